	.target	sm_103a

	.elftype	@"ET_EXEC"


//--------------------- .note.nv.tkinfo           --------------------------
	.section	.note.nv.tkinfo,"",@"SHT_NOTE"
	.sectionflags	@"SHF_NOTE_NV_TKINFO"
	.tkinfo
        /*0018*/ 	.word	0x00000002
        /*0030*/ 	.string	""
        /*0030*/ 	.string	"ptxas"
        /*0030*/ 	.string	"Cuda compilation tools, release 13.0, V13.0.88"
        /*0030*/ 	.string	"Build cuda_13.0.r13.0/compiler.36424714_0"
        /*0030*/ 	.string	"-arch sm_103a -m 64 "



//--------------------- .note.nv.cuinfo           --------------------------
	.section	.note.nv.cuinfo,"",@"SHT_NOTE"
	.sectionflags	@"SHF_NOTE_NV_CUINFO"
        /*0018*/ 	.short	0x0002
        /*001a*/ 	.short	0x0067
        /*001c*/ 	.short	0x0082
	.zero		2


//--------------------- .nv.info                  --------------------------
	.section	.nv.info,"",@"SHT_CUDA_INFO"
	.align	4


	//----- nvinfo : EIATTR_REGCOUNT
	.align		4
        /*0000*/ 	.byte	0x04, 0x2f
        /*0002*/ 	.short	(.L_10 - .L_9)
	.align		4
.L_9:
        /*0004*/ 	.word	index@(_ZN10layer_norm31ln_parallel_residual_fwd_kernelINS_13Kernel_traitsIfffffjLj1536ELj1ELj4ELj1ELj16ENS_18Kernel_traits_baseILj1536EfffffjLj128EEEEELb1ELb1ELb1EEEvNS_9FwdParamsE)
        /*0008*/ 	.word	0x000000f9


	//----- nvinfo : EIATTR_FRAME_SIZE
	.align		4
.L_10:
        /*000c*/ 	.byte	0x04, 0x11
        /*000e*/ 	.short	(.L_12 - .L_11)
	.align		4
.L_11:
        /*0010*/ 	.word	index@(_ZN10layer_norm31ln_parallel_residual_fwd_kernelINS_13Kernel_traitsIfffffjLj1536ELj1ELj4ELj1ELj16ENS_18Kernel_traits_baseILj1536EfffffjLj128EEEEELb1ELb1ELb1EEEvNS_9FwdParamsE)
        /*0014*/ 	.word	0x00000000


	//----- nvinfo : EIATTR_REGCOUNT
	.align		4
.L_12:
        /*0018*/ 	.byte	0x04, 0x2f
        /*001a*/ 	.short	(.L_14 - .L_13)
	.align		4
.L_13:
        /*001c*/ 	.word	index@(_ZN10layer_norm31ln_parallel_residual_fwd_kernelINS_13Kernel_traitsIfffffjLj1536ELj1ELj4ELj1ELj16ENS_18Kernel_traits_baseILj1536EfffffjLj128EEEEELb1ELb1ELb0EEEvNS_9FwdParamsE)
        /*0020*/ 	.word	0x000000bc


	//----- nvinfo : EIATTR_FRAME_SIZE
	.align		4
.L_14:
        /*0024*/ 	.byte	0x04, 0x11
        /*0026*/ 	.short	(.L_16 - .L_15)
	.align		4
.L_15:
        /*0028*/ 	.word	index@(_ZN10layer_norm31ln_parallel_residual_fwd_kernelINS_13Kernel_traitsIfffffjLj1536ELj1ELj4ELj1ELj16ENS_18Kernel_traits_baseILj1536EfffffjLj128EEEEELb1ELb1ELb0EEEvNS_9FwdParamsE)
        /*002c*/ 	.word	0x00000000


	//----- nvinfo : EIATTR_REGCOUNT
	.align		4
.L_16:
        /*0030*/ 	.byte	0x04, 0x2f
        /*0032*/ 	.short	(.L_18 - .L_17)
	.align		4
.L_17:
        /*0034*/ 	.word	index@(_ZN10layer_norm31ln_parallel_residual_fwd_kernelINS_13Kernel_traitsIfffffjLj1536ELj1ELj4ELj1ELj16ENS_18Kernel_traits_baseILj1536EfffffjLj128EEEEELb1ELb0ELb1EEEvNS_9FwdParamsE)
        /*0038*/ 	.word	0x000000ff


	//----- nvinfo : EIATTR_FRAME_SIZE
	.align		4
.L_18:
        /*003c*/ 	.byte	0x04, 0x11
        /*003e*/ 	.short	(.L_20 - .L_19)
	.align		4
.L_19:
        /*0040*/ 	.word	index@(_ZN10layer_norm31ln_parallel_residual_fwd_kernelINS_13Kernel_traitsIfffffjLj1536ELj1ELj4ELj1ELj16ENS_18Kernel_traits_baseILj1536EfffffjLj128EEEEELb1ELb0ELb1EEEvNS_9FwdParamsE)
        /*0044*/ 	.word	0x000000a0


	//----- nvinfo : EIATTR_REGCOUNT
	.align		4
.L_20:
        /*0048*/ 	.byte	0x04, 0x2f
        /*004a*/ 	.short	(.L_22 - .L_21)
	.align		4
.L_21:
        /*004c*/ 	.word	index@(_ZN10layer_norm31ln_parallel_residual_fwd_kernelINS_13Kernel_traitsIfffffjLj1536ELj1ELj4ELj1ELj16ENS_18Kernel_traits_baseILj1536EfffffjLj128EEEEELb1ELb0ELb0EEEvNS_9FwdParamsE)
        /*0050*/ 	.word	0x000000ff


	//----- nvinfo : EIATTR_FRAME_SIZE
	.align		4
.L_22:
        /*0054*/ 	.byte	0x04, 0x11
        /*0056*/ 	.short	(.L_24 - .L_23)
	.align		4
.L_23:
        /*0058*/ 	.word	index@(_ZN10layer_norm31ln_parallel_residual_fwd_kernelINS_13Kernel_traitsIfffffjLj1536ELj1ELj4ELj1ELj16ENS_18Kernel_traits_baseILj1536EfffffjLj128EEEEELb1ELb0ELb0EEEvNS_9FwdParamsE)
        /*005c*/ 	.word	0x00000070


	//----- nvinfo : EIATTR_REGCOUNT
	.align		4
.L_24:
        /*0060*/ 	.byte	0x04, 0x2f
        /*0062*/ 	.short	(.L_26 - .L_25)
	.align		4
.L_25:
        /*0064*/ 	.word	index@(_ZN10layer_norm31ln_parallel_residual_fwd_kernelINS_13Kernel_traitsIfffffjLj1536ELj1ELj4ELj1ELj16ENS_18Kernel_traits_baseILj1536EfffffjLj128EEEEELb0ELb1ELb1EEEvNS_9FwdParamsE)
        /*0068*/ 	.word	0x000000d2


	//----- nvinfo : EIATTR_FRAME_SIZE
	.align		4
.L_26:
        /*006c*/ 	.byte	0x04, 0x11
        /*006e*/ 	.short	(.L_28 - .L_27)
	.align		4
.L_27:
        /*0070*/ 	.word	index@(_ZN10layer_norm31ln_parallel_residual_fwd_kernelINS_13Kernel_traitsIfffffjLj1536ELj1ELj4ELj1ELj16ENS_18Kernel_traits_baseILj1536EfffffjLj128EEEEELb0ELb1ELb1EEEvNS_9FwdParamsE)
        /*0074*/ 	.word	0x00000000


	//----- nvinfo : EIATTR_REGCOUNT
	.align		4
.L_28:
        /*0078*/ 	.byte	0x04, 0x2f
        /*007a*/ 	.short	(.L_30 - .L_29)
	.align		4
.L_29:
        /*007c*/ 	.word	index@(_ZN10layer_norm31ln_parallel_residual_fwd_kernelINS_13Kernel_traitsIfffffjLj1536ELj1ELj4ELj1ELj16ENS_18Kernel_traits_baseILj1536EfffffjLj128EEEEELb0ELb1ELb0EEEvNS_9FwdParamsE)
        /*0080*/ 	.word	0x000000b1


	//----- nvinfo : EIATTR_FRAME_SIZE
	.align		4
.L_30:
        /*0084*/ 	.byte	0x04, 0x11
        /*0086*/ 	.short	(.L_32 - .L_31)
	.align		4
.L_31:
        /*0088*/ 	.word	index@(_ZN10layer_norm31ln_parallel_residual_fwd_kernelINS_13Kernel_traitsIfffffjLj1536ELj1ELj4ELj1ELj16ENS_18Kernel_traits_baseILj1536EfffffjLj128EEEEELb0ELb1ELb0EEEvNS_9FwdParamsE)
        /*008c*/ 	.word	0x00000000


	//----- nvinfo : EIATTR_REGCOUNT
	.align		4
.L_32:
        /*0090*/ 	.byte	0x04, 0x2f
        /*0092*/ 	.short	(.L_34 - .L_33)
	.align		4
.L_33:
        /*0094*/ 	.word	index@(_ZN10layer_norm31ln_parallel_residual_fwd_kernelINS_13Kernel_traitsIfffffjLj1536ELj1ELj4ELj1ELj16ENS_18Kernel_traits_baseILj1536EfffffjLj128EEEEELb0ELb0ELb1EEEvNS_9FwdParamsE)
        /*0098*/ 	.word	0x000000ff


	//----- nvinfo : EIATTR_FRAME_SIZE
	.align		4
.L_34:
        /*009c*/ 	.byte	0x04, 0x11
        /*009e*/ 	.short	(.L_36 - .L_35)
	.align		4
.L_35:
        /*00a0*/ 	.word	index@(_ZN10layer_norm31ln_parallel_residual_fwd_kernelINS_13Kernel_traitsIfffffjLj1536ELj1ELj4ELj1ELj16ENS_18Kernel_traits_baseILj1536EfffffjLj128EEEEELb0ELb0ELb1EEEvNS_9FwdParamsE)
        /*00a4*/ 	.word	0x00000058


	//----- nvinfo : EIATTR_REGCOUNT
	.align		4
.L_36:
        /*00a8*/ 	.byte	0x04, 0x2f
        /*00aa*/ 	.short	(.L_38 - .L_37)
	.align		4
.L_37:
        /*00ac*/ 	.word	index@(_ZN10layer_norm31ln_parallel_residual_fwd_kernelINS_13Kernel_traitsIfffffjLj1536ELj1ELj4ELj1ELj16ENS_18Kernel_traits_baseILj1536EfffffjLj128EEEEELb0ELb0ELb0EEEvNS_9FwdParamsE)
        /*00b0*/ 	.word	0x000000ff


	//----- nvinfo : EIATTR_FRAME_SIZE
	.align		4
.L_38:
        /*00b4*/ 	.byte	0x04, 0x11
        /*00b6*/ 	.short	(.L_40 - .L_39)
	.align		4
.L_39:
        /*00b8*/ 	.word	index@(_ZN10layer_norm31ln_parallel_residual_fwd_kernelINS_13Kernel_traitsIfffffjLj1536ELj1ELj4ELj1ELj16ENS_18Kernel_traits_baseILj1536EfffffjLj128EEEEELb0ELb0ELb0EEEvNS_9FwdParamsE)
        /*00bc*/ 	.word	0x00000050


	//----- nvinfo : EIATTR_REGCOUNT
	.align		4
.L_40:
        /*00c0*/ 	.byte	0x04, 0x2f
        /*00c2*/ 	.short	(.L_42 - .L_41)
	.align		4
.L_41:
        /*00c4*/ 	.word	index@(_ZN10layer_norm31ln_parallel_residual_fwd_kernelINS_13Kernel_traitsI6__halfffffjLj1536ELj1ELj4ELj1ELj16ENS_18Kernel_traits_baseILj1536ES2_ffffjLj128EEEEELb1ELb1ELb1EEEvNS_9FwdParamsE)
        /*00c8*/ 	.word	0x000000e1


	//----- nvinfo : EIATTR_FRAME_SIZE
	.align		4
.L_42:
        /*00cc*/ 	.byte	0x04, 0x11
        /*00ce*/ 	.short	(.L_44 - .L_43)
	.align		4
.L_43:
        /*00d0*/ 	.word	index@(_ZN10layer_norm31ln_parallel_residual_fwd_kernelINS_13Kernel_traitsI6__halfffffjLj1536ELj1ELj4ELj1ELj16ENS_18Kernel_traits_baseILj1536ES2_ffffjLj128EEEEELb1ELb1ELb1EEEvNS_9FwdParamsE)
        /*00d4*/ 	.word	0x00000000


	//----- nvinfo : EIATTR_REGCOUNT
	.align		4
.L_44:
        /*00d8*/ 	.byte	0x04, 0x2f
        /*00da*/ 	.short	(.L_46 - .L_45)
	.align		4
.L_45:
        /*00dc*/ 	.word	index@(_ZN10layer_norm31ln_parallel_residual_fwd_kernelINS_13Kernel_traitsI6__halfffffjLj1536ELj1ELj4ELj1ELj16ENS_18Kernel_traits_baseILj1536ES2_ffffjLj128EEEEELb1ELb1ELb0EEEvNS_9FwdParamsE)
        /*00e0*/ 	.word	0x000000a0


	//----- nvinfo : EIATTR_FRAME_SIZE
	.align		4
.L_46:
        /*00e4*/ 	.byte	0x04, 0x11
        /*00e6*/ 	.short	(.L_48 - .L_47)
	.align		4
.L_47:
        /*00e8*/ 	.word	index@(_ZN10layer_norm31ln_parallel_residual_fwd_kernelINS_13Kernel_traitsI6__halfffffjLj1536ELj1ELj4ELj1ELj16ENS_18Kernel_traits_baseILj1536ES2_ffffjLj128EEEEELb1ELb1ELb0EEEvNS_9FwdParamsE)
        /*00ec*/ 	.word	0x00000000


	//----- nvinfo : EIATTR_REGCOUNT
	.align		4
.L_48:
        /*00f0*/ 	.byte	0x04, 0x2f
        /*00f2*/ 	.short	(.L_50 - .L_49)
	.align		4
.L_49:
        /*00f4*/ 	.word	index@(_ZN10layer_norm31ln_parallel_residual_fwd_kernelINS_13Kernel_traitsI6__halfffffjLj1536ELj1ELj4ELj1ELj16ENS_18Kernel_traits_baseILj1536ES2_ffffjLj128EEEEELb1ELb0ELb1EEEvNS_9FwdParamsE)
        /*00f8*/ 	.word	0x000000f2


	//----- nvinfo : EIATTR_FRAME_SIZE
	.align		4
.L_50:
        /*00fc*/ 	.byte	0x04, 0x11
        /*00fe*/ 	.short	(.L_52 - .L_51)
	.align		4
.L_51:
        /*0100*/ 	.word	index@(_ZN10layer_norm31ln_parallel_residual_fwd_kernelINS_13Kernel_traitsI6__halfffffjLj1536ELj1ELj4ELj1ELj16ENS_18Kernel_traits_baseILj1536ES2_ffffjLj128EEEEELb1ELb0ELb1EEEvNS_9FwdParamsE)
        /*0104*/ 	.word	0x00000000


	//----- nvinfo : EIATTR_REGCOUNT
	.align		4
.L_52:
        /*0108*/ 	.byte	0x04, 0x2f
        /*010a*/ 	.short	(.L_54 - .L_53)
	.align		4
.L_53:
        /*010c*/ 	.word	index@(_ZN10layer_norm31ln_parallel_residual_fwd_kernelINS_13Kernel_traitsI6__halfffffjLj1536ELj1ELj4ELj1ELj16ENS_18Kernel_traits_baseILj1536ES2_ffffjLj128EEEEELb1ELb0ELb0EEEvNS_9FwdParamsE)
        /*0110*/ 	.word	0x000000dc


	//----- nvinfo : EIATTR_FRAME_SIZE
	.align		4
.L_54:
        /*0114*/ 	.byte	0x04, 0x11
        /*0116*/ 	.short	(.L_56 - .L_55)
	.align		4
.L_55:
        /*0118*/ 	.word	index@(_ZN10layer_norm31ln_parallel_residual_fwd_kernelINS_13Kernel_traitsI6__halfffffjLj1536ELj1ELj4ELj1ELj16ENS_18Kernel_traits_baseILj1536ES2_ffffjLj128EEEEELb1ELb0ELb0EEEvNS_9FwdParamsE)
        /*011c*/ 	.word	0x00000000


	//----- nvinfo : EIATTR_REGCOUNT
	.align		4
.L_56:
        /*0120*/ 	.byte	0x04, 0x2f
        /*0122*/ 	.short	(.L_58 - .L_57)
	.align		4
.L_57:
        /*0124*/ 	.word	index@(_ZN10layer_norm31ln_parallel_residual_fwd_kernelINS_13Kernel_traitsI6__halfffffjLj1536ELj1ELj4ELj1ELj16ENS_18Kernel_traits_baseILj1536ES2_ffffjLj128EEEEELb0ELb1ELb1EEEvNS_9FwdParamsE)
        /*0128*/ 	.word	0x000000a0


	//----- nvinfo : EIATTR_FRAME_SIZE
	.align		4
.L_58:
        /*012c*/ 	.byte	0x04, 0x11
        /*012e*/ 	.short	(.L_60 - .L_59)
	.align		4
.L_59:
        /*0130*/ 	.word	index@(_ZN10layer_norm31ln_parallel_residual_fwd_kernelINS_13Kernel_traitsI6__halfffffjLj1536ELj1ELj4ELj1ELj16ENS_18Kernel_traits_baseILj1536ES2_ffffjLj128EEEEELb0ELb1ELb1EEEvNS_9FwdParamsE)
        /*0134*/ 	.word	0x00000000


	//----- nvinfo : EIATTR_REGCOUNT
	.align		4
.L_60:
        /*0138*/ 	.byte	0x04, 0x2f
        /*013a*/ 	.short	(.L_62 - .L_61)
	.align		4
.L_61:
        /*013c*/ 	.word	index@(_ZN10layer_norm31ln_parallel_residual_fwd_kernelINS_13Kernel_traitsI6__halfffffjLj1536ELj1ELj4ELj1ELj16ENS_18Kernel_traits_baseILj1536ES2_ffffjLj128EEEEELb0ELb1ELb0EEEvNS_9FwdParamsE)
        /*0140*/ 	.word	0x00000096


	//----- nvinfo : EIATTR_FRAME_SIZE
	.align		4
.L_62:
        /*0144*/ 	.byte	0x04, 0x11
        /*0146*/ 	.short	(.L_64 - .L_63)
	.align		4
.L_63:
        /*0148*/ 	.word	index@(_ZN10layer_norm31ln_parallel_residual_fwd_kernelINS_13Kernel_traitsI6__halfffffjLj1536ELj1ELj4ELj1ELj16ENS_18Kernel_traits_baseILj1536ES2_ffffjLj128EEEEELb0ELb1ELb0EEEvNS_9FwdParamsE)
        /*014c*/ 	.word	0x00000000


	//----- nvinfo : EIATTR_REGCOUNT
	.align		4
.L_64:
        /*0150*/ 	.byte	0x04, 0x2f
        /*0152*/ 	.short	(.L_66 - .L_65)
	.align		4
.L_65:
        /*0154*/ 	.word	index@(_ZN10layer_norm31ln_parallel_residual_fwd_kernelINS_13Kernel_traitsI6__halfffffjLj1536ELj1ELj4ELj1ELj16ENS_18Kernel_traits_baseILj1536ES2_ffffjLj128EEEEELb0ELb0ELb1EEEvNS_9FwdParamsE)
        /*0158*/ 	.word	0x000000f6


	//----- nvinfo : EIATTR_FRAME_SIZE
	.align		4
.L_66:
        /*015c*/ 	.byte	0x04, 0x11
        /*015e*/ 	.short	(.L_68 - .L_67)
	.align		4
.L_67:
        /*0160*/ 	.word	index@(_ZN10layer_norm31ln_parallel_residual_fwd_kernelINS_13Kernel_traitsI6__halfffffjLj1536ELj1ELj4ELj1ELj16ENS_18Kernel_traits_baseILj1536ES2_ffffjLj128EEEEELb0ELb0ELb1EEEvNS_9FwdParamsE)
        /*0164*/ 	.word	0x00000000


	//----- nvinfo : EIATTR_REGCOUNT
	.align		4
.L_68:
        /*0168*/ 	.byte	0x04, 0x2f
        /*016a*/ 	.short	(.L_70 - .L_69)
	.align		4
.L_69:
        /*016c*/ 	.word	index@(_ZN10layer_norm31ln_parallel_residual_fwd_kernelINS_13Kernel_traitsI6__halfffffjLj1536ELj1ELj4ELj1ELj16ENS_18Kernel_traits_baseILj1536ES2_ffffjLj128EEEEELb0ELb0ELb0EEEvNS_9FwdParamsE)
        /*0170*/ 	.word	0x000000d2


	//----- nvinfo : EIATTR_FRAME_SIZE
	.align		4
.L_70:
        /*0174*/ 	.byte	0x04, 0x11
        /*0176*/ 	.short	(.L_72 - .L_71)
	.align		4
.L_71:
        /*0178*/ 	.word	index@(_ZN10layer_norm31ln_parallel_residual_fwd_kernelINS_13Kernel_traitsI6__halfffffjLj1536ELj1ELj4ELj1ELj16ENS_18Kernel_traits_baseILj1536ES2_ffffjLj128EEEEELb0ELb0ELb0EEEvNS_9FwdParamsE)
        /*017c*/ 	.word	0x00000000


	//----- nvinfo : EIATTR_REGCOUNT
	.align		4
.L_72:
        /*0180*/ 	.byte	0x04, 0x2f
        /*0182*/ 	.short	(.L_74 - .L_73)
	.align		4
.L_73:
        /*0184*/ 	.word	index@(_ZN10layer_norm31ln_parallel_residual_fwd_kernelINS_13Kernel_traitsIf6__halffS2_fjLj1536ELj1ELj4ELj1ELj16ENS_18Kernel_traits_baseILj1536EfS2_fS2_fjLj128EEEEELb1ELb1ELb1EEEvNS_9FwdParamsE)
        /*0188*/ 	.word	0x000000ff


	//----- nvinfo : EIATTR_FRAME_SIZE
	.align		4
.L_74:
        /*018c*/ 	.byte	0x04, 0x11
        /*018e*/ 	.short	(.L_76 - .L_75)
	.align		4
.L_75:
        /*0190*/ 	.word	index@(_ZN10layer_norm31ln_parallel_residual_fwd_kernelINS_13Kernel_traitsIf6__halffS2_fjLj1536ELj1ELj4ELj1ELj16ENS_18Kernel_traits_baseILj1536EfS2_fS2_fjLj128EEEEELb1ELb1ELb1EEEvNS_9FwdParamsE)
        /*0194*/ 	.word	0x00000000


	//----- nvinfo : EIATTR_REGCOUNT
	.align		4
.L_76:
        /*0198*/ 	.byte	0x04, 0x2f
        /*019a*/ 	.short	(.L_78 - .L_77)
	.align		4
.L_77:
        /*019c*/ 	.word	index@(_ZN10layer_norm31ln_parallel_residual_fwd_kernelINS_13Kernel_traitsIf6__halffS2_fjLj1536ELj1ELj4ELj1ELj16ENS_18Kernel_traits_baseILj1536EfS2_fS2_fjLj128EEEEELb1ELb1ELb0EEEvNS_9FwdParamsE)
        /*01a0*/ 	.word	0x000000ca


	//----- nvinfo : EIATTR_FRAME_SIZE
	.align		4
.L_78:
        /*01a4*/ 	.byte	0x04, 0x11
        /*01a6*/ 	.short	(.L_80 - .L_79)
	.align		4
.L_79:
        /*01a8*/ 	.word	index@(_ZN10layer_norm31ln_parallel_residual_fwd_kernelINS_13Kernel_traitsIf6__halffS2_fjLj1536ELj1ELj4ELj1ELj16ENS_18Kernel_traits_baseILj1536EfS2_fS2_fjLj128EEEEELb1ELb1ELb0EEEvNS_9FwdParamsE)
        /*01ac*/ 	.word	0x00000000


	//----- nvinfo : EIATTR_REGCOUNT
	.align		4
.L_80:
        /*01b0*/ 	.byte	0x04, 0x2f
        /*01b2*/ 	.short	(.L_82 - .L_81)
	.align		4
.L_81:
        /*01b4*/ 	.word	index@(_ZN10layer_norm31ln_parallel_residual_fwd_kernelINS_13Kernel_traitsIf6__halffS2_fjLj1536ELj1ELj4ELj1ELj16ENS_18Kernel_traits_baseILj1536EfS2_fS2_fjLj128EEEEELb1ELb0ELb1EEEvNS_9FwdParamsE)
        /*01b8*/ 	.word	0x000000ff


	//----- nvinfo : EIATTR_FRAME_SIZE
	.align		4
.L_82:
        /*01bc*/ 	.byte	0x04, 0x11
        /*01be*/ 	.short	(.L_84 - .L_83)
	.align		4
.L_83:
        /*01c0*/ 	.word	index@(_ZN10layer_norm31ln_parallel_residual_fwd_kernelINS_13Kernel_traitsIf6__halffS2_fjLj1536ELj1ELj4ELj1ELj16ENS_18Kernel_traits_baseILj1536EfS2_fS2_fjLj128EEEEELb1ELb0ELb1EEEvNS_9FwdParamsE)
        /*01c4*/ 	.word	0x00000090


	//----- nvinfo : EIATTR_REGCOUNT
	.align		4
.L_84:
        /*01c8*/ 	.byte	0x04, 0x2f
        /*01ca*/ 	.short	(.L_86 - .L_85)
	.align		4
.L_85:
        /*01cc*/ 	.word	index@(_ZN10layer_norm31ln_parallel_residual_fwd_kernelINS_13Kernel_traitsIf6__halffS2_fjLj1536ELj1ELj4ELj1ELj16ENS_18Kernel_traits_baseILj1536EfS2_fS2_fjLj128EEEEELb1ELb0ELb0EEEvNS_9FwdParamsE)
        /*01d0*/ 	.word	0x000000ff


	//----- nvinfo : EIATTR_FRAME_SIZE
	.align		4
.L_86:
        /*01d4*/ 	.byte	0x04, 0x11
        /*01d6*/ 	.short	(.L_88 - .L_87)
	.align		4
.L_87:
        /*01d8*/ 	.word	index@(_ZN10layer_norm31ln_parallel_residual_fwd_kernelINS_13Kernel_traitsIf6__halffS2_fjLj1536ELj1ELj4ELj1ELj16ENS_18Kernel_traits_baseILj1536EfS2_fS2_fjLj128EEEEELb1ELb0ELb0EEEvNS_9FwdParamsE)
        /*01dc*/ 	.word	0x000000a0


	//----- nvinfo : EIATTR_REGCOUNT
	.align		4
.L_88:
        /*01e0*/ 	.byte	0x04, 0x2f
        /*01e2*/ 	.short	(.L_90 - .L_89)
	.align		4
.L_89:
        /*01e4*/ 	.word	index@(_ZN10layer_norm31ln_parallel_residual_fwd_kernelINS_13Kernel_traitsIf6__halffS2_fjLj1536ELj1ELj4ELj1ELj16ENS_18Kernel_traits_baseILj1536EfS2_fS2_fjLj128EEEEELb0ELb1ELb1EEEvNS_9FwdParamsE)
        /*01e8*/ 	.word	0x000000ce


	//----- nvinfo : EIATTR_FRAME_SIZE
	.align		4
.L_90:
        /*01ec*/ 	.byte	0x04, 0x11
        /*01ee*/ 	.short	(.L_92 - .L_91)
	.align		4
.L_91:
        /*01f0*/ 	.word	index@(_ZN10layer_norm31ln_parallel_residual_fwd_kernelINS_13Kernel_traitsIf6__halffS2_fjLj1536ELj1ELj4ELj1ELj16ENS_18Kernel_traits_baseILj1536EfS2_fS2_fjLj128EEEEELb0ELb1ELb1EEEvNS_9FwdParamsE)
        /*01f4*/ 	.word	0x00000000


	//----- nvinfo : EIATTR_REGCOUNT
	.align		4
.L_92:
        /*01f8*/ 	.byte	0x04, 0x2f
        /*01fa*/ 	.short	(.L_94 - .L_93)
	.align		4
.L_93:
        /*01fc*/ 	.word	index@(_ZN10layer_norm31ln_parallel_residual_fwd_kernelINS_13Kernel_traitsIf6__halffS2_fjLj1536ELj1ELj4ELj1ELj16ENS_18Kernel_traits_baseILj1536EfS2_fS2_fjLj128EEEEELb0ELb1ELb0EEEvNS_9FwdParamsE)
        /*0200*/ 	.word	0x000000b5


	//----- nvinfo : EIATTR_FRAME_SIZE
	.align		4
.L_94:
        /*0204*/ 	.byte	0x04, 0x11
        /*0206*/ 	.short	(.L_96 - .L_95)
	.align		4
.L_95:
        /*0208*/ 	.word	index@(_ZN10layer_norm31ln_parallel_residual_fwd_kernelINS_13Kernel_traitsIf6__halffS2_fjLj1536ELj1ELj4ELj1ELj16ENS_18Kernel_traits_baseILj1536EfS2_fS2_fjLj128EEEEELb0ELb1ELb0EEEvNS_9FwdParamsE)
        /*020c*/ 	.word	0x00000000


	//----- nvinfo : EIATTR_REGCOUNT
	.align		4
.L_96:
        /*0210*/ 	.byte	0x04, 0x2f
        /*0212*/ 	.short	(.L_98 - .L_97)
	.align		4
.L_97:
        /*0214*/ 	.word	index@(_ZN10layer_norm31ln_parallel_residual_fwd_kernelINS_13Kernel_traitsIf6__halffS2_fjLj1536ELj1ELj4ELj1ELj16ENS_18Kernel_traits_baseILj1536EfS2_fS2_fjLj128EEEEELb0ELb0ELb1EEEvNS_9FwdParamsE)
        /*0218*/ 	.word	0x000000ff


	//----- nvinfo : EIATTR_FRAME_SIZE
	.align		4
.L_98:
        /*021c*/ 	.byte	0x04, 0x11
        /*021e*/ 	.short	(.L_100 - .L_99)
	.align		4
.L_99:
        /*0220*/ 	.word	index@(_ZN10layer_norm31ln_parallel_residual_fwd_kernelINS_13Kernel_traitsIf6__halffS2_fjLj1536ELj1ELj4ELj1ELj16ENS_18Kernel_traits_baseILj1536EfS2_fS2_fjLj128EEEEELb0ELb0ELb1EEEvNS_9FwdParamsE)
        /*0224*/ 	.word	0x00000040


	//----- nvinfo : EIATTR_REGCOUNT
	.align		4
.L_100:
        /*0228*/ 	.byte	0x04, 0x2f
        /*022a*/ 	.short	(.L_102 - .L_101)
	.align		4
.L_101:
        /*022c*/ 	.word	index@(_ZN10layer_norm31ln_parallel_residual_fwd_kernelINS_13Kernel_traitsIf6__halffS2_fjLj1536ELj1ELj4ELj1ELj16ENS_18Kernel_traits_baseILj1536EfS2_fS2_fjLj128EEEEELb0ELb0ELb0EEEvNS_9FwdParamsE)
        /*0230*/ 	.word	0x000000ff


	//----- nvinfo : EIATTR_FRAME_SIZE
	.align		4
.L_102:
        /*0234*/ 	.byte	0x04, 0x11
        /*0236*/ 	.short	(.L_104 - .L_103)
	.align		4
.L_103:
        /*0238*/ 	.word	index@(_ZN10layer_norm31ln_parallel_residual_fwd_kernelINS_13Kernel_traitsIf6__halffS2_fjLj1536ELj1ELj4ELj1ELj16ENS_18Kernel_traits_baseILj1536EfS2_fS2_fjLj128EEEEELb0ELb0ELb0EEEvNS_9FwdParamsE)
        /*023c*/ 	.word	0x00000048


	//----- nvinfo : EIATTR_REGCOUNT
	.align		4
.L_104:
        /*0240*/ 	.byte	0x04, 0x2f
        /*0242*/ 	.short	(.L_106 - .L_105)
	.align		4
.L_105:
        /*0244*/ 	.word	index@(_ZN10layer_norm31ln_parallel_residual_fwd_kernelINS_13Kernel_traitsI6__halfS2_fS2_fjLj1536ELj1ELj4ELj1ELj16ENS_18Kernel_traits_baseILj1536ES2_S2_fS2_fjLj128EEEEELb1ELb1ELb1EEEvNS_9FwdParamsE)
        /*0248*/ 	.word	0x000000a8


	//----- nvinfo : EIATTR_FRAME_SIZE
	.align		4
.L_106:
        /*024c*/ 	.byte	0x04, 0x11
        /*024e*/ 	.short	(.L_108 - .L_107)
	.align		4
.L_107:
        /*0250*/ 	.word	index@(_ZN10layer_norm31ln_parallel_residual_fwd_kernelINS_13Kernel_traitsI6__halfS2_fS2_fjLj1536ELj1ELj4ELj1ELj16ENS_18Kernel_traits_baseILj1536ES2_S2_fS2_fjLj128EEEEELb1ELb1ELb1EEEvNS_9FwdParamsE)
        /*0254*/ 	.word	0x00000000


	//----- nvinfo : EIATTR_REGCOUNT
	.align		4
.L_108:
        /*0258*/ 	.byte	0x04, 0x2f
        /*025a*/ 	.short	(.L_110 - .L_109)
	.align		4
.L_109:
        /*025c*/ 	.word	index@(_ZN10layer_norm31ln_parallel_residual_fwd_kernelINS_13Kernel_traitsI6__halfS2_fS2_fjLj1536ELj1ELj4ELj1ELj16ENS_18Kernel_traits_baseILj1536ES2_S2_fS2_fjLj128EEEEELb1ELb1ELb0EEEvNS_9FwdParamsE)
        /*0260*/ 	.word	0x0000009c


	//----- nvinfo : EIATTR_FRAME_SIZE
	.align		4
.L_110:
        /*0264*/ 	.byte	0x04, 0x11
        /*0266*/ 	.short	(.L_112 - .L_111)
	.align		4
.L_111:
        /*0268*/ 	.word	index@(_ZN10layer_norm31ln_parallel_residual_fwd_kernelINS_13Kernel_traitsI6__halfS2_fS2_fjLj1536ELj1ELj4ELj1ELj16ENS_18Kernel_traits_baseILj1536ES2_S2_fS2_fjLj128EEEEELb1ELb1ELb0EEEvNS_9FwdParamsE)
        /*026c*/ 	.word	0x00000000


	//----- nvinfo : EIATTR_REGCOUNT
	.align		4
.L_112:
        /*0270*/ 	.byte	0x04, 0x2f
        /*0272*/ 	.short	(.L_114 - .L_113)
	.align		4
.L_113:
        /*0274*/ 	.word	index@(_ZN10layer_norm31ln_parallel_residual_fwd_kernelINS_13Kernel_traitsI6__halfS2_fS2_fjLj1536ELj1ELj4ELj1ELj16ENS_18Kernel_traits_baseILj1536ES2_S2_fS2_fjLj128EEEEELb1ELb0ELb1EEEvNS_9FwdParamsE)
        /*0278*/ 	.word	0x000000fc


	//----- nvinfo : EIATTR_FRAME_SIZE
	.align		4
.L_114:
        /*027c*/ 	.byte	0x04, 0x11
        /*027e*/ 	.short	(.L_116 - .L_115)
	.align		4
.L_115:
        /*0280*/ 	.word	index@(_ZN10layer_norm31ln_parallel_residual_fwd_kernelINS_13Kernel_traitsI6__halfS2_fS2_fjLj1536ELj1ELj4ELj1ELj16ENS_18Kernel_traits_baseILj1536ES2_S2_fS2_fjLj128EEEEELb1ELb0ELb1EEEvNS_9FwdParamsE)
        /*0284*/ 	.word	0x00000000


	//----- nvinfo : EIATTR_REGCOUNT
	.align		4
.L_116:
        /*0288*/ 	.byte	0x04, 0x2f
        /*028a*/ 	.short	(.L_118 - .L_117)
	.align		4
.L_117:
        /*028c*/ 	.word	index@(_ZN10layer_norm31ln_parallel_residual_fwd_kernelINS_13Kernel_traitsI6__halfS2_fS2_fjLj1536ELj1ELj4ELj1ELj16ENS_18Kernel_traits_baseILj1536ES2_S2_fS2_fjLj128EEEEELb1ELb0ELb0EEEvNS_9FwdParamsE)
        /*0290*/ 	.word	0x000000d7


	//----- nvinfo : EIATTR_FRAME_SIZE
	.align		4
.L_118:
        /*0294*/ 	.byte	0x04, 0x11
        /*0296*/ 	.short	(.L_120 - .L_119)
	.align		4
.L_119:
        /*0298*/ 	.word	index@(_ZN10layer_norm31ln_parallel_residual_fwd_kernelINS_13Kernel_traitsI6__halfS2_fS2_fjLj1536ELj1ELj4ELj1ELj16ENS_18Kernel_traits_baseILj1536ES2_S2_fS2_fjLj128EEEEELb1ELb0ELb0EEEvNS_9FwdParamsE)
        /*029c*/ 	.word	0x00000000


	//----- nvinfo : EIATTR_REGCOUNT
	.align		4
.L_120:
        /*02a0*/ 	.byte	0x04, 0x2f
        /*02a2*/ 	.short	(.L_122 - .L_121)
	.align		4
.L_121:
        /*02a4*/ 	.word	index@(_ZN10layer_norm31ln_parallel_residual_fwd_kernelINS_13Kernel_traitsI6__halfS2_fS2_fjLj1536ELj1ELj4ELj1ELj16ENS_18Kernel_traits_baseILj1536ES2_S2_fS2_fjLj128EEEEELb0ELb1ELb1EEEvNS_9FwdParamsE)
        /*02a8*/ 	.word	0x00000080


	//----- nvinfo : EIATTR_FRAME_SIZE
	.align		4
.L_122:
        /*02ac*/ 	.byte	0x04, 0x11
        /*02ae*/ 	.short	(.L_124 - .L_123)
	.align		4
.L_123:
        /*02b0*/ 	.word	index@(_ZN10layer_norm31ln_parallel_residual_fwd_kernelINS_13Kernel_traitsI6__halfS2_fS2_fjLj1536ELj1ELj4ELj1ELj16ENS_18Kernel_traits_baseILj1536ES2_S2_fS2_fjLj128EEEEELb0ELb1ELb1EEEvNS_9FwdParamsE)
        /*02b4*/ 	.word	0x00000000


	//----- nvinfo : EIATTR_REGCOUNT
	.align		4
.L_124:
        /*02b8*/ 	.byte	0x04, 0x2f
        /*02ba*/ 	.short	(.L_126 - .L_125)
	.align		4
.L_125:
        /*02bc*/ 	.word	index@(_ZN10layer_norm31ln_parallel_residual_fwd_kernelINS_13Kernel_traitsI6__halfS2_fS2_fjLj1536ELj1ELj4ELj1ELj16ENS_18Kernel_traits_baseILj1536ES2_S2_fS2_fjLj128EEEEELb0ELb1ELb0EEEvNS_9FwdParamsE)
        /*02c0*/ 	.word	0x00000080


	//----- nvinfo : EIATTR_FRAME_SIZE
	.align		4
.L_126:
        /*02c4*/ 	.byte	0x04, 0x11
        /*02c6*/ 	.short	(.L_128 - .L_127)
	.align		4
.L_127:
        /*02c8*/ 	.word	index@(_ZN10layer_norm31ln_parallel_residual_fwd_kernelINS_13Kernel_traitsI6__halfS2_fS2_fjLj1536ELj1ELj4ELj1ELj16ENS_18Kernel_traits_baseILj1536ES2_S2_fS2_fjLj128EEEEELb0ELb1ELb0EEEvNS_9FwdParamsE)
        /*02cc*/ 	.word	0x00000000


	//----- nvinfo : EIATTR_REGCOUNT
	.align		4
.L_128:
        /*02d0*/ 	.byte	0x04, 0x2f
        /*02d2*/ 	.short	(.L_130 - .L_129)
	.align		4
.L_129:
        /*02d4*/ 	.word	index@(_ZN10layer_norm31ln_parallel_residual_fwd_kernelINS_13Kernel_traitsI6__halfS2_fS2_fjLj1536ELj1ELj4ELj1ELj16ENS_18Kernel_traits_baseILj1536ES2_S2_fS2_fjLj128EEEEELb0ELb0ELb1EEEvNS_9FwdParamsE)
        /*02d8*/ 	.word	0x000000f0


	//----- nvinfo : EIATTR_FRAME_SIZE
	.align		4
.L_130:
        /*02dc*/ 	.byte	0x04, 0x11
        /*02de*/ 	.short	(.L_132 - .L_131)
	.align		4
.L_131:
        /*02e0*/ 	.word	index@(_ZN10layer_norm31ln_parallel_residual_fwd_kernelINS_13Kernel_traitsI6__halfS2_fS2_fjLj1536ELj1ELj4ELj1ELj16ENS_18Kernel_traits_baseILj1536ES2_S2_fS2_fjLj128EEEEELb0ELb0ELb1EEEvNS_9FwdParamsE)
        /*02e4*/ 	.word	0x00000000


	//----- nvinfo : EIATTR_REGCOUNT
	.align		4
.L_132:
        /*02e8*/ 	.byte	0x04, 0x2f
        /*02ea*/ 	.short	(.L_134 - .L_133)
	.align		4
.L_133:
        /*02ec*/ 	.word	index@(_ZN10layer_norm31ln_parallel_residual_fwd_kernelINS_13Kernel_traitsI6__halfS2_fS2_fjLj1536ELj1ELj4ELj1ELj16ENS_18Kernel_traits_baseILj1536ES2_S2_fS2_fjLj128EEEEELb0ELb0ELb0EEEvNS_9FwdParamsE)
        /*02f0*/ 	.word	0x000000c4


	//----- nvinfo : EIATTR_FRAME_SIZE
	.align		4
.L_134:
        /*02f4*/ 	.byte	0x04, 0x11
        /*02f6*/ 	.short	(.L_136 - .L_135)
	.align		4
.L_135:
        /*02f8*/ 	.word	index@(_ZN10layer_norm31ln_parallel_residual_fwd_kernelINS_13Kernel_traitsI6__halfS2_fS2_fjLj1536ELj1ELj4ELj1ELj16ENS_18Kernel_traits_baseILj1536ES2_S2_fS2_fjLj128EEEEELb0ELb0ELb0EEEvNS_9FwdParamsE)
        /*02fc*/ 	.word	0x00000000


	//----- nvinfo : EIATTR_REGCOUNT
	.align		4
.L_136:
        /*0300*/ 	.byte	0x04, 0x2f
        /*0302*/ 	.short	(.L_138 - .L_137)
	.align		4
.L_137:
        /*0304*/ 	.word	index@(_ZN10layer_norm31ln_parallel_residual_fwd_kernelINS_13Kernel_traitsIf6__halfS2_S2_fjLj1536ELj1ELj4ELj1ELj16ENS_18Kernel_traits_baseILj1536EfS2_S2_S2_fjLj128EEEEELb1ELb1ELb1EEEvNS_9FwdParamsE)
        /*0308*/ 	.word	0x000000f3


	//----- nvinfo : EIATTR_FRAME_SIZE
	.align		4
.L_138:
        /*030c*/ 	.byte	0x04, 0x11
        /*030e*/ 	.short	(.L_140 - .L_139)
	.align		4
.L_139:
        /*0310*/ 	.word	index@(_ZN10layer_norm31ln_parallel_residual_fwd_kernelINS_13Kernel_traitsIf6__halfS2_S2_fjLj1536ELj1ELj4ELj1ELj16ENS_18Kernel_traits_baseILj1536EfS2_S2_S2_fjLj128EEEEELb1ELb1ELb1EEEvNS_9FwdParamsE)
        /*0314*/ 	.word	0x00000000


	//----- nvinfo : EIATTR_REGCOUNT
	.align		4
.L_140:
        /*0318*/ 	.byte	0x04, 0x2f
        /*031a*/ 	.short	(.L_142 - .L_141)
	.align		4
.L_141:
        /*031c*/ 	.word	index@(_ZN10layer_norm31ln_parallel_residual_fwd_kernelINS_13Kernel_traitsIf6__halfS2_S2_fjLj1536ELj1ELj4ELj1ELj16ENS_18Kernel_traits_baseILj1536EfS2_S2_S2_fjLj128EEEEELb1ELb1ELb0EEEvNS_9FwdParamsE)
        /*0320*/ 	.word	0x000000c6


	//----- nvinfo : EIATTR_FRAME_SIZE
	.align		4
.L_142:
        /*0324*/ 	.byte	0x04, 0x11
        /*0326*/ 	.short	(.L_144 - .L_143)
	.align		4
.L_143:
        /*0328*/ 	.word	index@(_ZN10layer_norm31ln_parallel_residual_fwd_kernelINS_13Kernel_traitsIf6__halfS2_S2_fjLj1536ELj1ELj4ELj1ELj16ENS_18Kernel_traits_baseILj1536EfS2_S2_S2_fjLj128EEEEELb1ELb1ELb0EEEvNS_9FwdParamsE)
        /*032c*/ 	.word	0x00000000


	//----- nvinfo : EIATTR_REGCOUNT
	.align		4
.L_144:
        /*0330*/ 	.byte	0x04, 0x2f
        /*0332*/ 	.short	(.L_146 - .L_145)
	.align		4
.L_145:
        /*0334*/ 	.word	index@(_ZN10layer_norm31ln_parallel_residual_fwd_kernelINS_13Kernel_traitsIf6__halfS2_S2_fjLj1536ELj1ELj4ELj1ELj16ENS_18Kernel_traits_baseILj1536EfS2_S2_S2_fjLj128EEEEELb1ELb0ELb1EEEvNS_9FwdParamsE)
        /*0338*/ 	.word	0x000000ff


	//----- nvinfo : EIATTR_FRAME_SIZE
	.align		4
.L_146:
        /*033c*/ 	.byte	0x04, 0x11
        /*033e*/ 	.short	(.L_148 - .L_147)
	.align		4
.L_147:
        /*0340*/ 	.word	index@(_ZN10layer_norm31ln_parallel_residual_fwd_kernelINS_13Kernel_traitsIf6__halfS2_S2_fjLj1536ELj1ELj4ELj1ELj16ENS_18Kernel_traits_baseILj1536EfS2_S2_S2_fjLj128EEEEELb1ELb0ELb1EEEvNS_9FwdParamsE)
        /*0344*/ 	.word	0x000000a0


	//----- nvinfo : EIATTR_REGCOUNT
	.align		4
.L_148:
        /*0348*/ 	.byte	0x04, 0x2f
        /*034a*/ 	.short	(.L_150 - .L_149)
	.align		4
.L_149:
        /*034c*/ 	.word	index@(_ZN10layer_norm31ln_parallel_residual_fwd_kernelINS_13Kernel_traitsIf6__halfS2_S2_fjLj1536ELj1ELj4ELj1ELj16ENS_18Kernel_traits_baseILj1536EfS2_S2_S2_fjLj128EEEEELb1ELb0ELb0EEEvNS_9FwdParamsE)
        /*0350*/ 	.word	0x000000ff


	//----- nvinfo : EIATTR_FRAME_SIZE
	.align		4
.L_150:
        /*0354*/ 	.byte	0x04, 0x11
        /*0356*/ 	.short	(.L_152 - .L_151)
	.align		4
.L_151:
        /*0358*/ 	.word	index@(_ZN10layer_norm31ln_parallel_residual_fwd_kernelINS_13Kernel_traitsIf6__halfS2_S2_fjLj1536ELj1ELj4ELj1ELj16ENS_18Kernel_traits_baseILj1536EfS2_S2_S2_fjLj128EEEEELb1ELb0ELb0EEEvNS_9FwdParamsE)
        /*035c*/ 	.word	0x00000090


	//----- nvinfo : EIATTR_REGCOUNT
	.align		4
.L_152:
        /*0360*/ 	.byte	0x04, 0x2f
        /*0362*/ 	.short	(.L_154 - .L_153)
	.align		4
.L_153:
        /*0364*/ 	.word	index@(_ZN10layer_norm31ln_parallel_residual_fwd_kernelINS_13Kernel_traitsIf6__halfS2_S2_fjLj1536ELj1ELj4ELj1ELj16ENS_18Kernel_traits_baseILj1536EfS2_S2_S2_fjLj128EEEEELb0ELb1ELb1EEEvNS_9FwdParamsE)
        /*0368*/ 	.word	0x000000c4


	//----- nvinfo : EIATTR_FRAME_SIZE
	.align		4
.L_154:
        /*036c*/ 	.byte	0x04, 0x11
        /*036e*/ 	.short	(.L_156 - .L_155)
	.align		4
.L_155:
        /*0370*/ 	.word	index@(_ZN10layer_norm31ln_parallel_residual_fwd_kernelINS_13Kernel_traitsIf6__halfS2_S2_fjLj1536ELj1ELj4ELj1ELj16ENS_18Kernel_traits_baseILj1536EfS2_S2_S2_fjLj128EEEEELb0ELb1ELb1EEEvNS_9FwdParamsE)
        /*0374*/ 	.word	0x00000000


	//----- nvinfo : EIATTR_REGCOUNT
	.align		4
.L_156:
        /*0378*/ 	.byte	0x04, 0x2f
        /*037a*/ 	.short	(.L_158 - .L_157)
	.align		4
.L_157:
        /*037c*/ 	.word	index@(_ZN10layer_norm31ln_parallel_residual_fwd_kernelINS_13Kernel_traitsIf6__halfS2_S2_fjLj1536ELj1ELj4ELj1ELj16ENS_18Kernel_traits_baseILj1536EfS2_S2_S2_fjLj128EEEEELb0ELb1ELb0EEEvNS_9FwdParamsE)
        /*0380*/ 	.word	0x000000b6


	//----- nvinfo : EIATTR_FRAME_SIZE
	.align		4
.L_158:
        /*0384*/ 	.byte	0x04, 0x11
        /*0386*/ 	.short	(.L_160 - .L_159)
	.align		4
.L_159:
        /*0388*/ 	.word	index@(_ZN10layer_norm31ln_parallel_residual_fwd_kernelINS_13Kernel_traitsIf6__halfS2_S2_fjLj1536ELj1ELj4ELj1ELj16ENS_18Kernel_traits_baseILj1536EfS2_S2_S2_fjLj128EEEEELb0ELb1ELb0EEEvNS_9FwdParamsE)
        /*038c*/ 	.word	0x00000000


	//----- nvinfo : EIATTR_REGCOUNT
	.align		4
.L_160:
        /*0390*/ 	.byte	0x04, 0x2f
        /*0392*/ 	.short	(.L_162 - .L_161)
	.align		4
.L_161:
        /*0394*/ 	.word	index@(_ZN10layer_norm31ln_parallel_residual_fwd_kernelINS_13Kernel_traitsIf6__halfS2_S2_fjLj1536ELj1ELj4ELj1ELj16ENS_18Kernel_traits_baseILj1536EfS2_S2_S2_fjLj128EEEEELb0ELb0ELb1EEEvNS_9FwdParamsE)
        /*0398*/ 	.word	0x000000ff


	//----- nvinfo : EIATTR_FRAME_SIZE
	.align		4
.L_162:
        /*039c*/ 	.byte	0x04, 0x11
        /*039e*/ 	.short	(.L_164 - .L_163)
	.align		4
.L_163:
        /*03a0*/ 	.word	index@(_ZN10layer_norm31ln_parallel_residual_fwd_kernelINS_13Kernel_traitsIf6__halfS2_S2_fjLj1536ELj1ELj4ELj1ELj16ENS_18Kernel_traits_baseILj1536EfS2_S2_S2_fjLj128EEEEELb0ELb0ELb1EEEvNS_9FwdParamsE)
        /*03a4*/ 	.word	0x00000040


	//----- nvinfo : EIATTR_REGCOUNT
	.align		4
.L_164:
        /*03a8*/ 	.byte	0x04, 0x2f
        /*03aa*/ 	.short	(.L_166 - .L_165)
	.align		4
.L_165:
        /*03ac*/ 	.word	index@(_ZN10layer_norm31ln_parallel_residual_fwd_kernelINS_13Kernel_traitsIf6__halfS2_S2_fjLj1536ELj1ELj4ELj1ELj16ENS_18Kernel_traits_baseILj1536EfS2_S2_S2_fjLj128EEEEELb0ELb0ELb0EEEvNS_9FwdParamsE)
        /*03b0*/ 	.word	0x000000ff


	//----- nvinfo : EIATTR_FRAME_SIZE
	.align		4
.L_166:
        /*03b4*/ 	.byte	0x04, 0x11
        /*03b6*/ 	.short	(.L_168 - .L_167)
	.align		4
.L_167:
        /*03b8*/ 	.word	index@(_ZN10layer_norm31ln_parallel_residual_fwd_kernelINS_13Kernel_traitsIf6__halfS2_S2_fjLj1536ELj1ELj4ELj1ELj16ENS_18Kernel_traits_baseILj1536EfS2_S2_S2_fjLj128EEEEELb0ELb0ELb0EEEvNS_9FwdParamsE)
        /*03bc*/ 	.word	0x00000048


	//----- nvinfo : EIATTR_REGCOUNT
	.align		4
.L_168:
        /*03c0*/ 	.byte	0x04, 0x2f
        /*03c2*/ 	.short	(.L_170 - .L_169)
	.align		4
.L_169:
        /*03c4*/ 	.word	index@(_ZN10layer_norm31ln_parallel_residual_fwd_kernelINS_13Kernel_traitsIf13__nv_bfloat16fS2_fjLj1536ELj1ELj4ELj1ELj16ENS_18Kernel_traits_baseILj1536EfS2_fS2_fjLj128EEEEELb1ELb1ELb1EEEvNS_9FwdParamsE)
        /*03c8*/ 	.word	0x000000ff


	//----- nvinfo : EIATTR_FRAME_SIZE
	.align		4
.L_170:
        /*03cc*/ 	.byte	0x04, 0x11
        /*03ce*/ 	.short	(.L_172 - .L_171)
	.align		4
.L_171:
        /*03d0*/ 	.word	index@(_ZN10layer_norm31ln_parallel_residual_fwd_kernelINS_13Kernel_traitsIf13__nv_bfloat16fS2_fjLj1536ELj1ELj4ELj1ELj16ENS_18Kernel_traits_baseILj1536EfS2_fS2_fjLj128EEEEELb1ELb1ELb1EEEvNS_9FwdParamsE)
        /*03d4*/ 	.word	0x00000000


	//----- nvinfo : EIATTR_REGCOUNT
	.align		4
.L_172:
        /*03d8*/ 	.byte	0x04, 0x2f
        /*03da*/ 	.short	(.L_174 - .L_173)
	.align		4
.L_173:
        /*03dc*/ 	.word	index@(_ZN10layer_norm31ln_parallel_residual_fwd_kernelINS_13Kernel_traitsIf13__nv_bfloat16fS2_fjLj1536ELj1ELj4ELj1ELj16ENS_18Kernel_traits_baseILj1536EfS2_fS2_fjLj128EEEEELb1ELb1ELb0EEEvNS_9FwdParamsE)
        /*03e0*/ 	.word	0x000000ca


	//----- nvinfo : EIATTR_FRAME_SIZE
	.align		4
.L_174:
        /*03e4*/ 	.byte	0x04, 0x11
        /*03e6*/ 	.short	(.L_176 - .L_175)
	.align		4
.L_175:
        /*03e8*/ 	.word	index@(_ZN10layer_norm31ln_parallel_residual_fwd_kernelINS_13Kernel_traitsIf13__nv_bfloat16fS2_fjLj1536ELj1ELj4ELj1ELj16ENS_18Kernel_traits_baseILj1536EfS2_fS2_fjLj128EEEEELb1ELb1ELb0EEEvNS_9FwdParamsE)
        /*03ec*/ 	.word	0x00000000


	//----- nvinfo : EIATTR_REGCOUNT
	.align		4
.L_176:
        /*03f0*/ 	.byte	0x04, 0x2f
        /*03f2*/ 	.short	(.L_178 - .L_177)
	.align		4
.L_177:
        /*03f4*/ 	.word	index@(_ZN10layer_norm31ln_parallel_residual_fwd_kernelINS_13Kernel_traitsIf13__nv_bfloat16fS2_fjLj1536ELj1ELj4ELj1ELj16ENS_18Kernel_traits_baseILj1536EfS2_fS2_fjLj128EEEEELb1ELb0ELb1EEEvNS_9FwdParamsE)
        /*03f8*/ 	.word	0x000000ff


	//----- nvinfo : EIATTR_FRAME_SIZE
	.align		4
.L_178:
        /*03fc*/ 	.byte	0x04, 0x11
        /*03fe*/ 	.short	(.L_180 - .L_179)
	.align		4
.L_179:
        /*0400*/ 	.word	index@(_ZN10layer_norm31ln_parallel_residual_fwd_kernelINS_13Kernel_traitsIf13__nv_bfloat16fS2_fjLj1536ELj1ELj4ELj1ELj16ENS_18Kernel_traits_baseILj1536EfS2_fS2_fjLj128EEEEELb1ELb0ELb1EEEvNS_9FwdParamsE)
        /*0404*/ 	.word	0x000000a0


	//----- nvinfo : EIATTR_REGCOUNT
	.align		4
.L_180:
        /*0408*/ 	.byte	0x04, 0x2f
        /*040a*/ 	.short	(.L_182 - .L_181)
	.align		4
.L_181:
        /*040c*/ 	.word	index@(_ZN10layer_norm31ln_parallel_residual_fwd_kernelINS_13Kernel_traitsIf13__nv_bfloat16fS2_fjLj1536ELj1ELj4ELj1ELj16ENS_18Kernel_traits_baseILj1536EfS2_fS2_fjLj128EEEEELb1ELb0ELb0EEEvNS_9FwdParamsE)
        /*0410*/ 	.word	0x000000ff


	//----- nvinfo : EIATTR_FRAME_SIZE
	.align		4
.L_182:
        /*0414*/ 	.byte	0x04, 0x11
        /*0416*/ 	.short	(.L_184 - .L_183)
	.align		4
.L_183:
        /*0418*/ 	.word	index@(_ZN10layer_norm31ln_parallel_residual_fwd_kernelINS_13Kernel_traitsIf13__nv_bfloat16fS2_fjLj1536ELj1ELj4ELj1ELj16ENS_18Kernel_traits_baseILj1536EfS2_fS2_fjLj128EEEEELb1ELb0ELb0EEEvNS_9FwdParamsE)
        /*041c*/ 	.word	0x000000a0


	//----- nvinfo : EIATTR_REGCOUNT
	.align		4
.L_184:
        /*0420*/ 	.byte	0x04, 0x2f
        /*0422*/ 	.short	(.L_186 - .L_185)
	.align		4
.L_185:
        /*0424*/ 	.word	index@(_ZN10layer_norm31ln_parallel_residual_fwd_kernelINS_13Kernel_traitsIf13__nv_bfloat16fS2_fjLj1536ELj1ELj4ELj1ELj16ENS_18Kernel_traits_baseILj1536EfS2_fS2_fjLj128EEEEELb0ELb1ELb1EEEvNS_9FwdParamsE)
        /*0428*/ 	.word	0x000000ce


	//----- nvinfo : EIATTR_FRAME_SIZE
	.align		4
.L_186:
        /*042c*/ 	.byte	0x04, 0x11
        /*042e*/ 	.short	(.L_188 - .L_187)
	.align		4
.L_187:
        /*0430*/ 	.word	index@(_ZN10layer_norm31ln_parallel_residual_fwd_kernelINS_13Kernel_traitsIf13__nv_bfloat16fS2_fjLj1536ELj1ELj4ELj1ELj16ENS_18Kernel_traits_baseILj1536EfS2_fS2_fjLj128EEEEELb0ELb1ELb1EEEvNS_9FwdParamsE)
        /*0434*/ 	.word	0x00000000


	//----- nvinfo : EIATTR_REGCOUNT
	.align		4
.L_188:
        /*0438*/ 	.byte	0x04, 0x2f
        /*043a*/ 	.short	(.L_190 - .L_189)
	.align		4
.L_189:
        /*043c*/ 	.word	index@(_ZN10layer_norm31ln_parallel_residual_fwd_kernelINS_13Kernel_traitsIf13__nv_bfloat16fS2_fjLj1536ELj1ELj4ELj1ELj16ENS_18Kernel_traits_baseILj1536EfS2_fS2_fjLj128EEEEELb0ELb1ELb0EEEvNS_9FwdParamsE)
        /*0440*/ 	.word	0x000000b5


	//----- nvinfo : EIATTR_FRAME_SIZE
	.align		4
.L_190:
        /*0444*/ 	.byte	0x04, 0x11
        /*0446*/ 	.short	(.L_192 - .L_191)
	.align		4
.L_191:
        /*0448*/ 	.word	index@(_ZN10layer_norm31ln_parallel_residual_fwd_kernelINS_13Kernel_traitsIf13__nv_bfloat16fS2_fjLj1536ELj1ELj4ELj1ELj16ENS_18Kernel_traits_baseILj1536EfS2_fS2_fjLj128EEEEELb0ELb1ELb0EEEvNS_9FwdParamsE)
        /*044c*/ 	.word	0x00000000


	//----- nvinfo : EIATTR_REGCOUNT
	.align		4
.L_192:
        /*0450*/ 	.byte	0x04, 0x2f
        /*0452*/ 	.short	(.L_194 - .L_193)
	.align		4
.L_193:
        /*0454*/ 	.word	index@(_ZN10layer_norm31ln_parallel_residual_fwd_kernelINS_13Kernel_traitsIf13__nv_bfloat16fS2_fjLj1536ELj1ELj4ELj1ELj16ENS_18Kernel_traits_baseILj1536EfS2_fS2_fjLj128EEEEELb0ELb0ELb1EEEvNS_9FwdParamsE)
        /*0458*/ 	.word	0x000000ff


	//----- nvinfo : EIATTR_FRAME_SIZE
	.align		4
.L_194:
        /*045c*/ 	.byte	0x04, 0x11
        /*045e*/ 	.short	(.L_196 - .L_195)
	.align		4
.L_195:
        /*0460*/ 	.word	index@(_ZN10layer_norm31ln_parallel_residual_fwd_kernelINS_13Kernel_traitsIf13__nv_bfloat16fS2_fjLj1536ELj1ELj4ELj1ELj16ENS_18Kernel_traits_baseILj1536EfS2_fS2_fjLj128EEEEELb0ELb0ELb1EEEvNS_9FwdParamsE)
        /*0464*/ 	.word	0x00000040


	//----- nvinfo : EIATTR_REGCOUNT
	.align		4
.L_196:
        /*0468*/ 	.byte	0x04, 0x2f
        /*046a*/ 	.short	(.L_198 - .L_197)
	.align		4
.L_197:
        /*046c*/ 	.word	index@(_ZN10layer_norm31ln_parallel_residual_fwd_kernelINS_13Kernel_traitsIf13__nv_bfloat16fS2_fjLj1536ELj1ELj4ELj1ELj16ENS_18Kernel_traits_baseILj1536EfS2_fS2_fjLj128EEEEELb0ELb0ELb0EEEvNS_9FwdParamsE)
        /*0470*/ 	.word	0x000000ff


	//----- nvinfo : EIATTR_FRAME_SIZE
	.align		4
.L_198:
        /*0474*/ 	.byte	0x04, 0x11
        /*0476*/ 	.short	(.L_200 - .L_199)
	.align		4
.L_199:
        /*0478*/ 	.word	index@(_ZN10layer_norm31ln_parallel_residual_fwd_kernelINS_13Kernel_traitsIf13__nv_bfloat16fS2_fjLj1536ELj1ELj4ELj1ELj16ENS_18Kernel_traits_baseILj1536EfS2_fS2_fjLj128EEEEELb0ELb0ELb0EEEvNS_9FwdParamsE)
        /*047c*/ 	.word	0x00000048


	//----- nvinfo : EIATTR_REGCOUNT
	.align		4
.L_200:
        /*0480*/ 	.byte	0x04, 0x2f
        /*0482*/ 	.short	(.L_202 - .L_201)
	.align		4
.L_201:
        /*0484*/ 	.word	index@(_ZN10layer_norm31ln_parallel_residual_fwd_kernelINS_13Kernel_traitsI13__nv_bfloat16S2_fS2_fjLj1536ELj1ELj4ELj1ELj16ENS_18Kernel_traits_baseILj1536ES2_S2_fS2_fjLj128EEEEELb1ELb1ELb1EEEvNS_9FwdParamsE)
        /*0488*/ 	.word	0x000000ef


	//----- nvinfo : EIATTR_FRAME_SIZE
	.align		4
.L_202:
        /*048c*/ 	.byte	0x04, 0x11
        /*048e*/ 	.short	(.L_204 - .L_203)
	.align		4
.L_203:
        /*0490*/ 	.word	index@(_ZN10layer_norm31ln_parallel_residual_fwd_kernelINS_13Kernel_traitsI13__nv_bfloat16S2_fS2_fjLj1536ELj1ELj4ELj1ELj16ENS_18Kernel_traits_baseILj1536ES2_S2_fS2_fjLj128EEEEELb1ELb1ELb1EEEvNS_9FwdParamsE)
        /*0494*/ 	.word	0x00000000


	//----- nvinfo : EIATTR_REGCOUNT
	.align		4
.L_204:
        /*0498*/ 	.byte	0x04, 0x2f
        /*049a*/ 	.short	(.L_206 - .L_205)
	.align		4
.L_205:
        /*049c*/ 	.word	index@(_ZN10layer_norm31ln_parallel_residual_fwd_kernelINS_13Kernel_traitsI13__nv_bfloat16S2_fS2_fjLj1536ELj1ELj4ELj1ELj16ENS_18Kernel_traits_baseILj1536ES2_S2_fS2_fjLj128EEEEELb1ELb1ELb0EEEvNS_9FwdParamsE)
        /*04a0*/ 	.word	0x000000ce


	//----- nvinfo : EIATTR_FRAME_SIZE
	.align		4
.L_206:
        /*04a4*/ 	.byte	0x04, 0x11
        /*04a6*/ 	.short	(.L_208 - .L_207)
	.align		4
.L_207:
        /*04a8*/ 	.word	index@(_ZN10layer_norm31ln_parallel_residual_fwd_kernelINS_13Kernel_traitsI13__nv_bfloat16S2_fS2_fjLj1536ELj1ELj4ELj1ELj16ENS_18Kernel_traits_baseILj1536ES2_S2_fS2_fjLj128EEEEELb1ELb1ELb0EEEvNS_9FwdParamsE)
        /*04ac*/ 	.word	0x00000000


	//----- nvinfo : EIATTR_REGCOUNT
	.align		4
.L_208:
        /*04b0*/ 	.byte	0x04, 0x2f
        /*04b2*/ 	.short	(.L_210 - .L_209)
	.align		4
.L_209:
        /*04b4*/ 	.word	index@(_ZN10layer_norm31ln_parallel_residual_fwd_kernelINS_13Kernel_traitsI13__nv_bfloat16S2_fS2_fjLj1536ELj1ELj4ELj1ELj16ENS_18Kernel_traits_baseILj1536ES2_S2_fS2_fjLj128EEEEELb1ELb0ELb1EEEvNS_9FwdParamsE)
        /*04b8*/ 	.word	0x000000ff


	//----- nvinfo : EIATTR_FRAME_SIZE
	.align		4
.L_210:
        /*04bc*/ 	.byte	0x04, 0x11
        /*04be*/ 	.short	(.L_212 - .L_211)
	.align		4
.L_211:
        /*04c0*/ 	.word	index@(_ZN10layer_norm31ln_parallel_residual_fwd_kernelINS_13Kernel_traitsI13__nv_bfloat16S2_fS2_fjLj1536ELj1ELj4ELj1ELj16ENS_18Kernel_traits_baseILj1536ES2_S2_fS2_fjLj128EEEEELb1ELb0ELb1EEEvNS_9FwdParamsE)
        /*04c4*/ 	.word	0x00000030


	//----- nvinfo : EIATTR_REGCOUNT
	.align		4
.L_212:
        /*04c8*/ 	.byte	0x04, 0x2f
        /*04ca*/ 	.short	(.L_214 - .L_213)
	.align		4
.L_213:
        /*04cc*/ 	.word	index@(_ZN10layer_norm31ln_parallel_residual_fwd_kernelINS_13Kernel_traitsI13__nv_bfloat16S2_fS2_fjLj1536ELj1ELj4ELj1ELj16ENS_18Kernel_traits_baseILj1536ES2_S2_fS2_fjLj128EEEEELb1ELb0ELb0EEEvNS_9FwdParamsE)
        /*04d0*/ 	.word	0x000000ff


	//----- nvinfo : EIATTR_FRAME_SIZE
	.align		4
.L_214:
        /*04d4*/ 	.byte	0x04, 0x11
        /*04d6*/ 	.short	(.L_216 - .L_215)
	.align		4
.L_215:
        /*04d8*/ 	.word	index@(_ZN10layer_norm31ln_parallel_residual_fwd_kernelINS_13Kernel_traitsI13__nv_bfloat16S2_fS2_fjLj1536ELj1ELj4ELj1ELj16ENS_18Kernel_traits_baseILj1536ES2_S2_fS2_fjLj128EEEEELb1ELb0ELb0EEEvNS_9FwdParamsE)
        /*04dc*/ 	.word	0x000000a0


	//----- nvinfo : EIATTR_REGCOUNT
	.align		4
.L_216:
        /*04e0*/ 	.byte	0x04, 0x2f
        /*04e2*/ 	.short	(.L_218 - .L_217)
	.align		4
.L_217:
        /*04e4*/ 	.word	index@(_ZN10layer_norm31ln_parallel_residual_fwd_kernelINS_13Kernel_traitsI13__nv_bfloat16S2_fS2_fjLj1536ELj1ELj4ELj1ELj16ENS_18Kernel_traits_baseILj1536ES2_S2_fS2_fjLj128EEEEELb0ELb1ELb1EEEvNS_9FwdParamsE)
        /*04e8*/ 	.word	0x000000a2


	//----- nvinfo : EIATTR_FRAME_SIZE
	.align		4
.L_218:
        /*04ec*/ 	.byte	0x04, 0x11
        /*04ee*/ 	.short	(.L_220 - .L_219)
	.align		4
.L_219:
        /*04f0*/ 	.word	index@(_ZN10layer_norm31ln_parallel_residual_fwd_kernelINS_13Kernel_traitsI13__nv_bfloat16S2_fS2_fjLj1536ELj1ELj4ELj1ELj16ENS_18Kernel_traits_baseILj1536ES2_S2_fS2_fjLj128EEEEELb0ELb1ELb1EEEvNS_9FwdParamsE)
        /*04f4*/ 	.word	0x00000000


	//----- nvinfo : EIATTR_REGCOUNT
	.align		4
.L_220:
        /*04f8*/ 	.byte	0x04, 0x2f
        /*04fa*/ 	.short	(.L_222 - .L_221)
	.align		4
.L_221:
        /*04fc*/ 	.word	index@(_ZN10layer_norm31ln_parallel_residual_fwd_kernelINS_13Kernel_traitsI13__nv_bfloat16S2_fS2_fjLj1536ELj1ELj4ELj1ELj16ENS_18Kernel_traits_baseILj1536ES2_S2_fS2_fjLj128EEEEELb0ELb1ELb0EEEvNS_9FwdParamsE)
        /*0500*/ 	.word	0x000000bb


	//----- nvinfo : EIATTR_FRAME_SIZE
	.align		4
.L_222:
        /*0504*/ 	.byte	0x04, 0x11
        /*0506*/ 	.short	(.L_224 - .L_223)
	.align		4
.L_223:
        /*0508*/ 	.word	index@(_ZN10layer_norm31ln_parallel_residual_fwd_kernelINS_13Kernel_traitsI13__nv_bfloat16S2_fS2_fjLj1536ELj1ELj4ELj1ELj16ENS_18Kernel_traits_baseILj1536ES2_S2_fS2_fjLj128EEEEELb0ELb1ELb0EEEvNS_9FwdParamsE)
        /*050c*/ 	.word	0x00000000


	//----- nvinfo : EIATTR_REGCOUNT
	.align		4
.L_224:
        /*0510*/ 	.byte	0x04, 0x2f
        /*0512*/ 	.short	(.L_226 - .L_225)
	.align		4
.L_225:
        /*0514*/ 	.word	index@(_ZN10layer_norm31ln_parallel_residual_fwd_kernelINS_13Kernel_traitsI13__nv_bfloat16S2_fS2_fjLj1536ELj1ELj4ELj1ELj16ENS_18Kernel_traits_baseILj1536ES2_S2_fS2_fjLj128EEEEELb0ELb0ELb1EEEvNS_9FwdParamsE)
        /*0518*/ 	.word	0x000000ff


	//----- nvinfo : EIATTR_FRAME_SIZE
	.align		4
.L_226:
        /*051c*/ 	.byte	0x04, 0x11
        /*051e*/ 	.short	(.L_228 - .L_227)
	.align		4
.L_227:
        /*0520*/ 	.word	index@(_ZN10layer_norm31ln_parallel_residual_fwd_kernelINS_13Kernel_traitsI13__nv_bfloat16S2_fS2_fjLj1536ELj1ELj4ELj1ELj16ENS_18Kernel_traits_baseILj1536ES2_S2_fS2_fjLj128EEEEELb0ELb0ELb1EEEvNS_9FwdParamsE)
        /*0524*/ 	.word	0x00000000


	//----- nvinfo : EIATTR_REGCOUNT
	.align		4
.L_228:
        /*0528*/ 	.byte	0x04, 0x2f
        /*052a*/ 	.short	(.L_230 - .L_229)
	.align		4
.L_229:
        /*052c*/ 	.word	index@(_ZN10layer_norm31ln_parallel_residual_fwd_kernelINS_13Kernel_traitsI13__nv_bfloat16S2_fS2_fjLj1536ELj1ELj4ELj1ELj16ENS_18Kernel_traits_baseILj1536ES2_S2_fS2_fjLj128EEEEELb0ELb0ELb0EEEvNS_9FwdParamsE)
        /*0530*/ 	.word	0x000000ff


	//----- nvinfo : EIATTR_FRAME_SIZE
	.align		4
.L_230:
        /*0534*/ 	.byte	0x04, 0x11
        /*0536*/ 	.short	(.L_232 - .L_231)
	.align		4
.L_231:
        /*0538*/ 	.word	index@(_ZN10layer_norm31ln_parallel_residual_fwd_kernelINS_13Kernel_traitsI13__nv_bfloat16S2_fS2_fjLj1536ELj1ELj4ELj1ELj16ENS_18Kernel_traits_baseILj1536ES2_S2_fS2_fjLj128EEEEELb0ELb0ELb0EEEvNS_9FwdParamsE)
        /*053c*/ 	.word	0x00000058


	//----- nvinfo : EIATTR_REGCOUNT
	.align		4
.L_232:
        /*0540*/ 	.byte	0x04, 0x2f
        /*0542*/ 	.short	(.L_234 - .L_233)
	.align		4
.L_233:
        /*0544*/ 	.word	index@(_ZN10layer_norm31ln_parallel_residual_fwd_kernelINS_13Kernel_traitsIf13__nv_bfloat16S2_S2_fjLj1536ELj1ELj4ELj1ELj16ENS_18Kernel_traits_baseILj1536EfS2_S2_S2_fjLj128EEEEELb1ELb1ELb1EEEvNS_9FwdParamsE)
        /*0548*/ 	.word	0x000000ef


	//----- nvinfo : EIATTR_FRAME_SIZE
	.align		4
.L_234:
        /*054c*/ 	.byte	0x04, 0x11
        /*054e*/ 	.short	(.L_236 - .L_235)
	.align		4
.L_235:
        /*0550*/ 	.word	index@(_ZN10layer_norm31ln_parallel_residual_fwd_kernelINS_13Kernel_traitsIf13__nv_bfloat16S2_S2_fjLj1536ELj1ELj4ELj1ELj16ENS_18Kernel_traits_baseILj1536EfS2_S2_S2_fjLj128EEEEELb1ELb1ELb1EEEvNS_9FwdParamsE)
        /*0554*/ 	.word	0x00000000


	//----- nvinfo : EIATTR_REGCOUNT
	.align		4
.L_236:
        /*0558*/ 	.byte	0x04, 0x2f
        /*055a*/ 	.short	(.L_238 - .L_237)
	.align		4
.L_237:
        /*055c*/ 	.word	index@(_ZN10layer_norm31ln_parallel_residual_fwd_kernelINS_13Kernel_traitsIf13__nv_bfloat16S2_S2_fjLj1536ELj1ELj4ELj1ELj16ENS_18Kernel_traits_baseILj1536EfS2_S2_S2_fjLj128EEEEELb1ELb1ELb0EEEvNS_9FwdParamsE)
        /*0560*/ 	.word	0x000000c7


	//----- nvinfo : EIATTR_FRAME_SIZE
	.align		4
.L_238:
        /*0564*/ 	.byte	0x04, 0x11
        /*0566*/ 	.short	(.L_240 - .L_239)
	.align		4
.L_239:
        /*0568*/ 	.word	index@(_ZN10layer_norm31ln_parallel_residual_fwd_kernelINS_13Kernel_traitsIf13__nv_bfloat16S2_S2_fjLj1536ELj1ELj4ELj1ELj16ENS_18Kernel_traits_baseILj1536EfS2_S2_S2_fjLj128EEEEELb1ELb1ELb0EEEvNS_9FwdParamsE)
        /*056c*/ 	.word	0x00000000


	//----- nvinfo : EIATTR_REGCOUNT
	.align		4
.L_240:
        /*0570*/ 	.byte	0x04, 0x2f
        /*0572*/ 	.short	(.L_242 - .L_241)
	.align		4
.L_241:
        /*0574*/ 	.word	index@(_ZN10layer_norm31ln_parallel_residual_fwd_kernelINS_13Kernel_traitsIf13__nv_bfloat16S2_S2_fjLj1536ELj1ELj4ELj1ELj16ENS_18Kernel_traits_baseILj1536EfS2_S2_S2_fjLj128EEEEELb1ELb0ELb1EEEvNS_9FwdParamsE)
        /*0578*/ 	.word	0x000000ff


	//----- nvinfo : EIATTR_FRAME_SIZE
	.align		4
.L_242:
        /*057c*/ 	.byte	0x04, 0x11
        /*057e*/ 	.short	(.L_244 - .L_243)
	.align		4
.L_243:
        /*0580*/ 	.word	index@(_ZN10layer_norm31ln_parallel_residual_fwd_kernelINS_13Kernel_traitsIf13__nv_bfloat16S2_S2_fjLj1536ELj1ELj4ELj1ELj16ENS_18Kernel_traits_baseILj1536EfS2_S2_S2_fjLj128EEEEELb1ELb0ELb1EEEvNS_9FwdParamsE)
        /*0584*/ 	.word	0x000000a0


	//----- nvinfo : EIATTR_REGCOUNT
	.align		4
.L_244:
        /*0588*/ 	.byte	0x04, 0x2f
        /*058a*/ 	.short	(.L_246 - .L_245)
	.align		4
.L_245:
        /*058c*/ 	.word	index@(_ZN10layer_norm31ln_parallel_residual_fwd_kernelINS_13Kernel_traitsIf13__nv_bfloat16S2_S2_fjLj1536ELj1ELj4ELj1ELj16ENS_18Kernel_traits_baseILj1536EfS2_S2_S2_fjLj128EEEEELb1ELb0ELb0EEEvNS_9FwdParamsE)
        /*0590*/ 	.word	0x000000ff


	//----- nvinfo : EIATTR_FRAME_SIZE
	.align		4
.L_246:
        /*0594*/ 	.byte	0x04, 0x11
        /*0596*/ 	.short	(.L_248 - .L_247)
	.align		4
.L_247:
        /*0598*/ 	.word	index@(_ZN10layer_norm31ln_parallel_residual_fwd_kernelINS_13Kernel_traitsIf13__nv_bfloat16S2_S2_fjLj1536ELj1ELj4ELj1ELj16ENS_18Kernel_traits_baseILj1536EfS2_S2_S2_fjLj128EEEEELb1ELb0ELb0EEEvNS_9FwdParamsE)
        /*059c*/ 	.word	0x00000090


	//----- nvinfo : EIATTR_REGCOUNT
	.align		4
.L_248:
        /*05a0*/ 	.byte	0x04, 0x2f
        /*05a2*/ 	.short	(.L_250 - .L_249)
	.align		4
.L_249:
        /*05a4*/ 	.word	index@(_ZN10layer_norm31ln_parallel_residual_fwd_kernelINS_13Kernel_traitsIf13__nv_bfloat16S2_S2_fjLj1536ELj1ELj4ELj1ELj16ENS_18Kernel_traits_baseILj1536EfS2_S2_S2_fjLj128EEEEELb0ELb1ELb1EEEvNS_9FwdParamsE)
        /*05a8*/ 	.word	0x000000c0


	//----- nvinfo : EIATTR_FRAME_SIZE
	.align		4
.L_250:
        /*05ac*/ 	.byte	0x04, 0x11
        /*05ae*/ 	.short	(.L_252 - .L_251)
	.align		4
.L_251:
        /*05b0*/ 	.word	index@(_ZN10layer_norm31ln_parallel_residual_fwd_kernelINS_13Kernel_traitsIf13__nv_bfloat16S2_S2_fjLj1536ELj1ELj4ELj1ELj16ENS_18Kernel_traits_baseILj1536EfS2_S2_S2_fjLj128EEEEELb0ELb1ELb1EEEvNS_9FwdParamsE)
        /*05b4*/ 	.word	0x00000000


	//----- nvinfo : EIATTR_REGCOUNT
	.align		4
.L_252:
        /*05b8*/ 	.byte	0x04, 0x2f
        /*05ba*/ 	.short	(.L_254 - .L_253)
	.align		4
.L_253:
        /*05bc*/ 	.word	index@(_ZN10layer_norm31ln_parallel_residual_fwd_kernelINS_13Kernel_traitsIf13__nv_bfloat16S2_S2_fjLj1536ELj1ELj4ELj1ELj16ENS_18Kernel_traits_baseILj1536EfS2_S2_S2_fjLj128EEEEELb0ELb1ELb0EEEvNS_9FwdParamsE)
        /*05c0*/ 	.word	0x000000b7


	//----- nvinfo : EIATTR_FRAME_SIZE
	.align		4
.L_254:
        /*05c4*/ 	.byte	0x04, 0x11
        /*05c6*/ 	.short	(.L_256 - .L_255)
	.align		4
.L_255:
        /*05c8*/ 	.word	index@(_ZN10layer_norm31ln_parallel_residual_fwd_kernelINS_13Kernel_traitsIf13__nv_bfloat16S2_S2_fjLj1536ELj1ELj4ELj1ELj16ENS_18Kernel_traits_baseILj1536EfS2_S2_S2_fjLj128EEEEELb0ELb1ELb0EEEvNS_9FwdParamsE)
        /*05cc*/ 	.word	0x00000000


	//----- nvinfo : EIATTR_REGCOUNT
	.align		4
.L_256:
        /*05d0*/ 	.byte	0x04, 0x2f
        /*05d2*/ 	.short	(.L_258 - .L_257)
	.align		4
.L_257:
        /*05d4*/ 	.word	index@(_ZN10layer_norm31ln_parallel_residual_fwd_kernelINS_13Kernel_traitsIf13__nv_bfloat16S2_S2_fjLj1536ELj1ELj4ELj1ELj16ENS_18Kernel_traits_baseILj1536EfS2_S2_S2_fjLj128EEEEELb0ELb0ELb1EEEvNS_9FwdParamsE)
        /*05d8*/ 	.word	0x000000ff


	//----- nvinfo : EIATTR_FRAME_SIZE
	.align		4
.L_258:
        /*05dc*/ 	.byte	0x04, 0x11
        /*05de*/ 	.short	(.L_260 - .L_259)
	.align		4
.L_259:
        /*05e0*/ 	.word	index@(_ZN10layer_norm31ln_parallel_residual_fwd_kernelINS_13Kernel_traitsIf13__nv_bfloat16S2_S2_fjLj1536ELj1ELj4ELj1ELj16ENS_18Kernel_traits_baseILj1536EfS2_S2_S2_fjLj128EEEEELb0ELb0ELb1EEEvNS_9FwdParamsE)
        /*05e4*/ 	.word	0x00000040


	//----- nvinfo : EIATTR_REGCOUNT
	.align		4
.L_260:
        /*05e8*/ 	.byte	0x04, 0x2f
        /*05ea*/ 	.short	(.L_262 - .L_261)
	.align		4
.L_261:
        /*05ec*/ 	.word	index@(_ZN10layer_norm31ln_parallel_residual_fwd_kernelINS_13Kernel_traitsIf13__nv_bfloat16S2_S2_fjLj1536ELj1ELj4ELj1ELj16ENS_18Kernel_traits_baseILj1536EfS2_S2_S2_fjLj128EEEEELb0ELb0ELb0EEEvNS_9FwdParamsE)
        /*05f0*/ 	.word	0x000000ff


	//----- nvinfo : EIATTR_FRAME_SIZE
	.align		4
.L_262:
        /*05f4*/ 	.byte	0x04, 0x11
        /*05f6*/ 	.short	(.L_264 - .L_263)
	.align		4
.L_263:
        /*05f8*/ 	.word	index@(_ZN10layer_norm31ln_parallel_residual_fwd_kernelINS_13Kernel_traitsIf13__nv_bfloat16S2_S2_fjLj1536ELj1ELj4ELj1ELj16ENS_18Kernel_traits_baseILj1536EfS2_S2_S2_fjLj128EEEEELb0ELb0ELb0EEEvNS_9FwdParamsE)
        /*05fc*/ 	.word	0x00000048


	//----- nvinfo : EIATTR_REGCOUNT
	.align		4
.L_264:
        /*0600*/ 	.byte	0x04, 0x2f
        /*0602*/ 	.short	(.L_266 - .L_265)
	.align		4
.L_265:
        /*0604*/ 	.word	index@(_ZN10layer_norm31ln_parallel_residual_fwd_kernelINS_13Kernel_traitsI6__halfS2_S2_S2_fjLj1536ELj1ELj4ELj1ELj16ENS_18Kernel_traits_baseILj1536ES2_S2_S2_S2_fjLj128EEEEELb1ELb1ELb1EEEvNS_9FwdParamsE)
        /*0608*/ 	.word	0x000000a8


	//----- nvinfo : EIATTR_FRAME_SIZE
	.align		4
.L_266:
        /*060c*/ 	.byte	0x04, 0x11
        /*060e*/ 	.short	(.L_268 - .L_267)
	.align		4
.L_267:
        /*0610*/ 	.word	index@(_ZN10layer_norm31ln_parallel_residual_fwd_kernelINS_13Kernel_traitsI6__halfS2_S2_S2_fjLj1536ELj1ELj4ELj1ELj16ENS_18Kernel_traits_baseILj1536ES2_S2_S2_S2_fjLj128EEEEELb1ELb1ELb1EEEvNS_9FwdParamsE)
        /*0614*/ 	.word	0x00000000


	//----- nvinfo : EIATTR_REGCOUNT
	.align		4
.L_268:
        /*0618*/ 	.byte	0x04, 0x2f
        /*061a*/ 	.short	(.L_270 - .L_269)
	.align		4
.L_269:
        /*061c*/ 	.word	index@(_ZN10layer_norm31ln_parallel_residual_fwd_kernelINS_13Kernel_traitsI6__halfS2_S2_S2_fjLj1536ELj1ELj4ELj1ELj16ENS_18Kernel_traits_baseILj1536ES2_S2_S2_S2_fjLj128EEEEELb1ELb1ELb0EEEvNS_9FwdParamsE)
        /*0620*/ 	.word	0x0000009c


	//----- nvinfo : EIATTR_FRAME_SIZE
	.align		4
.L_270:
        /*0624*/ 	.byte	0x04, 0x11
        /*0626*/ 	.short	(.L_272 - .L_271)
	.align		4
.L_271:
        /*0628*/ 	.word	index@(_ZN10layer_norm31ln_parallel_residual_fwd_kernelINS_13Kernel_traitsI6__halfS2_S2_S2_fjLj1536ELj1ELj4ELj1ELj16ENS_18Kernel_traits_baseILj1536ES2_S2_S2_S2_fjLj128EEEEELb1ELb1ELb0EEEvNS_9FwdParamsE)
        /*062c*/ 	.word	0x00000000


	//----- nvinfo : EIATTR_REGCOUNT
	.align		4
.L_272:
        /*0630*/ 	.byte	0x04, 0x2f
        /*0632*/ 	.short	(.L_274 - .L_273)
	.align		4
.L_273:
        /*0634*/ 	.word	index@(_ZN10layer_norm31ln_parallel_residual_fwd_kernelINS_13Kernel_traitsI6__halfS2_S2_S2_fjLj1536ELj1ELj4ELj1ELj16ENS_18Kernel_traits_baseILj1536ES2_S2_S2_S2_fjLj128EEEEELb1ELb0ELb1EEEvNS_9FwdParamsE)
        /*0638*/ 	.word	0x000000f8


	//----- nvinfo : EIATTR_FRAME_SIZE
	.align		4
.L_274:
        /*063c*/ 	.byte	0x04, 0x11
        /*063e*/ 	.short	(.L_276 - .L_275)
	.align		4
.L_275:
        /*0640*/ 	.word	index@(_ZN10layer_norm31ln_parallel_residual_fwd_kernelINS_13Kernel_traitsI6__halfS2_S2_S2_fjLj1536ELj1ELj4ELj1ELj16ENS_18Kernel_traits_baseILj1536ES2_S2_S2_S2_fjLj128EEEEELb1ELb0ELb1EEEvNS_9FwdParamsE)
        /*0644*/ 	.word	0x00000000


	//----- nvinfo : EIATTR_REGCOUNT
	.align		4
.L_276:
        /*0648*/ 	.byte	0x04, 0x2f
        /*064a*/ 	.short	(.L_278 - .L_277)
	.align		4
.L_277:
        /*064c*/ 	.word	index@(_ZN10layer_norm31ln_parallel_residual_fwd_kernelINS_13Kernel_traitsI6__halfS2_S2_S2_fjLj1536ELj1ELj4ELj1ELj16ENS_18Kernel_traits_baseILj1536ES2_S2_S2_S2_fjLj128EEEEELb1ELb0ELb0EEEvNS_9FwdParamsE)
        /*0650*/ 	.word	0x000000d4


	//----- nvinfo : EIATTR_FRAME_SIZE
	.align		4
.L_278:
        /*0654*/ 	.byte	0x04, 0x11
        /*0656*/ 	.short	(.L_280 - .L_279)
	.align		4
.L_279:
        /*0658*/ 	.word	index@(_ZN10layer_norm31ln_parallel_residual_fwd_kernelINS_13Kernel_traitsI6__halfS2_S2_S2_fjLj1536ELj1ELj4ELj1ELj16ENS_18Kernel_traits_baseILj1536ES2_S2_S2_S2_fjLj128EEEEELb1ELb0ELb0EEEvNS_9FwdParamsE)
        /*065c*/ 	.word	0x00000000


	//----- nvinfo : EIATTR_REGCOUNT
	.align		4
.L_280:
        /*0660*/ 	.byte	0x04, 0x2f
        /*0662*/ 	.short	(.L_282 - .L_281)
	.align		4
.L_281:
        /*0664*/ 	.word	index@(_ZN10layer_norm31ln_parallel_residual_fwd_kernelINS_13Kernel_traitsI6__halfS2_S2_S2_fjLj1536ELj1ELj4ELj1ELj16ENS_18Kernel_traits_baseILj1536ES2_S2_S2_S2_fjLj128EEEEELb0ELb1ELb1EEEvNS_9FwdParamsE)
        /*0668*/ 	.word	0x00000080


	//----- nvinfo : EIATTR_FRAME_SIZE
	.align		4
.L_282:
        /*066c*/ 	.byte	0x04, 0x11
        /*066e*/ 	.short	(.L_284 - .L_283)
	.align		4
.L_283:
        /*0670*/ 	.word	index@(_ZN10layer_norm31ln_parallel_residual_fwd_kernelINS_13Kernel_traitsI6__halfS2_S2_S2_fjLj1536ELj1ELj4ELj1ELj16ENS_18Kernel_traits_baseILj1536ES2_S2_S2_S2_fjLj128EEEEELb0ELb1ELb1EEEvNS_9FwdParamsE)
        /*0674*/ 	.word	0x00000000


	//----- nvinfo : EIATTR_REGCOUNT
	.align		4
.L_284:
        /*0678*/ 	.byte	0x04, 0x2f
        /*067a*/ 	.short	(.L_286 - .L_285)
	.align		4
.L_285:
        /*067c*/ 	.word	index@(_ZN10layer_norm31ln_parallel_residual_fwd_kernelINS_13Kernel_traitsI6__halfS2_S2_S2_fjLj1536ELj1ELj4ELj1ELj16ENS_18Kernel_traits_baseILj1536ES2_S2_S2_S2_fjLj128EEEEELb0ELb1ELb0EEEvNS_9FwdParamsE)
        /*0680*/ 	.word	0x00000080


	//----- nvinfo : EIATTR_FRAME_SIZE
	.align		4
.L_286:
        /*0684*/ 	.byte	0x04, 0x11
        /*0686*/ 	.short	(.L_288 - .L_287)
	.align		4
.L_287:
        /*0688*/ 	.word	index@(_ZN10layer_norm31ln_parallel_residual_fwd_kernelINS_13Kernel_traitsI6__halfS2_S2_S2_fjLj1536ELj1ELj4ELj1ELj16ENS_18Kernel_traits_baseILj1536ES2_S2_S2_S2_fjLj128EEEEELb0ELb1ELb0EEEvNS_9FwdParamsE)
        /*068c*/ 	.word	0x00000000


	//----- nvinfo : EIATTR_REGCOUNT
	.align		4
.L_288:
        /*0690*/ 	.byte	0x04, 0x2f
        /*0692*/ 	.short	(.L_290 - .L_289)
	.align		4
.L_289:
        /*0694*/ 	.word	index@(_ZN10layer_norm31ln_parallel_residual_fwd_kernelINS_13Kernel_traitsI6__halfS2_S2_S2_fjLj1536ELj1ELj4ELj1ELj16ENS_18Kernel_traits_baseILj1536ES2_S2_S2_S2_fjLj128EEEEELb0ELb0ELb1EEEvNS_9FwdParamsE)
        /*0698*/ 	.word	0x000000f0


	//----- nvinfo : EIATTR_FRAME_SIZE
	.align		4
.L_290:
        /*069c*/ 	.byte	0x04, 0x11
        /*069e*/ 	.short	(.L_292 - .L_291)
	.align		4
.L_291:
        /*06a0*/ 	.word	index@(_ZN10layer_norm31ln_parallel_residual_fwd_kernelINS_13Kernel_traitsI6__halfS2_S2_S2_fjLj1536ELj1ELj4ELj1ELj16ENS_18Kernel_traits_baseILj1536ES2_S2_S2_S2_fjLj128EEEEELb0ELb0ELb1EEEvNS_9FwdParamsE)
        /*06a4*/ 	.word	0x00000000


	//----- nvinfo : EIATTR_REGCOUNT
	.align		4
.L_292:
        /*06a8*/ 	.byte	0x04, 0x2f
        /*06aa*/ 	.short	(.L_294 - .L_293)
	.align		4
.L_293:
        /*06ac*/ 	.word	index@(_ZN10layer_norm31ln_parallel_residual_fwd_kernelINS_13Kernel_traitsI6__halfS2_S2_S2_fjLj1536ELj1ELj4ELj1ELj16ENS_18Kernel_traits_baseILj1536ES2_S2_S2_S2_fjLj128EEEEELb0ELb0ELb0EEEvNS_9FwdParamsE)
        /*06b0*/ 	.word	0x000000c3


	//----- nvinfo : EIATTR_FRAME_SIZE
	.align		4
.L_294:
        /*06b4*/ 	.byte	0x04, 0x11
        /*06b6*/ 	.short	(.L_296 - .L_295)
	.align		4
.L_295:
        /*06b8*/ 	.word	index@(_ZN10layer_norm31ln_parallel_residual_fwd_kernelINS_13Kernel_traitsI6__halfS2_S2_S2_fjLj1536ELj1ELj4ELj1ELj16ENS_18Kernel_traits_baseILj1536ES2_S2_S2_S2_fjLj128EEEEELb0ELb0ELb0EEEvNS_9FwdParamsE)
        /*06bc*/ 	.word	0x00000000


	//----- nvinfo : EIATTR_REGCOUNT
	.align		4
.L_296:
        /*06c0*/ 	.byte	0x04, 0x2f
        /*06c2*/ 	.short	(.L_298 - .L_297)
	.align		4
.L_297:
        /*06c4*/ 	.word	index@(_ZN10layer_norm31ln_parallel_residual_fwd_kernelINS_13Kernel_traitsI13__nv_bfloat16S2_S2_S2_fjLj1536ELj1ELj4ELj1ELj16ENS_18Kernel_traits_baseILj1536ES2_S2_S2_S2_fjLj128EEEEELb1ELb1ELb1EEEvNS_9FwdParamsE)
        /*06c8*/ 	.word	0x000000e9


	//----- nvinfo : EIATTR_FRAME_SIZE
	.align		4
.L_298:
        /*06cc*/ 	.byte	0x04, 0x11
        /*06ce*/ 	.short	(.L_300 - .L_299)
	.align		4
.L_299:
        /*06d0*/ 	.word	index@(_ZN10layer_norm31ln_parallel_residual_fwd_kernelINS_13Kernel_traitsI13__nv_bfloat16S2_S2_S2_fjLj1536ELj1ELj4ELj1ELj16ENS_18Kernel_traits_baseILj1536ES2_S2_S2_S2_fjLj128EEEEELb1ELb1ELb1EEEvNS_9FwdParamsE)
        /*06d4*/ 	.word	0x00000000


	//----- nvinfo : EIATTR_REGCOUNT
	.align		4
.L_300:
        /*06d8*/ 	.byte	0x04, 0x2f
        /*06da*/ 	.short	(.L_302 - .L_301)
	.align		4
.L_301:
        /*06dc*/ 	.word	index@(_ZN10layer_norm31ln_parallel_residual_fwd_kernelINS_13Kernel_traitsI13__nv_bfloat16S2_S2_S2_fjLj1536ELj1ELj4ELj1ELj16ENS_18Kernel_traits_baseILj1536ES2_S2_S2_S2_fjLj128EEEEELb1ELb1ELb0EEEvNS_9FwdParamsE)
        /*06e0*/ 	.word	0x000000ca


	//----- nvinfo : EIATTR_FRAME_SIZE
	.align		4
.L_302:
        /*06e4*/ 	.byte	0x04, 0x11
        /*06e6*/ 	.short	(.L_304 - .L_303)
	.align		4
.L_303:
        /*06e8*/ 	.word	index@(_ZN10layer_norm31ln_parallel_residual_fwd_kernelINS_13Kernel_traitsI13__nv_bfloat16S2_S2_S2_fjLj1536ELj1ELj4ELj1ELj16ENS_18Kernel_traits_baseILj1536ES2_S2_S2_S2_fjLj128EEEEELb1ELb1ELb0EEEvNS_9FwdParamsE)
        /*06ec*/ 	.word	0x00000000


	//----- nvinfo : EIATTR_REGCOUNT
	.align		4
.L_304:
        /*06f0*/ 	.byte	0x04, 0x2f
        /*06f2*/ 	.short	(.L_306 - .L_305)
	.align		4
.L_305:
        /*06f4*/ 	.word	index@(_ZN10layer_norm31ln_parallel_residual_fwd_kernelINS_13Kernel_traitsI13__nv_bfloat16S2_S2_S2_fjLj1536ELj1ELj4ELj1ELj16ENS_18Kernel_traits_baseILj1536ES2_S2_S2_S2_fjLj128EEEEELb1ELb0ELb1EEEvNS_9FwdParamsE)
        /*06f8*/ 	.word	0x000000ff


	//----- nvinfo : EIATTR_FRAME_SIZE
	.align		4
.L_306:
        /*06fc*/ 	.byte	0x04, 0x11
        /*06fe*/ 	.short	(.L_308 - .L_307)
	.align		4
.L_307:
        /*0700*/ 	.word	index@(_ZN10layer_norm31ln_parallel_residual_fwd_kernelINS_13Kernel_traitsI13__nv_bfloat16S2_S2_S2_fjLj1536ELj1ELj4ELj1ELj16ENS_18Kernel_traits_baseILj1536ES2_S2_S2_S2_fjLj128EEEEELb1ELb0ELb1EEEvNS_9FwdParamsE)
        /*0704*/ 	.word	0x00000010


	//----- nvinfo : EIATTR_REGCOUNT
	.align		4
.L_308:
        /*0708*/ 	.byte	0x04, 0x2f
        /*070a*/ 	.short	(.L_310 - .L_309)
	.align		4
.L_309:
        /*070c*/ 	.word	index@(_ZN10layer_norm31ln_parallel_residual_fwd_kernelINS_13Kernel_traitsI13__nv_bfloat16S2_S2_S2_fjLj1536ELj1ELj4ELj1ELj16ENS_18Kernel_traits_baseILj1536ES2_S2_S2_S2_fjLj128EEEEELb1ELb0ELb0EEEvNS_9FwdParamsE)
        /*0710*/ 	.word	0x000000ff


	//----- nvinfo : EIATTR_FRAME_SIZE
	.align		4
.L_310:
        /*0714*/ 	.byte	0x04, 0x11
        /*0716*/ 	.short	(.L_312 - .L_311)
	.align		4
.L_311:
        /*0718*/ 	.word	index@(_ZN10layer_norm31ln_parallel_residual_fwd_kernelINS_13Kernel_traitsI13__nv_bfloat16S2_S2_S2_fjLj1536ELj1ELj4ELj1ELj16ENS_18Kernel_traits_baseILj1536ES2_S2_S2_S2_fjLj128EEEEELb1ELb0ELb0EEEvNS_9FwdParamsE)
        /*071c*/ 	.word	0x00000090


	//----- nvinfo : EIATTR_REGCOUNT
	.align		4
.L_312:
        /*0720*/ 	.byte	0x04, 0x2f
        /*0722*/ 	.short	(.L_314 - .L_313)
	.align		4
.L_313:
        /*0724*/ 	.word	index@(_ZN10layer_norm31ln_parallel_residual_fwd_kernelINS_13Kernel_traitsI13__nv_bfloat16S2_S2_S2_fjLj1536ELj1ELj4ELj1ELj16ENS_18Kernel_traits_baseILj1536ES2_S2_S2_S2_fjLj128EEEEELb0ELb1ELb1EEEvNS_9FwdParamsE)
        /*0728*/ 	.word	0x000000a4


	//----- nvinfo : EIATTR_FRAME_SIZE
	.align		4
.L_314:
        /*072c*/ 	.byte	0x04, 0x11
        /*072e*/ 	.short	(.L_316 - .L_315)
	.align		4
.L_315:
        /*0730*/ 	.word	index@(_ZN10layer_norm31ln_parallel_residual_fwd_kernelINS_13Kernel_traitsI13__nv_bfloat16S2_S2_S2_fjLj1536ELj1ELj4ELj1ELj16ENS_18Kernel_traits_baseILj1536ES2_S2_S2_S2_fjLj128EEEEELb0ELb1ELb1EEEvNS_9FwdParamsE)
        /*0734*/ 	.word	0x00000000


	//----- nvinfo : EIATTR_REGCOUNT
	.align		4
.L_316:
        /*0738*/ 	.byte	0x04, 0x2f
        /*073a*/ 	.short	(.L_318 - .L_317)
	.align		4
.L_317:
        /*073c*/ 	.word	index@(_ZN10layer_norm31ln_parallel_residual_fwd_kernelINS_13Kernel_traitsI13__nv_bfloat16S2_S2_S2_fjLj1536ELj1ELj4ELj1ELj16ENS_18Kernel_traits_baseILj1536ES2_S2_S2_S2_fjLj128EEEEELb0ELb1ELb0EEEvNS_9FwdParamsE)
        /*0740*/ 	.word	0x000000ba


	//----- nvinfo : EIATTR_FRAME_SIZE
	.align		4
.L_318:
        /*0744*/ 	.byte	0x04, 0x11
        /*0746*/ 	.short	(.L_320 - .L_319)
	.align		4
.L_319:
        /*0748*/ 	.word	index@(_ZN10layer_norm31ln_parallel_residual_fwd_kernelINS_13Kernel_traitsI13__nv_bfloat16S2_S2_S2_fjLj1536ELj1ELj4ELj1ELj16ENS_18Kernel_traits_baseILj1536ES2_S2_S2_S2_fjLj128EEEEELb0ELb1ELb0EEEvNS_9FwdParamsE)
        /*074c*/ 	.word	0x00000000


	//----- nvinfo : EIATTR_REGCOUNT
	.align		4
.L_320:
        /*0750*/ 	.byte	0x04, 0x2f
        /*0752*/ 	.short	(.L_322 - .L_321)
	.align		4
.L_321:
        /*0754*/ 	.word	index@(_ZN10layer_norm31ln_parallel_residual_fwd_kernelINS_13Kernel_traitsI13__nv_bfloat16S2_S2_S2_fjLj1536ELj1ELj4ELj1ELj16ENS_18Kernel_traits_baseILj1536ES2_S2_S2_S2_fjLj128EEEEELb0ELb0ELb1EEEvNS_9FwdParamsE)
        /*0758*/ 	.word	0x000000fe


	//----- nvinfo : EIATTR_FRAME_SIZE
	.align		4
.L_322:
        /*075c*/ 	.byte	0x04, 0x11
        /*075e*/ 	.short	(.L_324 - .L_323)
	.align		4
.L_323:
        /*0760*/ 	.word	index@(_ZN10layer_norm31ln_parallel_residual_fwd_kernelINS_13Kernel_traitsI13__nv_bfloat16S2_S2_S2_fjLj1536ELj1ELj4ELj1ELj16ENS_18Kernel_traits_baseILj1536ES2_S2_S2_S2_fjLj128EEEEELb0ELb0ELb1EEEvNS_9FwdParamsE)
        /*0764*/ 	.word	0x00000000


	//----- nvinfo : EIATTR_REGCOUNT
	.align		4
.L_324:
        /*0768*/ 	.byte	0x04, 0x2f
        /*076a*/ 	.short	(.L_326 - .L_325)
	.align		4
.L_325:
        /*076c*/ 	.word	index@(_ZN10layer_norm31ln_parallel_residual_fwd_kernelINS_13Kernel_traitsI13__nv_bfloat16S2_S2_S2_fjLj1536ELj1ELj4ELj1ELj16ENS_18Kernel_traits_baseILj1536ES2_S2_S2_S2_fjLj128EEEEELb0ELb0ELb0EEEvNS_9FwdParamsE)
        /*0770*/ 	.word	0x000000ff


	//----- nvinfo : EIATTR_FRAME_SIZE
	.align		4
.L_326:
        /*0774*/ 	.byte	0x04, 0x11
        /*0776*/ 	.short	(.L_328 - .L_327)
	.align		4
.L_327:
        /*0778*/ 	.word	index@(_ZN10layer_norm31ln_parallel_residual_fwd_kernelINS_13Kernel_traitsI13__nv_bfloat16S2_S2_S2_fjLj1536ELj1ELj4ELj1ELj16ENS_18Kernel_traits_baseILj1536ES2_S2_S2_S2_fjLj128EEEEELb0ELb0ELb0EEEvNS_9FwdParamsE)
        /*077c*/ 	.word	0x00000058


	//----- nvinfo : EIATTR_MIN_STACK_SIZE
	.align		4
.L_328:
        /*0780*/ 	.byte	0x04, 0x12
        /*0782*/ 	.short	(.L_330 - .L_329)
	.align		4
.L_329:
        /*0784*/ 	.word	index@(_ZN10layer_norm31ln_parallel_residual_fwd_kernelINS_13Kernel_traitsI13__nv_bfloat16S2_S2_S2_fjLj1536ELj1ELj4ELj1ELj16ENS_18Kernel_traits_baseILj1536ES2_S2_S2_S2_fjLj128EEEEELb0ELb0ELb0EEEvNS_9FwdParamsE)
        /*0788*/ 	.word	0x00000058


	//----- nvinfo : EIATTR_MIN_STACK_SIZE
	.align		4
.L_330:
        /*078c*/ 	.byte	0x04, 0x12
        /*078e*/ 	.short	(.L_332 - .L_331)
	.align		4
.L_331:
        /*0790*/ 	.word	index@(_ZN10layer_norm31ln_parallel_residual_fwd_kernelINS_13Kernel_traitsI13__nv_bfloat16S2_S2_S2_fjLj1536ELj1ELj4ELj1ELj16ENS_18Kernel_traits_baseILj1536ES2_S2_S2_S2_fjLj128EEEEELb0ELb0ELb1EEEvNS_9FwdParamsE)
        /*0794*/ 	.word	0x00000000


	//----- nvinfo : EIATTR_MIN_STACK_SIZE
	.align		4
.L_332:
        /*0798*/ 	.byte	0x04, 0x12
        /*079a*/ 	.short	(.L_334 - .L_333)
	.align		4
.L_333:
        /*079c*/ 	.word	index@(_ZN10layer_norm31ln_parallel_residual_fwd_kernelINS_13Kernel_traitsI13__nv_bfloat16S2_S2_S2_fjLj1536ELj1ELj4ELj1ELj16ENS_18Kernel_traits_baseILj1536ES2_S2_S2_S2_fjLj128EEEEELb0ELb1ELb0EEEvNS_9FwdParamsE)
        /*07a0*/ 	.word	0x00000000


	//----- nvinfo : EIATTR_MIN_STACK_SIZE
	.align		4
.L_334:
        /*07a4*/ 	.byte	0x04, 0x12
        /*07a6*/ 	.short	(.L_336 - .L_335)
	.align		4
.L_335:
        /*07a8*/ 	.word	index@(_ZN10layer_norm31ln_parallel_residual_fwd_kernelINS_13Kernel_traitsI13__nv_bfloat16S2_S2_S2_fjLj1536ELj1ELj4ELj1ELj16ENS_18Kernel_traits_baseILj1536ES2_S2_S2_S2_fjLj128EEEEELb0ELb1ELb1EEEvNS_9FwdParamsE)
        /*07ac*/ 	.word	0x00000000


	//----- nvinfo : EIATTR_MIN_STACK_SIZE
	.align		4
.L_336:
        /*07b0*/ 	.byte	0x04, 0x12
        /*07b2*/ 	.short	(.L_338 - .L_337)
	.align		4
.L_337:
        /*07b4*/ 	.word	index@(_ZN10layer_norm31ln_parallel_residual_fwd_kernelINS_13Kernel_traitsI13__nv_bfloat16S2_S2_S2_fjLj1536ELj1ELj4ELj1ELj16ENS_18Kernel_traits_baseILj1536ES2_S2_S2_S2_fjLj128EEEEELb1ELb0ELb0EEEvNS_9FwdParamsE)
        /*07b8*/ 	.word	0x00000090


	//----- nvinfo : EIATTR_MIN_STACK_SIZE
	.align		4
.L_338:
        /*07bc*/ 	.byte	0x04, 0x12
        /*07be*/ 	.short	(.L_340 - .L_339)
	.align		4
.L_339:
        /*07c0*/ 	.word	index@(_ZN10layer_norm31ln_parallel_residual_fwd_kernelINS_13Kernel_traitsI13__nv_bfloat16S2_S2_S2_fjLj1536ELj1ELj4ELj1ELj16ENS_18Kernel_traits_baseILj1536ES2_S2_S2_S2_fjLj128EEEEELb1ELb0ELb1EEEvNS_9FwdParamsE)
        /*07c4*/ 	.word	0x00000010


	//----- nvinfo : EIATTR_MIN_STACK_SIZE
	.align		4
.L_340:
        /*07c8*/ 	.byte	0x04, 0x12
        /*07ca*/ 	.short	(.L_342 - .L_341)
	.align		4
.L_341:
        /*07cc*/ 	.word	index@(_ZN10layer_norm31ln_parallel_residual_fwd_kernelINS_13Kernel_traitsI13__nv_bfloat16S2_S2_S2_fjLj1536ELj1ELj4ELj1ELj16ENS_18Kernel_traits_baseILj1536ES2_S2_S2_S2_fjLj128EEEEELb1ELb1ELb0EEEvNS_9FwdParamsE)
        /*07d0*/ 	.word	0x00000000


	//----- nvinfo : EIATTR_MIN_STACK_SIZE
	.align		4
.L_342:
        /*07d4*/ 	.byte	0x04, 0x12
        /*07d6*/ 	.short	(.L_344 - .L_343)
	.align		4
.L_343:
        /*07d8*/ 	.word	index@(_ZN10layer_norm31ln_parallel_residual_fwd_kernelINS_13Kernel_traitsI13__nv_bfloat16S2_S2_S2_fjLj1536ELj1ELj4ELj1ELj16ENS_18Kernel_traits_baseILj1536ES2_S2_S2_S2_fjLj128EEEEELb1ELb1ELb1EEEvNS_9FwdParamsE)
        /*07dc*/ 	.word	0x00000000


	//----- nvinfo : EIATTR_MIN_STACK_SIZE
	.align		4
.L_344:
        /*07e0*/ 	.byte	0x04, 0x12
        /*07e2*/ 	.short	(.L_346 - .L_345)
	.align		4
.L_345:
        /*07e4*/ 	.word	index@(_ZN10layer_norm31ln_parallel_residual_fwd_kernelINS_13Kernel_traitsI6__halfS2_S2_S2_fjLj1536ELj1ELj4ELj1ELj16ENS_18Kernel_traits_baseILj1536ES2_S2_S2_S2_fjLj128EEEEELb0ELb0ELb0EEEvNS_9FwdParamsE)
        /*07e8*/ 	.word	0x00000000


	//----- nvinfo : EIATTR_MIN_STACK_SIZE
	.align		4
.L_346:
        /*07ec*/ 	.byte	0x04, 0x12
        /*07ee*/ 	.short	(.L_348 - .L_347)
	.align		4
.L_347:
        /*07f0*/ 	.word	index@(_ZN10layer_norm31ln_parallel_residual_fwd_kernelINS_13Kernel_traitsI6__halfS2_S2_S2_fjLj1536ELj1ELj4ELj1ELj16ENS_18Kernel_traits_baseILj1536ES2_S2_S2_S2_fjLj128EEEEELb0ELb0ELb1EEEvNS_9FwdParamsE)
        /*07f4*/ 	.word	0x00000000


	//----- nvinfo : EIATTR_MIN_STACK_SIZE
	.align		4
.L_348:
        /*07f8*/ 	.byte	0x04, 0x12
        /*07fa*/ 	.short	(.L_350 - .L_349)
	.align		4
.L_349:
        /*07fc*/ 	.word	index@(_ZN10layer_norm31ln_parallel_residual_fwd_kernelINS_13Kernel_traitsI6__halfS2_S2_S2_fjLj1536ELj1ELj4ELj1ELj16ENS_18Kernel_traits_baseILj1536ES2_S2_S2_S2_fjLj128EEEEELb0ELb1ELb0EEEvNS_9FwdParamsE)
        /*0800*/ 	.word	0x00000000


	//----- nvinfo : EIATTR_MIN_STACK_SIZE
	.align		4
.L_350:
        /*0804*/ 	.byte	0x04, 0x12
        /*0806*/ 	.short	(.L_352 - .L_351)
	.align		4
.L_351:
        /*0808*/ 	.word	index@(_ZN10layer_norm31ln_parallel_residual_fwd_kernelINS_13Kernel_traitsI6__halfS2_S2_S2_fjLj1536ELj1ELj4ELj1ELj16ENS_18Kernel_traits_baseILj1536ES2_S2_S2_S2_fjLj128EEEEELb0ELb1ELb1EEEvNS_9FwdParamsE)
        /*080c*/ 	.word	0x00000000


	//----- nvinfo : EIATTR_MIN_STACK_SIZE
	.align		4
.L_352:
        /*0810*/ 	.byte	0x04, 0x12
        /*0812*/ 	.short	(.L_354 - .L_353)
	.align		4
.L_353:
        /*0814*/ 	.word	index@(_ZN10layer_norm31ln_parallel_residual_fwd_kernelINS_13Kernel_traitsI6__halfS2_S2_S2_fjLj1536ELj1ELj4ELj1ELj16ENS_18Kernel_traits_baseILj1536ES2_S2_S2_S2_fjLj128EEEEELb1ELb0ELb0EEEvNS_9FwdParamsE)
        /*0818*/ 	.word	0x00000000


	//----- nvinfo : EIATTR_MIN_STACK_SIZE
	.align		4
.L_354:
        /*081c*/ 	.byte	0x04, 0x12
        /*081e*/ 	.short	(.L_356 - .L_355)
	.align		4
.L_355:
        /*0820*/ 	.word	index@(_ZN10layer_norm31ln_parallel_residual_fwd_kernelINS_13Kernel_traitsI6__halfS2_S2_S2_fjLj1536ELj1ELj4ELj1ELj16ENS_18Kernel_traits_baseILj1536ES2_S2_S2_S2_fjLj128EEEEELb1ELb0ELb1EEEvNS_9FwdParamsE)
        /*0824*/ 	.word	0x00000000


	//----- nvinfo : EIATTR_MIN_STACK_SIZE
	.align		4
.L_356:
        /*0828*/ 	.byte	0x04, 0x12
        /*082a*/ 	.short	(.L_358 - .L_357)
	.align		4
.L_357:
        /*082c*/ 	.word	index@(_ZN10layer_norm31ln_parallel_residual_fwd_kernelINS_13Kernel_traitsI6__halfS2_S2_S2_fjLj1536ELj1ELj4ELj1ELj16ENS_18Kernel_traits_baseILj1536ES2_S2_S2_S2_fjLj128EEEEELb1ELb1ELb0EEEvNS_9FwdParamsE)
        /*0830*/ 	.word	0x00000000


	//----- nvinfo : EIATTR_MIN_STACK_SIZE
	.align		4
.L_358:
        /*0834*/ 	.byte	0x04, 0x12
        /*0836*/ 	.short	(.L_360 - .L_359)
	.align		4
.L_359:
        /*0838*/ 	.word	index@(_ZN10layer_norm31ln_parallel_residual_fwd_kernelINS_13Kernel_traitsI6__halfS2_S2_S2_fjLj1536ELj1ELj4ELj1ELj16ENS_18Kernel_traits_baseILj1536ES2_S2_S2_S2_fjLj128EEEEELb1ELb1ELb1EEEvNS_9FwdParamsE)
        /*083c*/ 	.word	0x00000000


	//----- nvinfo : EIATTR_MIN_STACK_SIZE
	.align		4
.L_360:
        /*0840*/ 	.byte	0x04, 0x12
        /*0842*/ 	.short	(.L_362 - .L_361)
	.align		4
.L_361:
        /*0844*/ 	.word	index@(_ZN10layer_norm31ln_parallel_residual_fwd_kernelINS_13Kernel_traitsIf13__nv_bfloat16S2_S2_fjLj1536ELj1ELj4ELj1ELj16ENS_18Kernel_traits_baseILj1536EfS2_S2_S2_fjLj128EEEEELb0ELb0ELb0EEEvNS_9FwdParamsE)
        /*0848*/ 	.word	0x00000048


	//----- nvinfo : EIATTR_MIN_STACK_SIZE
	.align		4
.L_362:
        /*084c*/ 	.byte	0x04, 0x12
        /*084e*/ 	.short	(.L_364 - .L_363)
	.align		4
.L_363:
        /*0850*/ 	.word	index@(_ZN10layer_norm31ln_parallel_residual_fwd_kernelINS_13Kernel_traitsIf13__nv_bfloat16S2_S2_fjLj1536ELj1ELj4ELj1ELj16ENS_18Kernel_traits_baseILj1536EfS2_S2_S2_fjLj128EEEEELb0ELb0ELb1EEEvNS_9FwdParamsE)
        /*0854*/ 	.word	0x00000040


	//----- nvinfo : EIATTR_MIN_STACK_SIZE
	.align		4
.L_364:
        /*0858*/ 	.byte	0x04, 0x12
        /*085a*/ 	.short	(.L_366 - .L_365)
	.align		4
.L_365:
        /*085c*/ 	.word	index@(_ZN10layer_norm31ln_parallel_residual_fwd_kernelINS_13Kernel_traitsIf13__nv_bfloat16S2_S2_fjLj1536ELj1ELj4ELj1ELj16ENS_18Kernel_traits_baseILj1536EfS2_S2_S2_fjLj128EEEEELb0ELb1ELb0EEEvNS_9FwdParamsE)
        /*0860*/ 	.word	0x00000000


	//----- nvinfo : EIATTR_MIN_STACK_SIZE
	.align		4
.L_366:
        /*0864*/ 	.byte	0x04, 0x12
        /*0866*/ 	.short	(.L_368 - .L_367)
	.align		4
.L_367:
        /*0868*/ 	.word	index@(_ZN10layer_norm31ln_parallel_residual_fwd_kernelINS_13Kernel_traitsIf13__nv_bfloat16S2_S2_fjLj1536ELj1ELj4ELj1ELj16ENS_18Kernel_traits_baseILj1536EfS2_S2_S2_fjLj128EEEEELb0ELb1ELb1EEEvNS_9FwdParamsE)
        /*086c*/ 	.word	0x00000000


	//----- nvinfo : EIATTR_MIN_STACK_SIZE
	.align		4
.L_368:
        /*0870*/ 	.byte	0x04, 0x12
        /*0872*/ 	.short	(.L_370 - .L_369)
	.align		4
.L_369:
        /*0874*/ 	.word	index@(_ZN10layer_norm31ln_parallel_residual_fwd_kernelINS_13Kernel_traitsIf13__nv_bfloat16S2_S2_fjLj1536ELj1ELj4ELj1ELj16ENS_18Kernel_traits_baseILj1536EfS2_S2_S2_fjLj128EEEEELb1ELb0ELb0EEEvNS_9FwdParamsE)
        /*0878*/ 	.word	0x00000090


	//----- nvinfo : EIATTR_MIN_STACK_SIZE
	.align		4
.L_370:
        /*087c*/ 	.byte	0x04, 0x12
        /*087e*/ 	.short	(.L_372 - .L_371)
	.align		4
.L_371:
        /*0880*/ 	.word	index@(_ZN10layer_norm31ln_parallel_residual_fwd_kernelINS_13Kernel_traitsIf13__nv_bfloat16S2_S2_fjLj1536ELj1ELj4ELj1ELj16ENS_18Kernel_traits_baseILj1536EfS2_S2_S2_fjLj128EEEEELb1ELb0ELb1EEEvNS_9FwdParamsE)
        /*0884*/ 	.word	0x000000a0


	//----- nvinfo : EIATTR_MIN_STACK_SIZE
	.align		4
.L_372:
        /*0888*/ 	.byte	0x04, 0x12
        /*088a*/ 	.short	(.L_374 - .L_373)
	.align		4
.L_373:
        /*088c*/ 	.word	index@(_ZN10layer_norm31ln_parallel_residual_fwd_kernelINS_13Kernel_traitsIf13__nv_bfloat16S2_S2_fjLj1536ELj1ELj4ELj1ELj16ENS_18Kernel_traits_baseILj1536EfS2_S2_S2_fjLj128EEEEELb1ELb1ELb0EEEvNS_9FwdParamsE)
        /*0890*/ 	.word	0x00000000


	//----- nvinfo : EIATTR_MIN_STACK_SIZE
	.align		4
.L_374:
        /*0894*/ 	.byte	0x04, 0x12
        /*0896*/ 	.short	(.L_376 - .L_375)
	.align		4
.L_375:
        /*0898*/ 	.word	index@(_ZN10layer_norm31ln_parallel_residual_fwd_kernelINS_13Kernel_traitsIf13__nv_bfloat16S2_S2_fjLj1536ELj1ELj4ELj1ELj16ENS_18Kernel_traits_baseILj1536EfS2_S2_S2_fjLj128EEEEELb1ELb1ELb1EEEvNS_9FwdParamsE)
        /*089c*/ 	.word	0x00000000


	//----- nvinfo : EIATTR_MIN_STACK_SIZE
	.align		4
.L_376:
        /*08a0*/ 	.byte	0x04, 0x12
        /*08a2*/ 	.short	(.L_378 - .L_377)
	.align		4
.L_377:
        /*08a4*/ 	.word	index@(_ZN10layer_norm31ln_parallel_residual_fwd_kernelINS_13Kernel_traitsI13__nv_bfloat16S2_fS2_fjLj1536ELj1ELj4ELj1ELj16ENS_18Kernel_traits_baseILj1536ES2_S2_fS2_fjLj128EEEEELb0ELb0ELb0EEEvNS_9FwdParamsE)
        /*08a8*/ 	.word	0x00000058


	//----- nvinfo : EIATTR_MIN_STACK_SIZE
	.align		4
.L_378:
        /*08ac*/ 	.byte	0x04, 0x12
        /*08ae*/ 	.short	(.L_380 - .L_379)
	.align		4
.L_379:
        /*08b0*/ 	.word	index@(_ZN10layer_norm31ln_parallel_residual_fwd_kernelINS_13Kernel_traitsI13__nv_bfloat16S2_fS2_fjLj1536ELj1ELj4ELj1ELj16ENS_18Kernel_traits_baseILj1536ES2_S2_fS2_fjLj128EEEEELb0ELb0ELb1EEEvNS_9FwdParamsE)
        /*08b4*/ 	.word	0x00000000


	//----- nvinfo : EIATTR_MIN_STACK_SIZE
	.align		4
.L_380:
        /*08b8*/ 	.byte	0x04, 0x12
        /*08ba*/ 	.short	(.L_382 - .L_381)
	.align		4
.L_381:
        /*08bc*/ 	.word	index@(_ZN10layer_norm31ln_parallel_residual_fwd_kernelINS_13Kernel_traitsI13__nv_bfloat16S2_fS2_fjLj1536ELj1ELj4ELj1ELj16ENS_18Kernel_traits_baseILj1536ES2_S2_fS2_fjLj128EEEEELb0ELb1ELb0EEEvNS_9FwdParamsE)
        /*08c0*/ 	.word	0x00000000


	//----- nvinfo : EIATTR_MIN_STACK_SIZE
	.align		4
.L_382:
        /*08c4*/ 	.byte	0x04, 0x12
        /*08c6*/ 	.short	(.L_384 - .L_383)
	.align		4
.L_383:
        /*08c8*/ 	.word	index@(_ZN10layer_norm31ln_parallel_residual_fwd_kernelINS_13Kernel_traitsI13__nv_bfloat16S2_fS2_fjLj1536ELj1ELj4ELj1ELj16ENS_18Kernel_traits_baseILj1536ES2_S2_fS2_fjLj128EEEEELb0ELb1ELb1EEEvNS_9FwdParamsE)
        /*08cc*/ 	.word	0x00000000


	//----- nvinfo : EIATTR_MIN_STACK_SIZE
	.align		4
.L_384:
        /*08d0*/ 	.byte	0x04, 0x12
        /*08d2*/ 	.short	(.L_386 - .L_385)
	.align		4
.L_385:
        /*08d4*/ 	.word	index@(_ZN10layer_norm31ln_parallel_residual_fwd_kernelINS_13Kernel_traitsI13__nv_bfloat16S2_fS2_fjLj1536ELj1ELj4ELj1ELj16ENS_18Kernel_traits_baseILj1536ES2_S2_fS2_fjLj128EEEEELb1ELb0ELb0EEEvNS_9FwdParamsE)
        /*08d8*/ 	.word	0x000000a0


	//----- nvinfo : EIATTR_MIN_STACK_SIZE
	.align		4
.L_386:
        /*08dc*/ 	.byte	0x04, 0x12
        /*08de*/ 	.short	(.L_388 - .L_387)
	.align		4
.L_387:
        /*08e0*/ 	.word	index@(_ZN10layer_norm31ln_parallel_residual_fwd_kernelINS_13Kernel_traitsI13__nv_bfloat16S2_fS2_fjLj1536ELj1ELj4ELj1ELj16ENS_18Kernel_traits_baseILj1536ES2_S2_fS2_fjLj128EEEEELb1ELb0ELb1EEEvNS_9FwdParamsE)
        /*08e4*/ 	.word	0x00000030


	//----- nvinfo : EIATTR_MIN_STACK_SIZE
	.align		4
.L_388:
        /*08e8*/ 	.byte	0x04, 0x12
        /*08ea*/ 	.short	(.L_390 - .L_389)
	.align		4
.L_389:
        /*08ec*/ 	.word	index@(_ZN10layer_norm31ln_parallel_residual_fwd_kernelINS_13Kernel_traitsI13__nv_bfloat16S2_fS2_fjLj1536ELj1ELj4ELj1ELj16ENS_18Kernel_traits_baseILj1536ES2_S2_fS2_fjLj128EEEEELb1ELb1ELb0EEEvNS_9FwdParamsE)
        /*08f0*/ 	.word	0x00000000


	//----- nvinfo : EIATTR_MIN_STACK_SIZE
	.align		4
.L_390:
        /*08f4*/ 	.byte	0x04, 0x12
        /*08f6*/ 	.short	(.L_392 - .L_391)
	.align		4
.L_391:
        /*08f8*/ 	.word	index@(_ZN10layer_norm31ln_parallel_residual_fwd_kernelINS_13Kernel_traitsI13__nv_bfloat16S2_fS2_fjLj1536ELj1ELj4ELj1ELj16ENS_18Kernel_traits_baseILj1536ES2_S2_fS2_fjLj128EEEEELb1ELb1ELb1EEEvNS_9FwdParamsE)
        /*08fc*/ 	.word	0x00000000


	//----- nvinfo : EIATTR_MIN_STACK_SIZE
	.align		4
.L_392:
        /*0900*/ 	.byte	0x04, 0x12
        /*0902*/ 	.short	(.L_394 - .L_393)
	.align		4
.L_393:
        /*0904*/ 	.word	index@(_ZN10layer_norm31ln_parallel_residual_fwd_kernelINS_13Kernel_traitsIf13__nv_bfloat16fS2_fjLj1536ELj1ELj4ELj1ELj16ENS_18Kernel_traits_baseILj1536EfS2_fS2_fjLj128EEEEELb0ELb0ELb0EEEvNS_9FwdParamsE)
        /*0908*/ 	.word	0x00000048


	//----- nvinfo : EIATTR_MIN_STACK_SIZE
	.align		4
.L_394:
        /*090c*/ 	.byte	0x04, 0x12
        /*090e*/ 	.short	(.L_396 - .L_395)
	.align		4
.L_395:
        /*0910*/ 	.word	index@(_ZN10layer_norm31ln_parallel_residual_fwd_kernelINS_13Kernel_traitsIf13__nv_bfloat16fS2_fjLj1536ELj1ELj4ELj1ELj16ENS_18Kernel_traits_baseILj1536EfS2_fS2_fjLj128EEEEELb0ELb0ELb1EEEvNS_9FwdParamsE)
        /*0914*/ 	.word	0x00000040


	//----- nvinfo : EIATTR_MIN_STACK_SIZE
	.align		4
.L_396:
        /*0918*/ 	.byte	0x04, 0x12
        /*091a*/ 	.short	(.L_398 - .L_397)
	.align		4
.L_397:
        /*091c*/ 	.word	index@(_ZN10layer_norm31ln_parallel_residual_fwd_kernelINS_13Kernel_traitsIf13__nv_bfloat16fS2_fjLj1536ELj1ELj4ELj1ELj16ENS_18Kernel_traits_baseILj1536EfS2_fS2_fjLj128EEEEELb0ELb1ELb0EEEvNS_9FwdParamsE)
        /*0920*/ 	.word	0x00000000


	//----- nvinfo : EIATTR_MIN_STACK_SIZE
	.align		4
.L_398:
        /*0924*/ 	.byte	0x04, 0x12
        /*0926*/ 	.short	(.L_400 - .L_399)
	.align		4
.L_399:
        /*0928*/ 	.word	index@(_ZN10layer_norm31ln_parallel_residual_fwd_kernelINS_13Kernel_traitsIf13__nv_bfloat16fS2_fjLj1536ELj1ELj4ELj1ELj16ENS_18Kernel_traits_baseILj1536EfS2_fS2_fjLj128EEEEELb0ELb1ELb1EEEvNS_9FwdParamsE)
        /*092c*/ 	.word	0x00000000


	//----- nvinfo : EIATTR_MIN_STACK_SIZE
	.align		4
.L_400:
        /*0930*/ 	.byte	0x04, 0x12
        /*0932*/ 	.short	(.L_402 - .L_401)
	.align		4
.L_401:
        /*0934*/ 	.word	index@(_ZN10layer_norm31ln_parallel_residual_fwd_kernelINS_13Kernel_traitsIf13__nv_bfloat16fS2_fjLj1536ELj1ELj4ELj1ELj16ENS_18Kernel_traits_baseILj1536EfS2_fS2_fjLj128EEEEELb1ELb0ELb0EEEvNS_9FwdParamsE)
        /*0938*/ 	.word	0x000000a0


	//----- nvinfo : EIATTR_MIN_STACK_SIZE
	.align		4
.L_402:
        /*093c*/ 	.byte	0x04, 0x12
        /*093e*/ 	.short	(.L_404 - .L_403)
	.align		4
.L_403:
        /*0940*/ 	.word	index@(_ZN10layer_norm31ln_parallel_residual_fwd_kernelINS_13Kernel_traitsIf13__nv_bfloat16fS2_fjLj1536ELj1ELj4ELj1ELj16ENS_18Kernel_traits_baseILj1536EfS2_fS2_fjLj128EEEEELb1ELb0ELb1EEEvNS_9FwdParamsE)
        /*0944*/ 	.word	0x000000a0


	//----- nvinfo : EIATTR_MIN_STACK_SIZE
	.align		4
.L_404:
        /*0948*/ 	.byte	0x04, 0x12
        /*094a*/ 	.short	(.L_406 - .L_405)
	.align		4
.L_405:
        /*094c*/ 	.word	index@(_ZN10layer_norm31ln_parallel_residual_fwd_kernelINS_13Kernel_traitsIf13__nv_bfloat16fS2_fjLj1536ELj1ELj4ELj1ELj16ENS_18Kernel_traits_baseILj1536EfS2_fS2_fjLj128EEEEELb1ELb1ELb0EEEvNS_9FwdParamsE)
        /*0950*/ 	.word	0x00000000


	//----- nvinfo : EIATTR_MIN_STACK_SIZE
	.align		4
.L_406:
        /*0954*/ 	.byte	0x04, 0x12
        /*0956*/ 	.short	(.L_408 - .L_407)
	.align		4
.L_407:
        /*0958*/ 	.word	index@(_ZN10layer_norm31ln_parallel_residual_fwd_kernelINS_13Kernel_traitsIf13__nv_bfloat16fS2_fjLj1536ELj1ELj4ELj1ELj16ENS_18Kernel_traits_baseILj1536EfS2_fS2_fjLj128EEEEELb1ELb1ELb1EEEvNS_9FwdParamsE)
        /*095c*/ 	.word	0x00000000


	//----- nvinfo : EIATTR_MIN_STACK_SIZE
	.align		4
.L_408:
        /*0960*/ 	.byte	0x04, 0x12
        /*0962*/ 	.short	(.L_410 - .L_409)
	.align		4
.L_409:
        /*0964*/ 	.word	index@(_ZN10layer_norm31ln_parallel_residual_fwd_kernelINS_13Kernel_traitsIf6__halfS2_S2_fjLj1536ELj1ELj4ELj1ELj16ENS_18Kernel_traits_baseILj1536EfS2_S2_S2_fjLj128EEEEELb0ELb0ELb0EEEvNS_9FwdParamsE)
        /*0968*/ 	.word	0x00000048


	//----- nvinfo : EIATTR_MIN_STACK_SIZE
	.align		4
.L_410:
        /*096c*/ 	.byte	0x04, 0x12
        /*096e*/ 	.short	(.L_412 - .L_411)
	.align		4
.L_411:
        /*0970*/ 	.word	index@(_ZN10layer_norm31ln_parallel_residual_fwd_kernelINS_13Kernel_traitsIf6__halfS2_S2_fjLj1536ELj1ELj4ELj1ELj16ENS_18Kernel_traits_baseILj1536EfS2_S2_S2_fjLj128EEEEELb0ELb0ELb1EEEvNS_9FwdParamsE)
        /*0974*/ 	.word	0x00000040


	//----- nvinfo : EIATTR_MIN_STACK_SIZE
	.align		4
.L_412:
        /*0978*/ 	.byte	0x04, 0x12
        /*097a*/ 	.short	(.L_414 - .L_413)
	.align		4
.L_413:
        /*097c*/ 	.word	index@(_ZN10layer_norm31ln_parallel_residual_fwd_kernelINS_13Kernel_traitsIf6__halfS2_S2_fjLj1536ELj1ELj4ELj1ELj16ENS_18Kernel_traits_baseILj1536EfS2_S2_S2_fjLj128EEEEELb0ELb1ELb0EEEvNS_9FwdParamsE)
        /*0980*/ 	.word	0x00000000


	//----- nvinfo : EIATTR_MIN_STACK_SIZE
	.align		4
.L_414:
        /*0984*/ 	.byte	0x04, 0x12
        /*0986*/ 	.short	(.L_416 - .L_415)
	.align		4
.L_415:
        /*0988*/ 	.word	index@(_ZN10layer_norm31ln_parallel_residual_fwd_kernelINS_13Kernel_traitsIf6__halfS2_S2_fjLj1536ELj1ELj4ELj1ELj16ENS_18Kernel_traits_baseILj1536EfS2_S2_S2_fjLj128EEEEELb0ELb1ELb1EEEvNS_9FwdParamsE)
        /*098c*/ 	.word	0x00000000


	//----- nvinfo : EIATTR_MIN_STACK_SIZE
	.align		4
.L_416:
        /*0990*/ 	.byte	0x04, 0x12
        /*0992*/ 	.short	(.L_418 - .L_417)
	.align		4
.L_417:
        /*0994*/ 	.word	index@(_ZN10layer_norm31ln_parallel_residual_fwd_kernelINS_13Kernel_traitsIf6__halfS2_S2_fjLj1536ELj1ELj4ELj1ELj16ENS_18Kernel_traits_baseILj1536EfS2_S2_S2_fjLj128EEEEELb1ELb0ELb0EEEvNS_9FwdParamsE)
        /*0998*/ 	.word	0x00000090


	//----- nvinfo : EIATTR_MIN_STACK_SIZE
	.align		4
.L_418:
        /*099c*/ 	.byte	0x04, 0x12
        /*099e*/ 	.short	(.L_420 - .L_419)
	.align		4
.L_419:
        /*09a0*/ 	.word	index@(_ZN10layer_norm31ln_parallel_residual_fwd_kernelINS_13Kernel_traitsIf6__halfS2_S2_fjLj1536ELj1ELj4ELj1ELj16ENS_18Kernel_traits_baseILj1536EfS2_S2_S2_fjLj128EEEEELb1ELb0ELb1EEEvNS_9FwdParamsE)
        /*09a4*/ 	.word	0x000000a0


	//----- nvinfo : EIATTR_MIN_STACK_SIZE
	.align		4
.L_420:
        /*09a8*/ 	.byte	0x04, 0x12
        /*09aa*/ 	.short	(.L_422 - .L_421)
	.align		4
.L_421:
        /*09ac*/ 	.word	index@(_ZN10layer_norm31ln_parallel_residual_fwd_kernelINS_13Kernel_traitsIf6__halfS2_S2_fjLj1536ELj1ELj4ELj1ELj16ENS_18Kernel_traits_baseILj1536EfS2_S2_S2_fjLj128EEEEELb1ELb1ELb0EEEvNS_9FwdParamsE)
        /*09b0*/ 	.word	0x00000000


	//----- nvinfo : EIATTR_MIN_STACK_SIZE
	.align		4
.L_422:
        /*09b4*/ 	.byte	0x04, 0x12
        /*09b6*/ 	.short	(.L_424 - .L_423)
	.align		4
.L_423:
        /*09b8*/ 	.word	index@(_ZN10layer_norm31ln_parallel_residual_fwd_kernelINS_13Kernel_traitsIf6__halfS2_S2_fjLj1536ELj1ELj4ELj1ELj16ENS_18Kernel_traits_baseILj1536EfS2_S2_S2_fjLj128EEEEELb1ELb1ELb1EEEvNS_9FwdParamsE)
        /*09bc*/ 	.word	0x00000000


	//----- nvinfo : EIATTR_MIN_STACK_SIZE
	.align		4
.L_424:
        /*09c0*/ 	.byte	0x04, 0x12
        /*09c2*/ 	.short	(.L_426 - .L_425)
	.align		4
.L_425:
        /*09c4*/ 	.word	index@(_ZN10layer_norm31ln_parallel_residual_fwd_kernelINS_13Kernel_traitsI6__halfS2_fS2_fjLj1536ELj1ELj4ELj1ELj16ENS_18Kernel_traits_baseILj1536ES2_S2_fS2_fjLj128EEEEELb0ELb0ELb0EEEvNS_9FwdParamsE)
        /*09c8*/ 	.word	0x00000000


	//----- nvinfo : EIATTR_MIN_STACK_SIZE
	.align		4
.L_426:
        /*09cc*/ 	.byte	0x04, 0x12
        /*09ce*/ 	.short	(.L_428 - .L_427)
	.align		4
.L_427:
        /*09d0*/ 	.word	index@(_ZN10layer_norm31ln_parallel_residual_fwd_kernelINS_13Kernel_traitsI6__halfS2_fS2_fjLj1536ELj1ELj4ELj1ELj16ENS_18Kernel_traits_baseILj1536ES2_S2_fS2_fjLj128EEEEELb0ELb0ELb1EEEvNS_9FwdParamsE)
        /*09d4*/ 	.word	0x00000000


	//----- nvinfo : EIATTR_MIN_STACK_SIZE
	.align		4
.L_428:
        /*09d8*/ 	.byte	0x04, 0x12
        /*09da*/ 	.short	(.L_430 - .L_429)
	.align		4
.L_429:
        /*09dc*/ 	.word	index@(_ZN10layer_norm31ln_parallel_residual_fwd_kernelINS_13Kernel_traitsI6__halfS2_fS2_fjLj1536ELj1ELj4ELj1ELj16ENS_18Kernel_traits_baseILj1536ES2_S2_fS2_fjLj128EEEEELb0ELb1ELb0EEEvNS_9FwdParamsE)
        /*09e0*/ 	.word	0x00000000


	//----- nvinfo : EIATTR_MIN_STACK_SIZE
	.align		4
.L_430:
        /*09e4*/ 	.byte	0x04, 0x12
        /*09e6*/ 	.short	(.L_432 - .L_431)
	.align		4
.L_431:
        /*09e8*/ 	.word	index@(_ZN10layer_norm31ln_parallel_residual_fwd_kernelINS_13Kernel_traitsI6__halfS2_fS2_fjLj1536ELj1ELj4ELj1ELj16ENS_18Kernel_traits_baseILj1536ES2_S2_fS2_fjLj128EEEEELb0ELb1ELb1EEEvNS_9FwdParamsE)
        /*09ec*/ 	.word	0x00000000


	//----- nvinfo : EIATTR_MIN_STACK_SIZE
	.align		4
.L_432:
        /*09f0*/ 	.byte	0x04, 0x12
        /*09f2*/ 	.short	(.L_434 - .L_433)
	.align		4
.L_433:
        /*09f4*/ 	.word	index@(_ZN10layer_norm31ln_parallel_residual_fwd_kernelINS_13Kernel_traitsI6__halfS2_fS2_fjLj1536ELj1ELj4ELj1ELj16ENS_18Kernel_traits_baseILj1536ES2_S2_fS2_fjLj128EEEEELb1ELb0ELb0EEEvNS_9FwdParamsE)
        /*09f8*/ 	.word	0x00000000


	//----- nvinfo : EIATTR_MIN_STACK_SIZE
	.align		4
.L_434:
        /*09fc*/ 	.byte	0x04, 0x12
        /*09fe*/ 	.short	(.L_436 - .L_435)
	.align		4
.L_435:
        /*0a00*/ 	.word	index@(_ZN10layer_norm31ln_parallel_residual_fwd_kernelINS_13Kernel_traitsI6__halfS2_fS2_fjLj1536ELj1ELj4ELj1ELj16ENS_18Kernel_traits_baseILj1536ES2_S2_fS2_fjLj128EEEEELb1ELb0ELb1EEEvNS_9FwdParamsE)
        /*0a04*/ 	.word	0x00000000


	//----- nvinfo : EIATTR_MIN_STACK_SIZE
	.align		4
.L_436:
        /*0a08*/ 	.byte	0x04, 0x12
        /*0a0a*/ 	.short	(.L_438 - .L_437)
	.align		4
.L_437:
        /*0a0c*/ 	.word	index@(_ZN10layer_norm31ln_parallel_residual_fwd_kernelINS_13Kernel_traitsI6__halfS2_fS2_fjLj1536ELj1ELj4ELj1ELj16ENS_18Kernel_traits_baseILj1536ES2_S2_fS2_fjLj128EEEEELb1ELb1ELb0EEEvNS_9FwdParamsE)
        /*0a10*/ 	.word	0x00000000


	//----- nvinfo : EIATTR_MIN_STACK_SIZE
	.align		4
.L_438:
        /*0a14*/ 	.byte	0x04, 0x12
        /*0a16*/ 	.short	(.L_440 - .L_439)
	.align		4
.L_439:
        /*0a18*/ 	.word	index@(_ZN10layer_norm31ln_parallel_residual_fwd_kernelINS_13Kernel_traitsI6__halfS2_fS2_fjLj1536ELj1ELj4ELj1ELj16ENS_18Kernel_traits_baseILj1536ES2_S2_fS2_fjLj128EEEEELb1ELb1ELb1EEEvNS_9FwdParamsE)
        /*0a1c*/ 	.word	0x00000000


	//----- nvinfo : EIATTR_MIN_STACK_SIZE
	.align		4
.L_440:
        /*0a20*/ 	.byte	0x04, 0x12
        /*0a22*/ 	.short	(.L_442 - .L_441)
	.align		4
.L_441:
        /*0a24*/ 	.word	index@(_ZN10layer_norm31ln_parallel_residual_fwd_kernelINS_13Kernel_traitsIf6__halffS2_fjLj1536ELj1ELj4ELj1ELj16ENS_18Kernel_traits_baseILj1536EfS2_fS2_fjLj128EEEEELb0ELb0ELb0EEEvNS_9FwdParamsE)
        /*0a28*/ 	.word	0x00000048


	//----- nvinfo : EIATTR_MIN_STACK_SIZE
	.align		4
.L_442:
        /*0a2c*/ 	.byte	0x04, 0x12
        /*0a2e*/ 	.short	(.L_444 - .L_443)
	.align		4
.L_443:
        /*0a30*/ 	.word	index@(_ZN10layer_norm31ln_parallel_residual_fwd_kernelINS_13Kernel_traitsIf6__halffS2_fjLj1536ELj1ELj4ELj1ELj16ENS_18Kernel_traits_baseILj1536EfS2_fS2_fjLj128EEEEELb0ELb0ELb1EEEvNS_9FwdParamsE)
        /*0a34*/ 	.word	0x00000040


	//----- nvinfo : EIATTR_MIN_STACK_SIZE
	.align		4
.L_444:
        /*0a38*/ 	.byte	0x04, 0x12
        /*0a3a*/ 	.short	(.L_446 - .L_445)
	.align		4
.L_445:
        /*0a3c*/ 	.word	index@(_ZN10layer_norm31ln_parallel_residual_fwd_kernelINS_13Kernel_traitsIf6__halffS2_fjLj1536ELj1ELj4ELj1ELj16ENS_18Kernel_traits_baseILj1536EfS2_fS2_fjLj128EEEEELb0ELb1ELb0EEEvNS_9FwdParamsE)
        /*0a40*/ 	.word	0x00000000


	//----- nvinfo : EIATTR_MIN_STACK_SIZE
	.align		4
.L_446:
        /*0a44*/ 	.byte	0x04, 0x12
        /*0a46*/ 	.short	(.L_448 - .L_447)
	.align		4
.L_447:
        /*0a48*/ 	.word	index@(_ZN10layer_norm31ln_parallel_residual_fwd_kernelINS_13Kernel_traitsIf6__halffS2_fjLj1536ELj1ELj4ELj1ELj16ENS_18Kernel_traits_baseILj1536EfS2_fS2_fjLj128EEEEELb0ELb1ELb1EEEvNS_9FwdParamsE)
        /*0a4c*/ 	.word	0x00000000


	//----- nvinfo : EIATTR_MIN_STACK_SIZE
	.align		4
.L_448:
        /*0a50*/ 	.byte	0x04, 0x12
        /*0a52*/ 	.short	(.L_450 - .L_449)
	.align		4
.L_449:
        /*0a54*/ 	.word	index@(_ZN10layer_norm31ln_parallel_residual_fwd_kernelINS_13Kernel_traitsIf6__halffS2_fjLj1536ELj1ELj4ELj1ELj16ENS_18Kernel_traits_baseILj1536EfS2_fS2_fjLj128EEEEELb1ELb0ELb0EEEvNS_9FwdParamsE)
        /*0a58*/ 	.word	0x000000a0


	//----- nvinfo : EIATTR_MIN_STACK_SIZE
	.align		4
.L_450:
        /*0a5c*/ 	.byte	0x04, 0x12
        /*0a5e*/ 	.short	(.L_452 - .L_451)
	.align		4
.L_451:
        /*0a60*/ 	.word	index@(_ZN10layer_norm31ln_parallel_residual_fwd_kernelINS_13Kernel_traitsIf6__halffS2_fjLj1536ELj1ELj4ELj1ELj16ENS_18Kernel_traits_baseILj1536EfS2_fS2_fjLj128EEEEELb1ELb0ELb1EEEvNS_9FwdParamsE)
        /*0a64*/ 	.word	0x00000090


	//----- nvinfo : EIATTR_MIN_STACK_SIZE
	.align		4
.L_452:
        /*0a68*/ 	.byte	0x04, 0x12
        /*0a6a*/ 	.short	(.L_454 - .L_453)
	.align		4
.L_453:
        /*0a6c*/ 	.word	index@(_ZN10layer_norm31ln_parallel_residual_fwd_kernelINS_13Kernel_traitsIf6__halffS2_fjLj1536ELj1ELj4ELj1ELj16ENS_18Kernel_traits_baseILj1536EfS2_fS2_fjLj128EEEEELb1ELb1ELb0EEEvNS_9FwdParamsE)
        /*0a70*/ 	.word	0x00000000


	//----- nvinfo : EIATTR_MIN_STACK_SIZE
	.align		4
.L_454:
        /*0a74*/ 	.byte	0x04, 0x12
        /*0a76*/ 	.short	(.L_456 - .L_455)
	.align		4
.L_455:
        /*0a78*/ 	.word	index@(_ZN10layer_norm31ln_parallel_residual_fwd_kernelINS_13Kernel_traitsIf6__halffS2_fjLj1536ELj1ELj4ELj1ELj16ENS_18Kernel_traits_baseILj1536EfS2_fS2_fjLj128EEEEELb1ELb1ELb1EEEvNS_9FwdParamsE)
        /*0a7c*/ 	.word	0x00000000


	//----- nvinfo : EIATTR_MIN_STACK_SIZE
	.align		4
.L_456:
        /*0a80*/ 	.byte	0x04, 0x12
        /*0a82*/ 	.short	(.L_458 - .L_457)
	.align		4
.L_457:
        /*0a84*/ 	.word	index@(_ZN10layer_norm31ln_parallel_residual_fwd_kernelINS_13Kernel_traitsI6__halfffffjLj1536ELj1ELj4ELj1ELj16ENS_18Kernel_traits_baseILj1536ES2_ffffjLj128EEEEELb0ELb0ELb0EEEvNS_9FwdParamsE)
        /*0a88*/ 	.word	0x00000000


	//----- nvinfo : EIATTR_MIN_STACK_SIZE
	.align		4
.L_458:
        /*0a8c*/ 	.byte	0x04, 0x12
        /*0a8e*/ 	.short	(.L_460 - .L_459)
	.align		4
.L_459:
        /*0a90*/ 	.word	index@(_ZN10layer_norm31ln_parallel_residual_fwd_kernelINS_13Kernel_traitsI6__halfffffjLj1536ELj1ELj4ELj1ELj16ENS_18Kernel_traits_baseILj1536ES2_ffffjLj128EEEEELb0ELb0ELb1EEEvNS_9FwdParamsE)
        /*0a94*/ 	.word	0x00000000


	//----- nvinfo : EIATTR_MIN_STACK_SIZE
	.align		4
.L_460:
        /*0a98*/ 	.byte	0x04, 0x12
        /*0a9a*/ 	.short	(.L_462 - .L_461)
	.align		4
.L_461:
        /*0a9c*/ 	.word	index@(_ZN10layer_norm31ln_parallel_residual_fwd_kernelINS_13Kernel_traitsI6__halfffffjLj1536ELj1ELj4ELj1ELj16ENS_18Kernel_traits_baseILj1536ES2_ffffjLj128EEEEELb0ELb1ELb0EEEvNS_9FwdParamsE)
        /*0aa0*/ 	.word	0x00000000


	//----- nvinfo : EIATTR_MIN_STACK_SIZE
	.align		4
.L_462:
        /*0aa4*/ 	.byte	0x04, 0x12
        /*0aa6*/ 	.short	(.L_464 - .L_463)
	.align		4
.L_463:
        /*0aa8*/ 	.word	index@(_ZN10layer_norm31ln_parallel_residual_fwd_kernelINS_13Kernel_traitsI6__halfffffjLj1536ELj1ELj4ELj1ELj16ENS_18Kernel_traits_baseILj1536ES2_ffffjLj128EEEEELb0ELb1ELb1EEEvNS_9FwdParamsE)
        /*0aac*/ 	.word	0x00000000


	//----- nvinfo : EIATTR_MIN_STACK_SIZE
	.align		4
.L_464:
        /*0ab0*/ 	.byte	0x04, 0x12
        /*0ab2*/ 	.short	(.L_466 - .L_465)
	.align		4
.L_465:
        /*0ab4*/ 	.word	index@(_ZN10layer_norm31ln_parallel_residual_fwd_kernelINS_13Kernel_traitsI6__halfffffjLj1536ELj1ELj4ELj1ELj16ENS_18Kernel_traits_baseILj1536ES2_ffffjLj128EEEEELb1ELb0ELb0EEEvNS_9FwdParamsE)
        /*0ab8*/ 	.word	0x00000000


	//----- nvinfo : EIATTR_MIN_STACK_SIZE
	.align		4
.L_466:
        /*0abc*/ 	.byte	0x04, 0x12
        /*0abe*/ 	.short	(.L_468 - .L_467)
	.align		4
.L_467:
        /*0ac0*/ 	.word	index@(_ZN10layer_norm31ln_parallel_residual_fwd_kernelINS_13Kernel_traitsI6__halfffffjLj1536ELj1ELj4ELj1ELj16ENS_18Kernel_traits_baseILj1536ES2_ffffjLj128EEEEELb1ELb0ELb1EEEvNS_9FwdParamsE)
        /*0ac4*/ 	.word	0x00000000


	//----- nvinfo : EIATTR_MIN_STACK_SIZE
	.align		4
.L_468:
        /*0ac8*/ 	.byte	0x04, 0x12
        /*0aca*/ 	.short	(.L_470 - .L_469)
	.align		4
.L_469:
        /*0acc*/ 	.word	index@(_ZN10layer_norm31ln_parallel_residual_fwd_kernelINS_13Kernel_traitsI6__halfffffjLj1536ELj1ELj4ELj1ELj16ENS_18Kernel_traits_baseILj1536ES2_ffffjLj128EEEEELb1ELb1ELb0EEEvNS_9FwdParamsE)
        /*0ad0*/ 	.word	0x00000000


	//----- nvinfo : EIATTR_MIN_STACK_SIZE
	.align		4
.L_470:
        /*0ad4*/ 	.byte	0x04, 0x12
        /*0ad6*/ 	.short	(.L_472 - .L_471)
	.align		4
.L_471:
        /*0ad8*/ 	.word	index@(_ZN10layer_norm31ln_parallel_residual_fwd_kernelINS_13Kernel_traitsI6__halfffffjLj1536ELj1ELj4ELj1ELj16ENS_18Kernel_traits_baseILj1536ES2_ffffjLj128EEEEELb1ELb1ELb1EEEvNS_9FwdParamsE)
        /*0adc*/ 	.word	0x00000000


	//----- nvinfo : EIATTR_MIN_STACK_SIZE
	.align		4
.L_472:
        /*0ae0*/ 	.byte	0x04, 0x12
        /*0ae2*/ 	.short	(.L_474 - .L_473)
	.align		4
.L_473:
        /*0ae4*/ 	.word	index@(_ZN10layer_norm31ln_parallel_residual_fwd_kernelINS_13Kernel_traitsIfffffjLj1536ELj1ELj4ELj1ELj16ENS_18Kernel_traits_baseILj1536EfffffjLj128EEEEELb0ELb0ELb0EEEvNS_9FwdParamsE)
        /*0ae8*/ 	.word	0x00000050


	//----- nvinfo : EIATTR_MIN_STACK_SIZE
	.align		4
.L_474:
        /*0aec*/ 	.byte	0x04, 0x12
        /*0aee*/ 	.short	(.L_476 - .L_475)
	.align		4
.L_475:
        /*0af0*/ 	.word	index@(_ZN10layer_norm31ln_parallel_residual_fwd_kernelINS_13Kernel_traitsIfffffjLj1536ELj1ELj4ELj1ELj16ENS_18Kernel_traits_baseILj1536EfffffjLj128EEEEELb0ELb0ELb1EEEvNS_9FwdParamsE)
        /*0af4*/ 	.word	0x00000058


	//----- nvinfo : EIATTR_MIN_STACK_SIZE
	.align		4
.L_476:
        /*0af8*/ 	.byte	0x04, 0x12
        /*0afa*/ 	.short	(.L_478 - .L_477)
	.align		4
.L_477:
        /*0afc*/ 	.word	index@(_ZN10layer_norm31ln_parallel_residual_fwd_kernelINS_13Kernel_traitsIfffffjLj1536ELj1ELj4ELj1ELj16ENS_18Kernel_traits_baseILj1536EfffffjLj128EEEEELb0ELb1ELb0EEEvNS_9FwdParamsE)
        /*0b00*/ 	.word	0x00000000


	//----- nvinfo : EIATTR_MIN_STACK_SIZE
	.align		4
.L_478:
        /*0b04*/ 	.byte	0x04, 0x12
        /*0b06*/ 	.short	(.L_480 - .L_479)
	.align		4
.L_479:
        /*0b08*/ 	.word	index@(_ZN10layer_norm31ln_parallel_residual_fwd_kernelINS_13Kernel_traitsIfffffjLj1536ELj1ELj4ELj1ELj16ENS_18Kernel_traits_baseILj1536EfffffjLj128EEEEELb0ELb1ELb1EEEvNS_9FwdParamsE)
        /*0b0c*/ 	.word	0x00000000


	//----- nvinfo : EIATTR_MIN_STACK_SIZE
	.align		4
.L_480:
        /*0b10*/ 	.byte	0x04, 0x12
        /*0b12*/ 	.short	(.L_482 - .L_481)
	.align		4
.L_481:
        /*0b14*/ 	.word	index@(_ZN10layer_norm31ln_parallel_residual_fwd_kernelINS_13Kernel_traitsIfffffjLj1536ELj1ELj4ELj1ELj16ENS_18Kernel_traits_baseILj1536EfffffjLj128EEEEELb1ELb0ELb0EEEvNS_9FwdParamsE)
        /*0b18*/ 	.word	0x00000070


	//----- nvinfo : EIATTR_MIN_STACK_SIZE
	.align		4
.L_482:
        /*0b1c*/ 	.byte	0x04, 0x12
        /*0b1e*/ 	.short	(.L_484 - .L_483)
	.align		4
.L_483:
        /*0b20*/ 	.word	index@(_ZN10layer_norm31ln_parallel_residual_fwd_kernelINS_13Kernel_traitsIfffffjLj1536ELj1ELj4ELj1ELj16ENS_18Kernel_traits_baseILj1536EfffffjLj128EEEEELb1ELb0ELb1EEEvNS_9FwdParamsE)
        /*0b24*/ 	.word	0x000000a0


	//----- nvinfo : EIATTR_MIN_STACK_SIZE
	.align		4
.L_484:
        /*0b28*/ 	.byte	0x04, 0x12
        /*0b2a*/ 	.short	(.L_486 - .L_485)
	.align		4
.L_485:
        /*0b2c*/ 	.word	index@(_ZN10layer_norm31ln_parallel_residual_fwd_kernelINS_13Kernel_traitsIfffffjLj1536ELj1ELj4ELj1ELj16ENS_18Kernel_traits_baseILj1536EfffffjLj128EEEEELb1ELb1ELb0EEEvNS_9FwdParamsE)
        /*0b30*/ 	.word	0x00000000


	//----- nvinfo : EIATTR_MIN_STACK_SIZE
	.align		4
.L_486:
        /*0b34*/ 	.byte	0x04, 0x12
        /*0b36*/ 	.short	(.L_488 - .L_487)
	.align		4
.L_487:
        /*0b38*/ 	.word	index@(_ZN10layer_norm31ln_parallel_residual_fwd_kernelINS_13Kernel_traitsIfffffjLj1536ELj1ELj4ELj1ELj16ENS_18Kernel_traits_baseILj1536EfffffjLj128EEEEELb1ELb1ELb1EEEvNS_9FwdParamsE)
        /*0b3c*/ 	.word	0x00000000
.L_488:


//--------------------- .nv.compat                --------------------------
	.section	.nv.compat,"",@"SHT_CUDA_COMPAT_INFO"
	.align	4
        /*0000*/ 	.byte	0x02, 0x09, 0x01, 0x00, 0x02, 0x02, 0x01, 0x00, 0x02, 0x05, 0x05, 0x00, 0x03, 0x07, 0x01, 0x01
        /*0010*/ 	.byte	0x02, 0x03, 0x00, 0x00, 0x02, 0x06, 0x01, 0x00, 0x04, 0x0b, 0x08, 0x00, 0x00, 0x00, 0x00, 0x00
        /*0020*/ 	.byte	0x00, 0x00, 0x00, 0x00


//--------------------- .nv.info._ZN10layer_norm31ln_parallel_residual_fwd_kernelINS_13Kernel_traitsI13__nv_bfloat16S2_S2_S2_fjLj1536ELj1ELj4ELj1ELj16ENS_18Kernel_traits_baseILj1536ES2_S2_S2_S2_fjLj128EEEEELb0ELb0ELb0EEEvNS_9FwdParamsE --------------------------
	.section	.nv.info._ZN10layer_norm31ln_parallel_residual_fwd_kernelINS_13Kernel_traitsI13__nv_bfloat16S2_S2_S2_fjLj1536ELj1ELj4ELj1ELj16ENS_18Kernel_traits_baseILj1536ES2_S2_S2_S2_fjLj128EEEEELb0ELb0ELb0EEEvNS_9FwdParamsE,"",@"SHT_CUDA_INFO"
	.sectionflags	@""
	.align	4


	//----- nvinfo : EIATTR_CUDA_API_VERSION
	.align		4
        /*0000*/ 	.byte	0x04, 0x37
        /*0002*/ 	.short	(.L_490 - .L_489)
.L_489:
        /*0004*/ 	.word	0x00000082


	//----- nvinfo : EIATTR_KPARAM_INFO
	.align		4
.L_490:
        /*0008*/ 	.byte	0x04, 0x17
        /*000a*/ 	.short	(.L_492 - .L_491)
.L_491:
        /*000c*/ 	.word	0x00000000
        /*0010*/ 	.short	0x0000
        /*0012*/ 	.short	0x0000
        /*0014*/ 	.byte	0x00, 0xf0, 0xa1, 0x03


	//----- nvinfo : EIATTR_SPARSE_MMA_MASK
	.align		4
.L_492:
        /*0018*/ 	.byte	0x03, 0x50
        /*001a*/ 	.short	0x0000


	//----- nvinfo : EIATTR_MAXREG_COUNT
	.align		4
        /*001c*/ 	.byte	0x03, 0x1b
        /*001e*/ 	.short	0x00ff


	//----- nvinfo : EIATTR_ANNOTATIONS
	.align		4
        /*0020*/ 	.byte	0x04, 0x55
        /*0022*/ 	.short	(.L_494 - .L_493)


	//   ....[0]....
.L_493:
        /*0024*/ 	.word	0x00000001
        /*0028*/ 	.byte	0xb0, 0x18, 0x00, 0x00, 0x01, 0x00, 0x00, 0x00, 0xf0, 0x18, 0x00, 0x00, 0x01, 0x00, 0x00, 0x00
        /* <DEDUP_REMOVED lines=20> */
        /*0178*/ 	.byte	0x10, 0x8e, 0x00, 0x00, 0x01, 0x00, 0x00, 0x00, 0x20, 0x8e, 0x00, 0x00


	//----- nvinfo : EIATTR_MERCURY_ISA_VERSION
	.align		4
.L_494:
        /*0184*/ 	.byte	0x03, 0x5f
        /*0186*/ 	.short	0x0101


	//----- nvinfo : EIATTR_COOP_GROUP_MASK_REGIDS
	.align		4
        /*0188*/ 	.byte	0x04, 0x29
        /*018a*/ 	.short	(.L_496 - .L_495)


	//   ....[0]....
.L_495:
        /*018c*/ 	.word	0xffffffff


	//   ....[1]....
        /*0190*/ 	.word	0xffffffff


	//   ....[2]....
        /*0194*/ 	.word	0xffffffff


	//   ....[3]....
        /*0198*/ 	.word	0xffffffff


	//   ....[4]....
        /*019c*/ 	.word	0xffffffff


	//   ....[5]....
        /*01a0*/ 	.word	0xffffffff


	//   ....[6]....
        /*01a4*/ 	.word	0xffffffff


	//   ....[7]....
        /*01a8*/ 	.word	0xffffffff


	//   ....[8]....
        /*01ac*/ 	.word	0xffffffff


	//   ....[9]....
        /*01b0*/ 	.word	0xffffffff


	//   ....[10]....
        /*01b4*/ 	.word	0x05000090


	//   ....[11]....
        /*01b8*/ 	.word	0x05000090


	//   ....[12]....
        /*01bc*/ 	.word	0x05000090


	//   ....[13]....
        /*01c0*/ 	.word	0x05000090


	//   ....[14]....
        /*01c4*/ 	.word	0x05000090


	//   ....[15]....
        /*01c8*/ 	.word	0x05000090


	//   ....[16]....
        /*01cc*/ 	.word	0x05000090


	//   ....[17]....
        /*01d0*/ 	.word	0x05000090


	//   ....[18]....
        /*01d4*/ 	.word	0x05000090


	//   ....[19]....
        /*01d8*/ 	.word	0x05000090


	//----- nvinfo : EIATTR_COOP_GROUP_INSTR_OFFSETS
	.align		4
.L_496:
        /*01dc*/ 	.byte	0x04, 0x28
        /*01de*/ 	.short	(.L_498 - .L_497)


	//   ....[0]....
.L_497:
        /*01e0*/ 	.word	0x000066c0


	//   ....[1]....
        /*01e4*/ 	.word	0x000066f0


	//   ....[2]....
        /*01e8*/ 	.word	0x00006710


	//   ....[3]....
        /*01ec*/ 	.word	0x00006730


	//   ....[4]....
        /*01f0*/ 	.word	0x00006750


	//   ....[5]....
        /*01f4*/ 	.word	0x00006d90


	//   ....[6]....
        /*01f8*/ 	.word	0x00006db0


	//   ....[7]....
        /*01fc*/ 	.word	0x00006dd0


	//   ....[8]....
        /*0200*/ 	.word	0x00006df0


	//   ....[9]....
        /*0204*/ 	.word	0x00006e10


	//   ....[10]....
        /*0208*/ 	.word	0x00009020


	//   ....[11]....
        /*020c*/ 	.word	0x000090c0


	//   ....[12]....
        /*0210*/ 	.word	0x00009130


	//   ....[13]....
        /*0214*/ 	.word	0x000091a0


	//   ....[14]....
        /*0218*/ 	.word	0x00009210


	//   ....[15]....
        /*021c*/ 	.word	0x000098b0


	//   ....[16]....
        /*0220*/ 	.word	0x00009920


	//   ....[17]....
        /*0224*/ 	.word	0x00009990


	//   ....[18]....
        /*0228*/ 	.word	0x00009a00


	//   ....[19]....
        /*022c*/ 	.word	0x00009a70


	//----- nvinfo : EIATTR_VRC_CTA_INIT_COUNT
	.align		4
.L_498:
        /*0230*/ 	.byte	0x02, 0x4a
	.zero		1
	.zero		1


	//----- nvinfo : EIATTR_EXIT_INSTR_OFFSETS
	.align		4
        /*0234*/ 	.byte	0x04, 0x1c
        /*0236*/ 	.short	(.L_500 - .L_499)


	//   ....[0]....
.L_499:
        /*0238*/ 	.word	0x00001860


	//   ....[1]....
        /*023c*/ 	.word	0x00008fb0


	//----- nvinfo : EIATTR_MAX_THREADS
	.align		4
.L_500:
        /*0240*/ 	.byte	0x04, 0x05
        /*0242*/ 	.short	(.L_502 - .L_501)
.L_501:
        /*0244*/ 	.word	0x00000080
        /*0248*/ 	.word	0x00000001
        /*024c*/ 	.word	0x00000001


	//----- nvinfo : EIATTR_CRS_STACK_SIZE
	.align		4
.L_502:
        /*0250*/ 	.byte	0x04, 0x1e
        /*0252*/ 	.short	(.L_504 - .L_503)
.L_503:
        /*0254*/ 	.word	0x00000000


	//----- nvinfo : EIATTR_CBANK_PARAM_SIZE
	.align		4
.L_504:
        /*0258*/ 	.byte	0x03, 0x19
        /*025a*/ 	.short	0x00e8


	//----- nvinfo : EIATTR_PARAM_CBANK
	.align		4
        /*025c*/ 	.byte	0x04, 0x0a
        /*025e*/ 	.short	(.L_506 - .L_505)
	.align		4
.L_505:
        /*0260*/ 	.word	index@(.nv.constant0._ZN10layer_norm31ln_parallel_residual_fwd_kernelINS_13Kernel_traitsI13__nv_bfloat16S2_S2_S2_fjLj1536ELj1ELj4ELj1ELj16ENS_18Kernel_traits_baseILj1536ES2_S2_S2_S2_fjLj128EEEEELb0ELb0ELb0EEEvNS_9FwdParamsE)
        /*0264*/ 	.short	0x0380
        /*0266*/ 	.short	0x00e8


	//----- nvinfo : EIATTR_SW_WAR
	.align		4
.L_506:
        /*0268*/ 	.byte	0x04, 0x36
        /*026a*/ 	.short	(.L_508 - .L_507)
.L_507:
        /*026c*/ 	.word	0x00000008
.L_508:


//--------------------- .nv.info._ZN10layer_norm31ln_parallel_residual_fwd_kernelINS_13Kernel_traitsI13__nv_bfloat16S2_S2_S2_fjLj1536ELj1ELj4ELj1ELj16ENS_18Kernel_traits_baseILj1536ES2_S2_S2_S2_fjLj128EEEEELb0ELb0ELb1EEEvNS_9FwdParamsE --------------------------
	.section	.nv.info._ZN10layer_norm31ln_parallel_residual_fwd_kernelINS_13Kernel_traitsI13__nv_bfloat16S2_S2_S2_fjLj1536ELj1ELj4ELj1ELj16ENS_18Kernel_traits_baseILj1536ES2_S2_S2_S2_fjLj128EEEEELb0ELb0ELb1EEEvNS_9FwdParamsE,"",@"SHT_CUDA_INFO"
	.sectionflags	@""
	.align	4


	//----- nvinfo : EIATTR_CUDA_API_VERSION
	.align		4
        /*0000*/ 	.byte	0x04, 0x37
        /*0002*/ 	.short	(.L_510 - .L_509)
.L_509:
        /*0004*/ 	.word	0x00000082


	//----- nvinfo : EIATTR_KPARAM_INFO
	.align		4
.L_510:
        /*0008*/ 	.byte	0x04, 0x17
        /*000a*/ 	.short	(.L_512 - .L_511)
.L_511:
        /*000c*/ 	.word	0x00000000
        /*0010*/ 	.short	0x0000
        /*0012*/ 	.short	0x0000
        /*0014*/ 	.byte	0x00, 0xf0, 0xa1, 0x03


	//----- nvinfo : EIATTR_SPARSE_MMA_MASK
	.align		4
.L_512:
        /*0018*/ 	.byte	0x03, 0x50
        /*001a*/ 	.short	0x0000


	//----- nvinfo : EIATTR_MAXREG_COUNT
	.align		4
        /*001c*/ 	.byte	0x03, 0x1b
        /*001e*/ 	.short	0x00ff


	//----- nvinfo : EIATTR_MERCURY_ISA_VERSION
	.align		4
        /*0020*/ 	.byte	0x03, 0x5f
        /*0022*/ 	.short	0x0101


	//----- nvinfo : EIATTR_COOP_GROUP_MASK_REGIDS
	.align		4
        /*0024*/ 	.byte	0x04, 0x29
        /*0026*/ 	.short	(.L_514 - .L_513)


	//   ....[0]....
.L_513:
        /*0028*/ 	.word	0xffffffff


	//   ....[1]....
        /*002c*/ 	.word	0xffffffff


	//   ....[2]....
        /*0030*/ 	.word	0xffffffff


	//   ....[3]....
        /*0034*/ 	.word	0xffffffff


	//   ....[4]....
        /*0038*/ 	.word	0xffffffff


	//   ....[5]....
        /*003c*/ 	.word	0xffffffff


	//   ....[6]....
        /*0040*/ 	.word	0xffffffff


	//   ....[7]....
        /*0044*/ 	.word	0xffffffff


	//   ....[8]....
        /*0048*/ 	.word	0xffffffff


	//   ....[9]....
        /*004c*/ 	.word	0xffffffff


	//   ....[10]....
        /*0050*/ 	.word	0x05000090


	//   ....[11]....
        /*0054*/ 	.word	0x05000090


	//   ....[12]....
        /*0058*/ 	.word	0x05000090


	//   ....[13]....
        /*005c*/ 	.word	0x05000090


	//   ....[14]....
        /*0060*/ 	.word	0x05000090


	//   ....[15]....
        /*0064*/ 	.word	0x05000090


	//   ....[16]....
        /*0068*/ 	.word	0x05000090


	//   ....[17]....
        /*006c*/ 	.word	0x05000090


	//   ....[18]....
        /*0070*/ 	.word	0x05000090


	//   ....[19]....
        /*0074*/ 	.word	0x05000090


	//----- nvinfo : EIATTR_COOP_GROUP_INSTR_OFFSETS
	.align		4
.L_514:
        /*0078*/ 	.byte	0x04, 0x28
        /*007a*/ 	.short	(.L_516 - .L_515)


	//   ....[0]....
.L_515:
        /*007c*/ 	.word	0x00004ef0


	//   ....[1]....
        /*0080*/ 	.word	0x00004f10


	//   ....[2]....
        /*0084*/ 	.word	0x00004f30


	//   ....[3]....
        /*0088*/ 	.word	0x00004f60


	//   ....[4]....
        /*008c*/ 	.word	0x00004f80


	//   ....[5]....
        /*0090*/ 	.word	0x000055b0


	//   ....[6]....
        /*0094*/ 	.word	0x000055d0


	//   ....[7]....
        /*0098*/ 	.word	0x000055f0


	//   ....[8]....
        /*009c*/ 	.word	0x00005610


	//   ....[9]....
        /*00a0*/ 	.word	0x00005630


	//   ....[10]....
        /*00a4*/ 	.word	0x000075e0


	//   ....[11]....
        /*00a8*/ 	.word	0x00007680


	//   ....[12]....
        /*00ac*/ 	.word	0x000076f0


	//   ....[13]....
        /*00b0*/ 	.word	0x00007770


	//   ....[14]....
        /*00b4*/ 	.word	0x000077e0


	//   ....[15]....
        /*00b8*/ 	.word	0x00007e70


	//   ....[16]....
        /*00bc*/ 	.word	0x00007ee0


	//   ....[17]....
        /*00c0*/ 	.word	0x00007f50


	//   ....[18]....
        /*00c4*/ 	.word	0x00007fc0


	//   ....[19]....
        /*00c8*/ 	.word	0x00008030


	//----- nvinfo : EIATTR_VRC_CTA_INIT_COUNT
	.align		4
.L_516:
        /*00cc*/ 	.byte	0x02, 0x4a
	.zero		1
	.zero		1


	//----- nvinfo : EIATTR_EXIT_INSTR_OFFSETS
	.align		4
        /*00d0*/ 	.byte	0x04, 0x1c
        /*00d2*/ 	.short	(.L_518 - .L_517)


	//   ....[0]....
.L_517:
        /*00d4*/ 	.word	0x00000ad0


	//   ....[1]....
        /*00d8*/ 	.word	0x00007570


	//----- nvinfo : EIATTR_MAX_THREADS
	.align		4
.L_518:
        /*00dc*/ 	.byte	0x04, 0x05
        /*00de*/ 	.short	(.L_520 - .L_519)
.L_519:
        /*00e0*/ 	.word	0x00000080
        /*00e4*/ 	.word	0x00000001
        /*00e8*/ 	.word	0x00000001


	//----- nvinfo : EIATTR_CRS_STACK_SIZE
	.align		4
.L_520:
        /*00ec*/ 	.byte	0x04, 0x1e
        /*00ee*/ 	.short	(.L_522 - .L_521)
.L_521:
        /*00f0*/ 	.word	0x00000000


	//----- nvinfo : EIATTR_CBANK_PARAM_SIZE
	.align		4
.L_522:
        /*00f4*/ 	.byte	0x03, 0x19
        /*00f6*/ 	.short	0x00e8


	//----- nvinfo : EIATTR_PARAM_CBANK
	.align		4
        /*00f8*/ 	.byte	0x04, 0x0a
        /*00fa*/ 	.short	(.L_524 - .L_523)
	.align		4
.L_523:
        /*00fc*/ 	.word	index@(.nv.constant0._ZN10layer_norm31ln_parallel_residual_fwd_kernelINS_13Kernel_traitsI13__nv_bfloat16S2_S2_S2_fjLj1536ELj1ELj4ELj1ELj16ENS_18Kernel_traits_baseILj1536ES2_S2_S2_S2_fjLj128EEEEELb0ELb0ELb1EEEvNS_9FwdParamsE)
        /*0100*/ 	.short	0x0380
        /*0102*/ 	.short	0x00e8


	//----- nvinfo : EIATTR_SW_WAR
	.align		4
.L_524:
        /*0104*/ 	.byte	0x04, 0x36
        /*0106*/ 	.short	(.L_526 - .L_525)
.L_525:
        /*0108*/ 	.word	0x00000008
.L_526:


//--------------------- .nv.info._ZN10layer_norm31ln_parallel_residual_fwd_kernelINS_13Kernel_traitsI13__nv_bfloat16S2_S2_S2_fjLj1536ELj1ELj4ELj1ELj16ENS_18Kernel_traits_baseILj1536ES2_S2_S2_S2_fjLj128EEEEELb0ELb1ELb0EEEvNS_9FwdParamsE --------------------------
	.section	.nv.info._ZN10layer_norm31ln_parallel_residual_fwd_kernelINS_13Kernel_traitsI13__nv_bfloat16S2_S2_S2_fjLj1536ELj1ELj4ELj1ELj16ENS_18Kernel_traits_baseILj1536ES2_S2_S2_S2_fjLj128EEEEELb0ELb1ELb0EEEvNS_9FwdParamsE,"",@"SHT_CUDA_INFO"
	.sectionflags	@""
	.align	4


	//----- nvinfo : EIATTR_CUDA_API_VERSION
	.align		4
        /*0000*/ 	.byte	0x04, 0x37
        /*0002*/ 	.short	(.L_528 - .L_527)
.L_527:
        /*0004*/ 	.word	0x00000082


	//----- nvinfo : EIATTR_KPARAM_INFO
	.align		4
.L_528:
        /*0008*/ 	.byte	0x04, 0x17
        /*000a*/ 	.short	(.L_530 - .L_529)
.L_529:
        /*000c*/ 	.word	0x00000000
        /*0010*/ 	.short	0x0000
        /*0012*/ 	.short	0x0000
        /*0014*/ 	.byte	0x00, 0xf0, 0xa1, 0x03


	//----- nvinfo : EIATTR_SPARSE_MMA_MASK
	.align		4
.L_530:
        /*0018*/ 	.byte	0x03, 0x50
        /*001a*/ 	.short	0x0000


	//----- nvinfo : EIATTR_MAXREG_COUNT
	.align		4
        /*001c*/ 	.byte	0x03, 0x1b
        /*001e*/ 	.short	0x00ff


	//----- nvinfo : EIATTR_MERCURY_ISA_VERSION
	.align		4
        /*0020*/ 	.byte	0x03, 0x5f
        /*0022*/ 	.short	0x0101


	//----- nvinfo : EIATTR_COOP_GROUP_MASK_REGIDS
	.align		4
        /*0024*/ 	.byte	0x04, 0x29
        /*0026*/ 	.short	(.L_532 - .L_531)


	//   ....[0]....
.L_531:
        /*0028*/ 	.word	0xffffffff


	//   ....[1]....
        /*002c*/ 	.word	0xffffffff


	//   ....[2]....
        /*0030*/ 	.word	0xffffffff


	//   ....[3]....
        /*0034*/ 	.word	0xffffffff


	//   ....[4]....
        /*0038*/ 	.word	0xffffffff


	//   ....[5]....
        /*003c*/ 	.word	0xffffffff


	//   ....[6]....
        /*0040*/ 	.word	0xffffffff


	//   ....[7]....
        /*0044*/ 	.word	0xffffffff


	//   ....[8]....
        /*0048*/ 	.word	0xffffffff


	//   ....[9]....
        /*004c*/ 	.word	0xffffffff


	//   ....[10]....
        /*0050*/ 	.word	0x050000aa


	//   ....[11]....
        /*0054*/ 	.word	0x050000aa


	//   ....[12]....
        /*0058*/ 	.word	0x050000aa


	//   ....[13]....
        /*005c*/ 	.word	0x050000aa


	//   ....[14]....
        /*0060*/ 	.word	0x050000aa


	//   ....[15]....
        /*0064*/ 	.word	0x050000aa


	//   ....[16]....
        /*0068*/ 	.word	0x050000aa


	//   ....[17]....
        /*006c*/ 	.word	0x050000aa


	//   ....[18]....
        /*0070*/ 	.word	0x050000aa


	//   ....[19]....
        /*0074*/ 	.word	0x050000aa


	//----- nvinfo : EIATTR_COOP_GROUP_INSTR_OFFSETS
	.align		4
.L_532:
        /*0078*/ 	.byte	0x04, 0x28
        /*007a*/ 	.short	(.L_534 - .L_533)


	//   ....[0]....
.L_533:
        /*007c*/ 	.word	0x00004fc0


	//   ....[1]....
        /*0080*/ 	.word	0x00005000


	//   ....[2]....
        /*0084*/ 	.word	0x00005020


	//   ....[3]....
        /*0088*/ 	.word	0x00005040


	//   ....[4]....
        /*008c*/ 	.word	0x00005060


	//   ....[5]....
        /*0090*/ 	.word	0x000056a0


	//   ....[6]....
        /*0094*/ 	.word	0x000056c0


	//   ....[7]....
        /*0098*/ 	.word	0x000056e0


	//   ....[8]....
        /*009c*/ 	.word	0x00005700


	//   ....[9]....
        /*00a0*/ 	.word	0x00005720


	//   ....[10]....
        /*00a4*/ 	.word	0x00006c30


	//   ....[11]....
        /*00a8*/ 	.word	0x00006ce0


	//   ....[12]....
        /*00ac*/ 	.word	0x00006d50


	//   ....[13]....
        /*00b0*/ 	.word	0x00006dc0


	//   ....[14]....
        /*00b4*/ 	.word	0x00006e30


	//   ....[15]....
        /*00b8*/ 	.word	0x000074d0


	//   ....[16]....
        /*00bc*/ 	.word	0x00007540


	//   ....[17]....
        /*00c0*/ 	.word	0x000075b0


	//   ....[18]....
        /*00c4*/ 	.word	0x00007620


	//   ....[19]....
        /*00c8*/ 	.word	0x00007690


	//----- nvinfo : EIATTR_VRC_CTA_INIT_COUNT
	.align		4
.L_534:
        /*00cc*/ 	.byte	0x02, 0x4a
	.zero		1
	.zero		1


	//----- nvinfo : EIATTR_EXIT_INSTR_OFFSETS
	.align		4
        /*00d0*/ 	.byte	0x04, 0x1c
        /*00d2*/ 	.short	(.L_536 - .L_535)


	//   ....[0]....
.L_535:
        /*00d4*/ 	.word	0x00000750


	//   ....[1]....
        /*00d8*/ 	.word	0x00006bc0


	//----- nvinfo : EIATTR_MAX_THREADS
	.align		4
.L_536:
        /*00dc*/ 	.byte	0x04, 0x05
        /*00de*/ 	.short	(.L_538 - .L_537)
.L_537:
        /*00e0*/ 	.word	0x00000080
        /*00e4*/ 	.word	0x00000001
        /*00e8*/ 	.word	0x00000001


	//----- nvinfo : EIATTR_CRS_STACK_SIZE
	.align		4
.L_538:
        /*00ec*/ 	.byte	0x04, 0x1e
        /*00ee*/ 	.short	(.L_540 - .L_539)
.L_539:
        /*00f0*/ 	.word	0x00000000


	//----- nvinfo : EIATTR_CBANK_PARAM_SIZE
	.align		4
.L_540:
        /*00f4*/ 	.byte	0x03, 0x19
        /*00f6*/ 	.short	0x00e8


	//----- nvinfo : EIATTR_PARAM_CBANK
	.align		4
        /*00f8*/ 	.byte	0x04, 0x0a
        /*00fa*/ 	.short	(.L_542 - .L_541)
	.align		4
.L_541:
        /*00fc*/ 	.word	index@(.nv.constant0._ZN10layer_norm31ln_parallel_residual_fwd_kernelINS_13Kernel_traitsI13__nv_bfloat16S2_S2_S2_fjLj1536ELj1ELj4ELj1ELj16ENS_18Kernel_traits_baseILj1536ES2_S2_S2_S2_fjLj128EEEEELb0ELb1ELb0EEEvNS_9FwdParamsE)
        /*0100*/ 	.short	0x0380
        /*0102*/ 	.short	0x00e8


	//----- nvinfo : EIATTR_SW_WAR
	.align		4
.L_542:
        /*0104*/ 	.byte	0x04, 0x36
        /*0106*/ 	.short	(.L_544 - .L_543)
.L_543:
        /*0108*/ 	.word	0x00000008
.L_544:


//--------------------- .nv.info._ZN10layer_norm31ln_parallel_residual_fwd_kernelINS_13Kernel_traitsI13__nv_bfloat16S2_S2_S2_fjLj1536ELj1ELj4ELj1ELj16ENS_18Kernel_traits_baseILj1536ES2_S2_S2_S2_fjLj128EEEEELb0ELb1ELb1EEEvNS_9FwdParamsE --------------------------
	.section	.nv.info._ZN10layer_norm31ln_parallel_residual_fwd_kernelINS_13Kernel_traitsI13__nv_bfloat16S2_S2_S2_fjLj1536ELj1ELj4ELj1ELj16ENS_18Kernel_traits_baseILj1536ES2_S2_S2_S2_fjLj128EEEEELb0ELb1ELb1EEEvNS_9FwdParamsE,"",@"SHT_CUDA_INFO"
	.sectionflags	@""
	.align	4


	//----- nvinfo : EIATTR_CUDA_API_VERSION
	.align		4
        /*0000*/ 	.byte	0x04, 0x37
        /*0002*/ 	.short	(.L_546 - .L_545)
.L_545:
        /*0004*/ 	.word	0x00000082


	//----- nvinfo : EIATTR_KPARAM_INFO
	.align		4
.L_546:
        /*0008*/ 	.byte	0x04, 0x17
        /*000a*/ 	.short	(.L_548 - .L_547)
.L_547:
        /*000c*/ 	.word	0x00000000
        /*0010*/ 	.short	0x0000
        /*0012*/ 	.short	0x0000
        /*0014*/ 	.byte	0x00, 0xf0, 0xa1, 0x03


	//----- nvinfo : EIATTR_SPARSE_MMA_MASK
	.align		4
.L_548:
        /*0018*/ 	.byte	0x03, 0x50
        /*001a*/ 	.short	0x0000


	//----- nvinfo : EIATTR_MAXREG_COUNT
	.align		4
        /*001c*/ 	.byte	0x03, 0x1b
        /*001e*/ 	.short	0x00ff


	//----- nvinfo : EIATTR_MERCURY_ISA_VERSION
	.align		4
        /*0020*/ 	.byte	0x03, 0x5f
        /*0022*/ 	.short	0x0101


	//----- nvinfo : EIATTR_COOP_GROUP_MASK_REGIDS
	.align		4
        /*0024*/ 	.byte	0x04, 0x29
        /*0026*/ 	.short	(.L_550 - .L_549)


	//   ....[0]....
.L_549:
        /*0028*/ 	.word	0xffffffff


	//   ....[1]....
        /*002c*/ 	.word	0xffffffff


	//   ....[2]....
        /*0030*/ 	.word	0xffffffff


	//   ....[3]....
        /*0034*/ 	.word	0xffffffff


	//   ....[4]....
        /*0038*/ 	.word	0xffffffff


	//   ....[5]....
        /*003c*/ 	.word	0xffffffff


	//   ....[6]....
        /*0040*/ 	.word	0xffffffff


	//   ....[7]....
        /*0044*/ 	.word	0xffffffff


	//   ....[8]....
        /*0048*/ 	.word	0xffffffff


	//   ....[9]....
        /*004c*/ 	.word	0xffffffff


	//   ....[10]....
        /*0050*/ 	.word	0x05000099


	//   ....[11]....
        /*0054*/ 	.word	0x05000099


	//   ....[12]....
        /*0058*/ 	.word	0x05000099


	//   ....[13]....
        /*005c*/ 	.word	0x05000099


	//   ....[14]....
        /*0060*/ 	.word	0x05000099


	//   ....[15]....
        /*0064*/ 	.word	0x05000099


	//   ....[16]....
        /*0068*/ 	.word	0x05000099


	//   ....[17]....
        /*006c*/ 	.word	0x05000099


	//   ....[18]....
        /*0070*/ 	.word	0x05000099


	//   ....[19]....
        /*0074*/ 	.word	0x05000099


	//----- nvinfo : EIATTR_COOP_GROUP_INSTR_OFFSETS
	.align		4
.L_550:
        /*0078*/ 	.byte	0x04, 0x28
        /*007a*/ 	.short	(.L_552 - .L_551)


	//   ....[0]....
.L_551:
        /*007c*/ 	.word	0x00004450


	//   ....[1]....
        /*0080*/ 	.word	0x00004470


	//   ....[2]....
        /*0084*/ 	.word	0x000044a0


	//   ....[3]....
        /*0088*/ 	.word	0x000044c0


	//   ....[4]....
        /*008c*/ 	.word	0x000044e0


	//   ....[5]....
        /*0090*/ 	.word	0x00004b10


	//   ....[6]....
        /*0094*/ 	.word	0x00004b30


	//   ....[7]....
        /*0098*/ 	.word	0x00004b50


	//   ....[8]....
        /*009c*/ 	.word	0x00004b70


	//   ....[9]....
        /*00a0*/ 	.word	0x00004b90


	//   ....[10]....
        /*00a4*/ 	.word	0x00005fc0


	//   ....[11]....
        /*00a8*/ 	.word	0x00006060


	//   ....[12]....
        /*00ac*/ 	.word	0x000060e0


	//   ....[13]....
        /*00b0*/ 	.word	0x00006150


	//   ....[14]....
        /*00b4*/ 	.word	0x000061c0


	//   ....[15]....
        /*00b8*/ 	.word	0x00006830


	//   ....[16]....
        /*00bc*/ 	.word	0x000068a0


	//   ....[17]....
        /*00c0*/ 	.word	0x00006910


	//   ....[18]....
        /*00c4*/ 	.word	0x00006980


	//   ....[19]....
        /*00c8*/ 	.word	0x000069f0


	//----- nvinfo : EIATTR_VRC_CTA_INIT_COUNT
	.align		4
.L_552:
        /*00cc*/ 	.byte	0x02, 0x4a
	.zero		1
	.zero		1


	//----- nvinfo : EIATTR_EXIT_INSTR_OFFSETS
	.align		4
        /*00d0*/ 	.byte	0x04, 0x1c
        /*00d2*/ 	.short	(.L_554 - .L_553)


	//   ....[0]....
.L_553:
        /*00d4*/ 	.word	0x00000360


	//   ....[1]....
        /*00d8*/ 	.word	0x00005f50


	//----- nvinfo : EIATTR_MAX_THREADS
	.align		4
.L_554:
        /*00dc*/ 	.byte	0x04, 0x05
        /*00de*/ 	.short	(.L_556 - .L_555)
.L_555:
        /*00e0*/ 	.word	0x00000080
        /*00e4*/ 	.word	0x00000001
        /*00e8*/ 	.word	0x00000001


	//----- nvinfo : EIATTR_CRS_STACK_SIZE
	.align		4
.L_556:
        /*00ec*/ 	.byte	0x04, 0x1e
        /*00ee*/ 	.short	(.L_558 - .L_557)
.L_557:
        /*00f0*/ 	.word	0x00000000


	//----- nvinfo : EIATTR_CBANK_PARAM_SIZE
	.align		4
.L_558:
        /*00f4*/ 	.byte	0x03, 0x19
        /*00f6*/ 	.short	0x00e8


	//----- nvinfo : EIATTR_PARAM_CBANK
	.align		4
        /*00f8*/ 	.byte	0x04, 0x0a
        /*00fa*/ 	.short	(.L_560 - .L_559)
	.align		4
.L_559:
        /*00fc*/ 	.word	index@(.nv.constant0._ZN10layer_norm31ln_parallel_residual_fwd_kernelINS_13Kernel_traitsI13__nv_bfloat16S2_S2_S2_fjLj1536ELj1ELj4ELj1ELj16ENS_18Kernel_traits_baseILj1536ES2_S2_S2_S2_fjLj128EEEEELb0ELb1ELb1EEEvNS_9FwdParamsE)
        /*0100*/ 	.short	0x0380
        /*0102*/ 	.short	0x00e8


	//----- nvinfo : EIATTR_SW_WAR
	.align		4
.L_560:
        /*0104*/ 	.byte	0x04, 0x36
        /*0106*/ 	.short	(.L_562 - .L_561)
.L_561:
        /*0108*/ 	.word	0x00000008
.L_562:


//--------------------- .nv.info._ZN10layer_norm31ln_parallel_residual_fwd_kernelINS_13Kernel_traitsI13__nv_bfloat16S2_S2_S2_fjLj1536ELj1ELj4ELj1ELj16ENS_18Kernel_traits_baseILj1536ES2_S2_S2_S2_fjLj128EEEEELb1ELb0ELb0EEEvNS_9FwdParamsE --------------------------
	.section	.nv.info._ZN10layer_norm31ln_parallel_residual_fwd_kernelINS_13Kernel_traitsI13__nv_bfloat16S2_S2_S2_fjLj1536ELj1ELj4ELj1ELj16ENS_18Kernel_traits_baseILj1536ES2_S2_S2_S2_fjLj128EEEEELb1ELb0ELb0EEEvNS_9FwdParamsE,"",@"SHT_CUDA_INFO"
	.sectionflags	@""
	.align	4


	//----- nvinfo : EIATTR_CUDA_API_VERSION
	.align		4
        /*0000*/ 	.byte	0x04, 0x37
        /*0002*/ 	.short	(.L_564 - .L_563)
.L_563:
        /*0004*/ 	.word	0x00000082


	//----- nvinfo : EIATTR_KPARAM_INFO
	.align		4
.L_564:
        /*0008*/ 	.byte	0x04, 0x17
        /*000a*/ 	.short	(.L_566 - .L_565)
.L_565:
        /*000c*/ 	.word	0x00000000
        /*0010*/ 	.short	0x0000
        /*0012*/ 	.short	0x0000
        /*0014*/ 	.byte	0x00, 0xf0, 0xa1, 0x03


	//----- nvinfo : EIATTR_SPARSE_MMA_MASK
	.align		4
.L_566:
        /*0018*/ 	.byte	0x03, 0x50
        /*001a*/ 	.short	0x0000


	//----- nvinfo : EIATTR_MAXREG_COUNT
	.align		4
        /*001c*/ 	.byte	0x03, 0x1b
        /*001e*/ 	.short	0x00ff


	//----- nvinfo : EIATTR_ANNOTATIONS
	.align		4
        /*0020*/ 	.byte	0x04, 0x55
        /*0022*/ 	.short	(.L_568 - .L_567)


	//   ....[0]....
.L_567:
        /* <DEDUP_REMOVED lines=36> */


	//----- nvinfo : EIATTR_MERCURY_ISA_VERSION
	.align		4
.L_568:
        /*0254*/ 	.byte	0x03, 0x5f
        /*0256*/ 	.short	0x0101


	//----- nvinfo : EIATTR_COOP_GROUP_MASK_REGIDS
	.align		4
        /*0258*/ 	.byte	0x04, 0x29
        /*025a*/ 	.short	(.L_570 - .L_569)


	//   ....[0]....
.L_569:
        /*025c*/ 	.word	0xffffffff


	//   ....[1]....
        /*0260*/ 	.word	0xffffffff


	//   ....[2]....
        /*0264*/ 	.word	0xffffffff


	//   ....[3]....
        /*0268*/ 	.word	0xffffffff


	//   ....[4]....
        /*026c*/ 	.word	0xffffffff


	//   ....[5]....
        /*0270*/ 	.word	0xffffffff


	//   ....[6]....
        /*0274*/ 	.word	0xffffffff


	//   ....[7]....
        /*0278*/ 	.word	0xffffffff


	//   ....[8]....
        /*027c*/ 	.word	0xffffffff


	//   ....[9]....
        /*0280*/ 	.word	0xffffffff


	//   ....[10]....
        /*0284*/ 	.word	0x05000085


	//   ....[11]....
        /*0288*/ 	.word	0x05000085


	//   ....[12]....
        /*028c*/ 	.word	0x05000085


	//   ....[13]....
        /*0290*/ 	.word	0x05000085


	//   ....[14]....
        /*0294*/ 	.word	0x05000085


	//   ....[15]....
        /*0298*/ 	.word	0x05000085


	//   ....[16]....
        /*029c*/ 	.word	0x05000085


	//   ....[17]....
        /*02a0*/ 	.word	0x05000085


	//   ....[18]....
        /*02a4*/ 	.word	0x05000085


	//   ....[19]....
        /*02a8*/ 	.word	0x05000085


	//----- nvinfo : EIATTR_COOP_GROUP_INSTR_OFFSETS
	.align		4
.L_570:
        /*02ac*/ 	.byte	0x04, 0x28
        /*02ae*/ 	.short	(.L_572 - .L_571)


	//   ....[0]....
.L_571:
        /*02b0*/ 	.word	0x0003d2e0


	//   ....[1]....
        /*02b4*/ 	.word	0x0003d300


	//   ....[2]....
        /*02b8*/ 	.word	0x0003d320


	//   ....[3]....
        /*02bc*/ 	.word	0x0003d340


	//   ....[4]....
        /*02c0*/ 	.word	0x0003d360


	//   ....[5]....
        /*02c4*/ 	.word	0x0003d9b0


	//   ....[6]....
        /*02c8*/ 	.word	0x0003d9d0


	//   ....[7]....
        /*02cc*/ 	.word	0x0003d9f0


	//   ....[8]....
        /*02d0*/ 	.word	0x0003da10


	//   ....[9]....
        /*02d4*/ 	.word	0x0003da30


	//   ....[10]....
        /*02d8*/ 	.word	0x0003fd10


	//   ....[11]....
        /*02dc*/ 	.word	0x0003fda0


	//   ....[12]....
        /*02e0*/ 	.word	0x0003fe10


	//   ....[13]....
        /*02e4*/ 	.word	0x0003fe80


	//   ....[14]....
        /*02e8*/ 	.word	0x0003fef0


	//   ....[15]....
        /*02ec*/ 	.word	0x000405a0


	//   ....[16]....
        /*02f0*/ 	.word	0x00040610


	//   ....[17]....
        /*02f4*/ 	.word	0x00040680


	//   ....[18]....
        /*02f8*/ 	.word	0x000406f0


	//   ....[19]....
        /*02fc*/ 	.word	0x00040760


	//----- nvinfo : EIATTR_VRC_CTA_INIT_COUNT
	.align		4
.L_572:
        /*0300*/ 	.byte	0x02, 0x4a
	.zero		1
	.zero		1


	//----- nvinfo : EIATTR_EXIT_INSTR_OFFSETS
	.align		4
        /*0304*/ 	.byte	0x04, 0x1c
        /*0306*/ 	.short	(.L_574 - .L_573)


	//   ....[0]....
.L_573:
        /*0308*/ 	.word	0x00001a00


	//   ....[1]....
        /*030c*/ 	.word	0x0003fca0


	//----- nvinfo : EIATTR_MAX_THREADS
	.align		4
.L_574:
        /*0310*/ 	.byte	0x04, 0x05
        /*0312*/ 	.short	(.L_576 - .L_575)
.L_575:
        /*0314*/ 	.word	0x00000080
        /*0318*/ 	.word	0x00000001
        /*031c*/ 	.word	0x00000001


	//----- nvinfo : EIATTR_CRS_STACK_SIZE
	.align		4
.L_576:
        /*0320*/ 	.byte	0x04, 0x1e
        /*0322*/ 	.short	(.L_578 - .L_577)
.L_577:
        /*0324*/ 	.word	0x00000000


	//----- nvinfo : EIATTR_CBANK_PARAM_SIZE
	.align		4
.L_578:
        /*0328*/ 	.byte	0x03, 0x19
        /*032a*/ 	.short	0x00e8


	//----- nvinfo : EIATTR_PARAM_CBANK
	.align		4
        /*032c*/ 	.byte	0x04, 0x0a
        /*032e*/ 	.short	(.L_580 - .L_579)
	.align		4
.L_579:
        /*0330*/ 	.word	index@(.nv.constant0._ZN10layer_norm31ln_parallel_residual_fwd_kernelINS_13Kernel_traitsI13__nv_bfloat16S2_S2_S2_fjLj1536ELj1ELj4ELj1ELj16ENS_18Kernel_traits_baseILj1536ES2_S2_S2_S2_fjLj128EEEEELb1ELb0ELb0EEEvNS_9FwdParamsE)
        /*0334*/ 	.short	0x0380
        /*0336*/ 	.short	0x00e8


	//----- nvinfo : EIATTR_SW_WAR
	.align		4
.L_580:
        /*0338*/ 	.byte	0x04, 0x36
        /*033a*/ 	.short	(.L_582 - .L_581)
.L_581:
        /*033c*/ 	.word	0x00000008
.L_582:


//--------------------- .nv.info._ZN10layer_norm31ln_parallel_residual_fwd_kernelINS_13Kernel_traitsI13__nv_bfloat16S2_S2_S2_fjLj1536ELj1ELj4ELj1ELj16ENS_18Kernel_traits_baseILj1536ES2_S2_S2_S2_fjLj128EEEEELb1ELb0ELb1EEEvNS_9FwdParamsE --------------------------
	.section	.nv.info._ZN10layer_norm31ln_parallel_residual_fwd_kernelINS_13Kernel_traitsI13__nv_bfloat16S2_S2_S2_fjLj1536ELj1ELj4ELj1ELj16ENS_18Kernel_traits_baseILj1536ES2_S2_S2_S2_fjLj128EEEEELb1ELb0ELb1EEEvNS_9FwdParamsE,"",@"SHT_CUDA_INFO"
	.sectionflags	@""
	.align	4


	//----- nvinfo : EIATTR_CUDA_API_VERSION
	.align		4
        /*0000*/ 	.byte	0x04, 0x37
        /*0002*/ 	.short	(.L_584 - .L_583)
.L_583:
        /*0004*/ 	.word	0x00000082


	//----- nvinfo : EIATTR_KPARAM_INFO
	.align		4
.L_584:
        /*0008*/ 	.byte	0x04, 0x17
        /*000a*/ 	.short	(.L_586 - .L_585)
.L_585:
        /*000c*/ 	.word	0x00000000
        /*0010*/ 	.short	0x0000
        /*0012*/ 	.short	0x0000
        /*0014*/ 	.byte	0x00, 0xf0, 0xa1, 0x03


	//----- nvinfo : EIATTR_SPARSE_MMA_MASK
	.align		4
.L_586:
        /*0018*/ 	.byte	0x03, 0x50
        /*001a*/ 	.short	0x0000


	//----- nvinfo : EIATTR_MAXREG_COUNT
	.align		4
        /*001c*/ 	.byte	0x03, 0x1b
        /*001e*/ 	.short	0x00ff


	//----- nvinfo : EIATTR_ANNOTATIONS
	.align		4
        /*0020*/ 	.byte	0x04, 0x55
        /*0022*/ 	.short	(.L_588 - .L_587)


	//   ....[0]....
.L_587:
        /*0024*/ 	.word	0x00000001
        /*0028*/ 	.byte	0x10, 0x12, 0x00, 0x00, 0x01, 0x00, 0x00, 0x00, 0x10, 0x13, 0x00, 0x00, 0x01, 0x00, 0x00, 0x00
        /*0038*/ 	.byte	0x50, 0x13, 0x00, 0x00, 0x01, 0x00, 0x00, 0x00, 0x90, 0x13, 0x00, 0x00, 0x01, 0x00, 0x00, 0x00
        /*0048*/ 	.byte	0x80, 0xb2, 0x03, 0x00, 0x01, 0x00, 0x00, 0x00, 0xb0, 0xb2, 0x03, 0x00, 0x01, 0x00, 0x00, 0x00
        /*0058*/ 	.byte	0x30, 0xb7, 0x03, 0x00, 0x01, 0x00, 0x00, 0x00, 0x60, 0xb7, 0x03, 0x00


	//----- nvinfo : EIATTR_MERCURY_ISA_VERSION
	.align		4
.L_588:
        /*0064*/ 	.byte	0x03, 0x5f
        /*0066*/ 	.short	0x0101


	//----- nvinfo : EIATTR_COOP_GROUP_MASK_REGIDS
	.align		4
        /*0068*/ 	.byte	0x04, 0x29
        /*006a*/ 	.short	(.L_590 - .L_589)


	//   ....[0]....
.L_589:
        /*006c*/ 	.word	0xffffffff


	//   ....[1]....
        /*0070*/ 	.word	0xffffffff


	//   ....[2]....
        /*0074*/ 	.word	0xffffffff


	//   ....[3]....
        /*0078*/ 	.word	0xffffffff


	//   ....[4]....
        /*007c*/ 	.word	0xffffffff


	//   ....[5]....
        /*0080*/ 	.word	0xffffffff


	//   ....[6]....
        /*0084*/ 	.word	0xffffffff


	//   ....[7]....
        /*0088*/ 	.word	0xffffffff


	//   ....[8]....
        /*008c*/ 	.word	0xffffffff


	//   ....[9]....
        /*0090*/ 	.word	0xffffffff


	//   ....[10]....
        /*0094*/ 	.word	0x0500008c


	//   ....[11]....
        /*0098*/ 	.word	0x0500008c


	//   ....[12]....
        /*009c*/ 	.word	0x0500008c


	//   ....[13]....
        /*00a0*/ 	.word	0x0500008c


	//   ....[14]....
        /*00a4*/ 	.word	0x0500008c


	//   ....[15]....
        /*00a8*/ 	.word	0x0500008c


	//   ....[16]....
        /*00ac*/ 	.word	0x0500008c


	//   ....[17]....
        /*00b0*/ 	.word	0x0500008c


	//   ....[18]....
        /*00b4*/ 	.word	0x0500008c


	//   ....[19]....
        /*00b8*/ 	.word	0x0500008c


	//----- nvinfo : EIATTR_COOP_GROUP_INSTR_OFFSETS
	.align		4
.L_590:
        /*00bc*/ 	.byte	0x04, 0x28
        /*00be*/ 	.short	(.L_592 - .L_591)


	//   ....[0]....
.L_591:
        /*00c0*/ 	.word	0x0003ab10


	//   ....[1]....
        /*00c4*/ 	.word	0x0003ab40


	//   ....[2]....
        /*00c8*/ 	.word	0x0003ab60


	//   ....[3]....
        /*00cc*/ 	.word	0x0003ab80


	//   ....[4]....
        /*00d0*/ 	.word	0x0003aba0


	//   ....[5]....
        /*00d4*/ 	.word	0x0003b1d0


	//   ....[6]....
        /*00d8*/ 	.word	0x0003b1f0


	//   ....[7]....
        /*00dc*/ 	.word	0x0003b210


	//   ....[8]....
        /*00e0*/ 	.word	0x0003b230


	//   ....[9]....
        /*00e4*/ 	.word	0x0003b250


	//   ....[10]....
        /*00e8*/ 	.word	0x0003d2d0


	//   ....[11]....
        /*00ec*/ 	.word	0x0003d370


	//   ....[12]....
        /*00f0*/ 	.word	0x0003d3d0


	//   ....[13]....
        /*00f4*/ 	.word	0x0003d430


	//   ....[14]....
        /*00f8*/ 	.word	0x0003d490


	//   ....[15]....
        /*00fc*/ 	.word	0x0003db10


	//   ....[16]....
        /*0100*/ 	.word	0x0003db70


	//   ....[17]....
        /*0104*/ 	.word	0x0003dbd0


	//   ....[18]....
        /*0108*/ 	.word	0x0003dc30


	//   ....[19]....
        /*010c*/ 	.word	0x0003dc90


	//----- nvinfo : EIATTR_VRC_CTA_INIT_COUNT
	.align		4
.L_592:
        /*0110*/ 	.byte	0x02, 0x4a
	.zero		1
	.zero		1


	//----- nvinfo : EIATTR_EXIT_INSTR_OFFSETS
	.align		4
        /*0114*/ 	.byte	0x04, 0x1c
        /*0116*/ 	.short	(.L_594 - .L_593)


	//   ....[0]....
.L_593:
        /*0118*/ 	.word	0x00000be0


	//   ....[1]....
        /*011c*/ 	.word	0x0003d260


	//----- nvinfo : EIATTR_MAX_THREADS
	.align		4
.L_594:
        /*0120*/ 	.byte	0x04, 0x05
        /*0122*/ 	.short	(.L_596 - .L_595)
.L_595:
        /*0124*/ 	.word	0x00000080
        /*0128*/ 	.word	0x00000001
        /*012c*/ 	.word	0x00000001


	//----- nvinfo : EIATTR_CRS_STACK_SIZE
	.align		4
.L_596:
        /*0130*/ 	.byte	0x04, 0x1e
        /*0132*/ 	.short	(.L_598 - .L_597)
.L_597:
        /*0134*/ 	.word	0x00000000


	//----- nvinfo : EIATTR_CBANK_PARAM_SIZE
	.align		4
.L_598:
        /*0138*/ 	.byte	0x03, 0x19
        /*013a*/ 	.short	0x00e8


	//----- nvinfo : EIATTR_PARAM_CBANK
	.align		4
        /*013c*/ 	.byte	0x04, 0x0a
        /*013e*/ 	.short	(.L_600 - .L_599)
	.align		4
.L_599:
        /*0140*/ 	.word	index@(.nv.constant0._ZN10layer_norm31ln_parallel_residual_fwd_kernelINS_13Kernel_traitsI13__nv_bfloat16S2_S2_S2_fjLj1536ELj1ELj4ELj1ELj16ENS_18Kernel_traits_baseILj1536ES2_S2_S2_S2_fjLj128EEEEELb1ELb0ELb1EEEvNS_9FwdParamsE)
        /*0144*/ 	.short	0x0380
        /*0146*/ 	.short	0x00e8


	//----- nvinfo : EIATTR_SW_WAR
	.align		4
.L_600:
        /*0148*/ 	.byte	0x04, 0x36
        /*014a*/ 	.short	(.L_602 - .L_601)
.L_601:
        /*014c*/ 	.word	0x00000008
.L_602:


//--------------------- .nv.info._ZN10layer_norm31ln_parallel_residual_fwd_kernelINS_13Kernel_traitsI13__nv_bfloat16S2_S2_S2_fjLj1536ELj1ELj4ELj1ELj16ENS_18Kernel_traits_baseILj1536ES2_S2_S2_S2_fjLj128EEEEELb1ELb1ELb0EEEvNS_9FwdParamsE --------------------------
	.section	.nv.info._ZN10layer_norm31ln_parallel_residual_fwd_kernelINS_13Kernel_traitsI13__nv_bfloat16S2_S2_S2_fjLj1536ELj1ELj4ELj1ELj16ENS_18Kernel_traits_baseILj1536ES2_S2_S2_S2_fjLj128EEEEELb1ELb1ELb0EEEvNS_9FwdParamsE,"",@"SHT_CUDA_INFO"
	.sectionflags	@""
	.align	4


	//----- nvinfo : EIATTR_CUDA_API_VERSION
	.align		4
        /*0000*/ 	.byte	0x04, 0x37
        /*0002*/ 	.short	(.L_604 - .L_603)
.L_603:
        /*0004*/ 	.word	0x00000082


	//----- nvinfo : EIATTR_KPARAM_INFO
	.align		4
.L_604:
        /*0008*/ 	.byte	0x04, 0x17
        /*000a*/ 	.short	(.L_606 - .L_605)
.L_605:
        /*000c*/ 	.word	0x00000000
        /*0010*/ 	.short	0x0000
        /*0012*/ 	.short	0x0000
        /*0014*/ 	.byte	0x00, 0xf0, 0xa1, 0x03


	//----- nvinfo : EIATTR_SPARSE_MMA_MASK
	.align		4
.L_606:
        /*0018*/ 	.byte	0x03, 0x50
        /*001a*/ 	.short	0x0000


	//----- nvinfo : EIATTR_MAXREG_COUNT
	.align		4
        /*001c*/ 	.byte	0x03, 0x1b
        /*001e*/ 	.short	0x00ff


	//----- nvinfo : EIATTR_MERCURY_ISA_VERSION
	.align		4
        /*0020*/ 	.byte	0x03, 0x5f
        /*0022*/ 	.short	0x0101


	//----- nvinfo : EIATTR_COOP_GROUP_MASK_REGIDS
	.align		4
        /*0024*/ 	.byte	0x04, 0x29
        /*0026*/ 	.short	(.L_608 - .L_607)


	//   ....[0]....
.L_607:
        /*0028*/ 	.word	0xffffffff


	//   ....[1]....
        /*002c*/ 	.word	0xffffffff


	//   ....[2]....
        /*0030*/ 	.word	0xffffffff


	//   ....[3]....
        /*0034*/ 	.word	0xffffffff


	//   ....[4]....
        /*0038*/ 	.word	0xffffffff


	//   ....[5]....
        /*003c*/ 	.word	0xffffffff


	//   ....[6]....
        /*0040*/ 	.word	0xffffffff


	//   ....[7]....
        /*0044*/ 	.word	0xffffffff


	//   ....[8]....
        /*0048*/ 	.word	0xffffffff


	//   ....[9]....
        /*004c*/ 	.word	0xffffffff


	//   ....[10]....
        /*0050*/ 	.word	0x050000b9


	//   ....[11]....
        /*0054*/ 	.word	0x050000b9


	//   ....[12]....
        /*0058*/ 	.word	0x050000b9


	//   ....[13]....
        /*005c*/ 	.word	0x050000b9


	//   ....[14]....
        /*0060*/ 	.word	0x050000b9


	//   ....[15]....
        /*0064*/ 	.word	0x050000b9


	//   ....[16]....
        /*0068*/ 	.word	0x050000b9


	//   ....[17]....
        /*006c*/ 	.word	0x050000b9


	//   ....[18]....
        /*0070*/ 	.word	0x050000b9


	//   ....[19]....
        /*0074*/ 	.word	0x050000b9


	//----- nvinfo : EIATTR_COOP_GROUP_INSTR_OFFSETS
	.align		4
.L_608:
        /*0078*/ 	.byte	0x04, 0x28
        /*007a*/ 	.short	(.L_610 - .L_609)


	//   ....[0]....
.L_609:
        /*007c*/ 	.word	0x0003b350


	//   ....[1]....
        /*0080*/ 	.word	0x0003b380


	//   ....[2]....
        /*0084*/ 	.word	0x0003b3a0


	//   ....[3]....
        /*0088*/ 	.word	0x0003b3c0


	//   ....[4]....
        /*008c*/ 	.word	0x0003b3e0


	//   ....[5]....
        /*0090*/ 	.word	0x0003ba20


	//   ....[6]....
        /*0094*/ 	.word	0x0003ba40


	//   ....[7]....
        /*0098*/ 	.word	0x0003ba60


	//   ....[8]....
        /*009c*/ 	.word	0x0003ba80


	//   ....[9]....
        /*00a0*/ 	.word	0x0003baa0


	//   ....[10]....
        /*00a4*/ 	.word	0x0003cfb0


	//   ....[11]....
        /*00a8*/ 	.word	0x0003d060


	//   ....[12]....
        /*00ac*/ 	.word	0x0003d0d0


	//   ....[13]....
        /*00b0*/ 	.word	0x0003d140


	//   ....[14]....
        /*00b4*/ 	.word	0x0003d1b0


	//   ....[15]....
        /*00b8*/ 	.word	0x0003d840


	//   ....[16]....
        /*00bc*/ 	.word	0x0003d8b0


	//   ....[17]....
        /*00c0*/ 	.word	0x0003d920


	//   ....[18]....
        /*00c4*/ 	.word	0x0003d990


	//   ....[19]....
        /*00c8*/ 	.word	0x0003da00


	//----- nvinfo : EIATTR_VRC_CTA_INIT_COUNT
	.align		4
.L_610:
        /*00cc*/ 	.byte	0x02, 0x4a
	.zero		1
	.zero		1


	//----- nvinfo : EIATTR_EXIT_INSTR_OFFSETS
	.align		4
        /*00d0*/ 	.byte	0x04, 0x1c
        /*00d2*/ 	.short	(.L_612 - .L_611)


	//   ....[0]....
.L_611:
        /*00d4*/ 	.word	0x000009c0


	//   ....[1]....
        /*00d8*/ 	.word	0x0003cf40


	//----- nvinfo : EIATTR_MAX_THREADS
	.align		4
.L_612:
        /*00dc*/ 	.byte	0x04, 0x05
        /*00de*/ 	.short	(.L_614 - .L_613)
.L_613:
        /*00e0*/ 	.word	0x00000080
        /*00e4*/ 	.word	0x00000001
        /*00e8*/ 	.word	0x00000001


	//----- nvinfo : EIATTR_CRS_STACK_SIZE
	.align		4
.L_614:
        /*00ec*/ 	.byte	0x04, 0x1e
        /*00ee*/ 	.short	(.L_616 - .L_615)
.L_615:
        /*00f0*/ 	.word	0x00000000


	//----- nvinfo : EIATTR_CBANK_PARAM_SIZE
	.align		4
.L_616:
        /*00f4*/ 	.byte	0x03, 0x19
        /*00f6*/ 	.short	0x00e8


	//----- nvinfo : EIATTR_PARAM_CBANK
	.align		4
        /*00f8*/ 	.byte	0x04, 0x0a
        /*00fa*/ 	.short	(.L_618 - .L_617)
	.align		4
.L_617:
        /*00fc*/ 	.word	index@(.nv.constant0._ZN10layer_norm31ln_parallel_residual_fwd_kernelINS_13Kernel_traitsI13__nv_bfloat16S2_S2_S2_fjLj1536ELj1ELj4ELj1ELj16ENS_18Kernel_traits_baseILj1536ES2_S2_S2_S2_fjLj128EEEEELb1ELb1ELb0EEEvNS_9FwdParamsE)
        /*0100*/ 	.short	0x0380
        /*0102*/ 	.short	0x00e8


	//----- nvinfo : EIATTR_SW_WAR
	.align		4
.L_618:
        /*0104*/ 	.byte	0x04, 0x36
        /*0106*/ 	.short	(.L_620 - .L_619)
.L_619:
        /*0108*/ 	.word	0x00000008
.L_620:


//--------------------- .nv.info._ZN10layer_norm31ln_parallel_residual_fwd_kernelINS_13Kernel_traitsI13__nv_bfloat16S2_S2_S2_fjLj1536ELj1ELj4ELj1ELj16ENS_18Kernel_traits_baseILj1536ES2_S2_S2_S2_fjLj128EEEEELb1ELb1ELb1EEEvNS_9FwdParamsE --------------------------
	.section	.nv.info._ZN10layer_norm31ln_parallel_residual_fwd_kernelINS_13Kernel_traitsI13__nv_bfloat16S2_S2_S2_fjLj1536ELj1ELj4ELj1ELj16ENS_18Kernel_traits_baseILj1536ES2_S2_S2_S2_fjLj128EEEEELb1ELb1ELb1EEEvNS_9FwdParamsE,"",@"SHT_CUDA_INFO"
	.sectionflags	@""
	.align	4


	//----- nvinfo : EIATTR_CUDA_API_VERSION
	.align		4
        /*0000*/ 	.byte	0x04, 0x37
        /*0002*/ 	.short	(.L_622 - .L_621)
.L_621:
        /*0004*/ 	.word	0x00000082


	//----- nvinfo : EIATTR_KPARAM_INFO
	.align		4
.L_622:
        /*0008*/ 	.byte	0x04, 0x17
        /*000a*/ 	.short	(.L_624 - .L_623)
.L_623:
        /*000c*/ 	.word	0x00000000
        /*0010*/ 	.short	0x0000
        /*0012*/ 	.short	0x0000
        /*0014*/ 	.byte	0x00, 0xf0, 0xa1, 0x03


	//----- nvinfo : EIATTR_SPARSE_MMA_MASK
	.align		4
.L_624:
        /*0018*/ 	.byte	0x03, 0x50
        /*001a*/ 	.short	0x0000


	//----- nvinfo : EIATTR_MAXREG_COUNT
	.align		4
        /*001c*/ 	.byte	0x03, 0x1b
        /*001e*/ 	.short	0x00ff


	//----- nvinfo : EIATTR_MERCURY_ISA_VERSION
	.align		4
        /*0020*/ 	.byte	0x03, 0x5f
        /*0022*/ 	.short	0x0101


	//----- nvinfo : EIATTR_COOP_GROUP_MASK_REGIDS
	.align		4
        /*0024*/ 	.byte	0x04, 0x29
        /*0026*/ 	.short	(.L_626 - .L_625)


	//   ....[0]....
.L_625:
        /*0028*/ 	.word	0xffffffff


	//   ....[1]....
        /*002c*/ 	.word	0xffffffff


	//   ....[2]....
        /*0030*/ 	.word	0xffffffff


	//   ....[3]....
        /*0034*/ 	.word	0xffffffff


	//   ....[4]....
        /*0038*/ 	.word	0xffffffff


	//   ....[5]....
        /*003c*/ 	.word	0xffffffff


	//   ....[6]....
        /*0040*/ 	.word	0xffffffff


	//   ....[7]....
        /*0044*/ 	.word	0xffffffff


	//   ....[8]....
        /*0048*/ 	.word	0xffffffff


	//   ....[9]....
        /*004c*/ 	.word	0xffffffff


	//   ....[10]....
        /*0050*/ 	.word	0x05000074


	//   ....[11]....
        /*0054*/ 	.word	0x05000074


	//   ....[12]....
        /*0058*/ 	.word	0x05000074


	//   ....[13]....
        /*005c*/ 	.word	0x05000074


	//   ....[14]....
        /*0060*/ 	.word	0x05000074


	//   ....[15]....
        /*0064*/ 	.word	0x05000074


	//   ....[16]....
        /*0068*/ 	.word	0x05000074


	//   ....[17]....
        /*006c*/ 	.word	0x05000074


	//   ....[18]....
        /*0070*/ 	.word	0x05000074


	//   ....[19]....
        /*0074*/ 	.word	0x05000074


	//----- nvinfo : EIATTR_COOP_GROUP_INSTR_OFFSETS
	.align		4
.L_626:
        /*0078*/ 	.byte	0x04, 0x28
        /*007a*/ 	.short	(.L_628 - .L_627)


	//   ....[0]....
.L_627:
        /*007c*/ 	.word	0x00031e50


	//   ....[1]....
        /*0080*/ 	.word	0x00031e70


	//   ....[2]....
        /*0084*/ 	.word	0x00031e90


	//   ....[3]....
        /*0088*/ 	.word	0x00031eb0


	//   ....[4]....
        /*008c*/ 	.word	0x00031ee0


	//   ....[5]....
        /*0090*/ 	.word	0x00032510


	//   ....[6]....
        /*0094*/ 	.word	0x00032530


	//   ....[7]....
        /*0098*/ 	.word	0x00032550


	//   ....[8]....
        /*009c*/ 	.word	0x00032570


	//   ....[9]....
        /*00a0*/ 	.word	0x00032590


	//   ....[10]....
        /*00a4*/ 	.word	0x00033870


	//   ....[11]....
        /*00a8*/ 	.word	0x00033910


	//   ....[12]....
        /*00ac*/ 	.word	0x00033980


	//   ....[13]....
        /*00b0*/ 	.word	0x000339f0


	//   ....[14]....
        /*00b4*/ 	.word	0x00033a70


	//   ....[15]....
        /*00b8*/ 	.word	0x000340f0


	//   ....[16]....
        /*00bc*/ 	.word	0x00034160


	//   ....[17]....
        /*00c0*/ 	.word	0x000341d0


	//   ....[18]....
        /*00c4*/ 	.word	0x00034240


	//   ....[19]....
        /*00c8*/ 	.word	0x000342b0


	//----- nvinfo : EIATTR_VRC_CTA_INIT_COUNT
	.align		4
.L_628:
        /*00cc*/ 	.byte	0x02, 0x4a
	.zero		1
	.zero		1


	//----- nvinfo : EIATTR_EXIT_INSTR_OFFSETS
	.align		4
        /*00d0*/ 	.byte	0x04, 0x1c
        /*00d2*/ 	.short	(.L_630 - .L_629)


	//   ....[0]....
.L_629:
        /*00d4*/ 	.word	0x00000430


	//   ....[1]....
        /*00d8*/ 	.word	0x00033810


	//----- nvinfo : EIATTR_MAX_THREADS
	.align		4
.L_630:
        /*00dc*/ 	.byte	0x04, 0x05
        /*00de*/ 	.short	(.L_632 - .L_631)
.L_631:
        /*00e0*/ 	.word	0x00000080
        /*00e4*/ 	.word	0x00000001
        /*00e8*/ 	.word	0x00000001


	//----- nvinfo : EIATTR_CRS_STACK_SIZE
	.align		4
.L_632:
        /*00ec*/ 	.byte	0x04, 0x1e
        /*00ee*/ 	.short	(.L_634 - .L_633)
.L_633:
        /*00f0*/ 	.word	0x00000000


	//----- nvinfo : EIATTR_CBANK_PARAM_SIZE
	.align		4
.L_634:
        /*00f4*/ 	.byte	0x03, 0x19
        /*00f6*/ 	.short	0x00e8


	//----- nvinfo : EIATTR_PARAM_CBANK
	.align		4
        /*00f8*/ 	.byte	0x04, 0x0a
        /*00fa*/ 	.short	(.L_636 - .L_635)
	.align		4
.L_635:
        /*00fc*/ 	.word	index@(.nv.constant0._ZN10layer_norm31ln_parallel_residual_fwd_kernelINS_13Kernel_traitsI13__nv_bfloat16S2_S2_S2_fjLj1536ELj1ELj4ELj1ELj16ENS_18Kernel_traits_baseILj1536ES2_S2_S2_S2_fjLj128EEEEELb1ELb1ELb1EEEvNS_9FwdParamsE)
        /*0100*/ 	.short	0x0380
        /*0102*/ 	.short	0x00e8


	//----- nvinfo : EIATTR_SW_WAR
	.align		4
.L_636:
        /*0104*/ 	.byte	0x04, 0x36
        /*0106*/ 	.short	(.L_638 - .L_637)
.L_637:
        /*0108*/ 	.word	0x00000008
.L_638:


//--------------------- .nv.info._ZN10layer_norm31ln_parallel_residual_fwd_kernelINS_13Kernel_traitsI6__halfS2_S2_S2_fjLj1536ELj1ELj4ELj1ELj16ENS_18Kernel_traits_baseILj1536ES2_S2_S2_S2_fjLj128EEEEELb0ELb0ELb0EEEvNS_9FwdParamsE --------------------------
	.section	.nv.info._ZN10layer_norm31ln_parallel_residual_fwd_kernelINS_13Kernel_traitsI6__halfS2_S2_S2_fjLj1536ELj1ELj4ELj1ELj16ENS_18Kernel_traits_baseILj1536ES2_S2_S2_S2_fjLj128EEEEELb0ELb0ELb0EEEvNS_9FwdParamsE,"",@"SHT_CUDA_INFO"
	.sectionflags	@""
	.align	4


	//----- nvinfo : EIATTR_CUDA_API_VERSION
	.align		4
        /*0000*/ 	.byte	0x04, 0x37
        /*0002*/ 	.short	(.L_640 - .L_639)
.L_639:
        /*0004*/ 	.word	0x00000082


	//----- nvinfo : EIATTR_KPARAM_INFO
	.align		4
.L_640:
        /*0008*/ 	.byte	0x04, 0x17
        /*000a*/ 	.short	(.L_642 - .L_641)
.L_641:
        /*000c*/ 	.word	0x00000000
        /*0010*/ 	.short	0x0000
        /*0012*/ 	.short	0x0000
        /*0014*/ 	.byte	0x00, 0xf0, 0xa1, 0x03


	//----- nvinfo : EIATTR_SPARSE_MMA_MASK
	.align		4
.L_642:
        /*0018*/ 	.byte	0x03, 0x50
        /*001a*/ 	.short	0x0000


	//----- nvinfo : EIATTR_MAXREG_COUNT
	.align		4
        /*001c*/ 	.byte	0x03, 0x1b
        /*001e*/ 	.short	0x00ff


	//----- nvinfo : EIATTR_MERCURY_ISA_VERSION
	.align		4
        /*0020*/ 	.byte	0x03, 0x5f
        /*0022*/ 	.short	0x0101


	//----- nvinfo : EIATTR_COOP_GROUP_MASK_REGIDS
	.align		4
        /*0024*/ 	.byte	0x04, 0x29
        /*0026*/ 	.short	(.L_644 - .L_643)


	//   ....[0]....
.L_643:
        /*0028*/ 	.word	0xffffffff


	//   ....[1]....
        /*002c*/ 	.word	0xffffffff


	//   ....[2]....
        /*0030*/ 	.word	0xffffffff


	//   ....[3]....
        /*0034*/ 	.word	0xffffffff


	//   ....[4]....
        /*0038*/ 	.word	0xffffffff


	//   ....[5]....
        /*003c*/ 	.word	0xffffffff


	//   ....[6]....
        /*0040*/ 	.word	0xffffffff


	//   ....[7]....
        /*0044*/ 	.word	0xffffffff


	//   ....[8]....
        /*0048*/ 	.word	0xffffffff


	//   ....[9]....
        /*004c*/ 	.word	0xffffffff


	//   ....[10]....
        /*0050*/ 	.word	0x050000ab


	//   ....[11]....
        /*0054*/ 	.word	0x050000ab


	//   ....[12]....
        /*0058*/ 	.word	0x050000ab


	//   ....[13]....
        /*005c*/ 	.word	0x050000ab


	//   ....[14]....
        /*0060*/ 	.word	0x050000ab


	//   ....[15]....
        /*0064*/ 	.word	0x050000ab


	//   ....[16]....
        /*0068*/ 	.word	0x050000ab


	//   ....[17]....
        /*006c*/ 	.word	0x050000ab


	//   ....[18]....
        /*0070*/ 	.word	0x050000ab


	//   ....[19]....
        /*0074*/ 	.word	0x050000ab


	//----- nvinfo : EIATTR_COOP_GROUP_INSTR_OFFSETS
	.align		4
.L_644:
        /*0078*/ 	.byte	0x04, 0x28
        /*007a*/ 	.short	(.L_646 - .L_645)


	//   ....[0]....
.L_645:
        /*007c*/ 	.word	0x000051c0


	//   ....[1]....
        /*0080*/ 	.word	0x000051f0


	//   ....[2]....
        /*0084*/ 	.word	0x00005210


	//   ....[3]....
        /*0088*/ 	.word	0x00005240


	//   ....[4]....
        /*008c*/ 	.word	0x00005260


	//   ....[5]....
        /*0090*/ 	.word	0x000058a0


	//   ....[6]....
        /*0094*/ 	.word	0x000058c0


	//   ....[7]....
        /*0098*/ 	.word	0x000058e0


	//   ....[8]....
        /*009c*/ 	.word	0x00005900


	//   ....[9]....
        /*00a0*/ 	.word	0x00005920


	//   ....[10]....
        /*00a4*/ 	.word	0x000079d0


	//   ....[11]....
        /*00a8*/ 	.word	0x00007a70


	//   ....[12]....
        /*00ac*/ 	.word	0x00007ae0


	//   ....[13]....
        /*00b0*/ 	.word	0x00007b60


	//   ....[14]....
        /*00b4*/ 	.word	0x00007bd0


	//   ....[15]....
        /*00b8*/ 	.word	0x00008260


	//   ....[16]....
        /*00bc*/ 	.word	0x000082d0


	//   ....[17]....
        /*00c0*/ 	.word	0x00008340


	//   ....[18]....
        /*00c4*/ 	.word	0x000083b0


	//   ....[19]....
        /*00c8*/ 	.word	0x00008420


	//----- nvinfo : EIATTR_VRC_CTA_INIT_COUNT
	.align		4
.L_646:
        /*00cc*/ 	.byte	0x02, 0x4a
	.zero		1
	.zero		1


	//----- nvinfo : EIATTR_EXIT_INSTR_OFFSETS
	.align		4
        /*00d0*/ 	.byte	0x04, 0x1c
        /*00d2*/ 	.short	(.L_648 - .L_647)


	//   ....[0]....
.L_647:
        /*00d4*/ 	.word	0x00001850


	//   ....[1]....
        /*00d8*/ 	.word	0x00007960


	//----- nvinfo : EIATTR_MAX_THREADS
	.align		4
.L_648:
        /*00dc*/ 	.byte	0x04, 0x05
        /*00de*/ 	.short	(.L_650 - .L_649)
.L_649:
        /*00e0*/ 	.word	0x00000080
        /*00e4*/ 	.word	0x00000001
        /*00e8*/ 	.word	0x00000001


	//----- nvinfo : EIATTR_CRS_STACK_SIZE
	.align		4
.L_650:
        /*00ec*/ 	.byte	0x04, 0x1e
        /*00ee*/ 	.short	(.L_652 - .L_651)
.L_651:
        /*00f0*/ 	.word	0x00000000


	//----- nvinfo : EIATTR_CBANK_PARAM_SIZE
	.align		4
.L_652:
        /*00f4*/ 	.byte	0x03, 0x19
        /*00f6*/ 	.short	0x00e8


	//----- nvinfo : EIATTR_PARAM_CBANK
	.align		4
        /*00f8*/ 	.byte	0x04, 0x0a
        /*00fa*/ 	.short	(.L_654 - .L_653)
	.align		4
.L_653:
        /*00fc*/ 	.word	index@(.nv.constant0._ZN10layer_norm31ln_parallel_residual_fwd_kernelINS_13Kernel_traitsI6__halfS2_S2_S2_fjLj1536ELj1ELj4ELj1ELj16ENS_18Kernel_traits_baseILj1536ES2_S2_S2_S2_fjLj128EEEEELb0ELb0ELb0EEEvNS_9FwdParamsE)
        /*0100*/ 	.short	0x0380
        /*0102*/ 	.short	0x00e8


	//----- nvinfo : EIATTR_SW_WAR
	.align		4
.L_654:
        /*0104*/ 	.byte	0x04, 0x36
        /*0106*/ 	.short	(.L_656 - .L_655)
.L_655:
        /*0108*/ 	.word	0x00000008
.L_656:


//--------------------- .nv.info._ZN10layer_norm31ln_parallel_residual_fwd_kernelINS_13Kernel_traitsI6__halfS2_S2_S2_fjLj1536ELj1ELj4ELj1ELj16ENS_18Kernel_traits_baseILj1536ES2_S2_S2_S2_fjLj128EEEEELb0ELb0ELb1EEEvNS_9FwdParamsE --------------------------
	.section	.nv.info._ZN10layer_norm31ln_parallel_residual_fwd_kernelINS_13Kernel_traitsI6__halfS2_S2_S2_fjLj1536ELj1ELj4ELj1ELj16ENS_18Kernel_traits_baseILj1536ES2_S2_S2_S2_fjLj128EEEEELb0ELb0ELb1EEEvNS_9FwdParamsE,"",@"SHT_CUDA_INFO"
	.sectionflags	@""
	.align	4


	//----- nvinfo : EIATTR_CUDA_API_VERSION
	.align		4
        /*0000*/ 	.byte	0x04, 0x37
        /*0002*/ 	.short	(.L_658 - .L_657)
.L_657:
        /*0004*/ 	.word	0x00000082


	//----- nvinfo : EIATTR_KPARAM_INFO
	.align		4
.L_658:
        /*0008*/ 	.byte	0x04, 0x17
        /*000a*/ 	.short	(.L_660 - .L_659)
.L_659:
        /*000c*/ 	.word	0x00000000
        /*0010*/ 	.short	0x0000
        /*0012*/ 	.short	0x0000
        /*0014*/ 	.byte	0x00, 0xf0, 0xa1, 0x03


	//----- nvinfo : EIATTR_SPARSE_MMA_MASK
	.align		4
.L_660:
        /*0018*/ 	.byte	0x03, 0x50
        /*001a*/ 	.short	0x0000


	//----- nvinfo : EIATTR_MAXREG_COUNT
	.align		4
        /*001c*/ 	.byte	0x03, 0x1b
        /*001e*/ 	.short	0x00ff


	//----- nvinfo : EIATTR_MERCURY_ISA_VERSION
	.align		4
        /*0020*/ 	.byte	0x03, 0x5f
        /*0022*/ 	.short	0x0101


	//----- nvinfo : EIATTR_COOP_GROUP_MASK_REGIDS
	.align		4
        /*0024*/ 	.byte	0x04, 0x29
        /*0026*/ 	.short	(.L_662 - .L_661)


	//   ....[0]....
.L_661:
        /*0028*/ 	.word	0xffffffff


	//   ....[1]....
        /*002c*/ 	.word	0xffffffff


	//   ....[2]....
        /*0030*/ 	.word	0xffffffff


	//   ....[3]....
        /*0034*/ 	.word	0xffffffff


	//   ....[4]....
        /*0038*/ 	.word	0xffffffff


	//   ....[5]....
        /*003c*/ 	.word	0xffffffff


	//   ....[6]....
        /*0040*/ 	.word	0xffffffff


	//   ....[7]....
        /*0044*/ 	.word	0xffffffff


	//   ....[8]....
        /*0048*/ 	.word	0xffffffff


	//   ....[9]....
        /*004c*/ 	.word	0xffffffff


	//   ....[10]....
        /*0050*/ 	.word	0x050000a6


	//   ....[11]....
        /*0054*/ 	.word	0x050000a6


	//   ....[12]....
        /*0058*/ 	.word	0x050000a6


	//   ....[13]....
        /*005c*/ 	.word	0x050000a6


	//   ....[14]....
        /*0060*/ 	.word	0x050000a6


	//   ....[15]....
        /*0064*/ 	.word	0x050000a6


	//   ....[16]....
        /*0068*/ 	.word	0x050000a6


	//   ....[17]....
        /*006c*/ 	.word	0x050000a6


	//   ....[18]....
        /*0070*/ 	.word	0x050000a6


	//   ....[19]....
        /*0074*/ 	.word	0x050000a6


	//----- nvinfo : EIATTR_COOP_GROUP_INSTR_OFFSETS
	.align		4
.L_662:
        /*0078*/ 	.byte	0x04, 0x28
        /*007a*/ 	.short	(.L_664 - .L_663)


	//   ....[0]....
.L_663:
        /*007c*/ 	.word	0x00003ee0


	//   ....[1]....
        /*0080*/ 	.word	0x00003f00


	//   ....[2]....
        /*0084*/ 	.word	0x00003f20


	//   ....[3]....
        /*0088*/ 	.word	0x00003f40


	//   ....[4]....
        /*008c*/ 	.word	0x00003f70


	//   ....[5]....
        /*0090*/ 	.word	0x000045a0


	//   ....[6]....
        /*0094*/ 	.word	0x000045c0


	//   ....[7]....
        /*0098*/ 	.word	0x000045e0


	//   ....[8]....
        /*009c*/ 	.word	0x00004600


	//   ....[9]....
        /*00a0*/ 	.word	0x00004620


	//   ....[10]....
        /*00a4*/ 	.word	0x00006460


	//   ....[11]....
        /*00a8*/ 	.word	0x00006500


	//   ....[12]....
        /*00ac*/ 	.word	0x00006570


	//   ....[13]....
        /*00b0*/ 	.word	0x000065e0


	//   ....[14]....
        /*00b4*/ 	.word	0x00006660


	//   ....[15]....
        /*00b8*/ 	.word	0x00006cd0


	//   ....[16]....
        /*00bc*/ 	.word	0x00006d40


	//   ....[17]....
        /*00c0*/ 	.word	0x00006db0


	//   ....[18]....
        /*00c4*/ 	.word	0x00006e20


	//   ....[19]....
        /*00c8*/ 	.word	0x00006e90


	//----- nvinfo : EIATTR_VRC_CTA_INIT_COUNT
	.align		4
.L_664:
        /*00cc*/ 	.byte	0x02, 0x4a
	.zero		1
	.zero		1


	//----- nvinfo : EIATTR_EXIT_INSTR_OFFSETS
	.align		4
        /*00d0*/ 	.byte	0x04, 0x1c
        /*00d2*/ 	.short	(.L_666 - .L_665)


	//   ....[0]....
.L_665:
        /*00d4*/ 	.word	0x00000ad0


	//   ....[1]....
        /*00d8*/ 	.word	0x000063f0


	//----- nvinfo : EIATTR_MAX_THREADS
	.align		4
.L_666:
        /*00dc*/ 	.byte	0x04, 0x05
        /*00de*/ 	.short	(.L_668 - .L_667)
.L_667:
        /*00e0*/ 	.word	0x00000080
        /*00e4*/ 	.word	0x00000001
        /*00e8*/ 	.word	0x00000001


	//----- nvinfo : EIATTR_CRS_STACK_SIZE
	.align		4
.L_668:
        /*00ec*/ 	.byte	0x04, 0x1e
        /*00ee*/ 	.short	(.L_670 - .L_669)
.L_669:
        /*00f0*/ 	.word	0x00000000


	//----- nvinfo : EIATTR_CBANK_PARAM_SIZE
	.align		4
.L_670:
        /*00f4*/ 	.byte	0x03, 0x19
        /*00f6*/ 	.short	0x00e8


	//----- nvinfo : EIATTR_PARAM_CBANK
	.align		4
        /*00f8*/ 	.byte	0x04, 0x0a
        /*00fa*/ 	.short	(.L_672 - .L_671)
	.align		4
.L_671:
        /*00fc*/ 	.word	index@(.nv.constant0._ZN10layer_norm31ln_parallel_residual_fwd_kernelINS_13Kernel_traitsI6__halfS2_S2_S2_fjLj1536ELj1ELj4ELj1ELj16ENS_18Kernel_traits_baseILj1536ES2_S2_S2_S2_fjLj128EEEEELb0ELb0ELb1EEEvNS_9FwdParamsE)
        /*0100*/ 	.short	0x0380
        /*0102*/ 	.short	0x00e8


	//----- nvinfo : EIATTR_SW_WAR
	.align		4
.L_672:
        /*0104*/ 	.byte	0x04, 0x36
        /*0106*/ 	.short	(.L_674 - .L_673)
.L_673:
        /*0108*/ 	.word	0x00000008
.L_674:


//--------------------- .nv.info._ZN10layer_norm31ln_parallel_residual_fwd_kernelINS_13Kernel_traitsI6__halfS2_S2_S2_fjLj1536ELj1ELj4ELj1ELj16ENS_18Kernel_traits_baseILj1536ES2_S2_S2_S2_fjLj128EEEEELb0ELb1ELb0EEEvNS_9FwdParamsE --------------------------
	.section	.nv.info._ZN10layer_norm31ln_parallel_residual_fwd_kernelINS_13Kernel_traitsI6__halfS2_S2_S2_fjLj1536ELj1ELj4ELj1ELj16ENS_18Kernel_traits_baseILj1536ES2_S2_S2_S2_fjLj128EEEEELb0ELb1ELb0EEEvNS_9FwdParamsE,"",@"SHT_CUDA_INFO"
	.sectionflags	@""
	.align	4


	//----- nvinfo : EIATTR_CUDA_API_VERSION
	.align		4
        /*0000*/ 	.byte	0x04, 0x37
        /*0002*/ 	.short	(.L_676 - .L_675)
.L_675:
        /*0004*/ 	.word	0x00000082


	//----- nvinfo : EIATTR_KPARAM_INFO
	.align		4
.L_676:
        /*0008*/ 	.byte	0x04, 0x17
        /*000a*/ 	.short	(.L_678 - .L_677)
.L_677:
        /*000c*/ 	.word	0x00000000
        /*0010*/ 	.short	0x0000
        /*0012*/ 	.short	0x0000
        /*0014*/ 	.byte	0x00, 0xf0, 0xa1, 0x03


	//----- nvinfo : EIATTR_SPARSE_MMA_MASK
	.align		4
.L_678:
        /*0018*/ 	.byte	0x03, 0x50
        /*001a*/ 	.short	0x0000


	//----- nvinfo : EIATTR_MAXREG_COUNT
	.align		4
        /*001c*/ 	.byte	0x03, 0x1b
        /*001e*/ 	.short	0x00ff


	//----- nvinfo : EIATTR_MERCURY_ISA_VERSION
	.align		4
        /*0020*/ 	.byte	0x03, 0x5f
        /*0022*/ 	.short	0x0101


	//----- nvinfo : EIATTR_COOP_GROUP_MASK_REGIDS
	.align		4
        /*0024*/ 	.byte	0x04, 0x29
        /*0026*/ 	.short	(.L_680 - .L_679)


	//   ....[0]....
.L_679:
        /*0028*/ 	.word	0xffffffff


	//   ....[1]....
        /*002c*/ 	.word	0xffffffff


	//   ....[2]....
        /*0030*/ 	.word	0xffffffff


	//   ....[3]....
        /*0034*/ 	.word	0xffffffff


	//   ....[4]....
        /*0038*/ 	.word	0xffffffff


	//   ....[5]....
        /*003c*/ 	.word	0xffffffff


	//   ....[6]....
        /*0040*/ 	.word	0xffffffff


	//   ....[7]....
        /*0044*/ 	.word	0xffffffff


	//   ....[8]....
        /*0048*/ 	.word	0xffffffff


	//   ....[9]....
        /*004c*/ 	.word	0xffffffff


	//   ....[10]....
        /*0050*/ 	.word	0x0500004e


	//   ....[11]....
        /*0054*/ 	.word	0x0500004e


	//   ....[12]....
        /*0058*/ 	.word	0x0500004e


	//   ....[13]....
        /*005c*/ 	.word	0x0500004e


	//   ....[14]....
        /*0060*/ 	.word	0x0500004e


	//   ....[15]....
        /*0064*/ 	.word	0x0500004e


	//   ....[16]....
        /*0068*/ 	.word	0x0500004e


	//   ....[17]....
        /*006c*/ 	.word	0x0500004e


	//   ....[18]....
        /*0070*/ 	.word	0x0500004e


	//   ....[19]....
        /*0074*/ 	.word	0x0500004e


	//----- nvinfo : EIATTR_COOP_GROUP_INSTR_OFFSETS
	.align		4
.L_680:
        /*0078*/ 	.byte	0x04, 0x28
        /*007a*/ 	.short	(.L_682 - .L_681)


	//   ....[0]....
.L_681:
        /*007c*/ 	.word	0x000041d0


	//   ....[1]....
        /*0080*/ 	.word	0x00004200


	//   ....[2]....
        /*0084*/ 	.word	0x00004220


	//   ....[3]....
        /*0088*/ 	.word	0x00004240


	//   ....[4]....
        /*008c*/ 	.word	0x00004260


	//   ....[5]....
        /*0090*/ 	.word	0x000048a0


	//   ....[6]....
        /*0094*/ 	.word	0x000048c0


	//   ....[7]....
        /*0098*/ 	.word	0x000048e0


	//   ....[8]....
        /*009c*/ 	.word	0x00004900


	//   ....[9]....
        /*00a0*/ 	.word	0x00004920


	//   ....[10]....
        /*00a4*/ 	.word	0x00005e30


	//   ....[11]....
        /*00a8*/ 	.word	0x00005ed0


	//   ....[12]....
        /*00ac*/ 	.word	0x00005f30


	//   ....[13]....
        /*00b0*/ 	.word	0x00005f90


	//   ....[14]....
        /*00b4*/ 	.word	0x00005ff0


	//   ....[15]....
        /*00b8*/ 	.word	0x00006690


	//   ....[16]....
        /*00bc*/ 	.word	0x000066f0


	//   ....[17]....
        /*00c0*/ 	.word	0x00006750


	//   ....[18]....
        /*00c4*/ 	.word	0x000067b0


	//   ....[19]....
        /*00c8*/ 	.word	0x00006810


	//----- nvinfo : EIATTR_VRC_CTA_INIT_COUNT
	.align		4
.L_682:
        /*00cc*/ 	.byte	0x02, 0x4a
	.zero		1
	.zero		1


	//----- nvinfo : EIATTR_EXIT_INSTR_OFFSETS
	.align		4
        /*00d0*/ 	.byte	0x04, 0x1c
        /*00d2*/ 	.short	(.L_684 - .L_683)


	//   ....[0]....
.L_683:
        /*00d4*/ 	.word	0x00000750


	//   ....[1]....
        /*00d8*/ 	.word	0x00005dc0


	//----- nvinfo : EIATTR_MAX_THREADS
	.align		4
.L_684:
        /*00dc*/ 	.byte	0x04, 0x05
        /*00de*/ 	.short	(.L_686 - .L_685)
.L_685:
        /*00e0*/ 	.word	0x00000080
        /*00e4*/ 	.word	0x00000001
        /*00e8*/ 	.word	0x00000001


	//----- nvinfo : EIATTR_CRS_STACK_SIZE
	.align		4
.L_686:
        /*00ec*/ 	.byte	0x04, 0x1e
        /*00ee*/ 	.short	(.L_688 - .L_687)
.L_687:
        /*00f0*/ 	.word	0x00000000


	//----- nvinfo : EIATTR_CBANK_PARAM_SIZE
	.align		4
.L_688:
        /*00f4*/ 	.byte	0x03, 0x19
        /*00f6*/ 	.short	0x00e8


	//----- nvinfo : EIATTR_PARAM_CBANK
	.align		4
        /*00f8*/ 	.byte	0x04, 0x0a
        /*00fa*/ 	.short	(.L_690 - .L_689)
	.align		4
.L_689:
        /*00fc*/ 	.word	index@(.nv.constant0._ZN10layer_norm31ln_parallel_residual_fwd_kernelINS_13Kernel_traitsI6__halfS2_S2_S2_fjLj1536ELj1ELj4ELj1ELj16ENS_18Kernel_traits_baseILj1536ES2_S2_S2_S2_fjLj128EEEEELb0ELb1ELb0EEEvNS_9FwdParamsE)
        /*0100*/ 	.short	0x0380
        /*0102*/ 	.short	0x00e8


	//----- nvinfo : EIATTR_SW_WAR
	.align		4
.L_690:
        /*0104*/ 	.byte	0x04, 0x36
        /*0106*/ 	.short	(.L_692 - .L_691)
.L_691:
        /*0108*/ 	.word	0x00000008
.L_692:


//--------------------- .nv.info._ZN10layer_norm31ln_parallel_residual_fwd_kernelINS_13Kernel_traitsI6__halfS2_S2_S2_fjLj1536ELj1ELj4ELj1ELj16ENS_18Kernel_traits_baseILj1536ES2_S2_S2_S2_fjLj128EEEEELb0ELb1ELb1EEEvNS_9FwdParamsE --------------------------
	.section	.nv.info._ZN10layer_norm31ln_parallel_residual_fwd_kernelINS_13Kernel_traitsI6__halfS2_S2_S2_fjLj1536ELj1ELj4ELj1ELj16ENS_18Kernel_traits_baseILj1536ES2_S2_S2_S2_fjLj128EEEEELb0ELb1ELb1EEEvNS_9FwdParamsE,"",@"SHT_CUDA_INFO"
	.sectionflags	@""
	.align	4


	//----- nvinfo : EIATTR_CUDA_API_VERSION
	.align		4
        /*0000*/ 	.byte	0x04, 0x37
        /*0002*/ 	.short	(.L_694 - .L_693)
.L_693:
        /*0004*/ 	.word	0x00000082


	//----- nvinfo : EIATTR_KPARAM_INFO
	.align		4
.L_694:
        /*0008*/ 	.byte	0x04, 0x17
        /*000a*/ 	.short	(.L_696 - .L_695)
.L_695:
        /*000c*/ 	.word	0x00000000
        /*0010*/ 	.short	0x0000
        /*0012*/ 	.short	0x0000
        /*0014*/ 	.byte	0x00, 0xf0, 0xa1, 0x03


	//----- nvinfo : EIATTR_SPARSE_MMA_MASK
	.align		4
.L_696:
        /*0018*/ 	.byte	0x03, 0x50
        /*001a*/ 	.short	0x0000


	//----- nvinfo : EIATTR_MAXREG_COUNT
	.align		4
        /*001c*/ 	.byte	0x03, 0x1b
        /*001e*/ 	.short	0x00ff


	//----- nvinfo : EIATTR_MERCURY_ISA_VERSION
	.align		4
        /*0020*/ 	.byte	0x03, 0x5f
        /*0022*/ 	.short	0x0101


	//----- nvinfo : EIATTR_COOP_GROUP_MASK_REGIDS
	.align		4
        /*0024*/ 	.byte	0x04, 0x29
        /*0026*/ 	.short	(.L_698 - .L_697)


	//   ....[0]....
.L_697:
        /*0028*/ 	.word	0xffffffff


	//   ....[1]....
        /*002c*/ 	.word	0xffffffff


	//   ....[2]....
        /*0030*/ 	.word	0xffffffff


	//   ....[3]....
        /*0034*/ 	.word	0xffffffff


	//   ....[4]....
        /*0038*/ 	.word	0xffffffff


	//   ....[5]....
        /*003c*/ 	.word	0xffffffff


	//   ....[6]....
        /*0040*/ 	.word	0xffffffff


	//   ....[7]....
        /*0044*/ 	.word	0xffffffff


	//   ....[8]....
        /*0048*/ 	.word	0xffffffff


	//   ....[9]....
        /*004c*/ 	.word	0xffffffff


	//   ....[10]....
        /*0050*/ 	.word	0x05000076


	//   ....[11]....
        /*0054*/ 	.word	0x05000076


	//   ....[12]....
        /*0058*/ 	.word	0x05000076


	//   ....[13]....
        /*005c*/ 	.word	0x05000076


	//   ....[14]....
        /*0060*/ 	.word	0x05000076


	//   ....[15]....
        /*0064*/ 	.word	0x05000076


	//   ....[16]....
        /*0068*/ 	.word	0x05000076


	//   ....[17]....
        /*006c*/ 	.word	0x05000076


	//   ....[18]....
        /*0070*/ 	.word	0x05000076


	//   ....[19]....
        /*0074*/ 	.word	0x05000076


	//----- nvinfo : EIATTR_COOP_GROUP_INSTR_OFFSETS
	.align		4
.L_698:
        /*0078*/ 	.byte	0x04, 0x28
        /*007a*/ 	.short	(.L_700 - .L_699)


	//   ....[0]....
.L_699:
        /*007c*/ 	.word	0x00003750


	//   ....[1]....
        /*0080*/ 	.word	0x00003780


	//   ....[2]....
        /*0084*/ 	.word	0x000037a0


	//   ....[3]....
        /*0088*/ 	.word	0x000037c0


	//   ....[4]....
        /*008c*/ 	.word	0x000037e0


	//   ....[5]....
        /*0090*/ 	.word	0x00003e10


	//   ....[6]....
        /*0094*/ 	.word	0x00003e30


	//   ....[7]....
        /*0098*/ 	.word	0x00003e50


	//   ....[8]....
        /*009c*/ 	.word	0x00003e70


	//   ....[9]....
        /*00a0*/ 	.word	0x00003e90


	//   ....[10]....
        /*00a4*/ 	.word	0x00005180


	//   ....[11]....
        /*00a8*/ 	.word	0x00005220


	//   ....[12]....
        /*00ac*/ 	.word	0x00005270


	//   ....[13]....
        /*00b0*/ 	.word	0x000052d0


	//   ....[14]....
        /*00b4*/ 	.word	0x00005330


	//   ....[15]....
        /*00b8*/ 	.word	0x000059b0


	//   ....[16]....
        /*00bc*/ 	.word	0x00005a00


	//   ....[17]....
        /*00c0*/ 	.word	0x00005a60


	//   ....[18]....
        /*00c4*/ 	.word	0x00005ac0


	//   ....[19]....
        /*00c8*/ 	.word	0x00005b20


	//----- nvinfo : EIATTR_VRC_CTA_INIT_COUNT
	.align		4
.L_700:
        /*00cc*/ 	.byte	0x02, 0x4a
	.zero		1
	.zero		1


	//----- nvinfo : EIATTR_EXIT_INSTR_OFFSETS
	.align		4
        /*00d0*/ 	.byte	0x04, 0x1c
        /*00d2*/ 	.short	(.L_702 - .L_701)


	//   ....[0]....
.L_701:
        /*00d4*/ 	.word	0x00000360


	//   ....[1]....
        /*00d8*/ 	.word	0x00005110


	//----- nvinfo : EIATTR_MAX_THREADS
	.align		4
.L_702:
        /*00dc*/ 	.byte	0x04, 0x05
        /*00de*/ 	.short	(.L_704 - .L_703)
.L_703:
        /*00e0*/ 	.word	0x00000080
        /*00e4*/ 	.word	0x00000001
        /*00e8*/ 	.word	0x00000001


	//----- nvinfo : EIATTR_CRS_STACK_SIZE
	.align		4
.L_704:
        /*00ec*/ 	.byte	0x04, 0x1e
        /*00ee*/ 	.short	(.L_706 - .L_705)
.L_705:
        /*00f0*/ 	.word	0x00000000


	//----- nvinfo : EIATTR_CBANK_PARAM_SIZE
	.align		4
.L_706:
        /*00f4*/ 	.byte	0x03, 0x19
        /*00f6*/ 	.short	0x00e8


	//----- nvinfo : EIATTR_PARAM_CBANK
	.align		4
        /*00f8*/ 	.byte	0x04, 0x0a
        /*00fa*/ 	.short	(.L_708 - .L_707)
	.align		4
.L_707:
        /*00fc*/ 	.word	index@(.nv.constant0._ZN10layer_norm31ln_parallel_residual_fwd_kernelINS_13Kernel_traitsI6__halfS2_S2_S2_fjLj1536ELj1ELj4ELj1ELj16ENS_18Kernel_traits_baseILj1536ES2_S2_S2_S2_fjLj128EEEEELb0ELb1ELb1EEEvNS_9FwdParamsE)
        /*0100*/ 	.short	0x0380
        /*0102*/ 	.short	0x00e8


	//----- nvinfo : EIATTR_SW_WAR
	.align		4
.L_708:
        /*0104*/ 	.byte	0x04, 0x36
        /*0106*/ 	.short	(.L_710 - .L_709)
.L_709:
        /*0108*/ 	.word	0x00000008
.L_710:


//--------------------- .nv.info._ZN10layer_norm31ln_parallel_residual_fwd_kernelINS_13Kernel_traitsI6__halfS2_S2_S2_fjLj1536ELj1ELj4ELj1ELj16ENS_18Kernel_traits_baseILj1536ES2_S2_S2_S2_fjLj128EEEEELb1ELb0ELb0EEEvNS_9FwdParamsE --------------------------
	.section	.nv.info._ZN10layer_norm31ln_parallel_residual_fwd_kernelINS_13Kernel_traitsI6__halfS2_S2_S2_fjLj1536ELj1ELj4ELj1ELj16ENS_18Kernel_traits_baseILj1536ES2_S2_S2_S2_fjLj128EEEEELb1ELb0ELb0EEEvNS_9FwdParamsE,"",@"SHT_CUDA_INFO"
	.sectionflags	@""
	.align	4


	//----- nvinfo : EIATTR_CUDA_API_VERSION
	.align		4
        /*0000*/ 	.byte	0x04, 0x37
        /*0002*/ 	.short	(.L_712 - .L_711)
.L_711:
        /*0004*/ 	.word	0x00000082


	//----- nvinfo : EIATTR_KPARAM_INFO
	.align		4
.L_712:
        /*0008*/ 	.byte	0x04, 0x17
        /*000a*/ 	.short	(.L_714 - .L_713)
.L_713:
        /*000c*/ 	.word	0x00000000
        /*0010*/ 	.short	0x0000
        /*0012*/ 	.short	0x0000
        /*0014*/ 	.byte	0x00, 0xf0, 0xa1, 0x03


	//----- nvinfo : EIATTR_SPARSE_MMA_MASK
	.align		4
.L_714:
        /*0018*/ 	.byte	0x03, 0x50
        /*001a*/ 	.short	0x0000


	//----- nvinfo : EIATTR_MAXREG_COUNT
	.align		4
        /*001c*/ 	.byte	0x03, 0x1b
        /*001e*/ 	.short	0x00ff


	//----- nvinfo : EIATTR_MERCURY_ISA_VERSION
	.align		4
        /*0020*/ 	.byte	0x03, 0x5f
        /*0022*/ 	.short	0x0101


	//----- nvinfo : EIATTR_COOP_GROUP_MASK_REGIDS
	.align		4
        /*0024*/ 	.byte	0x04, 0x29
        /*0026*/ 	.short	(.L_716 - .L_715)


	//   ....[0]....
.L_715:
        /*0028*/ 	.word	0xffffffff


	//   ....[1]....
        /*002c*/ 	.word	0xffffffff


	//   ....[2]....
        /*0030*/ 	.word	0xffffffff


	//   ....[3]....
        /*0034*/ 	.word	0xffffffff


	//   ....[4]....
        /*0038*/ 	.word	0xffffffff


	//   ....[5]....
        /*003c*/ 	.word	0xffffffff


	//   ....[6]....
        /*0040*/ 	.word	0xffffffff


	//   ....[7]....
        /*0044*/ 	.word	0xffffffff


	//   ....[8]....
        /*0048*/ 	.word	0xffffffff


	//   ....[9]....
        /*004c*/ 	.word	0xffffffff


	//   ....[10]....
        /*0050*/ 	.word	0x050000ba


	//   ....[11]....
        /*0054*/ 	.word	0x050000ba


	//   ....[12]....
        /*0058*/ 	.word	0x050000ba


	//   ....[13]....
        /*005c*/ 	.word	0x050000ba


	//   ....[14]....
        /*0060*/ 	.word	0x050000ba


	//   ....[15]....
        /*0064*/ 	.word	0x050000ba


	//   ....[16]....
        /*0068*/ 	.word	0x050000ba


	//   ....[17]....
        /*006c*/ 	.word	0x050000ba


	//   ....[18]....
        /*0070*/ 	.word	0x050000ba


	//   ....[19]....
        /*0074*/ 	.word	0x050000ba


	//----- nvinfo : EIATTR_COOP_GROUP_INSTR_OFFSETS
	.align		4
.L_716:
        /*0078*/ 	.byte	0x04, 0x28
        /*007a*/ 	.short	(.L_718 - .L_717)


	//   ....[0]....
.L_717:
        /*007c*/ 	.word	0x0003c2c0


	//   ....[1]....
        /*0080*/ 	.word	0x0003c2f0


	//   ....[2]....
        /*0084*/ 	.word	0x0003c310


	//   ....[3]....
        /*0088*/ 	.word	0x0003c330


	//   ....[4]....
        /*008c*/ 	.word	0x0003c350


	//   ....[5]....
        /*0090*/ 	.word	0x0003c990


	//   ....[6]....
        /*0094*/ 	.word	0x0003c9b0


	//   ....[7]....
        /*0098*/ 	.word	0x0003c9d0


	//   ....[8]....
        /*009c*/ 	.word	0x0003c9f0


	//   ....[9]....
        /*00a0*/ 	.word	0x0003ca10


	//   ....[10]....
        /*00a4*/ 	.word	0x0003eac0


	//   ....[11]....
        /*00a8*/ 	.word	0x0003eb70


	//   ....[12]....
        /*00ac*/ 	.word	0x0003ebe0


	//   ....[13]....
        /*00b0*/ 	.word	0x0003ec50


	//   ....[14]....
        /*00b4*/ 	.word	0x0003ecc0


	//   ....[15]....
        /*00b8*/ 	.word	0x0003f350


	//   ....[16]....
        /*00bc*/ 	.word	0x0003f3c0


	//   ....[17]....
        /*00c0*/ 	.word	0x0003f430


	//   ....[18]....
        /*00c4*/ 	.word	0x0003f4a0


	//   ....[19]....
        /*00c8*/ 	.word	0x0003f510


	//----- nvinfo : EIATTR_VRC_CTA_INIT_COUNT
	.align		4
.L_718:
        /*00cc*/ 	.byte	0x02, 0x4a
	.zero		1
	.zero		1


	//----- nvinfo : EIATTR_EXIT_INSTR_OFFSETS
	.align		4
        /*00d0*/ 	.byte	0x04, 0x1c
        /*00d2*/ 	.short	(.L_720 - .L_719)


	//   ....[0]....
.L_719:
        /*00d4*/ 	.word	0x000019d0


	//   ....[1]....
        /*00d8*/ 	.word	0x0003ea50


	//----- nvinfo : EIATTR_MAX_THREADS
	.align		4
.L_720:
        /*00dc*/ 	.byte	0x04, 0x05
        /*00de*/ 	.short	(.L_722 - .L_721)
.L_721:
        /*00e0*/ 	.word	0x00000080
        /*00e4*/ 	.word	0x00000001
        /*00e8*/ 	.word	0x00000001


	//----- nvinfo : EIATTR_CRS_STACK_SIZE
	.align		4
.L_722:
        /*00ec*/ 	.byte	0x04, 0x1e
        /*00ee*/ 	.short	(.L_724 - .L_723)
.L_723:
        /*00f0*/ 	.word	0x00000000


	//----- nvinfo : EIATTR_CBANK_PARAM_SIZE
	.align		4
.L_724:
        /*00f4*/ 	.byte	0x03, 0x19
        /*00f6*/ 	.short	0x00e8


	//----- nvinfo : EIATTR_PARAM_CBANK
	.align		4
        /*00f8*/ 	.byte	0x04, 0x0a
        /*00fa*/ 	.short	(.L_726 - .L_725)
	.align		4
.L_725:
        /*00fc*/ 	.word	index@(.nv.constant0._ZN10layer_norm31ln_parallel_residual_fwd_kernelINS_13Kernel_traitsI6__halfS2_S2_S2_fjLj1536ELj1ELj4ELj1ELj16ENS_18Kernel_traits_baseILj1536ES2_S2_S2_S2_fjLj128EEEEELb1ELb0ELb0EEEvNS_9FwdParamsE)
        /*0100*/ 	.short	0x0380
        /*0102*/ 	.short	0x00e8


	//----- nvinfo : EIATTR_SW_WAR
	.align		4
.L_726:
        /*0104*/ 	.byte	0x04, 0x36
        /*0106*/ 	.short	(.L_728 - .L_727)
.L_727:
        /*0108*/ 	.word	0x00000008
.L_728:


//--------------------- .nv.info._ZN10layer_norm31ln_parallel_residual_fwd_kernelINS_13Kernel_traitsI6__halfS2_S2_S2_fjLj1536ELj1ELj4ELj1ELj16ENS_18Kernel_traits_baseILj1536ES2_S2_S2_S2_fjLj128EEEEELb1ELb0ELb1EEEvNS_9FwdParamsE --------------------------
	.section	.nv.info._ZN10layer_norm31ln_parallel_residual_fwd_kernelINS_13Kernel_traitsI6__halfS2_S2_S2_fjLj1536ELj1ELj4ELj1ELj16ENS_18Kernel_traits_baseILj1536ES2_S2_S2_S2_fjLj128EEEEELb1ELb0ELb1EEEvNS_9FwdParamsE,"",@"SHT_CUDA_INFO"
	.sectionflags	@""
	.align	4


	//----- nvinfo : EIATTR_CUDA_API_VERSION
	.align		4
        /*0000*/ 	.byte	0x04, 0x37
        /*0002*/ 	.short	(.L_730 - .L_729)
.L_729:
        /*0004*/ 	.word	0x00000082


	//----- nvinfo : EIATTR_KPARAM_INFO
	.align		4
.L_730:
        /*0008*/ 	.byte	0x04, 0x17
        /*000a*/ 	.short	(.L_732 - .L_731)
.L_731:
        /*000c*/ 	.word	0x00000000
        /*0010*/ 	.short	0x0000
        /*0012*/ 	.short	0x0000
        /*0014*/ 	.byte	0x00, 0xf0, 0xa1, 0x03


	//----- nvinfo : EIATTR_SPARSE_MMA_MASK
	.align		4
.L_732:
        /*0018*/ 	.byte	0x03, 0x50
        /*001a*/ 	.short	0x0000


	//----- nvinfo : EIATTR_MAXREG_COUNT
	.align		4
        /*001c*/ 	.byte	0x03, 0x1b
        /*001e*/ 	.short	0x00ff


	//----- nvinfo : EIATTR_MERCURY_ISA_VERSION
	.align		4
        /*0020*/ 	.byte	0x03, 0x5f
        /*0022*/ 	.short	0x0101


	//----- nvinfo : EIATTR_COOP_GROUP_MASK_REGIDS
	.align		4
        /*0024*/ 	.byte	0x04, 0x29
        /*0026*/ 	.short	(.L_734 - .L_733)


	//   ....[0]....
.L_733:
        /*0028*/ 	.word	0xffffffff


	//   ....[1]....
        /*002c*/ 	.word	0xffffffff


	//   ....[2]....
        /*0030*/ 	.word	0xffffffff


	//   ....[3]....
        /*0034*/ 	.word	0xffffffff


	//   ....[4]....
        /*0038*/ 	.word	0xffffffff


	//   ....[5]....
        /*003c*/ 	.word	0xffffffff


	//   ....[6]....
        /*0040*/ 	.word	0xffffffff


	//   ....[7]....
        /*0044*/ 	.word	0xffffffff


	//   ....[8]....
        /*0048*/ 	.word	0xffffffff


	//   ....[9]....
        /*004c*/ 	.word	0xffffffff


	//   ....[10]....
        /*0050*/ 	.word	0x0500001d


	//   ....[11]....
        /*0054*/ 	.word	0x0500001d


	//   ....[12]....
        /*0058*/ 	.word	0x0500001d


	//   ....[13]....
        /*005c*/ 	.word	0x0500001d


	//   ....[14]....
        /*0060*/ 	.word	0x0500001d


	//   ....[15]....
        /*0064*/ 	.word	0x0500001d


	//   ....[16]....
        /*0068*/ 	.word	0x0500001d


	//   ....[17]....
        /*006c*/ 	.word	0x0500001d


	//   ....[18]....
        /*0070*/ 	.word	0x0500001d


	//   ....[19]....
        /*0074*/ 	.word	0x0500001d


	//----- nvinfo : EIATTR_COOP_GROUP_INSTR_OFFSETS
	.align		4
.L_734:
        /*0078*/ 	.byte	0x04, 0x28
        /*007a*/ 	.short	(.L_736 - .L_735)


	//   ....[0]....
.L_735:
        /*007c*/ 	.word	0x0003a510


	//   ....[1]....
        /*0080*/ 	.word	0x0003a530


	//   ....[2]....
        /*0084*/ 	.word	0x0003a550


	//   ....[3]....
        /*0088*/ 	.word	0x0003a570


	//   ....[4]....
        /*008c*/ 	.word	0x0003a5a0


	//   ....[5]....
        /*0090*/ 	.word	0x0003abd0


	//   ....[6]....
        /*0094*/ 	.word	0x0003abf0


	//   ....[7]....
        /*0098*/ 	.word	0x0003ac10


	//   ....[8]....
        /*009c*/ 	.word	0x0003ac30


	//   ....[9]....
        /*00a0*/ 	.word	0x0003ac50


	//   ....[10]....
        /*00a4*/ 	.word	0x0003ca90


	//   ....[11]....
        /*00a8*/ 	.word	0x0003cb30


	//   ....[12]....
        /*00ac*/ 	.word	0x0003cba0


	//   ....[13]....
        /*00b0*/ 	.word	0x0003cc10


	//   ....[14]....
        /*00b4*/ 	.word	0x0003cc90


	//   ....[15]....
        /*00b8*/ 	.word	0x0003d300


	//   ....[16]....
        /*00bc*/ 	.word	0x0003d370


	//   ....[17]....
        /*00c0*/ 	.word	0x0003d3e0


	//   ....[18]....
        /*00c4*/ 	.word	0x0003d450


	//   ....[19]....
        /*00c8*/ 	.word	0x0003d4c0


	//----- nvinfo : EIATTR_VRC_CTA_INIT_COUNT
	.align		4
.L_736:
        /*00cc*/ 	.byte	0x02, 0x4a
	.zero		1
	.zero		1


	//----- nvinfo : EIATTR_EXIT_INSTR_OFFSETS
	.align		4
        /*00d0*/ 	.byte	0x04, 0x1c
        /*00d2*/ 	.short	(.L_738 - .L_737)


	//   ....[0]....
.L_737:
        /*00d4*/ 	.word	0x00000bb0


	//   ....[1]....
        /*00d8*/ 	.word	0x0003ca20


	//----- nvinfo : EIATTR_MAX_THREADS
	.align		4
.L_738:
        /*00dc*/ 	.byte	0x04, 0x05
        /*00de*/ 	.short	(.L_740 - .L_739)
.L_739:
        /*00e0*/ 	.word	0x00000080
        /*00e4*/ 	.word	0x00000001
        /*00e8*/ 	.word	0x00000001


	//----- nvinfo : EIATTR_CRS_STACK_SIZE
	.align		4
.L_740:
        /*00ec*/ 	.byte	0x04, 0x1e
        /*00ee*/ 	.short	(.L_742 - .L_741)
.L_741:
        /*00f0*/ 	.word	0x00000000


	//----- nvinfo : EIATTR_CBANK_PARAM_SIZE
	.align		4
.L_742:
        /*00f4*/ 	.byte	0x03, 0x19
        /*00f6*/ 	.short	0x00e8


	//----- nvinfo : EIATTR_PARAM_CBANK
	.align		4
        /*00f8*/ 	.byte	0x04, 0x0a
        /*00fa*/ 	.short	(.L_744 - .L_743)
	.align		4
.L_743:
        /*00fc*/ 	.word	index@(.nv.constant0._ZN10layer_norm31ln_parallel_residual_fwd_kernelINS_13Kernel_traitsI6__halfS2_S2_S2_fjLj1536ELj1ELj4ELj1ELj16ENS_18Kernel_traits_baseILj1536ES2_S2_S2_S2_fjLj128EEEEELb1ELb0ELb1EEEvNS_9FwdParamsE)
        /*0100*/ 	.short	0x0380
        /*0102*/ 	.short	0x00e8


	//----- nvinfo : EIATTR_SW_WAR
	.align		4
.L_744:
        /*0104*/ 	.byte	0x04, 0x36
        /*0106*/ 	.short	(.L_746 - .L_745)
.L_745:
        /*0108*/ 	.word	0x00000008
.L_746:


//--------------------- .nv.info._ZN10layer_norm31ln_parallel_residual_fwd_kernelINS_13Kernel_traitsI6__halfS2_S2_S2_fjLj1536ELj1ELj4ELj1ELj16ENS_18Kernel_traits_baseILj1536ES2_S2_S2_S2_fjLj128EEEEELb1ELb1ELb0EEEvNS_9FwdParamsE --------------------------
	.section	.nv.info._ZN10layer_norm31ln_parallel_residual_fwd_kernelINS_13Kernel_traitsI6__halfS2_S2_S2_fjLj1536ELj1ELj4ELj1ELj16ENS_18Kernel_traits_baseILj1536ES2_S2_S2_S2_fjLj128EEEEELb1ELb1ELb0EEEvNS_9FwdParamsE,"",@"SHT_CUDA_INFO"
	.sectionflags	@""
	.align	4


	//----- nvinfo : EIATTR_CUDA_API_VERSION
	.align		4
        /*0000*/ 	.byte	0x04, 0x37
        /*0002*/ 	.short	(.L_748 - .L_747)
.L_747:
        /*0004*/ 	.word	0x00000082


	//----- nvinfo : EIATTR_KPARAM_INFO
	.align		4
.L_748:
        /*0008*/ 	.byte	0x04, 0x17
        /*000a*/ 	.short	(.L_750 - .L_749)
.L_749:
        /*000c*/ 	.word	0x00000000
        /*0010*/ 	.short	0x0000
        /*0012*/ 	.short	0x0000
        /*0014*/ 	.byte	0x00, 0xf0, 0xa1, 0x03


	//----- nvinfo : EIATTR_SPARSE_MMA_MASK
	.align		4
.L_750:
        /*0018*/ 	.byte	0x03, 0x50
        /*001a*/ 	.short	0x0000


	//----- nvinfo : EIATTR_MAXREG_COUNT
	.align		4
        /*001c*/ 	.byte	0x03, 0x1b
        /*001e*/ 	.short	0x00ff


	//----- nvinfo : EIATTR_MERCURY_ISA_VERSION
	.align		4
        /*0020*/ 	.byte	0x03, 0x5f
        /*0022*/ 	.short	0x0101


	//----- nvinfo : EIATTR_COOP_GROUP_MASK_REGIDS
	.align		4
        /*0024*/ 	.byte	0x04, 0x29
        /*0026*/ 	.short	(.L_752 - .L_751)


	//   ....[0]....
.L_751:
        /*0028*/ 	.word	0xffffffff


	//   ....[1]....
        /*002c*/ 	.word	0xffffffff


	//   ....[2]....
        /*0030*/ 	.word	0xffffffff


	//   ....[3]....
        /*0034*/ 	.word	0xffffffff


	//   ....[4]....
        /*0038*/ 	.word	0xffffffff


	//   ....[5]....
        /*003c*/ 	.word	0xffffffff


	//   ....[6]....
        /*0040*/ 	.word	0xffffffff


	//   ....[7]....
        /*0044*/ 	.word	0xffffffff


	//   ....[8]....
        /*0048*/ 	.word	0xffffffff


	//   ....[9]....
        /*004c*/ 	.word	0xffffffff


	//   ....[10]....
        /*0050*/ 	.word	0x0500008a


	//   ....[11]....
        /*0054*/ 	.word	0x0500008a


	//   ....[12]....
        /*0058*/ 	.word	0x0500008a


	//   ....[13]....
        /*005c*/ 	.word	0x0500008a


	//   ....[14]....
        /*0060*/ 	.word	0x0500008a


	//   ....[15]....
        /*0064*/ 	.word	0x0500008a


	//   ....[16]....
        /*0068*/ 	.word	0x0500008a


	//   ....[17]....
        /*006c*/ 	.word	0x0500008a


	//   ....[18]....
        /*0070*/ 	.word	0x0500008a


	//   ....[19]....
        /*0074*/ 	.word	0x0500008a


	//----- nvinfo : EIATTR_COOP_GROUP_INSTR_OFFSETS
	.align		4
.L_752:
        /*0078*/ 	.byte	0x04, 0x28
        /*007a*/ 	.short	(.L_754 - .L_753)


	//   ....[0]....
.L_753:
        /*007c*/ 	.word	0x0003b130


	//   ....[1]....
        /*0080*/ 	.word	0x0003b150


	//   ....[2]....
        /*0084*/ 	.word	0x0003b170


	//   ....[3]....
        /*0088*/ 	.word	0x0003b190


	//   ....[4]....
        /*008c*/ 	.word	0x0003b1c0


	//   ....[5]....
        /*0090*/ 	.word	0x0003b800


	//   ....[6]....
        /*0094*/ 	.word	0x0003b820


	//   ....[7]....
        /*0098*/ 	.word	0x0003b840


	//   ....[8]....
        /*009c*/ 	.word	0x0003b860


	//   ....[9]....
        /*00a0*/ 	.word	0x0003b880


	//   ....[10]....
        /*00a4*/ 	.word	0x0003cd90


	//   ....[11]....
        /*00a8*/ 	.word	0x0003ce30


	//   ....[12]....
        /*00ac*/ 	.word	0x0003cea0


	//   ....[13]....
        /*00b0*/ 	.word	0x0003cf10


	//   ....[14]....
        /*00b4*/ 	.word	0x0003cf90


	//   ....[15]....
        /*00b8*/ 	.word	0x0003d620


	//   ....[16]....
        /*00bc*/ 	.word	0x0003d690


	//   ....[17]....
        /*00c0*/ 	.word	0x0003d700


	//   ....[18]....
        /*00c4*/ 	.word	0x0003d770


	//   ....[19]....
        /*00c8*/ 	.word	0x0003d7e0


	//----- nvinfo : EIATTR_VRC_CTA_INIT_COUNT
	.align		4
.L_754:
        /*00cc*/ 	.byte	0x02, 0x4a
	.zero		1
	.zero		1


	//----- nvinfo : EIATTR_EXIT_INSTR_OFFSETS
	.align		4
        /*00d0*/ 	.byte	0x04, 0x1c
        /*00d2*/ 	.short	(.L_756 - .L_755)


	//   ....[0]....
.L_755:
        /*00d4*/ 	.word	0x000009a0


	//   ....[1]....
        /*00d8*/ 	.word	0x0003cd20


	//----- nvinfo : EIATTR_MAX_THREADS
	.align		4
.L_756:
        /*00dc*/ 	.byte	0x04, 0x05
        /*00de*/ 	.short	(.L_758 - .L_757)
.L_757:
        /*00e0*/ 	.word	0x00000080
        /*00e4*/ 	.word	0x00000001
        /*00e8*/ 	.word	0x00000001


	//----- nvinfo : EIATTR_CRS_STACK_SIZE
	.align		4
.L_758:
        /*00ec*/ 	.byte	0x04, 0x1e
        /*00ee*/ 	.short	(.L_760 - .L_759)
.L_759:
        /*00f0*/ 	.word	0x00000000


	//----- nvinfo : EIATTR_CBANK_PARAM_SIZE
	.align		4
.L_760:
        /*00f4*/ 	.byte	0x03, 0x19
        /*00f6*/ 	.short	0x00e8


	//----- nvinfo : EIATTR_PARAM_CBANK
	.align		4
        /*00f8*/ 	.byte	0x04, 0x0a
        /*00fa*/ 	.short	(.L_762 - .L_761)
	.align		4
.L_761:
        /*00fc*/ 	.word	index@(.nv.constant0._ZN10layer_norm31ln_parallel_residual_fwd_kernelINS_13Kernel_traitsI6__halfS2_S2_S2_fjLj1536ELj1ELj4ELj1ELj16ENS_18Kernel_traits_baseILj1536ES2_S2_S2_S2_fjLj128EEEEELb1ELb1ELb0EEEvNS_9FwdParamsE)
        /*0100*/ 	.short	0x0380
        /*0102*/ 	.short	0x00e8


	//----- nvinfo : EIATTR_SW_WAR
	.align		4
.L_762:
        /*0104*/ 	.byte	0x04, 0x36
        /*0106*/ 	.short	(.L_764 - .L_763)
.L_763:
        /*0108*/ 	.word	0x00000008
.L_764:


//--------------------- .nv.info._ZN10layer_norm31ln_parallel_residual_fwd_kernelINS_13Kernel_traitsI6__halfS2_S2_S2_fjLj1536ELj1ELj4ELj1ELj16ENS_18Kernel_traits_baseILj1536ES2_S2_S2_S2_fjLj128EEEEELb1ELb1ELb1EEEvNS_9FwdParamsE --------------------------
	.section	.nv.info._ZN10layer_norm31ln_parallel_residual_fwd_kernelINS_13Kernel_traitsI6__halfS2_S2_S2_fjLj1536ELj1ELj4ELj1ELj16ENS_18Kernel_traits_baseILj1536ES2_S2_S2_S2_fjLj128EEEEELb1ELb1ELb1EEEvNS_9FwdParamsE,"",@"SHT_CUDA_INFO"
	.sectionflags	@""
	.align	4


	//----- nvinfo : EIATTR_CUDA_API_VERSION
	.align		4
        /*0000*/ 	.byte	0x04, 0x37
        /*0002*/ 	.short	(.L_766 - .L_765)
.L_765:
        /*0004*/ 	.word	0x00000082


	//----- nvinfo : EIATTR_KPARAM_INFO
	.align		4
.L_766:
        /*0008*/ 	.byte	0x04, 0x17
        /*000a*/ 	.short	(.L_768 - .L_767)
.L_767:
        /*000c*/ 	.word	0x00000000
        /*0010*/ 	.short	0x0000
        /*0012*/ 	.short	0x0000
        /*0014*/ 	.byte	0x00, 0xf0, 0xa1, 0x03


	//----- nvinfo : EIATTR_SPARSE_MMA_MASK
	.align		4
.L_768:
        /*0018*/ 	.byte	0x03, 0x50
        /*001a*/ 	.short	0x0000


	//----- nvinfo : EIATTR_MAXREG_COUNT
	.align		4
        /*001c*/ 	.byte	0x03, 0x1b
        /*001e*/ 	.short	0x00ff


	//----- nvinfo : EIATTR_MERCURY_ISA_VERSION
	.align		4
        /*0020*/ 	.byte	0x03, 0x5f
        /*0022*/ 	.short	0x0101


	//----- nvinfo : EIATTR_COOP_GROUP_MASK_REGIDS
	.align		4
        /*0024*/ 	.byte	0x04, 0x29
        /*0026*/ 	.short	(.L_770 - .L_769)


	//   ....[0]....
.L_769:
        /*0028*/ 	.word	0xffffffff


	//   ....[1]....
        /*002c*/ 	.word	0xffffffff


	//   ....[2]....
        /*0030*/ 	.word	0xffffffff


	//   ....[3]....
        /*0034*/ 	.word	0xffffffff


	//   ....[4]....
        /*0038*/ 	.word	0xffffffff


	//   ....[5]....
        /*003c*/ 	.word	0xffffffff


	//   ....[6]....
        /*0040*/ 	.word	0xffffffff


	//   ....[7]....
        /*0044*/ 	.word	0xffffffff


	//   ....[8]....
        /*0048*/ 	.word	0xffffffff


	//   ....[9]....
        /*004c*/ 	.word	0xffffffff


	//   ....[10]....
        /*0050*/ 	.word	0x05000060


	//   ....[11]....
        /*0054*/ 	.word	0x05000060


	//   ....[12]....
        /*0058*/ 	.word	0x05000060


	//   ....[13]....
        /*005c*/ 	.word	0x05000060


	//   ....[14]....
        /*0060*/ 	.word	0x05000060


	//   ....[15]....
        /*0064*/ 	.word	0x05000060


	//   ....[16]....
        /*0068*/ 	.word	0x05000060


	//   ....[17]....
        /*006c*/ 	.word	0x05000060


	//   ....[18]....
        /*0070*/ 	.word	0x05000060


	//   ....[19]....
        /*0074*/ 	.word	0x05000060


	//----- nvinfo : EIATTR_COOP_GROUP_INSTR_OFFSETS
	.align		4
.L_770:
        /*0078*/ 	.byte	0x04, 0x28
        /*007a*/ 	.short	(.L_772 - .L_771)


	//   ....[0]....
.L_771:
        /*007c*/ 	.word	0x00031490


	//   ....[1]....
        /*0080*/ 	.word	0x000314b0


	//   ....[2]....
        /*0084*/ 	.word	0x000314d0


	//   ....[3]....
        /*0088*/ 	.word	0x000314f0


	//   ....[4]....
        /*008c*/ 	.word	0x00031520


	//   ....[5]....
        /*0090*/ 	.word	0x00031b50


	//   ....[6]....
        /*0094*/ 	.word	0x00031b70


	//   ....[7]....
        /*0098*/ 	.word	0x00031b90


	//   ....[8]....
        /*009c*/ 	.word	0x00031bb0


	//   ....[9]....
        /*00a0*/ 	.word	0x00031bd0


	//   ....[10]....
        /*00a4*/ 	.word	0x00032ec0


	//   ....[11]....
        /*00a8*/ 	.word	0x00032f60


	//   ....[12]....
        /*00ac*/ 	.word	0x00032fd0


	//   ....[13]....
        /*00b0*/ 	.word	0x00033040


	//   ....[14]....
        /*00b4*/ 	.word	0x000330c0


	//   ....[15]....
        /*00b8*/ 	.word	0x00033740


	//   ....[16]....
        /*00bc*/ 	.word	0x000337b0


	//   ....[17]....
        /*00c0*/ 	.word	0x00033820


	//   ....[18]....
        /*00c4*/ 	.word	0x00033890


	//   ....[19]....
        /*00c8*/ 	.word	0x00033900


	//----- nvinfo : EIATTR_VRC_CTA_INIT_COUNT
	.align		4
.L_772:
        /*00cc*/ 	.byte	0x02, 0x4a
	.zero		1
	.zero		1


	//----- nvinfo : EIATTR_EXIT_INSTR_OFFSETS
	.align		4
        /*00d0*/ 	.byte	0x04, 0x1c
        /*00d2*/ 	.short	(.L_774 - .L_773)


	//   ....[0]....
.L_773:
        /*00d4*/ 	.word	0x00000430


	//   ....[1]....
        /*00d8*/ 	.word	0x00032e50


	//----- nvinfo : EIATTR_MAX_THREADS
	.align		4
.L_774:
        /*00dc*/ 	.byte	0x04, 0x05
        /*00de*/ 	.short	(.L_776 - .L_775)
.L_775:
        /*00e0*/ 	.word	0x00000080
        /*00e4*/ 	.word	0x00000001
        /*00e8*/ 	.word	0x00000001


	//----- nvinfo : EIATTR_CRS_STACK_SIZE
	.align		4
.L_776:
        /*00ec*/ 	.byte	0x04, 0x1e
        /*00ee*/ 	.short	(.L_778 - .L_777)
.L_777:
        /*00f0*/ 	.word	0x00000000


	//----- nvinfo : EIATTR_CBANK_PARAM_SIZE
	.align		4
.L_778:
        /*00f4*/ 	.byte	0x03, 0x19
        /*00f6*/ 	.short	0x00e8


	//----- nvinfo : EIATTR_PARAM_CBANK
	.align		4
        /*00f8*/ 	.byte	0x04, 0x0a
        /*00fa*/ 	.short	(.L_780 - .L_779)
	.align		4
.L_779:
        /*00fc*/ 	.word	index@(.nv.constant0._ZN10layer_norm31ln_parallel_residual_fwd_kernelINS_13Kernel_traitsI6__halfS2_S2_S2_fjLj1536ELj1ELj4ELj1ELj16ENS_18Kernel_traits_baseILj1536ES2_S2_S2_S2_fjLj128EEEEELb1ELb1ELb1EEEvNS_9FwdParamsE)
        /*0100*/ 	.short	0x0380
        /*0102*/ 	.short	0x00e8


	//----- nvinfo : EIATTR_SW_WAR
	.align		4
.L_780:
        /*0104*/ 	.byte	0x04, 0x36
        /*0106*/ 	.short	(.L_782 - .L_781)
.L_781:
        /*0108*/ 	.word	0x00000008
.L_782:


//--------------------- .nv.info._ZN10layer_norm31ln_parallel_residual_fwd_kernelINS_13Kernel_traitsIf13__nv_bfloat16S2_S2_fjLj1536ELj1ELj4ELj1ELj16ENS_18Kernel_traits_baseILj1536EfS2_S2_S2_fjLj128EEEEELb0ELb0ELb0EEEvNS_9FwdParamsE --------------------------
	.section	.nv.info._ZN10layer_norm31ln_parallel_residual_fwd_kernelINS_13Kernel_traitsIf13__nv_bfloat16S2_S2_fjLj1536ELj1ELj4ELj1ELj16ENS_18Kernel_traits_baseILj1536EfS2_S2_S2_fjLj128EEEEELb0ELb0ELb0EEEvNS_9FwdParamsE,"",@"SHT_CUDA_INFO"
	.sectionflags	@""
	.align	4


	//----- nvinfo : EIATTR_CUDA_API_VERSION
	.align		4
        /*0000*/ 	.byte	0x04, 0x37
        /*0002*/ 	.short	(.L_784 - .L_783)
.L_783:
        /*0004*/ 	.word	0x00000082


	//----- nvinfo : EIATTR_KPARAM_INFO
	.align		4
.L_784:
        /*0008*/ 	.byte	0x04, 0x17
        /*000a*/ 	.short	(.L_786 - .L_785)
.L_785:
        /*000c*/ 	.word	0x00000000
        /*0010*/ 	.short	0x0000
        /*0012*/ 	.short	0x0000
        /*0014*/ 	.byte	0x00, 0xf0, 0xa1, 0x03


	//----- nvinfo : EIATTR_SPARSE_MMA_MASK
	.align		4
.L_786:
        /*0018*/ 	.byte	0x03, 0x50
        /*001a*/ 	.short	0x0000


	//----- nvinfo : EIATTR_MAXREG_COUNT
	.align		4
        /*001c*/ 	.byte	0x03, 0x1b
        /*001e*/ 	.short	0x00ff


	//----- nvinfo : EIATTR_ANNOTATIONS
	.align		4
        /*0020*/ 	.byte	0x04, 0x55
        /*0022*/ 	.short	(.L_788 - .L_787)


	//   ....[0]....
.L_787:
        /* <DEDUP_REMOVED lines=59> */


	//----- nvinfo : EIATTR_MERCURY_ISA_VERSION
	.align		4
.L_788:
        /*03c4*/ 	.byte	0x03, 0x5f
        /*03c6*/ 	.short	0x0101


	//----- nvinfo : EIATTR_COOP_GROUP_MASK_REGIDS
	.align		4
        /*03c8*/ 	.byte	0x04, 0x29
        /*03ca*/ 	.short	(.L_790 - .L_789)


	//   ....[0]....
.L_789:
        /*03cc*/ 	.word	0xffffffff


	//   ....[1]....
        /*03d0*/ 	.word	0xffffffff


	//   ....[2]....
        /*03d4*/ 	.word	0xffffffff


	//   ....[3]....
        /*03d8*/ 	.word	0xffffffff


	//   ....[4]....
        /*03dc*/ 	.word	0xffffffff


	//   ....[5]....
        /*03e0*/ 	.word	0xffffffff


	//   ....[6]....
        /*03e4*/ 	.word	0xffffffff


	//   ....[7]....
        /*03e8*/ 	.word	0xffffffff


	//   ....[8]....
        /*03ec*/ 	.word	0xffffffff


	//   ....[9]....
        /*03f0*/ 	.word	0xffffffff


	//   ....[10]....
        /*03f4*/ 	.word	0x050000a4


	//   ....[11]....
        /*03f8*/ 	.word	0x050000a4


	//   ....[12]....
        /*03fc*/ 	.word	0x050000a4


	//   ....[13]....
        /*0400*/ 	.word	0x050000a4


	//   ....[14]....
        /*0404*/ 	.word	0x050000a4


	//   ....[15]....
        /*0408*/ 	.word	0x050000a4


	//   ....[16]....
        /*040c*/ 	.word	0x050000a4


	//   ....[17]....
        /*0410*/ 	.word	0x050000a4


	//   ....[18]....
        /*0414*/ 	.word	0x050000a4


	//   ....[19]....
        /*0418*/ 	.word	0x050000a4


	//----- nvinfo : EIATTR_COOP_GROUP_INSTR_OFFSETS
	.align		4
.L_790:
        /*041c*/ 	.byte	0x04, 0x28
        /*041e*/ 	.short	(.L_792 - .L_791)


	//   ....[0]....
.L_791:
        /*0420*/ 	.word	0x00006d40


	//   ....[1]....
        /*0424*/ 	.word	0x00006d70


	//   ....[2]....
        /*0428*/ 	.word	0x00006d90


	//   ....[3]....
        /*042c*/ 	.word	0x00006db0


	//   ....[4]....
        /*0430*/ 	.word	0x00006dd0


	//   ....[5]....
        /*0434*/ 	.word	0x00007410


	//   ....[6]....
        /*0438*/ 	.word	0x00007430


	//   ....[7]....
        /*043c*/ 	.word	0x00007450


	//   ....[8]....
        /*0440*/ 	.word	0x00007470


	//   ....[9]....
        /*0444*/ 	.word	0x00007490


	//   ....[10]....
        /*0448*/ 	.word	0x00008f80


	//   ....[11]....
        /*044c*/ 	.word	0x00009020


	//   ....[12]....
        /*0450*/ 	.word	0x00009090


	//   ....[13]....
        /*0454*/ 	.word	0x00009100


	//   ....[14]....
        /*0458*/ 	.word	0x00009170


	//   ....[15]....
        /*045c*/ 	.word	0x00009810


	//   ....[16]....
        /*0460*/ 	.word	0x00009880


	//   ....[17]....
        /*0464*/ 	.word	0x000098f0


	//   ....[18]....
        /*0468*/ 	.word	0x00009960


	//   ....[19]....
        /*046c*/ 	.word	0x000099d0


	//----- nvinfo : EIATTR_VRC_CTA_INIT_COUNT
	.align		4
.L_792:
        /*0470*/ 	.byte	0x02, 0x4a
	.zero		1
	.zero		1


	//----- nvinfo : EIATTR_EXIT_INSTR_OFFSETS
	.align		4
        /*0474*/ 	.byte	0x04, 0x1c
        /*0476*/ 	.short	(.L_794 - .L_793)


	//   ....[0]....
.L_793:
        /*0478*/ 	.word	0x00002640


	//   ....[1]....
        /*047c*/ 	.word	0x00008f10


	//----- nvinfo : EIATTR_MAX_THREADS
	.align		4
.L_794:
        /*0480*/ 	.byte	0x04, 0x05
        /*0482*/ 	.short	(.L_796 - .L_795)
.L_795:
        /*0484*/ 	.word	0x00000080
        /*0488*/ 	.word	0x00000001
        /*048c*/ 	.word	0x00000001


	//----- nvinfo : EIATTR_CRS_STACK_SIZE
	.align		4
.L_796:
        /*0490*/ 	.byte	0x04, 0x1e
        /*0492*/ 	.short	(.L_798 - .L_797)
.L_797:
        /*0494*/ 	.word	0x00000000


	//----- nvinfo : EIATTR_CBANK_PARAM_SIZE
	.align		4
.L_798:
        /*0498*/ 	.byte	0x03, 0x19
        /*049a*/ 	.short	0x00e8


	//----- nvinfo : EIATTR_PARAM_CBANK
	.align		4
        /*049c*/ 	.byte	0x04, 0x0a
        /*049e*/ 	.short	(.L_800 - .L_799)
	.align		4
.L_799:
        /*04a0*/ 	.word	index@(.nv.constant0._ZN10layer_norm31ln_parallel_residual_fwd_kernelINS_13Kernel_traitsIf13__nv_bfloat16S2_S2_fjLj1536ELj1ELj4ELj1ELj16ENS_18Kernel_traits_baseILj1536EfS2_S2_S2_fjLj128EEEEELb0ELb0ELb0EEEvNS_9FwdParamsE)
        /*04a4*/ 	.short	0x0380
        /*04a6*/ 	.short	0x00e8


	//----- nvinfo : EIATTR_SW_WAR
	.align		4
.L_800:
        /*04a8*/ 	.byte	0x04, 0x36
        /*04aa*/ 	.short	(.L_802 - .L_801)
.L_801:
        /*04ac*/ 	.word	0x00000008
.L_802:


//--------------------- .nv.info._ZN10layer_norm31ln_parallel_residual_fwd_kernelINS_13Kernel_traitsIf13__nv_bfloat16S2_S2_fjLj1536ELj1ELj4ELj1ELj16ENS_18Kernel_traits_baseILj1536EfS2_S2_S2_fjLj128EEEEELb0ELb0ELb1EEEvNS_9FwdParamsE --------------------------
	.section	.nv.info._ZN10layer_norm31ln_parallel_residual_fwd_kernelINS_13Kernel_traitsIf13__nv_bfloat16S2_S2_fjLj1536ELj1ELj4ELj1ELj16ENS_18Kernel_traits_baseILj1536EfS2_S2_S2_fjLj128EEEEELb0ELb0ELb1EEEvNS_9FwdParamsE,"",@"SHT_CUDA_INFO"
	.sectionflags	@""
	.align	4


	//----- nvinfo : EIATTR_CUDA_API_VERSION
	.align		4
        /*0000*/ 	.byte	0x04, 0x37
        /*0002*/ 	.short	(.L_804 - .L_803)
.L_803:
        /*0004*/ 	.word	0x00000082


	//----- nvinfo : EIATTR_KPARAM_INFO
	.align		4
.L_804:
        /*0008*/ 	.byte	0x04, 0x17
        /*000a*/ 	.short	(.L_806 - .L_805)
.L_805:
        /*000c*/ 	.word	0x00000000
        /*0010*/ 	.short	0x0000
        /*0012*/ 	.short	0x0000
        /*0014*/ 	.byte	0x00, 0xf0, 0xa1, 0x03


	//----- nvinfo : EIATTR_SPARSE_MMA_MASK
	.align		4
.L_806:
        /*0018*/ 	.byte	0x03, 0x50
        /*001a*/ 	.short	0x0000


	//----- nvinfo : EIATTR_MAXREG_COUNT
	.align		4
        /*001c*/ 	.byte	0x03, 0x1b
        /*001e*/ 	.short	0x00ff


	//----- nvinfo : EIATTR_ANNOTATIONS
	.align		4
        /*0020*/ 	.byte	0x04, 0x55
        /*0022*/ 	.short	(.L_808 - .L_807)


	//   ....[0]....
.L_807:
        /* <DEDUP_REMOVED lines=25> */


	//----- nvinfo : EIATTR_MERCURY_ISA_VERSION
	.align		4
.L_808:
        /*01a4*/ 	.byte	0x03, 0x5f
        /*01a6*/ 	.short	0x0101


	//----- nvinfo : EIATTR_COOP_GROUP_MASK_REGIDS
	.align		4
        /*01a8*/ 	.byte	0x04, 0x29
        /*01aa*/ 	.short	(.L_810 - .L_809)


	//   ....[0]....
.L_809:
        /*01ac*/ 	.word	0xffffffff


	//   ....[1]....
        /*01b0*/ 	.word	0xffffffff


	//   ....[2]....
        /*01b4*/ 	.word	0xffffffff


	//   ....[3]....
        /*01b8*/ 	.word	0xffffffff


	//   ....[4]....
        /*01bc*/ 	.word	0xffffffff


	//   ....[5]....
        /*01c0*/ 	.word	0xffffffff


	//   ....[6]....
        /*01c4*/ 	.word	0xffffffff


	//   ....[7]....
        /*01c8*/ 	.word	0xffffffff


	//   ....[8]....
        /*01cc*/ 	.word	0xffffffff


	//   ....[9]....
        /*01d0*/ 	.word	0xffffffff


	//   ....[10]....
        /*01d4*/ 	.word	0x050000c7


	//   ....[11]....
        /*01d8*/ 	.word	0x050000c7


	//   ....[12]....
        /*01dc*/ 	.word	0x050000c7


	//   ....[13]....
        /*01e0*/ 	.word	0x050000c7


	//   ....[14]....
        /*01e4*/ 	.word	0x050000c7


	//   ....[15]....
        /*01e8*/ 	.word	0x050000c7


	//   ....[16]....
        /*01ec*/ 	.word	0x050000c7


	//   ....[17]....
        /*01f0*/ 	.word	0x050000c7


	//   ....[18]....
        /*01f4*/ 	.word	0x050000c7


	//   ....[19]....
        /*01f8*/ 	.word	0x050000c7


	//----- nvinfo : EIATTR_COOP_GROUP_INSTR_OFFSETS
	.align		4
.L_810:
        /*01fc*/ 	.byte	0x04, 0x28
        /*01fe*/ 	.short	(.L_812 - .L_811)


	//   ....[0]....
.L_811:
        /*0200*/ 	.word	0x000051f0


	//   ....[1]....
        /*0204*/ 	.word	0x00005220


	//   ....[2]....
        /*0208*/ 	.word	0x00005240


	//   ....[3]....
        /*020c*/ 	.word	0x00005260


	//   ....[4]....
        /*0210*/ 	.word	0x00005280


	//   ....[5]....
        /*0214*/ 	.word	0x000058b0


	//   ....[6]....
        /*0218*/ 	.word	0x000058d0


	//   ....[7]....
        /*021c*/ 	.word	0x000058f0


	//   ....[8]....
        /*0220*/ 	.word	0x00005910


	//   ....[9]....
        /*0224*/ 	.word	0x00005930


	//   ....[10]....
        /*0228*/ 	.word	0x00006c80


	//   ....[11]....
        /*022c*/ 	.word	0x00006d20


	//   ....[12]....
        /*0230*/ 	.word	0x00006d80


	//   ....[13]....
        /*0234*/ 	.word	0x00006de0


	//   ....[14]....
        /*0238*/ 	.word	0x00006e40


	//   ....[15]....
        /*023c*/ 	.word	0x000074c0


	//   ....[16]....
        /*0240*/ 	.word	0x00007520


	//   ....[17]....
        /*0244*/ 	.word	0x00007580


	//   ....[18]....
        /*0248*/ 	.word	0x000075e0


	//   ....[19]....
        /*024c*/ 	.word	0x00007640


	//----- nvinfo : EIATTR_VRC_CTA_INIT_COUNT
	.align		4
.L_812:
        /*0250*/ 	.byte	0x02, 0x4a
	.zero		1
	.zero		1


	//----- nvinfo : EIATTR_EXIT_INSTR_OFFSETS
	.align		4
        /*0254*/ 	.byte	0x04, 0x1c
        /*0256*/ 	.short	(.L_814 - .L_813)


	//   ....[0]....
.L_813:
        /*0258*/ 	.word	0x00001260


	//   ....[1]....
        /*025c*/ 	.word	0x00006c10


	//----- nvinfo : EIATTR_MAX_THREADS
	.align		4
.L_814:
        /*0260*/ 	.byte	0x04, 0x05
        /*0262*/ 	.short	(.L_816 - .L_815)
.L_815:
        /*0264*/ 	.word	0x00000080
        /*0268*/ 	.word	0x00000001
        /*026c*/ 	.word	0x00000001


	//----- nvinfo : EIATTR_CRS_STACK_SIZE
	.align		4
.L_816:
        /*0270*/ 	.byte	0x04, 0x1e
        /*0272*/ 	.short	(.L_818 - .L_817)
.L_817:
        /*0274*/ 	.word	0x00000000


	//----- nvinfo : EIATTR_CBANK_PARAM_SIZE
	.align		4
.L_818:
        /*0278*/ 	.byte	0x03, 0x19
        /*027a*/ 	.short	0x00e8


	//----- nvinfo : EIATTR_PARAM_CBANK
	.align		4
        /*027c*/ 	.byte	0x04, 0x0a
        /*027e*/ 	.short	(.L_820 - .L_819)
	.align		4
.L_819:
        /*0280*/ 	.word	index@(.nv.constant0._ZN10layer_norm31ln_parallel_residual_fwd_kernelINS_13Kernel_traitsIf13__nv_bfloat16S2_S2_fjLj1536ELj1ELj4ELj1ELj16ENS_18Kernel_traits_baseILj1536EfS2_S2_S2_fjLj128EEEEELb0ELb0ELb1EEEvNS_9FwdParamsE)
        /*0284*/ 	.short	0x0380
        /*0286*/ 	.short	0x00e8


	//----- nvinfo : EIATTR_SW_WAR
	.align		4
.L_820:
        /*0288*/ 	.byte	0x04, 0x36
        /*028a*/ 	.short	(.L_822 - .L_821)
.L_821:
        /*028c*/ 	.word	0x00000008
.L_822:


//--------------------- .nv.info._ZN10layer_norm31ln_parallel_residual_fwd_kernelINS_13Kernel_traitsIf13__nv_bfloat16S2_S2_fjLj1536ELj1ELj4ELj1ELj16ENS_18Kernel_traits_baseILj1536EfS2_S2_S2_fjLj128EEEEELb0ELb1ELb0EEEvNS_9FwdParamsE --------------------------
	.section	.nv.info._ZN10layer_norm31ln_parallel_residual_fwd_kernelINS_13Kernel_traitsIf13__nv_bfloat16S2_S2_fjLj1536ELj1ELj4ELj1ELj16ENS_18Kernel_traits_baseILj1536EfS2_S2_S2_fjLj128EEEEELb0ELb1ELb0EEEvNS_9FwdParamsE,"",@"SHT_CUDA_INFO"
	.sectionflags	@""
	.align	4


	//----- nvinfo : EIATTR_CUDA_API_VERSION
	.align		4
        /*0000*/ 	.byte	0x04, 0x37
        /*0002*/ 	.short	(.L_824 - .L_823)
.L_823:
        /*0004*/ 	.word	0x00000082


	//----- nvinfo : EIATTR_KPARAM_INFO
	.align		4
.L_824:
        /*0008*/ 	.byte	0x04, 0x17
        /*000a*/ 	.short	(.L_826 - .L_825)
.L_825:
        /*000c*/ 	.word	0x00000000
        /*0010*/ 	.short	0x0000
        /*0012*/ 	.short	0x0000
        /*0014*/ 	.byte	0x00, 0xf0, 0xa1, 0x03


	//----- nvinfo : EIATTR_SPARSE_MMA_MASK
	.align		4
.L_826:
        /*0018*/ 	.byte	0x03, 0x50
        /*001a*/ 	.short	0x0000


	//----- nvinfo : EIATTR_MAXREG_COUNT
	.align		4
        /*001c*/ 	.byte	0x03, 0x1b
        /*001e*/ 	.short	0x00ff


	//----- nvinfo : EIATTR_MERCURY_ISA_VERSION
	.align		4
        /*0020*/ 	.byte	0x03, 0x5f
        /*0022*/ 	.short	0x0101


	//----- nvinfo : EIATTR_COOP_GROUP_MASK_REGIDS
	.align		4
        /*0024*/ 	.byte	0x04, 0x29
        /*0026*/ 	.short	(.L_828 - .L_827)


	//   ....[0]....
.L_827:
        /*0028*/ 	.word	0xffffffff


	//   ....[1]....
        /*002c*/ 	.word	0xffffffff


	//   ....[2]....
        /*0030*/ 	.word	0xffffffff


	//   ....[3]....
        /*0034*/ 	.word	0xffffffff


	//   ....[4]....
        /*0038*/ 	.word	0xffffffff


	//   ....[5]....
        /*003c*/ 	.word	0xffffffff


	//   ....[6]....
        /*0040*/ 	.word	0xffffffff


	//   ....[7]....
        /*0044*/ 	.word	0xffffffff


	//   ....[8]....
        /*0048*/ 	.word	0xffffffff


	//   ....[9]....
        /*004c*/ 	.word	0xffffffff


	//   ....[10]....
        /*0050*/ 	.word	0x050000a9


	//   ....[11]....
        /*0054*/ 	.word	0x050000a9


	//   ....[12]....
        /*0058*/ 	.word	0x050000a9


	//   ....[13]....
        /*005c*/ 	.word	0x050000a9


	//   ....[14]....
        /*0060*/ 	.word	0x050000a9


	//   ....[15]....
        /*0064*/ 	.word	0x050000a9


	//   ....[16]....
        /*0068*/ 	.word	0x050000a9


	//   ....[17]....
        /*006c*/ 	.word	0x050000a9


	//   ....[18]....
        /*0070*/ 	.word	0x050000a9


	//   ....[19]....
        /*0074*/ 	.word	0x050000a9


	//----- nvinfo : EIATTR_COOP_GROUP_INSTR_OFFSETS
	.align		4
.L_828:
        /*0078*/ 	.byte	0x04, 0x28
        /*007a*/ 	.short	(.L_830 - .L_829)


	//   ....[0]....
.L_829:
        /*007c*/ 	.word	0x00004e50


	//   ....[1]....
        /*0080*/ 	.word	0x00004e80


	//   ....[2]....
        /*0084*/ 	.word	0x00004eb0


	//   ....[3]....
        /*0088*/ 	.word	0x00004ed0


	//   ....[4]....
        /*008c*/ 	.word	0x00004ef0


	//   ....[5]....
        /*0090*/ 	.word	0x00005530


	//   ....[6]....
        /*0094*/ 	.word	0x00005550


	//   ....[7]....
        /*0098*/ 	.word	0x00005570


	//   ....[8]....
        /*009c*/ 	.word	0x00005590


	//   ....[9]....
        /*00a0*/ 	.word	0x000055b0


	//   ....[10]....
        /*00a4*/ 	.word	0x000064c0


	//   ....[11]....
        /*00a8*/ 	.word	0x00006560


	//   ....[12]....
        /*00ac*/ 	.word	0x000065e0


	//   ....[13]....
        /*00b0*/ 	.word	0x00006650


	//   ....[14]....
        /*00b4*/ 	.word	0x000066c0


	//   ....[15]....
        /*00b8*/ 	.word	0x00006d60


	//   ....[16]....
        /*00bc*/ 	.word	0x00006dd0


	//   ....[17]....
        /*00c0*/ 	.word	0x00006e40


	//   ....[18]....
        /*00c4*/ 	.word	0x00006eb0


	//   ....[19]....
        /*00c8*/ 	.word	0x00006f20


	//----- nvinfo : EIATTR_VRC_CTA_INIT_COUNT
	.align		4
.L_830:
        /*00cc*/ 	.byte	0x02, 0x4a
	.zero		1
	.zero		1


	//----- nvinfo : EIATTR_EXIT_INSTR_OFFSETS
	.align		4
        /*00d0*/ 	.byte	0x04, 0x1c
        /*00d2*/ 	.short	(.L_832 - .L_831)


	//   ....[0]....
.L_831:
        /*00d4*/ 	.word	0x000008e0


	//   ....[1]....
        /*00d8*/ 	.word	0x00006450


	//----- nvinfo : EIATTR_MAX_THREADS
	.align		4
.L_832:
        /*00dc*/ 	.byte	0x04, 0x05
        /*00de*/ 	.short	(.L_834 - .L_833)
.L_833:
        /*00e0*/ 	.word	0x00000080
        /*00e4*/ 	.word	0x00000001
        /*00e8*/ 	.word	0x00000001


	//----- nvinfo : EIATTR_CRS_STACK_SIZE
	.align		4
.L_834:
        /*00ec*/ 	.byte	0x04, 0x1e
        /*00ee*/ 	.short	(.L_836 - .L_835)
.L_835:
        /*00f0*/ 	.word	0x00000000


	//----- nvinfo : EIATTR_CBANK_PARAM_SIZE
	.align		4
.L_836:
        /*00f4*/ 	.byte	0x03, 0x19
        /*00f6*/ 	.short	0x00e8


	//----- nvinfo : EIATTR_PARAM_CBANK
	.align		4
        /*00f8*/ 	.byte	0x04, 0x0a
        /*00fa*/ 	.short	(.L_838 - .L_837)
	.align		4
.L_837:
        /*00fc*/ 	.word	index@(.nv.constant0._ZN10layer_norm31ln_parallel_residual_fwd_kernelINS_13Kernel_traitsIf13__nv_bfloat16S2_S2_fjLj1536ELj1ELj4ELj1ELj16ENS_18Kernel_traits_baseILj1536EfS2_S2_S2_fjLj128EEEEELb0ELb1ELb0EEEvNS_9FwdParamsE)
        /*0100*/ 	.short	0x0380
        /*0102*/ 	.short	0x00e8


	//----- nvinfo : EIATTR_SW_WAR
	.align		4
.L_838:
        /*0104*/ 	.byte	0x04, 0x36
        /*0106*/ 	.short	(.L_840 - .L_839)
.L_839:
        /*0108*/ 	.word	0x00000008
.L_840:


//--------------------- .nv.info._ZN10layer_norm31ln_parallel_residual_fwd_kernelINS_13Kernel_traitsIf13__nv_bfloat16S2_S2_fjLj1536ELj1ELj4ELj1ELj16ENS_18Kernel_traits_baseILj1536EfS2_S2_S2_fjLj128EEEEELb0ELb1ELb1EEEvNS_9FwdParamsE --------------------------
	.section	.nv.info._ZN10layer_norm31ln_parallel_residual_fwd_kernelINS_13Kernel_traitsIf13__nv_bfloat16S2_S2_fjLj1536ELj1ELj4ELj1ELj16ENS_18Kernel_traits_baseILj1536EfS2_S2_S2_fjLj128EEEEELb0ELb1ELb1EEEvNS_9FwdParamsE,"",@"SHT_CUDA_INFO"
	.sectionflags	@""
	.align	4


	//----- nvinfo : EIATTR_CUDA_API_VERSION
	.align		4
        /*0000*/ 	.byte	0x04, 0x37
        /*0002*/ 	.short	(.L_842 - .L_841)
.L_841:
        /*0004*/ 	.word	0x00000082


	//----- nvinfo : EIATTR_KPARAM_INFO
	.align		4
.L_842:
        /*0008*/ 	.byte	0x04, 0x17
        /*000a*/ 	.short	(.L_844 - .L_843)
.L_843:
        /*000c*/ 	.word	0x00000000
        /*0010*/ 	.short	0x0000
        /*0012*/ 	.short	0x0000
        /*0014*/ 	.byte	0x00, 0xf0, 0xa1, 0x03


	//----- nvinfo : EIATTR_SPARSE_MMA_MASK
	.align		4
.L_844:
        /*0018*/ 	.byte	0x03, 0x50
        /*001a*/ 	.short	0x0000


	//----- nvinfo : EIATTR_MAXREG_COUNT
	.align		4
        /*001c*/ 	.byte	0x03, 0x1b
        /*001e*/ 	.short	0x00ff


	//----- nvinfo : EIATTR_MERCURY_ISA_VERSION
	.align		4
        /*0020*/ 	.byte	0x03, 0x5f
        /*0022*/ 	.short	0x0101


	//----- nvinfo : EIATTR_COOP_GROUP_MASK_REGIDS
	.align		4
        /*0024*/ 	.byte	0x04, 0x29
        /*0026*/ 	.short	(.L_846 - .L_845)


	//   ....[0]....
.L_845:
        /*0028*/ 	.word	0xffffffff


	//   ....[1]....
        /*002c*/ 	.word	0xffffffff


	//   ....[2]....
        /*0030*/ 	.word	0xffffffff


	//   ....[3]....
        /*0034*/ 	.word	0xffffffff


	//   ....[4]....
        /*0038*/ 	.word	0xffffffff


	//   ....[5]....
        /*003c*/ 	.word	0xffffffff


	//   ....[6]....
        /*0040*/ 	.word	0xffffffff


	//   ....[7]....
        /*0044*/ 	.word	0xffffffff


	//   ....[8]....
        /*0048*/ 	.word	0xffffffff


	//   ....[9]....
        /*004c*/ 	.word	0xffffffff


	//   ....[10]....
        /*0050*/ 	.word	0x050000a8


	//   ....[11]....
        /*0054*/ 	.word	0x050000a8


	//   ....[12]....
        /*0058*/ 	.word	0x050000a8


	//   ....[13]....
        /*005c*/ 	.word	0x050000a8


	//   ....[14]....
        /*0060*/ 	.word	0x050000a8


	//   ....[15]....
        /*0064*/ 	.word	0x050000a8


	//   ....[16]....
        /*0068*/ 	.word	0x050000a8


	//   ....[17]....
        /*006c*/ 	.word	0x050000a8


	//   ....[18]....
        /*0070*/ 	.word	0x050000a8


	//   ....[19]....
        /*0074*/ 	.word	0x050000a8


	//----- nvinfo : EIATTR_COOP_GROUP_INSTR_OFFSETS
	.align		4
.L_846:
        /*0078*/ 	.byte	0x04, 0x28
        /*007a*/ 	.short	(.L_848 - .L_847)


	//   ....[0]....
.L_847:
        /*007c*/ 	.word	0x00004480


	//   ....[1]....
        /*0080*/ 	.word	0x000044b0


	//   ....[2]....
        /*0084*/ 	.word	0x000044d0


	//   ....[3]....
        /*0088*/ 	.word	0x000044f0


	//   ....[4]....
        /*008c*/ 	.word	0x00004510


	//   ....[5]....
        /*0090*/ 	.word	0x00004b40


	//   ....[6]....
        /*0094*/ 	.word	0x00004b60


	//   ....[7]....
        /*0098*/ 	.word	0x00004b80


	//   ....[8]....
        /*009c*/ 	.word	0x00004ba0


	//   ....[9]....
        /*00a0*/ 	.word	0x00004bc0


	//   ....[10]....
        /*00a4*/ 	.word	0x000058b0


	//   ....[11]....
        /*00a8*/ 	.word	0x00005960


	//   ....[12]....
        /*00ac*/ 	.word	0x000059d0


	//   ....[13]....
        /*00b0*/ 	.word	0x00005a40


	//   ....[14]....
        /*00b4*/ 	.word	0x00005ab0


	//   ....[15]....
        /*00b8*/ 	.word	0x00006130


	//   ....[16]....
        /*00bc*/ 	.word	0x000061a0


	//   ....[17]....
        /*00c0*/ 	.word	0x00006210


	//   ....[18]....
        /*00c4*/ 	.word	0x00006280


	//   ....[19]....
        /*00c8*/ 	.word	0x000062f0


	//----- nvinfo : EIATTR_VRC_CTA_INIT_COUNT
	.align		4
.L_848:
        /*00cc*/ 	.byte	0x02, 0x4a
	.zero		1
	.zero		1


	//----- nvinfo : EIATTR_EXIT_INSTR_OFFSETS
	.align		4
        /*00d0*/ 	.byte	0x04, 0x1c
        /*00d2*/ 	.short	(.L_850 - .L_849)


	//   ....[0]....
.L_849:
        /*00d4*/ 	.word	0x00000550


	//   ....[1]....
        /*00d8*/ 	.word	0x00005840


	//----- nvinfo : EIATTR_MAX_THREADS
	.align		4
.L_850:
        /*00dc*/ 	.byte	0x04, 0x05
        /*00de*/ 	.short	(.L_852 - .L_851)
.L_851:
        /*00e0*/ 	.word	0x00000080
        /*00e4*/ 	.word	0x00000001
        /*00e8*/ 	.word	0x00000001


	//----- nvinfo : EIATTR_CRS_STACK_SIZE
	.align		4
.L_852:
        /*00ec*/ 	.byte	0x04, 0x1e
        /*00ee*/ 	.short	(.L_854 - .L_853)
.L_853:
        /*00f0*/ 	.word	0x00000000


	//----- nvinfo : EIATTR_CBANK_PARAM_SIZE
	.align		4
.L_854:
        /*00f4*/ 	.byte	0x03, 0x19
        /*00f6*/ 	.short	0x00e8


	//----- nvinfo : EIATTR_PARAM_CBANK
	.align		4
        /*00f8*/ 	.byte	0x04, 0x0a
        /*00fa*/ 	.short	(.L_856 - .L_855)
	.align		4
.L_855:
        /*00fc*/ 	.word	index@(.nv.constant0._ZN10layer_norm31ln_parallel_residual_fwd_kernelINS_13Kernel_traitsIf13__nv_bfloat16S2_S2_fjLj1536ELj1ELj4ELj1ELj16ENS_18Kernel_traits_baseILj1536EfS2_S2_S2_fjLj128EEEEELb0ELb1ELb1EEEvNS_9FwdParamsE)
        /*0100*/ 	.short	0x0380
        /*0102*/ 	.short	0x00e8


	//----- nvinfo : EIATTR_SW_WAR
	.align		4
.L_856:
        /*0104*/ 	.byte	0x04, 0x36
        /*0106*/ 	.short	(.L_858 - .L_857)
.L_857:
        /*0108*/ 	.word	0x00000008
.L_858:


//--------------------- .nv.info._ZN10layer_norm31ln_parallel_residual_fwd_kernelINS_13Kernel_traitsIf13__nv_bfloat16S2_S2_fjLj1536ELj1ELj4ELj1ELj16ENS_18Kernel_traits_baseILj1536EfS2_S2_S2_fjLj128EEEEELb1ELb0ELb0EEEvNS_9FwdParamsE --------------------------
	.section	.nv.info._ZN10layer_norm31ln_parallel_residual_fwd_kernelINS_13Kernel_traitsIf13__nv_bfloat16S2_S2_fjLj1536ELj1ELj4ELj1ELj16ENS_18Kernel_traits_baseILj1536EfS2_S2_S2_fjLj128EEEEELb1ELb0ELb0EEEvNS_9FwdParamsE,"",@"SHT_CUDA_INFO"
	.sectionflags	@""
	.align	4


	//----- nvinfo : EIATTR_CUDA_API_VERSION
	.align		4
        /*0000*/ 	.byte	0x04, 0x37
        /*0002*/ 	.short	(.L_860 - .L_859)
.L_859:
        /*0004*/ 	.word	0x00000082


	//----- nvinfo : EIATTR_KPARAM_INFO
	.align		4
.L_860:
        /*0008*/ 	.byte	0x04, 0x17
        /*000a*/ 	.short	(.L_862 - .L_861)
.L_861:
        /*000c*/ 	.word	0x00000000
        /*0010*/ 	.short	0x0000
        /*0012*/ 	.short	0x0000
        /*0014*/ 	.byte	0x00, 0xf0, 0xa1, 0x03


	//----- nvinfo : EIATTR_SPARSE_MMA_MASK
	.align		4
.L_862:
        /*0018*/ 	.byte	0x03, 0x50
        /*001a*/ 	.short	0x0000


	//----- nvinfo : EIATTR_MAXREG_COUNT
	.align		4
        /*001c*/ 	.byte	0x03, 0x1b
        /*001e*/ 	.short	0x00ff


	//----- nvinfo : EIATTR_ANNOTATIONS
	.align		4
        /*0020*/ 	.byte	0x04, 0x55
        /*0022*/ 	.short	(.L_864 - .L_863)


	//   ....[0]....
.L_863:
        /* <DEDUP_REMOVED lines=118> */


	//----- nvinfo : EIATTR_MERCURY_ISA_VERSION
	.align		4
.L_864:
        /*0774*/ 	.byte	0x03, 0x5f
        /*0776*/ 	.short	0x0101


	//----- nvinfo : EIATTR_COOP_GROUP_MASK_REGIDS
	.align		4
        /*0778*/ 	.byte	0x04, 0x29
        /*077a*/ 	.short	(.L_866 - .L_865)


	//   ....[0]....
.L_865:
        /*077c*/ 	.word	0xffffffff


	//   ....[1]....
        /*0780*/ 	.word	0xffffffff


	//   ....[2]....
        /*0784*/ 	.word	0xffffffff


	//   ....[3]....
        /*0788*/ 	.word	0xffffffff


	//   ....[4]....
        /*078c*/ 	.word	0xffffffff


	//   ....[5]....
        /*0790*/ 	.word	0xffffffff


	//   ....[6]....
        /*0794*/ 	.word	0xffffffff


	//   ....[7]....
        /*0798*/ 	.word	0xffffffff


	//   ....[8]....
        /*079c*/ 	.word	0xffffffff


	//   ....[9]....
        /*07a0*/ 	.word	0xffffffff


	//   ....[10]....
        /*07a4*/ 	.word	0x05000084


	//   ....[11]....
        /*07a8*/ 	.word	0x05000084


	//   ....[12]....
        /*07ac*/ 	.word	0x05000084


	//   ....[13]....
        /*07b0*/ 	.word	0x05000084


	//   ....[14]....
        /*07b4*/ 	.word	0x05000084


	//   ....[15]....
        /*07b8*/ 	.word	0x05000084


	//   ....[16]....
        /*07bc*/ 	.word	0x05000084


	//   ....[17]....
        /*07c0*/ 	.word	0x05000084


	//   ....[18]....
        /*07c4*/ 	.word	0x05000084


	//   ....[19]....
        /*07c8*/ 	.word	0x05000084


	//----- nvinfo : EIATTR_COOP_GROUP_INSTR_OFFSETS
	.align		4
.L_866:
        /*07cc*/ 	.byte	0x04, 0x28
        /*07ce*/ 	.short	(.L_868 - .L_867)


	//   ....[0]....
.L_867:
        /*07d0*/ 	.word	0x0003e5a0


	//   ....[1]....
        /*07d4*/ 	.word	0x0003e5d0


	//   ....[2]....
        /*07d8*/ 	.word	0x0003e5f0


	//   ....[3]....
        /*07dc*/ 	.word	0x0003e610


	//   ....[4]....
        /*07e0*/ 	.word	0x0003e630


	//   ....[5]....
        /*07e4*/ 	.word	0x0003ec70


	//   ....[6]....
        /*07e8*/ 	.word	0x0003ec90


	//   ....[7]....
        /*07ec*/ 	.word	0x0003ecb0


	//   ....[8]....
        /*07f0*/ 	.word	0x0003ecd0


	//   ....[9]....
        /*07f4*/ 	.word	0x0003ecf0


	//   ....[10]....
        /*07f8*/ 	.word	0x000403e0


	//   ....[11]....
        /*07fc*/ 	.word	0x00040480


	//   ....[12]....
        /*0800*/ 	.word	0x000404f0


	//   ....[13]....
        /*0804*/ 	.word	0x00040560


	//   ....[14]....
        /*0808*/ 	.word	0x000405d0


	//   ....[15]....
        /*080c*/ 	.word	0x00040c70


	//   ....[16]....
        /*0810*/ 	.word	0x00040ce0


	//   ....[17]....
        /*0814*/ 	.word	0x00040d50


	//   ....[18]....
        /*0818*/ 	.word	0x00040dc0


	//   ....[19]....
        /*081c*/ 	.word	0x00040e30


	//----- nvinfo : EIATTR_VRC_CTA_INIT_COUNT
	.align		4
.L_868:
        /*0820*/ 	.byte	0x02, 0x4a
	.zero		1
	.zero		1


	//----- nvinfo : EIATTR_EXIT_INSTR_OFFSETS
	.align		4
        /*0824*/ 	.byte	0x04, 0x1c
        /*0826*/ 	.short	(.L_870 - .L_869)


	//   ....[0]....
.L_869:
        /*0828*/ 	.word	0x00003390


	//   ....[1]....
        /*082c*/ 	.word	0x00040370


	//----- nvinfo : EIATTR_MAX_THREADS
	.align		4
.L_870:
        /*0830*/ 	.byte	0x04, 0x05
        /*0832*/ 	.short	(.L_872 - .L_871)
.L_871:
        /*0834*/ 	.word	0x00000080
        /*0838*/ 	.word	0x00000001
        /*083c*/ 	.word	0x00000001


	//----- nvinfo : EIATTR_CRS_STACK_SIZE
	.align		4
.L_872:
        /*0840*/ 	.byte	0x04, 0x1e
        /*0842*/ 	.short	(.L_874 - .L_873)
.L_873:
        /*0844*/ 	.word	0x00000000


	//----- nvinfo : EIATTR_CBANK_PARAM_SIZE
	.align		4
.L_874:
        /*0848*/ 	.byte	0x03, 0x19
        /*084a*/ 	.short	0x00e8


	//----- nvinfo : EIATTR_PARAM_CBANK
	.align		4
        /*084c*/ 	.byte	0x04, 0x0a
        /*084e*/ 	.short	(.L_876 - .L_875)
	.align		4
.L_875:
        /*0850*/ 	.word	index@(.nv.constant0._ZN10layer_norm31ln_parallel_residual_fwd_kernelINS_13Kernel_traitsIf13__nv_bfloat16S2_S2_fjLj1536ELj1ELj4ELj1ELj16ENS_18Kernel_traits_baseILj1536EfS2_S2_S2_fjLj128EEEEELb1ELb0ELb0EEEvNS_9FwdParamsE)
        /*0854*/ 	.short	0x0380
        /*0856*/ 	.short	0x00e8


	//----- nvinfo : EIATTR_SW_WAR
	.align		4
.L_876:
        /*0858*/ 	.byte	0x04, 0x36
        /*085a*/ 	.short	(.L_878 - .L_877)
.L_877:
        /*085c*/ 	.word	0x00000008
.L_878:


//--------------------- .nv.info._ZN10layer_norm31ln_parallel_residual_fwd_kernelINS_13Kernel_traitsIf13__nv_bfloat16S2_S2_fjLj1536ELj1ELj4ELj1ELj16ENS_18Kernel_traits_baseILj1536EfS2_S2_S2_fjLj128EEEEELb1ELb0ELb1EEEvNS_9FwdParamsE --------------------------
	.section	.nv.info._ZN10layer_norm31ln_parallel_residual_fwd_kernelINS_13Kernel_traitsIf13__nv_bfloat16S2_S2_fjLj1536ELj1ELj4ELj1ELj16ENS_18Kernel_traits_baseILj1536EfS2_S2_S2_fjLj128EEEEELb1ELb0ELb1EEEvNS_9FwdParamsE,"",@"SHT_CUDA_INFO"
	.sectionflags	@""
	.align	4


	//----- nvinfo : EIATTR_CUDA_API_VERSION
	.align		4
        /*0000*/ 	.byte	0x04, 0x37
        /*0002*/ 	.short	(.L_880 - .L_879)
.L_879:
        /*0004*/ 	.word	0x00000082


	//----- nvinfo : EIATTR_KPARAM_INFO
	.align		4
.L_880:
        /*0008*/ 	.byte	0x04, 0x17
        /*000a*/ 	.short	(.L_882 - .L_881)
.L_881:
        /*000c*/ 	.word	0x00000000
        /*0010*/ 	.short	0x0000
        /*0012*/ 	.short	0x0000
        /*0014*/ 	.byte	0x00, 0xf0, 0xa1, 0x03


	//----- nvinfo : EIATTR_SPARSE_MMA_MASK
	.align		4
.L_882:
        /*0018*/ 	.byte	0x03, 0x50
        /*001a*/ 	.short	0x0000


	//----- nvinfo : EIATTR_MAXREG_COUNT
	.align		4
        /*001c*/ 	.byte	0x03, 0x1b
        /*001e*/ 	.short	0x00ff


	//----- nvinfo : EIATTR_ANNOTATIONS
	.align		4
        /*0020*/ 	.byte	0x04, 0x55
        /*0022*/ 	.short	(.L_884 - .L_883)


	//   ....[0]....
.L_883:
        /* <DEDUP_REMOVED lines=61> */


	//----- nvinfo : EIATTR_MERCURY_ISA_VERSION
	.align		4
.L_884:
        /*03e4*/ 	.byte	0x03, 0x5f
        /*03e6*/ 	.short	0x0101


	//----- nvinfo : EIATTR_COOP_GROUP_MASK_REGIDS
	.align		4
        /*03e8*/ 	.byte	0x04, 0x29
        /*03ea*/ 	.short	(.L_886 - .L_885)


	//   ....[0]....
.L_885:
        /*03ec*/ 	.word	0xffffffff


	//   ....[1]....
        /*03f0*/ 	.word	0xffffffff


	//   ....[2]....
        /*03f4*/ 	.word	0xffffffff


	//   ....[3]....
        /*03f8*/ 	.word	0xffffffff


	//   ....[4]....
        /*03fc*/ 	.word	0xffffffff


	//   ....[5]....
        /*0400*/ 	.word	0xffffffff


	//   ....[6]....
        /*0404*/ 	.word	0xffffffff


	//   ....[7]....
        /*0408*/ 	.word	0xffffffff


	//   ....[8]....
        /*040c*/ 	.word	0xffffffff


	//   ....[9]....
        /*0410*/ 	.word	0xffffffff


	//   ....[10]....
        /*0414*/ 	.word	0x0500008c


	//   ....[11]....
        /*0418*/ 	.word	0x0500008c


	//   ....[12]....
        /*041c*/ 	.word	0x0500008c


	//   ....[13]....
        /*0420*/ 	.word	0x0500008c


	//   ....[14]....
        /*0424*/ 	.word	0x0500008c


	//   ....[15]....
        /*0428*/ 	.word	0x0500008c


	//   ....[16]....
        /*042c*/ 	.word	0x0500008c


	//   ....[17]....
        /*0430*/ 	.word	0x0500008c


	//   ....[18]....
        /*0434*/ 	.word	0x0500008c


	//   ....[19]....
        /*0438*/ 	.word	0x0500008c


	//----- nvinfo : EIATTR_COOP_GROUP_INSTR_OFFSETS
	.align		4
.L_886:
        /*043c*/ 	.byte	0x04, 0x28
        /*043e*/ 	.short	(.L_888 - .L_887)


	//   ....[0]....
.L_887:
        /*0440*/ 	.word	0x0003ba50


	//   ....[1]....
        /*0444*/ 	.word	0x0003ba80


	//   ....[2]....
        /*0448*/ 	.word	0x0003baa0


	//   ....[3]....
        /*044c*/ 	.word	0x0003bac0


	//   ....[4]....
        /*0450*/ 	.word	0x0003bae0


	//   ....[5]....
        /*0454*/ 	.word	0x0003c110


	//   ....[6]....
        /*0458*/ 	.word	0x0003c130


	//   ....[7]....
        /*045c*/ 	.word	0x0003c150


	//   ....[8]....
        /*0460*/ 	.word	0x0003c170


	//   ....[9]....
        /*0464*/ 	.word	0x0003c190


	//   ....[10]....
        /*0468*/ 	.word	0x0003d650


	//   ....[11]....
        /*046c*/ 	.word	0x0003d6f0


	//   ....[12]....
        /*0470*/ 	.word	0x0003d760


	//   ....[13]....
        /*0474*/ 	.word	0x0003d7d0


	//   ....[14]....
        /*0478*/ 	.word	0x0003d840


	//   ....[15]....
        /*047c*/ 	.word	0x0003ded0


	//   ....[16]....
        /*0480*/ 	.word	0x0003df40


	//   ....[17]....
        /*0484*/ 	.word	0x0003dfb0


	//   ....[18]....
        /*0488*/ 	.word	0x0003e020


	//   ....[19]....
        /*048c*/ 	.word	0x0003e090


	//----- nvinfo : EIATTR_VRC_CTA_INIT_COUNT
	.align		4
.L_888:
        /*0490*/ 	.byte	0x02, 0x4a
	.zero		1
	.zero		1


	//----- nvinfo : EIATTR_EXIT_INSTR_OFFSETS
	.align		4
        /*0494*/ 	.byte	0x04, 0x1c
        /*0496*/ 	.short	(.L_890 - .L_889)


	//   ....[0]....
.L_889:
        /*0498*/ 	.word	0x000015a0


	//   ....[1]....
        /*049c*/ 	.word	0x0003d5e0


	//----- nvinfo : EIATTR_MAX_THREADS
	.align		4
.L_890:
        /*04a0*/ 	.byte	0x04, 0x05
        /*04a2*/ 	.short	(.L_892 - .L_891)
.L_891:
        /*04a4*/ 	.word	0x00000080
        /*04a8*/ 	.word	0x00000001
        /*04ac*/ 	.word	0x00000001


	//----- nvinfo : EIATTR_CRS_STACK_SIZE
	.align		4
.L_892:
        /*04b0*/ 	.byte	0x04, 0x1e
        /*04b2*/ 	.short	(.L_894 - .L_893)
.L_893:
        /*04b4*/ 	.word	0x00000000


	//----- nvinfo : EIATTR_CBANK_PARAM_SIZE
	.align		4
.L_894:
        /*04b8*/ 	.byte	0x03, 0x19
        /*04ba*/ 	.short	0x00e8


	//----- nvinfo : EIATTR_PARAM_CBANK
	.align		4
        /*04bc*/ 	.byte	0x04, 0x0a
        /*04be*/ 	.short	(.L_896 - .L_895)
	.align		4
.L_895:
        /*04c0*/ 	.word	index@(.nv.constant0._ZN10layer_norm31ln_parallel_residual_fwd_kernelINS_13Kernel_traitsIf13__nv_bfloat16S2_S2_fjLj1536ELj1ELj4ELj1ELj16ENS_18Kernel_traits_baseILj1536EfS2_S2_S2_fjLj128EEEEELb1ELb0ELb1EEEvNS_9FwdParamsE)
        /*04c4*/ 	.short	0x0380
        /*04c6*/ 	.short	0x00e8


	//----- nvinfo : EIATTR_SW_WAR
	.align		4
.L_896:
        /*04c8*/ 	.byte	0x04, 0x36
        /*04ca*/ 	.short	(.L_898 - .L_897)
.L_897:
        /*04cc*/ 	.word	0x00000008
.L_898:


//--------------------- .nv.info._ZN10layer_norm31ln_parallel_residual_fwd_kernelINS_13Kernel_traitsIf13__nv_bfloat16S2_S2_fjLj1536ELj1ELj4ELj1ELj16ENS_18Kernel_traits_baseILj1536EfS2_S2_S2_fjLj128EEEEELb1ELb1ELb0EEEvNS_9FwdParamsE --------------------------
	.section	.nv.info._ZN10layer_norm31ln_parallel_residual_fwd_kernelINS_13Kernel_traitsIf13__nv_bfloat16S2_S2_fjLj1536ELj1ELj4ELj1ELj16ENS_18Kernel_traits_baseILj1536EfS2_S2_S2_fjLj128EEEEELb1ELb1ELb0EEEvNS_9FwdParamsE,"",@"SHT_CUDA_INFO"
	.sectionflags	@""
	.align	4


	//----- nvinfo : EIATTR_CUDA_API_VERSION
	.align		4
        /*0000*/ 	.byte	0x04, 0x37
        /*0002*/ 	.short	(.L_900 - .L_899)
.L_899:
        /*0004*/ 	.word	0x00000082


	//----- nvinfo : EIATTR_KPARAM_INFO
	.align		4
.L_900:
        /*0008*/ 	.byte	0x04, 0x17
        /*000a*/ 	.short	(.L_902 - .L_901)
.L_901:
        /*000c*/ 	.word	0x00000000
        /*0010*/ 	.short	0x0000
        /*0012*/ 	.short	0x0000
        /*0014*/ 	.byte	0x00, 0xf0, 0xa1, 0x03


	//----- nvinfo : EIATTR_SPARSE_MMA_MASK
	.align		4
.L_902:
        /*0018*/ 	.byte	0x03, 0x50
        /*001a*/ 	.short	0x0000


	//----- nvinfo : EIATTR_MAXREG_COUNT
	.align		4
        /*001c*/ 	.byte	0x03, 0x1b
        /*001e*/ 	.short	0x00ff


	//----- nvinfo : EIATTR_MERCURY_ISA_VERSION
	.align		4
        /*0020*/ 	.byte	0x03, 0x5f
        /*0022*/ 	.short	0x0101


	//----- nvinfo : EIATTR_COOP_GROUP_MASK_REGIDS
	.align		4
        /*0024*/ 	.byte	0x04, 0x29
        /*0026*/ 	.short	(.L_904 - .L_903)


	//   ....[0]....
.L_903:
        /*0028*/ 	.word	0xffffffff


	//   ....[1]....
        /*002c*/ 	.word	0xffffffff


	//   ....[2]....
        /*0030*/ 	.word	0xffffffff


	//   ....[3]....
        /*0034*/ 	.word	0xffffffff


	//   ....[4]....
        /*0038*/ 	.word	0xffffffff


	//   ....[5]....
        /*003c*/ 	.word	0xffffffff


	//   ....[6]....
        /*0040*/ 	.word	0xffffffff


	//   ....[7]....
        /*0044*/ 	.word	0xffffffff


	//   ....[8]....
        /*0048*/ 	.word	0xffffffff


	//   ....[9]....
        /*004c*/ 	.word	0xffffffff


	//   ....[10]....
        /*0050*/ 	.word	0x050000b9


	//   ....[11]....
        /*0054*/ 	.word	0x050000b9


	//   ....[12]....
        /*0058*/ 	.word	0x050000b9


	//   ....[13]....
        /*005c*/ 	.word	0x050000b9


	//   ....[14]....
        /*0060*/ 	.word	0x050000b9


	//   ....[15]....
        /*0064*/ 	.word	0x050000b9


	//   ....[16]....
        /*0068*/ 	.word	0x050000b9


	//   ....[17]....
        /*006c*/ 	.word	0x050000b9


	//   ....[18]....
        /*0070*/ 	.word	0x050000b9


	//   ....[19]....
        /*0074*/ 	.word	0x050000b9


	//----- nvinfo : EIATTR_COOP_GROUP_INSTR_OFFSETS
	.align		4
.L_904:
        /*0078*/ 	.byte	0x04, 0x28
        /*007a*/ 	.short	(.L_906 - .L_905)


	//   ....[0]....
.L_905:
        /*007c*/ 	.word	0x0003bc00


	//   ....[1]....
        /*0080*/ 	.word	0x0003bc20


	//   ....[2]....
        /*0084*/ 	.word	0x0003bc40


	//   ....[3]....
        /*0088*/ 	.word	0x0003bc60


	//   ....[4]....
        /*008c*/ 	.word	0x0003bc90


	//   ....[5]....
        /*0090*/ 	.word	0x0003c2d0


	//   ....[6]....
        /*0094*/ 	.word	0x0003c2f0


	//   ....[7]....
        /*0098*/ 	.word	0x0003c310


	//   ....[8]....
        /*009c*/ 	.word	0x0003c330


	//   ....[9]....
        /*00a0*/ 	.word	0x0003c350


	//   ....[10]....
        /*00a4*/ 	.word	0x0003d260


	//   ....[11]....
        /*00a8*/ 	.word	0x0003d300


	//   ....[12]....
        /*00ac*/ 	.word	0x0003d370


	//   ....[13]....
        /*00b0*/ 	.word	0x0003d3e0


	//   ....[14]....
        /*00b4*/ 	.word	0x0003d460


	//   ....[15]....
        /*00b8*/ 	.word	0x0003daf0


	//   ....[16]....
        /*00bc*/ 	.word	0x0003db60


	//   ....[17]....
        /*00c0*/ 	.word	0x0003dbd0


	//   ....[18]....
        /*00c4*/ 	.word	0x0003dc40


	//   ....[19]....
        /*00c8*/ 	.word	0x0003dcb0


	//----- nvinfo : EIATTR_VRC_CTA_INIT_COUNT
	.align		4
.L_906:
        /*00cc*/ 	.byte	0x02, 0x4a
	.zero		1
	.zero		1


	//----- nvinfo : EIATTR_EXIT_INSTR_OFFSETS
	.align		4
        /*00d0*/ 	.byte	0x04, 0x1c
        /*00d2*/ 	.short	(.L_908 - .L_907)


	//   ....[0]....
.L_907:
        /*00d4*/ 	.word	0x00000b50


	//   ....[1]....
        /*00d8*/ 	.word	0x0003d1f0


	//----- nvinfo : EIATTR_MAX_THREADS
	.align		4
.L_908:
        /*00dc*/ 	.byte	0x04, 0x05
        /*00de*/ 	.short	(.L_910 - .L_909)
.L_909:
        /*00e0*/ 	.word	0x00000080
        /*00e4*/ 	.word	0x00000001
        /*00e8*/ 	.word	0x00000001


	//----- nvinfo : EIATTR_CRS_STACK_SIZE
	.align		4
.L_910:
        /*00ec*/ 	.byte	0x04, 0x1e
        /*00ee*/ 	.short	(.L_912 - .L_911)
.L_911:
        /*00f0*/ 	.word	0x00000000


	//----- nvinfo : EIATTR_CBANK_PARAM_SIZE
	.align		4
.L_912:
        /*00f4*/ 	.byte	0x03, 0x19
        /*00f6*/ 	.short	0x00e8


	//----- nvinfo : EIATTR_PARAM_CBANK
	.align		4
        /*00f8*/ 	.byte	0x04, 0x0a
        /*00fa*/ 	.short	(.L_914 - .L_913)
	.align		4
.L_913:
        /*00fc*/ 	.word	index@(.nv.constant0._ZN10layer_norm31ln_parallel_residual_fwd_kernelINS_13Kernel_traitsIf13__nv_bfloat16S2_S2_fjLj1536ELj1ELj4ELj1ELj16ENS_18Kernel_traits_baseILj1536EfS2_S2_S2_fjLj128EEEEELb1ELb1ELb0EEEvNS_9FwdParamsE)
        /*0100*/ 	.short	0x0380
        /*0102*/ 	.short	0x00e8


	//----- nvinfo : EIATTR_SW_WAR
	.align		4
.L_914:
        /*0104*/ 	.byte	0x04, 0x36
        /*0106*/ 	.short	(.L_916 - .L_915)
.L_915:
        /*0108*/ 	.word	0x00000008
.L_916:


//--------------------- .nv.info._ZN10layer_norm31ln_parallel_residual_fwd_kernelINS_13Kernel_traitsIf13__nv_bfloat16S2_S2_fjLj1536ELj1ELj4ELj1ELj16ENS_18Kernel_traits_baseILj1536EfS2_S2_S2_fjLj128EEEEELb1ELb1ELb1EEEvNS_9FwdParamsE --------------------------
	.section	.nv.info._ZN10layer_norm31ln_parallel_residual_fwd_kernelINS_13Kernel_traitsIf13__nv_bfloat16S2_S2_fjLj1536ELj1ELj4ELj1ELj16ENS_18Kernel_traits_baseILj1536EfS2_S2_S2_fjLj128EEEEELb1ELb1ELb1EEEvNS_9FwdParamsE,"",@"SHT_CUDA_INFO"
	.sectionflags	@""
	.align	4


	//----- nvinfo : EIATTR_CUDA_API_VERSION
	.align		4
        /*0000*/ 	.byte	0x04, 0x37
        /*0002*/ 	.short	(.L_918 - .L_917)
.L_917:
        /*0004*/ 	.word	0x00000082


	//----- nvinfo : EIATTR_KPARAM_INFO
	.align		4
.L_918:
        /*0008*/ 	.byte	0x04, 0x17
        /*000a*/ 	.short	(.L_920 - .L_919)
.L_919:
        /*000c*/ 	.word	0x00000000
        /*0010*/ 	.short	0x0000
        /*0012*/ 	.short	0x0000
        /*0014*/ 	.byte	0x00, 0xf0, 0xa1, 0x03


	//----- nvinfo : EIATTR_SPARSE_MMA_MASK
	.align		4
.L_920:
        /*0018*/ 	.byte	0x03, 0x50
        /*001a*/ 	.short	0x0000


	//----- nvinfo : EIATTR_MAXREG_COUNT
	.align		4
        /*001c*/ 	.byte	0x03, 0x1b
        /*001e*/ 	.short	0x00ff


	//----- nvinfo : EIATTR_MERCURY_ISA_VERSION
	.align		4
        /*0020*/ 	.byte	0x03, 0x5f
        /*0022*/ 	.short	0x0101


	//----- nvinfo : EIATTR_COOP_GROUP_MASK_REGIDS
	.align		4
        /*0024*/ 	.byte	0x04, 0x29
        /*0026*/ 	.short	(.L_922 - .L_921)


	//   ....[0]....
.L_921:
        /*0028*/ 	.word	0xffffffff


	//   ....[1]....
        /*002c*/ 	.word	0xffffffff


	//   ....[2]....
        /*0030*/ 	.word	0xffffffff


	//   ....[3]....
        /*0034*/ 	.word	0xffffffff


	//   ....[4]....
        /*0038*/ 	.word	0xffffffff


	//   ....[5]....
        /*003c*/ 	.word	0xffffffff


	//   ....[6]....
        /*0040*/ 	.word	0xffffffff


	//   ....[7]....
        /*0044*/ 	.word	0xffffffff


	//   ....[8]....
        /*0048*/ 	.word	0xffffffff


	//   ....[9]....
        /*004c*/ 	.word	0xffffffff


	//   ....[10]....
        /*0050*/ 	.word	0x0500001c


	//   ....[11]....
        /*0054*/ 	.word	0x0500001c


	//   ....[12]....
        /*0058*/ 	.word	0x0500001c


	//   ....[13]....
        /*005c*/ 	.word	0x0500001c


	//   ....[14]....
        /*0060*/ 	.word	0x0500001c


	//   ....[15]....
        /*0064*/ 	.word	0x0500001c


	//   ....[16]....
        /*0068*/ 	.word	0x0500001c


	//   ....[17]....
        /*006c*/ 	.word	0x0500001c


	//   ....[18]....
        /*0070*/ 	.word	0x0500001c


	//   ....[19]....
        /*0074*/ 	.word	0x0500001c


	//----- nvinfo : EIATTR_COOP_GROUP_INSTR_OFFSETS
	.align		4
.L_922:
        /*0078*/ 	.byte	0x04, 0x28
        /*007a*/ 	.short	(.L_924 - .L_923)


	//   ....[0]....
.L_923:
        /*007c*/ 	.word	0x00031d30


	//   ....[1]....
        /*0080*/ 	.word	0x00031d50


	//   ....[2]....
        /*0084*/ 	.word	0x00031d70


	//   ....[3]....
        /*0088*/ 	.word	0x00031d90


	//   ....[4]....
        /*008c*/ 	.word	0x00031dc0


	//   ....[5]....
        /*0090*/ 	.word	0x000323f0


	//   ....[6]....
        /*0094*/ 	.word	0x00032410


	//   ....[7]....
        /*0098*/ 	.word	0x00032430


	//   ....[8]....
        /*009c*/ 	.word	0x00032450


	//   ....[9]....
        /*00a0*/ 	.word	0x00032470


	//   ....[10]....
        /*00a4*/ 	.word	0x00033160


	//   ....[11]....
        /*00a8*/ 	.word	0x00033200


	//   ....[12]....
        /*00ac*/ 	.word	0x00033270


	//   ....[13]....
        /*00b0*/ 	.word	0x000332e0


	//   ....[14]....
        /*00b4*/ 	.word	0x00033360


	//   ....[15]....
        /*00b8*/ 	.word	0x000339e0


	//   ....[16]....
        /*00bc*/ 	.word	0x00033a50


	//   ....[17]....
        /*00c0*/ 	.word	0x00033ac0


	//   ....[18]....
        /*00c4*/ 	.word	0x00033b30


	//   ....[19]....
        /*00c8*/ 	.word	0x00033ba0


	//----- nvinfo : EIATTR_VRC_CTA_INIT_COUNT
	.align		4
.L_924:
        /*00cc*/ 	.byte	0x02, 0x4a
	.zero		1
	.zero		1


	//----- nvinfo : EIATTR_EXIT_INSTR_OFFSETS
	.align		4
        /*00d0*/ 	.byte	0x04, 0x1c
        /*00d2*/ 	.short	(.L_926 - .L_925)


	//   ....[0]....
.L_925:
        /*00d4*/ 	.word	0x00000750


	//   ....[1]....
        /*00d8*/ 	.word	0x000330f0


	//----- nvinfo : EIATTR_MAX_THREADS
	.align		4
.L_926:
        /*00dc*/ 	.byte	0x04, 0x05
        /*00de*/ 	.short	(.L_928 - .L_927)
.L_927:
        /*00e0*/ 	.word	0x00000080
        /*00e4*/ 	.word	0x00000001
        /*00e8*/ 	.word	0x00000001


	//----- nvinfo : EIATTR_CRS_STACK_SIZE
	.align		4
.L_928:
        /*00ec*/ 	.byte	0x04, 0x1e
        /*00ee*/ 	.short	(.L_930 - .L_929)
.L_929:
        /*00f0*/ 	.word	0x00000000


	//----- nvinfo : EIATTR_CBANK_PARAM_SIZE
	.align		4
.L_930:
        /*00f4*/ 	.byte	0x03, 0x19
        /*00f6*/ 	.short	0x00e8


	//----- nvinfo : EIATTR_PARAM_CBANK
	.align		4
        /*00f8*/ 	.byte	0x04, 0x0a
        /*00fa*/ 	.short	(.L_932 - .L_931)
	.align		4
.L_931:
        /*00fc*/ 	.word	index@(.nv.constant0._ZN10layer_norm31ln_parallel_residual_fwd_kernelINS_13Kernel_traitsIf13__nv_bfloat16S2_S2_fjLj1536ELj1ELj4ELj1ELj16ENS_18Kernel_traits_baseILj1536EfS2_S2_S2_fjLj128EEEEELb1ELb1ELb1EEEvNS_9FwdParamsE)
        /*0100*/ 	.short	0x0380
        /*0102*/ 	.short	0x00e8


	//----- nvinfo : EIATTR_SW_WAR
	.align		4
.L_932:
        /*0104*/ 	.byte	0x04, 0x36
        /*0106*/ 	.short	(.L_934 - .L_933)
.L_933:
        /*0108*/ 	.word	0x00000008
.L_934:


//--------------------- .nv.info._ZN10layer_norm31ln_parallel_residual_fwd_kernelINS_13Kernel_traitsI13__nv_bfloat16S2_fS2_fjLj1536ELj1ELj4ELj1ELj16ENS_18Kernel_traits_baseILj1536ES2_S2_fS2_fjLj128EEEEELb0ELb0ELb0EEEvNS_9FwdParamsE --------------------------
	.section	.nv.info._ZN10layer_norm31ln_parallel_residual_fwd_kernelINS_13Kernel_traitsI13__nv_bfloat16S2_fS2_fjLj1536ELj1ELj4ELj1ELj16ENS_18Kernel_traits_baseILj1536ES2_S2_fS2_fjLj128EEEEELb0ELb0ELb0EEEvNS_9FwdParamsE,"",@"SHT_CUDA_INFO"
	.sectionflags	@""
	.align	4


	//----- nvinfo : EIATTR_CUDA_API_VERSION
	.align		4
        /*0000*/ 	.byte	0x04, 0x37
        /*0002*/ 	.short	(.L_936 - .L_935)
.L_935:
        /*0004*/ 	.word	0x00000082


	//----- nvinfo : EIATTR_KPARAM_INFO
	.align		4
.L_936:
        /*0008*/ 	.byte	0x04, 0x17
        /*000a*/ 	.short	(.L_938 - .L_937)
.L_937:
        /*000c*/ 	.word	0x00000000
        /*0010*/ 	.short	0x0000
        /*0012*/ 	.short	0x0000
        /*0014*/ 	.byte	0x00, 0xf0, 0xa1, 0x03


	//----- nvinfo : EIATTR_SPARSE_MMA_MASK
	.align		4
.L_938:
        /*0018*/ 	.byte	0x03, 0x50
        /*001a*/ 	.short	0x0000


	//----- nvinfo : EIATTR_MAXREG_COUNT
	.align		4
        /*001c*/ 	.byte	0x03, 0x1b
        /*001e*/ 	.short	0x00ff


	//----- nvinfo : EIATTR_ANNOTATIONS
	.align		4
        /*0020*/ 	.byte	0x04, 0x55
        /*0022*/ 	.short	(.L_940 - .L_939)


	//   ....[0]....
.L_939:
        /* <DEDUP_REMOVED lines=23> */


	//----- nvinfo : EIATTR_MERCURY_ISA_VERSION
	.align		4
.L_940:
        /*0184*/ 	.byte	0x03, 0x5f
        /*0186*/ 	.short	0x0101


	//----- nvinfo : EIATTR_COOP_GROUP_MASK_REGIDS
	.align		4
        /*0188*/ 	.byte	0x04, 0x29
        /*018a*/ 	.short	(.L_942 - .L_941)


	//   ....[0]....
.L_941:
        /*018c*/ 	.word	0xffffffff


	//   ....[1]....
        /*0190*/ 	.word	0xffffffff


	//   ....[2]....
        /*0194*/ 	.word	0xffffffff


	//   ....[3]....
        /*0198*/ 	.word	0xffffffff


	//   ....[4]....
        /*019c*/ 	.word	0xffffffff


	//   ....[5]....
        /*01a0*/ 	.word	0xffffffff


	//   ....[6]....
        /*01a4*/ 	.word	0xffffffff


	//   ....[7]....
        /*01a8*/ 	.word	0xffffffff


	//   ....[8]....
        /*01ac*/ 	.word	0xffffffff


	//   ....[9]....
        /*01b0*/ 	.word	0xffffffff


	//   ....[10]....
        /*01b4*/ 	.word	0x050000b4


	//   ....[11]....
        /*01b8*/ 	.word	0x050000b4


	//   ....[12]....
        /*01bc*/ 	.word	0x050000b4


	//   ....[13]....
        /*01c0*/ 	.word	0x050000b4


	//   ....[14]....
        /*01c4*/ 	.word	0x050000b4


	//   ....[15]....
        /*01c8*/ 	.word	0x050000b4


	//   ....[16]....
        /*01cc*/ 	.word	0x050000b4


	//   ....[17]....
        /*01d0*/ 	.word	0x050000b4


	//   ....[18]....
        /*01d4*/ 	.word	0x050000b4


	//   ....[19]....
        /*01d8*/ 	.word	0x050000b4


	//----- nvinfo : EIATTR_COOP_GROUP_INSTR_OFFSETS
	.align		4
.L_942:
        /*01dc*/ 	.byte	0x04, 0x28
        /*01de*/ 	.short	(.L_944 - .L_943)


	//   ....[0]....
.L_943:
        /*01e0*/ 	.word	0x00005720


	//   ....[1]....
        /*01e4*/ 	.word	0x00005750


	//   ....[2]....
        /*01e8*/ 	.word	0x00005770


	//   ....[3]....
        /*01ec*/ 	.word	0x00005790


	//   ....[4]....
        /*01f0*/ 	.word	0x000057b0


	//   ....[5]....
        /*01f4*/ 	.word	0x00005df0


	//   ....[6]....
        /*01f8*/ 	.word	0x00005e10


	//   ....[7]....
        /*01fc*/ 	.word	0x00005e30


	//   ....[8]....
        /*0200*/ 	.word	0x00005e50


	//   ....[9]....
        /*0204*/ 	.word	0x00005e70


	//   ....[10]....
        /*0208*/ 	.word	0x00008080


	//   ....[11]....
        /*020c*/ 	.word	0x00008120


	//   ....[12]....
        /*0210*/ 	.word	0x00008190


	//   ....[13]....
        /*0214*/ 	.word	0x00008200


	//   ....[14]....
        /*0218*/ 	.word	0x00008270


	//   ....[15]....
        /*021c*/ 	.word	0x00008910


	//   ....[16]....
        /*0220*/ 	.word	0x00008980


	//   ....[17]....
        /*0224*/ 	.word	0x000089f0


	//   ....[18]....
        /*0228*/ 	.word	0x00008a60


	//   ....[19]....
        /*022c*/ 	.word	0x00008ad0


	//----- nvinfo : EIATTR_VRC_CTA_INIT_COUNT
	.align		4
.L_944:
        /*0230*/ 	.byte	0x02, 0x4a
	.zero		1
	.zero		1


	//----- nvinfo : EIATTR_EXIT_INSTR_OFFSETS
	.align		4
        /*0234*/ 	.byte	0x04, 0x1c
        /*0236*/ 	.short	(.L_946 - .L_945)


	//   ....[0]....
.L_945:
        /*0238*/ 	.word	0x00001860


	//   ....[1]....
        /*023c*/ 	.word	0x00008010


	//----- nvinfo : EIATTR_MAX_THREADS
	.align		4
.L_946:
        /*0240*/ 	.byte	0x04, 0x05
        /*0242*/ 	.short	(.L_948 - .L_947)
.L_947:
        /*0244*/ 	.word	0x00000080
        /*0248*/ 	.word	0x00000001
        /*024c*/ 	.word	0x00000001


	//----- nvinfo : EIATTR_CRS_STACK_SIZE
	.align		4
.L_948:
        /*0250*/ 	.byte	0x04, 0x1e
        /*0252*/ 	.short	(.L_950 - .L_949)
.L_949:
        /*0254*/ 	.word	0x00000000


	//----- nvinfo : EIATTR_CBANK_PARAM_SIZE
	.align		4
.L_950:
        /*0258*/ 	.byte	0x03, 0x19
        /*025a*/ 	.short	0x00e8


	//----- nvinfo : EIATTR_PARAM_CBANK
	.align		4
        /*025c*/ 	.byte	0x04, 0x0a
        /*025e*/ 	.short	(.L_952 - .L_951)
	.align		4
.L_951:
        /*0260*/ 	.word	index@(.nv.constant0._ZN10layer_norm31ln_parallel_residual_fwd_kernelINS_13Kernel_traitsI13__nv_bfloat16S2_fS2_fjLj1536ELj1ELj4ELj1ELj16ENS_18Kernel_traits_baseILj1536ES2_S2_fS2_fjLj128EEEEELb0ELb0ELb0EEEvNS_9FwdParamsE)
        /*0264*/ 	.short	0x0380
        /*0266*/ 	.short	0x00e8


	//----- nvinfo : EIATTR_SW_WAR
	.align		4
.L_952:
        /*0268*/ 	.byte	0x04, 0x36
        /*026a*/ 	.short	(.L_954 - .L_953)
.L_953:
        /*026c*/ 	.word	0x00000008
.L_954:


//--------------------- .nv.info._ZN10layer_norm31ln_parallel_residual_fwd_kernelINS_13Kernel_traitsI13__nv_bfloat16S2_fS2_fjLj1536ELj1ELj4ELj1ELj16ENS_18Kernel_traits_baseILj1536ES2_S2_fS2_fjLj128EEEEELb0ELb0ELb1EEEvNS_9FwdParamsE --------------------------
	.section	.nv.info._ZN10layer_norm31ln_parallel_residual_fwd_kernelINS_13Kernel_traitsI13__nv_bfloat16S2_fS2_fjLj1536ELj1ELj4ELj1ELj16ENS_18Kernel_traits_baseILj1536ES2_S2_fS2_fjLj128EEEEELb0ELb0ELb1EEEvNS_9FwdParamsE,"",@"SHT_CUDA_INFO"
	.sectionflags	@""
	.align	4


	//----- nvinfo : EIATTR_CUDA_API_VERSION
	.align		4
        /*0000*/ 	.byte	0x04, 0x37
        /*0002*/ 	.short	(.L_956 - .L_955)
.L_955:
        /*0004*/ 	.word	0x00000082


	//----- nvinfo : EIATTR_KPARAM_INFO
	.align		4
.L_956:
        /*0008*/ 	.byte	0x04, 0x17
        /*000a*/ 	.short	(.L_958 - .L_957)
.L_957:
        /*000c*/ 	.word	0x00000000
        /*0010*/ 	.short	0x0000
        /*0012*/ 	.short	0x0000
        /*0014*/ 	.byte	0x00, 0xf0, 0xa1, 0x03


	//----- nvinfo : EIATTR_SPARSE_MMA_MASK
	.align		4
.L_958:
        /*0018*/ 	.byte	0x03, 0x50
        /*001a*/ 	.short	0x0000


	//----- nvinfo : EIATTR_MAXREG_COUNT
	.align		4
        /*001c*/ 	.byte	0x03, 0x1b
        /*001e*/ 	.short	0x00ff


	//----- nvinfo : EIATTR_MERCURY_ISA_VERSION
	.align		4
        /*0020*/ 	.byte	0x03, 0x5f
        /*0022*/ 	.short	0x0101


	//----- nvinfo : EIATTR_COOP_GROUP_MASK_REGIDS
	.align		4
        /*0024*/ 	.byte	0x04, 0x29
        /*0026*/ 	.short	(.L_960 - .L_959)


	//   ....[0]....
.L_959:
        /*0028*/ 	.word	0xffffffff


	//   ....[1]....
        /*002c*/ 	.word	0xffffffff


	//   ....[2]....
        /*0030*/ 	.word	0xffffffff


	//   ....[3]....
        /*0034*/ 	.word	0xffffffff


	//   ....[4]....
        /*0038*/ 	.word	0xffffffff


	//   ....[5]....
        /*003c*/ 	.word	0xffffffff


	//   ....[6]....
        /*0040*/ 	.word	0xffffffff


	//   ....[7]....
        /*0044*/ 	.word	0xffffffff


	//   ....[8]....
        /*0048*/ 	.word	0xffffffff


	//   ....[9]....
        /*004c*/ 	.word	0xffffffff


	//   ....[10]....
        /*0050*/ 	.word	0x050000ae


	//   ....[11]....
        /*0054*/ 	.word	0x050000ae


	//   ....[12]....
        /*0058*/ 	.word	0x050000ae


	//   ....[13]....
        /*005c*/ 	.word	0x050000ae


	//   ....[14]....
        /*0060*/ 	.word	0x050000ae


	//   ....[15]....
        /*0064*/ 	.word	0x050000ae


	//   ....[16]....
        /*0068*/ 	.word	0x050000ae


	//   ....[17]....
        /*006c*/ 	.word	0x050000ae


	//   ....[18]....
        /*0070*/ 	.word	0x050000ae


	//   ....[19]....
        /*0074*/ 	.word	0x050000ae


	//----- nvinfo : EIATTR_COOP_GROUP_INSTR_OFFSETS
	.align		4
.L_960:
        /*0078*/ 	.byte	0x04, 0x28
        /*007a*/ 	.short	(.L_962 - .L_961)


	//   ....[0]....
.L_961:
        /*007c*/ 	.word	0x000041f0


	//   ....[1]....
        /*0080*/ 	.word	0x00004210


	//   ....[2]....
        /*0084*/ 	.word	0x00004230


	//   ....[3]....
        /*0088*/ 	.word	0x00004250


	//   ....[4]....
        /*008c*/ 	.word	0x00004280


	//   ....[5]....
        /*0090*/ 	.word	0x000048b0


	//   ....[6]....
        /*0094*/ 	.word	0x000048d0


	//   ....[7]....
        /*0098*/ 	.word	0x000048f0


	//   ....[8]....
        /*009c*/ 	.word	0x00004910


	//   ....[9]....
        /*00a0*/ 	.word	0x00004930


	//   ....[10]....
        /*00a4*/ 	.word	0x000068d0


	//   ....[11]....
        /*00a8*/ 	.word	0x00006970


	//   ....[12]....
        /*00ac*/ 	.word	0x000069e0


	//   ....[13]....
        /*00b0*/ 	.word	0x00006a50


	//   ....[14]....
        /*00b4*/ 	.word	0x00006ad0


	//   ....[15]....
        /*00b8*/ 	.word	0x00007150


	//   ....[16]....
        /*00bc*/ 	.word	0x000071c0


	//   ....[17]....
        /*00c0*/ 	.word	0x00007230


	//   ....[18]....
        /*00c4*/ 	.word	0x000072a0


	//   ....[19]....
        /*00c8*/ 	.word	0x00007310


	//----- nvinfo : EIATTR_VRC_CTA_INIT_COUNT
	.align		4
.L_962:
        /*00cc*/ 	.byte	0x02, 0x4a
	.zero		1
	.zero		1


	//----- nvinfo : EIATTR_EXIT_INSTR_OFFSETS
	.align		4
        /*00d0*/ 	.byte	0x04, 0x1c
        /*00d2*/ 	.short	(.L_964 - .L_963)


	//   ....[0]....
.L_963:
        /*00d4*/ 	.word	0x00000a90


	//   ....[1]....
        /*00d8*/ 	.word	0x00006860


	//----- nvinfo : EIATTR_MAX_THREADS
	.align		4
.L_964:
        /*00dc*/ 	.byte	0x04, 0x05
        /*00de*/ 	.short	(.L_966 - .L_965)
.L_965:
        /*00e0*/ 	.word	0x00000080
        /*00e4*/ 	.word	0x00000001
        /*00e8*/ 	.word	0x00000001


	//----- nvinfo : EIATTR_CRS_STACK_SIZE
	.align		4
.L_966:
        /*00ec*/ 	.byte	0x04, 0x1e
        /*00ee*/ 	.short	(.L_968 - .L_967)
.L_967:
        /*00f0*/ 	.word	0x00000000


	//----- nvinfo : EIATTR_CBANK_PARAM_SIZE
	.align		4
.L_968:
        /*00f4*/ 	.byte	0x03, 0x19
        /*00f6*/ 	.short	0x00e8


	//----- nvinfo : EIATTR_PARAM_CBANK
	.align		4
        /*00f8*/ 	.byte	0x04, 0x0a
        /*00fa*/ 	.short	(.L_970 - .L_969)
	.align		4
.L_969:
        /*00fc*/ 	.word	index@(.nv.constant0._ZN10layer_norm31ln_parallel_residual_fwd_kernelINS_13Kernel_traitsI13__nv_bfloat16S2_fS2_fjLj1536ELj1ELj4ELj1ELj16ENS_18Kernel_traits_baseILj1536ES2_S2_fS2_fjLj128EEEEELb0ELb0ELb1EEEvNS_9FwdParamsE)
        /*0100*/ 	.short	0x0380
        /*0102*/ 	.short	0x00e8


	//----- nvinfo : EIATTR_SW_WAR
	.align		4
.L_970:
        /*0104*/ 	.byte	0x04, 0x36
        /*0106*/ 	.short	(.L_972 - .L_971)
.L_971:
        /*0108*/ 	.word	0x00000008
.L_972:


//--------------------- .nv.info._ZN10layer_norm31ln_parallel_residual_fwd_kernelINS_13Kernel_traitsI13__nv_bfloat16S2_fS2_fjLj1536ELj1ELj4ELj1ELj16ENS_18Kernel_traits_baseILj1536ES2_S2_fS2_fjLj128EEEEELb0ELb1ELb0EEEvNS_9FwdParamsE --------------------------
	.section	.nv.info._ZN10layer_norm31ln_parallel_residual_fwd_kernelINS_13Kernel_traitsI13__nv_bfloat16S2_fS2_fjLj1536ELj1ELj4ELj1ELj16ENS_18Kernel_traits_baseILj1536ES2_S2_fS2_fjLj128EEEEELb0ELb1ELb0EEEvNS_9FwdParamsE,"",@"SHT_CUDA_INFO"
	.sectionflags	@""
	.align	4


	//----- nvinfo : EIATTR_CUDA_API_VERSION
	.align		4
        /*0000*/ 	.byte	0x04, 0x37
        /*0002*/ 	.short	(.L_974 - .L_973)
.L_973:
        /*0004*/ 	.word	0x00000082


	//----- nvinfo : EIATTR_KPARAM_INFO
	.align		4
.L_974:
        /*0008*/ 	.byte	0x04, 0x17
        /*000a*/ 	.short	(.L_976 - .L_975)
.L_975:
        /*000c*/ 	.word	0x00000000
        /*0010*/ 	.short	0x0000
        /*0012*/ 	.short	0x0000
        /*0014*/ 	.byte	0x00, 0xf0, 0xa1, 0x03


	//----- nvinfo : EIATTR_SPARSE_MMA_MASK
	.align		4
.L_976:
        /*0018*/ 	.byte	0x03, 0x50
        /*001a*/ 	.short	0x0000


	//----- nvinfo : EIATTR_MAXREG_COUNT
	.align		4
        /*001c*/ 	.byte	0x03, 0x1b
        /*001e*/ 	.short	0x00ff


	//----- nvinfo : EIATTR_MERCURY_ISA_VERSION
	.align		4
        /*0020*/ 	.byte	0x03, 0x5f
        /*0022*/ 	.short	0x0101


	//----- nvinfo : EIATTR_COOP_GROUP_MASK_REGIDS
	.align		4
        /*0024*/ 	.byte	0x04, 0x29
        /*0026*/ 	.short	(.L_978 - .L_977)


	//   ....[0]....
.L_977:
        /*0028*/ 	.word	0xffffffff


	//   ....[1]....
        /*002c*/ 	.word	0xffffffff


	//   ....[2]....
        /*0030*/ 	.word	0xffffffff


	//   ....[3]....
        /*0034*/ 	.word	0xffffffff


	//   ....[4]....
        /*0038*/ 	.word	0xffffffff


	//   ....[5]....
        /*003c*/ 	.word	0xffffffff


	//   ....[6]....
        /*0040*/ 	.word	0xffffffff


	//   ....[7]....
        /*0044*/ 	.word	0xffffffff


	//   ....[8]....
        /*0048*/ 	.word	0xffffffff


	//   ....[9]....
        /*004c*/ 	.word	0xffffffff


	//   ....[10]....
        /*0050*/ 	.word	0x050000ab


	//   ....[11]....
        /*0054*/ 	.word	0x050000ab


	//   ....[12]....
        /*0058*/ 	.word	0x050000ab


	//   ....[13]....
        /*005c*/ 	.word	0x050000ab


	//   ....[14]....
        /*0060*/ 	.word	0x050000ab


	//   ....[15]....
        /*0064*/ 	.word	0x050000ab


	//   ....[16]....
        /*0068*/ 	.word	0x050000ab


	//   ....[17]....
        /*006c*/ 	.word	0x050000ab


	//   ....[18]....
        /*0070*/ 	.word	0x050000ab


	//   ....[19]....
        /*0074*/ 	.word	0x050000ab


	//----- nvinfo : EIATTR_COOP_GROUP_INSTR_OFFSETS
	.align		4
.L_978:
        /*0078*/ 	.byte	0x04, 0x28
        /*007a*/ 	.short	(.L_980 - .L_979)


	//   ....[0]....
.L_979:
        /*007c*/ 	.word	0x00004130


	//   ....[1]....
        /*0080*/ 	.word	0x00004150


	//   ....[2]....
        /*0084*/ 	.word	0x00004170


	//   ....[3]....
        /*0088*/ 	.word	0x000041a0


	//   ....[4]....
        /*008c*/ 	.word	0x000041c0


	//   ....[5]....
        /*0090*/ 	.word	0x00004800


	//   ....[6]....
        /*0094*/ 	.word	0x00004820


	//   ....[7]....
        /*0098*/ 	.word	0x00004840


	//   ....[8]....
        /*009c*/ 	.word	0x00004860


	//   ....[9]....
        /*00a0*/ 	.word	0x00004880


	//   ....[10]....
        /*00a4*/ 	.word	0x00005d90


	//   ....[11]....
        /*00a8*/ 	.word	0x00005e30


	//   ....[12]....
        /*00ac*/ 	.word	0x00005ea0


	//   ....[13]....
        /*00b0*/ 	.word	0x00005f20


	//   ....[14]....
        /*00b4*/ 	.word	0x00005f90


	//   ....[15]....
        /*00b8*/ 	.word	0x00006610


	//   ....[16]....
        /*00bc*/ 	.word	0x00006680


	//   ....[17]....
        /*00c0*/ 	.word	0x000066f0


	//   ....[18]....
        /*00c4*/ 	.word	0x00006760


	//   ....[19]....
        /*00c8*/ 	.word	0x000067d0


	//----- nvinfo : EIATTR_VRC_CTA_INIT_COUNT
	.align		4
.L_980:
        /*00cc*/ 	.byte	0x02, 0x4a
	.zero		1
	.zero		1


	//----- nvinfo : EIATTR_EXIT_INSTR_OFFSETS
	.align		4
        /*00d0*/ 	.byte	0x04, 0x1c
        /*00d2*/ 	.short	(.L_982 - .L_981)


	//   ....[0]....
.L_981:
        /*00d4*/ 	.word	0x00000750


	//   ....[1]....
        /*00d8*/ 	.word	0x00005d20


	//----- nvinfo : EIATTR_MAX_THREADS
	.align		4
.L_982:
        /*00dc*/ 	.byte	0x04, 0x05
        /*00de*/ 	.short	(.L_984 - .L_983)
.L_983:
        /*00e0*/ 	.word	0x00000080
        /*00e4*/ 	.word	0x00000001
        /*00e8*/ 	.word	0x00000001


	//----- nvinfo : EIATTR_CRS_STACK_SIZE
	.align		4
.L_984:
        /*00ec*/ 	.byte	0x04, 0x1e
        /*00ee*/ 	.short	(.L_986 - .L_985)
.L_985:
        /*00f0*/ 	.word	0x00000000


	//----- nvinfo : EIATTR_CBANK_PARAM_SIZE
	.align		4
.L_986:
        /*00f4*/ 	.byte	0x03, 0x19
        /*00f6*/ 	.short	0x00e8


	//----- nvinfo : EIATTR_PARAM_CBANK
	.align		4
        /*00f8*/ 	.byte	0x04, 0x0a
        /*00fa*/ 	.short	(.L_988 - .L_987)
	.align		4
.L_987:
        /*00fc*/ 	.word	index@(.nv.constant0._ZN10layer_norm31ln_parallel_residual_fwd_kernelINS_13Kernel_traitsI13__nv_bfloat16S2_fS2_fjLj1536ELj1ELj4ELj1ELj16ENS_18Kernel_traits_baseILj1536ES2_S2_fS2_fjLj128EEEEELb0ELb1ELb0EEEvNS_9FwdParamsE)
        /*0100*/ 	.short	0x0380
        /*0102*/ 	.short	0x00e8


	//----- nvinfo : EIATTR_SW_WAR
	.align		4
.L_988:
        /*0104*/ 	.byte	0x04, 0x36
        /*0106*/ 	.short	(.L_990 - .L_989)
.L_989:
        /*0108*/ 	.word	0x00000008
.L_990:


//--------------------- .nv.info._ZN10layer_norm31ln_parallel_residual_fwd_kernelINS_13Kernel_traitsI13__nv_bfloat16S2_fS2_fjLj1536ELj1ELj4ELj1ELj16ENS_18Kernel_traits_baseILj1536ES2_S2_fS2_fjLj128EEEEELb0ELb1ELb1EEEvNS_9FwdParamsE --------------------------
	.section	.nv.info._ZN10layer_norm31ln_parallel_residual_fwd_kernelINS_13Kernel_traitsI13__nv_bfloat16S2_fS2_fjLj1536ELj1ELj4ELj1ELj16ENS_18Kernel_traits_baseILj1536ES2_S2_fS2_fjLj128EEEEELb0ELb1ELb1EEEvNS_9FwdParamsE,"",@"SHT_CUDA_INFO"
	.sectionflags	@""
	.align	4


	//----- nvinfo : EIATTR_CUDA_API_VERSION
	.align		4
        /*0000*/ 	.byte	0x04, 0x37
        /*0002*/ 	.short	(.L_992 - .L_991)
.L_991:
        /*0004*/ 	.word	0x00000082


	//----- nvinfo : EIATTR_KPARAM_INFO
	.align		4
.L_992:
        /*0008*/ 	.byte	0x04, 0x17
        /*000a*/ 	.short	(.L_994 - .L_993)
.L_993:
        /*000c*/ 	.word	0x00000000
        /*0010*/ 	.short	0x0000
        /*0012*/ 	.short	0x0000
        /*0014*/ 	.byte	0x00, 0xf0, 0xa1, 0x03


	//----- nvinfo : EIATTR_SPARSE_MMA_MASK
	.align		4
.L_994:
        /*0018*/ 	.byte	0x03, 0x50
        /*001a*/ 	.short	0x0000


	//----- nvinfo : EIATTR_MAXREG_COUNT
	.align		4
        /*001c*/ 	.byte	0x03, 0x1b
        /*001e*/ 	.short	0x00ff


	//----- nvinfo : EIATTR_MERCURY_ISA_VERSION
	.align		4
        /*0020*/ 	.byte	0x03, 0x5f
        /*0022*/ 	.short	0x0101


	//----- nvinfo : EIATTR_COOP_GROUP_MASK_REGIDS
	.align		4
        /*0024*/ 	.byte	0x04, 0x29
        /*0026*/ 	.short	(.L_996 - .L_995)


	//   ....[0]....
.L_995:
        /*0028*/ 	.word	0xffffffff


	//   ....[1]....
        /*002c*/ 	.word	0xffffffff


	//   ....[2]....
        /*0030*/ 	.word	0xffffffff


	//   ....[3]....
        /*0034*/ 	.word	0xffffffff


	//   ....[4]....
        /*0038*/ 	.word	0xffffffff


	//   ....[5]....
        /*003c*/ 	.word	0xffffffff


	//   ....[6]....
        /*0040*/ 	.word	0xffffffff


	//   ....[7]....
        /*0044*/ 	.word	0xffffffff


	//   ....[8]....
        /*0048*/ 	.word	0xffffffff


	//   ....[9]....
        /*004c*/ 	.word	0xffffffff


	//   ....[10]....
        /*0050*/ 	.word	0x05000095


	//   ....[11]....
        /*0054*/ 	.word	0x05000095


	//   ....[12]....
        /*0058*/ 	.word	0x05000095


	//   ....[13]....
        /*005c*/ 	.word	0x05000095


	//   ....[14]....
        /*0060*/ 	.word	0x05000095


	//   ....[15]....
        /*0064*/ 	.word	0x05000095


	//   ....[16]....
        /*0068*/ 	.word	0x05000095


	//   ....[17]....
        /*006c*/ 	.word	0x05000095


	//   ....[18]....
        /*0070*/ 	.word	0x05000095


	//   ....[19]....
        /*0074*/ 	.word	0x05000095


	//----- nvinfo : EIATTR_COOP_GROUP_INSTR_OFFSETS
	.align		4
.L_996:
        /*0078*/ 	.byte	0x04, 0x28
        /*007a*/ 	.short	(.L_998 - .L_997)


	//   ....[0]....
.L_997:
        /*007c*/ 	.word	0x00003730


	//   ....[1]....
        /*0080*/ 	.word	0x00003760


	//   ....[2]....
        /*0084*/ 	.word	0x00003780


	//   ....[3]....
        /*0088*/ 	.word	0x000037a0


	//   ....[4]....
        /*008c*/ 	.word	0x000037c0


	//   ....[5]....
        /*0090*/ 	.word	0x00003df0


	//   ....[6]....
        /*0094*/ 	.word	0x00003e10


	//   ....[7]....
        /*0098*/ 	.word	0x00003e30


	//   ....[8]....
        /*009c*/ 	.word	0x00003e50


	//   ....[9]....
        /*00a0*/ 	.word	0x00003e70


	//   ....[10]....
        /*00a4*/ 	.word	0x000052e0


	//   ....[11]....
        /*00a8*/ 	.word	0x00005390


	//   ....[12]....
        /*00ac*/ 	.word	0x00005400


	//   ....[13]....
        /*00b0*/ 	.word	0x00005470


	//   ....[14]....
        /*00b4*/ 	.word	0x000054e0


	//   ....[15]....
        /*00b8*/ 	.word	0x00005b60


	//   ....[16]....
        /*00bc*/ 	.word	0x00005bd0


	//   ....[17]....
        /*00c0*/ 	.word	0x00005c40


	//   ....[18]....
        /*00c4*/ 	.word	0x00005cb0


	//   ....[19]....
        /*00c8*/ 	.word	0x00005d20


	//----- nvinfo : EIATTR_VRC_CTA_INIT_COUNT
	.align		4
.L_998:
        /*00cc*/ 	.byte	0x02, 0x4a
	.zero		1
	.zero		1


	//----- nvinfo : EIATTR_EXIT_INSTR_OFFSETS
	.align		4
        /*00d0*/ 	.byte	0x04, 0x1c
        /*00d2*/ 	.short	(.L_1000 - .L_999)


	//   ....[0]....
.L_999:
        /*00d4*/ 	.word	0x00000330


	//   ....[1]....
        /*00d8*/ 	.word	0x00005270


	//----- nvinfo : EIATTR_MAX_THREADS
	.align		4
.L_1000:
        /*00dc*/ 	.byte	0x04, 0x05
        /*00de*/ 	.short	(.L_1002 - .L_1001)
.L_1001:
        /*00e0*/ 	.word	0x00000080
        /*00e4*/ 	.word	0x00000001
        /*00e8*/ 	.word	0x00000001


	//----- nvinfo : EIATTR_CRS_STACK_SIZE
	.align		4
.L_1002:
        /*00ec*/ 	.byte	0x04, 0x1e
        /*00ee*/ 	.short	(.L_1004 - .L_1003)
.L_1003:
        /*00f0*/ 	.word	0x00000000


	//----- nvinfo : EIATTR_CBANK_PARAM_SIZE
	.align		4
.L_1004:
        /*00f4*/ 	.byte	0x03, 0x19
        /*00f6*/ 	.short	0x00e8


	//----- nvinfo : EIATTR_PARAM_CBANK
	.align		4
        /*00f8*/ 	.byte	0x04, 0x0a
        /*00fa*/ 	.short	(.L_1006 - .L_1005)
	.align		4
.L_1005:
        /*00fc*/ 	.word	index@(.nv.constant0._ZN10layer_norm31ln_parallel_residual_fwd_kernelINS_13Kernel_traitsI13__nv_bfloat16S2_fS2_fjLj1536ELj1ELj4ELj1ELj16ENS_18Kernel_traits_baseILj1536ES2_S2_fS2_fjLj128EEEEELb0ELb1ELb1EEEvNS_9FwdParamsE)
        /*0100*/ 	.short	0x0380
        /*0102*/ 	.short	0x00e8


	//----- nvinfo : EIATTR_SW_WAR
	.align		4
.L_1006:
        /*0104*/ 	.byte	0x04, 0x36
        /*0106*/ 	.short	(.L_1008 - .L_1007)
.L_1007:
        /*0108*/ 	.word	0x00000008
.L_1008:


//--------------------- .nv.info._ZN10layer_norm31ln_parallel_residual_fwd_kernelINS_13Kernel_traitsI13__nv_bfloat16S2_fS2_fjLj1536ELj1ELj4ELj1ELj16ENS_18Kernel_traits_baseILj1536ES2_S2_fS2_fjLj128EEEEELb1ELb0ELb0EEEvNS_9FwdParamsE --------------------------
	.section	.nv.info._ZN10layer_norm31ln_parallel_residual_fwd_kernelINS_13Kernel_traitsI13__nv_bfloat16S2_fS2_fjLj1536ELj1ELj4ELj1ELj16ENS_18Kernel_traits_baseILj1536ES2_S2_fS2_fjLj128EEEEELb1ELb0ELb0EEEvNS_9FwdParamsE,"",@"SHT_CUDA_INFO"
	.sectionflags	@""
	.align	4


	//----- nvinfo : EIATTR_CUDA_API_VERSION
	.align		4
        /*0000*/ 	.byte	0x04, 0x37
        /*0002*/ 	.short	(.L_1010 - .L_1009)
.L_1009:
        /*0004*/ 	.word	0x00000082


	//----- nvinfo : EIATTR_KPARAM_INFO
	.align		4
.L_1010:
        /*0008*/ 	.byte	0x04, 0x17
        /*000a*/ 	.short	(.L_1012 - .L_1011)
.L_1011:
        /*000c*/ 	.word	0x00000000
        /*0010*/ 	.short	0x0000
        /*0012*/ 	.short	0x0000
        /*0014*/ 	.byte	0x00, 0xf0, 0xa1, 0x03


	//----- nvinfo : EIATTR_SPARSE_MMA_MASK
	.align		4
.L_1012:
        /*0018*/ 	.byte	0x03, 0x50
        /*001a*/ 	.short	0x0000


	//----- nvinfo : EIATTR_MAXREG_COUNT
	.align		4
        /*001c*/ 	.byte	0x03, 0x1b
        /*001e*/ 	.short	0x00ff


	//----- nvinfo : EIATTR_ANNOTATIONS
	.align		4
        /*0020*/ 	.byte	0x04, 0x55
        /*0022*/ 	.short	(.L_1014 - .L_1013)


	//   ....[0]....
.L_1013:
        /* <DEDUP_REMOVED lines=40> */


	//----- nvinfo : EIATTR_MERCURY_ISA_VERSION
	.align		4
.L_1014:
        /*0294*/ 	.byte	0x03, 0x5f
        /*0296*/ 	.short	0x0101


	//----- nvinfo : EIATTR_COOP_GROUP_MASK_REGIDS
	.align		4
        /*0298*/ 	.byte	0x04, 0x29
        /*029a*/ 	.short	(.L_1016 - .L_1015)


	//   ....[0]....
.L_1015:
        /*029c*/ 	.word	0xffffffff


	//   ....[1]....
        /*02a0*/ 	.word	0xffffffff


	//   ....[2]....
        /*02a4*/ 	.word	0xffffffff


	//   ....[3]....
        /*02a8*/ 	.word	0xffffffff


	//   ....[4]....
        /*02ac*/ 	.word	0xffffffff


	//   ....[5]....
        /*02b0*/ 	.word	0xffffffff


	//   ....[6]....
        /*02b4*/ 	.word	0xffffffff


	//   ....[7]....
        /*02b8*/ 	.word	0xffffffff


	//   ....[8]....
        /*02bc*/ 	.word	0xffffffff


	//   ....[9]....
        /*02c0*/ 	.word	0xffffffff


	//   ....[10]....
        /*02c4*/ 	.word	0x050000b5


	//   ....[11]....
        /*02c8*/ 	.word	0x050000b5


	//   ....[12]....
        /*02cc*/ 	.word	0x050000b5


	//   ....[13]....
        /*02d0*/ 	.word	0x050000b5


	//   ....[14]....
        /*02d4*/ 	.word	0x050000b5


	//   ....[15]....
        /*02d8*/ 	.word	0x050000b5


	//   ....[16]....
        /*02dc*/ 	.word	0x050000b5


	//   ....[17]....
        /*02e0*/ 	.word	0x050000b5


	//   ....[18]....
        /*02e4*/ 	.word	0x050000b5


	//   ....[19]....
        /*02e8*/ 	.word	0x050000b5


	//----- nvinfo : EIATTR_COOP_GROUP_INSTR_OFFSETS
	.align		4
.L_1016:
        /*02ec*/ 	.byte	0x04, 0x28
        /*02ee*/ 	.short	(.L_1018 - .L_1017)


	//   ....[0]....
.L_1017:
        /*02f0*/ 	.word	0x0003bd70


	//   ....[1]....
        /*02f4*/ 	.word	0x0003bd90


	//   ....[2]....
        /*02f8*/ 	.word	0x0003bdb0


	//   ....[3]....
        /*02fc*/ 	.word	0x0003bdd0


	//   ....[4]....
        /*0300*/ 	.word	0x0003bdf0


	//   ....[5]....
        /*0304*/ 	.word	0x0003c440


	//   ....[6]....
        /*0308*/ 	.word	0x0003c460


	//   ....[7]....
        /*030c*/ 	.word	0x0003c480


	//   ....[8]....
        /*0310*/ 	.word	0x0003c4a0


	//   ....[9]....
        /*0314*/ 	.word	0x0003c4c0


	//   ....[10]....
        /*0318*/ 	.word	0x0003e7e0


	//   ....[11]....
        /*031c*/ 	.word	0x0003e870


	//   ....[12]....
        /*0320*/ 	.word	0x0003e8e0


	//   ....[13]....
        /*0324*/ 	.word	0x0003e950


	//   ....[14]....
        /*0328*/ 	.word	0x0003e9c0


	//   ....[15]....
        /*032c*/ 	.word	0x0003f070


	//   ....[16]....
        /*0330*/ 	.word	0x0003f0e0


	//   ....[17]....
        /*0334*/ 	.word	0x0003f150


	//   ....[18]....
        /*0338*/ 	.word	0x0003f1c0


	//   ....[19]....
        /*033c*/ 	.word	0x0003f230


	//----- nvinfo : EIATTR_VRC_CTA_INIT_COUNT
	.align		4
.L_1018:
        /*0340*/ 	.byte	0x02, 0x4a
	.zero		1
	.zero		1


	//----- nvinfo : EIATTR_EXIT_INSTR_OFFSETS
	.align		4
        /*0344*/ 	.byte	0x04, 0x1c
        /*0346*/ 	.short	(.L_1020 - .L_1019)


	//   ....[0]....
.L_1019:
        /*0348*/ 	.word	0x000019f0


	//   ....[1]....
        /*034c*/ 	.word	0x0003e770


	//----- nvinfo : EIATTR_MAX_THREADS
	.align		4
.L_1020:
        /*0350*/ 	.byte	0x04, 0x05
        /*0352*/ 	.short	(.L_1022 - .L_1021)
.L_1021:
        /*0354*/ 	.word	0x00000080
        /*0358*/ 	.word	0x00000001
        /*035c*/ 	.word	0x00000001


	//----- nvinfo : EIATTR_CRS_STACK_SIZE
	.align		4
.L_1022:
        /*0360*/ 	.byte	0x04, 0x1e
        /*0362*/ 	.short	(.L_1024 - .L_1023)
.L_1023:
        /*0364*/ 	.word	0x00000000


	//----- nvinfo : EIATTR_CBANK_PARAM_SIZE
	.align		4
.L_1024:
        /*0368*/ 	.byte	0x03, 0x19
        /*036a*/ 	.short	0x00e8


	//----- nvinfo : EIATTR_PARAM_CBANK
	.align		4
        /*036c*/ 	.byte	0x04, 0x0a
        /*036e*/ 	.short	(.L_1026 - .L_1025)
	.align		4
.L_1025:
        /*0370*/ 	.word	index@(.nv.constant0._ZN10layer_norm31ln_parallel_residual_fwd_kernelINS_13Kernel_traitsI13__nv_bfloat16S2_fS2_fjLj1536ELj1ELj4ELj1ELj16ENS_18Kernel_traits_baseILj1536ES2_S2_fS2_fjLj128EEEEELb1ELb0ELb0EEEvNS_9FwdParamsE)
        /*0374*/ 	.short	0x0380
        /*0376*/ 	.short	0x00e8


	//----- nvinfo : EIATTR_SW_WAR
	.align		4
.L_1026:
        /*0378*/ 	.byte	0x04, 0x36
        /*037a*/ 	.short	(.L_1028 - .L_1027)
.L_1027:
        /*037c*/ 	.word	0x00000008
.L_1028:


//--------------------- .nv.info._ZN10layer_norm31ln_parallel_residual_fwd_kernelINS_13Kernel_traitsI13__nv_bfloat16S2_fS2_fjLj1536ELj1ELj4ELj1ELj16ENS_18Kernel_traits_baseILj1536ES2_S2_fS2_fjLj128EEEEELb1ELb0ELb1EEEvNS_9FwdParamsE --------------------------
	.section	.nv.info._ZN10layer_norm31ln_parallel_residual_fwd_kernelINS_13Kernel_traitsI13__nv_bfloat16S2_fS2_fjLj1536ELj1ELj4ELj1ELj16ENS_18Kernel_traits_baseILj1536ES2_S2_fS2_fjLj128EEEEELb1ELb0ELb1EEEvNS_9FwdParamsE,"",@"SHT_CUDA_INFO"
	.sectionflags	@""
	.align	4


	//----- nvinfo : EIATTR_CUDA_API_VERSION
	.align		4
        /*0000*/ 	.byte	0x04, 0x37
        /*0002*/ 	.short	(.L_1030 - .L_1029)
.L_1029:
        /*0004*/ 	.word	0x00000082


	//----- nvinfo : EIATTR_KPARAM_INFO
	.align		4
.L_1030:
        /*0008*/ 	.byte	0x04, 0x17
        /*000a*/ 	.short	(.L_1032 - .L_1031)
.L_1031:
        /*000c*/ 	.word	0x00000000
        /*0010*/ 	.short	0x0000
        /*0012*/ 	.short	0x0000
        /*0014*/ 	.byte	0x00, 0xf0, 0xa1, 0x03


	//----- nvinfo : EIATTR_SPARSE_MMA_MASK
	.align		4
.L_1032:
        /*0018*/ 	.byte	0x03, 0x50
        /*001a*/ 	.short	0x0000


	//----- nvinfo : EIATTR_MAXREG_COUNT
	.align		4
        /*001c*/ 	.byte	0x03, 0x1b
        /*001e*/ 	.short	0x00ff


	//----- nvinfo : EIATTR_ANNOTATIONS
	.align		4
        /*0020*/ 	.byte	0x04, 0x55
        /*0022*/ 	.short	(.L_1034 - .L_1033)


	//   ....[0]....
.L_1033:
        /* <DEDUP_REMOVED lines=13> */


	//----- nvinfo : EIATTR_MERCURY_ISA_VERSION
	.align		4
.L_1034:
        /*00e4*/ 	.byte	0x03, 0x5f
        /*00e6*/ 	.short	0x0101


	//----- nvinfo : EIATTR_COOP_GROUP_MASK_REGIDS
	.align		4
        /*00e8*/ 	.byte	0x04, 0x29
        /*00ea*/ 	.short	(.L_1036 - .L_1035)


	//   ....[0]....
.L_1035:
        /*00ec*/ 	.word	0xffffffff


	//   ....[1]....
        /*00f0*/ 	.word	0xffffffff


	//   ....[2]....
        /*00f4*/ 	.word	0xffffffff


	//   ....[3]....
        /*00f8*/ 	.word	0xffffffff


	//   ....[4]....
        /*00fc*/ 	.word	0xffffffff


	//   ....[5]....
        /*0100*/ 	.word	0xffffffff


	//   ....[6]....
        /*0104*/ 	.word	0xffffffff


	//   ....[7]....
        /*0108*/ 	.word	0xffffffff


	//   ....[8]....
        /*010c*/ 	.word	0xffffffff


	//   ....[9]....
        /*0110*/ 	.word	0xffffffff


	//   ....[10]....
        /*0114*/ 	.word	0x050000c9


	//   ....[11]....
        /*0118*/ 	.word	0x050000c9


	//   ....[12]....
        /*011c*/ 	.word	0x050000c9


	//   ....[13]....
        /*0120*/ 	.word	0x050000c9


	//   ....[14]....
        /*0124*/ 	.word	0x050000c9


	//   ....[15]....
        /*0128*/ 	.word	0x050000c9


	//   ....[16]....
        /*012c*/ 	.word	0x050000c9


	//   ....[17]....
        /*0130*/ 	.word	0x050000c9


	//   ....[18]....
        /*0134*/ 	.word	0x050000c9


	//   ....[19]....
        /*0138*/ 	.word	0x050000c9


	//----- nvinfo : EIATTR_COOP_GROUP_INSTR_OFFSETS
	.align		4
.L_1036:
        /*013c*/ 	.byte	0x04, 0x28
        /*013e*/ 	.short	(.L_1038 - .L_1037)


	//   ....[0]....
.L_1037:
        /*0140*/ 	.word	0x00039f70


	//   ....[1]....
        /*0144*/ 	.word	0x00039f90


	//   ....[2]....
        /*0148*/ 	.word	0x00039fb0


	//   ....[3]....
        /*014c*/ 	.word	0x00039fd0


	//   ....[4]....
        /*0150*/ 	.word	0x00039ff0


	//   ....[5]....
        /*0154*/ 	.word	0x0003a630


	//   ....[6]....
        /*0158*/ 	.word	0x0003a650


	//   ....[7]....
        /*015c*/ 	.word	0x0003a670


	//   ....[8]....
        /*0160*/ 	.word	0x0003a690


	//   ....[9]....
        /*0164*/ 	.word	0x0003a6b0


	//   ....[10]....
        /*0168*/ 	.word	0x0003c770


	//   ....[11]....
        /*016c*/ 	.word	0x0003c800


	//   ....[12]....
        /*0170*/ 	.word	0x0003c880


	//   ....[13]....
        /*0174*/ 	.word	0x0003c900


	//   ....[14]....
        /*0178*/ 	.word	0x0003c980


	//   ....[15]....
        /*017c*/ 	.word	0x0003d030


	//   ....[16]....
        /*0180*/ 	.word	0x0003d0a0


	//   ....[17]....
        /*0184*/ 	.word	0x0003d110


	//   ....[18]....
        /*0188*/ 	.word	0x0003d180


	//   ....[19]....
        /*018c*/ 	.word	0x0003d1f0


	//----- nvinfo : EIATTR_VRC_CTA_INIT_COUNT
	.align		4
.L_1038:
        /*0190*/ 	.byte	0x02, 0x4a
	.zero		1
	.zero		1


	//----- nvinfo : EIATTR_EXIT_INSTR_OFFSETS
	.align		4
        /*0194*/ 	.byte	0x04, 0x1c
        /*0196*/ 	.short	(.L_1040 - .L_1039)


	//   ....[0]....
.L_1039:
        /*0198*/ 	.word	0x00000be0


	//   ....[1]....
        /*019c*/ 	.word	0x0003c700


	//----- nvinfo : EIATTR_MAX_THREADS
	.align		4
.L_1040:
        /*01a0*/ 	.byte	0x04, 0x05
        /*01a2*/ 	.short	(.L_1042 - .L_1041)
.L_1041:
        /*01a4*/ 	.word	0x00000080
        /*01a8*/ 	.word	0x00000001
        /*01ac*/ 	.word	0x00000001


	//----- nvinfo : EIATTR_CRS_STACK_SIZE
	.align		4
.L_1042:
        /*01b0*/ 	.byte	0x04, 0x1e
        /*01b2*/ 	.short	(.L_1044 - .L_1043)
.L_1043:
        /*01b4*/ 	.word	0x00000000


	//----- nvinfo : EIATTR_CBANK_PARAM_SIZE
	.align		4
.L_1044:
        /*01b8*/ 	.byte	0x03, 0x19
        /*01ba*/ 	.short	0x00e8


	//----- nvinfo : EIATTR_PARAM_CBANK
	.align		4
        /*01bc*/ 	.byte	0x04, 0x0a
        /*01be*/ 	.short	(.L_1046 - .L_1045)
	.align		4
.L_1045:
        /*01c0*/ 	.word	index@(.nv.constant0._ZN10layer_norm31ln_parallel_residual_fwd_kernelINS_13Kernel_traitsI13__nv_bfloat16S2_fS2_fjLj1536ELj1ELj4ELj1ELj16ENS_18Kernel_traits_baseILj1536ES2_S2_fS2_fjLj128EEEEELb1ELb0ELb1EEEvNS_9FwdParamsE)
        /*01c4*/ 	.short	0x0380
        /*01c6*/ 	.short	0x00e8


	//----- nvinfo : EIATTR_SW_WAR
	.align		4
.L_1046:
        /*01c8*/ 	.byte	0x04, 0x36
        /*01ca*/ 	.short	(.L_1048 - .L_1047)
.L_1047:
        /*01cc*/ 	.word	0x00000008
.L_1048:


//--------------------- .nv.info._ZN10layer_norm31ln_parallel_residual_fwd_kernelINS_13Kernel_traitsI13__nv_bfloat16S2_fS2_fjLj1536ELj1ELj4ELj1ELj16ENS_18Kernel_traits_baseILj1536ES2_S2_fS2_fjLj128EEEEELb1ELb1ELb0EEEvNS_9FwdParamsE --------------------------
	.section	.nv.info._ZN10layer_norm31ln_parallel_residual_fwd_kernelINS_13Kernel_traitsI13__nv_bfloat16S2_fS2_fjLj1536ELj1ELj4ELj1ELj16ENS_18Kernel_traits_baseILj1536ES2_S2_fS2_fjLj128EEEEELb1ELb1ELb0EEEvNS_9FwdParamsE,"",@"SHT_CUDA_INFO"
	.sectionflags	@""
	.align	4


	//----- nvinfo : EIATTR_CUDA_API_VERSION
	.align		4
        /*0000*/ 	.byte	0x04, 0x37
        /*0002*/ 	.short	(.L_1050 - .L_1049)
.L_1049:
        /*0004*/ 	.word	0x00000082


	//----- nvinfo : EIATTR_KPARAM_INFO
	.align		4
.L_1050:
        /*0008*/ 	.byte	0x04, 0x17
        /*000a*/ 	.short	(.L_1052 - .L_1051)
.L_1051:
        /*000c*/ 	.word	0x00000000
        /*0010*/ 	.short	0x0000
        /*0012*/ 	.short	0x0000
        /*0014*/ 	.byte	0x00, 0xf0, 0xa1, 0x03


	//----- nvinfo : EIATTR_SPARSE_MMA_MASK
	.align		4
.L_1052:
        /*0018*/ 	.byte	0x03, 0x50
        /*001a*/ 	.short	0x0000


	//----- nvinfo : EIATTR_MAXREG_COUNT
	.align		4
        /*001c*/ 	.byte	0x03, 0x1b
        /*001e*/ 	.short	0x00ff


	//----- nvinfo : EIATTR_MERCURY_ISA_VERSION
	.align		4
        /*0020*/ 	.byte	0x03, 0x5f
        /*0022*/ 	.short	0x0101


	//----- nvinfo : EIATTR_COOP_GROUP_MASK_REGIDS
	.align		4
        /*0024*/ 	.byte	0x04, 0x29
        /*0026*/ 	.short	(.L_1054 - .L_1053)


	//   ....[0]....
.L_1053:
        /*0028*/ 	.word	0xffffffff


	//   ....[1]....
        /*002c*/ 	.word	0xffffffff


	//   ....[2]....
        /*0030*/ 	.word	0xffffffff


	//   ....[3]....
        /*0034*/ 	.word	0xffffffff


	//   ....[4]....
        /*0038*/ 	.word	0xffffffff


	//   ....[5]....
        /*003c*/ 	.word	0xffffffff


	//   ....[6]....
        /*0040*/ 	.word	0xffffffff


	//   ....[7]....
        /*0044*/ 	.word	0xffffffff


	//   ....[8]....
        /*0048*/ 	.word	0xffffffff


	//   ....[9]....
        /*004c*/ 	.word	0xffffffff


	//   ....[10]....
        /*0050*/ 	.word	0x050000bb


	//   ....[11]....
        /*0054*/ 	.word	0x050000bb


	//   ....[12]....
        /*0058*/ 	.word	0x050000bb


	//   ....[13]....
        /*005c*/ 	.word	0x050000bb


	//   ....[14]....
        /*0060*/ 	.word	0x050000bb


	//   ....[15]....
        /*0064*/ 	.word	0x050000bb


	//   ....[16]....
        /*0068*/ 	.word	0x050000bb


	//   ....[17]....
        /*006c*/ 	.word	0x050000bb


	//   ....[18]....
        /*0070*/ 	.word	0x050000bb


	//   ....[19]....
        /*0074*/ 	.word	0x050000bb


	//----- nvinfo : EIATTR_COOP_GROUP_INSTR_OFFSETS
	.align		4
.L_1054:
        /*0078*/ 	.byte	0x04, 0x28
        /*007a*/ 	.short	(.L_1056 - .L_1055)


	//   ....[0]....
.L_1055:
        /*007c*/ 	.word	0x00039ca0


	//   ....[1]....
        /*0080*/ 	.word	0x00039cd0


	//   ....[2]....
        /*0084*/ 	.word	0x00039cf0


	//   ....[3]....
        /*0088*/ 	.word	0x00039d10


	//   ....[4]....
        /*008c*/ 	.word	0x00039d30


	//   ....[5]....
        /*0090*/ 	.word	0x0003a370


	//   ....[6]....
        /*0094*/ 	.word	0x0003a390


	//   ....[7]....
        /*0098*/ 	.word	0x0003a3b0


	//   ....[8]....
        /*009c*/ 	.word	0x0003a3d0


	//   ....[9]....
        /*00a0*/ 	.word	0x0003a3f0


	//   ....[10]....
        /*00a4*/ 	.word	0x0003b900


	//   ....[11]....
        /*00a8*/ 	.word	0x0003b9b0


	//   ....[12]....
        /*00ac*/ 	.word	0x0003ba20


	//   ....[13]....
        /*00b0*/ 	.word	0x0003ba90


	//   ....[14]....
        /*00b4*/ 	.word	0x0003bb00


	//   ....[15]....
        /*00b8*/ 	.word	0x0003c190


	//   ....[16]....
        /*00bc*/ 	.word	0x0003c200


	//   ....[17]....
        /*00c0*/ 	.word	0x0003c270


	//   ....[18]....
        /*00c4*/ 	.word	0x0003c2e0


	//   ....[19]....
        /*00c8*/ 	.word	0x0003c350


	//----- nvinfo : EIATTR_VRC_CTA_INIT_COUNT
	.align		4
.L_1056:
        /*00cc*/ 	.byte	0x02, 0x4a
	.zero		1
	.zero		1


	//----- nvinfo : EIATTR_EXIT_INSTR_OFFSETS
	.align		4
        /*00d0*/ 	.byte	0x04, 0x1c
        /*00d2*/ 	.short	(.L_1058 - .L_1057)


	//   ....[0]....
.L_1057:
        /*00d4*/ 	.word	0x000009c0


	//   ....[1]....
        /*00d8*/ 	.word	0x0003b890


	//----- nvinfo : EIATTR_MAX_THREADS
	.align		4
.L_1058:
        /*00dc*/ 	.byte	0x04, 0x05
        /*00de*/ 	.short	(.L_1060 - .L_1059)
.L_1059:
        /*00e0*/ 	.word	0x00000080
        /*00e4*/ 	.word	0x00000001
        /*00e8*/ 	.word	0x00000001


	//----- nvinfo : EIATTR_CRS_STACK_SIZE
	.align		4
.L_1060:
        /*00ec*/ 	.byte	0x04, 0x1e
        /*00ee*/ 	.short	(.L_1062 - .L_1061)
.L_1061:
        /*00f0*/ 	.word	0x00000000


	//----- nvinfo : EIATTR_CBANK_PARAM_SIZE
	.align		4
.L_1062:
        /*00f4*/ 	.byte	0x03, 0x19
        /*00f6*/ 	.short	0x00e8


	//----- nvinfo : EIATTR_PARAM_CBANK
	.align		4
        /*00f8*/ 	.byte	0x04, 0x0a
        /*00fa*/ 	.short	(.L_1064 - .L_1063)
	.align		4
.L_1063:
        /*00fc*/ 	.word	index@(.nv.constant0._ZN10layer_norm31ln_parallel_residual_fwd_kernelINS_13Kernel_traitsI13__nv_bfloat16S2_fS2_fjLj1536ELj1ELj4ELj1ELj16ENS_18Kernel_traits_baseILj1536ES2_S2_fS2_fjLj128EEEEELb1ELb1ELb0EEEvNS_9FwdParamsE)
        /*0100*/ 	.short	0x0380
        /*0102*/ 	.short	0x00e8


	//----- nvinfo : EIATTR_SW_WAR
	.align		4
.L_1064:
        /*0104*/ 	.byte	0x04, 0x36
        /*0106*/ 	.short	(.L_1066 - .L_1065)
.L_1065:
        /*0108*/ 	.word	0x00000008
.L_1066:


//--------------------- .nv.info._ZN10layer_norm31ln_parallel_residual_fwd_kernelINS_13Kernel_traitsI13__nv_bfloat16S2_fS2_fjLj1536ELj1ELj4ELj1ELj16ENS_18Kernel_traits_baseILj1536ES2_S2_fS2_fjLj128EEEEELb1ELb1ELb1EEEvNS_9FwdParamsE --------------------------
	.section	.nv.info._ZN10layer_norm31ln_parallel_residual_fwd_kernelINS_13Kernel_traitsI13__nv_bfloat16S2_fS2_fjLj1536ELj1ELj4ELj1ELj16ENS_18Kernel_traits_baseILj1536ES2_S2_fS2_fjLj128EEEEELb1ELb1ELb1EEEvNS_9FwdParamsE,"",@"SHT_CUDA_INFO"
	.sectionflags	@""
	.align	4


	//----- nvinfo : EIATTR_CUDA_API_VERSION
	.align		4
        /*0000*/ 	.byte	0x04, 0x37
        /*0002*/ 	.short	(.L_1068 - .L_1067)
.L_1067:
        /*0004*/ 	.word	0x00000082


	//----- nvinfo : EIATTR_KPARAM_INFO
	.align		4
.L_1068:
        /*0008*/ 	.byte	0x04, 0x17
        /*000a*/ 	.short	(.L_1070 - .L_1069)
.L_1069:
        /*000c*/ 	.word	0x00000000
        /*0010*/ 	.short	0x0000
        /*0012*/ 	.short	0x0000
        /*0014*/ 	.byte	0x00, 0xf0, 0xa1, 0x03


	//----- nvinfo : EIATTR_SPARSE_MMA_MASK
	.align		4
.L_1070:
        /*0018*/ 	.byte	0x03, 0x50
        /*001a*/ 	.short	0x0000


	//----- nvinfo : EIATTR_MAXREG_COUNT
	.align		4
        /*001c*/ 	.byte	0x03, 0x1b
        /*001e*/ 	.short	0x00ff


	//----- nvinfo : EIATTR_MERCURY_ISA_VERSION
	.align		4
        /*0020*/ 	.byte	0x03, 0x5f
        /*0022*/ 	.short	0x0101


	//----- nvinfo : EIATTR_COOP_GROUP_MASK_REGIDS
	.align		4
        /*0024*/ 	.byte	0x04, 0x29
        /*0026*/ 	.short	(.L_1072 - .L_1071)


	//   ....[0]....
.L_1071:
        /*0028*/ 	.word	0xffffffff


	//   ....[1]....
        /*002c*/ 	.word	0xffffffff


	//   ....[2]....
        /*0030*/ 	.word	0xffffffff


	//   ....[3]....
        /*0034*/ 	.word	0xffffffff


	//   ....[4]....
        /*0038*/ 	.word	0xffffffff


	//   ....[5]....
        /*003c*/ 	.word	0xffffffff


	//   ....[6]....
        /*0040*/ 	.word	0xffffffff


	//   ....[7]....
        /*0044*/ 	.word	0xffffffff


	//   ....[8]....
        /*0048*/ 	.word	0xffffffff


	//   ....[9]....
        /*004c*/ 	.word	0xffffffff


	//   ....[10]....
        /*0050*/ 	.word	0x050000bc


	//   ....[11]....
        /*0054*/ 	.word	0x050000bc


	//   ....[12]....
        /*0058*/ 	.word	0x050000bc


	//   ....[13]....
        /*005c*/ 	.word	0x050000bc


	//   ....[14]....
        /*0060*/ 	.word	0x050000bc


	//   ....[15]....
        /*0064*/ 	.word	0x050000bc


	//   ....[16]....
        /*0068*/ 	.word	0x050000bc


	//   ....[17]....
        /*006c*/ 	.word	0x050000bc


	//   ....[18]....
        /*0070*/ 	.word	0x050000bc


	//   ....[19]....
        /*0074*/ 	.word	0x050000bc


	//----- nvinfo : EIATTR_COOP_GROUP_INSTR_OFFSETS
	.align		4
.L_1072:
        /*0078*/ 	.byte	0x04, 0x28
        /*007a*/ 	.short	(.L_1074 - .L_1073)


	//   ....[0]....
.L_1073:
        /*007c*/ 	.word	0x00032fd0


	//   ....[1]....
        /*0080*/ 	.word	0x00033000


	//   ....[2]....
        /*0084*/ 	.word	0x00033020


	//   ....[3]....
        /*0088*/ 	.word	0x00033040


	//   ....[4]....
        /*008c*/ 	.word	0x00033060


	//   ....[5]....
        /*0090*/ 	.word	0x00033690


	//   ....[6]....
        /*0094*/ 	.word	0x000336b0


	//   ....[7]....
        /*0098*/ 	.word	0x000336d0


	//   ....[8]....
        /*009c*/ 	.word	0x000336f0


	//   ....[9]....
        /*00a0*/ 	.word	0x00033710


	//   ....[10]....
        /*00a4*/ 	.word	0x00034a00


	//   ....[11]....
        /*00a8*/ 	.word	0x00034ab0


	//   ....[12]....
        /*00ac*/ 	.word	0x00034b20


	//   ....[13]....
        /*00b0*/ 	.word	0x00034b90


	//   ....[14]....
        /*00b4*/ 	.word	0x00034c00


	//   ....[15]....
        /*00b8*/ 	.word	0x00035280


	//   ....[16]....
        /*00bc*/ 	.word	0x000352f0


	//   ....[17]....
        /*00c0*/ 	.word	0x00035360


	//   ....[18]....
        /*00c4*/ 	.word	0x000353d0


	//   ....[19]....
        /*00c8*/ 	.word	0x00035440


	//----- nvinfo : EIATTR_VRC_CTA_INIT_COUNT
	.align		4
.L_1074:
        /*00cc*/ 	.byte	0x02, 0x4a
	.zero		1
	.zero		1


	//----- nvinfo : EIATTR_EXIT_INSTR_OFFSETS
	.align		4
        /*00d0*/ 	.byte	0x04, 0x1c
        /*00d2*/ 	.short	(.L_1076 - .L_1075)


	//   ....[0]....
.L_1075:
        /*00d4*/ 	.word	0x00000430


	//   ....[1]....
        /*00d8*/ 	.word	0x00034990


	//----- nvinfo : EIATTR_MAX_THREADS
	.align		4
.L_1076:
        /*00dc*/ 	.byte	0x04, 0x05
        /*00de*/ 	.short	(.L_1078 - .L_1077)
.L_1077:
        /*00e0*/ 	.word	0x00000080
        /*00e4*/ 	.word	0x00000001
        /*00e8*/ 	.word	0x00000001


	//----- nvinfo : EIATTR_CRS_STACK_SIZE
	.align		4
.L_1078:
        /*00ec*/ 	.byte	0x04, 0x1e
        /*00ee*/ 	.short	(.L_1080 - .L_1079)
.L_1079:
        /*00f0*/ 	.word	0x00000000


	//----- nvinfo : EIATTR_CBANK_PARAM_SIZE
	.align		4
.L_1080:
        /*00f4*/ 	.byte	0x03, 0x19
        /*00f6*/ 	.short	0x00e8


	//----- nvinfo : EIATTR_PARAM_CBANK
	.align		4
        /*00f8*/ 	.byte	0x04, 0x0a
        /*00fa*/ 	.short	(.L_1082 - .L_1081)
	.align		4
.L_1081:
        /*00fc*/ 	.word	index@(.nv.constant0._ZN10layer_norm31ln_parallel_residual_fwd_kernelINS_13Kernel_traitsI13__nv_bfloat16S2_fS2_fjLj1536ELj1ELj4ELj1ELj16ENS_18Kernel_traits_baseILj1536ES2_S2_fS2_fjLj128EEEEELb1ELb1ELb1EEEvNS_9FwdParamsE)
        /*0100*/ 	.short	0x0380
        /*0102*/ 	.short	0x00e8


	//----- nvinfo : EIATTR_SW_WAR
	.align		4
.L_1082:
        /*0104*/ 	.byte	0x04, 0x36
        /*0106*/ 	.short	(.L_1084 - .L_1083)
.L_1083:
        /*0108*/ 	.word	0x00000008
.L_1084:


//--------------------- .nv.info._ZN10layer_norm31ln_parallel_residual_fwd_kernelINS_13Kernel_traitsIf13__nv_bfloat16fS2_fjLj1536ELj1ELj4ELj1ELj16ENS_18Kernel_traits_baseILj1536EfS2_fS2_fjLj128EEEEELb0ELb0ELb0EEEvNS_9FwdParamsE --------------------------
	.section	.nv.info._ZN10layer_norm31ln_parallel_residual_fwd_kernelINS_13Kernel_traitsIf13__nv_bfloat16fS2_fjLj1536ELj1ELj4ELj1ELj16ENS_18Kernel_traits_baseILj1536EfS2_fS2_fjLj128EEEEELb0ELb0ELb0EEEvNS_9FwdParamsE,"",@"SHT_CUDA_INFO"
	.sectionflags	@""
	.align	4


	//----- nvinfo : EIATTR_CUDA_API_VERSION
	.align		4
        /*0000*/ 	.byte	0x04, 0x37
        /*0002*/ 	.short	(.L_1086 - .L_1085)
.L_1085:
        /*0004*/ 	.word	0x00000082


	//----- nvinfo : EIATTR_KPARAM_INFO
	.align		4
.L_1086:
        /*0008*/ 	.byte	0x04, 0x17
        /*000a*/ 	.short	(.L_1088 - .L_1087)
.L_1087:
        /*000c*/ 	.word	0x00000000
        /*0010*/ 	.short	0x0000
        /*0012*/ 	.short	0x0000
        /*0014*/ 	.byte	0x00, 0xf0, 0xa1, 0x03


	//----- nvinfo : EIATTR_SPARSE_MMA_MASK
	.align		4
.L_1088:
        /*0018*/ 	.byte	0x03, 0x50
        /*001a*/ 	.short	0x0000


	//----- nvinfo : EIATTR_MAXREG_COUNT
	.align		4
        /*001c*/ 	.byte	0x03, 0x1b
        /*001e*/ 	.short	0x00ff


	//----- nvinfo : EIATTR_ANNOTATIONS
	.align		4
        /*0020*/ 	.byte	0x04, 0x55
        /*0022*/ 	.short	(.L_1090 - .L_1089)


	//   ....[0]....
.L_1089:
        /* <DEDUP_REMOVED lines=54> */


	//----- nvinfo : EIATTR_MERCURY_ISA_VERSION
	.align		4
.L_1090:
        /*0374*/ 	.byte	0x03, 0x5f
        /*0376*/ 	.short	0x0101


	//----- nvinfo : EIATTR_COOP_GROUP_MASK_REGIDS
	.align		4
        /*0378*/ 	.byte	0x04, 0x29
        /*037a*/ 	.short	(.L_1092 - .L_1091)


	//   ....[0]....
.L_1091:
        /*037c*/ 	.word	0xffffffff


	//   ....[1]....
        /*0380*/ 	.word	0xffffffff


	//   ....[2]....
        /*0384*/ 	.word	0xffffffff


	//   ....[3]....
        /*0388*/ 	.word	0xffffffff


	//   ....[4]....
        /*038c*/ 	.word	0xffffffff


	//   ....[5]....
        /*0390*/ 	.word	0xffffffff


	//   ....[6]....
        /*0394*/ 	.word	0xffffffff


	//   ....[7]....
        /*0398*/ 	.word	0xffffffff


	//   ....[8]....
        /*039c*/ 	.word	0xffffffff


	//   ....[9]....
        /*03a0*/ 	.word	0xffffffff


	//   ....[10]....
        /*03a4*/ 	.word	0x05000002


	//   ....[11]....
        /*03a8*/ 	.word	0x05000002


	//   ....[12]....
        /*03ac*/ 	.word	0x05000002


	//   ....[13]....
        /*03b0*/ 	.word	0x05000002


	//   ....[14]....
        /*03b4*/ 	.word	0x05000002


	//   ....[15]....
        /*03b8*/ 	.word	0x05000002


	//   ....[16]....
        /*03bc*/ 	.word	0x05000002


	//   ....[17]....
        /*03c0*/ 	.word	0x05000002


	//   ....[18]....
        /*03c4*/ 	.word	0x05000002


	//   ....[19]....
        /*03c8*/ 	.word	0x05000002


	//----- nvinfo : EIATTR_COOP_GROUP_INSTR_OFFSETS
	.align		4
.L_1092:
        /*03cc*/ 	.byte	0x04, 0x28
        /*03ce*/ 	.short	(.L_1094 - .L_1093)


	//   ....[0]....
.L_1093:
        /*03d0*/ 	.word	0x00005da0


	//   ....[1]....
        /*03d4*/ 	.word	0x00005dd0


	//   ....[2]....
        /*03d8*/ 	.word	0x00005df0


	//   ....[3]....
        /*03dc*/ 	.word	0x00005e10


	//   ....[4]....
        /*03e0*/ 	.word	0x00005e30


	//   ....[5]....
        /*03e4*/ 	.word	0x00006470


	//   ....[6]....
        /*03e8*/ 	.word	0x00006490


	//   ....[7]....
        /*03ec*/ 	.word	0x000064b0


	//   ....[8]....
        /*03f0*/ 	.word	0x000064d0


	//   ....[9]....
        /*03f4*/ 	.word	0x000064f0


	//   ....[10]....
        /*03f8*/ 	.word	0x00008090


	//   ....[11]....
        /*03fc*/ 	.word	0x00008130


	//   ....[12]....
        /*0400*/ 	.word	0x000081a0


	//   ....[13]....
        /*0404*/ 	.word	0x00008210


	//   ....[14]....
        /*0408*/ 	.word	0x00008280


	//   ....[15]....
        /*040c*/ 	.word	0x00008920


	//   ....[16]....
        /*0410*/ 	.word	0x00008990


	//   ....[17]....
        /*0414*/ 	.word	0x00008a00


	//   ....[18]....
        /*0418*/ 	.word	0x00008a70


	//   ....[19]....
        /*041c*/ 	.word	0x00008ae0


	//----- nvinfo : EIATTR_VRC_CTA_INIT_COUNT
	.align		4
.L_1094:
        /*0420*/ 	.byte	0x02, 0x4a
	.zero		1
	.zero		1


	//----- nvinfo : EIATTR_EXIT_INSTR_OFFSETS
	.align		4
        /*0424*/ 	.byte	0x04, 0x1c
        /*0426*/ 	.short	(.L_1096 - .L_1095)


	//   ....[0]....
.L_1095:
        /*0428*/ 	.word	0x00002690


	//   ....[1]....
        /*042c*/ 	.word	0x00008020


	//----- nvinfo : EIATTR_MAX_THREADS
	.align		4
.L_1096:
        /*0430*/ 	.byte	0x04, 0x05
        /*0432*/ 	.short	(.L_1098 - .L_1097)
.L_1097:
        /*0434*/ 	.word	0x00000080
        /*0438*/ 	.word	0x00000001
        /*043c*/ 	.word	0x00000001


	//----- nvinfo : EIATTR_CRS_STACK_SIZE
	.align		4
.L_1098:
        /*0440*/ 	.byte	0x04, 0x1e
        /*0442*/ 	.short	(.L_1100 - .L_1099)
.L_1099:
        /*0444*/ 	.word	0x00000000


	//----- nvinfo : EIATTR_CBANK_PARAM_SIZE
	.align		4
.L_1100:
        /*0448*/ 	.byte	0x03, 0x19
        /*044a*/ 	.short	0x00e8


	//----- nvinfo : EIATTR_PARAM_CBANK
	.align		4
        /*044c*/ 	.byte	0x04, 0x0a
        /*044e*/ 	.short	(.L_1102 - .L_1101)
	.align		4
.L_1101:
        /*0450*/ 	.word	index@(.nv.constant0._ZN10layer_norm31ln_parallel_residual_fwd_kernelINS_13Kernel_traitsIf13__nv_bfloat16fS2_fjLj1536ELj1ELj4ELj1ELj16ENS_18Kernel_traits_baseILj1536EfS2_fS2_fjLj128EEEEELb0ELb0ELb0EEEvNS_9FwdParamsE)
        /*0454*/ 	.short	0x0380
        /*0456*/ 	.short	0x00e8


	//----- nvinfo : EIATTR_SW_WAR
	.align		4
.L_1102:
        /*0458*/ 	.byte	0x04, 0x36
        /*045a*/ 	.short	(.L_1104 - .L_1103)
.L_1103:
        /*045c*/ 	.word	0x00000008
.L_1104:


//--------------------- .nv.info._ZN10layer_norm31ln_parallel_residual_fwd_kernelINS_13Kernel_traitsIf13__nv_bfloat16fS2_fjLj1536ELj1ELj4ELj1ELj16ENS_18Kernel_traits_baseILj1536EfS2_fS2_fjLj128EEEEELb0ELb0ELb1EEEvNS_9FwdParamsE --------------------------
	.section	.nv.info._ZN10layer_norm31ln_parallel_residual_fwd_kernelINS_13Kernel_traitsIf13__nv_bfloat16fS2_fjLj1536ELj1ELj4ELj1ELj16ENS_18Kernel_traits_baseILj1536EfS2_fS2_fjLj128EEEEELb0ELb0ELb1EEEvNS_9FwdParamsE,"",@"SHT_CUDA_INFO"
	.sectionflags	@""
	.align	4


	//----- nvinfo : EIATTR_CUDA_API_VERSION
	.align		4
        /*0000*/ 	.byte	0x04, 0x37
        /*0002*/ 	.short	(.L_1106 - .L_1105)
.L_1105:
        /*0004*/ 	.word	0x00000082


	//----- nvinfo : EIATTR_KPARAM_INFO
	.align		4
.L_1106:
        /*0008*/ 	.byte	0x04, 0x17
        /*000a*/ 	.short	(.L_1108 - .L_1107)
.L_1107:
        /*000c*/ 	.word	0x00000000
        /*0010*/ 	.short	0x0000
        /*0012*/ 	.short	0x0000
        /*0014*/ 	.byte	0x00, 0xf0, 0xa1, 0x03


	//----- nvinfo : EIATTR_SPARSE_MMA_MASK
	.align		4
.L_1108:
        /*0018*/ 	.byte	0x03, 0x50
        /*001a*/ 	.short	0x0000


	//----- nvinfo : EIATTR_MAXREG_COUNT
	.align		4
        /*001c*/ 	.byte	0x03, 0x1b
        /*001e*/ 	.short	0x00ff


	//----- nvinfo : EIATTR_ANNOTATIONS
	.align		4
        /*0020*/ 	.byte	0x04, 0x55
        /*0022*/ 	.short	(.L_1110 - .L_1109)


	//   ....[0]....
.L_1109:
        /* <DEDUP_REMOVED lines=22> */


	//----- nvinfo : EIATTR_MERCURY_ISA_VERSION
	.align		4
.L_1110:
        /*0174*/ 	.byte	0x03, 0x5f
        /*0176*/ 	.short	0x0101


	//----- nvinfo : EIATTR_COOP_GROUP_MASK_REGIDS
	.align		4
        /*0178*/ 	.byte	0x04, 0x29
        /*017a*/ 	.short	(.L_1112 - .L_1111)


	//   ....[0]....
.L_1111:
        /*017c*/ 	.word	0xffffffff


	//   ....[1]....
        /*0180*/ 	.word	0xffffffff


	//   ....[2]....
        /*0184*/ 	.word	0xffffffff


	//   ....[3]....
        /*0188*/ 	.word	0xffffffff


	//   ....[4]....
        /*018c*/ 	.word	0xffffffff


	//   ....[5]....
        /*0190*/ 	.word	0xffffffff


	//   ....[6]....
        /*0194*/ 	.word	0xffffffff


	//   ....[7]....
        /*0198*/ 	.word	0xffffffff


	//   ....[8]....
        /*019c*/ 	.word	0xffffffff


	//   ....[9]....
        /*01a0*/ 	.word	0xffffffff


	//   ....[10]....
        /*01a4*/ 	.word	0x05000003


	//   ....[11]....
        /*01a8*/ 	.word	0x05000003


	//   ....[12]....
        /*01ac*/ 	.word	0x05000003


	//   ....[13]....
        /*01b0*/ 	.word	0x05000003


	//   ....[14]....
        /*01b4*/ 	.word	0x05000003


	//   ....[15]....
        /*01b8*/ 	.word	0x05000003


	//   ....[16]....
        /*01bc*/ 	.word	0x05000003


	//   ....[17]....
        /*01c0*/ 	.word	0x05000003


	//   ....[18]....
        /*01c4*/ 	.word	0x05000003


	//   ....[19]....
        /*01c8*/ 	.word	0x05000003


	//----- nvinfo : EIATTR_COOP_GROUP_INSTR_OFFSETS
	.align		4
.L_1112:
        /*01cc*/ 	.byte	0x04, 0x28
        /*01ce*/ 	.short	(.L_1114 - .L_1113)


	//   ....[0]....
.L_1113:
        /*01d0*/ 	.word	0x000044a0


	//   ....[1]....
        /*01d4*/ 	.word	0x000044d0


	//   ....[2]....
        /*01d8*/ 	.word	0x000044f0


	//   ....[3]....
        /*01dc*/ 	.word	0x00004510


	//   ....[4]....
        /*01e0*/ 	.word	0x00004530


	//   ....[5]....
        /*01e4*/ 	.word	0x00004b60


	//   ....[6]....
        /*01e8*/ 	.word	0x00004b80


	//   ....[7]....
        /*01ec*/ 	.word	0x00004ba0


	//   ....[8]....
        /*01f0*/ 	.word	0x00004bc0


	//   ....[9]....
        /*01f4*/ 	.word	0x00004be0


	//   ....[10]....
        /*01f8*/ 	.word	0x00005f60


	//   ....[11]....
        /*01fc*/ 	.word	0x00005ff0


	//   ....[12]....
        /*0200*/ 	.word	0x00006060


	//   ....[13]....
        /*0204*/ 	.word	0x000060d0


	//   ....[14]....
        /*0208*/ 	.word	0x00006140


	//   ....[15]....
        /*020c*/ 	.word	0x000067d0


	//   ....[16]....
        /*0210*/ 	.word	0x00006830


	//   ....[17]....
        /*0214*/ 	.word	0x00006890


	//   ....[18]....
        /*0218*/ 	.word	0x000068f0


	//   ....[19]....
        /*021c*/ 	.word	0x00006950


	//----- nvinfo : EIATTR_VRC_CTA_INIT_COUNT
	.align		4
.L_1114:
        /*0220*/ 	.byte	0x02, 0x4a
	.zero		1
	.zero		1


	//----- nvinfo : EIATTR_EXIT_INSTR_OFFSETS
	.align		4
        /*0224*/ 	.byte	0x04, 0x1c
        /*0226*/ 	.short	(.L_1116 - .L_1115)


	//   ....[0]....
.L_1115:
        /*0228*/ 	.word	0x000011c0


	//   ....[1]....
        /*022c*/ 	.word	0x00005ef0


	//----- nvinfo : EIATTR_MAX_THREADS
	.align		4
.L_1116:
        /*0230*/ 	.byte	0x04, 0x05
        /*0232*/ 	.short	(.L_1118 - .L_1117)
.L_1117:
        /*0234*/ 	.word	0x00000080
        /*0238*/ 	.word	0x00000001
        /*023c*/ 	.word	0x00000001


	//----- nvinfo : EIATTR_CRS_STACK_SIZE
	.align		4
.L_1118:
        /*0240*/ 	.byte	0x04, 0x1e
        /*0242*/ 	.short	(.L_1120 - .L_1119)
.L_1119:
        /*0244*/ 	.word	0x00000000


	//----- nvinfo : EIATTR_CBANK_PARAM_SIZE
	.align		4
.L_1120:
        /*0248*/ 	.byte	0x03, 0x19
        /*024a*/ 	.short	0x00e8


	//----- nvinfo : EIATTR_PARAM_CBANK
	.align		4
        /*024c*/ 	.byte	0x04, 0x0a
        /*024e*/ 	.short	(.L_1122 - .L_1121)
	.align		4
.L_1121:
        /*0250*/ 	.word	index@(.nv.constant0._ZN10layer_norm31ln_parallel_residual_fwd_kernelINS_13Kernel_traitsIf13__nv_bfloat16fS2_fjLj1536ELj1ELj4ELj1ELj16ENS_18Kernel_traits_baseILj1536EfS2_fS2_fjLj128EEEEELb0ELb0ELb1EEEvNS_9FwdParamsE)
        /*0254*/ 	.short	0x0380
        /*0256*/ 	.short	0x00e8


	//----- nvinfo : EIATTR_SW_WAR
	.align		4
.L_1122:
        /*0258*/ 	.byte	0x04, 0x36
        /*025a*/ 	.short	(.L_1124 - .L_1123)
.L_1123:
        /*025c*/ 	.word	0x00000008
.L_1124:


//--------------------- .nv.info._ZN10layer_norm31ln_parallel_residual_fwd_kernelINS_13Kernel_traitsIf13__nv_bfloat16fS2_fjLj1536ELj1ELj4ELj1ELj16ENS_18Kernel_traits_baseILj1536EfS2_fS2_fjLj128EEEEELb0ELb1ELb0EEEvNS_9FwdParamsE --------------------------
	.section	.nv.info._ZN10layer_norm31ln_parallel_residual_fwd_kernelINS_13Kernel_traitsIf13__nv_bfloat16fS2_fjLj1536ELj1ELj4ELj1ELj16ENS_18Kernel_traits_baseILj1536EfS2_fS2_fjLj128EEEEELb0ELb1ELb0EEEvNS_9FwdParamsE,"",@"SHT_CUDA_INFO"
	.sectionflags	@""
	.align	4


	//----- nvinfo : EIATTR_CUDA_API_VERSION
	.align		4
        /*0000*/ 	.byte	0x04, 0x37
        /*0002*/ 	.short	(.L_1126 - .L_1125)
.L_1125:
        /*0004*/ 	.word	0x00000082


	//----- nvinfo : EIATTR_KPARAM_INFO
	.align		4
.L_1126:
        /*0008*/ 	.byte	0x04, 0x17
        /*000a*/ 	.short	(.L_1128 - .L_1127)
.L_1127:
        /*000c*/ 	.word	0x00000000
        /*0010*/ 	.short	0x0000
        /*0012*/ 	.short	0x0000
        /*0014*/ 	.byte	0x00, 0xf0, 0xa1, 0x03


	//----- nvinfo : EIATTR_SPARSE_MMA_MASK
	.align		4
.L_1128:
        /*0018*/ 	.byte	0x03, 0x50
        /*001a*/ 	.short	0x0000


	//----- nvinfo : EIATTR_MAXREG_COUNT
	.align		4
        /*001c*/ 	.byte	0x03, 0x1b
        /*001e*/ 	.short	0x00ff


	//----- nvinfo : EIATTR_MERCURY_ISA_VERSION
	.align		4
        /*0020*/ 	.byte	0x03, 0x5f
        /*0022*/ 	.short	0x0101


	//----- nvinfo : EIATTR_COOP_GROUP_MASK_REGIDS
	.align		4
        /*0024*/ 	.byte	0x04, 0x29
        /*0026*/ 	.short	(.L_1130 - .L_1129)


	//   ....[0]....
.L_1129:
        /*0028*/ 	.word	0xffffffff


	//   ....[1]....
        /*002c*/ 	.word	0xffffffff


	//   ....[2]....
        /*0030*/ 	.word	0xffffffff


	//   ....[3]....
        /*0034*/ 	.word	0xffffffff


	//   ....[4]....
        /*0038*/ 	.word	0xffffffff


	//   ....[5]....
        /*003c*/ 	.word	0xffffffff


	//   ....[6]....
        /*0040*/ 	.word	0xffffffff


	//   ....[7]....
        /*0044*/ 	.word	0xffffffff


	//   ....[8]....
        /*0048*/ 	.word	0xffffffff


	//   ....[9]....
        /*004c*/ 	.word	0xffffffff


	//   ....[10]....
        /*0050*/ 	.word	0x050000ab


	//   ....[11]....
        /*0054*/ 	.word	0x050000ab


	//   ....[12]....
        /*0058*/ 	.word	0x050000ab


	//   ....[13]....
        /*005c*/ 	.word	0x050000ab


	//   ....[14]....
        /*0060*/ 	.word	0x050000ab


	//   ....[15]....
        /*0064*/ 	.word	0x050000ab


	//   ....[16]....
        /*0068*/ 	.word	0x050000ab


	//   ....[17]....
        /*006c*/ 	.word	0x050000ab


	//   ....[18]....
        /*0070*/ 	.word	0x050000ab


	//   ....[19]....
        /*0074*/ 	.word	0x050000ab


	//----- nvinfo : EIATTR_COOP_GROUP_INSTR_OFFSETS
	.align		4
.L_1130:
        /*0078*/ 	.byte	0x04, 0x28
        /*007a*/ 	.short	(.L_1132 - .L_1131)


	//   ....[0]....
.L_1131:
        /*007c*/ 	.word	0x00003fc0


	//   ....[1]....
        /*0080*/ 	.word	0x00003fe0


	//   ....[2]....
        /*0084*/ 	.word	0x00004000


	//   ....[3]....
        /*0088*/ 	.word	0x00004030


	//   ....[4]....
        /*008c*/ 	.word	0x00004050


	//   ....[5]....
        /*0090*/ 	.word	0x00004690


	//   ....[6]....
        /*0094*/ 	.word	0x000046b0


	//   ....[7]....
        /*0098*/ 	.word	0x000046d0


	//   ....[8]....
        /*009c*/ 	.word	0x000046f0


	//   ....[9]....
        /*00a0*/ 	.word	0x00004710


	//   ....[10]....
        /*00a4*/ 	.word	0x00005620


	//   ....[11]....
        /*00a8*/ 	.word	0x000056c0


	//   ....[12]....
        /*00ac*/ 	.word	0x00005730


	//   ....[13]....
        /*00b0*/ 	.word	0x000057b0


	//   ....[14]....
        /*00b4*/ 	.word	0x00005820


	//   ....[15]....
        /*00b8*/ 	.word	0x00005ea0


	//   ....[16]....
        /*00bc*/ 	.word	0x00005f10


	//   ....[17]....
        /*00c0*/ 	.word	0x00005f80


	//   ....[18]....
        /*00c4*/ 	.word	0x00005ff0


	//   ....[19]....
        /*00c8*/ 	.word	0x00006060


	//----- nvinfo : EIATTR_VRC_CTA_INIT_COUNT
	.align		4
.L_1132:
        /*00cc*/ 	.byte	0x02, 0x4a
	.zero		1
	.zero		1


	//----- nvinfo : EIATTR_EXIT_INSTR_OFFSETS
	.align		4
        /*00d0*/ 	.byte	0x04, 0x1c
        /*00d2*/ 	.short	(.L_1134 - .L_1133)


	//   ....[0]....
.L_1133:
        /*00d4*/ 	.word	0x00000930


	//   ....[1]....
        /*00d8*/ 	.word	0x000055b0


	//----- nvinfo : EIATTR_MAX_THREADS
	.align		4
.L_1134:
        /*00dc*/ 	.byte	0x04, 0x05
        /*00de*/ 	.short	(.L_1136 - .L_1135)
.L_1135:
        /*00e0*/ 	.word	0x00000080
        /*00e4*/ 	.word	0x00000001
        /*00e8*/ 	.word	0x00000001


	//----- nvinfo : EIATTR_CRS_STACK_SIZE
	.align		4
.L_1136:
        /*00ec*/ 	.byte	0x04, 0x1e
        /*00ee*/ 	.short	(.L_1138 - .L_1137)
.L_1137:
        /*00f0*/ 	.word	0x00000000


	//----- nvinfo : EIATTR_CBANK_PARAM_SIZE
	.align		4
.L_1138:
        /*00f4*/ 	.byte	0x03, 0x19
        /*00f6*/ 	.short	0x00e8


	//----- nvinfo : EIATTR_PARAM_CBANK
	.align		4
        /*00f8*/ 	.byte	0x04, 0x0a
        /*00fa*/ 	.short	(.L_1140 - .L_1139)
	.align		4
.L_1139:
        /*00fc*/ 	.word	index@(.nv.constant0._ZN10layer_norm31ln_parallel_residual_fwd_kernelINS_13Kernel_traitsIf13__nv_bfloat16fS2_fjLj1536ELj1ELj4ELj1ELj16ENS_18Kernel_traits_baseILj1536EfS2_fS2_fjLj128EEEEELb0ELb1ELb0EEEvNS_9FwdParamsE)
        /*0100*/ 	.short	0x0380
        /*0102*/ 	.short	0x00e8


	//----- nvinfo : EIATTR_SW_WAR
	.align		4
.L_1140:
        /*0104*/ 	.byte	0x04, 0x36
        /*0106*/ 	.short	(.L_1142 - .L_1141)
.L_1141:
        /*0108*/ 	.word	0x00000008
.L_1142:


//--------------------- .nv.info._ZN10layer_norm31ln_parallel_residual_fwd_kernelINS_13Kernel_traitsIf13__nv_bfloat16fS2_fjLj1536ELj1ELj4ELj1ELj16ENS_18Kernel_traits_baseILj1536EfS2_fS2_fjLj128EEEEELb0ELb1ELb1EEEvNS_9FwdParamsE --------------------------
	.section	.nv.info._ZN10layer_norm31ln_parallel_residual_fwd_kernelINS_13Kernel_traitsIf13__nv_bfloat16fS2_fjLj1536ELj1ELj4ELj1ELj16ENS_18Kernel_traits_baseILj1536EfS2_fS2_fjLj128EEEEELb0ELb1ELb1EEEvNS_9FwdParamsE,"",@"SHT_CUDA_INFO"
	.sectionflags	@""
	.align	4


	//----- nvinfo : EIATTR_CUDA_API_VERSION
	.align		4
        /*0000*/ 	.byte	0x04, 0x37
        /*0002*/ 	.short	(.L_1144 - .L_1143)
.L_1143:
        /*0004*/ 	.word	0x00000082


	//----- nvinfo : EIATTR_KPARAM_INFO
	.align		4
.L_1144:
        /*0008*/ 	.byte	0x04, 0x17
        /*000a*/ 	.short	(.L_1146 - .L_1145)
.L_1145:
        /*000c*/ 	.word	0x00000000
        /*0010*/ 	.short	0x0000
        /*0012*/ 	.short	0x0000
        /*0014*/ 	.byte	0x00, 0xf0, 0xa1, 0x03


	//----- nvinfo : EIATTR_SPARSE_MMA_MASK
	.align		4
.L_1146:
        /*0018*/ 	.byte	0x03, 0x50
        /*001a*/ 	.short	0x0000


	//----- nvinfo : EIATTR_MAXREG_COUNT
	.align		4
        /*001c*/ 	.byte	0x03, 0x1b
        /*001e*/ 	.short	0x00ff


	//----- nvinfo : EIATTR_MERCURY_ISA_VERSION
	.align		4
        /*0020*/ 	.byte	0x03, 0x5f
        /*0022*/ 	.short	0x0101


	//----- nvinfo : EIATTR_COOP_GROUP_MASK_REGIDS
	.align		4
        /*0024*/ 	.byte	0x04, 0x29
        /*0026*/ 	.short	(.L_1148 - .L_1147)


	//   ....[0]....
.L_1147:
        /*0028*/ 	.word	0xffffffff


	//   ....[1]....
        /*002c*/ 	.word	0xffffffff


	//   ....[2]....
        /*0030*/ 	.word	0xffffffff


	//   ....[3]....
        /*0034*/ 	.word	0xffffffff


	//   ....[4]....
        /*0038*/ 	.word	0xffffffff


	//   ....[5]....
        /*003c*/ 	.word	0xffffffff


	//   ....[6]....
        /*0040*/ 	.word	0xffffffff


	//   ....[7]....
        /*0044*/ 	.word	0xffffffff


	//   ....[8]....
        /*0048*/ 	.word	0xffffffff


	//   ....[9]....
        /*004c*/ 	.word	0xffffffff


	//   ....[10]....
        /*0050*/ 	.word	0x050000ac


	//   ....[11]....
        /*0054*/ 	.word	0x050000ac


	//   ....[12]....
        /*0058*/ 	.word	0x050000ac


	//   ....[13]....
        /*005c*/ 	.word	0x050000ac


	//   ....[14]....
        /*0060*/ 	.word	0x050000ac


	//   ....[15]....
        /*0064*/ 	.word	0x050000ac


	//   ....[16]....
        /*0068*/ 	.word	0x050000ac


	//   ....[17]....
        /*006c*/ 	.word	0x050000ac


	//   ....[18]....
        /*0070*/ 	.word	0x050000ac


	//   ....[19]....
        /*0074*/ 	.word	0x050000ac


	//----- nvinfo : EIATTR_COOP_GROUP_INSTR_OFFSETS
	.align		4
.L_1148:
        /*0078*/ 	.byte	0x04, 0x28
        /*007a*/ 	.short	(.L_1150 - .L_1149)


	//   ....[0]....
.L_1149:
        /*007c*/ 	.word	0x00003790


	//   ....[1]....
        /*0080*/ 	.word	0x000037b0


	//   ....[2]....
        /*0084*/ 	.word	0x000037d0


	//   ....[3]....
        /*0088*/ 	.word	0x000037f0


	//   ....[4]....
        /*008c*/ 	.word	0x00003820


	//   ....[5]....
        /*0090*/ 	.word	0x00003e50


	//   ....[6]....
        /*0094*/ 	.word	0x00003e70


	//   ....[7]....
        /*0098*/ 	.word	0x00003e90


	//   ....[8]....
        /*009c*/ 	.word	0x00003eb0


	//   ....[9]....
        /*00a0*/ 	.word	0x00003ed0


	//   ....[10]....
        /*00a4*/ 	.word	0x00004bc0


	//   ....[11]....
        /*00a8*/ 	.word	0x00004c60


	//   ....[12]....
        /*00ac*/ 	.word	0x00004cd0


	//   ....[13]....
        /*00b0*/ 	.word	0x00004d40


	//   ....[14]....
        /*00b4*/ 	.word	0x00004dc0


	//   ....[15]....
        /*00b8*/ 	.word	0x00005440


	//   ....[16]....
        /*00bc*/ 	.word	0x000054b0


	//   ....[17]....
        /*00c0*/ 	.word	0x00005520


	//   ....[18]....
        /*00c4*/ 	.word	0x00005590


	//   ....[19]....
        /*00c8*/ 	.word	0x00005600


	//----- nvinfo : EIATTR_VRC_CTA_INIT_COUNT
	.align		4
.L_1150:
        /*00cc*/ 	.byte	0x02, 0x4a
	.zero		1
	.zero		1


	//----- nvinfo : EIATTR_EXIT_INSTR_OFFSETS
	.align		4
        /*00d0*/ 	.byte	0x04, 0x1c
        /*00d2*/ 	.short	(.L_1152 - .L_1151)


	//   ....[0]....
.L_1151:
        /*00d4*/ 	.word	0x00000510


	//   ....[1]....
        /*00d8*/ 	.word	0x00004b50


	//----- nvinfo : EIATTR_MAX_THREADS
	.align		4
.L_1152:
        /*00dc*/ 	.byte	0x04, 0x05
        /*00de*/ 	.short	(.L_1154 - .L_1153)
.L_1153:
        /*00e0*/ 	.word	0x00000080
        /*00e4*/ 	.word	0x00000001
        /*00e8*/ 	.word	0x00000001


	//----- nvinfo : EIATTR_CRS_STACK_SIZE
	.align		4
.L_1154:
        /*00ec*/ 	.byte	0x04, 0x1e
        /*00ee*/ 	.short	(.L_1156 - .L_1155)
.L_1155:
        /*00f0*/ 	.word	0x00000000


	//----- nvinfo : EIATTR_CBANK_PARAM_SIZE
	.align		4
.L_1156:
        /*00f4*/ 	.byte	0x03, 0x19
        /*00f6*/ 	.short	0x00e8


	//----- nvinfo : EIATTR_PARAM_CBANK
	.align		4
        /*00f8*/ 	.byte	0x04, 0x0a
        /*00fa*/ 	.short	(.L_1158 - .L_1157)
	.align		4
.L_1157:
        /*00fc*/ 	.word	index@(.nv.constant0._ZN10layer_norm31ln_parallel_residual_fwd_kernelINS_13Kernel_traitsIf13__nv_bfloat16fS2_fjLj1536ELj1ELj4ELj1ELj16ENS_18Kernel_traits_baseILj1536EfS2_fS2_fjLj128EEEEELb0ELb1ELb1EEEvNS_9FwdParamsE)
        /*0100*/ 	.short	0x0380
        /*0102*/ 	.short	0x00e8


	//----- nvinfo : EIATTR_SW_WAR
	.align		4
.L_1158:
        /*0104*/ 	.byte	0x04, 0x36
        /*0106*/ 	.short	(.L_1160 - .L_1159)
.L_1159:
        /*0108*/ 	.word	0x00000008
.L_1160:


//--------------------- .nv.info._ZN10layer_norm31ln_parallel_residual_fwd_kernelINS_13Kernel_traitsIf13__nv_bfloat16fS2_fjLj1536ELj1ELj4ELj1ELj16ENS_18Kernel_traits_baseILj1536EfS2_fS2_fjLj128EEEEELb1ELb0ELb0EEEvNS_9FwdParamsE --------------------------
	.section	.nv.info._ZN10layer_norm31ln_parallel_residual_fwd_kernelINS_13Kernel_traitsIf13__nv_bfloat16fS2_fjLj1536ELj1ELj4ELj1ELj16ENS_18Kernel_traits_baseILj1536EfS2_fS2_fjLj128EEEEELb1ELb0ELb0EEEvNS_9FwdParamsE,"",@"SHT_CUDA_INFO"
	.sectionflags	@""
	.align	4


	//----- nvinfo : EIATTR_CUDA_API_VERSION
	.align		4
        /*0000*/ 	.byte	0x04, 0x37
        /*0002*/ 	.short	(.L_1162 - .L_1161)
.L_1161:
        /*0004*/ 	.word	0x00000082


	//----- nvinfo : EIATTR_KPARAM_INFO
	.align		4
.L_1162:
        /*0008*/ 	.byte	0x04, 0x17
        /*000a*/ 	.short	(.L_1164 - .L_1163)
.L_1163:
        /*000c*/ 	.word	0x00000000
        /*0010*/ 	.short	0x0000
        /*0012*/ 	.short	0x0000
        /*0014*/ 	.byte	0x00, 0xf0, 0xa1, 0x03


	//----- nvinfo : EIATTR_SPARSE_MMA_MASK
	.align		4
.L_1164:
        /*0018*/ 	.byte	0x03, 0x50
        /*001a*/ 	.short	0x0000


	//----- nvinfo : EIATTR_MAXREG_COUNT
	.align		4
        /*001c*/ 	.byte	0x03, 0x1b
        /*001e*/ 	.short	0x00ff


	//----- nvinfo : EIATTR_ANNOTATIONS
	.align		4
        /*0020*/ 	.byte	0x04, 0x55
        /*0022*/ 	.short	(.L_1166 - .L_1165)


	//   ....[0]....
.L_1165:
        /* <DEDUP_REMOVED lines=131> */


	//----- nvinfo : EIATTR_MERCURY_ISA_VERSION
	.align		4
.L_1166:
        /*0844*/ 	.byte	0x03, 0x5f
        /*0846*/ 	.short	0x0101


	//----- nvinfo : EIATTR_COOP_GROUP_MASK_REGIDS
	.align		4
        /*0848*/ 	.byte	0x04, 0x29
        /*084a*/ 	.short	(.L_1168 - .L_1167)


	//   ....[0]....
.L_1167:
        /*084c*/ 	.word	0xffffffff


	//   ....[1]....
        /*0850*/ 	.word	0xffffffff


	//   ....[2]....
        /*0854*/ 	.word	0xffffffff


	//   ....[3]....
        /*0858*/ 	.word	0xffffffff


	//   ....[4]....
        /*085c*/ 	.word	0xffffffff


	//   ....[5]....
        /*0860*/ 	.word	0xffffffff


	//   ....[6]....
        /*0864*/ 	.word	0xffffffff


	//   ....[7]....
        /*0868*/ 	.word	0xffffffff


	//   ....[8]....
        /*086c*/ 	.word	0xffffffff


	//   ....[9]....
        /*0870*/ 	.word	0xffffffff


	//   ....[10]....
        /*0874*/ 	.word	0x050000bc


	//   ....[11]....
        /*0878*/ 	.word	0x050000bc


	//   ....[12]....
        /*087c*/ 	.word	0x050000bc


	//   ....[13]....
        /*0880*/ 	.word	0x050000bc


	//   ....[14]....
        /*0884*/ 	.word	0x050000bc


	//   ....[15]....
        /*0888*/ 	.word	0x050000bc


	//   ....[16]....
        /*088c*/ 	.word	0x050000bc


	//   ....[17]....
        /*0890*/ 	.word	0x050000bc


	//   ....[18]....
        /*0894*/ 	.word	0x050000bc


	//   ....[19]....
        /*0898*/ 	.word	0x050000bc


	//----- nvinfo : EIATTR_COOP_GROUP_INSTR_OFFSETS
	.align		4
.L_1168:
        /*089c*/ 	.byte	0x04, 0x28
        /*089e*/ 	.short	(.L_1170 - .L_1169)


	//   ....[0]....
.L_1169:
        /*08a0*/ 	.word	0x0003d6e0


	//   ....[1]....
        /*08a4*/ 	.word	0x0003d710


	//   ....[2]....
        /*08a8*/ 	.word	0x0003d730


	//   ....[3]....
        /*08ac*/ 	.word	0x0003d750


	//   ....[4]....
        /*08b0*/ 	.word	0x0003d770


	//   ....[5]....
        /*08b4*/ 	.word	0x0003ddb0


	//   ....[6]....
        /*08b8*/ 	.word	0x0003ddd0


	//   ....[7]....
        /*08bc*/ 	.word	0x0003ddf0


	//   ....[8]....
        /*08c0*/ 	.word	0x0003de10


	//   ....[9]....
        /*08c4*/ 	.word	0x0003de30


	//   ....[10]....
        /*08c8*/ 	.word	0x0003f560


	//   ....[11]....
        /*08cc*/ 	.word	0x0003f600


	//   ....[12]....
        /*08d0*/ 	.word	0x0003f670


	//   ....[13]....
        /*08d4*/ 	.word	0x0003f6e0


	//   ....[14]....
        /*08d8*/ 	.word	0x0003f750


	//   ....[15]....
        /*08dc*/ 	.word	0x0003fdf0


	//   ....[16]....
        /*08e0*/ 	.word	0x0003fe60


	//   ....[17]....
        /*08e4*/ 	.word	0x0003fed0


	//   ....[18]....
        /*08e8*/ 	.word	0x0003ff40


	//   ....[19]....
        /*08ec*/ 	.word	0x0003ffb0


	//----- nvinfo : EIATTR_VRC_CTA_INIT_COUNT
	.align		4
.L_1170:
        /*08f0*/ 	.byte	0x02, 0x4a
	.zero		1
	.zero		1


	//----- nvinfo : EIATTR_EXIT_INSTR_OFFSETS
	.align		4
        /*08f4*/ 	.byte	0x04, 0x1c
        /*08f6*/ 	.short	(.L_1172 - .L_1171)


	//   ....[0]....
.L_1171:
        /*08f8*/ 	.word	0x000039e0


	//   ....[1]....
        /*08fc*/ 	.word	0x0003f4f0


	//----- nvinfo : EIATTR_MAX_THREADS
	.align		4
.L_1172:
        /*0900*/ 	.byte	0x04, 0x05
        /*0902*/ 	.short	(.L_1174 - .L_1173)
.L_1173:
        /*0904*/ 	.word	0x00000080
        /*0908*/ 	.word	0x00000001
        /*090c*/ 	.word	0x00000001


	//----- nvinfo : EIATTR_CRS_STACK_SIZE
	.align		4
.L_1174:
        /*0910*/ 	.byte	0x04, 0x1e
        /*0912*/ 	.short	(.L_1176 - .L_1175)
.L_1175:
        /*0914*/ 	.word	0x00000000


	//----- nvinfo : EIATTR_CBANK_PARAM_SIZE
	.align		4
.L_1176:
        /*0918*/ 	.byte	0x03, 0x19
        /*091a*/ 	.short	0x00e8


	//----- nvinfo : EIATTR_PARAM_CBANK
	.align		4
        /*091c*/ 	.byte	0x04, 0x0a
        /*091e*/ 	.short	(.L_1178 - .L_1177)
	.align		4
.L_1177:
        /*0920*/ 	.word	index@(.nv.constant0._ZN10layer_norm31ln_parallel_residual_fwd_kernelINS_13Kernel_traitsIf13__nv_bfloat16fS2_fjLj1536ELj1ELj4ELj1ELj16ENS_18Kernel_traits_baseILj1536EfS2_fS2_fjLj128EEEEELb1ELb0ELb0EEEvNS_9FwdParamsE)
        /*0924*/ 	.short	0x0380
        /*0926*/ 	.short	0x00e8


	//----- nvinfo : EIATTR_SW_WAR
	.align		4
.L_1178:
        /*0928*/ 	.byte	0x04, 0x36
        /*092a*/ 	.short	(.L_1180 - .L_1179)
.L_1179:
        /*092c*/ 	.word	0x00000008
.L_1180:


//--------------------- .nv.info._ZN10layer_norm31ln_parallel_residual_fwd_kernelINS_13Kernel_traitsIf13__nv_bfloat16fS2_fjLj1536ELj1ELj4ELj1ELj16ENS_18Kernel_traits_baseILj1536EfS2_fS2_fjLj128EEEEELb1ELb0ELb1EEEvNS_9FwdParamsE --------------------------
	.section	.nv.info._ZN10layer_norm31ln_parallel_residual_fwd_kernelINS_13Kernel_traitsIf13__nv_bfloat16fS2_fjLj1536ELj1ELj4ELj1ELj16ENS_18Kernel_traits_baseILj1536EfS2_fS2_fjLj128EEEEELb1ELb0ELb1EEEvNS_9FwdParamsE,"",@"SHT_CUDA_INFO"
	.sectionflags	@""
	.align	4


	//----- nvinfo : EIATTR_CUDA_API_VERSION
	.align		4
        /*0000*/ 	.byte	0x04, 0x37
        /*0002*/ 	.short	(.L_1182 - .L_1181)
.L_1181:
        /*0004*/ 	.word	0x00000082


	//----- nvinfo : EIATTR_KPARAM_INFO
	.align		4
.L_1182:
        /*0008*/ 	.byte	0x04, 0x17
        /*000a*/ 	.short	(.L_1184 - .L_1183)
.L_1183:
        /*000c*/ 	.word	0x00000000
        /*0010*/ 	.short	0x0000
        /*0012*/ 	.short	0x0000
        /*0014*/ 	.byte	0x00, 0xf0, 0xa1, 0x03


	//----- nvinfo : EIATTR_SPARSE_MMA_MASK
	.align		4
.L_1184:
        /*0018*/ 	.byte	0x03, 0x50
        /*001a*/ 	.short	0x0000


	//----- nvinfo : EIATTR_MAXREG_COUNT
	.align		4
        /*001c*/ 	.byte	0x03, 0x1b
        /*001e*/ 	.short	0x00ff


	//----- nvinfo : EIATTR_ANNOTATIONS
	.align		4
        /*0020*/ 	.byte	0x04, 0x55
        /*0022*/ 	.short	(.L_1186 - .L_1185)


	//   ....[0]....
.L_1185:
        /* <DEDUP_REMOVED lines=61> */


	//----- nvinfo : EIATTR_MERCURY_ISA_VERSION
	.align		4
.L_1186:
        /*03e4*/ 	.byte	0x03, 0x5f
        /*03e6*/ 	.short	0x0101


	//----- nvinfo : EIATTR_COOP_GROUP_MASK_REGIDS
	.align		4
        /*03e8*/ 	.byte	0x04, 0x29
        /*03ea*/ 	.short	(.L_1188 - .L_1187)


	//   ....[0]....
.L_1187:
        /*03ec*/ 	.word	0xffffffff


	//   ....[1]....
        /*03f0*/ 	.word	0xffffffff


	//   ....[2]....
        /*03f4*/ 	.word	0xffffffff


	//   ....[3]....
        /*03f8*/ 	.word	0xffffffff


	//   ....[4]....
        /*03fc*/ 	.word	0xffffffff


	//   ....[5]....
        /*0400*/ 	.word	0xffffffff


	//   ....[6]....
        /*0404*/ 	.word	0xffffffff


	//   ....[7]....
        /*0408*/ 	.word	0xffffffff


	//   ....[8]....
        /*040c*/ 	.word	0xffffffff


	//   ....[9]....
        /*0410*/ 	.word	0xffffffff


	//   ....[10]....
        /*0414*/ 	.word	0x050000e0


	//   ....[11]....
        /*0418*/ 	.word	0x050000e0


	//   ....[12]....
        /*041c*/ 	.word	0x050000e0


	//   ....[13]....
        /*0420*/ 	.word	0x050000e0


	//   ....[14]....
        /*0424*/ 	.word	0x050000e0


	//   ....[15]....
        /*0428*/ 	.word	0x050000e0


	//   ....[16]....
        /*042c*/ 	.word	0x050000e0


	//   ....[17]....
        /*0430*/ 	.word	0x050000e0


	//   ....[18]....
        /*0434*/ 	.word	0x050000e0


	//   ....[19]....
        /*0438*/ 	.word	0x050000e0


	//----- nvinfo : EIATTR_COOP_GROUP_INSTR_OFFSETS
	.align		4
.L_1188:
        /*043c*/ 	.byte	0x04, 0x28
        /*043e*/ 	.short	(.L_1190 - .L_1189)


	//   ....[0]....
.L_1189:
        /*0440*/ 	.word	0x0003a830


	//   ....[1]....
        /*0444*/ 	.word	0x0003a860


	//   ....[2]....
        /*0448*/ 	.word	0x0003a880


	//   ....[3]....
        /*044c*/ 	.word	0x0003a8a0


	//   ....[4]....
        /*0450*/ 	.word	0x0003a8c0


	//   ....[5]....
        /*0454*/ 	.word	0x0003aef0


	//   ....[6]....
        /*0458*/ 	.word	0x0003af10


	//   ....[7]....
        /*045c*/ 	.word	0x0003af30


	//   ....[8]....
        /*0460*/ 	.word	0x0003af50


	//   ....[9]....
        /*0464*/ 	.word	0x0003af70


	//   ....[10]....
        /*0468*/ 	.word	0x0003c430


	//   ....[11]....
        /*046c*/ 	.word	0x0003c4d0


	//   ....[12]....
        /*0470*/ 	.word	0x0003c540


	//   ....[13]....
        /*0474*/ 	.word	0x0003c5b0


	//   ....[14]....
        /*0478*/ 	.word	0x0003c620


	//   ....[15]....
        /*047c*/ 	.word	0x0003ccb0


	//   ....[16]....
        /*0480*/ 	.word	0x0003cd20


	//   ....[17]....
        /*0484*/ 	.word	0x0003cd90


	//   ....[18]....
        /*0488*/ 	.word	0x0003ce00


	//   ....[19]....
        /*048c*/ 	.word	0x0003ce70


	//----- nvinfo : EIATTR_VRC_CTA_INIT_COUNT
	.align		4
.L_1190:
        /*0490*/ 	.byte	0x02, 0x4a
	.zero		1
	.zero		1


	//----- nvinfo : EIATTR_EXIT_INSTR_OFFSETS
	.align		4
        /*0494*/ 	.byte	0x04, 0x1c
        /*0496*/ 	.short	(.L_1192 - .L_1191)


	//   ....[0]....
.L_1191:
        /*0498*/ 	.word	0x000015a0


	//   ....[1]....
        /*049c*/ 	.word	0x0003c3c0


	//----- nvinfo : EIATTR_MAX_THREADS
	.align		4
.L_1192:
        /*04a0*/ 	.byte	0x04, 0x05
        /*04a2*/ 	.short	(.L_1194 - .L_1193)
.L_1193:
        /*04a4*/ 	.word	0x00000080
        /*04a8*/ 	.word	0x00000001
        /*04ac*/ 	.word	0x00000001


	//----- nvinfo : EIATTR_CRS_STACK_SIZE
	.align		4
.L_1194:
        /*04b0*/ 	.byte	0x04, 0x1e
        /*04b2*/ 	.short	(.L_1196 - .L_1195)
.L_1195:
        /*04b4*/ 	.word	0x00000000


	//----- nvinfo : EIATTR_CBANK_PARAM_SIZE
	.align		4
.L_1196:
        /*04b8*/ 	.byte	0x03, 0x19
        /*04ba*/ 	.short	0x00e8


	//----- nvinfo : EIATTR_PARAM_CBANK
	.align		4
        /*04bc*/ 	.byte	0x04, 0x0a
        /*04be*/ 	.short	(.L_1198 - .L_1197)
	.align		4
.L_1197:
        /*04c0*/ 	.word	index@(.nv.constant0._ZN10layer_norm31ln_parallel_residual_fwd_kernelINS_13Kernel_traitsIf13__nv_bfloat16fS2_fjLj1536ELj1ELj4ELj1ELj16ENS_18Kernel_traits_baseILj1536EfS2_fS2_fjLj128EEEEELb1ELb0ELb1EEEvNS_9FwdParamsE)
        /*04c4*/ 	.short	0x0380
        /*04c6*/ 	.short	0x00e8


	//----- nvinfo : EIATTR_SW_WAR
	.align		4
.L_1198:
        /*04c8*/ 	.byte	0x04, 0x36
        /*04ca*/ 	.short	(.L_1200 - .L_1199)
.L_1199:
        /*04cc*/ 	.word	0x00000008
.L_1200:


//--------------------- .nv.info._ZN10layer_norm31ln_parallel_residual_fwd_kernelINS_13Kernel_traitsIf13__nv_bfloat16fS2_fjLj1536ELj1ELj4ELj1ELj16ENS_18Kernel_traits_baseILj1536EfS2_fS2_fjLj128EEEEELb1ELb1ELb0EEEvNS_9FwdParamsE --------------------------
	.section	.nv.info._ZN10layer_norm31ln_parallel_residual_fwd_kernelINS_13Kernel_traitsIf13__nv_bfloat16fS2_fjLj1536ELj1ELj4ELj1ELj16ENS_18Kernel_traits_baseILj1536EfS2_fS2_fjLj128EEEEELb1ELb1ELb0EEEvNS_9FwdParamsE,"",@"SHT_CUDA_INFO"
	.sectionflags	@""
	.align	4


	//----- nvinfo : EIATTR_CUDA_API_VERSION
	.align		4
        /*0000*/ 	.byte	0x04, 0x37
        /*0002*/ 	.short	(.L_1202 - .L_1201)
.L_1201:
        /*0004*/ 	.word	0x00000082


	//----- nvinfo : EIATTR_KPARAM_INFO
	.align		4
.L_1202:
        /*0008*/ 	.byte	0x04, 0x17
        /*000a*/ 	.short	(.L_1204 - .L_1203)
.L_1203:
        /*000c*/ 	.word	0x00000000
        /*0010*/ 	.short	0x0000
        /*0012*/ 	.short	0x0000
        /*0014*/ 	.byte	0x00, 0xf0, 0xa1, 0x03


	//----- nvinfo : EIATTR_SPARSE_MMA_MASK
	.align		4
.L_1204:
        /*0018*/ 	.byte	0x03, 0x50
        /*001a*/ 	.short	0x0000


	//----- nvinfo : EIATTR_MAXREG_COUNT
	.align		4
        /*001c*/ 	.byte	0x03, 0x1b
        /*001e*/ 	.short	0x00ff


	//----- nvinfo : EIATTR_MERCURY_ISA_VERSION
	.align		4
        /*0020*/ 	.byte	0x03, 0x5f
        /*0022*/ 	.short	0x0101


	//----- nvinfo : EIATTR_COOP_GROUP_MASK_REGIDS
	.align		4
        /*0024*/ 	.byte	0x04, 0x29
        /*0026*/ 	.short	(.L_1206 - .L_1205)


	//   ....[0]....
.L_1205:
        /*0028*/ 	.word	0xffffffff


	//   ....[1]....
        /*002c*/ 	.word	0xffffffff


	//   ....[2]....
        /*0030*/ 	.word	0xffffffff


	//   ....[3]....
        /*0034*/ 	.word	0xffffffff


	//   ....[4]....
        /*0038*/ 	.word	0xffffffff


	//   ....[5]....
        /*003c*/ 	.word	0xffffffff


	//   ....[6]....
        /*0040*/ 	.word	0xffffffff


	//   ....[7]....
        /*0044*/ 	.word	0xffffffff


	//   ....[8]....
        /*0048*/ 	.word	0xffffffff


	//   ....[9]....
        /*004c*/ 	.word	0xffffffff


	//   ....[10]....
        /*0050*/ 	.word	0x050000bf


	//   ....[11]....
        /*0054*/ 	.word	0x050000bf


	//   ....[12]....
        /*0058*/ 	.word	0x050000bf


	//   ....[13]....
        /*005c*/ 	.word	0x050000bf


	//   ....[14]....
        /*0060*/ 	.word	0x050000bf


	//   ....[15]....
        /*0064*/ 	.word	0x050000bf


	//   ....[16]....
        /*0068*/ 	.word	0x050000bf


	//   ....[17]....
        /*006c*/ 	.word	0x050000bf


	//   ....[18]....
        /*0070*/ 	.word	0x050000bf


	//   ....[19]....
        /*0074*/ 	.word	0x050000bf


	//----- nvinfo : EIATTR_COOP_GROUP_INSTR_OFFSETS
	.align		4
.L_1206:
        /*0078*/ 	.byte	0x04, 0x28
        /*007a*/ 	.short	(.L_1208 - .L_1207)


	//   ....[0]....
.L_1207:
        /*007c*/ 	.word	0x0003a260


	//   ....[1]....
        /*0080*/ 	.word	0x0003a280


	//   ....[2]....
        /*0084*/ 	.word	0x0003a2a0


	//   ....[3]....
        /*0088*/ 	.word	0x0003a2d0


	//   ....[4]....
        /*008c*/ 	.word	0x0003a2f0


	//   ....[5]....
        /*0090*/ 	.word	0x0003a930


	//   ....[6]....
        /*0094*/ 	.word	0x0003a950


	//   ....[7]....
        /*0098*/ 	.word	0x0003a970


	//   ....[8]....
        /*009c*/ 	.word	0x0003a990


	//   ....[9]....
        /*00a0*/ 	.word	0x0003a9b0


	//   ....[10]....
        /*00a4*/ 	.word	0x0003b8c0


	//   ....[11]....
        /*00a8*/ 	.word	0x0003b960


	//   ....[12]....
        /*00ac*/ 	.word	0x0003b9d0


	//   ....[13]....
        /*00b0*/ 	.word	0x0003ba50


	//   ....[14]....
        /*00b4*/ 	.word	0x0003bac0


	//   ....[15]....
        /*00b8*/ 	.word	0x0003c140


	//   ....[16]....
        /*00bc*/ 	.word	0x0003c1b0


	//   ....[17]....
        /*00c0*/ 	.word	0x0003c220


	//   ....[18]....
        /*00c4*/ 	.word	0x0003c290


	//   ....[19]....
        /*00c8*/ 	.word	0x0003c300


	//----- nvinfo : EIATTR_VRC_CTA_INIT_COUNT
	.align		4
.L_1208:
        /*00cc*/ 	.byte	0x02, 0x4a
	.zero		1
	.zero		1


	//----- nvinfo : EIATTR_EXIT_INSTR_OFFSETS
	.align		4
        /*00d0*/ 	.byte	0x04, 0x1c
        /*00d2*/ 	.short	(.L_1210 - .L_1209)


	//   ....[0]....
.L_1209:
        /*00d4*/ 	.word	0x00000b50


	//   ....[1]....
        /*00d8*/ 	.word	0x0003b850


	//----- nvinfo : EIATTR_MAX_THREADS
	.align		4
.L_1210:
        /*00dc*/ 	.byte	0x04, 0x05
        /*00de*/ 	.short	(.L_1212 - .L_1211)
.L_1211:
        /*00e0*/ 	.word	0x00000080
        /*00e4*/ 	.word	0x00000001
        /*00e8*/ 	.word	0x00000001


	//----- nvinfo : EIATTR_CRS_STACK_SIZE
	.align		4
.L_1212:
        /*00ec*/ 	.byte	0x04, 0x1e
        /*00ee*/ 	.short	(.L_1214 - .L_1213)
.L_1213:
        /*00f0*/ 	.word	0x00000000


	//----- nvinfo : EIATTR_CBANK_PARAM_SIZE
	.align		4
.L_1214:
        /*00f4*/ 	.byte	0x03, 0x19
        /*00f6*/ 	.short	0x00e8


	//----- nvinfo : EIATTR_PARAM_CBANK
	.align		4
        /*00f8*/ 	.byte	0x04, 0x0a
        /*00fa*/ 	.short	(.L_1216 - .L_1215)
	.align		4
.L_1215:
        /*00fc*/ 	.word	index@(.nv.constant0._ZN10layer_norm31ln_parallel_residual_fwd_kernelINS_13Kernel_traitsIf13__nv_bfloat16fS2_fjLj1536ELj1ELj4ELj1ELj16ENS_18Kernel_traits_baseILj1536EfS2_fS2_fjLj128EEEEELb1ELb1ELb0EEEvNS_9FwdParamsE)
        /*0100*/ 	.short	0x0380
        /*0102*/ 	.short	0x00e8


	//----- nvinfo : EIATTR_SW_WAR
	.align		4
.L_1216:
        /*0104*/ 	.byte	0x04, 0x36
        /*0106*/ 	.short	(.L_1218 - .L_1217)
.L_1217:
        /*0108*/ 	.word	0x00000008
.L_1218:


//--------------------- .nv.info._ZN10layer_norm31ln_parallel_residual_fwd_kernelINS_13Kernel_traitsIf13__nv_bfloat16fS2_fjLj1536ELj1ELj4ELj1ELj16ENS_18Kernel_traits_baseILj1536EfS2_fS2_fjLj128EEEEELb1ELb1ELb1EEEvNS_9FwdParamsE --------------------------
	.section	.nv.info._ZN10layer_norm31ln_parallel_residual_fwd_kernelINS_13Kernel_traitsIf13__nv_bfloat16fS2_fjLj1536ELj1ELj4ELj1ELj16ENS_18Kernel_traits_baseILj1536EfS2_fS2_fjLj128EEEEELb1ELb1ELb1EEEvNS_9FwdParamsE,"",@"SHT_CUDA_INFO"
	.sectionflags	@""
	.align	4


	//----- nvinfo : EIATTR_CUDA_API_VERSION
	.align		4
        /*0000*/ 	.byte	0x04, 0x37
        /*0002*/ 	.short	(.L_1220 - .L_1219)
.L_1219:
        /*0004*/ 	.word	0x00000082


	//----- nvinfo : EIATTR_KPARAM_INFO
	.align		4
.L_1220:
        /*0008*/ 	.byte	0x04, 0x17
        /*000a*/ 	.short	(.L_1222 - .L_1221)
.L_1221:
        /*000c*/ 	.word	0x00000000
        /*0010*/ 	.short	0x0000
        /*0012*/ 	.short	0x0000
        /*0014*/ 	.byte	0x00, 0xf0, 0xa1, 0x03


	//----- nvinfo : EIATTR_SPARSE_MMA_MASK
	.align		4
.L_1222:
        /*0018*/ 	.byte	0x03, 0x50
        /*001a*/ 	.short	0x0000


	//----- nvinfo : EIATTR_MAXREG_COUNT
	.align		4
        /*001c*/ 	.byte	0x03, 0x1b
        /*001e*/ 	.short	0x00ff


	//----- nvinfo : EIATTR_MERCURY_ISA_VERSION
	.align		4
        /*0020*/ 	.byte	0x03, 0x5f
        /*0022*/ 	.short	0x0101


	//----- nvinfo : EIATTR_COOP_GROUP_MASK_REGIDS
	.align		4
        /*0024*/ 	.byte	0x04, 0x29
        /*0026*/ 	.short	(.L_1224 - .L_1223)


	//   ....[0]....
.L_1223:
        /*0028*/ 	.word	0xffffffff


	//   ....[1]....
        /*002c*/ 	.word	0xffffffff


	//   ....[2]....
        /*0030*/ 	.word	0xffffffff


	//   ....[3]....
        /*0034*/ 	.word	0xffffffff


	//   ....[4]....
        /*0038*/ 	.word	0xffffffff


	//   ....[5]....
        /*003c*/ 	.word	0xffffffff


	//   ....[6]....
        /*0040*/ 	.word	0xffffffff


	//   ....[7]....
        /*0044*/ 	.word	0xffffffff


	//   ....[8]....
        /*0048*/ 	.word	0xffffffff


	//   ....[9]....
        /*004c*/ 	.word	0xffffffff


	//   ....[10]....
        /*0050*/ 	.word	0x050000b4


	//   ....[11]....
        /*0054*/ 	.word	0x050000b4


	//   ....[12]....
        /*0058*/ 	.word	0x050000b4


	//   ....[13]....
        /*005c*/ 	.word	0x050000b4


	//   ....[14]....
        /*0060*/ 	.word	0x050000b4


	//   ....[15]....
        /*0064*/ 	.word	0x050000b4


	//   ....[16]....
        /*0068*/ 	.word	0x050000b4


	//   ....[17]....
        /*006c*/ 	.word	0x050000b4


	//   ....[18]....
        /*0070*/ 	.word	0x050000b4


	//   ....[19]....
        /*0074*/ 	.word	0x050000b4


	//----- nvinfo : EIATTR_COOP_GROUP_INSTR_OFFSETS
	.align		4
.L_1224:
        /*0078*/ 	.byte	0x04, 0x28
        /*007a*/ 	.short	(.L_1226 - .L_1225)


	//   ....[0]....
.L_1225:
        /*007c*/ 	.word	0x00032870


	//   ....[1]....
        /*0080*/ 	.word	0x00032890


	//   ....[2]....
        /*0084*/ 	.word	0x000328b0


	//   ....[3]....
        /*0088*/ 	.word	0x000328d0


	//   ....[4]....
        /*008c*/ 	.word	0x00032900


	//   ....[5]....
        /*0090*/ 	.word	0x00032f30


	//   ....[6]....
        /*0094*/ 	.word	0x00032f50


	//   ....[7]....
        /*0098*/ 	.word	0x00032f70


	//   ....[8]....
        /*009c*/ 	.word	0x00032f90


	//   ....[9]....
        /*00a0*/ 	.word	0x00032fb0


	//   ....[10]....
        /*00a4*/ 	.word	0x00033ca0


	//   ....[11]....
        /*00a8*/ 	.word	0x00033d40


	//   ....[12]....
        /*00ac*/ 	.word	0x00033db0


	//   ....[13]....
        /*00b0*/ 	.word	0x00033e20


	//   ....[14]....
        /*00b4*/ 	.word	0x00033ea0


	//   ....[15]....
        /*00b8*/ 	.word	0x00034520


	//   ....[16]....
        /*00bc*/ 	.word	0x00034590


	//   ....[17]....
        /*00c0*/ 	.word	0x00034600


	//   ....[18]....
        /*00c4*/ 	.word	0x00034670


	//   ....[19]....
        /*00c8*/ 	.word	0x000346e0


	//----- nvinfo : EIATTR_VRC_CTA_INIT_COUNT
	.align		4
.L_1226:
        /*00cc*/ 	.byte	0x02, 0x4a
	.zero		1
	.zero		1


	//----- nvinfo : EIATTR_EXIT_INSTR_OFFSETS
	.align		4
        /*00d0*/ 	.byte	0x04, 0x1c
        /*00d2*/ 	.short	(.L_1228 - .L_1227)


	//   ....[0]....
.L_1227:
        /*00d4*/ 	.word	0x00000750


	//   ....[1]....
        /*00d8*/ 	.word	0x00033c30


	//----- nvinfo : EIATTR_MAX_THREADS
	.align		4
.L_1228:
        /*00dc*/ 	.byte	0x04, 0x05
        /*00de*/ 	.short	(.L_1230 - .L_1229)
.L_1229:
        /*00e0*/ 	.word	0x00000080
        /*00e4*/ 	.word	0x00000001
        /*00e8*/ 	.word	0x00000001


	//----- nvinfo : EIATTR_CRS_STACK_SIZE
	.align		4
.L_1230:
        /*00ec*/ 	.byte	0x04, 0x1e
        /*00ee*/ 	.short	(.L_1232 - .L_1231)
.L_1231:
        /*00f0*/ 	.word	0x00000000


	//----- nvinfo : EIATTR_CBANK_PARAM_SIZE
	.align		4
.L_1232:
        /*00f4*/ 	.byte	0x03, 0x19
        /*00f6*/ 	.short	0x00e8


	//----- nvinfo : EIATTR_PARAM_CBANK
	.align		4
        /*00f8*/ 	.byte	0x04, 0x0a
        /*00fa*/ 	.short	(.L_1234 - .L_1233)
	.align		4
.L_1233:
        /*00fc*/ 	.word	index@(.nv.constant0._ZN10layer_norm31ln_parallel_residual_fwd_kernelINS_13Kernel_traitsIf13__nv_bfloat16fS2_fjLj1536ELj1ELj4ELj1ELj16ENS_18Kernel_traits_baseILj1536EfS2_fS2_fjLj128EEEEELb1ELb1ELb1EEEvNS_9FwdParamsE)
        /*0100*/ 	.short	0x0380
        /*0102*/ 	.short	0x00e8


	//----- nvinfo : EIATTR_SW_WAR
	.align		4
.L_1234:
        /*0104*/ 	.byte	0x04, 0x36
        /*0106*/ 	.short	(.L_1236 - .L_1235)
.L_1235:
        /*0108*/ 	.word	0x00000008
.L_1236:


//--------------------- .nv.info._ZN10layer_norm31ln_parallel_residual_fwd_kernelINS_13Kernel_traitsIf6__halfS2_S2_fjLj1536ELj1ELj4ELj1ELj16ENS_18Kernel_traits_baseILj1536EfS2_S2_S2_fjLj128EEEEELb0ELb0ELb0EEEvNS_9FwdParamsE --------------------------
	.section	.nv.info._ZN10layer_norm31ln_parallel_residual_fwd_kernelINS_13Kernel_traitsIf6__halfS2_S2_fjLj1536ELj1ELj4ELj1ELj16ENS_18Kernel_traits_baseILj1536EfS2_S2_S2_fjLj128EEEEELb0ELb0ELb0EEEvNS_9FwdParamsE,"",@"SHT_CUDA_INFO"
	.sectionflags	@""
	.align	4


	//----- nvinfo : EIATTR_CUDA_API_VERSION
	.align		4
        /*0000*/ 	.byte	0x04, 0x37
        /*0002*/ 	.short	(.L_1238 - .L_1237)
.L_1237:
        /*0004*/ 	.word	0x00000082


	//----- nvinfo : EIATTR_KPARAM_INFO
	.align		4
.L_1238:
        /*0008*/ 	.byte	0x04, 0x17
        /*000a*/ 	.short	(.L_1240 - .L_1239)
.L_1239:
        /*000c*/ 	.word	0x00000000
        /*0010*/ 	.short	0x0000
        /*0012*/ 	.short	0x0000
        /*0014*/ 	.byte	0x00, 0xf0, 0xa1, 0x03


	//----- nvinfo : EIATTR_SPARSE_MMA_MASK
	.align		4
.L_1240:
        /*0018*/ 	.byte	0x03, 0x50
        /*001a*/ 	.short	0x0000


	//----- nvinfo : EIATTR_MAXREG_COUNT
	.align		4
        /*001c*/ 	.byte	0x03, 0x1b
        /*001e*/ 	.short	0x00ff


	//----- nvinfo : EIATTR_ANNOTATIONS
	.align		4
        /*0020*/ 	.byte	0x04, 0x55
        /*0022*/ 	.short	(.L_1242 - .L_1241)


	//   ....[0]....
.L_1241:
        /* <DEDUP_REMOVED lines=59> */


	//----- nvinfo : EIATTR_MERCURY_ISA_VERSION
	.align		4
.L_1242:
        /*03c4*/ 	.byte	0x03, 0x5f
        /*03c6*/ 	.short	0x0101


	//----- nvinfo : EIATTR_COOP_GROUP_MASK_REGIDS
	.align		4
        /*03c8*/ 	.byte	0x04, 0x29
        /*03ca*/ 	.short	(.L_1244 - .L_1243)


	//   ....[0]....
.L_1243:
        /*03cc*/ 	.word	0xffffffff


	//   ....[1]....
        /*03d0*/ 	.word	0xffffffff


	//   ....[2]....
        /*03d4*/ 	.word	0xffffffff


	//   ....[3]....
        /*03d8*/ 	.word	0xffffffff


	//   ....[4]....
        /*03dc*/ 	.word	0xffffffff


	//   ....[5]....
        /*03e0*/ 	.word	0xffffffff


	//   ....[6]....
        /*03e4*/ 	.word	0xffffffff


	//   ....[7]....
        /*03e8*/ 	.word	0xffffffff


	//   ....[8]....
        /*03ec*/ 	.word	0xffffffff


	//   ....[9]....
        /*03f0*/ 	.word	0xffffffff


	//   ....[10]....
        /*03f4*/ 	.word	0x050000a4


	//   ....[11]....
        /*03f8*/ 	.word	0x050000a4


	//   ....[12]....
        /*03fc*/ 	.word	0x050000a4


	//   ....[13]....
        /*0400*/ 	.word	0x050000a4


	//   ....[14]....
        /*0404*/ 	.word	0x050000a4


	//   ....[15]....
        /*0408*/ 	.word	0x050000a4


	//   ....[16]....
        /*040c*/ 	.word	0x050000a4


	//   ....[17]....
        /*0410*/ 	.word	0x050000a4


	//   ....[18]....
        /*0414*/ 	.word	0x050000a4


	//   ....[19]....
        /*0418*/ 	.word	0x050000a4


	//----- nvinfo : EIATTR_COOP_GROUP_INSTR_OFFSETS
	.align		4
.L_1244:
        /*041c*/ 	.byte	0x04, 0x28
        /*041e*/ 	.short	(.L_1246 - .L_1245)


	//   ....[0]....
.L_1245:
        /*0420*/ 	.word	0x00006140


	//   ....[1]....
        /*0424*/ 	.word	0x00006170


	//   ....[2]....
        /*0428*/ 	.word	0x00006190


	//   ....[3]....
        /*042c*/ 	.word	0x000061b0


	//   ....[4]....
        /*0430*/ 	.word	0x000061d0


	//   ....[5]....
        /*0434*/ 	.word	0x00006810


	//   ....[6]....
        /*0438*/ 	.word	0x00006830


	//   ....[7]....
        /*043c*/ 	.word	0x00006850


	//   ....[8]....
        /*0440*/ 	.word	0x00006870


	//   ....[9]....
        /*0444*/ 	.word	0x00006890


	//   ....[10]....
        /*0448*/ 	.word	0x00008380


	//   ....[11]....
        /*044c*/ 	.word	0x00008420


	//   ....[12]....
        /*0450*/ 	.word	0x00008490


	//   ....[13]....
        /*0454*/ 	.word	0x00008500


	//   ....[14]....
        /*0458*/ 	.word	0x00008570


	//   ....[15]....
        /*045c*/ 	.word	0x00008c10


	//   ....[16]....
        /*0460*/ 	.word	0x00008c80


	//   ....[17]....
        /*0464*/ 	.word	0x00008cf0


	//   ....[18]....
        /*0468*/ 	.word	0x00008d60


	//   ....[19]....
        /*046c*/ 	.word	0x00008dd0


	//----- nvinfo : EIATTR_VRC_CTA_INIT_COUNT
	.align		4
.L_1246:
        /*0470*/ 	.byte	0x02, 0x4a
	.zero		1
	.zero		1


	//----- nvinfo : EIATTR_EXIT_INSTR_OFFSETS
	.align		4
        /*0474*/ 	.byte	0x04, 0x1c
        /*0476*/ 	.short	(.L_1248 - .L_1247)


	//   ....[0]....
.L_1247:
        /*0478*/ 	.word	0x00002640


	//   ....[1]....
        /*047c*/ 	.word	0x00008310


	//----- nvinfo : EIATTR_MAX_THREADS
	.align		4
.L_1248:
        /*0480*/ 	.byte	0x04, 0x05
        /*0482*/ 	.short	(.L_1250 - .L_1249)
.L_1249:
        /*0484*/ 	.word	0x00000080
        /*0488*/ 	.word	0x00000001
        /*048c*/ 	.word	0x00000001


	//----- nvinfo : EIATTR_CRS_STACK_SIZE
	.align		4
.L_1250:
        /*0490*/ 	.byte	0x04, 0x1e
        /*0492*/ 	.short	(.L_1252 - .L_1251)
.L_1251:
        /*0494*/ 	.word	0x00000000


	//----- nvinfo : EIATTR_CBANK_PARAM_SIZE
	.align		4
.L_1252:
        /*0498*/ 	.byte	0x03, 0x19
        /*049a*/ 	.short	0x00e8


	//----- nvinfo : EIATTR_PARAM_CBANK
	.align		4
        /*049c*/ 	.byte	0x04, 0x0a
        /*049e*/ 	.short	(.L_1254 - .L_1253)
	.align		4
.L_1253:
        /*04a0*/ 	.word	index@(.nv.constant0._ZN10layer_norm31ln_parallel_residual_fwd_kernelINS_13Kernel_traitsIf6__halfS2_S2_fjLj1536ELj1ELj4ELj1ELj16ENS_18Kernel_traits_baseILj1536EfS2_S2_S2_fjLj128EEEEELb0ELb0ELb0EEEvNS_9FwdParamsE)
        /*04a4*/ 	.short	0x0380
        /*04a6*/ 	.short	0x00e8


	//----- nvinfo : EIATTR_SW_WAR
	.align		4
.L_1254:
        /*04a8*/ 	.byte	0x04, 0x36
        /*04aa*/ 	.short	(.L_1256 - .L_1255)
.L_1255:
        /*04ac*/ 	.word	0x00000008
.L_1256:


//--------------------- .nv.info._ZN10layer_norm31ln_parallel_residual_fwd_kernelINS_13Kernel_traitsIf6__halfS2_S2_fjLj1536ELj1ELj4ELj1ELj16ENS_18Kernel_traits_baseILj1536EfS2_S2_S2_fjLj128EEEEELb0ELb0ELb1EEEvNS_9FwdParamsE --------------------------
	.section	.nv.info._ZN10layer_norm31ln_parallel_residual_fwd_kernelINS_13Kernel_traitsIf6__halfS2_S2_fjLj1536ELj1ELj4ELj1ELj16ENS_18Kernel_traits_baseILj1536EfS2_S2_S2_fjLj128EEEEELb0ELb0ELb1EEEvNS_9FwdParamsE,"",@"SHT_CUDA_INFO"
	.sectionflags	@""
	.align	4


	//----- nvinfo : EIATTR_CUDA_API_VERSION
	.align		4
        /*0000*/ 	.byte	0x04, 0x37
        /*0002*/ 	.short	(.L_1258 - .L_1257)
.L_1257:
        /*0004*/ 	.word	0x00000082


	//----- nvinfo : EIATTR_KPARAM_INFO
	.align		4
.L_1258:
        /*0008*/ 	.byte	0x04, 0x17
        /*000a*/ 	.short	(.L_1260 - .L_1259)
.L_1259:
        /*000c*/ 	.word	0x00000000
        /*0010*/ 	.short	0x0000
        /*0012*/ 	.short	0x0000
        /*0014*/ 	.byte	0x00, 0xf0, 0xa1, 0x03


	//----- nvinfo : EIATTR_SPARSE_MMA_MASK
	.align		4
.L_1260:
        /*0018*/ 	.byte	0x03, 0x50
        /*001a*/ 	.short	0x0000


	//----- nvinfo : EIATTR_MAXREG_COUNT
	.align		4
        /*001c*/ 	.byte	0x03, 0x1b
        /*001e*/ 	.short	0x00ff


	//----- nvinfo : EIATTR_ANNOTATIONS
	.align		4
        /*0020*/ 	.byte	0x04, 0x55
        /*0022*/ 	.short	(.L_1262 - .L_1261)


	//   ....[0]....
.L_1261:
        /* <DEDUP_REMOVED lines=25> */


	//----- nvinfo : EIATTR_MERCURY_ISA_VERSION
	.align		4
.L_1262:
        /*01a4*/ 	.byte	0x03, 0x5f
        /*01a6*/ 	.short	0x0101


	//----- nvinfo : EIATTR_COOP_GROUP_MASK_REGIDS
	.align		4
        /*01a8*/ 	.byte	0x04, 0x29
        /*01aa*/ 	.short	(.L_1264 - .L_1263)


	//   ....[0]....
.L_1263:
        /*01ac*/ 	.word	0xffffffff


	//   ....[1]....
        /*01b0*/ 	.word	0xffffffff


	//   ....[2]....
        /*01b4*/ 	.word	0xffffffff


	//   ....[3]....
        /*01b8*/ 	.word	0xffffffff


	//   ....[4]....
        /*01bc*/ 	.word	0xffffffff


	//   ....[5]....
        /*01c0*/ 	.word	0xffffffff


	//   ....[6]....
        /*01c4*/ 	.word	0xffffffff


	//   ....[7]....
        /*01c8*/ 	.word	0xffffffff


	//   ....[8]....
        /*01cc*/ 	.word	0xffffffff


	//   ....[9]....
        /*01d0*/ 	.word	0xffffffff


	//   ....[10]....
        /*01d4*/ 	.word	0x050000c3


	//   ....[11]....
        /*01d8*/ 	.word	0x050000c3


	//   ....[12]....
        /*01dc*/ 	.word	0x050000c3


	//   ....[13]....
        /*01e0*/ 	.word	0x050000c3


	//   ....[14]....
        /*01e4*/ 	.word	0x050000c3


	//   ....[15]....
        /*01e8*/ 	.word	0x050000c3


	//   ....[16]....
        /*01ec*/ 	.word	0x050000c3


	//   ....[17]....
        /*01f0*/ 	.word	0x050000c3


	//   ....[18]....
        /*01f4*/ 	.word	0x050000c3


	//   ....[19]....
        /*01f8*/ 	.word	0x050000c3


	//----- nvinfo : EIATTR_COOP_GROUP_INSTR_OFFSETS
	.align		4
.L_1264:
        /*01fc*/ 	.byte	0x04, 0x28
        /*01fe*/ 	.short	(.L_1266 - .L_1265)


	//   ....[0]....
.L_1265:
        /*0200*/ 	.word	0x00004670


	//   ....[1]....
        /*0204*/ 	.word	0x000046a0


	//   ....[2]....
        /*0208*/ 	.word	0x000046c0


	//   ....[3]....
        /*020c*/ 	.word	0x000046e0


	//   ....[4]....
        /*0210*/ 	.word	0x00004700


	//   ....[5]....
        /*0214*/ 	.word	0x00004d30


	//   ....[6]....
        /*0218*/ 	.word	0x00004d50


	//   ....[7]....
        /*021c*/ 	.word	0x00004d70


	//   ....[8]....
        /*0220*/ 	.word	0x00004d90


	//   ....[9]....
        /*0224*/ 	.word	0x00004db0


	//   ....[10]....
        /*0228*/ 	.word	0x00006100


	//   ....[11]....
        /*022c*/ 	.word	0x000061a0


	//   ....[12]....
        /*0230*/ 	.word	0x00006200


	//   ....[13]....
        /*0234*/ 	.word	0x00006260


	//   ....[14]....
        /*0238*/ 	.word	0x000062c0


	//   ....[15]....
        /*023c*/ 	.word	0x00006940


	//   ....[16]....
        /*0240*/ 	.word	0x000069a0


	//   ....[17]....
        /*0244*/ 	.word	0x00006a00


	//   ....[18]....
        /*0248*/ 	.word	0x00006a60


	//   ....[19]....
        /*024c*/ 	.word	0x00006ac0


	//----- nvinfo : EIATTR_VRC_CTA_INIT_COUNT
	.align		4
.L_1266:
        /*0250*/ 	.byte	0x02, 0x4a
	.zero		1
	.zero		1


	//----- nvinfo : EIATTR_EXIT_INSTR_OFFSETS
	.align		4
        /*0254*/ 	.byte	0x04, 0x1c
        /*0256*/ 	.short	(.L_1268 - .L_1267)


	//   ....[0]....
.L_1267:
        /*0258*/ 	.word	0x00001260


	//   ....[1]....
        /*025c*/ 	.word	0x00006090


	//----- nvinfo : EIATTR_MAX_THREADS
	.align		4
.L_1268:
        /*0260*/ 	.byte	0x04, 0x05
        /*0262*/ 	.short	(.L_1270 - .L_1269)
.L_1269:
        /*0264*/ 	.word	0x00000080
        /*0268*/ 	.word	0x00000001
        /*026c*/ 	.word	0x00000001


	//----- nvinfo : EIATTR_CRS_STACK_SIZE
	.align		4
.L_1270:
        /*0270*/ 	.byte	0x04, 0x1e
        /*0272*/ 	.short	(.L_1272 - .L_1271)
.L_1271:
        /*0274*/ 	.word	0x00000000


	//----- nvinfo : EIATTR_CBANK_PARAM_SIZE
	.align		4
.L_1272:
        /*0278*/ 	.byte	0x03, 0x19
        /*027a*/ 	.short	0x00e8


	//----- nvinfo : EIATTR_PARAM_CBANK
	.align		4
        /*027c*/ 	.byte	0x04, 0x0a
        /*027e*/ 	.short	(.L_1274 - .L_1273)
	.align		4
.L_1273:
        /*0280*/ 	.word	index@(.nv.constant0._ZN10layer_norm31ln_parallel_residual_fwd_kernelINS_13Kernel_traitsIf6__halfS2_S2_fjLj1536ELj1ELj4ELj1ELj16ENS_18Kernel_traits_baseILj1536EfS2_S2_S2_fjLj128EEEEELb0ELb0ELb1EEEvNS_9FwdParamsE)
        /*0284*/ 	.short	0x0380
        /*0286*/ 	.short	0x00e8


	//----- nvinfo : EIATTR_SW_WAR
	.align		4
.L_1274:
        /*0288*/ 	.byte	0x04, 0x36
        /*028a*/ 	.short	(.L_1276 - .L_1275)
.L_1275:
        /*028c*/ 	.word	0x00000008
.L_1276:


//--------------------- .nv.info._ZN10layer_norm31ln_parallel_residual_fwd_kernelINS_13Kernel_traitsIf6__halfS2_S2_fjLj1536ELj1ELj4ELj1ELj16ENS_18Kernel_traits_baseILj1536EfS2_S2_S2_fjLj128EEEEELb0ELb1ELb0EEEvNS_9FwdParamsE --------------------------
	.section	.nv.info._ZN10layer_norm31ln_parallel_residual_fwd_kernelINS_13Kernel_traitsIf6__halfS2_S2_fjLj1536ELj1ELj4ELj1ELj16ENS_18Kernel_traits_baseILj1536EfS2_S2_S2_fjLj128EEEEELb0ELb1ELb0EEEvNS_9FwdParamsE,"",@"SHT_CUDA_INFO"
	.sectionflags	@""
	.align	4


	//----- nvinfo : EIATTR_CUDA_API_VERSION
	.align		4
        /*0000*/ 	.byte	0x04, 0x37
        /*0002*/ 	.short	(.L_1278 - .L_1277)
.L_1277:
        /*0004*/ 	.word	0x00000082


	//----- nvinfo : EIATTR_KPARAM_INFO
	.align		4
.L_1278:
        /*0008*/ 	.byte	0x04, 0x17
        /*000a*/ 	.short	(.L_1280 - .L_1279)
.L_1279:
        /*000c*/ 	.word	0x00000000
        /*0010*/ 	.short	0x0000
        /*0012*/ 	.short	0x0000
        /*0014*/ 	.byte	0x00, 0xf0, 0xa1, 0x03


	//----- nvinfo : EIATTR_SPARSE_MMA_MASK
	.align		4
.L_1280:
        /*0018*/ 	.byte	0x03, 0x50
        /*001a*/ 	.short	0x0000


	//----- nvinfo : EIATTR_MAXREG_COUNT
	.align		4
        /*001c*/ 	.byte	0x03, 0x1b
        /*001e*/ 	.short	0x00ff


	//----- nvinfo : EIATTR_MERCURY_ISA_VERSION
	.align		4
        /*0020*/ 	.byte	0x03, 0x5f
        /*0022*/ 	.short	0x0101


	//----- nvinfo : EIATTR_COOP_GROUP_MASK_REGIDS
	.align		4
        /*0024*/ 	.byte	0x04, 0x29
        /*0026*/ 	.short	(.L_1282 - .L_1281)


	//   ....[0]....
.L_1281:
        /*0028*/ 	.word	0xffffffff


	//   ....[1]....
        /*002c*/ 	.word	0xffffffff


	//   ....[2]....
        /*0030*/ 	.word	0xffffffff


	//   ....[3]....
        /*0034*/ 	.word	0xffffffff


	//   ....[4]....
        /*0038*/ 	.word	0xffffffff


	//   ....[5]....
        /*003c*/ 	.word	0xffffffff


	//   ....[6]....
        /*0040*/ 	.word	0xffffffff


	//   ....[7]....
        /*0044*/ 	.word	0xffffffff


	//   ....[8]....
        /*0048*/ 	.word	0xffffffff


	//   ....[9]....
        /*004c*/ 	.word	0xffffffff


	//   ....[10]....
        /*0050*/ 	.word	0x050000aa


	//   ....[11]....
        /*0054*/ 	.word	0x050000aa


	//   ....[12]....
        /*0058*/ 	.word	0x050000aa


	//   ....[13]....
        /*005c*/ 	.word	0x050000aa


	//   ....[14]....
        /*0060*/ 	.word	0x050000aa


	//   ....[15]....
        /*0064*/ 	.word	0x050000aa


	//   ....[16]....
        /*0068*/ 	.word	0x050000aa


	//   ....[17]....
        /*006c*/ 	.word	0x050000aa


	//   ....[18]....
        /*0070*/ 	.word	0x050000aa


	//   ....[19]....
        /*0074*/ 	.word	0x050000aa


	//----- nvinfo : EIATTR_COOP_GROUP_INSTR_OFFSETS
	.align		4
.L_1282:
        /*0078*/ 	.byte	0x04, 0x28
        /*007a*/ 	.short	(.L_1284 - .L_1283)


	//   ....[0]....
.L_1283:
        /*007c*/ 	.word	0x00004250


	//   ....[1]....
        /*0080*/ 	.word	0x00004280


	//   ....[2]....
        /*0084*/ 	.word	0x000042a0


	//   ....[3]....
        /*0088*/ 	.word	0x000042c0


	//   ....[4]....
        /*008c*/ 	.word	0x000042f0


	//   ....[5]....
        /*0090*/ 	.word	0x00004930


	//   ....[6]....
        /*0094*/ 	.word	0x00004950


	//   ....[7]....
        /*0098*/ 	.word	0x00004970


	//   ....[8]....
        /*009c*/ 	.word	0x00004990


	//   ....[9]....
        /*00a0*/ 	.word	0x000049b0


	//   ....[10]....
        /*00a4*/ 	.word	0x000058c0


	//   ....[11]....
        /*00a8*/ 	.word	0x00005960


	//   ....[12]....
        /*00ac*/ 	.word	0x000059d0


	//   ....[13]....
        /*00b0*/ 	.word	0x00005a40


	//   ....[14]....
        /*00b4*/ 	.word	0x00005ac0


	//   ....[15]....
        /*00b8*/ 	.word	0x00006160


	//   ....[16]....
        /*00bc*/ 	.word	0x000061d0


	//   ....[17]....
        /*00c0*/ 	.word	0x00006240


	//   ....[18]....
        /*00c4*/ 	.word	0x000062b0


	//   ....[19]....
        /*00c8*/ 	.word	0x00006320


	//----- nvinfo : EIATTR_VRC_CTA_INIT_COUNT
	.align		4
.L_1284:
        /*00cc*/ 	.byte	0x02, 0x4a
	.zero		1
	.zero		1


	//----- nvinfo : EIATTR_EXIT_INSTR_OFFSETS
	.align		4
        /*00d0*/ 	.byte	0x04, 0x1c
        /*00d2*/ 	.short	(.L_1286 - .L_1285)


	//   ....[0]....
.L_1285:
        /*00d4*/ 	.word	0x000008e0


	//   ....[1]....
        /*00d8*/ 	.word	0x00005850


	//----- nvinfo : EIATTR_MAX_THREADS
	.align		4
.L_1286:
        /*00dc*/ 	.byte	0x04, 0x05
        /*00de*/ 	.short	(.L_1288 - .L_1287)
.L_1287:
        /*00e0*/ 	.word	0x00000080
        /*00e4*/ 	.word	0x00000001
        /*00e8*/ 	.word	0x00000001


	//----- nvinfo : EIATTR_CRS_STACK_SIZE
	.align		4
.L_1288:
        /*00ec*/ 	.byte	0x04, 0x1e
        /*00ee*/ 	.short	(.L_1290 - .L_1289)
.L_1289:
        /*00f0*/ 	.word	0x00000000


	//----- nvinfo : EIATTR_CBANK_PARAM_SIZE
	.align		4
.L_1290:
        /*00f4*/ 	.byte	0x03, 0x19
        /*00f6*/ 	.short	0x00e8


	//----- nvinfo : EIATTR_PARAM_CBANK
	.align		4
        /*00f8*/ 	.byte	0x04, 0x0a
        /*00fa*/ 	.short	(.L_1292 - .L_1291)
	.align		4
.L_1291:
        /*00fc*/ 	.word	index@(.nv.constant0._ZN10layer_norm31ln_parallel_residual_fwd_kernelINS_13Kernel_traitsIf6__halfS2_S2_fjLj1536ELj1ELj4ELj1ELj16ENS_18Kernel_traits_baseILj1536EfS2_S2_S2_fjLj128EEEEELb0ELb1ELb0EEEvNS_9FwdParamsE)
        /*0100*/ 	.short	0x0380
        /*0102*/ 	.short	0x00e8


	//----- nvinfo : EIATTR_SW_WAR
	.align		4
.L_1292:
        /*0104*/ 	.byte	0x04, 0x36
        /*0106*/ 	.short	(.L_1294 - .L_1293)
.L_1293:
        /*0108*/ 	.word	0x00000008
.L_1294:


//--------------------- .nv.info._ZN10layer_norm31ln_parallel_residual_fwd_kernelINS_13Kernel_traitsIf6__halfS2_S2_fjLj1536ELj1ELj4ELj1ELj16ENS_18Kernel_traits_baseILj1536EfS2_S2_S2_fjLj128EEEEELb0ELb1ELb1EEEvNS_9FwdParamsE --------------------------
	.section	.nv.info._ZN10layer_norm31ln_parallel_residual_fwd_kernelINS_13Kernel_traitsIf6__halfS2_S2_fjLj1536ELj1ELj4ELj1ELj16ENS_18Kernel_traits_baseILj1536EfS2_S2_S2_fjLj128EEEEELb0ELb1ELb1EEEvNS_9FwdParamsE,"",@"SHT_CUDA_INFO"
	.sectionflags	@""
	.align	4


	//----- nvinfo : EIATTR_CUDA_API_VERSION
	.align		4
        /*0000*/ 	.byte	0x04, 0x37
        /*0002*/ 	.short	(.L_1296 - .L_1295)
.L_1295:
        /*0004*/ 	.word	0x00000082


	//----- nvinfo : EIATTR_KPARAM_INFO
	.align		4
.L_1296:
        /*0008*/ 	.byte	0x04, 0x17
        /*000a*/ 	.short	(.L_1298 - .L_1297)
.L_1297:
        /*000c*/ 	.word	0x00000000
        /*0010*/ 	.short	0x0000
        /*0012*/ 	.short	0x0000
        /*0014*/ 	.byte	0x00, 0xf0, 0xa1, 0x03


	//----- nvinfo : EIATTR_SPARSE_MMA_MASK
	.align		4
.L_1298:
        /*0018*/ 	.byte	0x03, 0x50
        /*001a*/ 	.short	0x0000


	//----- nvinfo : EIATTR_MAXREG_COUNT
	.align		4
        /*001c*/ 	.byte	0x03, 0x1b
        /*001e*/ 	.short	0x00ff


	//----- nvinfo : EIATTR_MERCURY_ISA_VERSION
	.align		4
        /*0020*/ 	.byte	0x03, 0x5f
        /*0022*/ 	.short	0x0101


	//----- nvinfo : EIATTR_COOP_GROUP_MASK_REGIDS
	.align		4
        /*0024*/ 	.byte	0x04, 0x29
        /*0026*/ 	.short	(.L_1300 - .L_1299)


	//   ....[0]....
.L_1299:
        /*0028*/ 	.word	0xffffffff


	//   ....[1]....
        /*002c*/ 	.word	0xffffffff


	//   ....[2]....
        /*0030*/ 	.word	0xffffffff


	//   ....[3]....
        /*0034*/ 	.word	0xffffffff


	//   ....[4]....
        /*0038*/ 	.word	0xffffffff


	//   ....[5]....
        /*003c*/ 	.word	0xffffffff


	//   ....[6]....
        /*0040*/ 	.word	0xffffffff


	//   ....[7]....
        /*0044*/ 	.word	0xffffffff


	//   ....[8]....
        /*0048*/ 	.word	0xffffffff


	//   ....[9]....
        /*004c*/ 	.word	0xffffffff


	//   ....[10]....
        /*0050*/ 	.word	0x050000a8


	//   ....[11]....
        /*0054*/ 	.word	0x050000a8


	//   ....[12]....
        /*0058*/ 	.word	0x050000a8


	//   ....[13]....
        /*005c*/ 	.word	0x050000a8


	//   ....[14]....
        /*0060*/ 	.word	0x050000a8


	//   ....[15]....
        /*0064*/ 	.word	0x050000a8


	//   ....[16]....
        /*0068*/ 	.word	0x050000a8


	//   ....[17]....
        /*006c*/ 	.word	0x050000a8


	//   ....[18]....
        /*0070*/ 	.word	0x050000a8


	//   ....[19]....
        /*0074*/ 	.word	0x050000a8


	//----- nvinfo : EIATTR_COOP_GROUP_INSTR_OFFSETS
	.align		4
.L_1300:
        /*0078*/ 	.byte	0x04, 0x28
        /*007a*/ 	.short	(.L_1302 - .L_1301)


	//   ....[0]....
.L_1301:
        /*007c*/ 	.word	0x00003940


	//   ....[1]....
        /*0080*/ 	.word	0x00003970


	//   ....[2]....
        /*0084*/ 	.word	0x00003990


	//   ....[3]....
        /*0088*/ 	.word	0x000039b0


	//   ....[4]....
        /*008c*/ 	.word	0x000039d0


	//   ....[5]....
        /*0090*/ 	.word	0x00004000


	//   ....[6]....
        /*0094*/ 	.word	0x00004020


	//   ....[7]....
        /*0098*/ 	.word	0x00004040


	//   ....[8]....
        /*009c*/ 	.word	0x00004060


	//   ....[9]....
        /*00a0*/ 	.word	0x00004080


	//   ....[10]....
        /*00a4*/ 	.word	0x00004d70


	//   ....[11]....
        /*00a8*/ 	.word	0x00004e20


	//   ....[12]....
        /*00ac*/ 	.word	0x00004e90


	//   ....[13]....
        /*00b0*/ 	.word	0x00004f00


	//   ....[14]....
        /*00b4*/ 	.word	0x00004f70


	//   ....[15]....
        /*00b8*/ 	.word	0x000055e0


	//   ....[16]....
        /*00bc*/ 	.word	0x00005650


	//   ....[17]....
        /*00c0*/ 	.word	0x000056c0


	//   ....[18]....
        /*00c4*/ 	.word	0x00005730


	//   ....[19]....
        /*00c8*/ 	.word	0x000057a0


	//----- nvinfo : EIATTR_VRC_CTA_INIT_COUNT
	.align		4
.L_1302:
        /*00cc*/ 	.byte	0x02, 0x4a
	.zero		1
	.zero		1


	//----- nvinfo : EIATTR_EXIT_INSTR_OFFSETS
	.align		4
        /*00d0*/ 	.byte	0x04, 0x1c
        /*00d2*/ 	.short	(.L_1304 - .L_1303)


	//   ....[0]....
.L_1303:
        /*00d4*/ 	.word	0x00000550


	//   ....[1]....
        /*00d8*/ 	.word	0x00004d00


	//----- nvinfo : EIATTR_MAX_THREADS
	.align		4
.L_1304:
        /*00dc*/ 	.byte	0x04, 0x05
        /*00de*/ 	.short	(.L_1306 - .L_1305)
.L_1305:
        /*00e0*/ 	.word	0x00000080
        /*00e4*/ 	.word	0x00000001
        /*00e8*/ 	.word	0x00000001


	//----- nvinfo : EIATTR_CRS_STACK_SIZE
	.align		4
.L_1306:
        /*00ec*/ 	.byte	0x04, 0x1e
        /*00ee*/ 	.short	(.L_1308 - .L_1307)
.L_1307:
        /*00f0*/ 	.word	0x00000000


	//----- nvinfo : EIATTR_CBANK_PARAM_SIZE
	.align		4
.L_1308:
        /*00f4*/ 	.byte	0x03, 0x19
        /*00f6*/ 	.short	0x00e8


	//----- nvinfo : EIATTR_PARAM_CBANK
	.align		4
        /*00f8*/ 	.byte	0x04, 0x0a
        /*00fa*/ 	.short	(.L_1310 - .L_1309)
	.align		4
.L_1309:
        /*00fc*/ 	.word	index@(.nv.constant0._ZN10layer_norm31ln_parallel_residual_fwd_kernelINS_13Kernel_traitsIf6__halfS2_S2_fjLj1536ELj1ELj4ELj1ELj16ENS_18Kernel_traits_baseILj1536EfS2_S2_S2_fjLj128EEEEELb0ELb1ELb1EEEvNS_9FwdParamsE)
        /*0100*/ 	.short	0x0380
        /*0102*/ 	.short	0x00e8


	//----- nvinfo : EIATTR_SW_WAR
	.align		4
.L_1310:
        /*0104*/ 	.byte	0x04, 0x36
        /*0106*/ 	.short	(.L_1312 - .L_1311)
.L_1311:
        /*0108*/ 	.word	0x00000008
.L_1312:


//--------------------- .nv.info._ZN10layer_norm31ln_parallel_residual_fwd_kernelINS_13Kernel_traitsIf6__halfS2_S2_fjLj1536ELj1ELj4ELj1ELj16ENS_18Kernel_traits_baseILj1536EfS2_S2_S2_fjLj128EEEEELb1ELb0ELb0EEEvNS_9FwdParamsE --------------------------
	.section	.nv.info._ZN10layer_norm31ln_parallel_residual_fwd_kernelINS_13Kernel_traitsIf6__halfS2_S2_fjLj1536ELj1ELj4ELj1ELj16ENS_18Kernel_traits_baseILj1536EfS2_S2_S2_fjLj128EEEEELb1ELb0ELb0EEEvNS_9FwdParamsE,"",@"SHT_CUDA_INFO"
	.sectionflags	@""
	.align	4


	//----- nvinfo : EIATTR_CUDA_API_VERSION
	.align		4
        /*0000*/ 	.byte	0x04, 0x37
        /*0002*/ 	.short	(.L_1314 - .L_1313)
.L_1313:
        /*0004*/ 	.word	0x00000082


	//----- nvinfo : EIATTR_KPARAM_INFO
	.align		4
.L_1314:
        /*0008*/ 	.byte	0x04, 0x17
        /*000a*/ 	.short	(.L_1316 - .L_1315)
.L_1315:
        /*000c*/ 	.word	0x00000000
        /*0010*/ 	.short	0x0000
        /*0012*/ 	.short	0x0000
        /*0014*/ 	.byte	0x00, 0xf0, 0xa1, 0x03


	//----- nvinfo : EIATTR_SPARSE_MMA_MASK
	.align		4
.L_1316:
        /*0018*/ 	.byte	0x03, 0x50
        /*001a*/ 	.short	0x0000


	//----- nvinfo : EIATTR_MAXREG_COUNT
	.align		4
        /*001c*/ 	.byte	0x03, 0x1b
        /*001e*/ 	.short	0x00ff


	//----- nvinfo : EIATTR_ANNOTATIONS
	.align		4
        /*0020*/ 	.byte	0x04, 0x55
        /*0022*/ 	.short	(.L_1318 - .L_1317)


	//   ....[0]....
.L_1317:
        /* <DEDUP_REMOVED lines=118> */


	//----- nvinfo : EIATTR_MERCURY_ISA_VERSION
	.align		4
.L_1318:
        /*0774*/ 	.byte	0x03, 0x5f
        /*0776*/ 	.short	0x0101


	//----- nvinfo : EIATTR_COOP_GROUP_MASK_REGIDS
	.align		4
        /*0778*/ 	.byte	0x04, 0x29
        /*077a*/ 	.short	(.L_1320 - .L_1319)


	//   ....[0]....
.L_1319:
        /*077c*/ 	.word	0xffffffff


	//   ....[1]....
        /*0780*/ 	.word	0xffffffff


	//   ....[2]....
        /*0784*/ 	.word	0xffffffff


	//   ....[3]....
        /*0788*/ 	.word	0xffffffff


	//   ....[4]....
        /*078c*/ 	.word	0xffffffff


	//   ....[5]....
        /*0790*/ 	.word	0xffffffff


	//   ....[6]....
        /*0794*/ 	.word	0xffffffff


	//   ....[7]....
        /*0798*/ 	.word	0xffffffff


	//   ....[8]....
        /*079c*/ 	.word	0xffffffff


	//   ....[9]....
        /*07a0*/ 	.word	0xffffffff


	//   ....[10]....
        /*07a4*/ 	.word	0x05000084


	//   ....[11]....
        /*07a8*/ 	.word	0x05000084


	//   ....[12]....
        /*07ac*/ 	.word	0x05000084


	//   ....[13]....
        /*07b0*/ 	.word	0x05000084


	//   ....[14]....
        /*07b4*/ 	.word	0x05000084


	//   ....[15]....
        /*07b8*/ 	.word	0x05000084


	//   ....[16]....
        /*07bc*/ 	.word	0x05000084


	//   ....[17]....
        /*07c0*/ 	.word	0x05000084


	//   ....[18]....
        /*07c4*/ 	.word	0x05000084


	//   ....[19]....
        /*07c8*/ 	.word	0x05000084


	//----- nvinfo : EIATTR_COOP_GROUP_INSTR_OFFSETS
	.align		4
.L_1320:
        /*07cc*/ 	.byte	0x04, 0x28
        /*07ce*/ 	.short	(.L_1322 - .L_1321)


	//   ....[0]....
.L_1321:
        /*07d0*/ 	.word	0x0003de40


	//   ....[1]....
        /*07d4*/ 	.word	0x0003de70


	//   ....[2]....
        /*07d8*/ 	.word	0x0003de90


	//   ....[3]....
        /*07dc*/ 	.word	0x0003deb0


	//   ....[4]....
        /*07e0*/ 	.word	0x0003ded0


	//   ....[5]....
        /*07e4*/ 	.word	0x0003e510


	//   ....[6]....
        /*07e8*/ 	.word	0x0003e530


	//   ....[7]....
        /*07ec*/ 	.word	0x0003e550


	//   ....[8]....
        /*07f0*/ 	.word	0x0003e570


	//   ....[9]....
        /*07f4*/ 	.word	0x0003e590


	//   ....[10]....
        /*07f8*/ 	.word	0x0003fc80


	//   ....[11]....
        /*07fc*/ 	.word	0x0003fd20


	//   ....[12]....
        /*0800*/ 	.word	0x0003fd90


	//   ....[13]....
        /*0804*/ 	.word	0x0003fe00


	//   ....[14]....
        /*0808*/ 	.word	0x0003fe70


	//   ....[15]....
        /*080c*/ 	.word	0x00040510


	//   ....[16]....
        /*0810*/ 	.word	0x00040580


	//   ....[17]....
        /*0814*/ 	.word	0x000405f0


	//   ....[18]....
        /*0818*/ 	.word	0x00040660


	//   ....[19]....
        /*081c*/ 	.word	0x000406d0


	//----- nvinfo : EIATTR_VRC_CTA_INIT_COUNT
	.align		4
.L_1322:
        /*0820*/ 	.byte	0x02, 0x4a
	.zero		1
	.zero		1


	//----- nvinfo : EIATTR_EXIT_INSTR_OFFSETS
	.align		4
        /*0824*/ 	.byte	0x04, 0x1c
        /*0826*/ 	.short	(.L_1324 - .L_1323)


	//   ....[0]....
.L_1323:
        /*0828*/ 	.word	0x00003390


	//   ....[1]....
        /*082c*/ 	.word	0x0003fc10


	//----- nvinfo : EIATTR_MAX_THREADS
	.align		4
.L_1324:
        /*0830*/ 	.byte	0x04, 0x05
        /*0832*/ 	.short	(.L_1326 - .L_1325)
.L_1325:
        /*0834*/ 	.word	0x00000080
        /*0838*/ 	.word	0x00000001
        /*083c*/ 	.word	0x00000001


	//----- nvinfo : EIATTR_CRS_STACK_SIZE
	.align		4
.L_1326:
        /*0840*/ 	.byte	0x04, 0x1e
        /*0842*/ 	.short	(.L_1328 - .L_1327)
.L_1327:
        /*0844*/ 	.word	0x00000000


	//----- nvinfo : EIATTR_CBANK_PARAM_SIZE
	.align		4
.L_1328:
        /*0848*/ 	.byte	0x03, 0x19
        /*084a*/ 	.short	0x00e8


	//----- nvinfo : EIATTR_PARAM_CBANK
	.align		4
        /*084c*/ 	.byte	0x04, 0x0a
        /*084e*/ 	.short	(.L_1330 - .L_1329)
	.align		4
.L_1329:
        /*0850*/ 	.word	index@(.nv.constant0._ZN10layer_norm31ln_parallel_residual_fwd_kernelINS_13Kernel_traitsIf6__halfS2_S2_fjLj1536ELj1ELj4ELj1ELj16ENS_18Kernel_traits_baseILj1536EfS2_S2_S2_fjLj128EEEEELb1ELb0ELb0EEEvNS_9FwdParamsE)
        /*0854*/ 	.short	0x0380
        /*0856*/ 	.short	0x00e8


	//----- nvinfo : EIATTR_SW_WAR
	.align		4
.L_1330:
        /*0858*/ 	.byte	0x04, 0x36
        /*085a*/ 	.short	(.L_1332 - .L_1331)
.L_1331:
        /*085c*/ 	.word	0x00000008
.L_1332:


//--------------------- .nv.info._ZN10layer_norm31ln_parallel_residual_fwd_kernelINS_13Kernel_traitsIf6__halfS2_S2_fjLj1536ELj1ELj4ELj1ELj16ENS_18Kernel_traits_baseILj1536EfS2_S2_S2_fjLj128EEEEELb1ELb0ELb1EEEvNS_9FwdParamsE --------------------------
	.section	.nv.info._ZN10layer_norm31ln_parallel_residual_fwd_kernelINS_13Kernel_traitsIf6__halfS2_S2_fjLj1536ELj1ELj4ELj1ELj16ENS_18Kernel_traits_baseILj1536EfS2_S2_S2_fjLj128EEEEELb1ELb0ELb1EEEvNS_9FwdParamsE,"",@"SHT_CUDA_INFO"
	.sectionflags	@""
	.align	4


	//----- nvinfo : EIATTR_CUDA_API_VERSION
	.align		4
        /*0000*/ 	.byte	0x04, 0x37
        /*0002*/ 	.short	(.L_1334 - .L_1333)
.L_1333:
        /*0004*/ 	.word	0x00000082


	//----- nvinfo : EIATTR_KPARAM_INFO
	.align		4
.L_1334:
        /*0008*/ 	.byte	0x04, 0x17
        /*000a*/ 	.short	(.L_1336 - .L_1335)
.L_1335:
        /*000c*/ 	.word	0x00000000
        /*0010*/ 	.short	0x0000
        /*0012*/ 	.short	0x0000
        /*0014*/ 	.byte	0x00, 0xf0, 0xa1, 0x03


	//----- nvinfo : EIATTR_SPARSE_MMA_MASK
	.align		4
.L_1336:
        /*0018*/ 	.byte	0x03, 0x50
        /*001a*/ 	.short	0x0000


	//----- nvinfo : EIATTR_MAXREG_COUNT
	.align		4
        /*001c*/ 	.byte	0x03, 0x1b
        /*001e*/ 	.short	0x00ff


	//----- nvinfo : EIATTR_ANNOTATIONS
	.align		4
        /*0020*/ 	.byte	0x04, 0x55
        /*0022*/ 	.short	(.L_1338 - .L_1337)


	//   ....[0]....
.L_1337:
        /* <DEDUP_REMOVED lines=61> */


	//----- nvinfo : EIATTR_MERCURY_ISA_VERSION
	.align		4
.L_1338:
        /*03e4*/ 	.byte	0x03, 0x5f
        /*03e6*/ 	.short	0x0101


	//----- nvinfo : EIATTR_COOP_GROUP_MASK_REGIDS
	.align		4
        /*03e8*/ 	.byte	0x04, 0x29
        /*03ea*/ 	.short	(.L_1340 - .L_1339)


	//   ....[0]....
.L_1339:
        /*03ec*/ 	.word	0xffffffff


	//   ....[1]....
        /*03f0*/ 	.word	0xffffffff


	//   ....[2]....
        /*03f4*/ 	.word	0xffffffff


	//   ....[3]....
        /*03f8*/ 	.word	0xffffffff


	//   ....[4]....
        /*03fc*/ 	.word	0xffffffff


	//   ....[5]....
        /*0400*/ 	.word	0xffffffff


	//   ....[6]....
        /*0404*/ 	.word	0xffffffff


	//   ....[7]....
        /*0408*/ 	.word	0xffffffff


	//   ....[8]....
        /*040c*/ 	.word	0xffffffff


	//   ....[9]....
        /*0410*/ 	.word	0xffffffff


	//   ....[10]....
        /*0414*/ 	.word	0x0500008c


	//   ....[11]....
        /*0418*/ 	.word	0x0500008c


	//   ....[12]....
        /*041c*/ 	.word	0x0500008c


	//   ....[13]....
        /*0420*/ 	.word	0x0500008c


	//   ....[14]....
        /*0424*/ 	.word	0x0500008c


	//   ....[15]....
        /*0428*/ 	.word	0x0500008c


	//   ....[16]....
        /*042c*/ 	.word	0x0500008c


	//   ....[17]....
        /*0430*/ 	.word	0x0500008c


	//   ....[18]....
        /*0434*/ 	.word	0x0500008c


	//   ....[19]....
        /*0438*/ 	.word	0x0500008c


	//----- nvinfo : EIATTR_COOP_GROUP_INSTR_OFFSETS
	.align		4
.L_1340:
        /*043c*/ 	.byte	0x04, 0x28
        /*043e*/ 	.short	(.L_1342 - .L_1341)


	//   ....[0]....
.L_1341:
        /*0440*/ 	.word	0x0003b2f0


	//   ....[1]....
        /*0444*/ 	.word	0x0003b320


	//   ....[2]....
        /*0448*/ 	.word	0x0003b340


	//   ....[3]....
        /*044c*/ 	.word	0x0003b360


	//   ....[4]....
        /*0450*/ 	.word	0x0003b380


	//   ....[5]....
        /*0454*/ 	.word	0x0003b9b0


	//   ....[6]....
        /*0458*/ 	.word	0x0003b9d0


	//   ....[7]....
        /*045c*/ 	.word	0x0003b9f0


	//   ....[8]....
        /*0460*/ 	.word	0x0003ba10


	//   ....[9]....
        /*0464*/ 	.word	0x0003ba30


	//   ....[10]....
        /*0468*/ 	.word	0x0003cef0


	//   ....[11]....
        /*046c*/ 	.word	0x0003cf90


	//   ....[12]....
        /*0470*/ 	.word	0x0003d000


	//   ....[13]....
        /*0474*/ 	.word	0x0003d070


	//   ....[14]....
        /*0478*/ 	.word	0x0003d0e0


	//   ....[15]....
        /*047c*/ 	.word	0x0003d770


	//   ....[16]....
        /*0480*/ 	.word	0x0003d7e0


	//   ....[17]....
        /*0484*/ 	.word	0x0003d850


	//   ....[18]....
        /*0488*/ 	.word	0x0003d8c0


	//   ....[19]....
        /*048c*/ 	.word	0x0003d930


	//----- nvinfo : EIATTR_VRC_CTA_INIT_COUNT
	.align		4
.L_1342:
        /*0490*/ 	.byte	0x02, 0x4a
	.zero		1
	.zero		1


	//----- nvinfo : EIATTR_EXIT_INSTR_OFFSETS
	.align		4
        /*0494*/ 	.byte	0x04, 0x1c
        /*0496*/ 	.short	(.L_1344 - .L_1343)


	//   ....[0]....
.L_1343:
        /*0498*/ 	.word	0x00001580


	//   ....[1]....
        /*049c*/ 	.word	0x0003ce80


	//----- nvinfo : EIATTR_MAX_THREADS
	.align		4
.L_1344:
        /*04a0*/ 	.byte	0x04, 0x05
        /*04a2*/ 	.short	(.L_1346 - .L_1345)
.L_1345:
        /*04a4*/ 	.word	0x00000080
        /*04a8*/ 	.word	0x00000001
        /*04ac*/ 	.word	0x00000001


	//----- nvinfo : EIATTR_CRS_STACK_SIZE
	.align		4
.L_1346:
        /*04b0*/ 	.byte	0x04, 0x1e
        /*04b2*/ 	.short	(.L_1348 - .L_1347)
.L_1347:
        /*04b4*/ 	.word	0x00000000


	//----- nvinfo : EIATTR_CBANK_PARAM_SIZE
	.align		4
.L_1348:
        /*04b8*/ 	.byte	0x03, 0x19
        /*04ba*/ 	.short	0x00e8


	//----- nvinfo : EIATTR_PARAM_CBANK
	.align		4
        /*04bc*/ 	.byte	0x04, 0x0a
        /*04be*/ 	.short	(.L_1350 - .L_1349)
	.align		4
.L_1349:
        /*04c0*/ 	.word	index@(.nv.constant0._ZN10layer_norm31ln_parallel_residual_fwd_kernelINS_13Kernel_traitsIf6__halfS2_S2_fjLj1536ELj1ELj4ELj1ELj16ENS_18Kernel_traits_baseILj1536EfS2_S2_S2_fjLj128EEEEELb1ELb0ELb1EEEvNS_9FwdParamsE)
        /*04c4*/ 	.short	0x0380
        /*04c6*/ 	.short	0x00e8


	//----- nvinfo : EIATTR_SW_WAR
	.align		4
.L_1350:
        /*04c8*/ 	.byte	0x04, 0x36
        /*04ca*/ 	.short	(.L_1352 - .L_1351)
.L_1351:
        /*04cc*/ 	.word	0x00000008
.L_1352:


//--------------------- .nv.info._ZN10layer_norm31ln_parallel_residual_fwd_kernelINS_13Kernel_traitsIf6__halfS2_S2_fjLj1536ELj1ELj4ELj1ELj16ENS_18Kernel_traits_baseILj1536EfS2_S2_S2_fjLj128EEEEELb1ELb1ELb0EEEvNS_9FwdParamsE --------------------------
	.section	.nv.info._ZN10layer_norm31ln_parallel_residual_fwd_kernelINS_13Kernel_traitsIf6__halfS2_S2_fjLj1536ELj1ELj4ELj1ELj16ENS_18Kernel_traits_baseILj1536EfS2_S2_S2_fjLj128EEEEELb1ELb1ELb0EEEvNS_9FwdParamsE,"",@"SHT_CUDA_INFO"
	.sectionflags	@""
	.align	4


	//----- nvinfo : EIATTR_CUDA_API_VERSION
	.align		4
        /*0000*/ 	.byte	0x04, 0x37
        /*0002*/ 	.short	(.L_1354 - .L_1353)
.L_1353:
        /*0004*/ 	.word	0x00000082


	//----- nvinfo : EIATTR_KPARAM_INFO
	.align		4
.L_1354:
        /*0008*/ 	.byte	0x04, 0x17
        /*000a*/ 	.short	(.L_1356 - .L_1355)
.L_1355:
        /*000c*/ 	.word	0x00000000
        /*0010*/ 	.short	0x0000
        /*0012*/ 	.short	0x0000
        /*0014*/ 	.byte	0x00, 0xf0, 0xa1, 0x03


	//----- nvinfo : EIATTR_SPARSE_MMA_MASK
	.align		4
.L_1356:
        /*0018*/ 	.byte	0x03, 0x50
        /*001a*/ 	.short	0x0000


	//----- nvinfo : EIATTR_MAXREG_COUNT
	.align		4
        /*001c*/ 	.byte	0x03, 0x1b
        /*001e*/ 	.short	0x00ff


	//----- nvinfo : EIATTR_MERCURY_ISA_VERSION
	.align		4
        /*0020*/ 	.byte	0x03, 0x5f
        /*0022*/ 	.short	0x0101


	//----- nvinfo : EIATTR_COOP_GROUP_MASK_REGIDS
	.align		4
        /*0024*/ 	.byte	0x04, 0x29
        /*0026*/ 	.short	(.L_1358 - .L_1357)


	//   ....[0]....
.L_1357:
        /*0028*/ 	.word	0xffffffff


	//   ....[1]....
        /*002c*/ 	.word	0xffffffff


	//   ....[2]....
        /*0030*/ 	.word	0xffffffff


	//   ....[3]....
        /*0034*/ 	.word	0xffffffff


	//   ....[4]....
        /*0038*/ 	.word	0xffffffff


	//   ....[5]....
        /*003c*/ 	.word	0xffffffff


	//   ....[6]....
        /*0040*/ 	.word	0xffffffff


	//   ....[7]....
        /*0044*/ 	.word	0xffffffff


	//   ....[8]....
        /*0048*/ 	.word	0xffffffff


	//   ....[9]....
        /*004c*/ 	.word	0xffffffff


	//   ....[10]....
        /*0050*/ 	.word	0x050000ba


	//   ....[11]....
        /*0054*/ 	.word	0x050000ba


	//   ....[12]....
        /*0058*/ 	.word	0x050000ba


	//   ....[13]....
        /*005c*/ 	.word	0x050000ba


	//   ....[14]....
        /*0060*/ 	.word	0x050000ba


	//   ....[15]....
        /*0064*/ 	.word	0x050000ba


	//   ....[16]....
        /*0068*/ 	.word	0x050000ba


	//   ....[17]....
        /*006c*/ 	.word	0x050000ba


	//   ....[18]....
        /*0070*/ 	.word	0x050000ba


	//   ....[19]....
        /*0074*/ 	.word	0x050000ba


	//----- nvinfo : EIATTR_COOP_GROUP_INSTR_OFFSETS
	.align		4
.L_1358:
        /*0078*/ 	.byte	0x04, 0x28
        /*007a*/ 	.short	(.L_1360 - .L_1359)


	//   ....[0]....
.L_1359:
        /*007c*/ 	.word	0x0003b430


	//   ....[1]....
        /*0080*/ 	.word	0x0003b460


	//   ....[2]....
        /*0084*/ 	.word	0x0003b480


	//   ....[3]....
        /*0088*/ 	.word	0x0003b4a0


	//   ....[4]....
        /*008c*/ 	.word	0x0003b4c0


	//   ....[5]....
        /*0090*/ 	.word	0x0003bb00


	//   ....[6]....
        /*0094*/ 	.word	0x0003bb20


	//   ....[7]....
        /*0098*/ 	.word	0x0003bb40


	//   ....[8]....
        /*009c*/ 	.word	0x0003bb60


	//   ....[9]....
        /*00a0*/ 	.word	0x0003bb80


	//   ....[10]....
        /*00a4*/ 	.word	0x0003ca90


	//   ....[11]....
        /*00a8*/ 	.word	0x0003cb40


	//   ....[12]....
        /*00ac*/ 	.word	0x0003cbb0


	//   ....[13]....
        /*00b0*/ 	.word	0x0003cc20


	//   ....[14]....
        /*00b4*/ 	.word	0x0003cc90


	//   ....[15]....
        /*00b8*/ 	.word	0x0003d320


	//   ....[16]....
        /*00bc*/ 	.word	0x0003d390


	//   ....[17]....
        /*00c0*/ 	.word	0x0003d400


	//   ....[18]....
        /*00c4*/ 	.word	0x0003d470


	//   ....[19]....
        /*00c8*/ 	.word	0x0003d4e0


	//----- nvinfo : EIATTR_VRC_CTA_INIT_COUNT
	.align		4
.L_1360:
        /*00cc*/ 	.byte	0x02, 0x4a
	.zero		1
	.zero		1


	//----- nvinfo : EIATTR_EXIT_INSTR_OFFSETS
	.align		4
        /*00d0*/ 	.byte	0x04, 0x1c
        /*00d2*/ 	.short	(.L_1362 - .L_1361)


	//   ....[0]....
.L_1361:
        /*00d4*/ 	.word	0x00000b50


	//   ....[1]....
        /*00d8*/ 	.word	0x0003ca20


	//----- nvinfo : EIATTR_MAX_THREADS
	.align		4
.L_1362:
        /*00dc*/ 	.byte	0x04, 0x05
        /*00de*/ 	.short	(.L_1364 - .L_1363)
.L_1363:
        /*00e0*/ 	.word	0x00000080
        /*00e4*/ 	.word	0x00000001
        /*00e8*/ 	.word	0x00000001


	//----- nvinfo : EIATTR_CRS_STACK_SIZE
	.align		4
.L_1364:
        /*00ec*/ 	.byte	0x04, 0x1e
        /*00ee*/ 	.short	(.L_1366 - .L_1365)
.L_1365:
        /*00f0*/ 	.word	0x00000000


	//----- nvinfo : EIATTR_CBANK_PARAM_SIZE
	.align		4
.L_1366:
        /*00f4*/ 	.byte	0x03, 0x19
        /*00f6*/ 	.short	0x00e8


	//----- nvinfo : EIATTR_PARAM_CBANK
	.align		4
        /*00f8*/ 	.byte	0x04, 0x0a
        /*00fa*/ 	.short	(.L_1368 - .L_1367)
	.align		4
.L_1367:
        /*00fc*/ 	.word	index@(.nv.constant0._ZN10layer_norm31ln_parallel_residual_fwd_kernelINS_13Kernel_traitsIf6__halfS2_S2_fjLj1536ELj1ELj4ELj1ELj16ENS_18Kernel_traits_baseILj1536EfS2_S2_S2_fjLj128EEEEELb1ELb1ELb0EEEvNS_9FwdParamsE)
        /*0100*/ 	.short	0x0380
        /*0102*/ 	.short	0x00e8


	//----- nvinfo : EIATTR_SW_WAR
	.align		4
.L_1368:
        /*0104*/ 	.byte	0x04, 0x36
        /*0106*/ 	.short	(.L_1370 - .L_1369)
.L_1369:
        /*0108*/ 	.word	0x00000008
.L_1370:


//--------------------- .nv.info._ZN10layer_norm31ln_parallel_residual_fwd_kernelINS_13Kernel_traitsIf6__halfS2_S2_fjLj1536ELj1ELj4ELj1ELj16ENS_18Kernel_traits_baseILj1536EfS2_S2_S2_fjLj128EEEEELb1ELb1ELb1EEEvNS_9FwdParamsE --------------------------
	.section	.nv.info._ZN10layer_norm31ln_parallel_residual_fwd_kernelINS_13Kernel_traitsIf6__halfS2_S2_fjLj1536ELj1ELj4ELj1ELj16ENS_18Kernel_traits_baseILj1536EfS2_S2_S2_fjLj128EEEEELb1ELb1ELb1EEEvNS_9FwdParamsE,"",@"SHT_CUDA_INFO"
	.sectionflags	@""
	.align	4


	//----- nvinfo : EIATTR_CUDA_API_VERSION
	.align		4
        /*0000*/ 	.byte	0x04, 0x37
        /*0002*/ 	.short	(.L_1372 - .L_1371)
.L_1371:
        /*0004*/ 	.word	0x00000082


	//----- nvinfo : EIATTR_KPARAM_INFO
	.align		4
.L_1372:
        /*0008*/ 	.byte	0x04, 0x17
        /*000a*/ 	.short	(.L_1374 - .L_1373)
.L_1373:
        /*000c*/ 	.word	0x00000000
        /*0010*/ 	.short	0x0000
        /*0012*/ 	.short	0x0000
        /*0014*/ 	.byte	0x00, 0xf0, 0xa1, 0x03


	//----- nvinfo : EIATTR_SPARSE_MMA_MASK
	.align		4
.L_1374:
        /*0018*/ 	.byte	0x03, 0x50
        /*001a*/ 	.short	0x0000


	//----- nvinfo : EIATTR_MAXREG_COUNT
	.align		4
        /*001c*/ 	.byte	0x03, 0x1b
        /*001e*/ 	.short	0x00ff


	//----- nvinfo : EIATTR_MERCURY_ISA_VERSION
	.align		4
        /*0020*/ 	.byte	0x03, 0x5f
        /*0022*/ 	.short	0x0101


	//----- nvinfo : EIATTR_COOP_GROUP_MASK_REGIDS
	.align		4
        /*0024*/ 	.byte	0x04, 0x29
        /*0026*/ 	.short	(.L_1376 - .L_1375)


	//   ....[0]....
.L_1375:
        /*0028*/ 	.word	0xffffffff


	//   ....[1]....
        /*002c*/ 	.word	0xffffffff


	//   ....[2]....
        /*0030*/ 	.word	0xffffffff


	//   ....[3]....
        /*0034*/ 	.word	0xffffffff


	//   ....[4]....
        /*0038*/ 	.word	0xffffffff


	//   ....[5]....
        /*003c*/ 	.word	0xffffffff


	//   ....[6]....
        /*0040*/ 	.word	0xffffffff


	//   ....[7]....
        /*0044*/ 	.word	0xffffffff


	//   ....[8]....
        /*0048*/ 	.word	0xffffffff


	//   ....[9]....
        /*004c*/ 	.word	0xffffffff


	//   ....[10]....
        /*0050*/ 	.word	0x0500001c


	//   ....[11]....
        /*0054*/ 	.word	0x0500001c


	//   ....[12]....
        /*0058*/ 	.word	0x0500001c


	//   ....[13]....
        /*005c*/ 	.word	0x0500001c


	//   ....[14]....
        /*0060*/ 	.word	0x0500001c


	//   ....[15]....
        /*0064*/ 	.word	0x0500001c


	//   ....[16]....
        /*0068*/ 	.word	0x0500001c


	//   ....[17]....
        /*006c*/ 	.word	0x0500001c


	//   ....[18]....
        /*0070*/ 	.word	0x0500001c


	//   ....[19]....
        /*0074*/ 	.word	0x0500001c


	//----- nvinfo : EIATTR_COOP_GROUP_INSTR_OFFSETS
	.align		4
.L_1376:
        /*0078*/ 	.byte	0x04, 0x28
        /*007a*/ 	.short	(.L_1378 - .L_1377)


	//   ....[0]....
.L_1377:
        /*007c*/ 	.word	0x00031680


	//   ....[1]....
        /*0080*/ 	.word	0x000316a0


	//   ....[2]....
        /*0084*/ 	.word	0x000316c0


	//   ....[3]....
        /*0088*/ 	.word	0x000316e0


	//   ....[4]....
        /*008c*/ 	.word	0x00031710


	//   ....[5]....
        /*0090*/ 	.word	0x00031d40


	//   ....[6]....
        /*0094*/ 	.word	0x00031d60


	//   ....[7]....
        /*0098*/ 	.word	0x00031d80


	//   ....[8]....
        /*009c*/ 	.word	0x00031da0


	//   ....[9]....
        /*00a0*/ 	.word	0x00031dc0


	//   ....[10]....
        /*00a4*/ 	.word	0x00032ab0


	//   ....[11]....
        /*00a8*/ 	.word	0x00032b50


	//   ....[12]....
        /*00ac*/ 	.word	0x00032bc0


	//   ....[13]....
        /*00b0*/ 	.word	0x00032c30


	//   ....[14]....
        /*00b4*/ 	.word	0x00032cb0


	//   ....[15]....
        /*00b8*/ 	.word	0x00033330


	//   ....[16]....
        /*00bc*/ 	.word	0x000333a0


	//   ....[17]....
        /*00c0*/ 	.word	0x00033410


	//   ....[18]....
        /*00c4*/ 	.word	0x00033480


	//   ....[19]....
        /*00c8*/ 	.word	0x000334f0


	//----- nvinfo : EIATTR_VRC_CTA_INIT_COUNT
	.align		4
.L_1378:
        /*00cc*/ 	.byte	0x02, 0x4a
	.zero		1
	.zero		1


	//----- nvinfo : EIATTR_EXIT_INSTR_OFFSETS
	.align		4
        /*00d0*/ 	.byte	0x04, 0x1c
        /*00d2*/ 	.short	(.L_1380 - .L_1379)


	//   ....[0]....
.L_1379:
        /*00d4*/ 	.word	0x00000750


	//   ....[1]....
        /*00d8*/ 	.word	0x00032a40


	//----- nvinfo : EIATTR_MAX_THREADS
	.align		4
.L_1380:
        /*00dc*/ 	.byte	0x04, 0x05
        /*00de*/ 	.short	(.L_1382 - .L_1381)
.L_1381:
        /*00e0*/ 	.word	0x00000080
        /*00e4*/ 	.word	0x00000001
        /*00e8*/ 	.word	0x00000001


	//----- nvinfo : EIATTR_CRS_STACK_SIZE
	.align		4
.L_1382:
        /*00ec*/ 	.byte	0x04, 0x1e
        /*00ee*/ 	.short	(.L_1384 - .L_1383)
.L_1383:
        /*00f0*/ 	.word	0x00000000


	//----- nvinfo : EIATTR_CBANK_PARAM_SIZE
	.align		4
.L_1384:
        /*00f4*/ 	.byte	0x03, 0x19
        /*00f6*/ 	.short	0x00e8


	//----- nvinfo : EIATTR_PARAM_CBANK
	.align		4
        /*00f8*/ 	.byte	0x04, 0x0a
        /*00fa*/ 	.short	(.L_1386 - .L_1385)
	.align		4
.L_1385:
        /*00fc*/ 	.word	index@(.nv.constant0._ZN10layer_norm31ln_parallel_residual_fwd_kernelINS_13Kernel_traitsIf6__halfS2_S2_fjLj1536ELj1ELj4ELj1ELj16ENS_18Kernel_traits_baseILj1536EfS2_S2_S2_fjLj128EEEEELb1ELb1ELb1EEEvNS_9FwdParamsE)
        /*0100*/ 	.short	0x0380
        /*0102*/ 	.short	0x00e8


	//----- nvinfo : EIATTR_SW_WAR
	.align		4
.L_1386:
        /*0104*/ 	.byte	0x04, 0x36
        /*0106*/ 	.short	(.L_1388 - .L_1387)
.L_1387:
        /*0108*/ 	.word	0x00000008
.L_1388:


//--------------------- .nv.info._ZN10layer_norm31ln_parallel_residual_fwd_kernelINS_13Kernel_traitsI6__halfS2_fS2_fjLj1536ELj1ELj4ELj1ELj16ENS_18Kernel_traits_baseILj1536ES2_S2_fS2_fjLj128EEEEELb0ELb0ELb0EEEvNS_9FwdParamsE --------------------------
	.section	.nv.info._ZN10layer_norm31ln_parallel_residual_fwd_kernelINS_13Kernel_traitsI6__halfS2_fS2_fjLj1536ELj1ELj4ELj1ELj16ENS_18Kernel_traits_baseILj1536ES2_S2_fS2_fjLj128EEEEELb0ELb0ELb0EEEvNS_9FwdParamsE,"",@"SHT_CUDA_INFO"
	.sectionflags	@""
	.align	4


	//----- nvinfo : EIATTR_CUDA_API_VERSION
	.align		4
        /*0000*/ 	.byte	0x04, 0x37
        /*0002*/ 	.short	(.L_1390 - .L_1389)
.L_1389:
        /*0004*/ 	.word	0x00000082


	//----- nvinfo : EIATTR_KPARAM_INFO
	.align		4
.L_1390:
        /*0008*/ 	.byte	0x04, 0x17
        /*000a*/ 	.short	(.L_1392 - .L_1391)
.L_1391:
        /*000c*/ 	.word	0x00000000
        /*0010*/ 	.short	0x0000
        /*0012*/ 	.short	0x0000
        /*0014*/ 	.byte	0x00, 0xf0, 0xa1, 0x03


	//----- nvinfo : EIATTR_SPARSE_MMA_MASK
	.align		4
.L_1392:
        /*0018*/ 	.byte	0x03, 0x50
        /*001a*/ 	.short	0x0000


	//----- nvinfo : EIATTR_MAXREG_COUNT
	.align		4
        /*001c*/ 	.byte	0x03, 0x1b
        /*001e*/ 	.short	0x00ff


	//----- nvinfo : EIATTR_MERCURY_ISA_VERSION
	.align		4
        /*0020*/ 	.byte	0x03, 0x5f
        /*0022*/ 	.short	0x0101


	//----- nvinfo : EIATTR_COOP_GROUP_MASK_REGIDS
	.align		4
        /*0024*/ 	.byte	0x04, 0x29
        /*0026*/ 	.short	(.L_1394 - .L_1393)


	//   ....[0]....
.L_1393:
        /*0028*/ 	.word	0xffffffff


	//   ....[1]....
        /*002c*/ 	.word	0xffffffff


	//   ....[2]....
        /*0030*/ 	.word	0xffffffff


	//   ....[3]....
        /*0034*/ 	.word	0xffffffff


	//   ....[4]....
        /*0038*/ 	.word	0xffffffff


	//   ....[5]....
        /*003c*/ 	.word	0xffffffff


	//   ....[6]....
        /*0040*/ 	.word	0xffffffff


	//   ....[7]....
        /*0044*/ 	.word	0xffffffff


	//   ....[8]....
        /*0048*/ 	.word	0xffffffff


	//   ....[9]....
        /*004c*/ 	.word	0xffffffff


	//   ....[10]....
        /*0050*/ 	.word	0x050000ab


	//   ....[11]....
        /*0054*/ 	.word	0x050000ab


	//   ....[12]....
        /*0058*/ 	.word	0x050000ab


	//   ....[13]....
        /*005c*/ 	.word	0x050000ab


	//   ....[14]....
        /*0060*/ 	.word	0x050000ab


	//   ....[15]....
        /*0064*/ 	.word	0x050000ab


	//   ....[16]....
        /*0068*/ 	.word	0x050000ab


	//   ....[17]....
        /*006c*/ 	.word	0x050000ab


	//   ....[18]....
        /*0070*/ 	.word	0x050000ab


	//   ....[19]....
        /*0074*/ 	.word	0x050000ab


	//----- nvinfo : EIATTR_COOP_GROUP_INSTR_OFFSETS
	.align		4
.L_1394:
        /*0078*/ 	.byte	0x04, 0x28
        /*007a*/ 	.short	(.L_1396 - .L_1395)


	//   ....[0]....
.L_1395:
        /*007c*/ 	.word	0x00004630


	//   ....[1]....
        /*0080*/ 	.word	0x00004650


	//   ....[2]....
        /*0084*/ 	.word	0x00004670


	//   ....[3]....
        /*0088*/ 	.word	0x000046a0


	//   ....[4]....
        /*008c*/ 	.word	0x000046c0


	//   ....[5]....
        /*0090*/ 	.word	0x00004d00


	//   ....[6]....
        /*0094*/ 	.word	0x00004d20


	//   ....[7]....
        /*0098*/ 	.word	0x00004d40


	//   ....[8]....
        /*009c*/ 	.word	0x00004d60


	//   ....[9]....
        /*00a0*/ 	.word	0x00004d80


	//   ....[10]....
        /*00a4*/ 	.word	0x00006e30


	//   ....[11]....
        /*00a8*/ 	.word	0x00006ed0


	//   ....[12]....
        /*00ac*/ 	.word	0x00006f40


	//   ....[13]....
        /*00b0*/ 	.word	0x00006fc0


	//   ....[14]....
        /*00b4*/ 	.word	0x00007030


	//   ....[15]....
        /*00b8*/ 	.word	0x000076b0


	//   ....[16]....
        /*00bc*/ 	.word	0x00007720


	//   ....[17]....
        /*00c0*/ 	.word	0x00007790


	//   ....[18]....
        /*00c4*/ 	.word	0x00007800


	//   ....[19]....
        /*00c8*/ 	.word	0x00007870


	//----- nvinfo : EIATTR_VRC_CTA_INIT_COUNT
	.align		4
.L_1396:
        /*00cc*/ 	.byte	0x02, 0x4a
	.zero		1
	.zero		1


	//----- nvinfo : EIATTR_EXIT_INSTR_OFFSETS
	.align		4
        /*00d0*/ 	.byte	0x04, 0x1c
        /*00d2*/ 	.short	(.L_1398 - .L_1397)


	//   ....[0]....
.L_1397:
        /*00d4*/ 	.word	0x000018a0


	//   ....[1]....
        /*00d8*/ 	.word	0x00006dc0


	//----- nvinfo : EIATTR_MAX_THREADS
	.align		4
.L_1398:
        /*00dc*/ 	.byte	0x04, 0x05
        /*00de*/ 	.short	(.L_1400 - .L_1399)
.L_1399:
        /*00e0*/ 	.word	0x00000080
        /*00e4*/ 	.word	0x00000001
        /*00e8*/ 	.word	0x00000001


	//----- nvinfo : EIATTR_CRS_STACK_SIZE
	.align		4
.L_1400:
        /*00ec*/ 	.byte	0x04, 0x1e
        /*00ee*/ 	.short	(.L_1402 - .L_1401)
.L_1401:
        /*00f0*/ 	.word	0x00000000


	//----- nvinfo : EIATTR_CBANK_PARAM_SIZE
	.align		4
.L_1402:
        /*00f4*/ 	.byte	0x03, 0x19
        /*00f6*/ 	.short	0x00e8


	//----- nvinfo : EIATTR_PARAM_CBANK
	.align		4
        /*00f8*/ 	.byte	0x04, 0x0a
        /*00fa*/ 	.short	(.L_1404 - .L_1403)
	.align		4
.L_1403:
        /*00fc*/ 	.word	index@(.nv.constant0._ZN10layer_norm31ln_parallel_residual_fwd_kernelINS_13Kernel_traitsI6__halfS2_fS2_fjLj1536ELj1ELj4ELj1ELj16ENS_18Kernel_traits_baseILj1536ES2_S2_fS2_fjLj128EEEEELb0ELb0ELb0EEEvNS_9FwdParamsE)
        /*0100*/ 	.short	0x0380
        /*0102*/ 	.short	0x00e8


	//----- nvinfo : EIATTR_SW_WAR
	.align		4
.L_1404:
        /*0104*/ 	.byte	0x04, 0x36
        /*0106*/ 	.short	(.L_1406 - .L_1405)
.L_1405:
        /*0108*/ 	.word	0x00000008
.L_1406:


//--------------------- .nv.info._ZN10layer_norm31ln_parallel_residual_fwd_kernelINS_13Kernel_traitsI6__halfS2_fS2_fjLj1536ELj1ELj4ELj1ELj16ENS_18Kernel_traits_baseILj1536ES2_S2_fS2_fjLj128EEEEELb0ELb0ELb1EEEvNS_9FwdParamsE --------------------------
	.section	.nv.info._ZN10layer_norm31ln_parallel_residual_fwd_kernelINS_13Kernel_traitsI6__halfS2_fS2_fjLj1536ELj1ELj4ELj1ELj16ENS_18Kernel_traits_baseILj1536ES2_S2_fS2_fjLj128EEEEELb0ELb0ELb1EEEvNS_9FwdParamsE,"",@"SHT_CUDA_INFO"
	.sectionflags	@""
	.align	4


	//----- nvinfo : EIATTR_CUDA_API_VERSION
	.align		4
        /*0000*/ 	.byte	0x04, 0x37
        /*0002*/ 	.short	(.L_1408 - .L_1407)
.L_1407:
        /*0004*/ 	.word	0x00000082


	//----- nvinfo : EIATTR_KPARAM_INFO
	.align		4
.L_1408:
        /*0008*/ 	.byte	0x04, 0x17
        /*000a*/ 	.short	(.L_1410 - .L_1409)
.L_1409:
        /*000c*/ 	.word	0x00000000
        /*0010*/ 	.short	0x0000
        /*0012*/ 	.short	0x0000
        /*0014*/ 	.byte	0x00, 0xf0, 0xa1, 0x03


	//----- nvinfo : EIATTR_SPARSE_MMA_MASK
	.align		4
.L_1410:
        /*0018*/ 	.byte	0x03, 0x50
        /*001a*/ 	.short	0x0000


	//----- nvinfo : EIATTR_MAXREG_COUNT
	.align		4
        /*001c*/ 	.byte	0x03, 0x1b
        /*001e*/ 	.short	0x00ff


	//----- nvinfo : EIATTR_MERCURY_ISA_VERSION
	.align		4
        /*0020*/ 	.byte	0x03, 0x5f
        /*0022*/ 	.short	0x0101


	//----- nvinfo : EIATTR_COOP_GROUP_MASK_REGIDS
	.align		4
        /*0024*/ 	.byte	0x04, 0x29
        /*0026*/ 	.short	(.L_1412 - .L_1411)


	//   ....[0]....
.L_1411:
        /*0028*/ 	.word	0xffffffff


	//   ....[1]....
        /*002c*/ 	.word	0xffffffff


	//   ....[2]....
        /*0030*/ 	.word	0xffffffff


	//   ....[3]....
        /*0034*/ 	.word	0xffffffff


	//   ....[4]....
        /*0038*/ 	.word	0xffffffff


	//   ....[5]....
        /*003c*/ 	.word	0xffffffff


	//   ....[6]....
        /*0040*/ 	.word	0xffffffff


	//   ....[7]....
        /*0044*/ 	.word	0xffffffff


	//   ....[8]....
        /*0048*/ 	.word	0xffffffff


	//   ....[9]....
        /*004c*/ 	.word	0xffffffff


	//   ....[10]....
        /*0050*/ 	.word	0x05000088


	//   ....[11]....
        /*0054*/ 	.word	0x05000088


	//   ....[12]....
        /*0058*/ 	.word	0x05000088


	//   ....[13]....
        /*005c*/ 	.word	0x05000088


	//   ....[14]....
        /*0060*/ 	.word	0x05000088


	//   ....[15]....
        /*0064*/ 	.word	0x05000088


	//   ....[16]....
        /*0068*/ 	.word	0x05000088


	//   ....[17]....
        /*006c*/ 	.word	0x05000088


	//   ....[18]....
        /*0070*/ 	.word	0x05000088


	//   ....[19]....
        /*0074*/ 	.word	0x05000088


	//----- nvinfo : EIATTR_COOP_GROUP_INSTR_OFFSETS
	.align		4
.L_1412:
        /*0078*/ 	.byte	0x04, 0x28
        /*007a*/ 	.short	(.L_1414 - .L_1413)


	//   ....[0]....
.L_1413:
        /*007c*/ 	.word	0x00003490


	//   ....[1]....
        /*0080*/ 	.word	0x000034b0


	//   ....[2]....
        /*0084*/ 	.word	0x000034d0


	//   ....[3]....
        /*0088*/ 	.word	0x000034f0


	//   ....[4]....
        /*008c*/ 	.word	0x00003520


	//   ....[5]....
        /*0090*/ 	.word	0x00003b50


	//   ....[6]....
        /*0094*/ 	.word	0x00003b70


	//   ....[7]....
        /*0098*/ 	.word	0x00003b90


	//   ....[8]....
        /*009c*/ 	.word	0x00003bb0


	//   ....[9]....
        /*00a0*/ 	.word	0x00003bd0


	//   ....[10]....
        /*00a4*/ 	.word	0x00005a10


	//   ....[11]....
        /*00a8*/ 	.word	0x00005ab0


	//   ....[12]....
        /*00ac*/ 	.word	0x00005b20


	//   ....[13]....
        /*00b0*/ 	.word	0x00005b90


	//   ....[14]....
        /*00b4*/ 	.word	0x00005c10


	//   ....[15]....
        /*00b8*/ 	.word	0x00006280


	//   ....[16]....
        /*00bc*/ 	.word	0x000062f0


	//   ....[17]....
        /*00c0*/ 	.word	0x00006360


	//   ....[18]....
        /*00c4*/ 	.word	0x000063d0


	//   ....[19]....
        /*00c8*/ 	.word	0x00006440


	//----- nvinfo : EIATTR_VRC_CTA_INIT_COUNT
	.align		4
.L_1414:
        /*00cc*/ 	.byte	0x02, 0x4a
	.zero		1
	.zero		1


	//----- nvinfo : EIATTR_EXIT_INSTR_OFFSETS
	.align		4
        /*00d0*/ 	.byte	0x04, 0x1c
        /*00d2*/ 	.short	(.L_1416 - .L_1415)


	//   ....[0]....
.L_1415:
        /*00d4*/ 	.word	0x00000a90


	//   ....[1]....
        /*00d8*/ 	.word	0x000059a0


	//----- nvinfo : EIATTR_MAX_THREADS
	.align		4
.L_1416:
        /*00dc*/ 	.byte	0x04, 0x05
        /*00de*/ 	.short	(.L_1418 - .L_1417)
.L_1417:
        /*00e0*/ 	.word	0x00000080
        /*00e4*/ 	.word	0x00000001
        /*00e8*/ 	.word	0x00000001


	//----- nvinfo : EIATTR_CRS_STACK_SIZE
	.align		4
.L_1418:
        /*00ec*/ 	.byte	0x04, 0x1e
        /*00ee*/ 	.short	(.L_1420 - .L_1419)
.L_1419:
        /*00f0*/ 	.word	0x00000000


	//----- nvinfo : EIATTR_CBANK_PARAM_SIZE
	.align		4
.L_1420:
        /*00f4*/ 	.byte	0x03, 0x19
        /*00f6*/ 	.short	0x00e8


	//----- nvinfo : EIATTR_PARAM_CBANK
	.align		4
        /*00f8*/ 	.byte	0x04, 0x0a
        /*00fa*/ 	.short	(.L_1422 - .L_1421)
	.align		4
.L_1421:
        /*00fc*/ 	.word	index@(.nv.constant0._ZN10layer_norm31ln_parallel_residual_fwd_kernelINS_13Kernel_traitsI6__halfS2_fS2_fjLj1536ELj1ELj4ELj1ELj16ENS_18Kernel_traits_baseILj1536ES2_S2_fS2_fjLj128EEEEELb0ELb0ELb1EEEvNS_9FwdParamsE)
        /*0100*/ 	.short	0x0380
        /*0102*/ 	.short	0x00e8


	//----- nvinfo : EIATTR_SW_WAR
	.align		4
.L_1422:
        /*0104*/ 	.byte	0x04, 0x36
        /*0106*/ 	.short	(.L_1424 - .L_1423)
.L_1423:
        /*0108*/ 	.word	0x00000008
.L_1424:


//--------------------- .nv.info._ZN10layer_norm31ln_parallel_residual_fwd_kernelINS_13Kernel_traitsI6__halfS2_fS2_fjLj1536ELj1ELj4ELj1ELj16ENS_18Kernel_traits_baseILj1536ES2_S2_fS2_fjLj128EEEEELb0ELb1ELb0EEEvNS_9FwdParamsE --------------------------
	.section	.nv.info._ZN10layer_norm31ln_parallel_residual_fwd_kernelINS_13Kernel_traitsI6__halfS2_fS2_fjLj1536ELj1ELj4ELj1ELj16ENS_18Kernel_traits_baseILj1536ES2_S2_fS2_fjLj128EEEEELb0ELb1ELb0EEEvNS_9FwdParamsE,"",@"SHT_CUDA_INFO"
	.sectionflags	@""
	.align	4


	//----- nvinfo : EIATTR_CUDA_API_VERSION
	.align		4
        /*0000*/ 	.byte	0x04, 0x37
        /*0002*/ 	.short	(.L_1426 - .L_1425)
.L_1425:
        /*0004*/ 	.word	0x00000082


	//----- nvinfo : EIATTR_KPARAM_INFO
	.align		4
.L_1426:
        /*0008*/ 	.byte	0x04, 0x17
        /*000a*/ 	.short	(.L_1428 - .L_1427)
.L_1427:
        /*000c*/ 	.word	0x00000000
        /*0010*/ 	.short	0x0000
        /*0012*/ 	.short	0x0000
        /*0014*/ 	.byte	0x00, 0xf0, 0xa1, 0x03


	//----- nvinfo : EIATTR_SPARSE_MMA_MASK
	.align		4
.L_1428:
        /*0018*/ 	.byte	0x03, 0x50
        /*001a*/ 	.short	0x0000


	//----- nvinfo : EIATTR_MAXREG_COUNT
	.align		4
        /*001c*/ 	.byte	0x03, 0x1b
        /*001e*/ 	.short	0x00ff


	//----- nvinfo : EIATTR_MERCURY_ISA_VERSION
	.align		4
        /*0020*/ 	.byte	0x03, 0x5f
        /*0022*/ 	.short	0x0101


	//----- nvinfo : EIATTR_COOP_GROUP_MASK_REGIDS
	.align		4
        /*0024*/ 	.byte	0x04, 0x29
        /*0026*/ 	.short	(.L_1430 - .L_1429)


	//   ....[0]....
.L_1429:
        /*0028*/ 	.word	0xffffffff


	//   ....[1]....
        /*002c*/ 	.word	0xffffffff


	//   ....[2]....
        /*0030*/ 	.word	0xffffffff


	//   ....[3]....
        /*0034*/ 	.word	0xffffffff


	//   ....[4]....
        /*0038*/ 	.word	0xffffffff


	//   ....[5]....
        /*003c*/ 	.word	0xffffffff


	//   ....[6]....
        /*0040*/ 	.word	0xffffffff


	//   ....[7]....
        /*0044*/ 	.word	0xffffffff


	//   ....[8]....
        /*0048*/ 	.word	0xffffffff


	//   ....[9]....
        /*004c*/ 	.word	0xffffffff


	//   ....[10]....
        /*0050*/ 	.word	0x05000073


	//   ....[11]....
        /*0054*/ 	.word	0x05000073


	//   ....[12]....
        /*0058*/ 	.word	0x05000073


	//   ....[13]....
        /*005c*/ 	.word	0x05000073


	//   ....[14]....
        /*0060*/ 	.word	0x05000073


	//   ....[15]....
        /*0064*/ 	.word	0x05000073


	//   ....[16]....
        /*0068*/ 	.word	0x05000073


	//   ....[17]....
        /*006c*/ 	.word	0x05000073


	//   ....[18]....
        /*0070*/ 	.word	0x05000073


	//   ....[19]....
        /*0074*/ 	.word	0x05000073


	//----- nvinfo : EIATTR_COOP_GROUP_INSTR_OFFSETS
	.align		4
.L_1430:
        /*0078*/ 	.byte	0x04, 0x28
        /*007a*/ 	.short	(.L_1432 - .L_1431)


	//   ....[0]....
.L_1431:
        /*007c*/ 	.word	0x00003530


	//   ....[1]....
        /*0080*/ 	.word	0x00003560


	//   ....[2]....
        /*0084*/ 	.word	0x00003580


	//   ....[3]....
        /*0088*/ 	.word	0x000035a0


	//   ....[4]....
        /*008c*/ 	.word	0x000035c0


	//   ....[5]....
        /*0090*/ 	.word	0x00003c00


	//   ....[6]....
        /*0094*/ 	.word	0x00003c20


	//   ....[7]....
        /*0098*/ 	.word	0x00003c40


	//   ....[8]....
        /*009c*/ 	.word	0x00003c60


	//   ....[9]....
        /*00a0*/ 	.word	0x00003c80


	//   ....[10]....
        /*00a4*/ 	.word	0x00005190


	//   ....[11]....
        /*00a8*/ 	.word	0x00005220


	//   ....[12]....
        /*00ac*/ 	.word	0x00005280


	//   ....[13]....
        /*00b0*/ 	.word	0x000052e0


	//   ....[14]....
        /*00b4*/ 	.word	0x00005340


	//   ....[15]....
        /*00b8*/ 	.word	0x000059d0


	//   ....[16]....
        /*00bc*/ 	.word	0x00005a30


	//   ....[17]....
        /*00c0*/ 	.word	0x00005a80


	//   ....[18]....
        /*00c4*/ 	.word	0x00005ae0


	//   ....[19]....
        /*00c8*/ 	.word	0x00005b40


	//----- nvinfo : EIATTR_VRC_CTA_INIT_COUNT
	.align		4
.L_1432:
        /*00cc*/ 	.byte	0x02, 0x4a
	.zero		1
	.zero		1


	//----- nvinfo : EIATTR_EXIT_INSTR_OFFSETS
	.align		4
        /*00d0*/ 	.byte	0x04, 0x1c
        /*00d2*/ 	.short	(.L_1434 - .L_1433)


	//   ....[0]....
.L_1433:
        /*00d4*/ 	.word	0x000007a0


	//   ....[1]....
        /*00d8*/ 	.word	0x00005120


	//----- nvinfo : EIATTR_MAX_THREADS
	.align		4
.L_1434:
        /*00dc*/ 	.byte	0x04, 0x05
        /*00de*/ 	.short	(.L_1436 - .L_1435)
.L_1435:
        /*00e0*/ 	.word	0x00000080
        /*00e4*/ 	.word	0x00000001
        /*00e8*/ 	.word	0x00000001


	//----- nvinfo : EIATTR_CRS_STACK_SIZE
	.align		4
.L_1436:
        /*00ec*/ 	.byte	0x04, 0x1e
        /*00ee*/ 	.short	(.L_1438 - .L_1437)
.L_1437:
        /*00f0*/ 	.word	0x00000000


	//----- nvinfo : EIATTR_CBANK_PARAM_SIZE
	.align		4
.L_1438:
        /*00f4*/ 	.byte	0x03, 0x19
        /*00f6*/ 	.short	0x00e8


	//----- nvinfo : EIATTR_PARAM_CBANK
	.align		4
        /*00f8*/ 	.byte	0x04, 0x0a
        /*00fa*/ 	.short	(.L_1440 - .L_1439)
	.align		4
.L_1439:
        /*00fc*/ 	.word	index@(.nv.constant0._ZN10layer_norm31ln_parallel_residual_fwd_kernelINS_13Kernel_traitsI6__halfS2_fS2_fjLj1536ELj1ELj4ELj1ELj16ENS_18Kernel_traits_baseILj1536ES2_S2_fS2_fjLj128EEEEELb0ELb1ELb0EEEvNS_9FwdParamsE)
        /*0100*/ 	.short	0x0380
        /*0102*/ 	.short	0x00e8


	//----- nvinfo : EIATTR_SW_WAR
	.align		4
.L_1440:
        /*0104*/ 	.byte	0x04, 0x36
        /*0106*/ 	.short	(.L_1442 - .L_1441)
.L_1441:
        /*0108*/ 	.word	0x00000008
.L_1442:


//--------------------- .nv.info._ZN10layer_norm31ln_parallel_residual_fwd_kernelINS_13Kernel_traitsI6__halfS2_fS2_fjLj1536ELj1ELj4ELj1ELj16ENS_18Kernel_traits_baseILj1536ES2_S2_fS2_fjLj128EEEEELb0ELb1ELb1EEEvNS_9FwdParamsE --------------------------
	.section	.nv.info._ZN10layer_norm31ln_parallel_residual_fwd_kernelINS_13Kernel_traitsI6__halfS2_fS2_fjLj1536ELj1ELj4ELj1ELj16ENS_18Kernel_traits_baseILj1536ES2_S2_fS2_fjLj128EEEEELb0ELb1ELb1EEEvNS_9FwdParamsE,"",@"SHT_CUDA_INFO"
	.sectionflags	@""
	.align	4


	//----- nvinfo : EIATTR_CUDA_API_VERSION
	.align		4
        /*0000*/ 	.byte	0x04, 0x37
        /*0002*/ 	.short	(.L_1444 - .L_1443)
.L_1443:
        /*0004*/ 	.word	0x00000082


	//----- nvinfo : EIATTR_KPARAM_INFO
	.align		4
.L_1444:
        /*0008*/ 	.byte	0x04, 0x17
        /*000a*/ 	.short	(.L_1446 - .L_1445)
.L_1445:
        /*000c*/ 	.word	0x00000000
        /*0010*/ 	.short	0x0000
        /*0012*/ 	.short	0x0000
        /*0014*/ 	.byte	0x00, 0xf0, 0xa1, 0x03


	//----- nvinfo : EIATTR_SPARSE_MMA_MASK
	.align		4
.L_1446:
        /*0018*/ 	.byte	0x03, 0x50
        /*001a*/ 	.short	0x0000


	//----- nvinfo : EIATTR_MAXREG_COUNT
	.align		4
        /*001c*/ 	.byte	0x03, 0x1b
        /*001e*/ 	.short	0x00ff


	//----- nvinfo : EIATTR_MERCURY_ISA_VERSION
	.align		4
        /*0020*/ 	.byte	0x03, 0x5f
        /*0022*/ 	.short	0x0101


	//----- nvinfo : EIATTR_COOP_GROUP_MASK_REGIDS
	.align		4
        /*0024*/ 	.byte	0x04, 0x29
        /*0026*/ 	.short	(.L_1448 - .L_1447)


	//   ....[0]....
.L_1447:
        /*0028*/ 	.word	0xffffffff


	//   ....[1]....
        /*002c*/ 	.word	0xffffffff


	//   ....[2]....
        /*0030*/ 	.word	0xffffffff


	//   ....[3]....
        /*0034*/ 	.word	0xffffffff


	//   ....[4]....
        /*0038*/ 	.word	0xffffffff


	//   ....[5]....
        /*003c*/ 	.word	0xffffffff


	//   ....[6]....
        /*0040*/ 	.word	0xffffffff


	//   ....[7]....
        /*0044*/ 	.word	0xffffffff


	//   ....[8]....
        /*0048*/ 	.word	0xffffffff


	//   ....[9]....
        /*004c*/ 	.word	0xffffffff


	//   ....[10]....
        /*0050*/ 	.word	0x05000076


	//   ....[11]....
        /*0054*/ 	.word	0x05000076


	//   ....[12]....
        /*0058*/ 	.word	0x05000076


	//   ....[13]....
        /*005c*/ 	.word	0x05000076


	//   ....[14]....
        /*0060*/ 	.word	0x05000076


	//   ....[15]....
        /*0064*/ 	.word	0x05000076


	//   ....[16]....
        /*0068*/ 	.word	0x05000076


	//   ....[17]....
        /*006c*/ 	.word	0x05000076


	//   ....[18]....
        /*0070*/ 	.word	0x05000076


	//   ....[19]....
        /*0074*/ 	.word	0x05000076


	//----- nvinfo : EIATTR_COOP_GROUP_INSTR_OFFSETS
	.align		4
.L_1448:
        /*0078*/ 	.byte	0x04, 0x28
        /*007a*/ 	.short	(.L_1450 - .L_1449)


	//   ....[0]....
.L_1449:
        /*007c*/ 	.word	0x00002d30


	//   ....[1]....
        /*0080*/ 	.word	0x00002d60


	//   ....[2]....
        /*0084*/ 	.word	0x00002d80


	//   ....[3]....
        /*0088*/ 	.word	0x00002da0


	//   ....[4]....
        /*008c*/ 	.word	0x00002dc0


	//   ....[5]....
        /*0090*/ 	.word	0x000033f0


	//   ....[6]....
        /*0094*/ 	.word	0x00003410


	//   ....[7]....
        /*0098*/ 	.word	0x00003430


	//   ....[8]....
        /*009c*/ 	.word	0x00003450


	//   ....[9]....
        /*00a0*/ 	.word	0x00003470


	//   ....[10]....
        /*00a4*/ 	.word	0x00004760


	//   ....[11]....
        /*00a8*/ 	.word	0x000047f0


	//   ....[12]....
        /*00ac*/ 	.word	0x00004850


	//   ....[13]....
        /*00b0*/ 	.word	0x000048b0


	//   ....[14]....
        /*00b4*/ 	.word	0x00004910


	//   ....[15]....
        /*00b8*/ 	.word	0x00004f80


	//   ....[16]....
        /*00bc*/ 	.word	0x00004fe0


	//   ....[17]....
        /*00c0*/ 	.word	0x00005040


	//   ....[18]....
        /*00c4*/ 	.word	0x000050a0


	//   ....[19]....
        /*00c8*/ 	.word	0x000050f0


	//----- nvinfo : EIATTR_VRC_CTA_INIT_COUNT
	.align		4
.L_1450:
        /*00cc*/ 	.byte	0x02, 0x4a
	.zero		1
	.zero		1


	//----- nvinfo : EIATTR_EXIT_INSTR_OFFSETS
	.align		4
        /*00d0*/ 	.byte	0x04, 0x1c
        /*00d2*/ 	.short	(.L_1452 - .L_1451)


	//   ....[0]....
.L_1451:
        /*00d4*/ 	.word	0x00000330


	//   ....[1]....
        /*00d8*/ 	.word	0x000046f0


	//----- nvinfo : EIATTR_MAX_THREADS
	.align		4
.L_1452:
        /*00dc*/ 	.byte	0x04, 0x05
        /*00de*/ 	.short	(.L_1454 - .L_1453)
.L_1453:
        /*00e0*/ 	.word	0x00000080
        /*00e4*/ 	.word	0x00000001
        /*00e8*/ 	.word	0x00000001


	//----- nvinfo : EIATTR_CRS_STACK_SIZE
	.align		4
.L_1454:
        /*00ec*/ 	.byte	0x04, 0x1e
        /*00ee*/ 	.short	(.L_1456 - .L_1455)
.L_1455:
        /*00f0*/ 	.word	0x00000000


	//----- nvinfo : EIATTR_CBANK_PARAM_SIZE
	.align		4
.L_1456:
        /*00f4*/ 	.byte	0x03, 0x19
        /*00f6*/ 	.short	0x00e8


	//----- nvinfo : EIATTR_PARAM_CBANK
	.align		4
        /*00f8*/ 	.byte	0x04, 0x0a
        /*00fa*/ 	.short	(.L_1458 - .L_1457)
	.align		4
.L_1457:
        /*00fc*/ 	.word	index@(.nv.constant0._ZN10layer_norm31ln_parallel_residual_fwd_kernelINS_13Kernel_traitsI6__halfS2_fS2_fjLj1536ELj1ELj4ELj1ELj16ENS_18Kernel_traits_baseILj1536ES2_S2_fS2_fjLj128EEEEELb0ELb1ELb1EEEvNS_9FwdParamsE)
        /*0100*/ 	.short	0x0380
        /*0102*/ 	.short	0x00e8


	//----- nvinfo : EIATTR_SW_WAR
	.align		4
.L_1458:
        /*0104*/ 	.byte	0x04, 0x36
        /*0106*/ 	.short	(.L_1460 - .L_1459)
.L_1459:
        /*0108*/ 	.word	0x00000008
.L_1460:


//--------------------- .nv.info._ZN10layer_norm31ln_parallel_residual_fwd_kernelINS_13Kernel_traitsI6__halfS2_fS2_fjLj1536ELj1ELj4ELj1ELj16ENS_18Kernel_traits_baseILj1536ES2_S2_fS2_fjLj128EEEEELb1ELb0ELb0EEEvNS_9FwdParamsE --------------------------
	.section	.nv.info._ZN10layer_norm31ln_parallel_residual_fwd_kernelINS_13Kernel_traitsI6__halfS2_fS2_fjLj1536ELj1ELj4ELj1ELj16ENS_18Kernel_traits_baseILj1536ES2_S2_fS2_fjLj128EEEEELb1ELb0ELb0EEEvNS_9FwdParamsE,"",@"SHT_CUDA_INFO"
	.sectionflags	@""
	.align	4


	//----- nvinfo : EIATTR_CUDA_API_VERSION
	.align		4
        /*0000*/ 	.byte	0x04, 0x37
        /*0002*/ 	.short	(.L_1462 - .L_1461)
.L_1461:
        /*0004*/ 	.word	0x00000082


	//----- nvinfo : EIATTR_KPARAM_INFO
	.align		4
.L_1462:
        /*0008*/ 	.byte	0x04, 0x17
        /*000a*/ 	.short	(.L_1464 - .L_1463)
.L_1463:
        /*000c*/ 	.word	0x00000000
        /*0010*/ 	.short	0x0000
        /*0012*/ 	.short	0x0000
        /*0014*/ 	.byte	0x00, 0xf0, 0xa1, 0x03


	//----- nvinfo : EIATTR_SPARSE_MMA_MASK
	.align		4
.L_1464:
        /*0018*/ 	.byte	0x03, 0x50
        /*001a*/ 	.short	0x0000


	//----- nvinfo : EIATTR_MAXREG_COUNT
	.align		4
        /*001c*/ 	.byte	0x03, 0x1b
        /*001e*/ 	.short	0x00ff


	//----- nvinfo : EIATTR_MERCURY_ISA_VERSION
	.align		4
        /*0020*/ 	.byte	0x03, 0x5f
        /*0022*/ 	.short	0x0101


	//----- nvinfo : EIATTR_COOP_GROUP_MASK_REGIDS
	.align		4
        /*0024*/ 	.byte	0x04, 0x29
        /*0026*/ 	.short	(.L_1466 - .L_1465)


	//   ....[0]....
.L_1465:
        /*0028*/ 	.word	0xffffffff


	//   ....[1]....
        /*002c*/ 	.word	0xffffffff


	//   ....[2]....
        /*0030*/ 	.word	0xffffffff


	//   ....[3]....
        /*0034*/ 	.word	0xffffffff


	//   ....[4]....
        /*0038*/ 	.word	0xffffffff


	//   ....[5]....
        /*003c*/ 	.word	0xffffffff


	//   ....[6]....
        /*0040*/ 	.word	0xffffffff


	//   ....[7]....
        /*0044*/ 	.word	0xffffffff


	//   ....[8]....
        /*0048*/ 	.word	0xffffffff


	//   ....[9]....
        /*004c*/ 	.word	0xffffffff


	//   ....[10]....
        /*0050*/ 	.word	0x050000bf


	//   ....[11]....
        /*0054*/ 	.word	0x050000bf


	//   ....[12]....
        /*0058*/ 	.word	0x050000bf


	//   ....[13]....
        /*005c*/ 	.word	0x050000bf


	//   ....[14]....
        /*0060*/ 	.word	0x050000bf


	//   ....[15]....
        /*0064*/ 	.word	0x050000bf


	//   ....[16]....
        /*0068*/ 	.word	0x050000bf


	//   ....[17]....
        /*006c*/ 	.word	0x050000bf


	//   ....[18]....
        /*0070*/ 	.word	0x050000bf


	//   ....[19]....
        /*0074*/ 	.word	0x050000bf


	//----- nvinfo : EIATTR_COOP_GROUP_INSTR_OFFSETS
	.align		4
.L_1466:
        /*0078*/ 	.byte	0x04, 0x28
        /*007a*/ 	.short	(.L_1468 - .L_1467)


	//   ....[0]....
.L_1467:
        /*007c*/ 	.word	0x0003ad90


	//   ....[1]....
        /*0080*/ 	.word	0x0003adb0


	//   ....[2]....
        /*0084*/ 	.word	0x0003add0


	//   ....[3]....
        /*0088*/ 	.word	0x0003ae00


	//   ....[4]....
        /*008c*/ 	.word	0x0003ae20


	//   ....[5]....
        /*0090*/ 	.word	0x0003b460


	//   ....[6]....
        /*0094*/ 	.word	0x0003b480


	//   ....[7]....
        /*0098*/ 	.word	0x0003b4a0


	//   ....[8]....
        /*009c*/ 	.word	0x0003b4c0


	//   ....[9]....
        /*00a0*/ 	.word	0x0003b4e0


	//   ....[10]....
        /*00a4*/ 	.word	0x0003d590


	//   ....[11]....
        /*00a8*/ 	.word	0x0003d630


	//   ....[12]....
        /*00ac*/ 	.word	0x0003d6a0


	//   ....[13]....
        /*00b0*/ 	.word	0x0003d720


	//   ....[14]....
        /*00b4*/ 	.word	0x0003d790


	//   ....[15]....
        /*00b8*/ 	.word	0x0003de10


	//   ....[16]....
        /*00bc*/ 	.word	0x0003de80


	//   ....[17]....
        /*00c0*/ 	.word	0x0003def0


	//   ....[18]....
        /*00c4*/ 	.word	0x0003df60


	//   ....[19]....
        /*00c8*/ 	.word	0x0003dfd0


	//----- nvinfo : EIATTR_VRC_CTA_INIT_COUNT
	.align		4
.L_1468:
        /*00cc*/ 	.byte	0x02, 0x4a
	.zero		1
	.zero		1


	//----- nvinfo : EIATTR_EXIT_INSTR_OFFSETS
	.align		4
        /*00d0*/ 	.byte	0x04, 0x1c
        /*00d2*/ 	.short	(.L_1470 - .L_1469)


	//   ....[0]....
.L_1469:
        /*00d4*/ 	.word	0x000019d0


	//   ....[1]....
        /*00d8*/ 	.word	0x0003d520


	//----- nvinfo : EIATTR_MAX_THREADS
	.align		4
.L_1470:
        /*00dc*/ 	.byte	0x04, 0x05
        /*00de*/ 	.short	(.L_1472 - .L_1471)
.L_1471:
        /*00e0*/ 	.word	0x00000080
        /*00e4*/ 	.word	0x00000001
        /*00e8*/ 	.word	0x00000001


	//----- nvinfo : EIATTR_CRS_STACK_SIZE
	.align		4
.L_1472:
        /*00ec*/ 	.byte	0x04, 0x1e
        /*00ee*/ 	.short	(.L_1474 - .L_1473)
.L_1473:
        /*00f0*/ 	.word	0x00000000


	//----- nvinfo : EIATTR_CBANK_PARAM_SIZE
	.align		4
.L_1474:
        /*00f4*/ 	.byte	0x03, 0x19
        /*00f6*/ 	.short	0x00e8


	//----- nvinfo : EIATTR_PARAM_CBANK
	.align		4
        /*00f8*/ 	.byte	0x04, 0x0a
        /*00fa*/ 	.short	(.L_1476 - .L_1475)
	.align		4
.L_1475:
        /*00fc*/ 	.word	index@(.nv.constant0._ZN10layer_norm31ln_parallel_residual_fwd_kernelINS_13Kernel_traitsI6__halfS2_fS2_fjLj1536ELj1ELj4ELj1ELj16ENS_18Kernel_traits_baseILj1536ES2_S2_fS2_fjLj128EEEEELb1ELb0ELb0EEEvNS_9FwdParamsE)
        /*0100*/ 	.short	0x0380
        /*0102*/ 	.short	0x00e8


	//----- nvinfo : EIATTR_SW_WAR
	.align		4
.L_1476:
        /*0104*/ 	.byte	0x04, 0x36
        /*0106*/ 	.short	(.L_1478 - .L_1477)
.L_1477:
        /*0108*/ 	.word	0x00000008
.L_1478:


//--------------------- .nv.info._ZN10layer_norm31ln_parallel_residual_fwd_kernelINS_13Kernel_traitsI6__halfS2_fS2_fjLj1536ELj1ELj4ELj1ELj16ENS_18Kernel_traits_baseILj1536ES2_S2_fS2_fjLj128EEEEELb1ELb0ELb1EEEvNS_9FwdParamsE --------------------------
	.section	.nv.info._ZN10layer_norm31ln_parallel_residual_fwd_kernelINS_13Kernel_traitsI6__halfS2_fS2_fjLj1536ELj1ELj4ELj1ELj16ENS_18Kernel_traits_baseILj1536ES2_S2_fS2_fjLj128EEEEELb1ELb0ELb1EEEvNS_9FwdParamsE,"",@"SHT_CUDA_INFO"
	.sectionflags	@""
	.align	4


	//----- nvinfo : EIATTR_CUDA_API_VERSION
	.align		4
        /*0000*/ 	.byte	0x04, 0x37
        /*0002*/ 	.short	(.L_1480 - .L_1479)
.L_1479:
        /*0004*/ 	.word	0x00000082


	//----- nvinfo : EIATTR_KPARAM_INFO
	.align		4
.L_1480:
        /*0008*/ 	.byte	0x04, 0x17
        /*000a*/ 	.short	(.L_1482 - .L_1481)
.L_1481:
        /*000c*/ 	.word	0x00000000
        /*0010*/ 	.short	0x0000
        /*0012*/ 	.short	0x0000
        /*0014*/ 	.byte	0x00, 0xf0, 0xa1, 0x03


	//----- nvinfo : EIATTR_SPARSE_MMA_MASK
	.align		4
.L_1482:
        /*0018*/ 	.byte	0x03, 0x50
        /*001a*/ 	.short	0x0000


	//----- nvinfo : EIATTR_MAXREG_COUNT
	.align		4
        /*001c*/ 	.byte	0x03, 0x1b
        /*001e*/ 	.short	0x00ff


	//----- nvinfo : EIATTR_MERCURY_ISA_VERSION
	.align		4
        /*0020*/ 	.byte	0x03, 0x5f
        /*0022*/ 	.short	0x0101


	//----- nvinfo : EIATTR_COOP_GROUP_MASK_REGIDS
	.align		4
        /*0024*/ 	.byte	0x04, 0x29
        /*0026*/ 	.short	(.L_1484 - .L_1483)


	//   ....[0]....
.L_1483:
        /*0028*/ 	.word	0xffffffff


	//   ....[1]....
        /*002c*/ 	.word	0xffffffff


	//   ....[2]....
        /*0030*/ 	.word	0xffffffff


	//   ....[3]....
        /*0034*/ 	.word	0xffffffff


	//   ....[4]....
        /*0038*/ 	.word	0xffffffff


	//   ....[5]....
        /*003c*/ 	.word	0xffffffff


	//   ....[6]....
        /*0040*/ 	.word	0xffffffff


	//   ....[7]....
        /*0044*/ 	.word	0xffffffff


	//   ....[8]....
        /*0048*/ 	.word	0xffffffff


	//   ....[9]....
        /*004c*/ 	.word	0xffffffff


	//   ....[10]....
        /*0050*/ 	.word	0x050000c1


	//   ....[11]....
        /*0054*/ 	.word	0x050000c1


	//   ....[12]....
        /*0058*/ 	.word	0x050000c1


	//   ....[13]....
        /*005c*/ 	.word	0x050000c1


	//   ....[14]....
        /*0060*/ 	.word	0x050000c1


	//   ....[15]....
        /*0064*/ 	.word	0x050000c1


	//   ....[16]....
        /*0068*/ 	.word	0x050000c1


	//   ....[17]....
        /*006c*/ 	.word	0x050000c1


	//   ....[18]....
        /*0070*/ 	.word	0x050000c1


	//   ....[19]....
        /*0074*/ 	.word	0x050000c1


	//----- nvinfo : EIATTR_COOP_GROUP_INSTR_OFFSETS
	.align		4
.L_1484:
        /*0078*/ 	.byte	0x04, 0x28
        /*007a*/ 	.short	(.L_1486 - .L_1485)


	//   ....[0]....
.L_1485:
        /*007c*/ 	.word	0x00039510


	//   ....[1]....
        /*0080*/ 	.word	0x00039530


	//   ....[2]....
        /*0084*/ 	.word	0x00039560


	//   ....[3]....
        /*0088*/ 	.word	0x00039580


	//   ....[4]....
        /*008c*/ 	.word	0x000395a0


	//   ....[5]....
        /*0090*/ 	.word	0x00039bd0


	//   ....[6]....
        /*0094*/ 	.word	0x00039bf0


	//   ....[7]....
        /*0098*/ 	.word	0x00039c10


	//   ....[8]....
        /*009c*/ 	.word	0x00039c30


	//   ....[9]....
        /*00a0*/ 	.word	0x00039c50


	//   ....[10]....
        /*00a4*/ 	.word	0x0003ba80


	//   ....[11]....
        /*00a8*/ 	.word	0x0003bb20


	//   ....[12]....
        /*00ac*/ 	.word	0x0003bba0


	//   ....[13]....
        /*00b0*/ 	.word	0x0003bc10


	//   ....[14]....
        /*00b4*/ 	.word	0x0003bc80


	//   ....[15]....
        /*00b8*/ 	.word	0x0003c2f0


	//   ....[16]....
        /*00bc*/ 	.word	0x0003c360


	//   ....[17]....
        /*00c0*/ 	.word	0x0003c3d0


	//   ....[18]....
        /*00c4*/ 	.word	0x0003c440


	//   ....[19]....
        /*00c8*/ 	.word	0x0003c4b0


	//----- nvinfo : EIATTR_VRC_CTA_INIT_COUNT
	.align		4
.L_1486:
        /*00cc*/ 	.byte	0x02, 0x4a
	.zero		1
	.zero		1


	//----- nvinfo : EIATTR_EXIT_INSTR_OFFSETS
	.align		4
        /*00d0*/ 	.byte	0x04, 0x1c
        /*00d2*/ 	.short	(.L_1488 - .L_1487)


	//   ....[0]....
.L_1487:
        /*00d4*/ 	.word	0x00000bb0


	//   ....[1]....
        /*00d8*/ 	.word	0x0003ba20


	//----- nvinfo : EIATTR_MAX_THREADS
	.align		4
.L_1488:
        /*00dc*/ 	.byte	0x04, 0x05
        /*00de*/ 	.short	(.L_1490 - .L_1489)
.L_1489:
        /*00e0*/ 	.word	0x00000080
        /*00e4*/ 	.word	0x00000001
        /*00e8*/ 	.word	0x00000001


	//----- nvinfo : EIATTR_CRS_STACK_SIZE
	.align		4
.L_1490:
        /*00ec*/ 	.byte	0x04, 0x1e
        /*00ee*/ 	.short	(.L_1492 - .L_1491)
.L_1491:
        /*00f0*/ 	.word	0x00000000


	//----- nvinfo : EIATTR_CBANK_PARAM_SIZE
	.align		4
.L_1492:
        /*00f4*/ 	.byte	0x03, 0x19
        /*00f6*/ 	.short	0x00e8


	//----- nvinfo : EIATTR_PARAM_CBANK
	.align		4
        /*00f8*/ 	.byte	0x04, 0x0a
        /*00fa*/ 	.short	(.L_1494 - .L_1493)
	.align		4
.L_1493:
        /*00fc*/ 	.word	index@(.nv.constant0._ZN10layer_norm31ln_parallel_residual_fwd_kernelINS_13Kernel_traitsI6__halfS2_fS2_fjLj1536ELj1ELj4ELj1ELj16ENS_18Kernel_traits_baseILj1536ES2_S2_fS2_fjLj128EEEEELb1ELb0ELb1EEEvNS_9FwdParamsE)
        /*0100*/ 	.short	0x0380
        /*0102*/ 	.short	0x00e8


	//----- nvinfo : EIATTR_SW_WAR
	.align		4
.L_1494:
        /*0104*/ 	.byte	0x04, 0x36
        /*0106*/ 	.short	(.L_1496 - .L_1495)
.L_1495:
        /*0108*/ 	.word	0x00000008
.L_1496:


//--------------------- .nv.info._ZN10layer_norm31ln_parallel_residual_fwd_kernelINS_13Kernel_traitsI6__halfS2_fS2_fjLj1536ELj1ELj4ELj1ELj16ENS_18Kernel_traits_baseILj1536ES2_S2_fS2_fjLj128EEEEELb1ELb1ELb0EEEvNS_9FwdParamsE --------------------------
	.section	.nv.info._ZN10layer_norm31ln_parallel_residual_fwd_kernelINS_13Kernel_traitsI6__halfS2_fS2_fjLj1536ELj1ELj4ELj1ELj16ENS_18Kernel_traits_baseILj1536ES2_S2_fS2_fjLj128EEEEELb1ELb1ELb0EEEvNS_9FwdParamsE,"",@"SHT_CUDA_INFO"
	.sectionflags	@""
	.align	4


	//----- nvinfo : EIATTR_CUDA_API_VERSION
	.align		4
        /*0000*/ 	.byte	0x04, 0x37
        /*0002*/ 	.short	(.L_1498 - .L_1497)
.L_1497:
        /*0004*/ 	.word	0x00000082


	//----- nvinfo : EIATTR_KPARAM_INFO
	.align		4
.L_1498:
        /*0008*/ 	.byte	0x04, 0x17
        /*000a*/ 	.short	(.L_1500 - .L_1499)
.L_1499:
        /*000c*/ 	.word	0x00000000
        /*0010*/ 	.short	0x0000
        /*0012*/ 	.short	0x0000
        /*0014*/ 	.byte	0x00, 0xf0, 0xa1, 0x03


	//----- nvinfo : EIATTR_SPARSE_MMA_MASK
	.align		4
.L_1500:
        /*0018*/ 	.byte	0x03, 0x50
        /*001a*/ 	.short	0x0000


	//----- nvinfo : EIATTR_MAXREG_COUNT
	.align		4
        /*001c*/ 	.byte	0x03, 0x1b
        /*001e*/ 	.short	0x00ff


	//----- nvinfo : EIATTR_MERCURY_ISA_VERSION
	.align		4
        /*0020*/ 	.byte	0x03, 0x5f
        /*0022*/ 	.short	0x0101


	//----- nvinfo : EIATTR_COOP_GROUP_MASK_REGIDS
	.align		4
        /*0024*/ 	.byte	0x04, 0x29
        /*0026*/ 	.short	(.L_1502 - .L_1501)


	//   ....[0]....
.L_1501:
        /*0028*/ 	.word	0xffffffff


	//   ....[1]....
        /*002c*/ 	.word	0xffffffff


	//   ....[2]....
        /*0030*/ 	.word	0xffffffff


	//   ....[3]....
        /*0034*/ 	.word	0xffffffff


	//   ....[4]....
        /*0038*/ 	.word	0xffffffff


	//   ....[5]....
        /*003c*/ 	.word	0xffffffff


	//   ....[6]....
        /*0040*/ 	.word	0xffffffff


	//   ....[7]....
        /*0044*/ 	.word	0xffffffff


	//   ....[8]....
        /*0048*/ 	.word	0xffffffff


	//   ....[9]....
        /*004c*/ 	.word	0xffffffff


	//   ....[10]....
        /*0050*/ 	.word	0x0500008e


	//   ....[11]....
        /*0054*/ 	.word	0x0500008e


	//   ....[12]....
        /*0058*/ 	.word	0x0500008e


	//   ....[13]....
        /*005c*/ 	.word	0x0500008e


	//   ....[14]....
        /*0060*/ 	.word	0x0500008e


	//   ....[15]....
        /*0064*/ 	.word	0x0500008e


	//   ....[16]....
        /*0068*/ 	.word	0x0500008e


	//   ....[17]....
        /*006c*/ 	.word	0x0500008e


	//   ....[18]....
        /*0070*/ 	.word	0x0500008e


	//   ....[19]....
        /*0074*/ 	.word	0x0500008e


	//----- nvinfo : EIATTR_COOP_GROUP_INSTR_OFFSETS
	.align		4
.L_1502:
        /*0078*/ 	.byte	0x04, 0x28
        /*007a*/ 	.short	(.L_1504 - .L_1503)


	//   ....[0]....
.L_1503:
        /*007c*/ 	.word	0x000396b0


	//   ....[1]....
        /*0080*/ 	.word	0x000396d0


	//   ....[2]....
        /*0084*/ 	.word	0x000396f0


	//   ....[3]....
        /*0088*/ 	.word	0x00039710


	//   ....[4]....
        /*008c*/ 	.word	0x00039740


	//   ....[5]....
        /*0090*/ 	.word	0x00039d80


	//   ....[6]....
        /*0094*/ 	.word	0x00039da0


	//   ....[7]....
        /*0098*/ 	.word	0x00039dc0


	//   ....[8]....
        /*009c*/ 	.word	0x00039de0


	//   ....[9]....
        /*00a0*/ 	.word	0x00039e00


	//   ....[10]....
        /*00a4*/ 	.word	0x0003b310


	//   ....[11]....
        /*00a8*/ 	.word	0x0003b3b0


	//   ....[12]....
        /*00ac*/ 	.word	0x0003b420


	//   ....[13]....
        /*00b0*/ 	.word	0x0003b490


	//   ....[14]....
        /*00b4*/ 	.word	0x0003b510


	//   ....[15]....
        /*00b8*/ 	.word	0x0003bba0


	//   ....[16]....
        /*00bc*/ 	.word	0x0003bc10


	//   ....[17]....
        /*00c0*/ 	.word	0x0003bc80


	//   ....[18]....
        /*00c4*/ 	.word	0x0003bcf0


	//   ....[19]....
        /*00c8*/ 	.word	0x0003bd60


	//----- nvinfo : EIATTR_VRC_CTA_INIT_COUNT
	.align		4
.L_1504:
        /*00cc*/ 	.byte	0x02, 0x4a
	.zero		1
	.zero		1


	//----- nvinfo : EIATTR_EXIT_INSTR_OFFSETS
	.align		4
        /*00d0*/ 	.byte	0x04, 0x1c
        /*00d2*/ 	.short	(.L_1506 - .L_1505)


	//   ....[0]....
.L_1505:
        /*00d4*/ 	.word	0x000009b0


	//   ....[1]....
        /*00d8*/ 	.word	0x0003b2a0


	//----- nvinfo : EIATTR_MAX_THREADS
	.align		4
.L_1506:
        /*00dc*/ 	.byte	0x04, 0x05
        /*00de*/ 	.short	(.L_1508 - .L_1507)
.L_1507:
        /*00e0*/ 	.word	0x00000080
        /*00e4*/ 	.word	0x00000001
        /*00e8*/ 	.word	0x00000001


	//----- nvinfo : EIATTR_CRS_STACK_SIZE
	.align		4
.L_1508:
        /*00ec*/ 	.byte	0x04, 0x1e
        /*00ee*/ 	.short	(.L_1510 - .L_1509)
.L_1509:
        /*00f0*/ 	.word	0x00000000


	//----- nvinfo : EIATTR_CBANK_PARAM_SIZE
	.align		4
.L_1510:
        /*00f4*/ 	.byte	0x03, 0x19
        /*00f6*/ 	.short	0x00e8


	//----- nvinfo : EIATTR_PARAM_CBANK
	.align		4
        /*00f8*/ 	.byte	0x04, 0x0a
        /*00fa*/ 	.short	(.L_1512 - .L_1511)
	.align		4
.L_1511:
        /*00fc*/ 	.word	index@(.nv.constant0._ZN10layer_norm31ln_parallel_residual_fwd_kernelINS_13Kernel_traitsI6__halfS2_fS2_fjLj1536ELj1ELj4ELj1ELj16ENS_18Kernel_traits_baseILj1536ES2_S2_fS2_fjLj128EEEEELb1ELb1ELb0EEEvNS_9FwdParamsE)
        /*0100*/ 	.short	0x0380
        /*0102*/ 	.short	0x00e8


	//----- nvinfo : EIATTR_SW_WAR
	.align		4
.L_1512:
        /*0104*/ 	.byte	0x04, 0x36
        /*0106*/ 	.short	(.L_1514 - .L_1513)
.L_1513:
        /*0108*/ 	.word	0x00000008
.L_1514:


//--------------------- .nv.info._ZN10layer_norm31ln_parallel_residual_fwd_kernelINS_13Kernel_traitsI6__halfS2_fS2_fjLj1536ELj1ELj4ELj1ELj16ENS_18Kernel_traits_baseILj1536ES2_S2_fS2_fjLj128EEEEELb1ELb1ELb1EEEvNS_9FwdParamsE --------------------------
	.section	.nv.info._ZN10layer_norm31ln_parallel_residual_fwd_kernelINS_13Kernel_traitsI6__halfS2_fS2_fjLj1536ELj1ELj4ELj1ELj16ENS_18Kernel_traits_baseILj1536ES2_S2_fS2_fjLj128EEEEELb1ELb1ELb1EEEvNS_9FwdParamsE,"",@"SHT_CUDA_INFO"
	.sectionflags	@""
	.align	4


	//----- nvinfo : EIATTR_CUDA_API_VERSION
	.align		4
        /*0000*/ 	.byte	0x04, 0x37
        /*0002*/ 	.short	(.L_1516 - .L_1515)
.L_1515:
        /*0004*/ 	.word	0x00000082


	//----- nvinfo : EIATTR_KPARAM_INFO
	.align		4
.L_1516:
        /*0008*/ 	.byte	0x04, 0x17
        /*000a*/ 	.short	(.L_1518 - .L_1517)
.L_1517:
        /*000c*/ 	.word	0x00000000
        /*0010*/ 	.short	0x0000
        /*0012*/ 	.short	0x0000
        /*0014*/ 	.byte	0x00, 0xf0, 0xa1, 0x03


	//----- nvinfo : EIATTR_SPARSE_MMA_MASK
	.align		4
.L_1518:
        /*0018*/ 	.byte	0x03, 0x50
        /*001a*/ 	.short	0x0000


	//----- nvinfo : EIATTR_MAXREG_COUNT
	.align		4
        /*001c*/ 	.byte	0x03, 0x1b
        /*001e*/ 	.short	0x00ff


	//----- nvinfo : EIATTR_MERCURY_ISA_VERSION
	.align		4
        /*0020*/ 	.byte	0x03, 0x5f
        /*0022*/ 	.short	0x0101


	//----- nvinfo : EIATTR_COOP_GROUP_MASK_REGIDS
	.align		4
        /*0024*/ 	.byte	0x04, 0x29
        /*0026*/ 	.short	(.L_1520 - .L_1519)


	//   ....[0]....
.L_1519:
        /*0028*/ 	.word	0xffffffff


	//   ....[1]....
        /*002c*/ 	.word	0xffffffff


	//   ....[2]....
        /*0030*/ 	.word	0xffffffff


	//   ....[3]....
        /*0034*/ 	.word	0xffffffff


	//   ....[4]....
        /*0038*/ 	.word	0xffffffff


	//   ....[5]....
        /*003c*/ 	.word	0xffffffff


	//   ....[6]....
        /*0040*/ 	.word	0xffffffff


	//   ....[7]....
        /*0044*/ 	.word	0xffffffff


	//   ....[8]....
        /*0048*/ 	.word	0xffffffff


	//   ....[9]....
        /*004c*/ 	.word	0xffffffff


	//   ....[10]....
        /*0050*/ 	.word	0x05000089


	//   ....[11]....
        /*0054*/ 	.word	0x05000089


	//   ....[12]....
        /*0058*/ 	.word	0x05000089


	//   ....[13]....
        /*005c*/ 	.word	0x05000089


	//   ....[14]....
        /*0060*/ 	.word	0x05000089


	//   ....[15]....
        /*0064*/ 	.word	0x05000089


	//   ....[16]....
        /*0068*/ 	.word	0x05000089


	//   ....[17]....
        /*006c*/ 	.word	0x05000089


	//   ....[18]....
        /*0070*/ 	.word	0x05000089


	//   ....[19]....
        /*0074*/ 	.word	0x05000089


	//----- nvinfo : EIATTR_COOP_GROUP_INSTR_OFFSETS
	.align		4
.L_1520:
        /*0078*/ 	.byte	0x04, 0x28
        /*007a*/ 	.short	(.L_1522 - .L_1521)


	//   ....[0]....
.L_1521:
        /*007c*/ 	.word	0x00032890


	//   ....[1]....
        /*0080*/ 	.word	0x000328b0


	//   ....[2]....
        /*0084*/ 	.word	0x000328d0


	//   ....[3]....
        /*0088*/ 	.word	0x00032900


	//   ....[4]....
        /*008c*/ 	.word	0x00032920


	//   ....[5]....
        /*0090*/ 	.word	0x00032f50


	//   ....[6]....
        /*0094*/ 	.word	0x00032f70


	//   ....[7]....
        /*0098*/ 	.word	0x00032f90


	//   ....[8]....
        /*009c*/ 	.word	0x00032fb0


	//   ....[9]....
        /*00a0*/ 	.word	0x00032fd0


	//   ....[10]....
        /*00a4*/ 	.word	0x000342b0


	//   ....[11]....
        /*00a8*/ 	.word	0x00034350


	//   ....[12]....
        /*00ac*/ 	.word	0x000343c0


	//   ....[13]....
        /*00b0*/ 	.word	0x00034440


	//   ....[14]....
        /*00b4*/ 	.word	0x000344b0


	//   ....[15]....
        /*00b8*/ 	.word	0x00034b20


	//   ....[16]....
        /*00bc*/ 	.word	0x00034b90


	//   ....[17]....
        /*00c0*/ 	.word	0x00034c00


	//   ....[18]....
        /*00c4*/ 	.word	0x00034c70


	//   ....[19]....
        /*00c8*/ 	.word	0x00034ce0


	//----- nvinfo : EIATTR_VRC_CTA_INIT_COUNT
	.align		4
.L_1522:
        /*00cc*/ 	.byte	0x02, 0x4a
	.zero		1
	.zero		1


	//----- nvinfo : EIATTR_EXIT_INSTR_OFFSETS
	.align		4
        /*00d0*/ 	.byte	0x04, 0x1c
        /*00d2*/ 	.short	(.L_1524 - .L_1523)


	//   ....[0]....
.L_1523:
        /*00d4*/ 	.word	0x00000430


	//   ....[1]....
        /*00d8*/ 	.word	0x00034250


	//----- nvinfo : EIATTR_MAX_THREADS
	.align		4
.L_1524:
        /*00dc*/ 	.byte	0x04, 0x05
        /*00de*/ 	.short	(.L_1526 - .L_1525)
.L_1525:
        /*00e0*/ 	.word	0x00000080
        /*00e4*/ 	.word	0x00000001
        /*00e8*/ 	.word	0x00000001


	//----- nvinfo : EIATTR_CRS_STACK_SIZE
	.align		4
.L_1526:
        /*00ec*/ 	.byte	0x04, 0x1e
        /*00ee*/ 	.short	(.L_1528 - .L_1527)
.L_1527:
        /*00f0*/ 	.word	0x00000000


	//----- nvinfo : EIATTR_CBANK_PARAM_SIZE
	.align		4
.L_1528:
        /*00f4*/ 	.byte	0x03, 0x19
        /*00f6*/ 	.short	0x00e8


	//----- nvinfo : EIATTR_PARAM_CBANK
	.align		4
        /*00f8*/ 	.byte	0x04, 0x0a
        /*00fa*/ 	.short	(.L_1530 - .L_1529)
	.align		4
.L_1529:
        /*00fc*/ 	.word	index@(.nv.constant0._ZN10layer_norm31ln_parallel_residual_fwd_kernelINS_13Kernel_traitsI6__halfS2_fS2_fjLj1536ELj1ELj4ELj1ELj16ENS_18Kernel_traits_baseILj1536ES2_S2_fS2_fjLj128EEEEELb1ELb1ELb1EEEvNS_9FwdParamsE)
        /*0100*/ 	.short	0x0380
        /*0102*/ 	.short	0x00e8


	//----- nvinfo : EIATTR_SW_WAR
	.align		4
.L_1530:
        /*0104*/ 	.byte	0x04, 0x36
        /*0106*/ 	.short	(.L_1532 - .L_1531)
.L_1531:
        /*0108*/ 	.word	0x00000008
.L_1532:


//--------------------- .nv.info._ZN10layer_norm31ln_parallel_residual_fwd_kernelINS_13Kernel_traitsIf6__halffS2_fjLj1536ELj1ELj4ELj1ELj16ENS_18Kernel_traits_baseILj1536EfS2_fS2_fjLj128EEEEELb0ELb0ELb0EEEvNS_9FwdParamsE --------------------------
	.section	.nv.info._ZN10layer_norm31ln_parallel_residual_fwd_kernelINS_13Kernel_traitsIf6__halffS2_fjLj1536ELj1ELj4ELj1ELj16ENS_18Kernel_traits_baseILj1536EfS2_fS2_fjLj128EEEEELb0ELb0ELb0EEEvNS_9FwdParamsE,"",@"SHT_CUDA_INFO"
	.sectionflags	@""
	.align	4


	//----- nvinfo : EIATTR_CUDA_API_VERSION
	.align		4
        /*0000*/ 	.byte	0x04, 0x37
        /*0002*/ 	.short	(.L_1534 - .L_1533)
.L_1533:
        /*0004*/ 	.word	0x00000082


	//----- nvinfo : EIATTR_KPARAM_INFO
	.align		4
.L_1534:
        /*0008*/ 	.byte	0x04, 0x17
        /*000a*/ 	.short	(.L_1536 - .L_1535)
.L_1535:
        /*000c*/ 	.word	0x00000000
        /*0010*/ 	.short	0x0000
        /*0012*/ 	.short	0x0000
        /*0014*/ 	.byte	0x00, 0xf0, 0xa1, 0x03


	//----- nvinfo : EIATTR_SPARSE_MMA_MASK
	.align		4
.L_1536:
        /*0018*/ 	.byte	0x03, 0x50
        /*001a*/ 	.short	0x0000


	//----- nvinfo : EIATTR_MAXREG_COUNT
	.align		4
        /*001c*/ 	.byte	0x03, 0x1b
        /*001e*/ 	.short	0x00ff


	//----- nvinfo : EIATTR_ANNOTATIONS
	.align		4
        /*0020*/ 	.byte	0x04, 0x55
        /*0022*/ 	.short	(.L_1538 - .L_1537)


	//   ....[0]....
.L_1537:
        /* <DEDUP_REMOVED lines=54> */


	//----- nvinfo : EIATTR_MERCURY_ISA_VERSION
	.align		4
.L_1538:
        /*0374*/ 	.byte	0x03, 0x5f
        /*0376*/ 	.short	0x0101


	//----- nvinfo : EIATTR_COOP_GROUP_MASK_REGIDS
	.align		4
        /*0378*/ 	.byte	0x04, 0x29
        /*037a*/ 	.short	(.L_1540 - .L_1539)


	//   ....[0]....
.L_1539:
        /*037c*/ 	.word	0xffffffff


	//   ....[1]....
        /*0380*/ 	.word	0xffffffff


	//   ....[2]....
        /*0384*/ 	.word	0xffffffff


	//   ....[3]....
        /*0388*/ 	.word	0xffffffff


	//   ....[4]....
        /*038c*/ 	.word	0xffffffff


	//   ....[5]....
        /*0390*/ 	.word	0xffffffff


	//   ....[6]....
        /*0394*/ 	.word	0xffffffff


	//   ....[7]....
        /*0398*/ 	.word	0xffffffff


	//   ....[8]....
        /*039c*/ 	.word	0xffffffff


	//   ....[9]....
        /*03a0*/ 	.word	0xffffffff


	//   ....[10]....
        /*03a4*/ 	.word	0x05000002


	//   ....[11]....
        /*03a8*/ 	.word	0x05000002


	//   ....[12]....
        /*03ac*/ 	.word	0x05000002


	//   ....[13]....
        /*03b0*/ 	.word	0x05000002


	//   ....[14]....
        /*03b4*/ 	.word	0x05000002


	//   ....[15]....
        /*03b8*/ 	.word	0x05000002


	//   ....[16]....
        /*03bc*/ 	.word	0x05000002


	//   ....[17]....
        /*03c0*/ 	.word	0x05000002


	//   ....[18]....
        /*03c4*/ 	.word	0x05000002


	//   ....[19]....
        /*03c8*/ 	.word	0x05000002


	//----- nvinfo : EIATTR_COOP_GROUP_INSTR_OFFSETS
	.align		4
.L_1540:
        /*03cc*/ 	.byte	0x04, 0x28
        /*03ce*/ 	.short	(.L_1542 - .L_1541)


	//   ....[0]....
.L_1541:
        /*03d0*/ 	.word	0x000054a0


	//   ....[1]....
        /*03d4*/ 	.word	0x000054d0


	//   ....[2]....
        /*03d8*/ 	.word	0x000054f0


	//   ....[3]....
        /*03dc*/ 	.word	0x00005510


	//   ....[4]....
        /*03e0*/ 	.word	0x00005530


	//   ....[5]....
        /*03e4*/ 	.word	0x00005b70


	//   ....[6]....
        /*03e8*/ 	.word	0x00005b90


	//   ....[7]....
        /*03ec*/ 	.word	0x00005bb0


	//   ....[8]....
        /*03f0*/ 	.word	0x00005bd0


	//   ....[9]....
        /*03f4*/ 	.word	0x00005bf0


	//   ....[10]....
        /*03f8*/ 	.word	0x00007790


	//   ....[11]....
        /*03fc*/ 	.word	0x00007830


	//   ....[12]....
        /*0400*/ 	.word	0x000078a0


	//   ....[13]....
        /*0404*/ 	.word	0x00007910


	//   ....[14]....
        /*0408*/ 	.word	0x00007980


	//   ....[15]....
        /*040c*/ 	.word	0x00008020


	//   ....[16]....
        /*0410*/ 	.word	0x00008090


	//   ....[17]....
        /*0414*/ 	.word	0x00008100


	//   ....[18]....
        /*0418*/ 	.word	0x00008170


	//   ....[19]....
        /*041c*/ 	.word	0x000081e0


	//----- nvinfo : EIATTR_VRC_CTA_INIT_COUNT
	.align		4
.L_1542:
        /*0420*/ 	.byte	0x02, 0x4a
	.zero		1
	.zero		1


	//----- nvinfo : EIATTR_EXIT_INSTR_OFFSETS
	.align		4
        /*0424*/ 	.byte	0x04, 0x1c
        /*0426*/ 	.short	(.L_1544 - .L_1543)


	//   ....[0]....
.L_1543:
        /*0428*/ 	.word	0x00002690


	//   ....[1]....
        /*042c*/ 	.word	0x00007720


	//----- nvinfo : EIATTR_MAX_THREADS
	.align		4
.L_1544:
        /*0430*/ 	.byte	0x04, 0x05
        /*0432*/ 	.short	(.L_1546 - .L_1545)
.L_1545:
        /*0434*/ 	.word	0x00000080
        /*0438*/ 	.word	0x00000001
        /*043c*/ 	.word	0x00000001


	//----- nvinfo : EIATTR_CRS_STACK_SIZE
	.align		4
.L_1546:
        /*0440*/ 	.byte	0x04, 0x1e
        /*0442*/ 	.short	(.L_1548 - .L_1547)
.L_1547:
        /*0444*/ 	.word	0x00000000


	//----- nvinfo : EIATTR_CBANK_PARAM_SIZE
	.align		4
.L_1548:
        /*0448*/ 	.byte	0x03, 0x19
        /*044a*/ 	.short	0x00e8


	//----- nvinfo : EIATTR_PARAM_CBANK
	.align		4
        /*044c*/ 	.byte	0x04, 0x0a
        /*044e*/ 	.short	(.L_1550 - .L_1549)
	.align		4
.L_1549:
        /*0450*/ 	.word	index@(.nv.constant0._ZN10layer_norm31ln_parallel_residual_fwd_kernelINS_13Kernel_traitsIf6__halffS2_fjLj1536ELj1ELj4ELj1ELj16ENS_18Kernel_traits_baseILj1536EfS2_fS2_fjLj128EEEEELb0ELb0ELb0EEEvNS_9FwdParamsE)
        /*0454*/ 	.short	0x0380
        /*0456*/ 	.short	0x00e8


	//----- nvinfo : EIATTR_SW_WAR
	.align		4
.L_1550:
        /*0458*/ 	.byte	0x04, 0x36
        /*045a*/ 	.short	(.L_1552 - .L_1551)
.L_1551:
        /*045c*/ 	.word	0x00000008
.L_1552:


//--------------------- .nv.info._ZN10layer_norm31ln_parallel_residual_fwd_kernelINS_13Kernel_traitsIf6__halffS2_fjLj1536ELj1ELj4ELj1ELj16ENS_18Kernel_traits_baseILj1536EfS2_fS2_fjLj128EEEEELb0ELb0ELb1EEEvNS_9FwdParamsE --------------------------
	.section	.nv.info._ZN10layer_norm31ln_parallel_residual_fwd_kernelINS_13Kernel_traitsIf6__halffS2_fjLj1536ELj1ELj4ELj1ELj16ENS_18Kernel_traits_baseILj1536EfS2_fS2_fjLj128EEEEELb0ELb0ELb1EEEvNS_9FwdParamsE,"",@"SHT_CUDA_INFO"
	.sectionflags	@""
	.align	4


	//----- nvinfo : EIATTR_CUDA_API_VERSION
	.align		4
        /*0000*/ 	.byte	0x04, 0x37
        /*0002*/ 	.short	(.L_1554 - .L_1553)
.L_1553:
        /*0004*/ 	.word	0x00000082


	//----- nvinfo : EIATTR_KPARAM_INFO
	.align		4
.L_1554:
        /*0008*/ 	.byte	0x04, 0x17
        /*000a*/ 	.short	(.L_1556 - .L_1555)
.L_1555:
        /*000c*/ 	.word	0x00000000
        /*0010*/ 	.short	0x0000
        /*0012*/ 	.short	0x0000
        /*0014*/ 	.byte	0x00, 0xf0, 0xa1, 0x03


	//----- nvinfo : EIATTR_SPARSE_MMA_MASK
	.align		4
.L_1556:
        /*0018*/ 	.byte	0x03, 0x50
        /*001a*/ 	.short	0x0000


	//----- nvinfo : EIATTR_MAXREG_COUNT
	.align		4
        /*001c*/ 	.byte	0x03, 0x1b
        /*001e*/ 	.short	0x00ff


	//----- nvinfo : EIATTR_ANNOTATIONS
	.align		4
        /*0020*/ 	.byte	0x04, 0x55
        /*0022*/ 	.short	(.L_1558 - .L_1557)


	//   ....[0]....
.L_1557:
        /* <DEDUP_REMOVED lines=22> */


	//----- nvinfo : EIATTR_MERCURY_ISA_VERSION
	.align		4
.L_1558:
        /*0174*/ 	.byte	0x03, 0x5f
        /*0176*/ 	.short	0x0101


	//----- nvinfo : EIATTR_COOP_GROUP_MASK_REGIDS
	.align		4
        /*0178*/ 	.byte	0x04, 0x29
        /*017a*/ 	.short	(.L_1560 - .L_1559)


	//   ....[0]....
.L_1559:
        /*017c*/ 	.word	0xffffffff


	//   ....[1]....
        /*0180*/ 	.word	0xffffffff


	//   ....[2]....
        /*0184*/ 	.word	0xffffffff


	//   ....[3]....
        /*0188*/ 	.word	0xffffffff


	//   ....[4]....
        /*018c*/ 	.word	0xffffffff


	//   ....[5]....
        /*0190*/ 	.word	0xffffffff


	//   ....[6]....
        /*0194*/ 	.word	0xffffffff


	//   ....[7]....
        /*0198*/ 	.word	0xffffffff


	//   ....[8]....
        /*019c*/ 	.word	0xffffffff


	//   ....[9]....
        /*01a0*/ 	.word	0xffffffff


	//   ....[10]....
        /*01a4*/ 	.word	0x05000003


	//   ....[11]....
        /*01a8*/ 	.word	0x05000003


	//   ....[12]....
        /*01ac*/ 	.word	0x05000003


	//   ....[13]....
        /*01b0*/ 	.word	0x05000003


	//   ....[14]....
        /*01b4*/ 	.word	0x05000003


	//   ....[15]....
        /*01b8*/ 	.word	0x05000003


	//   ....[16]....
        /*01bc*/ 	.word	0x05000003


	//   ....[17]....
        /*01c0*/ 	.word	0x05000003


	//   ....[18]....
        /*01c4*/ 	.word	0x05000003


	//   ....[19]....
        /*01c8*/ 	.word	0x05000003


	//----- nvinfo : EIATTR_COOP_GROUP_INSTR_OFFSETS
	.align		4
.L_1560:
        /*01cc*/ 	.byte	0x04, 0x28
        /*01ce*/ 	.short	(.L_1562 - .L_1561)


	//   ....[0]....
.L_1561:
        /*01d0*/ 	.word	0x00003be0


	//   ....[1]....
        /*01d4*/ 	.word	0x00003c10


	//   ....[2]....
        /*01d8*/ 	.word	0x00003c30


	//   ....[3]....
        /*01dc*/ 	.word	0x00003c50


	//   ....[4]....
        /*01e0*/ 	.word	0x00003c70


	//   ....[5]....
        /*01e4*/ 	.word	0x000042a0


	//   ....[6]....
        /*01e8*/ 	.word	0x000042c0


	//   ....[7]....
        /*01ec*/ 	.word	0x000042e0


	//   ....[8]....
        /*01f0*/ 	.word	0x00004300


	//   ....[9]....
        /*01f4*/ 	.word	0x00004320


	//   ....[10]....
        /*01f8*/ 	.word	0x000056a0


	//   ....[11]....
        /*01fc*/ 	.word	0x00005730


	//   ....[12]....
        /*0200*/ 	.word	0x000057a0


	//   ....[13]....
        /*0204*/ 	.word	0x00005810


	//   ....[14]....
        /*0208*/ 	.word	0x00005880


	//   ....[15]....
        /*020c*/ 	.word	0x00005f10


	//   ....[16]....
        /*0210*/ 	.word	0x00005f70


	//   ....[17]....
        /*0214*/ 	.word	0x00005fd0


	//   ....[18]....
        /*0218*/ 	.word	0x00006030


	//   ....[19]....
        /*021c*/ 	.word	0x00006090


	//----- nvinfo : EIATTR_VRC_CTA_INIT_COUNT
	.align		4
.L_1562:
        /*0220*/ 	.byte	0x02, 0x4a
	.zero		1
	.zero		1


	//----- nvinfo : EIATTR_EXIT_INSTR_OFFSETS
	.align		4
        /*0224*/ 	.byte	0x04, 0x1c
        /*0226*/ 	.short	(.L_1564 - .L_1563)


	//   ....[0]....
.L_1563:
        /*0228*/ 	.word	0x000011c0


	//   ....[1]....
        /*022c*/ 	.word	0x00005630


	//----- nvinfo : EIATTR_MAX_THREADS
	.align		4
.L_1564:
        /*0230*/ 	.byte	0x04, 0x05
        /*0232*/ 	.short	(.L_1566 - .L_1565)
.L_1565:
        /*0234*/ 	.word	0x00000080
        /*0238*/ 	.word	0x00000001
        /*023c*/ 	.word	0x00000001


	//----- nvinfo : EIATTR_CRS_STACK_SIZE
	.align		4
.L_1566:
        /*0240*/ 	.byte	0x04, 0x1e
        /*0242*/ 	.short	(.L_1568 - .L_1567)
.L_1567:
        /*0244*/ 	.word	0x00000000


	//----- nvinfo : EIATTR_CBANK_PARAM_SIZE
	.align		4
.L_1568:
        /*0248*/ 	.byte	0x03, 0x19
        /*024a*/ 	.short	0x00e8


	//----- nvinfo : EIATTR_PARAM_CBANK
	.align		4
        /*024c*/ 	.byte	0x04, 0x0a
        /*024e*/ 	.short	(.L_1570 - .L_1569)
	.align		4
.L_1569:
        /*0250*/ 	.word	index@(.nv.constant0._ZN10layer_norm31ln_parallel_residual_fwd_kernelINS_13Kernel_traitsIf6__halffS2_fjLj1536ELj1ELj4ELj1ELj16ENS_18Kernel_traits_baseILj1536EfS2_fS2_fjLj128EEEEELb0ELb0ELb1EEEvNS_9FwdParamsE)
        /*0254*/ 	.short	0x0380
        /*0256*/ 	.short	0x00e8


	//----- nvinfo : EIATTR_SW_WAR
	.align		4
.L_1570:
        /*0258*/ 	.byte	0x04, 0x36
        /*025a*/ 	.short	(.L_1572 - .L_1571)
.L_1571:
        /*025c*/ 	.word	0x00000008
.L_1572:


//--------------------- .nv.info._ZN10layer_norm31ln_parallel_residual_fwd_kernelINS_13Kernel_traitsIf6__halffS2_fjLj1536ELj1ELj4ELj1ELj16ENS_18Kernel_traits_baseILj1536EfS2_fS2_fjLj128EEEEELb0ELb1ELb0EEEvNS_9FwdParamsE --------------------------
	.section	.nv.info._ZN10layer_norm31ln_parallel_residual_fwd_kernelINS_13Kernel_traitsIf6__halffS2_fjLj1536ELj1ELj4ELj1ELj16ENS_18Kernel_traits_baseILj1536EfS2_fS2_fjLj128EEEEELb0ELb1ELb0EEEvNS_9FwdParamsE,"",@"SHT_CUDA_INFO"
	.sectionflags	@""
	.align	4


	//----- nvinfo : EIATTR_CUDA_API_VERSION
	.align		4
        /*0000*/ 	.byte	0x04, 0x37
        /*0002*/ 	.short	(.L_1574 - .L_1573)
.L_1573:
        /*0004*/ 	.word	0x00000082


	//----- nvinfo : EIATTR_KPARAM_INFO
	.align		4
.L_1574:
        /*0008*/ 	.byte	0x04, 0x17
        /*000a*/ 	.short	(.L_1576 - .L_1575)
.L_1575:
        /*000c*/ 	.word	0x00000000
        /*0010*/ 	.short	0x0000
        /*0012*/ 	.short	0x0000
        /*0014*/ 	.byte	0x00, 0xf0, 0xa1, 0x03


	//----- nvinfo : EIATTR_SPARSE_MMA_MASK
	.align		4
.L_1576:
        /*0018*/ 	.byte	0x03, 0x50
        /*001a*/ 	.short	0x0000


	//----- nvinfo : EIATTR_MAXREG_COUNT
	.align		4
        /*001c*/ 	.byte	0x03, 0x1b
        /*001e*/ 	.short	0x00ff


	//----- nvinfo : EIATTR_MERCURY_ISA_VERSION
	.align		4
        /*0020*/ 	.byte	0x03, 0x5f
        /*0022*/ 	.short	0x0101


	//----- nvinfo : EIATTR_COOP_GROUP_MASK_REGIDS
	.align		4
        /*0024*/ 	.byte	0x04, 0x29
        /*0026*/ 	.short	(.L_1578 - .L_1577)


	//   ....[0]....
.L_1577:
        /*0028*/ 	.word	0xffffffff


	//   ....[1]....
        /*002c*/ 	.word	0xffffffff


	//   ....[2]....
        /*0030*/ 	.word	0xffffffff


	//   ....[3]....
        /*0034*/ 	.word	0xffffffff


	//   ....[4]....
        /*0038*/ 	.word	0xffffffff


	//   ....[5]....
        /*003c*/ 	.word	0xffffffff


	//   ....[6]....
        /*0040*/ 	.word	0xffffffff


	//   ....[7]....
        /*0044*/ 	.word	0xffffffff


	//   ....[8]....
        /*0048*/ 	.word	0xffffffff


	//   ....[9]....
        /*004c*/ 	.word	0xffffffff


	//   ....[10]....
        /*0050*/ 	.word	0x050000ab


	//   ....[11]....
        /*0054*/ 	.word	0x050000ab


	//   ....[12]....
        /*0058*/ 	.word	0x050000ab


	//   ....[13]....
        /*005c*/ 	.word	0x050000ab


	//   ....[14]....
        /*0060*/ 	.word	0x050000ab


	//   ....[15]....
        /*0064*/ 	.word	0x050000ab


	//   ....[16]....
        /*0068*/ 	.word	0x050000ab


	//   ....[17]....
        /*006c*/ 	.word	0x050000ab


	//   ....[18]....
        /*0070*/ 	.word	0x050000ab


	//   ....[19]....
        /*0074*/ 	.word	0x050000ab


	//----- nvinfo : EIATTR_COOP_GROUP_INSTR_OFFSETS
	.align		4
.L_1578:
        /*0078*/ 	.byte	0x04, 0x28
        /*007a*/ 	.short	(.L_1580 - .L_1579)


	//   ....[0]....
.L_1579:
        /*007c*/ 	.word	0x000036c0


	//   ....[1]....
        /*0080*/ 	.word	0x000036e0


	//   ....[2]....
        /*0084*/ 	.word	0x00003700


	//   ....[3]....
        /*0088*/ 	.word	0x00003730


	//   ....[4]....
        /*008c*/ 	.word	0x00003750


	//   ....[5]....
        /*0090*/ 	.word	0x00003d90


	//   ....[6]....
        /*0094*/ 	.word	0x00003db0


	//   ....[7]....
        /*0098*/ 	.word	0x00003dd0


	//   ....[8]....
        /*009c*/ 	.word	0x00003df0


	//   ....[9]....
        /*00a0*/ 	.word	0x00003e10


	//   ....[10]....
        /*00a4*/ 	.word	0x00004d20


	//   ....[11]....
        /*00a8*/ 	.word	0x00004dc0


	//   ....[12]....
        /*00ac*/ 	.word	0x00004e30


	//   ....[13]....
        /*00b0*/ 	.word	0x00004eb0


	//   ....[14]....
        /*00b4*/ 	.word	0x00004f20


	//   ....[15]....
        /*00b8*/ 	.word	0x000055a0


	//   ....[16]....
        /*00bc*/ 	.word	0x00005610


	//   ....[17]....
        /*00c0*/ 	.word	0x00005680


	//   ....[18]....
        /*00c4*/ 	.word	0x000056f0


	//   ....[19]....
        /*00c8*/ 	.word	0x00005760


	//----- nvinfo : EIATTR_VRC_CTA_INIT_COUNT
	.align		4
.L_1580:
        /*00cc*/ 	.byte	0x02, 0x4a
	.zero		1
	.zero		1


	//----- nvinfo : EIATTR_EXIT_INSTR_OFFSETS
	.align		4
        /*00d0*/ 	.byte	0x04, 0x1c
        /*00d2*/ 	.short	(.L_1582 - .L_1581)


	//   ....[0]....
.L_1581:
        /*00d4*/ 	.word	0x00000930


	//   ....[1]....
        /*00d8*/ 	.word	0x00004cb0


	//----- nvinfo : EIATTR_MAX_THREADS
	.align		4
.L_1582:
        /*00dc*/ 	.byte	0x04, 0x05
        /*00de*/ 	.short	(.L_1584 - .L_1583)
.L_1583:
        /*00e0*/ 	.word	0x00000080
        /*00e4*/ 	.word	0x00000001
        /*00e8*/ 	.word	0x00000001


	//----- nvinfo : EIATTR_CRS_STACK_SIZE
	.align		4
.L_1584:
        /*00ec*/ 	.byte	0x04, 0x1e
        /*00ee*/ 	.short	(.L_1586 - .L_1585)
.L_1585:
        /*00f0*/ 	.word	0x00000000


	//----- nvinfo : EIATTR_CBANK_PARAM_SIZE
	.align		4
.L_1586:
        /*00f4*/ 	.byte	0x03, 0x19
        /*00f6*/ 	.short	0x00e8


	//----- nvinfo : EIATTR_PARAM_CBANK
	.align		4
        /*00f8*/ 	.byte	0x04, 0x0a
        /*00fa*/ 	.short	(.L_1588 - .L_1587)
	.align		4
.L_1587:
        /*00fc*/ 	.word	index@(.nv.constant0._ZN10layer_norm31ln_parallel_residual_fwd_kernelINS_13Kernel_traitsIf6__halffS2_fjLj1536ELj1ELj4ELj1ELj16ENS_18Kernel_traits_baseILj1536EfS2_fS2_fjLj128EEEEELb0ELb1ELb0EEEvNS_9FwdParamsE)
        /*0100*/ 	.short	0x0380
        /*0102*/ 	.short	0x00e8


	//----- nvinfo : EIATTR_SW_WAR
	.align		4
.L_1588:
        /*0104*/ 	.byte	0x04, 0x36
        /*0106*/ 	.short	(.L_1590 - .L_1589)
.L_1589:
        /*0108*/ 	.word	0x00000008
.L_1590:


//--------------------- .nv.info._ZN10layer_norm31ln_parallel_residual_fwd_kernelINS_13Kernel_traitsIf6__halffS2_fjLj1536ELj1ELj4ELj1ELj16ENS_18Kernel_traits_baseILj1536EfS2_fS2_fjLj128EEEEELb0ELb1ELb1EEEvNS_9FwdParamsE --------------------------
	.section	.nv.info._ZN10layer_norm31ln_parallel_residual_fwd_kernelINS_13Kernel_traitsIf6__halffS2_fjLj1536ELj1ELj4ELj1ELj16ENS_18Kernel_traits_baseILj1536EfS2_fS2_fjLj128EEEEELb0ELb1ELb1EEEvNS_9FwdParamsE,"",@"SHT_CUDA_INFO"
	.sectionflags	@""
	.align	4


	//----- nvinfo : EIATTR_CUDA_API_VERSION
	.align		4
        /*0000*/ 	.byte	0x04, 0x37
        /*0002*/ 	.short	(.L_1592 - .L_1591)
.L_1591:
        /*0004*/ 	.word	0x00000082


	//----- nvinfo : EIATTR_KPARAM_INFO
	.align		4
.L_1592:
        /*0008*/ 	.byte	0x04, 0x17
        /*000a*/ 	.short	(.L_1594 - .L_1593)
.L_1593:
        /*000c*/ 	.word	0x00000000
        /*0010*/ 	.short	0x0000
        /*0012*/ 	.short	0x0000
        /*0014*/ 	.byte	0x00, 0xf0, 0xa1, 0x03


	//----- nvinfo : EIATTR_SPARSE_MMA_MASK
	.align		4
.L_1594:
        /*0018*/ 	.byte	0x03, 0x50
        /*001a*/ 	.short	0x0000


	//----- nvinfo : EIATTR_MAXREG_COUNT
	.align		4
        /*001c*/ 	.byte	0x03, 0x1b
        /*001e*/ 	.short	0x00ff


	//----- nvinfo : EIATTR_MERCURY_ISA_VERSION
	.align		4
        /*0020*/ 	.byte	0x03, 0x5f
        /*0022*/ 	.short	0x0101


	//----- nvinfo : EIATTR_COOP_GROUP_MASK_REGIDS
	.align		4
        /*0024*/ 	.byte	0x04, 0x29
        /*0026*/ 	.short	(.L_1596 - .L_1595)


	//   ....[0]....
.L_1595:
        /*0028*/ 	.word	0xffffffff


	//   ....[1]....
        /*002c*/ 	.word	0xffffffff


	//   ....[2]....
        /*0030*/ 	.word	0xffffffff


	//   ....[3]....
        /*0034*/ 	.word	0xffffffff


	//   ....[4]....
        /*0038*/ 	.word	0xffffffff


	//   ....[5]....
        /*003c*/ 	.word	0xffffffff


	//   ....[6]....
        /*0040*/ 	.word	0xffffffff


	//   ....[7]....
        /*0044*/ 	.word	0xffffffff


	//   ....[8]....
        /*0048*/ 	.word	0xffffffff


	//   ....[9]....
        /*004c*/ 	.word	0xffffffff


	//   ....[10]....
        /*0050*/ 	.word	0x050000ac


	//   ....[11]....
        /*0054*/ 	.word	0x050000ac


	//   ....[12]....
        /*0058*/ 	.word	0x050000ac


	//   ....[13]....
        /*005c*/ 	.word	0x050000ac


	//   ....[14]....
        /*0060*/ 	.word	0x050000ac


	//   ....[15]....
        /*0064*/ 	.word	0x050000ac


	//   ....[16]....
        /*0068*/ 	.word	0x050000ac


	//   ....[17]....
        /*006c*/ 	.word	0x050000ac


	//   ....[18]....
        /*0070*/ 	.word	0x050000ac


	//   ....[19]....
        /*0074*/ 	.word	0x050000ac


	//----- nvinfo : EIATTR_COOP_GROUP_INSTR_OFFSETS
	.align		4
.L_1596:
        /*0078*/ 	.byte	0x04, 0x28
        /*007a*/ 	.short	(.L_1598 - .L_1597)


	//   ....[0]....
.L_1597:
        /*007c*/ 	.word	0x00002f10


	//   ....[1]....
        /*0080*/ 	.word	0x00002f30


	//   ....[2]....
        /*0084*/ 	.word	0x00002f50


	//   ....[3]....
        /*0088*/ 	.word	0x00002f70


	//   ....[4]....
        /*008c*/ 	.word	0x00002fa0


	//   ....[5]....
        /*0090*/ 	.word	0x000035d0


	//   ....[6]....
        /*0094*/ 	.word	0x000035f0


	//   ....[7]....
        /*0098*/ 	.word	0x00003610


	//   ....[8]....
        /*009c*/ 	.word	0x00003630


	//   ....[9]....
        /*00a0*/ 	.word	0x00003650


	//   ....[10]....
        /*00a4*/ 	.word	0x00004340


	//   ....[11]....
        /*00a8*/ 	.word	0x000043e0


	//   ....[12]....
        /*00ac*/ 	.word	0x00004450


	//   ....[13]....
        /*00b0*/ 	.word	0x000044c0


	//   ....[14]....
        /*00b4*/ 	.word	0x00004540


	//   ....[15]....
        /*00b8*/ 	.word	0x00004bc0


	//   ....[16]....
        /*00bc*/ 	.word	0x00004c30


	//   ....[17]....
        /*00c0*/ 	.word	0x00004ca0


	//   ....[18]....
        /*00c4*/ 	.word	0x00004d10


	//   ....[19]....
        /*00c8*/ 	.word	0x00004d80


	//----- nvinfo : EIATTR_VRC_CTA_INIT_COUNT
	.align		4
.L_1598:
        /*00cc*/ 	.byte	0x02, 0x4a
	.zero		1
	.zero		1


	//----- nvinfo : EIATTR_EXIT_INSTR_OFFSETS
	.align		4
        /*00d0*/ 	.byte	0x04, 0x1c
        /*00d2*/ 	.short	(.L_1600 - .L_1599)


	//   ....[0]....
.L_1599:
        /*00d4*/ 	.word	0x00000510


	//   ....[1]....
        /*00d8*/ 	.word	0x000042d0


	//----- nvinfo : EIATTR_MAX_THREADS
	.align		4
.L_1600:
        /*00dc*/ 	.byte	0x04, 0x05
        /*00de*/ 	.short	(.L_1602 - .L_1601)
.L_1601:
        /*00e0*/ 	.word	0x00000080
        /*00e4*/ 	.word	0x00000001
        /*00e8*/ 	.word	0x00000001


	//----- nvinfo : EIATTR_CRS_STACK_SIZE
	.align		4
.L_1602:
        /*00ec*/ 	.byte	0x04, 0x1e
        /*00ee*/ 	.short	(.L_1604 - .L_1603)
.L_1603:
        /*00f0*/ 	.word	0x00000000


	//----- nvinfo : EIATTR_CBANK_PARAM_SIZE
	.align		4
.L_1604:
        /*00f4*/ 	.byte	0x03, 0x19
        /*00f6*/ 	.short	0x00e8


	//----- nvinfo : EIATTR_PARAM_CBANK
	.align		4
        /*00f8*/ 	.byte	0x04, 0x0a
        /*00fa*/ 	.short	(.L_1606 - .L_1605)
	.align		4
.L_1605:
        /*00fc*/ 	.word	index@(.nv.constant0._ZN10layer_norm31ln_parallel_residual_fwd_kernelINS_13Kernel_traitsIf6__halffS2_fjLj1536ELj1ELj4ELj1ELj16ENS_18Kernel_traits_baseILj1536EfS2_fS2_fjLj128EEEEELb0ELb1ELb1EEEvNS_9FwdParamsE)
        /*0100*/ 	.short	0x0380
        /*0102*/ 	.short	0x00e8


	//----- nvinfo : EIATTR_SW_WAR
	.align		4
.L_1606:
        /*0104*/ 	.byte	0x04, 0x36
        /*0106*/ 	.short	(.L_1608 - .L_1607)
.L_1607:
        /*0108*/ 	.word	0x00000008
.L_1608:


//--------------------- .nv.info._ZN10layer_norm31ln_parallel_residual_fwd_kernelINS_13Kernel_traitsIf6__halffS2_fjLj1536ELj1ELj4ELj1ELj16ENS_18Kernel_traits_baseILj1536EfS2_fS2_fjLj128EEEEELb1ELb0ELb0EEEvNS_9FwdParamsE --------------------------
	.section	.nv.info._ZN10layer_norm31ln_parallel_residual_fwd_kernelINS_13Kernel_traitsIf6__halffS2_fjLj1536ELj1ELj4ELj1ELj16ENS_18Kernel_traits_baseILj1536EfS2_fS2_fjLj128EEEEELb1ELb0ELb0EEEvNS_9FwdParamsE,"",@"SHT_CUDA_INFO"
	.sectionflags	@""
	.align	4


	//----- nvinfo : EIATTR_CUDA_API_VERSION
	.align		4
        /*0000*/ 	.byte	0x04, 0x37
        /*0002*/ 	.short	(.L_1610 - .L_1609)
.L_1609:
        /*0004*/ 	.word	0x00000082


	//----- nvinfo : EIATTR_KPARAM_INFO
	.align		4
.L_1610:
        /*0008*/ 	.byte	0x04, 0x17
        /*000a*/ 	.short	(.L_1612 - .L_1611)
.L_1611:
        /*000c*/ 	.word	0x00000000
        /*0010*/ 	.short	0x0000
        /*0012*/ 	.short	0x0000
        /*0014*/ 	.byte	0x00, 0xf0, 0xa1, 0x03


	//----- nvinfo : EIATTR_SPARSE_MMA_MASK
	.align		4
.L_1612:
        /*0018*/ 	.byte	0x03, 0x50
        /*001a*/ 	.short	0x0000


	//----- nvinfo : EIATTR_MAXREG_COUNT
	.align		4
        /*001c*/ 	.byte	0x03, 0x1b
        /*001e*/ 	.short	0x00ff


	//----- nvinfo : EIATTR_ANNOTATIONS
	.align		4
        /*0020*/ 	.byte	0x04, 0x55
        /*0022*/ 	.short	(.L_1614 - .L_1613)


	//   ....[0]....
.L_1613:
        /* <DEDUP_REMOVED lines=131> */


	//----- nvinfo : EIATTR_MERCURY_ISA_VERSION
	.align		4
.L_1614:
        /*0844*/ 	.byte	0x03, 0x5f
        /*0846*/ 	.short	0x0101


	//----- nvinfo : EIATTR_COOP_GROUP_MASK_REGIDS
	.align		4
        /*0848*/ 	.byte	0x04, 0x29
        /*084a*/ 	.short	(.L_1616 - .L_1615)


	//   ....[0]....
.L_1615:
        /*084c*/ 	.word	0xffffffff


	//   ....[1]....
        /*0850*/ 	.word	0xffffffff


	//   ....[2]....
        /*0854*/ 	.word	0xffffffff


	//   ....[3]....
        /*0858*/ 	.word	0xffffffff


	//   ....[4]....
        /*085c*/ 	.word	0xffffffff


	//   ....[5]....
        /*0860*/ 	.word	0xffffffff


	//   ....[6]....
        /*0864*/ 	.word	0xffffffff


	//   ....[7]....
        /*0868*/ 	.word	0xffffffff


	//   ....[8]....
        /*086c*/ 	.word	0xffffffff


	//   ....[9]....
        /*0870*/ 	.word	0xffffffff


	//   ....[10]....
        /*0874*/ 	.word	0x050000bc


	//   ....[11]....
        /*0878*/ 	.word	0x050000bc


	//   ....[12]....
        /*087c*/ 	.word	0x050000bc


	//   ....[13]....
        /*0880*/ 	.word	0x050000bc


	//   ....[14]....
        /*0884*/ 	.word	0x050000bc


	//   ....[15]....
        /*0888*/ 	.word	0x050000bc


	//   ....[16]....
        /*088c*/ 	.word	0x050000bc


	//   ....[17]....
        /*0890*/ 	.word	0x050000bc


	//   ....[18]....
        /*0894*/ 	.word	0x050000bc


	//   ....[19]....
        /*0898*/ 	.word	0x050000bc


	//----- nvinfo : EIATTR_COOP_GROUP_INSTR_OFFSETS
	.align		4
.L_1616:
        /*089c*/ 	.byte	0x04, 0x28
        /*089e*/ 	.short	(.L_1618 - .L_1617)


	//   ....[0]....
.L_1617:
        /*08a0*/ 	.word	0x0003d260


	//   ....[1]....
        /*08a4*/ 	.word	0x0003d290


	//   ....[2]....
        /*08a8*/ 	.word	0x0003d2b0


	//   ....[3]....
        /*08ac*/ 	.word	0x0003d2d0


	//   ....[4]....
        /*08b0*/ 	.word	0x0003d2f0


	//   ....[5]....
        /*08b4*/ 	.word	0x0003d930


	//   ....[6]....
        /*08b8*/ 	.word	0x0003d950


	//   ....[7]....
        /*08bc*/ 	.word	0x0003d970


	//   ....[8]....
        /*08c0*/ 	.word	0x0003d990


	//   ....[9]....
        /*08c4*/ 	.word	0x0003d9b0


	//   ....[10]....
        /*08c8*/ 	.word	0x0003f0e0


	//   ....[11]....
        /*08cc*/ 	.word	0x0003f180


	//   ....[12]....
        /*08d0*/ 	.word	0x0003f1f0


	//   ....[13]....
        /*08d4*/ 	.word	0x0003f260


	//   ....[14]....
        /*08d8*/ 	.word	0x0003f2d0


	//   ....[15]....
        /*08dc*/ 	.word	0x0003f970


	//   ....[16]....
        /*08e0*/ 	.word	0x0003f9e0


	//   ....[17]....
        /*08e4*/ 	.word	0x0003fa50


	//   ....[18]....
        /*08e8*/ 	.word	0x0003fac0


	//   ....[19]....
        /*08ec*/ 	.word	0x0003fb30


	//----- nvinfo : EIATTR_VRC_CTA_INIT_COUNT
	.align		4
.L_1618:
        /*08f0*/ 	.byte	0x02, 0x4a
	.zero		1
	.zero		1


	//----- nvinfo : EIATTR_EXIT_INSTR_OFFSETS
	.align		4
        /*08f4*/ 	.byte	0x04, 0x1c
        /*08f6*/ 	.short	(.L_1620 - .L_1619)


	//   ....[0]....
.L_1619:
        /*08f8*/ 	.word	0x000039e0


	//   ....[1]....
        /*08fc*/ 	.word	0x0003f070


	//----- nvinfo : EIATTR_MAX_THREADS
	.align		4
.L_1620:
        /*0900*/ 	.byte	0x04, 0x05
        /*0902*/ 	.short	(.L_1622 - .L_1621)
.L_1621:
        /*0904*/ 	.word	0x00000080
        /*0908*/ 	.word	0x00000001
        /*090c*/ 	.word	0x00000001


	//----- nvinfo : EIATTR_CRS_STACK_SIZE
	.align		4
.L_1622:
        /*0910*/ 	.byte	0x04, 0x1e
        /*0912*/ 	.short	(.L_1624 - .L_1623)
.L_1623:
        /*0914*/ 	.word	0x00000000


	//----- nvinfo : EIATTR_CBANK_PARAM_SIZE
	.align		4
.L_1624:
        /*0918*/ 	.byte	0x03, 0x19
        /*091a*/ 	.short	0x00e8


	//----- nvinfo : EIATTR_PARAM_CBANK
	.align		4
        /*091c*/ 	.byte	0x04, 0x0a
        /*091e*/ 	.short	(.L_1626 - .L_1625)
	.align		4
.L_1625:
        /*0920*/ 	.word	index@(.nv.constant0._ZN10layer_norm31ln_parallel_residual_fwd_kernelINS_13Kernel_traitsIf6__halffS2_fjLj1536ELj1ELj4ELj1ELj16ENS_18Kernel_traits_baseILj1536EfS2_fS2_fjLj128EEEEELb1ELb0ELb0EEEvNS_9FwdParamsE)
        /*0924*/ 	.short	0x0380
        /*0926*/ 	.short	0x00e8


	//----- nvinfo : EIATTR_SW_WAR
	.align		4
.L_1626:
        /*0928*/ 	.byte	0x04, 0x36
        /*092a*/ 	.short	(.L_1628 - .L_1627)
.L_1627:
        /*092c*/ 	.word	0x00000008
.L_1628:


//--------------------- .nv.info._ZN10layer_norm31ln_parallel_residual_fwd_kernelINS_13Kernel_traitsIf6__halffS2_fjLj1536ELj1ELj4ELj1ELj16ENS_18Kernel_traits_baseILj1536EfS2_fS2_fjLj128EEEEELb1ELb0ELb1EEEvNS_9FwdParamsE --------------------------
	.section	.nv.info._ZN10layer_norm31ln_parallel_residual_fwd_kernelINS_13Kernel_traitsIf6__halffS2_fjLj1536ELj1ELj4ELj1ELj16ENS_18Kernel_traits_baseILj1536EfS2_fS2_fjLj128EEEEELb1ELb0ELb1EEEvNS_9FwdParamsE,"",@"SHT_CUDA_INFO"
	.sectionflags	@""
	.align	4


	//----- nvinfo : EIATTR_CUDA_API_VERSION
	.align		4
        /*0000*/ 	.byte	0x04, 0x37
        /*0002*/ 	.short	(.L_1630 - .L_1629)
.L_1629:
        /*0004*/ 	.word	0x00000082


	//----- nvinfo : EIATTR_KPARAM_INFO
	.align		4
.L_1630:
        /*0008*/ 	.byte	0x04, 0x17
        /*000a*/ 	.short	(.L_1632 - .L_1631)
.L_1631:
        /*000c*/ 	.word	0x00000000
        /*0010*/ 	.short	0x0000
        /*0012*/ 	.short	0x0000
        /*0014*/ 	.byte	0x00, 0xf0, 0xa1, 0x03


	//----- nvinfo : EIATTR_SPARSE_MMA_MASK
	.align		4
.L_1632:
        /*0018*/ 	.byte	0x03, 0x50
        /*001a*/ 	.short	0x0000


	//----- nvinfo : EIATTR_MAXREG_COUNT
	.align		4
        /*001c*/ 	.byte	0x03, 0x1b
        /*001e*/ 	.short	0x00ff


	//----- nvinfo : EIATTR_ANNOTATIONS
	.align		4
        /*0020*/ 	.byte	0x04, 0x55
        /*0022*/ 	.short	(.L_1634 - .L_1633)


	//   ....[0]....
.L_1633:
        /* <DEDUP_REMOVED lines=55> */


	//----- nvinfo : EIATTR_MERCURY_ISA_VERSION
	.align		4
.L_1634:
        /*0384*/ 	.byte	0x03, 0x5f
        /*0386*/ 	.short	0x0101


	//----- nvinfo : EIATTR_COOP_GROUP_MASK_REGIDS
	.align		4
        /*0388*/ 	.byte	0x04, 0x29
        /*038a*/ 	.short	(.L_1636 - .L_1635)


	//   ....[0]....
.L_1635:
        /*038c*/ 	.word	0xffffffff


	//   ....[1]....
        /*0390*/ 	.word	0xffffffff


	//   ....[2]....
        /*0394*/ 	.word	0xffffffff


	//   ....[3]....
        /*0398*/ 	.word	0xffffffff


	//   ....[4]....
        /*039c*/ 	.word	0xffffffff


	//   ....[5]....
        /*03a0*/ 	.word	0xffffffff


	//   ....[6]....
        /*03a4*/ 	.word	0xffffffff


	//   ....[7]....
        /*03a8*/ 	.word	0xffffffff


	//   ....[8]....
        /*03ac*/ 	.word	0xffffffff


	//   ....[9]....
        /*03b0*/ 	.word	0xffffffff


	//   ....[10]....
        /*03b4*/ 	.word	0x050000e0


	//   ....[11]....
        /*03b8*/ 	.word	0x050000e0


	//   ....[12]....
        /*03bc*/ 	.word	0x050000e0


	//   ....[13]....
        /*03c0*/ 	.word	0x050000e0


	//   ....[14]....
        /*03c4*/ 	.word	0x050000e0


	//   ....[15]....
        /*03c8*/ 	.word	0x050000e0


	//   ....[16]....
        /*03cc*/ 	.word	0x050000e0


	//   ....[17]....
        /*03d0*/ 	.word	0x050000e0


	//   ....[18]....
        /*03d4*/ 	.word	0x050000e0


	//   ....[19]....
        /*03d8*/ 	.word	0x050000e0


	//----- nvinfo : EIATTR_COOP_GROUP_INSTR_OFFSETS
	.align		4
.L_1636:
        /*03dc*/ 	.byte	0x04, 0x28
        /*03de*/ 	.short	(.L_1638 - .L_1637)


	//   ....[0]....
.L_1637:
        /*03e0*/ 	.word	0x0003a360


	//   ....[1]....
        /*03e4*/ 	.word	0x0003a390


	//   ....[2]....
        /*03e8*/ 	.word	0x0003a3b0


	//   ....[3]....
        /*03ec*/ 	.word	0x0003a3d0


	//   ....[4]....
        /*03f0*/ 	.word	0x0003a3f0


	//   ....[5]....
        /*03f4*/ 	.word	0x0003aa20


	//   ....[6]....
        /*03f8*/ 	.word	0x0003aa40


	//   ....[7]....
        /*03fc*/ 	.word	0x0003aa60


	//   ....[8]....
        /*0400*/ 	.word	0x0003aa80


	//   ....[9]....
        /*0404*/ 	.word	0x0003aaa0


	//   ....[10]....
        /*0408*/ 	.word	0x0003bf30


	//   ....[11]....
        /*040c*/ 	.word	0x0003bfd0


	//   ....[12]....
        /*0410*/ 	.word	0x0003c040


	//   ....[13]....
        /*0414*/ 	.word	0x0003c0b0


	//   ....[14]....
        /*0418*/ 	.word	0x0003c120


	//   ....[15]....
        /*041c*/ 	.word	0x0003c7b0


	//   ....[16]....
        /*0420*/ 	.word	0x0003c820


	//   ....[17]....
        /*0424*/ 	.word	0x0003c890


	//   ....[18]....
        /*0428*/ 	.word	0x0003c900


	//   ....[19]....
        /*042c*/ 	.word	0x0003c970


	//----- nvinfo : EIATTR_VRC_CTA_INIT_COUNT
	.align		4
.L_1638:
        /*0430*/ 	.byte	0x02, 0x4a
	.zero		1
	.zero		1


	//----- nvinfo : EIATTR_EXIT_INSTR_OFFSETS
	.align		4
        /*0434*/ 	.byte	0x04, 0x1c
        /*0436*/ 	.short	(.L_1640 - .L_1639)


	//   ....[0]....
.L_1639:
        /*0438*/ 	.word	0x00001540


	//   ....[1]....
        /*043c*/ 	.word	0x0003bec0


	//----- nvinfo : EIATTR_MAX_THREADS
	.align		4
.L_1640:
        /*0440*/ 	.byte	0x04, 0x05
        /*0442*/ 	.short	(.L_1642 - .L_1641)
.L_1641:
        /*0444*/ 	.word	0x00000080
        /*0448*/ 	.word	0x00000001
        /*044c*/ 	.word	0x00000001


	//----- nvinfo : EIATTR_CRS_STACK_SIZE
	.align		4
.L_1642:
        /*0450*/ 	.byte	0x04, 0x1e
        /*0452*/ 	.short	(.L_1644 - .L_1643)
.L_1643:
        /*0454*/ 	.word	0x00000000


	//----- nvinfo : EIATTR_CBANK_PARAM_SIZE
	.align		4
.L_1644:
        /*0458*/ 	.byte	0x03, 0x19
        /*045a*/ 	.short	0x00e8


	//----- nvinfo : EIATTR_PARAM_CBANK
	.align		4
        /*045c*/ 	.byte	0x04, 0x0a
        /*045e*/ 	.short	(.L_1646 - .L_1645)
	.align		4
.L_1645:
        /*0460*/ 	.word	index@(.nv.constant0._ZN10layer_norm31ln_parallel_residual_fwd_kernelINS_13Kernel_traitsIf6__halffS2_fjLj1536ELj1ELj4ELj1ELj16ENS_18Kernel_traits_baseILj1536EfS2_fS2_fjLj128EEEEELb1ELb0ELb1EEEvNS_9FwdParamsE)
        /*0464*/ 	.short	0x0380
        /*0466*/ 	.short	0x00e8


	//----- nvinfo : EIATTR_SW_WAR
	.align		4
.L_1646:
        /*0468*/ 	.byte	0x04, 0x36
        /*046a*/ 	.short	(.L_1648 - .L_1647)
.L_1647:
        /*046c*/ 	.word	0x00000008
.L_1648:


//--------------------- .nv.info._ZN10layer_norm31ln_parallel_residual_fwd_kernelINS_13Kernel_traitsIf6__halffS2_fjLj1536ELj1ELj4ELj1ELj16ENS_18Kernel_traits_baseILj1536EfS2_fS2_fjLj128EEEEELb1ELb1ELb0EEEvNS_9FwdParamsE --------------------------
	.section	.nv.info._ZN10layer_norm31ln_parallel_residual_fwd_kernelINS_13Kernel_traitsIf6__halffS2_fjLj1536ELj1ELj4ELj1ELj16ENS_18Kernel_traits_baseILj1536EfS2_fS2_fjLj128EEEEELb1ELb1ELb0EEEvNS_9FwdParamsE,"",@"SHT_CUDA_INFO"
	.sectionflags	@""
	.align	4


	//----- nvinfo : EIATTR_CUDA_API_VERSION
	.align		4
        /*0000*/ 	.byte	0x04, 0x37
        /*0002*/ 	.short	(.L_1650 - .L_1649)
.L_1649:
        /*0004*/ 	.word	0x00000082


	//----- nvinfo : EIATTR_KPARAM_INFO
	.align		4
.L_1650:
        /*0008*/ 	.byte	0x04, 0x17
        /*000a*/ 	.short	(.L_1652 - .L_1651)
.L_1651:
        /*000c*/ 	.word	0x00000000
        /*0010*/ 	.short	0x0000
        /*0012*/ 	.short	0x0000
        /*0014*/ 	.byte	0x00, 0xf0, 0xa1, 0x03


	//----- nvinfo : EIATTR_SPARSE_MMA_MASK
	.align		4
.L_1652:
        /*0018*/ 	.byte	0x03, 0x50
        /*001a*/ 	.short	0x0000


	//----- nvinfo : EIATTR_MAXREG_COUNT
	.align		4
        /*001c*/ 	.byte	0x03, 0x1b
        /*001e*/ 	.short	0x00ff


	//----- nvinfo : EIATTR_MERCURY_ISA_VERSION
	.align		4
        /*0020*/ 	.byte	0x03, 0x5f
        /*0022*/ 	.short	0x0101


	//----- nvinfo : EIATTR_COOP_GROUP_MASK_REGIDS
	.align		4
        /*0024*/ 	.byte	0x04, 0x29
        /*0026*/ 	.short	(.L_1654 - .L_1653)


	//   ....[0]....
.L_1653:
        /*0028*/ 	.word	0xffffffff


	//   ....[1]....
        /*002c*/ 	.word	0xffffffff


	//   ....[2]....
        /*0030*/ 	.word	0xffffffff


	//   ....[3]....
        /*0034*/ 	.word	0xffffffff


	//   ....[4]....
        /*0038*/ 	.word	0xffffffff


	//   ....[5]....
        /*003c*/ 	.word	0xffffffff


	//   ....[6]....
        /*0040*/ 	.word	0xffffffff


	//   ....[7]....
        /*0044*/ 	.word	0xffffffff


	//   ....[8]....
        /*0048*/ 	.word	0xffffffff


	//   ....[9]....
        /*004c*/ 	.word	0xffffffff


	//   ....[10]....
        /*0050*/ 	.word	0x050000bf


	//   ....[11]....
        /*0054*/ 	.word	0x050000bf


	//   ....[12]....
        /*0058*/ 	.word	0x050000bf


	//   ....[13]....
        /*005c*/ 	.word	0x050000bf


	//   ....[14]....
        /*0060*/ 	.word	0x050000bf


	//   ....[15]....
        /*0064*/ 	.word	0x050000bf


	//   ....[16]....
        /*0068*/ 	.word	0x050000bf


	//   ....[17]....
        /*006c*/ 	.word	0x050000bf


	//   ....[18]....
        /*0070*/ 	.word	0x050000bf


	//   ....[19]....
        /*0074*/ 	.word	0x050000bf


	//----- nvinfo : EIATTR_COOP_GROUP_INSTR_OFFSETS
	.align		4
.L_1654:
        /*0078*/ 	.byte	0x04, 0x28
        /*007a*/ 	.short	(.L_1656 - .L_1655)


	//   ....[0]....
.L_1655:
        /*007c*/ 	.word	0x00039dd0


	//   ....[1]....
        /*0080*/ 	.word	0x00039df0


	//   ....[2]....
        /*0084*/ 	.word	0x00039e10


	//   ....[3]....
        /*0088*/ 	.word	0x00039e40


	//   ....[4]....
        /*008c*/ 	.word	0x00039e60


	//   ....[5]....
        /*0090*/ 	.word	0x0003a4a0


	//   ....[6]....
        /*0094*/ 	.word	0x0003a4c0


	//   ....[7]....
        /*0098*/ 	.word	0x0003a4e0


	//   ....[8]....
        /*009c*/ 	.word	0x0003a500


	//   ....[9]....
        /*00a0*/ 	.word	0x0003a520


	//   ....[10]....
        /*00a4*/ 	.word	0x0003b430


	//   ....[11]....
        /*00a8*/ 	.word	0x0003b4d0


	//   ....[12]....
        /*00ac*/ 	.word	0x0003b540


	//   ....[13]....
        /*00b0*/ 	.word	0x0003b5c0


	//   ....[14]....
        /*00b4*/ 	.word	0x0003b630


	//   ....[15]....
        /*00b8*/ 	.word	0x0003bcb0


	//   ....[16]....
        /*00bc*/ 	.word	0x0003bd20


	//   ....[17]....
        /*00c0*/ 	.word	0x0003bd90


	//   ....[18]....
        /*00c4*/ 	.word	0x0003be00


	//   ....[19]....
        /*00c8*/ 	.word	0x0003be70


	//----- nvinfo : EIATTR_VRC_CTA_INIT_COUNT
	.align		4
.L_1656:
        /*00cc*/ 	.byte	0x02, 0x4a
	.zero		1
	.zero		1


	//----- nvinfo : EIATTR_EXIT_INSTR_OFFSETS
	.align		4
        /*00d0*/ 	.byte	0x04, 0x1c
        /*00d2*/ 	.short	(.L_1658 - .L_1657)


	//   ....[0]....
.L_1657:
        /*00d4*/ 	.word	0x00000b40


	//   ....[1]....
        /*00d8*/ 	.word	0x0003b3c0


	//----- nvinfo : EIATTR_MAX_THREADS
	.align		4
.L_1658:
        /*00dc*/ 	.byte	0x04, 0x05
        /*00de*/ 	.short	(.L_1660 - .L_1659)
.L_1659:
        /*00e0*/ 	.word	0x00000080
        /*00e4*/ 	.word	0x00000001
        /*00e8*/ 	.word	0x00000001


	//----- nvinfo : EIATTR_CRS_STACK_SIZE
	.align		4
.L_1660:
        /*00ec*/ 	.byte	0x04, 0x1e
        /*00ee*/ 	.short	(.L_1662 - .L_1661)
.L_1661:
        /*00f0*/ 	.word	0x00000000


	//----- nvinfo : EIATTR_CBANK_PARAM_SIZE
	.align		4
.L_1662:
        /*00f4*/ 	.byte	0x03, 0x19
        /*00f6*/ 	.short	0x00e8


	//----- nvinfo : EIATTR_PARAM_CBANK
	.align		4
        /*00f8*/ 	.byte	0x04, 0x0a
        /*00fa*/ 	.short	(.L_1664 - .L_1663)
	.align		4
.L_1663:
        /*00fc*/ 	.word	index@(.nv.constant0._ZN10layer_norm31ln_parallel_residual_fwd_kernelINS_13Kernel_traitsIf6__halffS2_fjLj1536ELj1ELj4ELj1ELj16ENS_18Kernel_traits_baseILj1536EfS2_fS2_fjLj128EEEEELb1ELb1ELb0EEEvNS_9FwdParamsE)
        /*0100*/ 	.short	0x0380
        /*0102*/ 	.short	0x00e8


	//----- nvinfo : EIATTR_SW_WAR
	.align		4
.L_1664:
        /*0104*/ 	.byte	0x04, 0x36
        /*0106*/ 	.short	(.L_1666 - .L_1665)
.L_1665:
        /*0108*/ 	.word	0x00000008
.L_1666:


//--------------------- .nv.info._ZN10layer_norm31ln_parallel_residual_fwd_kernelINS_13Kernel_traitsIf6__halffS2_fjLj1536ELj1ELj4ELj1ELj16ENS_18Kernel_traits_baseILj1536EfS2_fS2_fjLj128EEEEELb1ELb1ELb1EEEvNS_9FwdParamsE --------------------------
	.section	.nv.info._ZN10layer_norm31ln_parallel_residual_fwd_kernelINS_13Kernel_traitsIf6__halffS2_fjLj1536ELj1ELj4ELj1ELj16ENS_18Kernel_traits_baseILj1536EfS2_fS2_fjLj128EEEEELb1ELb1ELb1EEEvNS_9FwdParamsE,"",@"SHT_CUDA_INFO"
	.sectionflags	@""
	.align	4


	//----- nvinfo : EIATTR_CUDA_API_VERSION
	.align		4
        /*0000*/ 	.byte	0x04, 0x37
        /*0002*/ 	.short	(.L_1668 - .L_1667)
.L_1667:
        /*0004*/ 	.word	0x00000082


	//----- nvinfo : EIATTR_KPARAM_INFO
	.align		4
.L_1668:
        /*0008*/ 	.byte	0x04, 0x17
        /*000a*/ 	.short	(.L_1670 - .L_1669)
.L_1669:
        /*000c*/ 	.word	0x00000000
        /*0010*/ 	.short	0x0000
        /*0012*/ 	.short	0x0000
        /*0014*/ 	.byte	0x00, 0xf0, 0xa1, 0x03


	//----- nvinfo : EIATTR_SPARSE_MMA_MASK
	.align		4
.L_1670:
        /*0018*/ 	.byte	0x03, 0x50
        /*001a*/ 	.short	0x0000


	//----- nvinfo : EIATTR_MAXREG_COUNT
	.align		4
        /*001c*/ 	.byte	0x03, 0x1b
        /*001e*/ 	.short	0x00ff


	//----- nvinfo : EIATTR_MERCURY_ISA_VERSION
	.align		4
        /*0020*/ 	.byte	0x03, 0x5f
        /*0022*/ 	.short	0x0101


	//----- nvinfo : EIATTR_COOP_GROUP_MASK_REGIDS
	.align		4
        /*0024*/ 	.byte	0x04, 0x29
        /*0026*/ 	.short	(.L_1672 - .L_1671)


	//   ....[0]....
.L_1671:
        /*0028*/ 	.word	0xffffffff


	//   ....[1]....
        /*002c*/ 	.word	0xffffffff


	//   ....[2]....
        /*0030*/ 	.word	0xffffffff


	//   ....[3]....
        /*0034*/ 	.word	0xffffffff


	//   ....[4]....
        /*0038*/ 	.word	0xffffffff


	//   ....[5]....
        /*003c*/ 	.word	0xffffffff


	//   ....[6]....
        /*0040*/ 	.word	0xffffffff


	//   ....[7]....
        /*0044*/ 	.word	0xffffffff


	//   ....[8]....
        /*0048*/ 	.word	0xffffffff


	//   ....[9]....
        /*004c*/ 	.word	0xffffffff


	//   ....[10]....
        /*0050*/ 	.word	0x050000b4


	//   ....[11]....
        /*0054*/ 	.word	0x050000b4


	//   ....[12]....
        /*0058*/ 	.word	0x050000b4


	//   ....[13]....
        /*005c*/ 	.word	0x050000b4


	//   ....[14]....
        /*0060*/ 	.word	0x050000b4


	//   ....[15]....
        /*0064*/ 	.word	0x050000b4


	//   ....[16]....
        /*0068*/ 	.word	0x050000b4


	//   ....[17]....
        /*006c*/ 	.word	0x050000b4


	//   ....[18]....
        /*0070*/ 	.word	0x050000b4


	//   ....[19]....
        /*0074*/ 	.word	0x050000b4


	//----- nvinfo : EIATTR_COOP_GROUP_INSTR_OFFSETS
	.align		4
.L_1672:
        /*0078*/ 	.byte	0x04, 0x28
        /*007a*/ 	.short	(.L_1674 - .L_1673)


	//   ....[0]....
.L_1673:
        /*007c*/ 	.word	0x00032170


	//   ....[1]....
        /*0080*/ 	.word	0x00032190


	//   ....[2]....
        /*0084*/ 	.word	0x000321b0


	//   ....[3]....
        /*0088*/ 	.word	0x000321d0


	//   ....[4]....
        /*008c*/ 	.word	0x00032200


	//   ....[5]....
        /*0090*/ 	.word	0x00032830


	//   ....[6]....
        /*0094*/ 	.word	0x00032850


	//   ....[7]....
        /*0098*/ 	.word	0x00032870


	//   ....[8]....
        /*009c*/ 	.word	0x00032890


	//   ....[9]....
        /*00a0*/ 	.word	0x000328b0


	//   ....[10]....
        /*00a4*/ 	.word	0x000335a0


	//   ....[11]....
        /*00a8*/ 	.word	0x00033640


	//   ....[12]....
        /*00ac*/ 	.word	0x000336b0


	//   ....[13]....
        /*00b0*/ 	.word	0x00033720


	//   ....[14]....
        /*00b4*/ 	.word	0x000337a0


	//   ....[15]....
        /*00b8*/ 	.word	0x00033e20


	//   ....[16]....
        /*00bc*/ 	.word	0x00033e90


	//   ....[17]....
        /*00c0*/ 	.word	0x00033f00


	//   ....[18]....
        /*00c4*/ 	.word	0x00033f70


	//   ....[19]....
        /*00c8*/ 	.word	0x00033fe0


	//----- nvinfo : EIATTR_VRC_CTA_INIT_COUNT
	.align		4
.L_1674:
        /*00cc*/ 	.byte	0x02, 0x4a
	.zero		1
	.zero		1


	//----- nvinfo : EIATTR_EXIT_INSTR_OFFSETS
	.align		4
        /*00d0*/ 	.byte	0x04, 0x1c
        /*00d2*/ 	.short	(.L_1676 - .L_1675)


	//   ....[0]....
.L_1675:
        /*00d4*/ 	.word	0x00000750


	//   ....[1]....
        /*00d8*/ 	.word	0x00033530


	//----- nvinfo : EIATTR_MAX_THREADS
	.align		4
.L_1676:
        /*00dc*/ 	.byte	0x04, 0x05
        /*00de*/ 	.short	(.L_1678 - .L_1677)
.L_1677:
        /*00e0*/ 	.word	0x00000080
        /*00e4*/ 	.word	0x00000001
        /*00e8*/ 	.word	0x00000001


	//----- nvinfo : EIATTR_CRS_STACK_SIZE
	.align		4
.L_1678:
        /*00ec*/ 	.byte	0x04, 0x1e
        /*00ee*/ 	.short	(.L_1680 - .L_1679)
.L_1679:
        /*00f0*/ 	.word	0x00000000


	//----- nvinfo : EIATTR_CBANK_PARAM_SIZE
	.align		4
.L_1680:
        /*00f4*/ 	.byte	0x03, 0x19
        /*00f6*/ 	.short	0x00e8


	//----- nvinfo : EIATTR_PARAM_CBANK
	.align		4
        /*00f8*/ 	.byte	0x04, 0x0a
        /*00fa*/ 	.short	(.L_1682 - .L_1681)
	.align		4
.L_1681:
        /*00fc*/ 	.word	index@(.nv.constant0._ZN10layer_norm31ln_parallel_residual_fwd_kernelINS_13Kernel_traitsIf6__halffS2_fjLj1536ELj1ELj4ELj1ELj16ENS_18Kernel_traits_baseILj1536EfS2_fS2_fjLj128EEEEELb1ELb1ELb1EEEvNS_9FwdParamsE)
        /*0100*/ 	.short	0x0380
        /*0102*/ 	.short	0x00e8


	//----- nvinfo : EIATTR_SW_WAR
	.align		4
.L_1682:
        /*0104*/ 	.byte	0x04, 0x36
        /*0106*/ 	.short	(.L_1684 - .L_1683)
.L_1683:
        /*0108*/ 	.word	0x00000008
.L_1684:


//--------------------- .nv.info._ZN10layer_norm31ln_parallel_residual_fwd_kernelINS_13Kernel_traitsI6__halfffffjLj1536ELj1ELj4ELj1ELj16ENS_18Kernel_traits_baseILj1536ES2_ffffjLj128EEEEELb0ELb0ELb0EEEvNS_9FwdParamsE --------------------------
	.section	.nv.info._ZN10layer_norm31ln_parallel_residual_fwd_kernelINS_13Kernel_traitsI6__halfffffjLj1536ELj1ELj4ELj1ELj16ENS_18Kernel_traits_baseILj1536ES2_ffffjLj128EEEEELb0ELb0ELb0EEEvNS_9FwdParamsE,"",@"SHT_CUDA_INFO"
	.sectionflags	@""
	.align	4


	//----- nvinfo : EIATTR_CUDA_API_VERSION
	.align		4
        /*0000*/ 	.byte	0x04, 0x37
        /*0002*/ 	.short	(.L_1686 - .L_1685)
.L_1685:
        /*0004*/ 	.word	0x00000082


	//----- nvinfo : EIATTR_KPARAM_INFO
	.align		4
.L_1686:
        /*0008*/ 	.byte	0x04, 0x17
        /*000a*/ 	.short	(.L_1688 - .L_1687)
.L_1687:
        /*000c*/ 	.word	0x00000000
        /*0010*/ 	.short	0x0000
        /*0012*/ 	.short	0x0000
        /*0014*/ 	.byte	0x00, 0xf0, 0xa1, 0x03


	//----- nvinfo : EIATTR_SPARSE_MMA_MASK
	.align		4
.L_1688:
        /*0018*/ 	.byte	0x03, 0x50
        /*001a*/ 	.short	0x0000


	//----- nvinfo : EIATTR_MAXREG_COUNT
	.align		4
        /*001c*/ 	.byte	0x03, 0x1b
        /*001e*/ 	.short	0x00ff


	//----- nvinfo : EIATTR_MERCURY_ISA_VERSION
	.align		4
        /*0020*/ 	.byte	0x03, 0x5f
        /*0022*/ 	.short	0x0101


	//----- nvinfo : EIATTR_COOP_GROUP_MASK_REGIDS
	.align		4
        /*0024*/ 	.byte	0x04, 0x29
        /*0026*/ 	.short	(.L_1690 - .L_1689)


	//   ....[0]....
.L_1689:
        /*0028*/ 	.word	0xffffffff


	//   ....[1]....
        /*002c*/ 	.word	0xffffffff


	//   ....[2]....
        /*0030*/ 	.word	0xffffffff


	//   ....[3]....
        /*0034*/ 	.word	0xffffffff


	//   ....[4]....
        /*0038*/ 	.word	0xffffffff


	//   ....[5]....
        /*003c*/ 	.word	0xffffffff


	//   ....[6]....
        /*0040*/ 	.word	0xffffffff


	//   ....[7]....
        /*0044*/ 	.word	0xffffffff


	//   ....[8]....
        /*0048*/ 	.word	0xffffffff


	//   ....[9]....
        /*004c*/ 	.word	0xffffffff


	//   ....[10]....
        /*0050*/ 	.word	0x05000065


	//   ....[11]....
        /*0054*/ 	.word	0x05000065


	//   ....[12]....
        /*0058*/ 	.word	0x05000065


	//   ....[13]....
        /*005c*/ 	.word	0x05000065


	//   ....[14]....
        /*0060*/ 	.word	0x05000065


	//   ....[15]....
        /*0064*/ 	.word	0x05000065


	//   ....[16]....
        /*0068*/ 	.word	0x05000065


	//   ....[17]....
        /*006c*/ 	.word	0x05000065


	//   ....[18]....
        /*0070*/ 	.word	0x05000065


	//   ....[19]....
        /*0074*/ 	.word	0x05000065


	//----- nvinfo : EIATTR_COOP_GROUP_INSTR_OFFSETS
	.align		4
.L_1690:
        /*0078*/ 	.byte	0x04, 0x28
        /*007a*/ 	.short	(.L_1692 - .L_1691)


	//   ....[0]....
.L_1691:
        /*007c*/ 	.word	0x00006d20


	//   ....[1]....
        /*0080*/ 	.word	0x00006d60


	//   ....[2]....
        /*0084*/ 	.word	0x00006d80


	//   ....[3]....
        /*0088*/ 	.word	0x00006da0


	//   ....[4]....
        /*008c*/ 	.word	0x00006dc0


	//   ....[5]....
        /*0090*/ 	.word	0x00007450


	//   ....[6]....
        /*0094*/ 	.word	0x00007470


	//   ....[7]....
        /*0098*/ 	.word	0x00007490


	//   ....[8]....
        /*009c*/ 	.word	0x000074b0


	//   ....[9]....
        /*00a0*/ 	.word	0x000074d0


	//   ....[10]....
        /*00a4*/ 	.word	0x00009690


	//   ....[11]....
        /*00a8*/ 	.word	0x00009720


	//   ....[12]....
        /*00ac*/ 	.word	0x00009780


	//   ....[13]....
        /*00b0*/ 	.word	0x000097e0


	//   ....[14]....
        /*00b4*/ 	.word	0x00009840


	//   ....[15]....
        /*00b8*/ 	.word	0x00009f30


	//   ....[16]....
        /*00bc*/ 	.word	0x00009f90


	//   ....[17]....
        /*00c0*/ 	.word	0x00009ff0


	//   ....[18]....
        /*00c4*/ 	.word	0x0000a050


	//   ....[19]....
        /*00c8*/ 	.word	0x0000a0b0


	//----- nvinfo : EIATTR_VRC_CTA_INIT_COUNT
	.align		4
.L_1692:
        /*00cc*/ 	.byte	0x02, 0x4a
	.zero		1
	.zero		1


	//----- nvinfo : EIATTR_EXIT_INSTR_OFFSETS
	.align		4
        /*00d0*/ 	.byte	0x04, 0x1c
        /*00d2*/ 	.short	(.L_1694 - .L_1693)


	//   ....[0]....
.L_1693:
        /*00d4*/ 	.word	0x00002810


	//   ....[1]....
        /*00d8*/ 	.word	0x00009630


	//----- nvinfo : EIATTR_MAX_THREADS
	.align		4
.L_1694:
        /*00dc*/ 	.byte	0x04, 0x05
        /*00de*/ 	.short	(.L_1696 - .L_1695)
.L_1695:
        /*00e0*/ 	.word	0x00000080
        /*00e4*/ 	.word	0x00000001
        /*00e8*/ 	.word	0x00000001


	//----- nvinfo : EIATTR_CRS_STACK_SIZE
	.align		4
.L_1696:
        /*00ec*/ 	.byte	0x04, 0x1e
        /*00ee*/ 	.short	(.L_1698 - .L_1697)
.L_1697:
        /*00f0*/ 	.word	0x00000000


	//----- nvinfo : EIATTR_CBANK_PARAM_SIZE
	.align		4
.L_1698:
        /*00f4*/ 	.byte	0x03, 0x19
        /*00f6*/ 	.short	0x00e8


	//----- nvinfo : EIATTR_PARAM_CBANK
	.align		4
        /*00f8*/ 	.byte	0x04, 0x0a
        /*00fa*/ 	.short	(.L_1700 - .L_1699)
	.align		4
.L_1699:
        /*00fc*/ 	.word	index@(.nv.constant0._ZN10layer_norm31ln_parallel_residual_fwd_kernelINS_13Kernel_traitsI6__halfffffjLj1536ELj1ELj4ELj1ELj16ENS_18Kernel_traits_baseILj1536ES2_ffffjLj128EEEEELb0ELb0ELb0EEEvNS_9FwdParamsE)
        /*0100*/ 	.short	0x0380
        /*0102*/ 	.short	0x00e8


	//----- nvinfo : EIATTR_SW_WAR
	.align		4
.L_1700:
        /*0104*/ 	.byte	0x04, 0x36
        /*0106*/ 	.short	(.L_1702 - .L_1701)
.L_1701:
        /*0108*/ 	.word	0x00000008
.L_1702:


//--------------------- .nv.info._ZN10layer_norm31ln_parallel_residual_fwd_kernelINS_13Kernel_traitsI6__halfffffjLj1536ELj1ELj4ELj1ELj16ENS_18Kernel_traits_baseILj1536ES2_ffffjLj128EEEEELb0ELb0ELb1EEEvNS_9FwdParamsE --------------------------
	.section	.nv.info._ZN10layer_norm31ln_parallel_residual_fwd_kernelINS_13Kernel_traitsI6__halfffffjLj1536ELj1ELj4ELj1ELj16ENS_18Kernel_traits_baseILj1536ES2_ffffjLj128EEEEELb0ELb0ELb1EEEvNS_9FwdParamsE,"",@"SHT_CUDA_INFO"
	.sectionflags	@""
	.align	4


	//----- nvinfo : EIATTR_CUDA_API_VERSION
	.align		4
        /*0000*/ 	.byte	0x04, 0x37
        /*0002*/ 	.short	(.L_1704 - .L_1703)
.L_1703:
        /*0004*/ 	.word	0x00000082


	//----- nvinfo : EIATTR_KPARAM_INFO
	.align		4
.L_1704:
        /*0008*/ 	.byte	0x04, 0x17
        /*000a*/ 	.short	(.L_1706 - .L_1705)
.L_1705:
        /*000c*/ 	.word	0x00000000
        /*0010*/ 	.short	0x0000
        /*0012*/ 	.short	0x0000
        /*0014*/ 	.byte	0x00, 0xf0, 0xa1, 0x03


	//----- nvinfo : EIATTR_SPARSE_MMA_MASK
	.align		4
.L_1706:
        /*0018*/ 	.byte	0x03, 0x50
        /*001a*/ 	.short	0x0000


	//----- nvinfo : EIATTR_MAXREG_COUNT
	.align		4
        /*001c*/ 	.byte	0x03, 0x1b
        /*001e*/ 	.short	0x00ff


	//----- nvinfo : EIATTR_MERCURY_ISA_VERSION
	.align		4
        /*0020*/ 	.byte	0x03, 0x5f
        /*0022*/ 	.short	0x0101


	//----- nvinfo : EIATTR_COOP_GROUP_MASK_REGIDS
	.align		4
        /*0024*/ 	.byte	0x04, 0x29
        /*0026*/ 	.short	(.L_1708 - .L_1707)


	//   ....[0]....
.L_1707:
        /*0028*/ 	.word	0xffffffff


	//   ....[1]....
        /*002c*/ 	.word	0xffffffff


	//   ....[2]....
        /*0030*/ 	.word	0xffffffff


	//   ....[3]....
        /*0034*/ 	.word	0xffffffff


	//   ....[4]....
        /*0038*/ 	.word	0xffffffff


	//   ....[5]....
        /*003c*/ 	.word	0xffffffff


	//   ....[6]....
        /*0040*/ 	.word	0xffffffff


	//   ....[7]....
        /*0044*/ 	.word	0xffffffff


	//   ....[8]....
        /*0048*/ 	.word	0xffffffff


	//   ....[9]....
        /*004c*/ 	.word	0xffffffff


	//   ....[10]....
        /*0050*/ 	.word	0x0500004f


	//   ....[11]....
        /*0054*/ 	.word	0x0500004f


	//   ....[12]....
        /*0058*/ 	.word	0x0500004f


	//   ....[13]....
        /*005c*/ 	.word	0x0500004f


	//   ....[14]....
        /*0060*/ 	.word	0x0500004f


	//   ....[15]....
        /*0064*/ 	.word	0x0500004f


	//   ....[16]....
        /*0068*/ 	.word	0x0500004f


	//   ....[17]....
        /*006c*/ 	.word	0x0500004f


	//   ....[18]....
        /*0070*/ 	.word	0x0500004f


	//   ....[19]....
        /*0074*/ 	.word	0x0500004f


	//----- nvinfo : EIATTR_COOP_GROUP_INSTR_OFFSETS
	.align		4
.L_1708:
        /*0078*/ 	.byte	0x04, 0x28
        /*007a*/ 	.short	(.L_1710 - .L_1709)


	//   ....[0]....
.L_1709:
        /*007c*/ 	.word	0x000042d0


	//   ....[1]....
        /*0080*/ 	.word	0x00004300


	//   ....[2]....
        /*0084*/ 	.word	0x00004320


	//   ....[3]....
        /*0088*/ 	.word	0x00004340


	//   ....[4]....
        /*008c*/ 	.word	0x00004360


	//   ....[5]....
        /*0090*/ 	.word	0x00004990


	//   ....[6]....
        /*0094*/ 	.word	0x000049b0


	//   ....[7]....
        /*0098*/ 	.word	0x000049d0


	//   ....[8]....
        /*009c*/ 	.word	0x000049f0


	//   ....[9]....
        /*00a0*/ 	.word	0x00004a10


	//   ....[10]....
        /*00a4*/ 	.word	0x00006860


	//   ....[11]....
        /*00a8*/ 	.word	0x00006900


	//   ....[12]....
        /*00ac*/ 	.word	0x00006970


	//   ....[13]....
        /*00b0*/ 	.word	0x000069e0


	//   ....[14]....
        /*00b4*/ 	.word	0x00006a50


	//   ....[15]....
        /*00b8*/ 	.word	0x000070d0


	//   ....[16]....
        /*00bc*/ 	.word	0x00007140


	//   ....[17]....
        /*00c0*/ 	.word	0x000071b0


	//   ....[18]....
        /*00c4*/ 	.word	0x00007220


	//   ....[19]....
        /*00c8*/ 	.word	0x00007290


	//----- nvinfo : EIATTR_VRC_CTA_INIT_COUNT
	.align		4
.L_1710:
        /*00cc*/ 	.byte	0x02, 0x4a
	.zero		1
	.zero		1


	//----- nvinfo : EIATTR_EXIT_INSTR_OFFSETS
	.align		4
        /*00d0*/ 	.byte	0x04, 0x1c
        /*00d2*/ 	.short	(.L_1712 - .L_1711)


	//   ....[0]....
.L_1711:
        /*00d4*/ 	.word	0x00000f50


	//   ....[1]....
        /*00d8*/ 	.word	0x000067f0


	//----- nvinfo : EIATTR_MAX_THREADS
	.align		4
.L_1712:
        /*00dc*/ 	.byte	0x04, 0x05
        /*00de*/ 	.short	(.L_1714 - .L_1713)
.L_1713:
        /*00e0*/ 	.word	0x00000080
        /*00e4*/ 	.word	0x00000001
        /*00e8*/ 	.word	0x00000001


	//----- nvinfo : EIATTR_CRS_STACK_SIZE
	.align		4
.L_1714:
        /*00ec*/ 	.byte	0x04, 0x1e
        /*00ee*/ 	.short	(.L_1716 - .L_1715)
.L_1715:
        /*00f0*/ 	.word	0x00000000


	//----- nvinfo : EIATTR_CBANK_PARAM_SIZE
	.align		4
.L_1716:
        /*00f4*/ 	.byte	0x03, 0x19
        /*00f6*/ 	.short	0x00e8


	//----- nvinfo : EIATTR_PARAM_CBANK
	.align		4
        /*00f8*/ 	.byte	0x04, 0x0a
        /*00fa*/ 	.short	(.L_1718 - .L_1717)
	.align		4
.L_1717:
        /*00fc*/ 	.word	index@(.nv.constant0._ZN10layer_norm31ln_parallel_residual_fwd_kernelINS_13Kernel_traitsI6__halfffffjLj1536ELj1ELj4ELj1ELj16ENS_18Kernel_traits_baseILj1536ES2_ffffjLj128EEEEELb0ELb0ELb1EEEvNS_9FwdParamsE)
        /*0100*/ 	.short	0x0380
        /*0102*/ 	.short	0x00e8


	//----- nvinfo : EIATTR_SW_WAR
	.align		4
.L_1718:
        /*0104*/ 	.byte	0x04, 0x36
        /*0106*/ 	.short	(.L_1720 - .L_1719)
.L_1719:
        /*0108*/ 	.word	0x00000008
.L_1720:


//--------------------- .nv.info._ZN10layer_norm31ln_parallel_residual_fwd_kernelINS_13Kernel_traitsI6__halfffffjLj1536ELj1ELj4ELj1ELj16ENS_18Kernel_traits_baseILj1536ES2_ffffjLj128EEEEELb0ELb1ELb0EEEvNS_9FwdParamsE --------------------------
	.section	.nv.info._ZN10layer_norm31ln_parallel_residual_fwd_kernelINS_13Kernel_traitsI6__halfffffjLj1536ELj1ELj4ELj1ELj16ENS_18Kernel_traits_baseILj1536ES2_ffffjLj128EEEEELb0ELb1ELb0EEEvNS_9FwdParamsE,"",@"SHT_CUDA_INFO"
	.sectionflags	@""
	.align	4


	//----- nvinfo : EIATTR_CUDA_API_VERSION
	.align		4
        /*0000*/ 	.byte	0x04, 0x37
        /*0002*/ 	.short	(.L_1722 - .L_1721)
.L_1721:
        /*0004*/ 	.word	0x00000082


	//----- nvinfo : EIATTR_KPARAM_INFO
	.align		4
.L_1722:
        /*0008*/ 	.byte	0x04, 0x17
        /*000a*/ 	.short	(.L_1724 - .L_1723)
.L_1723:
        /*000c*/ 	.word	0x00000000
        /*0010*/ 	.short	0x0000
        /*0012*/ 	.short	0x0000
        /*0014*/ 	.byte	0x00, 0xf0, 0xa1, 0x03


	//----- nvinfo : EIATTR_SPARSE_MMA_MASK
	.align		4
.L_1724:
        /*0018*/ 	.byte	0x03, 0x50
        /*001a*/ 	.short	0x0000


	//----- nvinfo : EIATTR_MAXREG_COUNT
	.align		4
        /*001c*/ 	.byte	0x03, 0x1b
        /*001e*/ 	.short	0x00ff


	//----- nvinfo : EIATTR_MERCURY_ISA_VERSION
	.align		4
        /*0020*/ 	.byte	0x03, 0x5f
        /*0022*/ 	.short	0x0101


	//----- nvinfo : EIATTR_COOP_GROUP_MASK_REGIDS
	.align		4
        /*0024*/ 	.byte	0x04, 0x29
        /*0026*/ 	.short	(.L_1726 - .L_1725)


	//   ....[0]....
.L_1725:
        /*0028*/ 	.word	0xffffffff


	//   ....[1]....
        /*002c*/ 	.word	0xffffffff


	//   ....[2]....
        /*0030*/ 	.word	0xffffffff


	//   ....[3]....
        /*0034*/ 	.word	0xffffffff


	//   ....[4]....
        /*0038*/ 	.word	0xffffffff


	//   ....[5]....
        /*003c*/ 	.word	0xffffffff


	//   ....[6]....
        /*0040*/ 	.word	0xffffffff


	//   ....[7]....
        /*0044*/ 	.word	0xffffffff


	//   ....[8]....
        /*0048*/ 	.word	0xffffffff


	//   ....[9]....
        /*004c*/ 	.word	0xffffffff


	//   ....[10]....
        /*0050*/ 	.word	0x05000071


	//   ....[11]....
        /*0054*/ 	.word	0x05000071


	//   ....[12]....
        /*0058*/ 	.word	0x05000071


	//   ....[13]....
        /*005c*/ 	.word	0x05000071


	//   ....[14]....
        /*0060*/ 	.word	0x05000071


	//   ....[15]....
        /*0064*/ 	.word	0x05000071


	//   ....[16]....
        /*0068*/ 	.word	0x05000071


	//   ....[17]....
        /*006c*/ 	.word	0x05000071


	//   ....[18]....
        /*0070*/ 	.word	0x05000071


	//   ....[19]....
        /*0074*/ 	.word	0x05000071


	//----- nvinfo : EIATTR_COOP_GROUP_INSTR_OFFSETS
	.align		4
.L_1726:
        /*0078*/ 	.byte	0x04, 0x28
        /*007a*/ 	.short	(.L_1728 - .L_1727)


	//   ....[0]....
.L_1727:
        /*007c*/ 	.word	0x00004960


	//   ....[1]....
        /*0080*/ 	.word	0x000049a0


	//   ....[2]....
        /*0084*/ 	.word	0x000049c0


	//   ....[3]....
        /*0088*/ 	.word	0x000049e0


	//   ....[4]....
        /*008c*/ 	.word	0x00004a00


	//   ....[5]....
        /*0090*/ 	.word	0x00005090


	//   ....[6]....
        /*0094*/ 	.word	0x000050b0


	//   ....[7]....
        /*0098*/ 	.word	0x000050d0


	//   ....[8]....
        /*009c*/ 	.word	0x000050f0


	//   ....[9]....
        /*00a0*/ 	.word	0x00005110


	//   ....[10]....
        /*00a4*/ 	.word	0x00006710


	//   ....[11]....
        /*00a8*/ 	.word	0x000067a0


	//   ....[12]....
        /*00ac*/ 	.word	0x00006800


	//   ....[13]....
        /*00b0*/ 	.word	0x00006860


	//   ....[14]....
        /*00b4*/ 	.word	0x000068c0


	//   ....[15]....
        /*00b8*/ 	.word	0x00006fb0


	//   ....[16]....
        /*00bc*/ 	.word	0x00007010


	//   ....[17]....
        /*00c0*/ 	.word	0x00007070


	//   ....[18]....
        /*00c4*/ 	.word	0x000070d0


	//   ....[19]....
        /*00c8*/ 	.word	0x00007130


	//----- nvinfo : EIATTR_VRC_CTA_INIT_COUNT
	.align		4
.L_1728:
        /*00cc*/ 	.byte	0x02, 0x4a
	.zero		1
	.zero		1


	//----- nvinfo : EIATTR_EXIT_INSTR_OFFSETS
	.align		4
        /*00d0*/ 	.byte	0x04, 0x1c
        /*00d2*/ 	.short	(.L_1730 - .L_1729)


	//   ....[0]....
.L_1729:
        /*00d4*/ 	.word	0x00000be0


	//   ....[1]....
        /*00d8*/ 	.word	0x000066b0


	//----- nvinfo : EIATTR_MAX_THREADS
	.align		4
.L_1730:
        /*00dc*/ 	.byte	0x04, 0x05
        /*00de*/ 	.short	(.L_1732 - .L_1731)
.L_1731:
        /*00e0*/ 	.word	0x00000080
        /*00e4*/ 	.word	0x00000001
        /*00e8*/ 	.word	0x00000001


	//----- nvinfo : EIATTR_CRS_STACK_SIZE
	.align		4
.L_1732:
        /*00ec*/ 	.byte	0x04, 0x1e
        /*00ee*/ 	.short	(.L_1734 - .L_1733)
.L_1733:
        /*00f0*/ 	.word	0x00000000


	//----- nvinfo : EIATTR_CBANK_PARAM_SIZE
	.align		4
.L_1734:
        /*00f4*/ 	.byte	0x03, 0x19
        /*00f6*/ 	.short	0x00e8


	//----- nvinfo : EIATTR_PARAM_CBANK
	.align		4
        /*00f8*/ 	.byte	0x04, 0x0a
        /*00fa*/ 	.short	(.L_1736 - .L_1735)
	.align		4
.L_1735:
        /*00fc*/ 	.word	index@(.nv.constant0._ZN10layer_norm31ln_parallel_residual_fwd_kernelINS_13Kernel_traitsI6__halfffffjLj1536ELj1ELj4ELj1ELj16ENS_18Kernel_traits_baseILj1536ES2_ffffjLj128EEEEELb0ELb1ELb0EEEvNS_9FwdParamsE)
        /*0100*/ 	.short	0x0380
        /*0102*/ 	.short	0x00e8


	//----- nvinfo : EIATTR_SW_WAR
	.align		4
.L_1736:
        /*0104*/ 	.byte	0x04, 0x36
        /*0106*/ 	.short	(.L_1738 - .L_1737)
.L_1737:
        /*0108*/ 	.word	0x00000008
.L_1738:


//--------------------- .nv.info._ZN10layer_norm31ln_parallel_residual_fwd_kernelINS_13Kernel_traitsI6__halfffffjLj1536ELj1ELj4ELj1ELj16ENS_18Kernel_traits_baseILj1536ES2_ffffjLj128EEEEELb0ELb1ELb1EEEvNS_9FwdParamsE --------------------------
	.section	.nv.info._ZN10layer_norm31ln_parallel_residual_fwd_kernelINS_13Kernel_traitsI6__halfffffjLj1536ELj1ELj4ELj1ELj16ENS_18Kernel_traits_baseILj1536ES2_ffffjLj128EEEEELb0ELb1ELb1EEEvNS_9FwdParamsE,"",@"SHT_CUDA_INFO"
	.sectionflags	@""
	.align	4


	//----- nvinfo : EIATTR_CUDA_API_VERSION
	.align		4
        /*0000*/ 	.byte	0x04, 0x37
        /*0002*/ 	.short	(.L_1740 - .L_1739)
.L_1739:
        /*0004*/ 	.word	0x00000082


	//----- nvinfo : EIATTR_KPARAM_INFO
	.align		4
.L_1740:
        /*0008*/ 	.byte	0x04, 0x17
        /*000a*/ 	.short	(.L_1742 - .L_1741)
.L_1741:
        /*000c*/ 	.word	0x00000000
        /*0010*/ 	.short	0x0000
        /*0012*/ 	.short	0x0000
        /*0014*/ 	.byte	0x00, 0xf0, 0xa1, 0x03


	//----- nvinfo : EIATTR_SPARSE_MMA_MASK
	.align		4
.L_1742:
        /*0018*/ 	.byte	0x03, 0x50
        /*001a*/ 	.short	0x0000


	//----- nvinfo : EIATTR_MAXREG_COUNT
	.align		4
        /*001c*/ 	.byte	0x03, 0x1b
        /*001e*/ 	.short	0x00ff


	//----- nvinfo : EIATTR_MERCURY_ISA_VERSION
	.align		4
        /*0020*/ 	.byte	0x03, 0x5f
        /*0022*/ 	.short	0x0101


	//----- nvinfo : EIATTR_COOP_GROUP_MASK_REGIDS
	.align		4
        /*0024*/ 	.byte	0x04, 0x29
        /*0026*/ 	.short	(.L_1744 - .L_1743)


	//   ....[0]....
.L_1743:
        /*0028*/ 	.word	0xffffffff


	//   ....[1]....
        /*002c*/ 	.word	0xffffffff


	//   ....[2]....
        /*0030*/ 	.word	0xffffffff


	//   ....[3]....
        /*0034*/ 	.word	0xffffffff


	//   ....[4]....
        /*0038*/ 	.word	0xffffffff


	//   ....[5]....
        /*003c*/ 	.word	0xffffffff


	//   ....[6]....
        /*0040*/ 	.word	0xffffffff


	//   ....[7]....
        /*0044*/ 	.word	0xffffffff


	//   ....[8]....
        /*0048*/ 	.word	0xffffffff


	//   ....[9]....
        /*004c*/ 	.word	0xffffffff


	//   ....[10]....
        /*0050*/ 	.word	0x05000032


	//   ....[11]....
        /*0054*/ 	.word	0x05000032


	//   ....[12]....
        /*0058*/ 	.word	0x05000032


	//   ....[13]....
        /*005c*/ 	.word	0x05000032


	//   ....[14]....
        /*0060*/ 	.word	0x05000032


	//   ....[15]....
        /*0064*/ 	.word	0x05000032


	//   ....[16]....
        /*0068*/ 	.word	0x05000032


	//   ....[17]....
        /*006c*/ 	.word	0x05000032


	//   ....[18]....
        /*0070*/ 	.word	0x05000032


	//   ....[19]....
        /*0074*/ 	.word	0x05000032


	//----- nvinfo : EIATTR_COOP_GROUP_INSTR_OFFSETS
	.align		4
.L_1744:
        /*0078*/ 	.byte	0x04, 0x28
        /*007a*/ 	.short	(.L_1746 - .L_1745)


	//   ....[0]....
.L_1745:
        /*007c*/ 	.word	0x000031b0


	//   ....[1]....
        /*0080*/ 	.word	0x000031d0


	//   ....[2]....
        /*0084*/ 	.word	0x000031f0


	//   ....[3]....
        /*0088*/ 	.word	0x00003220


	//   ....[4]....
        /*008c*/ 	.word	0x00003240


	//   ....[5]....
        /*0090*/ 	.word	0x00003870


	//   ....[6]....
        /*0094*/ 	.word	0x00003890


	//   ....[7]....
        /*0098*/ 	.word	0x000038b0


	//   ....[8]....
        /*009c*/ 	.word	0x000038d0


	//   ....[9]....
        /*00a0*/ 	.word	0x000038f0


	//   ....[10]....
        /*00a4*/ 	.word	0x00004c60


	//   ....[11]....
        /*00a8*/ 	.word	0x00004cf0


	//   ....[12]....
        /*00ac*/ 	.word	0x00004d70


	//   ....[13]....
        /*00b0*/ 	.word	0x00004e00


	//   ....[14]....
        /*00b4*/ 	.word	0x00004e80


	//   ....[15]....
        /*00b8*/ 	.word	0x00005510


	//   ....[16]....
        /*00bc*/ 	.word	0x00005590


	//   ....[17]....
        /*00c0*/ 	.word	0x00005610


	//   ....[18]....
        /*00c4*/ 	.word	0x00005690


	//   ....[19]....
        /*00c8*/ 	.word	0x00005710


	//----- nvinfo : EIATTR_VRC_CTA_INIT_COUNT
	.align		4
.L_1746:
        /*00cc*/ 	.byte	0x02, 0x4a
	.zero		1
	.zero		1


	//----- nvinfo : EIATTR_EXIT_INSTR_OFFSETS
	.align		4
        /*00d0*/ 	.byte	0x04, 0x1c
        /*00d2*/ 	.short	(.L_1748 - .L_1747)


	//   ....[0]....
.L_1747:
        /*00d4*/ 	.word	0x00000490


	//   ....[1]....
        /*00d8*/ 	.word	0x00004bf0


	//----- nvinfo : EIATTR_MAX_THREADS
	.align		4
.L_1748:
        /*00dc*/ 	.byte	0x04, 0x05
        /*00de*/ 	.short	(.L_1750 - .L_1749)
.L_1749:
        /*00e0*/ 	.word	0x00000080
        /*00e4*/ 	.word	0x00000001
        /*00e8*/ 	.word	0x00000001


	//----- nvinfo : EIATTR_CRS_STACK_SIZE
	.align		4
.L_1750:
        /*00ec*/ 	.byte	0x04, 0x1e
        /*00ee*/ 	.short	(.L_1752 - .L_1751)
.L_1751:
        /*00f0*/ 	.word	0x00000000


	//----- nvinfo : EIATTR_CBANK_PARAM_SIZE
	.align		4
.L_1752:
        /*00f4*/ 	.byte	0x03, 0x19
        /*00f6*/ 	.short	0x00e8


	//----- nvinfo : EIATTR_PARAM_CBANK
	.align		4
        /*00f8*/ 	.byte	0x04, 0x0a
        /*00fa*/ 	.short	(.L_1754 - .L_1753)
	.align		4
.L_1753:
        /*00fc*/ 	.word	index@(.nv.constant0._ZN10layer_norm31ln_parallel_residual_fwd_kernelINS_13Kernel_traitsI6__halfffffjLj1536ELj1ELj4ELj1ELj16ENS_18Kernel_traits_baseILj1536ES2_ffffjLj128EEEEELb0ELb1ELb1EEEvNS_9FwdParamsE)
        /*0100*/ 	.short	0x0380
        /*0102*/ 	.short	0x00e8


	//----- nvinfo : EIATTR_SW_WAR
	.align		4
.L_1754:
        /*0104*/ 	.byte	0x04, 0x36
        /*0106*/ 	.short	(.L_1756 - .L_1755)
.L_1755:
        /*0108*/ 	.word	0x00000008
.L_1756:


//--------------------- .nv.info._ZN10layer_norm31ln_parallel_residual_fwd_kernelINS_13Kernel_traitsI6__halfffffjLj1536ELj1ELj4ELj1ELj16ENS_18Kernel_traits_baseILj1536ES2_ffffjLj128EEEEELb1ELb0ELb0EEEvNS_9FwdParamsE --------------------------
	.section	.nv.info._ZN10layer_norm31ln_parallel_residual_fwd_kernelINS_13Kernel_traitsI6__halfffffjLj1536ELj1ELj4ELj1ELj16ENS_18Kernel_traits_baseILj1536ES2_ffffjLj128EEEEELb1ELb0ELb0EEEvNS_9FwdParamsE,"",@"SHT_CUDA_INFO"
	.sectionflags	@""
	.align	4


	//----- nvinfo : EIATTR_CUDA_API_VERSION
	.align		4
        /*0000*/ 	.byte	0x04, 0x37
        /*0002*/ 	.short	(.L_1758 - .L_1757)
.L_1757:
        /*0004*/ 	.word	0x00000082


	//----- nvinfo : EIATTR_KPARAM_INFO
	.align		4
.L_1758:
        /*0008*/ 	.byte	0x04, 0x17
        /*000a*/ 	.short	(.L_1760 - .L_1759)
.L_1759:
        /*000c*/ 	.word	0x00000000
        /*0010*/ 	.short	0x0000
        /*0012*/ 	.short	0x0000
        /*0014*/ 	.byte	0x00, 0xf0, 0xa1, 0x03


	//----- nvinfo : EIATTR_SPARSE_MMA_MASK
	.align		4
.L_1760:
        /*0018*/ 	.byte	0x03, 0x50
        /*001a*/ 	.short	0x0000


	//----- nvinfo : EIATTR_MAXREG_COUNT
	.align		4
        /*001c*/ 	.byte	0x03, 0x1b
        /*001e*/ 	.short	0x00ff


	//----- nvinfo : EIATTR_MERCURY_ISA_VERSION
	.align		4
        /*0020*/ 	.byte	0x03, 0x5f
        /*0022*/ 	.short	0x0101


	//----- nvinfo : EIATTR_COOP_GROUP_MASK_REGIDS
	.align		4
        /*0024*/ 	.byte	0x04, 0x29
        /*0026*/ 	.short	(.L_1762 - .L_1761)


	//   ....[0]....
.L_1761:
        /*0028*/ 	.word	0xffffffff


	//   ....[1]....
        /*002c*/ 	.word	0xffffffff


	//   ....[2]....
        /*0030*/ 	.word	0xffffffff


	//   ....[3]....
        /*0034*/ 	.word	0xffffffff


	//   ....[4]....
        /*0038*/ 	.word	0xffffffff


	//   ....[5]....
        /*003c*/ 	.word	0xffffffff


	//   ....[6]....
        /*0040*/ 	.word	0xffffffff


	//   ....[7]....
        /*0044*/ 	.word	0xffffffff


	//   ....[8]....
        /*0048*/ 	.word	0xffffffff


	//   ....[9]....
        /*004c*/ 	.word	0xffffffff


	//   ....[10]....
        /*0050*/ 	.word	0x05000041


	//   ....[11]....
        /*0054*/ 	.word	0x05000041


	//   ....[12]....
        /*0058*/ 	.word	0x05000041


	//   ....[13]....
        /*005c*/ 	.word	0x05000041


	//   ....[14]....
        /*0060*/ 	.word	0x05000041


	//   ....[15]....
        /*0064*/ 	.word	0x05000041


	//   ....[16]....
        /*0068*/ 	.word	0x05000041


	//   ....[17]....
        /*006c*/ 	.word	0x05000041


	//   ....[18]....
        /*0070*/ 	.word	0x05000041


	//   ....[19]....
        /*0074*/ 	.word	0x05000041


	//----- nvinfo : EIATTR_COOP_GROUP_INSTR_OFFSETS
	.align		4
.L_1762:
        /*0078*/ 	.byte	0x04, 0x28
        /*007a*/ 	.short	(.L_1764 - .L_1763)


	//   ....[0]....
.L_1763:
        /*007c*/ 	.word	0x0003cb30


	//   ....[1]....
        /*0080*/ 	.word	0x0003cb70


	//   ....[2]....
        /*0084*/ 	.word	0x0003cb90


	//   ....[3]....
        /*0088*/ 	.word	0x0003cbb0


	//   ....[4]....
        /*008c*/ 	.word	0x0003cbd0


	//   ....[5]....
        /*0090*/ 	.word	0x0003d260


	//   ....[6]....
        /*0094*/ 	.word	0x0003d280


	//   ....[7]....
        /*0098*/ 	.word	0x0003d2a0


	//   ....[8]....
        /*009c*/ 	.word	0x0003d2c0


	//   ....[9]....
        /*00a0*/ 	.word	0x0003d2e0


	//   ....[10]....
        /*00a4*/ 	.word	0x0003f4b0


	//   ....[11]....
        /*00a8*/ 	.word	0x0003f540


	//   ....[12]....
        /*00ac*/ 	.word	0x0003f5a0


	//   ....[13]....
        /*00b0*/ 	.word	0x0003f600


	//   ....[14]....
        /*00b4*/ 	.word	0x0003f660


	//   ....[15]....
        /*00b8*/ 	.word	0x0003fd50


	//   ....[16]....
        /*00bc*/ 	.word	0x0003fdb0


	//   ....[17]....
        /*00c0*/ 	.word	0x0003fe10


	//   ....[18]....
        /*00c4*/ 	.word	0x0003fe70


	//   ....[19]....
        /*00c8*/ 	.word	0x0003fed0


	//----- nvinfo : EIATTR_VRC_CTA_INIT_COUNT
	.align		4
.L_1764:
        /*00cc*/ 	.byte	0x02, 0x4a
	.zero		1
	.zero		1


	//----- nvinfo : EIATTR_EXIT_INSTR_OFFSETS
	.align		4
        /*00d0*/ 	.byte	0x04, 0x1c
        /*00d2*/ 	.short	(.L_1766 - .L_1765)


	//   ....[0]....
.L_1765:
        /*00d4*/ 	.word	0x00002990


	//   ....[1]....
        /*00d8*/ 	.word	0x0003f440


	//----- nvinfo : EIATTR_MAX_THREADS
	.align		4
.L_1766:
        /*00dc*/ 	.byte	0x04, 0x05
        /*00de*/ 	.short	(.L_1768 - .L_1767)
.L_1767:
        /*00e0*/ 	.word	0x00000080
        /*00e4*/ 	.word	0x00000001
        /*00e8*/ 	.word	0x00000001


	//----- nvinfo : EIATTR_CRS_STACK_SIZE
	.align		4
.L_1768:
        /*00ec*/ 	.byte	0x04, 0x1e
        /*00ee*/ 	.short	(.L_1770 - .L_1769)
.L_1769:
        /*00f0*/ 	.word	0x00000000


	//----- nvinfo : EIATTR_CBANK_PARAM_SIZE
	.align		4
.L_1770:
        /*00f4*/ 	.byte	0x03, 0x19
        /*00f6*/ 	.short	0x00e8


	//----- nvinfo : EIATTR_PARAM_CBANK
	.align		4
        /*00f8*/ 	.byte	0x04, 0x0a
        /*00fa*/ 	.short	(.L_1772 - .L_1771)
	.align		4
.L_1771:
        /*00fc*/ 	.word	index@(.nv.constant0._ZN10layer_norm31ln_parallel_residual_fwd_kernelINS_13Kernel_traitsI6__halfffffjLj1536ELj1ELj4ELj1ELj16ENS_18Kernel_traits_baseILj1536ES2_ffffjLj128EEEEELb1ELb0ELb0EEEvNS_9FwdParamsE)
        /*0100*/ 	.short	0x0380
        /*0102*/ 	.short	0x00e8


	//----- nvinfo : EIATTR_SW_WAR
	.align		4
.L_1772:
        /*0104*/ 	.byte	0x04, 0x36
        /*0106*/ 	.short	(.L_1774 - .L_1773)
.L_1773:
        /*0108*/ 	.word	0x00000008
.L_1774:


//--------------------- .nv.info._ZN10layer_norm31ln_parallel_residual_fwd_kernelINS_13Kernel_traitsI6__halfffffjLj1536ELj1ELj4ELj1ELj16ENS_18Kernel_traits_baseILj1536ES2_ffffjLj128EEEEELb1ELb0ELb1EEEvNS_9FwdParamsE --------------------------
	.section	.nv.info._ZN10layer_norm31ln_parallel_residual_fwd_kernelINS_13Kernel_traitsI6__halfffffjLj1536ELj1ELj4ELj1ELj16ENS_18Kernel_traits_baseILj1536ES2_ffffjLj128EEEEELb1ELb0ELb1EEEvNS_9FwdParamsE,"",@"SHT_CUDA_INFO"
	.sectionflags	@""
	.align	4


	//----- nvinfo : EIATTR_CUDA_API_VERSION
	.align		4
        /*0000*/ 	.byte	0x04, 0x37
        /*0002*/ 	.short	(.L_1776 - .L_1775)
.L_1775:
        /*0004*/ 	.word	0x00000082


	//----- nvinfo : EIATTR_KPARAM_INFO
	.align		4
.L_1776:
        /*0008*/ 	.byte	0x04, 0x17
        /*000a*/ 	.short	(.L_1778 - .L_1777)
.L_1777:
        /*000c*/ 	.word	0x00000000
        /*0010*/ 	.short	0x0000
        /*0012*/ 	.short	0x0000
        /*0014*/ 	.byte	0x00, 0xf0, 0xa1, 0x03


	//----- nvinfo : EIATTR_SPARSE_MMA_MASK
	.align		4
.L_1778:
        /*0018*/ 	.byte	0x03, 0x50
        /*001a*/ 	.short	0x0000


	//----- nvinfo : EIATTR_MAXREG_COUNT
	.align		4
        /*001c*/ 	.byte	0x03, 0x1b
        /*001e*/ 	.short	0x00ff


	//----- nvinfo : EIATTR_MERCURY_ISA_VERSION
	.align		4
        /*0020*/ 	.byte	0x03, 0x5f
        /*0022*/ 	.short	0x0101


	//----- nvinfo : EIATTR_COOP_GROUP_MASK_REGIDS
	.align		4
        /*0024*/ 	.byte	0x04, 0x29
        /*0026*/ 	.short	(.L_1780 - .L_1779)


	//   ....[0]....
.L_1779:
        /*0028*/ 	.word	0xffffffff


	//   ....[1]....
        /*002c*/ 	.word	0xffffffff


	//   ....[2]....
        /*0030*/ 	.word	0xffffffff


	//   ....[3]....
        /*0034*/ 	.word	0xffffffff


	//   ....[4]....
        /*0038*/ 	.word	0xffffffff


	//   ....[5]....
        /*003c*/ 	.word	0xffffffff


	//   ....[6]....
        /*0040*/ 	.word	0xffffffff


	//   ....[7]....
        /*0044*/ 	.word	0xffffffff


	//   ....[8]....
        /*0048*/ 	.word	0xffffffff


	//   ....[9]....
        /*004c*/ 	.word	0xffffffff


	//   ....[10]....
        /*0050*/ 	.word	0x050000ac


	//   ....[11]....
        /*0054*/ 	.word	0x050000ac


	//   ....[12]....
        /*0058*/ 	.word	0x050000ac


	//   ....[13]....
        /*005c*/ 	.word	0x050000ac


	//   ....[14]....
        /*0060*/ 	.word	0x050000ac


	//   ....[15]....
        /*0064*/ 	.word	0x050000ac


	//   ....[16]....
        /*0068*/ 	.word	0x050000ac


	//   ....[17]....
        /*006c*/ 	.word	0x050000ac


	//   ....[18]....
        /*0070*/ 	.word	0x050000ac


	//   ....[19]....
        /*0074*/ 	.word	0x050000ac


	//----- nvinfo : EIATTR_COOP_GROUP_INSTR_OFFSETS
	.align		4
.L_1780:
        /*0078*/ 	.byte	0x04, 0x28
        /*007a*/ 	.short	(.L_1782 - .L_1781)


	//   ....[0]....
.L_1781:
        /*007c*/ 	.word	0x00037c90


	//   ....[1]....
        /*0080*/ 	.word	0x00037cc0


	//   ....[2]....
        /*0084*/ 	.word	0x00037ce0


	//   ....[3]....
        /*0088*/ 	.word	0x00037d00


	//   ....[4]....
        /*008c*/ 	.word	0x00037d20


	//   ....[5]....
        /*0090*/ 	.word	0x00038350


	//   ....[6]....
        /*0094*/ 	.word	0x00038370


	//   ....[7]....
        /*0098*/ 	.word	0x00038390


	//   ....[8]....
        /*009c*/ 	.word	0x000383b0


	//   ....[9]....
        /*00a0*/ 	.word	0x000383d0


	//   ....[10]....
        /*00a4*/ 	.word	0x0003a200


	//   ....[11]....
        /*00a8*/ 	.word	0x0003a2a0


	//   ....[12]....
        /*00ac*/ 	.word	0x0003a310


	//   ....[13]....
        /*00b0*/ 	.word	0x0003a380


	//   ....[14]....
        /*00b4*/ 	.word	0x0003a3f0


	//   ....[15]....
        /*00b8*/ 	.word	0x0003aa70


	//   ....[16]....
        /*00bc*/ 	.word	0x0003aae0


	//   ....[17]....
        /*00c0*/ 	.word	0x0003ab50


	//   ....[18]....
        /*00c4*/ 	.word	0x0003abc0


	//   ....[19]....
        /*00c8*/ 	.word	0x0003ac30


	//----- nvinfo : EIATTR_VRC_CTA_INIT_COUNT
	.align		4
.L_1782:
        /*00cc*/ 	.byte	0x02, 0x4a
	.zero		1
	.zero		1


	//----- nvinfo : EIATTR_EXIT_INSTR_OFFSETS
	.align		4
        /*00d0*/ 	.byte	0x04, 0x1c
        /*00d2*/ 	.short	(.L_1784 - .L_1783)


	//   ....[0]....
.L_1783:
        /*00d4*/ 	.word	0x00001010


	//   ....[1]....
        /*00d8*/ 	.word	0x0003a190


	//----- nvinfo : EIATTR_MAX_THREADS
	.align		4
.L_1784:
        /*00dc*/ 	.byte	0x04, 0x05
        /*00de*/ 	.short	(.L_1786 - .L_1785)
.L_1785:
        /*00e0*/ 	.word	0x00000080
        /*00e4*/ 	.word	0x00000001
        /*00e8*/ 	.word	0x00000001


	//----- nvinfo : EIATTR_CRS_STACK_SIZE
	.align		4
.L_1786:
        /*00ec*/ 	.byte	0x04, 0x1e
        /*00ee*/ 	.short	(.L_1788 - .L_1787)
.L_1787:
        /*00f0*/ 	.word	0x00000000


	//----- nvinfo : EIATTR_CBANK_PARAM_SIZE
	.align		4
.L_1788:
        /*00f4*/ 	.byte	0x03, 0x19
        /*00f6*/ 	.short	0x00e8


	//----- nvinfo : EIATTR_PARAM_CBANK
	.align		4
        /*00f8*/ 	.byte	0x04, 0x0a
        /*00fa*/ 	.short	(.L_1790 - .L_1789)
	.align		4
.L_1789:
        /*00fc*/ 	.word	index@(.nv.constant0._ZN10layer_norm31ln_parallel_residual_fwd_kernelINS_13Kernel_traitsI6__halfffffjLj1536ELj1ELj4ELj1ELj16ENS_18Kernel_traits_baseILj1536ES2_ffffjLj128EEEEELb1ELb0ELb1EEEvNS_9FwdParamsE)
        /*0100*/ 	.short	0x0380
        /*0102*/ 	.short	0x00e8


	//----- nvinfo : EIATTR_SW_WAR
	.align		4
.L_1790:
        /*0104*/ 	.byte	0x04, 0x36
        /*0106*/ 	.short	(.L_1792 - .L_1791)
.L_1791:
        /*0108*/ 	.word	0x00000008
.L_1792:


//--------------------- .nv.info._ZN10layer_norm31ln_parallel_residual_fwd_kernelINS_13Kernel_traitsI6__halfffffjLj1536ELj1ELj4ELj1ELj16ENS_18Kernel_traits_baseILj1536ES2_ffffjLj128EEEEELb1ELb1ELb0EEEvNS_9FwdParamsE --------------------------
	.section	.nv.info._ZN10layer_norm31ln_parallel_residual_fwd_kernelINS_13Kernel_traitsI6__halfffffjLj1536ELj1ELj4ELj1ELj16ENS_18Kernel_traits_baseILj1536ES2_ffffjLj128EEEEELb1ELb1ELb0EEEvNS_9FwdParamsE,"",@"SHT_CUDA_INFO"
	.sectionflags	@""
	.align	4


	//----- nvinfo : EIATTR_CUDA_API_VERSION
	.align		4
        /*0000*/ 	.byte	0x04, 0x37
        /*0002*/ 	.short	(.L_1794 - .L_1793)
.L_1793:
        /*0004*/ 	.word	0x00000082


	//----- nvinfo : EIATTR_KPARAM_INFO
	.align		4
.L_1794:
        /*0008*/ 	.byte	0x04, 0x17
        /*000a*/ 	.short	(.L_1796 - .L_1795)
.L_1795:
        /*000c*/ 	.word	0x00000000
        /*0010*/ 	.short	0x0000
        /*0012*/ 	.short	0x0000
        /*0014*/ 	.byte	0x00, 0xf0, 0xa1, 0x03


	//----- nvinfo : EIATTR_SPARSE_MMA_MASK
	.align		4
.L_1796:
        /*0018*/ 	.byte	0x03, 0x50
        /*001a*/ 	.short	0x0000


	//----- nvinfo : EIATTR_MAXREG_COUNT
	.align		4
        /*001c*/ 	.byte	0x03, 0x1b
        /*001e*/ 	.short	0x00ff


	//----- nvinfo : EIATTR_MERCURY_ISA_VERSION
	.align		4
        /*0020*/ 	.byte	0x03, 0x5f
        /*0022*/ 	.short	0x0101


	//----- nvinfo : EIATTR_COOP_GROUP_MASK_REGIDS
	.align		4
        /*0024*/ 	.byte	0x04, 0x29
        /*0026*/ 	.short	(.L_1798 - .L_1797)


	//   ....[0]....
.L_1797:
        /*0028*/ 	.word	0xffffffff


	//   ....[1]....
        /*002c*/ 	.word	0xffffffff


	//   ....[2]....
        /*0030*/ 	.word	0xffffffff


	//   ....[3]....
        /*0034*/ 	.word	0xffffffff


	//   ....[4]....
        /*0038*/ 	.word	0xffffffff


	//   ....[5]....
        /*003c*/ 	.word	0xffffffff


	//   ....[6]....
        /*0040*/ 	.word	0xffffffff


	//   ....[7]....
        /*0044*/ 	.word	0xffffffff


	//   ....[8]....
        /*0048*/ 	.word	0xffffffff


	//   ....[9]....
        /*004c*/ 	.word	0xffffffff


	//   ....[10]....
        /*0050*/ 	.word	0x05000075


	//   ....[11]....
        /*0054*/ 	.word	0x05000075


	//   ....[12]....
        /*0058*/ 	.word	0x05000075


	//   ....[13]....
        /*005c*/ 	.word	0x05000075


	//   ....[14]....
        /*0060*/ 	.word	0x05000075


	//   ....[15]....
        /*0064*/ 	.word	0x05000075


	//   ....[16]....
        /*0068*/ 	.word	0x05000075


	//   ....[17]....
        /*006c*/ 	.word	0x05000075


	//   ....[18]....
        /*0070*/ 	.word	0x05000075


	//   ....[19]....
        /*0074*/ 	.word	0x05000075


	//----- nvinfo : EIATTR_COOP_GROUP_INSTR_OFFSETS
	.align		4
.L_1798:
        /*0078*/ 	.byte	0x04, 0x28
        /*007a*/ 	.short	(.L_1800 - .L_1799)


	//   ....[0]....
.L_1799:
        /*007c*/ 	.word	0x0003a830


	//   ....[1]....
        /*0080*/ 	.word	0x0003a870


	//   ....[2]....
        /*0084*/ 	.word	0x0003a890


	//   ....[3]....
        /*0088*/ 	.word	0x0003a8b0


	//   ....[4]....
        /*008c*/ 	.word	0x0003a8d0


	//   ....[5]....
        /*0090*/ 	.word	0x0003af60


	//   ....[6]....
        /*0094*/ 	.word	0x0003af80


	//   ....[7]....
        /*0098*/ 	.word	0x0003afa0


	//   ....[8]....
        /*009c*/ 	.word	0x0003afc0


	//   ....[9]....
        /*00a0*/ 	.word	0x0003afe0


	//   ....[10]....
        /*00a4*/ 	.word	0x0003c5f0


	//   ....[11]....
        /*00a8*/ 	.word	0x0003c680


	//   ....[12]....
        /*00ac*/ 	.word	0x0003c6e0


	//   ....[13]....
        /*00b0*/ 	.word	0x0003c740


	//   ....[14]....
        /*00b4*/ 	.word	0x0003c7a0


	//   ....[15]....
        /*00b8*/ 	.word	0x0003ce90


	//   ....[16]....
        /*00bc*/ 	.word	0x0003cef0


	//   ....[17]....
        /*00c0*/ 	.word	0x0003cf50


	//   ....[18]....
        /*00c4*/ 	.word	0x0003cfb0


	//   ....[19]....
        /*00c8*/ 	.word	0x0003d010


	//----- nvinfo : EIATTR_VRC_CTA_INIT_COUNT
	.align		4
.L_1800:
        /*00cc*/ 	.byte	0x02, 0x4a
	.zero		1
	.zero		1


	//----- nvinfo : EIATTR_EXIT_INSTR_OFFSETS
	.align		4
        /*00d0*/ 	.byte	0x04, 0x1c
        /*00d2*/ 	.short	(.L_1802 - .L_1801)


	//   ....[0]....
.L_1801:
        /*00d4*/ 	.word	0x00000e30


	//   ....[1]....
        /*00d8*/ 	.word	0x0003c580


	//----- nvinfo : EIATTR_MAX_THREADS
	.align		4
.L_1802:
        /*00dc*/ 	.byte	0x04, 0x05
        /*00de*/ 	.short	(.L_1804 - .L_1803)
.L_1803:
        /*00e0*/ 	.word	0x00000080
        /*00e4*/ 	.word	0x00000001
        /*00e8*/ 	.word	0x00000001


	//----- nvinfo : EIATTR_CRS_STACK_SIZE
	.align		4
.L_1804:
        /*00ec*/ 	.byte	0x04, 0x1e
        /*00ee*/ 	.short	(.L_1806 - .L_1805)
.L_1805:
        /*00f0*/ 	.word	0x00000000


	//----- nvinfo : EIATTR_CBANK_PARAM_SIZE
	.align		4
.L_1806:
        /*00f4*/ 	.byte	0x03, 0x19
        /*00f6*/ 	.short	0x00e8


	//----- nvinfo : EIATTR_PARAM_CBANK
	.align		4
        /*00f8*/ 	.byte	0x04, 0x0a
        /*00fa*/ 	.short	(.L_1808 - .L_1807)
	.align		4
.L_1807:
        /*00fc*/ 	.word	index@(.nv.constant0._ZN10layer_norm31ln_parallel_residual_fwd_kernelINS_13Kernel_traitsI6__halfffffjLj1536ELj1ELj4ELj1ELj16ENS_18Kernel_traits_baseILj1536ES2_ffffjLj128EEEEELb1ELb1ELb0EEEvNS_9FwdParamsE)
        /*0100*/ 	.short	0x0380
        /*0102*/ 	.short	0x00e8


	//----- nvinfo : EIATTR_SW_WAR
	.align		4
.L_1808:
        /*0104*/ 	.byte	0x04, 0x36
        /*0106*/ 	.short	(.L_1810 - .L_1809)
.L_1809:
        /*0108*/ 	.word	0x00000008
.L_1810:


//--------------------- .nv.info._ZN10layer_norm31ln_parallel_residual_fwd_kernelINS_13Kernel_traitsI6__halfffffjLj1536ELj1ELj4ELj1ELj16ENS_18Kernel_traits_baseILj1536ES2_ffffjLj128EEEEELb1ELb1ELb1EEEvNS_9FwdParamsE --------------------------
	.section	.nv.info._ZN10layer_norm31ln_parallel_residual_fwd_kernelINS_13Kernel_traitsI6__halfffffjLj1536ELj1ELj4ELj1ELj16ENS_18Kernel_traits_baseILj1536ES2_ffffjLj128EEEEELb1ELb1ELb1EEEvNS_9FwdParamsE,"",@"SHT_CUDA_INFO"
	.sectionflags	@""
	.align	4


	//----- nvinfo : EIATTR_CUDA_API_VERSION
	.align		4
        /*0000*/ 	.byte	0x04, 0x37
        /*0002*/ 	.short	(.L_1812 - .L_1811)
.L_1811:
        /*0004*/ 	.word	0x00000082


	//----- nvinfo : EIATTR_KPARAM_INFO
	.align		4
.L_1812:
        /*0008*/ 	.byte	0x04, 0x17
        /*000a*/ 	.short	(.L_1814 - .L_1813)
.L_1813:
        /*000c*/ 	.word	0x00000000
        /*0010*/ 	.short	0x0000
        /*0012*/ 	.short	0x0000
        /*0014*/ 	.byte	0x00, 0xf0, 0xa1, 0x03


	//----- nvinfo : EIATTR_SPARSE_MMA_MASK
	.align		4
.L_1814:
        /*0018*/ 	.byte	0x03, 0x50
        /*001a*/ 	.short	0x0000


	//----- nvinfo : EIATTR_MAXREG_COUNT
	.align		4
        /*001c*/ 	.byte	0x03, 0x1b
        /*001e*/ 	.short	0x00ff


	//----- nvinfo : EIATTR_MERCURY_ISA_VERSION
	.align		4
        /*0020*/ 	.byte	0x03, 0x5f
        /*0022*/ 	.short	0x0101


	//----- nvinfo : EIATTR_COOP_GROUP_MASK_REGIDS
	.align		4
        /*0024*/ 	.byte	0x04, 0x29
        /*0026*/ 	.short	(.L_1816 - .L_1815)


	//   ....[0]....
.L_1815:
        /*0028*/ 	.word	0xffffffff


	//   ....[1]....
        /*002c*/ 	.word	0xffffffff


	//   ....[2]....
        /*0030*/ 	.word	0xffffffff


	//   ....[3]....
        /*0034*/ 	.word	0xffffffff


	//   ....[4]....
        /*0038*/ 	.word	0xffffffff


	//   ....[5]....
        /*003c*/ 	.word	0xffffffff


	//   ....[6]....
        /*0040*/ 	.word	0xffffffff


	//   ....[7]....
        /*0044*/ 	.word	0xffffffff


	//   ....[8]....
        /*0048*/ 	.word	0xffffffff


	//   ....[9]....
        /*004c*/ 	.word	0xffffffff


	//   ....[10]....
        /*0050*/ 	.word	0x0500007c


	//   ....[11]....
        /*0054*/ 	.word	0x0500007c


	//   ....[12]....
        /*0058*/ 	.word	0x0500007c


	//   ....[13]....
        /*005c*/ 	.word	0x0500007c


	//   ....[14]....
        /*0060*/ 	.word	0x0500007c


	//   ....[15]....
        /*0064*/ 	.word	0x0500007c


	//   ....[16]....
        /*0068*/ 	.word	0x0500007c


	//   ....[17]....
        /*006c*/ 	.word	0x0500007c


	//   ....[18]....
        /*0070*/ 	.word	0x0500007c


	//   ....[19]....
        /*0074*/ 	.word	0x0500007c


	//----- nvinfo : EIATTR_COOP_GROUP_INSTR_OFFSETS
	.align		4
.L_1816:
        /*0078*/ 	.byte	0x04, 0x28
        /*007a*/ 	.short	(.L_1818 - .L_1817)


	//   ....[0]....
.L_1817:
        /*007c*/ 	.word	0x0002f0e0


	//   ....[1]....
        /*0080*/ 	.word	0x0002f110


	//   ....[2]....
        /*0084*/ 	.word	0x0002f130


	//   ....[3]....
        /*0088*/ 	.word	0x0002f150


	//   ....[4]....
        /*008c*/ 	.word	0x0002f170


	//   ....[5]....
        /*0090*/ 	.word	0x0002f7a0


	//   ....[6]....
        /*0094*/ 	.word	0x0002f7c0


	//   ....[7]....
        /*0098*/ 	.word	0x0002f7e0


	//   ....[8]....
        /*009c*/ 	.word	0x0002f800


	//   ....[9]....
        /*00a0*/ 	.word	0x0002f820


	//   ....[10]....
        /*00a4*/ 	.word	0x00030a50


	//   ....[11]....
        /*00a8*/ 	.word	0x00030b00


	//   ....[12]....
        /*00ac*/ 	.word	0x00030b70


	//   ....[13]....
        /*00b0*/ 	.word	0x00030be0


	//   ....[14]....
        /*00b4*/ 	.word	0x00030c50


	//   ....[15]....
        /*00b8*/ 	.word	0x000312d0


	//   ....[16]....
        /*00bc*/ 	.word	0x00031340


	//   ....[17]....
        /*00c0*/ 	.word	0x000313b0


	//   ....[18]....
        /*00c4*/ 	.word	0x00031420


	//   ....[19]....
        /*00c8*/ 	.word	0x00031490


	//----- nvinfo : EIATTR_VRC_CTA_INIT_COUNT
	.align		4
.L_1818:
        /*00cc*/ 	.byte	0x02, 0x4a
	.zero		1
	.zero		1


	//----- nvinfo : EIATTR_EXIT_INSTR_OFFSETS
	.align		4
        /*00d0*/ 	.byte	0x04, 0x1c
        /*00d2*/ 	.short	(.L_1820 - .L_1819)


	//   ....[0]....
.L_1819:
        /*00d4*/ 	.word	0x00000690


	//   ....[1]....
        /*00d8*/ 	.word	0x000309e0


	//----- nvinfo : EIATTR_MAX_THREADS
	.align		4
.L_1820:
        /*00dc*/ 	.byte	0x04, 0x05
        /*00de*/ 	.short	(.L_1822 - .L_1821)
.L_1821:
        /*00e0*/ 	.word	0x00000080
        /*00e4*/ 	.word	0x00000001
        /*00e8*/ 	.word	0x00000001


	//----- nvinfo : EIATTR_CRS_STACK_SIZE
	.align		4
.L_1822:
        /*00ec*/ 	.byte	0x04, 0x1e
        /*00ee*/ 	.short	(.L_1824 - .L_1823)
.L_1823:
        /*00f0*/ 	.word	0x00000000


	//----- nvinfo : EIATTR_CBANK_PARAM_SIZE
	.align		4
.L_1824:
        /*00f4*/ 	.byte	0x03, 0x19
        /*00f6*/ 	.short	0x00e8


	//----- nvinfo : EIATTR_PARAM_CBANK
	.align		4
        /*00f8*/ 	.byte	0x04, 0x0a
        /*00fa*/ 	.short	(.L_1826 - .L_1825)
	.align		4
.L_1825:
        /*00fc*/ 	.word	index@(.nv.constant0._ZN10layer_norm31ln_parallel_residual_fwd_kernelINS_13Kernel_traitsI6__halfffffjLj1536ELj1ELj4ELj1ELj16ENS_18Kernel_traits_baseILj1536ES2_ffffjLj128EEEEELb1ELb1ELb1EEEvNS_9FwdParamsE)
        /*0100*/ 	.short	0x0380
        /*0102*/ 	.short	0x00e8


	//----- nvinfo : EIATTR_SW_WAR
	.align		4
.L_1826:
        /*0104*/ 	.byte	0x04, 0x36
        /*0106*/ 	.short	(.L_1828 - .L_1827)
.L_1827:
        /*0108*/ 	.word	0x00000008
.L_1828:


//--------------------- .nv.info._ZN10layer_norm31ln_parallel_residual_fwd_kernelINS_13Kernel_traitsIfffffjLj1536ELj1ELj4ELj1ELj16ENS_18Kernel_traits_baseILj1536EfffffjLj128EEEEELb0ELb0ELb0EEEvNS_9FwdParamsE --------------------------
	.section	.nv.info._ZN10layer_norm31ln_parallel_residual_fwd_kernelINS_13Kernel_traitsIfffffjLj1536ELj1ELj4ELj1ELj16ENS_18Kernel_traits_baseILj1536EfffffjLj128EEEEELb0ELb0ELb0EEEvNS_9FwdParamsE,"",@"SHT_CUDA_INFO"
	.sectionflags	@""
	.align	4


	//----- nvinfo : EIATTR_CUDA_API_VERSION
	.align		4
        /*0000*/ 	.byte	0x04, 0x37
        /*0002*/ 	.short	(.L_1830 - .L_1829)
.L_1829:
        /*0004*/ 	.word	0x00000082


	//----- nvinfo : EIATTR_KPARAM_INFO
	.align		4
.L_1830:
        /*0008*/ 	.byte	0x04, 0x17
        /*000a*/ 	.short	(.L_1832 - .L_1831)
.L_1831:
        /*000c*/ 	.word	0x00000000
        /*0010*/ 	.short	0x0000
        /*0012*/ 	.short	0x0000
        /*0014*/ 	.byte	0x00, 0xf0, 0xa1, 0x03


	//----- nvinfo : EIATTR_SPARSE_MMA_MASK
	.align		4
.L_1832:
        /*0018*/ 	.byte	0x03, 0x50
        /*001a*/ 	.short	0x0000


	//----- nvinfo : EIATTR_MAXREG_COUNT
	.align		4
        /*001c*/ 	.byte	0x03, 0x1b
        /*001e*/ 	.short	0x00ff


	//----- nvinfo : EIATTR_ANNOTATIONS
	.align		4
        /*0020*/ 	.byte	0x04, 0x55
        /*0022*/ 	.short	(.L_1834 - .L_1833)


	//   ....[0]....
.L_1833:
        /* <DEDUP_REMOVED lines=66> */


	//----- nvinfo : EIATTR_MERCURY_ISA_VERSION
	.align		4
.L_1834:
        /*0434*/ 	.byte	0x03, 0x5f
        /*0436*/ 	.short	0x0101


	//----- nvinfo : EIATTR_COOP_GROUP_MASK_REGIDS
	.align		4
        /*0438*/ 	.byte	0x04, 0x29
        /*043a*/ 	.short	(.L_1836 - .L_1835)


	//   ....[0]....
.L_1835:
        /*043c*/ 	.word	0xffffffff


	//   ....[1]....
        /*0440*/ 	.word	0xffffffff


	//   ....[2]....
        /*0444*/ 	.word	0xffffffff


	//   ....[3]....
        /*0448*/ 	.word	0xffffffff


	//   ....[4]....
        /*044c*/ 	.word	0xffffffff


	//   ....[5]....
        /*0450*/ 	.word	0xffffffff


	//   ....[6]....
        /*0454*/ 	.word	0xffffffff


	//   ....[7]....
        /*0458*/ 	.word	0xffffffff


	//   ....[8]....
        /*045c*/ 	.word	0xffffffff


	//   ....[9]....
        /*0460*/ 	.word	0xffffffff


	//   ....[10]....
        /*0464*/ 	.word	0x0500006c


	//   ....[11]....
        /*0468*/ 	.word	0x0500006c


	//   ....[12]....
        /*046c*/ 	.word	0x0500006c


	//   ....[13]....
        /*0470*/ 	.word	0x0500006c


	//   ....[14]....
        /*0474*/ 	.word	0x0500006c


	//   ....[15]....
        /*0478*/ 	.word	0x0500006c


	//   ....[16]....
        /*047c*/ 	.word	0x0500006c


	//   ....[17]....
        /*0480*/ 	.word	0x0500006c


	//   ....[18]....
        /*0484*/ 	.word	0x0500006c


	//   ....[19]....
        /*0488*/ 	.word	0x0500006c


	//----- nvinfo : EIATTR_COOP_GROUP_INSTR_OFFSETS
	.align		4
.L_1836:
        /*048c*/ 	.byte	0x04, 0x28
        /*048e*/ 	.short	(.L_1838 - .L_1837)


	//   ....[0]....
.L_1837:
        /*0490*/ 	.word	0x00006b60


	//   ....[1]....
        /*0494*/ 	.word	0x00006ba0


	//   ....[2]....
        /*0498*/ 	.word	0x00006bc0


	//   ....[3]....
        /*049c*/ 	.word	0x00006be0


	//   ....[4]....
        /*04a0*/ 	.word	0x00006c00


	//   ....[5]....
        /*04a4*/ 	.word	0x000072a0


	//   ....[6]....
        /*04a8*/ 	.word	0x000072c0


	//   ....[7]....
        /*04ac*/ 	.word	0x000072e0


	//   ....[8]....
        /*04b0*/ 	.word	0x00007300


	//   ....[9]....
        /*04b4*/ 	.word	0x00007320


	//   ....[10]....
        /*04b8*/ 	.word	0x00008a30


	//   ....[11]....
        /*04bc*/ 	.word	0x00008ad0


	//   ....[12]....
        /*04c0*/ 	.word	0x00008b40


	//   ....[13]....
        /*04c4*/ 	.word	0x00008bb0


	//   ....[14]....
        /*04c8*/ 	.word	0x00008c20


	//   ....[15]....
        /*04cc*/ 	.word	0x00009330


	//   ....[16]....
        /*04d0*/ 	.word	0x000093a0


	//   ....[17]....
        /*04d4*/ 	.word	0x00009410


	//   ....[18]....
        /*04d8*/ 	.word	0x00009480


	//   ....[19]....
        /*04dc*/ 	.word	0x000094f0


	//----- nvinfo : EIATTR_VRC_CTA_INIT_COUNT
	.align		4
.L_1838:
        /*04e0*/ 	.byte	0x02, 0x4a
	.zero		1
	.zero		1


	//----- nvinfo : EIATTR_EXIT_INSTR_OFFSETS
	.align		4
        /*04e4*/ 	.byte	0x04, 0x1c
        /*04e6*/ 	.short	(.L_1840 - .L_1839)


	//   ....[0]....
.L_1839:
        /*04e8*/ 	.word	0x000035f0


	//   ....[1]....
        /*04ec*/ 	.word	0x000089c0


	//----- nvinfo : EIATTR_MAX_THREADS
	.align		4
.L_1840:
        /*04f0*/ 	.byte	0x04, 0x05
        /*04f2*/ 	.short	(.L_1842 - .L_1841)
.L_1841:
        /*04f4*/ 	.word	0x00000080
        /*04f8*/ 	.word	0x00000001
        /*04fc*/ 	.word	0x00000001


	//----- nvinfo : EIATTR_CRS_STACK_SIZE
	.align		4
.L_1842:
        /*0500*/ 	.byte	0x04, 0x1e
        /*0502*/ 	.short	(.L_1844 - .L_1843)
.L_1843:
        /*0504*/ 	.word	0x00000000


	//----- nvinfo : EIATTR_CBANK_PARAM_SIZE
	.align		4
.L_1844:
        /*0508*/ 	.byte	0x03, 0x19
        /*050a*/ 	.short	0x00e8


	//----- nvinfo : EIATTR_PARAM_CBANK
	.align		4
        /*050c*/ 	.byte	0x04, 0x0a
        /*050e*/ 	.short	(.L_1846 - .L_1845)
	.align		4
.L_1845:
        /*0510*/ 	.word	index@(.nv.constant0._ZN10layer_norm31ln_parallel_residual_fwd_kernelINS_13Kernel_traitsIfffffjLj1536ELj1ELj4ELj1ELj16ENS_18Kernel_traits_baseILj1536EfffffjLj128EEEEELb0ELb0ELb0EEEvNS_9FwdParamsE)
        /*0514*/ 	.short	0x0380
        /*0516*/ 	.short	0x00e8


	//----- nvinfo : EIATTR_SW_WAR
	.align		4
.L_1846:
        /*0518*/ 	.byte	0x04, 0x36
        /*051a*/ 	.short	(.L_1848 - .L_1847)
.L_1847:
        /*051c*/ 	.word	0x00000008
.L_1848:


//--------------------- .nv.info._ZN10layer_norm31ln_parallel_residual_fwd_kernelINS_13Kernel_traitsIfffffjLj1536ELj1ELj4ELj1ELj16ENS_18Kernel_traits_baseILj1536EfffffjLj128EEEEELb0ELb0ELb1EEEvNS_9FwdParamsE --------------------------
	.section	.nv.info._ZN10layer_norm31ln_parallel_residual_fwd_kernelINS_13Kernel_traitsIfffffjLj1536ELj1ELj4ELj1ELj16ENS_18Kernel_traits_baseILj1536EfffffjLj128EEEEELb0ELb0ELb1EEEvNS_9FwdParamsE,"",@"SHT_CUDA_INFO"
	.sectionflags	@""
	.align	4


	//----- nvinfo : EIATTR_CUDA_API_VERSION
	.align		4
        /*0000*/ 	.byte	0x04, 0x37
        /*0002*/ 	.short	(.L_1850 - .L_1849)
.L_1849:
        /*0004*/ 	.word	0x00000082


	//----- nvinfo : EIATTR_KPARAM_INFO
	.align		4
.L_1850:
        /*0008*/ 	.byte	0x04, 0x17
        /*000a*/ 	.short	(.L_1852 - .L_1851)
.L_1851:
        /*000c*/ 	.word	0x00000000
        /*0010*/ 	.short	0x0000
        /*0012*/ 	.short	0x0000
        /*0014*/ 	.byte	0x00, 0xf0, 0xa1, 0x03


	//----- nvinfo : EIATTR_SPARSE_MMA_MASK
	.align		4
.L_1852:
        /*0018*/ 	.byte	0x03, 0x50
        /*001a*/ 	.short	0x0000


	//----- nvinfo : EIATTR_MAXREG_COUNT
	.align		4
        /*001c*/ 	.byte	0x03, 0x1b
        /*001e*/ 	.short	0x00ff


	//----- nvinfo : EIATTR_ANNOTATIONS
	.align		4
        /*0020*/ 	.byte	0x04, 0x55
        /*0022*/ 	.short	(.L_1854 - .L_1853)


	//   ....[0]....
.L_1853:
        /* <DEDUP_REMOVED lines=32> */


	//----- nvinfo : EIATTR_MERCURY_ISA_VERSION
	.align		4
.L_1854:
        /*0214*/ 	.byte	0x03, 0x5f
        /*0216*/ 	.short	0x0101


	//----- nvinfo : EIATTR_COOP_GROUP_MASK_REGIDS
	.align		4
        /*0218*/ 	.byte	0x04, 0x29
        /*021a*/ 	.short	(.L_1856 - .L_1855)


	//   ....[0]....
.L_1855:
        /*021c*/ 	.word	0xffffffff


	//   ....[1]....
        /*0220*/ 	.word	0xffffffff


	//   ....[2]....
        /*0224*/ 	.word	0xffffffff


	//   ....[3]....
        /*0228*/ 	.word	0xffffffff


	//   ....[4]....
        /*022c*/ 	.word	0xffffffff


	//   ....[5]....
        /*0230*/ 	.word	0xffffffff


	//   ....[6]....
        /*0234*/ 	.word	0xffffffff


	//   ....[7]....
        /*0238*/ 	.word	0xffffffff


	//   ....[8]....
        /*023c*/ 	.word	0xffffffff


	//   ....[9]....
        /*0240*/ 	.word	0xffffffff


	//   ....[10]....
        /*0244*/ 	.word	0x050000b4


	//   ....[11]....
        /*0248*/ 	.word	0x050000b4


	//   ....[12]....
        /*024c*/ 	.word	0x050000b4


	//   ....[13]....
        /*0250*/ 	.word	0x050000b4


	//   ....[14]....
        /*0254*/ 	.word	0x050000b4


	//   ....[15]....
        /*0258*/ 	.word	0x050000b4


	//   ....[16]....
        /*025c*/ 	.word	0x050000b4


	//   ....[17]....
        /*0260*/ 	.word	0x050000b4


	//   ....[18]....
        /*0264*/ 	.word	0x050000b4


	//   ....[19]....
        /*0268*/ 	.word	0x050000b4


	//----- nvinfo : EIATTR_COOP_GROUP_INSTR_OFFSETS
	.align		4
.L_1856:
        /*026c*/ 	.byte	0x04, 0x28
        /*026e*/ 	.short	(.L_1858 - .L_1857)


	//   ....[0]....
.L_1857:
        /*0270*/ 	.word	0x00003b00


	//   ....[1]....
        /*0274*/ 	.word	0x00003b30


	//   ....[2]....
        /*0278*/ 	.word	0x00003b50


	//   ....[3]....
        /*027c*/ 	.word	0x00003b70


	//   ....[4]....
        /*0280*/ 	.word	0x00003b90


	//   ....[5]....
        /*0284*/ 	.word	0x000041c0


	//   ....[6]....
        /*0288*/ 	.word	0x000041e0


	//   ....[7]....
        /*028c*/ 	.word	0x00004200


	//   ....[8]....
        /*0290*/ 	.word	0x00004220


	//   ....[9]....
        /*0294*/ 	.word	0x00004240


	//   ....[10]....
        /*0298*/ 	.word	0x00005480


	//   ....[11]....
        /*029c*/ 	.word	0x00005520


	//   ....[12]....
        /*02a0*/ 	.word	0x00005590


	//   ....[13]....
        /*02a4*/ 	.word	0x00005600


	//   ....[14]....
        /*02a8*/ 	.word	0x00005670


	//   ....[15]....
        /*02ac*/ 	.word	0x00005d00


	//   ....[16]....
        /*02b0*/ 	.word	0x00005d70


	//   ....[17]....
        /*02b4*/ 	.word	0x00005de0


	//   ....[18]....
        /*02b8*/ 	.word	0x00005e50


	//   ....[19]....
        /*02bc*/ 	.word	0x00005ec0


	//----- nvinfo : EIATTR_VRC_CTA_INIT_COUNT
	.align		4
.L_1858:
        /*02c0*/ 	.byte	0x02, 0x4a
	.zero		1
	.zero		1


	//----- nvinfo : EIATTR_EXIT_INSTR_OFFSETS
	.align		4
        /*02c4*/ 	.byte	0x04, 0x1c
        /*02c6*/ 	.short	(.L_1860 - .L_1859)


	//   ....[0]....
.L_1859:
        /*02c8*/ 	.word	0x000012c0


	//   ....[1]....
        /*02cc*/ 	.word	0x00005410


	//----- nvinfo : EIATTR_MAX_THREADS
	.align		4
.L_1860:
        /*02d0*/ 	.byte	0x04, 0x05
        /*02d2*/ 	.short	(.L_1862 - .L_1861)
.L_1861:
        /*02d4*/ 	.word	0x00000080
        /*02d8*/ 	.word	0x00000001
        /*02dc*/ 	.word	0x00000001


	//----- nvinfo : EIATTR_CRS_STACK_SIZE
	.align		4
.L_1862:
        /*02e0*/ 	.byte	0x04, 0x1e
        /*02e2*/ 	.short	(.L_1864 - .L_1863)
.L_1863:
        /*02e4*/ 	.word	0x00000000


	//----- nvinfo : EIATTR_CBANK_PARAM_SIZE
	.align		4
.L_1864:
        /*02e8*/ 	.byte	0x03, 0x19
        /*02ea*/ 	.short	0x00e8


	//----- nvinfo : EIATTR_PARAM_CBANK
	.align		4
        /*02ec*/ 	.byte	0x04, 0x0a
        /*02ee*/ 	.short	(.L_1866 - .L_1865)
	.align		4
.L_1865:
        /*02f0*/ 	.word	index@(.nv.constant0._ZN10layer_norm31ln_parallel_residual_fwd_kernelINS_13Kernel_traitsIfffffjLj1536ELj1ELj4ELj1ELj16ENS_18Kernel_traits_baseILj1536EfffffjLj128EEEEELb0ELb0ELb1EEEvNS_9FwdParamsE)
        /*02f4*/ 	.short	0x0380
        /*02f6*/ 	.short	0x00e8


	//----- nvinfo : EIATTR_SW_WAR
	.align		4
.L_1866:
        /*02f8*/ 	.byte	0x04, 0x36
        /*02fa*/ 	.short	(.L_1868 - .L_1867)
.L_1867:
        /*02fc*/ 	.word	0x00000008
.L_1868:


//--------------------- .nv.info._ZN10layer_norm31ln_parallel_residual_fwd_kernelINS_13Kernel_traitsIfffffjLj1536ELj1ELj4ELj1ELj16ENS_18Kernel_traits_baseILj1536EfffffjLj128EEEEELb0ELb1ELb0EEEvNS_9FwdParamsE --------------------------
	.section	.nv.info._ZN10layer_norm31ln_parallel_residual_fwd_kernelINS_13Kernel_traitsIfffffjLj1536ELj1ELj4ELj1ELj16ENS_18Kernel_traits_baseILj1536EfffffjLj128EEEEELb0ELb1ELb0EEEvNS_9FwdParamsE,"",@"SHT_CUDA_INFO"
	.sectionflags	@""
	.align	4


	//----- nvinfo : EIATTR_CUDA_API_VERSION
	.align		4
        /*0000*/ 	.byte	0x04, 0x37
        /*0002*/ 	.short	(.L_1870 - .L_1869)
.L_1869:
        /*0004*/ 	.word	0x00000082


	//----- nvinfo : EIATTR_KPARAM_INFO
	.align		4
.L_1870:
        /*0008*/ 	.byte	0x04, 0x17
        /*000a*/ 	.short	(.L_1872 - .L_1871)
.L_1871:
        /*000c*/ 	.word	0x00000000
        /*0010*/ 	.short	0x0000
        /*0012*/ 	.short	0x0000
        /*0014*/ 	.byte	0x00, 0xf0, 0xa1, 0x03


	//----- nvinfo : EIATTR_SPARSE_MMA_MASK
	.align		4
.L_1872:
        /*0018*/ 	.byte	0x03, 0x50
        /*001a*/ 	.short	0x0000


	//----- nvinfo : EIATTR_MAXREG_COUNT
	.align		4
        /*001c*/ 	.byte	0x03, 0x1b
        /*001e*/ 	.short	0x00ff


	//----- nvinfo : EIATTR_MERCURY_ISA_VERSION
	.align		4
        /*0020*/ 	.byte	0x03, 0x5f
        /*0022*/ 	.short	0x0101


	//----- nvinfo : EIATTR_COOP_GROUP_MASK_REGIDS
	.align		4
        /*0024*/ 	.byte	0x04, 0x29
        /*0026*/ 	.short	(.L_1874 - .L_1873)


	//   ....[0]....
.L_1873:
        /*0028*/ 	.word	0xffffffff


	//   ....[1]....
        /*002c*/ 	.word	0xffffffff


	//   ....[2]....
        /*0030*/ 	.word	0xffffffff


	//   ....[3]....
        /*0034*/ 	.word	0xffffffff


	//   ....[4]....
        /*0038*/ 	.word	0xffffffff


	//   ....[5]....
        /*003c*/ 	.word	0xffffffff


	//   ....[6]....
        /*0040*/ 	.word	0xffffffff


	//   ....[7]....
        /*0044*/ 	.word	0xffffffff


	//   ....[8]....
        /*0048*/ 	.word	0xffffffff


	//   ....[9]....
        /*004c*/ 	.word	0xffffffff


	//   ....[10]....
        /*0050*/ 	.word	0x050000ab


	//   ....[11]....
        /*0054*/ 	.word	0x050000ab


	//   ....[12]....
        /*0058*/ 	.word	0x050000ab


	//   ....[13]....
        /*005c*/ 	.word	0x050000ab


	//   ....[14]....
        /*0060*/ 	.word	0x050000ab


	//   ....[15]....
        /*0064*/ 	.word	0x050000ab


	//   ....[16]....
        /*0068*/ 	.word	0x050000ab


	//   ....[17]....
        /*006c*/ 	.word	0x050000ab


	//   ....[18]....
        /*0070*/ 	.word	0x050000ab


	//   ....[19]....
        /*0074*/ 	.word	0x050000ab


	//----- nvinfo : EIATTR_COOP_GROUP_INSTR_OFFSETS
	.align		4
.L_1874:
        /*0078*/ 	.byte	0x04, 0x28
        /*007a*/ 	.short	(.L_1876 - .L_1875)


	//   ....[0]....
.L_1875:
        /*007c*/ 	.word	0x00004430


	//   ....[1]....
        /*0080*/ 	.word	0x00004460


	//   ....[2]....
        /*0084*/ 	.word	0x00004480


	//   ....[3]....
        /*0088*/ 	.word	0x000044a0


	//   ....[4]....
        /*008c*/ 	.word	0x000044d0


	//   ....[5]....
        /*0090*/ 	.word	0x00004b60


	//   ....[6]....
        /*0094*/ 	.word	0x00004b80


	//   ....[7]....
        /*0098*/ 	.word	0x00004ba0


	//   ....[8]....
        /*009c*/ 	.word	0x00004bc0


	//   ....[9]....
        /*00a0*/ 	.word	0x00004be0


	//   ....[10]....
        /*00a4*/ 	.word	0x00005c70


	//   ....[11]....
        /*00a8*/ 	.word	0x00005d10


	//   ....[12]....
        /*00ac*/ 	.word	0x00005d80


	//   ....[13]....
        /*00b0*/ 	.word	0x00005df0


	//   ....[14]....
        /*00b4*/ 	.word	0x00005e70


	//   ....[15]....
        /*00b8*/ 	.word	0x00006560


	//   ....[16]....
        /*00bc*/ 	.word	0x000065d0


	//   ....[17]....
        /*00c0*/ 	.word	0x00006640


	//   ....[18]....
        /*00c4*/ 	.word	0x000066b0


	//   ....[19]....
        /*00c8*/ 	.word	0x00006720


	//----- nvinfo : EIATTR_VRC_CTA_INIT_COUNT
	.align		4
.L_1876:
        /*00cc*/ 	.byte	0x02, 0x4a
	.zero		1
	.zero		1


	//----- nvinfo : EIATTR_EXIT_INSTR_OFFSETS
	.align		4
        /*00d0*/ 	.byte	0x04, 0x1c
        /*00d2*/ 	.short	(.L_1878 - .L_1877)


	//   ....[0]....
.L_1877:
        /*00d4*/ 	.word	0x00000ca0


	//   ....[1]....
        /*00d8*/ 	.word	0x00005c00


	//----- nvinfo : EIATTR_MAX_THREADS
	.align		4
.L_1878:
        /*00dc*/ 	.byte	0x04, 0x05
        /*00de*/ 	.short	(.L_1880 - .L_1879)
.L_1879:
        /*00e0*/ 	.word	0x00000080
        /*00e4*/ 	.word	0x00000001
        /*00e8*/ 	.word	0x00000001


	//----- nvinfo : EIATTR_CRS_STACK_SIZE
	.align		4
.L_1880:
        /*00ec*/ 	.byte	0x04, 0x1e
        /*00ee*/ 	.short	(.L_1882 - .L_1881)
.L_1881:
        /*00f0*/ 	.word	0x00000000


	//----- nvinfo : EIATTR_CBANK_PARAM_SIZE
	.align		4
.L_1882:
        /*00f4*/ 	.byte	0x03, 0x19
        /*00f6*/ 	.short	0x00e8


	//----- nvinfo : EIATTR_PARAM_CBANK
	.align		4
        /*00f8*/ 	.byte	0x04, 0x0a
        /*00fa*/ 	.short	(.L_1884 - .L_1883)
	.align		4
.L_1883:
        /*00fc*/ 	.word	index@(.nv.constant0._ZN10layer_norm31ln_parallel_residual_fwd_kernelINS_13Kernel_traitsIfffffjLj1536ELj1ELj4ELj1ELj16ENS_18Kernel_traits_baseILj1536EfffffjLj128EEEEELb0ELb1ELb0EEEvNS_9FwdParamsE)
        /*0100*/ 	.short	0x0380
        /*0102*/ 	.short	0x00e8


	//----- nvinfo : EIATTR_SW_WAR
	.align		4
.L_1884:
        /*0104*/ 	.byte	0x04, 0x36
        /*0106*/ 	.short	(.L_1886 - .L_1885)
.L_1885:
        /*0108*/ 	.word	0x00000008
.L_1886:


//--------------------- .nv.info._ZN10layer_norm31ln_parallel_residual_fwd_kernelINS_13Kernel_traitsIfffffjLj1536ELj1ELj4ELj1ELj16ENS_18Kernel_traits_baseILj1536EfffffjLj128EEEEELb0ELb1ELb1EEEvNS_9FwdParamsE --------------------------
	.section	.nv.info._ZN10layer_norm31ln_parallel_residual_fwd_kernelINS_13Kernel_traitsIfffffjLj1536ELj1ELj4ELj1ELj16ENS_18Kernel_traits_baseILj1536EfffffjLj128EEEEELb0ELb1ELb1EEEvNS_9FwdParamsE,"",@"SHT_CUDA_INFO"
	.sectionflags	@""
	.align	4


	//----- nvinfo : EIATTR_CUDA_API_VERSION
	.align		4
        /*0000*/ 	.byte	0x04, 0x37
        /*0002*/ 	.short	(.L_1888 - .L_1887)
.L_1887:
        /*0004*/ 	.word	0x00000082


	//----- nvinfo : EIATTR_KPARAM_INFO
	.align		4
.L_1888:
        /*0008*/ 	.byte	0x04, 0x17
        /*000a*/ 	.short	(.L_1890 - .L_1889)
.L_1889:
        /*000c*/ 	.word	0x00000000
        /*0010*/ 	.short	0x0000
        /*0012*/ 	.short	0x0000
        /*0014*/ 	.byte	0x00, 0xf0, 0xa1, 0x03


	//----- nvinfo : EIATTR_SPARSE_MMA_MASK
	.align		4
.L_1890:
        /*0018*/ 	.byte	0x03, 0x50
        /*001a*/ 	.short	0x0000


	//----- nvinfo : EIATTR_MAXREG_COUNT
	.align		4
        /*001c*/ 	.byte	0x03, 0x1b
        /*001e*/ 	.short	0x00ff


	//----- nvinfo : EIATTR_MERCURY_ISA_VERSION
	.align		4
        /*0020*/ 	.byte	0x03, 0x5f
        /*0022*/ 	.short	0x0101


	//----- nvinfo : EIATTR_COOP_GROUP_MASK_REGIDS
	.align		4
        /*0024*/ 	.byte	0x04, 0x29
        /*0026*/ 	.short	(.L_1892 - .L_1891)


	//   ....[0]....
.L_1891:
        /*0028*/ 	.word	0xffffffff


	//   ....[1]....
        /*002c*/ 	.word	0xffffffff


	//   ....[2]....
        /*0030*/ 	.word	0xffffffff


	//   ....[3]....
        /*0034*/ 	.word	0xffffffff


	//   ....[4]....
        /*0038*/ 	.word	0xffffffff


	//   ....[5]....
        /*003c*/ 	.word	0xffffffff


	//   ....[6]....
        /*0040*/ 	.word	0xffffffff


	//   ....[7]....
        /*0044*/ 	.word	0xffffffff


	//   ....[8]....
        /*0048*/ 	.word	0xffffffff


	//   ....[9]....
        /*004c*/ 	.word	0xffffffff


	//   ....[10]....
        /*0050*/ 	.word	0x050000b4


	//   ....[11]....
        /*0054*/ 	.word	0x050000b4


	//   ....[12]....
        /*0058*/ 	.word	0x050000b4


	//   ....[13]....
        /*005c*/ 	.word	0x050000b4


	//   ....[14]....
        /*0060*/ 	.word	0x050000b4


	//   ....[15]....
        /*0064*/ 	.word	0x050000b4


	//   ....[16]....
        /*0068*/ 	.word	0x050000b4


	//   ....[17]....
        /*006c*/ 	.word	0x050000b4


	//   ....[18]....
        /*0070*/ 	.word	0x050000b4


	//   ....[19]....
        /*0074*/ 	.word	0x050000b4


	//----- nvinfo : EIATTR_COOP_GROUP_INSTR_OFFSETS
	.align		4
.L_1892:
        /*0078*/ 	.byte	0x04, 0x28
        /*007a*/ 	.short	(.L_1894 - .L_1893)


	//   ....[0]....
.L_1893:
        /*007c*/ 	.word	0x00002d60


	//   ....[1]....
        /*0080*/ 	.word	0x00002d80


	//   ....[2]....
        /*0084*/ 	.word	0x00002da0


	//   ....[3]....
        /*0088*/ 	.word	0x00002dd0


	//   ....[4]....
        /*008c*/ 	.word	0x00002df0


	//   ....[5]....
        /*0090*/ 	.word	0x00003420


	//   ....[6]....
        /*0094*/ 	.word	0x00003440


	//   ....[7]....
        /*0098*/ 	.word	0x00003460


	//   ....[8]....
        /*009c*/ 	.word	0x00003480


	//   ....[9]....
        /*00a0*/ 	.word	0x000034a0


	//   ....[10]....
        /*00a4*/ 	.word	0x000040d0


	//   ....[11]....
        /*00a8*/ 	.word	0x00004170


	//   ....[12]....
        /*00ac*/ 	.word	0x000041e0


	//   ....[13]....
        /*00b0*/ 	.word	0x00004260


	//   ....[14]....
        /*00b4*/ 	.word	0x000042d0


	//   ....[15]....
        /*00b8*/ 	.word	0x00004940


	//   ....[16]....
        /*00bc*/ 	.word	0x000049b0


	//   ....[17]....
        /*00c0*/ 	.word	0x00004a20


	//   ....[18]....
        /*00c4*/ 	.word	0x00004a90


	//   ....[19]....
        /*00c8*/ 	.word	0x00004b00


	//----- nvinfo : EIATTR_VRC_CTA_INIT_COUNT
	.align		4
.L_1894:
        /*00cc*/ 	.byte	0x02, 0x4a
	.zero		1
	.zero		1


	//----- nvinfo : EIATTR_EXIT_INSTR_OFFSETS
	.align		4
        /*00d0*/ 	.byte	0x04, 0x1c
        /*00d2*/ 	.short	(.L_1896 - .L_1895)


	//   ....[0]....
.L_1895:
        /*00d4*/ 	.word	0x00000550


	//   ....[1]....
        /*00d8*/ 	.word	0x00004060


	//----- nvinfo : EIATTR_MAX_THREADS
	.align		4
.L_1896:
        /*00dc*/ 	.byte	0x04, 0x05
        /*00de*/ 	.short	(.L_1898 - .L_1897)
.L_1897:
        /*00e0*/ 	.word	0x00000080
        /*00e4*/ 	.word	0x00000001
        /*00e8*/ 	.word	0x00000001


	//----- nvinfo : EIATTR_CRS_STACK_SIZE
	.align		4
.L_1898:
        /*00ec*/ 	.byte	0x04, 0x1e
        /*00ee*/ 	.short	(.L_1900 - .L_1899)
.L_1899:
        /*00f0*/ 	.word	0x00000000


	//----- nvinfo : EIATTR_CBANK_PARAM_SIZE
	.align		4
.L_1900:
        /*00f4*/ 	.byte	0x03, 0x19
        /*00f6*/ 	.short	0x00e8


	//----- nvinfo : EIATTR_PARAM_CBANK
	.align		4
        /*00f8*/ 	.byte	0x04, 0x0a
        /*00fa*/ 	.short	(.L_1902 - .L_1901)
	.align		4
.L_1901:
        /*00fc*/ 	.word	index@(.nv.constant0._ZN10layer_norm31ln_parallel_residual_fwd_kernelINS_13Kernel_traitsIfffffjLj1536ELj1ELj4ELj1ELj16ENS_18Kernel_traits_baseILj1536EfffffjLj128EEEEELb0ELb1ELb1EEEvNS_9FwdParamsE)
        /*0100*/ 	.short	0x0380
        /*0102*/ 	.short	0x00e8


	//----- nvinfo : EIATTR_SW_WAR
	.align		4
.L_1902:
        /*0104*/ 	.byte	0x04, 0x36
        /*0106*/ 	.short	(.L_1904 - .L_1903)
.L_1903:
        /*0108*/ 	.word	0x00000008
.L_1904:


//--------------------- .nv.info._ZN10layer_norm31ln_parallel_residual_fwd_kernelINS_13Kernel_traitsIfffffjLj1536ELj1ELj4ELj1ELj16ENS_18Kernel_traits_baseILj1536EfffffjLj128EEEEELb1ELb0ELb0EEEvNS_9FwdParamsE --------------------------
	.section	.nv.info._ZN10layer_norm31ln_parallel_residual_fwd_kernelINS_13Kernel_traitsIfffffjLj1536ELj1ELj4ELj1ELj16ENS_18Kernel_traits_baseILj1536EfffffjLj128EEEEELb1ELb0ELb0EEEvNS_9FwdParamsE,"",@"SHT_CUDA_INFO"
	.sectionflags	@""
	.align	4


	//----- nvinfo : EIATTR_CUDA_API_VERSION
	.align		4
        /*0000*/ 	.byte	0x04, 0x37
        /*0002*/ 	.short	(.L_1906 - .L_1905)
.L_1905:
        /*0004*/ 	.word	0x00000082


	//----- nvinfo : EIATTR_KPARAM_INFO
	.align		4
.L_1906:
        /*0008*/ 	.byte	0x04, 0x17
        /*000a*/ 	.short	(.L_1908 - .L_1907)
.L_1907:
        /*000c*/ 	.word	0x00000000
        /*0010*/ 	.short	0x0000
        /*0012*/ 	.short	0x0000
        /*0014*/ 	.byte	0x00, 0xf0, 0xa1, 0x03


	//----- nvinfo : EIATTR_SPARSE_MMA_MASK
	.align		4
.L_1908:
        /*0018*/ 	.byte	0x03, 0x50
        /*001a*/ 	.short	0x0000


	//----- nvinfo : EIATTR_MAXREG_COUNT
	.align		4
        /*001c*/ 	.byte	0x03, 0x1b
        /*001e*/ 	.short	0x00ff


	//----- nvinfo : EIATTR_ANNOTATIONS
	.align		4
        /*0020*/ 	.byte	0x04, 0x55
        /*0022*/ 	.short	(.L_1910 - .L_1909)


	//   ....[0]....
.L_1909:
        /* <DEDUP_REMOVED lines=92> */


	//----- nvinfo : EIATTR_MERCURY_ISA_VERSION
	.align		4
.L_1910:
        /*05d4*/ 	.byte	0x03, 0x5f
        /*05d6*/ 	.short	0x0101


	//----- nvinfo : EIATTR_COOP_GROUP_MASK_REGIDS
	.align		4
        /*05d8*/ 	.byte	0x04, 0x29
        /*05da*/ 	.short	(.L_1912 - .L_1911)


	//   ....[0]....
.L_1911:
        /*05dc*/ 	.word	0xffffffff


	//   ....[1]....
        /*05e0*/ 	.word	0xffffffff


	//   ....[2]....
        /*05e4*/ 	.word	0xffffffff


	//   ....[3]....
        /*05e8*/ 	.word	0xffffffff


	//   ....[4]....
        /*05ec*/ 	.word	0xffffffff


	//   ....[5]....
        /*05f0*/ 	.word	0xffffffff


	//   ....[6]....
        /*05f4*/ 	.word	0xffffffff


	//   ....[7]....
        /*05f8*/ 	.word	0xffffffff


	//   ....[8]....
        /*05fc*/ 	.word	0xffffffff


	//   ....[9]....
        /*0600*/ 	.word	0xffffffff


	//   ....[10]....
        /*0604*/ 	.word	0x05000016


	//   ....[11]....
        /*0608*/ 	.word	0x05000016


	//   ....[12]....
        /*060c*/ 	.word	0x05000016


	//   ....[13]....
        /*0610*/ 	.word	0x05000016


	//   ....[14]....
        /*0614*/ 	.word	0x05000016


	//   ....[15]....
        /*0618*/ 	.word	0x05000016


	//   ....[16]....
        /*061c*/ 	.word	0x05000016


	//   ....[17]....
        /*0620*/ 	.word	0x05000016


	//   ....[18]....
        /*0624*/ 	.word	0x05000016


	//   ....[19]....
        /*0628*/ 	.word	0x05000016


	//----- nvinfo : EIATTR_COOP_GROUP_INSTR_OFFSETS
	.align		4
.L_1912:
        /*062c*/ 	.byte	0x04, 0x28
        /*062e*/ 	.short	(.L_1914 - .L_1913)


	//   ....[0]....
.L_1913:
        /*0630*/ 	.word	0x0003d6e0


	//   ....[1]....
        /*0634*/ 	.word	0x0003d720


	//   ....[2]....
        /*0638*/ 	.word	0x0003d740


	//   ....[3]....
        /*063c*/ 	.word	0x0003d760


	//   ....[4]....
        /*0640*/ 	.word	0x0003d780


	//   ....[5]....
        /*0644*/ 	.word	0x0003de10


	//   ....[6]....
        /*0648*/ 	.word	0x0003de30


	//   ....[7]....
        /*064c*/ 	.word	0x0003de50


	//   ....[8]....
        /*0650*/ 	.word	0x0003de70


	//   ....[9]....
        /*0654*/ 	.word	0x0003de90


	//   ....[10]....
        /*0658*/ 	.word	0x0003f620


	//   ....[11]....
        /*065c*/ 	.word	0x0003f6c0


	//   ....[12]....
        /*0660*/ 	.word	0x0003f720


	//   ....[13]....
        /*0664*/ 	.word	0x0003f780


	//   ....[14]....
        /*0668*/ 	.word	0x0003f7e0


	//   ....[15]....
        /*066c*/ 	.word	0x0003fed0


	//   ....[16]....
        /*0670*/ 	.word	0x0003ff30


	//   ....[17]....
        /*0674*/ 	.word	0x0003ff90


	//   ....[18]....
        /*0678*/ 	.word	0x0003fff0


	//   ....[19]....
        /*067c*/ 	.word	0x00040050


	//----- nvinfo : EIATTR_VRC_CTA_INIT_COUNT
	.align		4
.L_1914:
        /*0680*/ 	.byte	0x02, 0x4a
	.zero		1
	.zero		1


	//----- nvinfo : EIATTR_EXIT_INSTR_OFFSETS
	.align		4
        /*0684*/ 	.byte	0x04, 0x1c
        /*0686*/ 	.short	(.L_1916 - .L_1915)


	//   ....[0]....
.L_1915:
        /*0688*/ 	.word	0x00003a00


	//   ....[1]....
        /*068c*/ 	.word	0x0003f5b0


	//----- nvinfo : EIATTR_MAX_THREADS
	.align		4
.L_1916:
        /*0690*/ 	.byte	0x04, 0x05
        /*0692*/ 	.short	(.L_1918 - .L_1917)
.L_1917:
        /*0694*/ 	.word	0x00000080
        /*0698*/ 	.word	0x00000001
        /*069c*/ 	.word	0x00000001


	//----- nvinfo : EIATTR_CRS_STACK_SIZE
	.align		4
.L_1918:
        /*06a0*/ 	.byte	0x04, 0x1e
        /*06a2*/ 	.short	(.L_1920 - .L_1919)
.L_1919:
        /*06a4*/ 	.word	0x00000000


	//----- nvinfo : EIATTR_CBANK_PARAM_SIZE
	.align		4
.L_1920:
        /*06a8*/ 	.byte	0x03, 0x19
        /*06aa*/ 	.short	0x00e8


	//----- nvinfo : EIATTR_PARAM_CBANK
	.align		4
        /*06ac*/ 	.byte	0x04, 0x0a
        /*06ae*/ 	.short	(.L_1922 - .L_1921)
	.align		4
.L_1921:
        /*06b0*/ 	.word	index@(.nv.constant0._ZN10layer_norm31ln_parallel_residual_fwd_kernelINS_13Kernel_traitsIfffffjLj1536ELj1ELj4ELj1ELj16ENS_18Kernel_traits_baseILj1536EfffffjLj128EEEEELb1ELb0ELb0EEEvNS_9FwdParamsE)
        /*06b4*/ 	.short	0x0380
        /*06b6*/ 	.short	0x00e8


	//----- nvinfo : EIATTR_SW_WAR
	.align		4
.L_1922:
        /*06b8*/ 	.byte	0x04, 0x36
        /*06ba*/ 	.short	(.L_1924 - .L_1923)
.L_1923:
        /*06bc*/ 	.word	0x00000008
.L_1924:


//--------------------- .nv.info._ZN10layer_norm31ln_parallel_residual_fwd_kernelINS_13Kernel_traitsIfffffjLj1536ELj1ELj4ELj1ELj16ENS_18Kernel_traits_baseILj1536EfffffjLj128EEEEELb1ELb0ELb1EEEvNS_9FwdParamsE --------------------------
	.section	.nv.info._ZN10layer_norm31ln_parallel_residual_fwd_kernelINS_13Kernel_traitsIfffffjLj1536ELj1ELj4ELj1ELj16ENS_18Kernel_traits_baseILj1536EfffffjLj128EEEEELb1ELb0ELb1EEEvNS_9FwdParamsE,"",@"SHT_CUDA_INFO"
	.sectionflags	@""
	.align	4


	//----- nvinfo : EIATTR_CUDA_API_VERSION
	.align		4
        /*0000*/ 	.byte	0x04, 0x37
        /*0002*/ 	.short	(.L_1926 - .L_1925)
.L_1925:
        /*0004*/ 	.word	0x00000082


	//----- nvinfo : EIATTR_KPARAM_INFO
	.align		4
.L_1926:
        /*0008*/ 	.byte	0x04, 0x17
        /*000a*/ 	.short	(.L_1928 - .L_1927)
.L_1927:
        /*000c*/ 	.word	0x00000000
        /*0010*/ 	.short	0x0000
        /*0012*/ 	.short	0x0000
        /*0014*/ 	.byte	0x00, 0xf0, 0xa1, 0x03


	//----- nvinfo : EIATTR_SPARSE_MMA_MASK
	.align		4
.L_1928:
        /*0018*/ 	.byte	0x03, 0x50
        /*001a*/ 	.short	0x0000


	//----- nvinfo : EIATTR_MAXREG_COUNT
	.align		4
        /*001c*/ 	.byte	0x03, 0x1b
        /*001e*/ 	.short	0x00ff


	//----- nvinfo : EIATTR_ANNOTATIONS
	.align		4
        /*0020*/ 	.byte	0x04, 0x55
        /*0022*/ 	.short	(.L_1930 - .L_1929)


	//   ....[0]....
.L_1929:
        /* <DEDUP_REMOVED lines=61> */


	//----- nvinfo : EIATTR_MERCURY_ISA_VERSION
	.align		4
.L_1930:
        /*03e4*/ 	.byte	0x03, 0x5f
        /*03e6*/ 	.short	0x0101


	//----- nvinfo : EIATTR_COOP_GROUP_MASK_REGIDS
	.align		4
        /*03e8*/ 	.byte	0x04, 0x29
        /*03ea*/ 	.short	(.L_1932 - .L_1931)


	//   ....[0]....
.L_1931:
        /*03ec*/ 	.word	0xffffffff


	//   ....[1]....
        /*03f0*/ 	.word	0xffffffff


	//   ....[2]....
        /*03f4*/ 	.word	0xffffffff


	//   ....[3]....
        /*03f8*/ 	.word	0xffffffff


	//   ....[4]....
        /*03fc*/ 	.word	0xffffffff


	//   ....[5]....
        /*0400*/ 	.word	0xffffffff


	//   ....[6]....
        /*0404*/ 	.word	0xffffffff


	//   ....[7]....
        /*0408*/ 	.word	0xffffffff


	//   ....[8]....
        /*040c*/ 	.word	0xffffffff


	//   ....[9]....
        /*0410*/ 	.word	0xffffffff


	//   ....[10]....
        /*0414*/ 	.word	0x050000da


	//   ....[11]....
        /*0418*/ 	.word	0x050000da


	//   ....[12]....
        /*041c*/ 	.word	0x050000da


	//   ....[13]....
        /*0420*/ 	.word	0x050000da


	//   ....[14]....
        /*0424*/ 	.word	0x050000da


	//   ....[15]....
        /*0428*/ 	.word	0x050000da


	//   ....[16]....
        /*042c*/ 	.word	0x050000da


	//   ....[17]....
        /*0430*/ 	.word	0x050000da


	//   ....[18]....
        /*0434*/ 	.word	0x050000da


	//   ....[19]....
        /*0438*/ 	.word	0x050000da


	//----- nvinfo : EIATTR_COOP_GROUP_INSTR_OFFSETS
	.align		4
.L_1932:
        /*043c*/ 	.byte	0x04, 0x28
        /*043e*/ 	.short	(.L_1934 - .L_1933)


	//   ....[0]....
.L_1933:
        /*0440*/ 	.word	0x00037930


	//   ....[1]....
        /*0444*/ 	.word	0x00037960


	//   ....[2]....
        /*0448*/ 	.word	0x00037980


	//   ....[3]....
        /*044c*/ 	.word	0x000379a0


	//   ....[4]....
        /*0450*/ 	.word	0x000379c0


	//   ....[5]....
        /*0454*/ 	.word	0x00037ff0


	//   ....[6]....
        /*0458*/ 	.word	0x00038010


	//   ....[7]....
        /*045c*/ 	.word	0x00038030


	//   ....[8]....
        /*0460*/ 	.word	0x00038050


	//   ....[9]....
        /*0464*/ 	.word	0x00038070


	//   ....[10]....
        /*0468*/ 	.word	0x000393b0


	//   ....[11]....
        /*046c*/ 	.word	0x00039450


	//   ....[12]....
        /*0470*/ 	.word	0x000394b0


	//   ....[13]....
        /*0474*/ 	.word	0x00039510


	//   ....[14]....
        /*0478*/ 	.word	0x00039570


	//   ....[15]....
        /*047c*/ 	.word	0x00039bf0


	//   ....[16]....
        /*0480*/ 	.word	0x00039c50


	//   ....[17]....
        /*0484*/ 	.word	0x00039cb0


	//   ....[18]....
        /*0488*/ 	.word	0x00039d10


	//   ....[19]....
        /*048c*/ 	.word	0x00039d70


	//----- nvinfo : EIATTR_VRC_CTA_INIT_COUNT
	.align		4
.L_1934:
        /*0490*/ 	.byte	0x02, 0x4a
	.zero		1
	.zero		1


	//----- nvinfo : EIATTR_EXIT_INSTR_OFFSETS
	.align		4
        /*0494*/ 	.byte	0x04, 0x1c
        /*0496*/ 	.short	(.L_1936 - .L_1935)


	//   ....[0]....
.L_1935:
        /*0498*/ 	.word	0x000015b0


	//   ....[1]....
        /*049c*/ 	.word	0x00039340


	//----- nvinfo : EIATTR_MAX_THREADS
	.align		4
.L_1936:
        /*04a0*/ 	.byte	0x04, 0x05
        /*04a2*/ 	.short	(.L_1938 - .L_1937)
.L_1937:
        /*04a4*/ 	.word	0x00000080
        /*04a8*/ 	.word	0x00000001
        /*04ac*/ 	.word	0x00000001


	//----- nvinfo : EIATTR_CRS_STACK_SIZE
	.align		4
.L_1938:
        /*04b0*/ 	.byte	0x04, 0x1e
        /*04b2*/ 	.short	(.L_1940 - .L_1939)
.L_1939:
        /*04b4*/ 	.word	0x00000000


	//----- nvinfo : EIATTR_CBANK_PARAM_SIZE
	.align		4
.L_1940:
        /*04b8*/ 	.byte	0x03, 0x19
        /*04ba*/ 	.short	0x00e8


	//----- nvinfo : EIATTR_PARAM_CBANK
	.align		4
        /*04bc*/ 	.byte	0x04, 0x0a
        /*04be*/ 	.short	(.L_1942 - .L_1941)
	.align		4
.L_1941:
        /*04c0*/ 	.word	index@(.nv.constant0._ZN10layer_norm31ln_parallel_residual_fwd_kernelINS_13Kernel_traitsIfffffjLj1536ELj1ELj4ELj1ELj16ENS_18Kernel_traits_baseILj1536EfffffjLj128EEEEELb1ELb0ELb1EEEvNS_9FwdParamsE)
        /*04c4*/ 	.short	0x0380
        /*04c6*/ 	.short	0x00e8


	//----- nvinfo : EIATTR_SW_WAR
	.align		4
.L_1942:
        /*04c8*/ 	.byte	0x04, 0x36
        /*04ca*/ 	.short	(.L_1944 - .L_1943)
.L_1943:
        /*04cc*/ 	.word	0x00000008
.L_1944:


//--------------------- .nv.info._ZN10layer_norm31ln_parallel_residual_fwd_kernelINS_13Kernel_traitsIfffffjLj1536ELj1ELj4ELj1ELj16ENS_18Kernel_traits_baseILj1536EfffffjLj128EEEEELb1ELb1ELb0EEEvNS_9FwdParamsE --------------------------
	.section	.nv.info._ZN10layer_norm31ln_parallel_residual_fwd_kernelINS_13Kernel_traitsIfffffjLj1536ELj1ELj4ELj1ELj16ENS_18Kernel_traits_baseILj1536EfffffjLj128EEEEELb1ELb1ELb0EEEvNS_9FwdParamsE,"",@"SHT_CUDA_INFO"
	.sectionflags	@""
	.align	4


	//----- nvinfo : EIATTR_CUDA_API_VERSION
	.align		4
        /*0000*/ 	.byte	0x04, 0x37
        /*0002*/ 	.short	(.L_1946 - .L_1945)
.L_1945:
        /*0004*/ 	.word	0x00000082


	//----- nvinfo : EIATTR_KPARAM_INFO
	.align		4
.L_1946:
        /*0008*/ 	.byte	0x04, 0x17
        /*000a*/ 	.short	(.L_1948 - .L_1947)
.L_1947:
        /*000c*/ 	.word	0x00000000
        /*0010*/ 	.short	0x0000
        /*0012*/ 	.short	0x0000
        /*0014*/ 	.byte	0x00, 0xf0, 0xa1, 0x03


	//----- nvinfo : EIATTR_SPARSE_MMA_MASK
	.align		4
.L_1948:
        /*0018*/ 	.byte	0x03, 0x50
        /*001a*/ 	.short	0x0000


	//----- nvinfo : EIATTR_MAXREG_COUNT
	.align		4
        /*001c*/ 	.byte	0x03, 0x1b
        /*001e*/ 	.short	0x00ff


	//----- nvinfo : EIATTR_MERCURY_ISA_VERSION
	.align		4
        /*0020*/ 	.byte	0x03, 0x5f
        /*0022*/ 	.short	0x0101


	//----- nvinfo : EIATTR_COOP_GROUP_MASK_REGIDS
	.align		4
        /*0024*/ 	.byte	0x04, 0x29
        /*0026*/ 	.short	(.L_1950 - .L_1949)


	//   ....[0]....
.L_1949:
        /*0028*/ 	.word	0xffffffff


	//   ....[1]....
        /*002c*/ 	.word	0xffffffff


	//   ....[2]....
        /*0030*/ 	.word	0xffffffff


	//   ....[3]....
        /*0034*/ 	.word	0xffffffff


	//   ....[4]....
        /*0038*/ 	.word	0xffffffff


	//   ....[5]....
        /*003c*/ 	.word	0xffffffff


	//   ....[6]....
        /*0040*/ 	.word	0xffffffff


	//   ....[7]....
        /*0044*/ 	.word	0xffffffff


	//   ....[8]....
        /*0048*/ 	.word	0xffffffff


	//   ....[9]....
        /*004c*/ 	.word	0xffffffff


	//   ....[10]....
        /*0050*/ 	.word	0x050000b6


	//   ....[11]....
        /*0054*/ 	.word	0x050000b6


	//   ....[12]....
        /*0058*/ 	.word	0x050000b6


	//   ....[13]....
        /*005c*/ 	.word	0x050000b6


	//   ....[14]....
        /*0060*/ 	.word	0x050000b6


	//   ....[15]....
        /*0064*/ 	.word	0x050000b6


	//   ....[16]....
        /*0068*/ 	.word	0x050000b6


	//   ....[17]....
        /*006c*/ 	.word	0x050000b6


	//   ....[18]....
        /*0070*/ 	.word	0x050000b6


	//   ....[19]....
        /*0074*/ 	.word	0x050000b6


	//----- nvinfo : EIATTR_COOP_GROUP_INSTR_OFFSETS
	.align		4
.L_1950:
        /*0078*/ 	.byte	0x04, 0x28
        /*007a*/ 	.short	(.L_1952 - .L_1951)


	//   ....[0]....
.L_1951:
        /*007c*/ 	.word	0x0003a280


	//   ....[1]....
        /*0080*/ 	.word	0x0003a2c0


	//   ....[2]....
        /*0084*/ 	.word	0x0003a2e0


	//   ....[3]....
        /*0088*/ 	.word	0x0003a300


	//   ....[4]....
        /*008c*/ 	.word	0x0003a320


	//   ....[5]....
        /*0090*/ 	.word	0x0003a9b0


	//   ....[6]....
        /*0094*/ 	.word	0x0003a9d0


	//   ....[7]....
        /*0098*/ 	.word	0x0003a9f0


	//   ....[8]....
        /*009c*/ 	.word	0x0003aa10


	//   ....[9]....
        /*00a0*/ 	.word	0x0003aa30


	//   ....[10]....
        /*00a4*/ 	.word	0x0003bac0


	//   ....[11]....
        /*00a8*/ 	.word	0x0003bb70


	//   ....[12]....
        /*00ac*/ 	.word	0x0003bbe0


	//   ....[13]....
        /*00b0*/ 	.word	0x0003bc50


	//   ....[14]....
        /*00b4*/ 	.word	0x0003bcc0


	//   ....[15]....
        /*00b8*/ 	.word	0x0003c3b0


	//   ....[16]....
        /*00bc*/ 	.word	0x0003c420


	//   ....[17]....
        /*00c0*/ 	.word	0x0003c490


	//   ....[18]....
        /*00c4*/ 	.word	0x0003c500


	//   ....[19]....
        /*00c8*/ 	.word	0x0003c570


	//----- nvinfo : EIATTR_VRC_CTA_INIT_COUNT
	.align		4
.L_1952:
        /*00cc*/ 	.byte	0x02, 0x4a
	.zero		1
	.zero		1


	//----- nvinfo : EIATTR_EXIT_INSTR_OFFSETS
	.align		4
        /*00d0*/ 	.byte	0x04, 0x1c
        /*00d2*/ 	.short	(.L_1954 - .L_1953)


	//   ....[0]....
.L_1953:
        /*00d4*/ 	.word	0x00000f00


	//   ....[1]....
        /*00d8*/ 	.word	0x0003ba50


	//----- nvinfo : EIATTR_MAX_THREADS
	.align		4
.L_1954:
        /*00dc*/ 	.byte	0x04, 0x05
        /*00de*/ 	.short	(.L_1956 - .L_1955)
.L_1955:
        /*00e0*/ 	.word	0x00000080
        /*00e4*/ 	.word	0x00000001
        /*00e8*/ 	.word	0x00000001


	//----- nvinfo : EIATTR_CRS_STACK_SIZE
	.align		4
.L_1956:
        /*00ec*/ 	.byte	0x04, 0x1e
        /*00ee*/ 	.short	(.L_1958 - .L_1957)
.L_1957:
        /*00f0*/ 	.word	0x00000000


	//----- nvinfo : EIATTR_CBANK_PARAM_SIZE
	.align		4
.L_1958:
        /*00f4*/ 	.byte	0x03, 0x19
        /*00f6*/ 	.short	0x00e8


	//----- nvinfo : EIATTR_PARAM_CBANK
	.align		4
        /*00f8*/ 	.byte	0x04, 0x0a
        /*00fa*/ 	.short	(.L_1960 - .L_1959)
	.align		4
.L_1959:
        /*00fc*/ 	.word	index@(.nv.constant0._ZN10layer_norm31ln_parallel_residual_fwd_kernelINS_13Kernel_traitsIfffffjLj1536ELj1ELj4ELj1ELj16ENS_18Kernel_traits_baseILj1536EfffffjLj128EEEEELb1ELb1ELb0EEEvNS_9FwdParamsE)
        /*0100*/ 	.short	0x0380
        /*0102*/ 	.short	0x00e8


	//----- nvinfo : EIATTR_SW_WAR
	.align		4
.L_1960:
        /*0104*/ 	.byte	0x04, 0x36
        /*0106*/ 	.short	(.L_1962 - .L_1961)
.L_1961:
        /*0108*/ 	.word	0x00000008
.L_1962:


//--------------------- .nv.info._ZN10layer_norm31ln_parallel_residual_fwd_kernelINS_13Kernel_traitsIfffffjLj1536ELj1ELj4ELj1ELj16ENS_18Kernel_traits_baseILj1536EfffffjLj128EEEEELb1ELb1ELb1EEEvNS_9FwdParamsE --------------------------
	.section	.nv.info._ZN10layer_norm31ln_parallel_residual_fwd_kernelINS_13Kernel_traitsIfffffjLj1536ELj1ELj4ELj1ELj16ENS_18Kernel_traits_baseILj1536EfffffjLj128EEEEELb1ELb1ELb1EEEvNS_9FwdParamsE,"",@"SHT_CUDA_INFO"
	.sectionflags	@""
	.align	4


	//----- nvinfo : EIATTR_CUDA_API_VERSION
	.align		4
        /*0000*/ 	.byte	0x04, 0x37
        /*0002*/ 	.short	(.L_1964 - .L_1963)
.L_1963:
        /*0004*/ 	.word	0x00000082


	//----- nvinfo : EIATTR_KPARAM_INFO
	.align		4
.L_1964:
        /*0008*/ 	.byte	0x04, 0x17
        /*000a*/ 	.short	(.L_1966 - .L_1965)
.L_1965:
        /*000c*/ 	.word	0x00000000
        /*0010*/ 	.short	0x0000
        /*0012*/ 	.short	0x0000
        /*0014*/ 	.byte	0x00, 0xf0, 0xa1, 0x03


	//----- nvinfo : EIATTR_SPARSE_MMA_MASK
	.align		4
.L_1966:
        /*0018*/ 	.byte	0x03, 0x50
        /*001a*/ 	.short	0x0000


	//----- nvinfo : EIATTR_MAXREG_COUNT
	.align		4
        /*001c*/ 	.byte	0x03, 0x1b
        /*001e*/ 	.short	0x00ff


	//----- nvinfo : EIATTR_MERCURY_ISA_VERSION
	.align		4
        /*0020*/ 	.byte	0x03, 0x5f
        /*0022*/ 	.short	0x0101


	//----- nvinfo : EIATTR_COOP_GROUP_MASK_REGIDS
	.align		4
        /*0024*/ 	.byte	0x04, 0x29
        /*0026*/ 	.short	(.L_1968 - .L_1967)


	//   ....[0]....
.L_1967:
        /*0028*/ 	.word	0xffffffff


	//   ....[1]....
        /*002c*/ 	.word	0xffffffff


	//   ....[2]....
        /*0030*/ 	.word	0xffffffff


	//   ....[3]....
        /*0034*/ 	.word	0xffffffff


	//   ....[4]....
        /*0038*/ 	.word	0xffffffff


	//   ....[5]....
        /*003c*/ 	.word	0xffffffff


	//   ....[6]....
        /*0040*/ 	.word	0xffffffff


	//   ....[7]....
        /*0044*/ 	.word	0xffffffff


	//   ....[8]....
        /*0048*/ 	.word	0xffffffff


	//   ....[9]....
        /*004c*/ 	.word	0xffffffff


	//   ....[10]....
        /*0050*/ 	.word	0x0500001b


	//   ....[11]....
        /*0054*/ 	.word	0x0500001b


	//   ....[12]....
        /*0058*/ 	.word	0x0500001b


	//   ....[13]....
        /*005c*/ 	.word	0x0500001b


	//   ....[14]....
        /*0060*/ 	.word	0x0500001b


	//   ....[15]....
        /*0064*/ 	.word	0x0500001b


	//   ....[16]....
        /*0068*/ 	.word	0x0500001b


	//   ....[17]....
        /*006c*/ 	.word	0x0500001b


	//   ....[18]....
        /*0070*/ 	.word	0x0500001b


	//   ....[19]....
        /*0074*/ 	.word	0x0500001b


	//----- nvinfo : EIATTR_COOP_GROUP_INSTR_OFFSETS
	.align		4
.L_1968:
        /*0078*/ 	.byte	0x04, 0x28
        /*007a*/ 	.short	(.L_1970 - .L_1969)


	//   ....[0]....
.L_1969:
        /*007c*/ 	.word	0x0002e9c0


	//   ....[1]....
        /*0080*/ 	.word	0x0002e9f0


	//   ....[2]....
        /*0084*/ 	.word	0x0002ea10


	//   ....[3]....
        /*0088*/ 	.word	0x0002ea30


	//   ....[4]....
        /*008c*/ 	.word	0x0002ea50


	//   ....[5]....
        /*0090*/ 	.word	0x0002f080


	//   ....[6]....
        /*0094*/ 	.word	0x0002f0a0


	//   ....[7]....
        /*0098*/ 	.word	0x0002f0c0


	//   ....[8]....
        /*009c*/ 	.word	0x0002f0e0


	//   ....[9]....
        /*00a0*/ 	.word	0x0002f100


	//   ....[10]....
        /*00a4*/ 	.word	0x0002fd30


	//   ....[11]....
        /*00a8*/ 	.word	0x0002fde0


	//   ....[12]....
        /*00ac*/ 	.word	0x0002fe50


	//   ....[13]....
        /*00b0*/ 	.word	0x0002fec0


	//   ....[14]....
        /*00b4*/ 	.word	0x0002ff30


	//   ....[15]....
        /*00b8*/ 	.word	0x000305b0


	//   ....[16]....
        /*00bc*/ 	.word	0x00030620


	//   ....[17]....
        /*00c0*/ 	.word	0x00030690


	//   ....[18]....
        /*00c4*/ 	.word	0x00030700


	//   ....[19]....
        /*00c8*/ 	.word	0x00030770


	//----- nvinfo : EIATTR_VRC_CTA_INIT_COUNT
	.align		4
.L_1970:
        /*00cc*/ 	.byte	0x02, 0x4a
	.zero		1
	.zero		1


	//----- nvinfo : EIATTR_EXIT_INSTR_OFFSETS
	.align		4
        /*00d0*/ 	.byte	0x04, 0x1c
        /*00d2*/ 	.short	(.L_1972 - .L_1971)


	//   ....[0]....
.L_1971:
        /*00d4*/ 	.word	0x00000750


	//   ....[1]....
        /*00d8*/ 	.word	0x0002fcc0


	//----- nvinfo : EIATTR_MAX_THREADS
	.align		4
.L_1972:
        /*00dc*/ 	.byte	0x04, 0x05
        /*00de*/ 	.short	(.L_1974 - .L_1973)
.L_1973:
        /*00e0*/ 	.word	0x00000080
        /*00e4*/ 	.word	0x00000001
        /*00e8*/ 	.word	0x00000001


	//----- nvinfo : EIATTR_CRS_STACK_SIZE
	.align		4
.L_1974:
        /*00ec*/ 	.byte	0x04, 0x1e
        /*00ee*/ 	.short	(.L_1976 - .L_1975)
.L_1975:
        /*00f0*/ 	.word	0x00000000


	//----- nvinfo : EIATTR_CBANK_PARAM_SIZE
	.align		4
.L_1976:
        /*00f4*/ 	.byte	0x03, 0x19
        /*00f6*/ 	.short	0x00e8


	//----- nvinfo : EIATTR_PARAM_CBANK
	.align		4
        /*00f8*/ 	.byte	0x04, 0x0a
        /*00fa*/ 	.short	(.L_1978 - .L_1977)
	.align		4
.L_1977:
        /*00fc*/ 	.word	index@(.nv.constant0._ZN10layer_norm31ln_parallel_residual_fwd_kernelINS_13Kernel_traitsIfffffjLj1536ELj1ELj4ELj1ELj16ENS_18Kernel_traits_baseILj1536EfffffjLj128EEEEELb1ELb1ELb1EEEvNS_9FwdParamsE)
        /*0100*/ 	.short	0x0380
        /*0102*/ 	.short	0x00e8


	//----- nvinfo : EIATTR_SW_WAR
	.align		4
.L_1978:
        /*0104*/ 	.byte	0x04, 0x36
        /*0106*/ 	.short	(.L_1980 - .L_1979)
.L_1979:
        /*0108*/ 	.word	0x00000008
.L_1980:


//--------------------- .nv.callgraph             --------------------------
	.section	.nv.callgraph,"",@"SHT_CUDA_CALLGRAPH"
	.align	4
	.sectionentsize	8
	.align		4
        /*0000*/ 	.word	0x00000000
	.align		4
        /*0004*/ 	.word	0xffffffff
	.align		4
        /*0008*/ 	.word	0x00000000
	.align		4
        /*000c*/ 	.word	0xfffffffe
	.align		4
        /*0010*/ 	.word	0x00000000
	.align		4
        /*0014*/ 	.word	0xfffffffd
	.align		4
        /*0018*/ 	.word	0x00000000
	.align		4
        /*001c*/ 	.word	0xfffffffc


//--------------------- .nv.constant4             --------------------------
	.section	.nv.constant4,"a",@progbits
	.align	8
	.align		8
.nv.constant4:
        /*0000*/ 	.dword	precalc_xorwow_matrix
	.align		8
        /*0008*/ 	.dword	precalc_xorwow_offset_matrix
	.align		8
        /*0010*/ 	.dword	mrg32k3aM1
	.align		8
        /*0018*/ 	.dword	mrg32k3aM2
	.align		8
        /*0020*/ 	.dword	mrg32k3aM1SubSeq
	.align		8
        /*0028*/ 	.dword	mrg32k3aM2SubSeq
	.align		8
        /*0030*/ 	.dword	mrg32k3aM1Seq
	.align		8
        /*0038*/ 	.dword	mrg32k3aM2Seq


//--------------------- .nv.constant3             --------------------------
	.section	.nv.constant3,"a",@progbits
	.align	8
.nv.constant3:
	.type		__cr_lgamma_table,@object
	.size		__cr_lgamma_table,(.L_8 - __cr_lgamma_table)
__cr_lgamma_table:
        /*0000*/ 	.byte	0x00, 0x00, 0x00, 0x00, 0x00, 0x00, 0x00, 0x00, 0x00, 0x00, 0x00, 0x00, 0x00, 0x00, 0x00, 0x00
        /*0010*/ 	.byte	0xef, 0x39, 0xfa, 0xfe, 0x42, 0x2e, 0xe6, 0x3f, 0x02, 0x20, 0x2a, 0xfa, 0x0b, 0xab, 0xfc, 0x3f
        /*0020*/ 	.byte	0xf9, 0x2c, 0x92, 0x7c, 0xa7, 0x6c, 0x09, 0x40, 0xc9, 0x79, 0x44, 0x3c, 0x64, 0x26, 0x13, 0x40
        /*0030*/ 	.byte	0xca, 0x01, 0xcf, 0x3a, 0x27, 0x51, 0x1a, 0x40, 0x30, 0xcc, 0x2d, 0xf3, 0xe1, 0x0c, 0x21, 0x40
        /*0040*/ 	.byte	0x0d, 0xb7, 0xfc, 0x82, 0x8e, 0x35, 0x25, 0x40
.L_8:


//--------------------- .text._ZN10layer_norm31ln_parallel_residual_fwd_kernelINS_13Kernel_traitsI13__nv_bfloat16S2_S2_S2_fjLj1536ELj1ELj4ELj1ELj16ENS_18Kernel_traits_baseILj1536ES2_S2_S2_S2_fjLj128EEEEELb0ELb0ELb0EEEvNS_9FwdParamsE --------------------------
	.section	.text._ZN10layer_norm31ln_parallel_residual_fwd_kernelINS_13Kernel_traitsI13__nv_bfloat16S2_S2_S2_fjLj1536ELj1ELj4ELj1ELj16ENS_18Kernel_traits_baseILj1536ES2_S2_S2_S2_fjLj128EEEEELb0ELb0ELb0EEEvNS_9FwdParamsE,"ax",@progbits
	.align	128
        .global         _ZN10layer_norm31ln_parallel_residual_fwd_kernelINS_13Kernel_traitsI13__nv_bfloat16S2_S2_S2_fjLj1536ELj1ELj4ELj1ELj16ENS_18Kernel_traits_baseILj1536ES2_S2_S2_S2_fjLj128EEEEELb0ELb0ELb0EEEvNS_9FwdParamsE
        .type           _ZN10layer_norm31ln_parallel_residual_fwd_kernelINS_13Kernel_traitsI13__nv_bfloat16S2_S2_S2_fjLj1536ELj1ELj4ELj1ELj16ENS_18Kernel_traits_baseILj1536ES2_S2_S2_S2_fjLj128EEEEELb0ELb0ELb0EEEvNS_9FwdParamsE,@function
        .size           _ZN10layer_norm31ln_parallel_residual_fwd_kernelINS_13Kernel_traitsI13__nv_bfloat16S2_S2_S2_fjLj1536ELj1ELj4ELj1ELj16ENS_18Kernel_traits_baseILj1536ES2_S2_S2_S2_fjLj128EEEEELb0ELb0ELb0EEEvNS_9FwdParamsE,(.L_x_33244 - _ZN10layer_norm31ln_parallel_residual_fwd_kernelINS_13Kernel_traitsI13__nv_bfloat16S2_S2_S2_fjLj1536ELj1ELj4ELj1ELj16ENS_18Kernel_traits_baseILj1536ES2_S2_S2_S2_fjLj128EEEEELb0ELb0ELb0EEEvNS_9FwdParamsE)
        .other          _ZN10layer_norm31ln_parallel_residual_fwd_kernelINS_13Kernel_traitsI13__nv_bfloat16S2_S2_S2_fjLj1536ELj1ELj4ELj1ELj16ENS_18Kernel_traits_baseILj1536ES2_S2_S2_S2_fjLj128EEEEELb0ELb0ELb0EEEvNS_9FwdParamsE,@"STO_CUDA_ENTRY STV_DEFAULT"
_ZN10layer_norm31ln_parallel_residual_fwd_kernelINS_13Kernel_traitsI13__nv_bfloat16S2_S2_S2_fjLj1536ELj1ELj4ELj1ELj16ENS_18Kernel_traits_baseILj1536ES2_S2_S2_S2_fjLj128EEEEELb0ELb0ELb0EEEvNS_9FwdParamsE:
.text._ZN10layer_norm31ln_parallel_residual_fwd_kernelINS_13Kernel_traitsI13__nv_bfloat16S2_S2_S2_fjLj1536ELj1ELj4ELj1ELj16ENS_18Kernel_traits_baseILj1536ES2_S2_S2_S2_fjLj128EEEEELb0ELb0ELb0EEEvNS_9FwdParamsE:
[----:B------:R-:W0:Y:S01]  /*0000*/  LDC R1, c[0x0][0x37c] ;  /* 0x0000df00ff017b82 */ /* 0x000e220000000800 */
[----:B------:R-:W1:Y:S07]  /*0010*/  S2R R4, SR_TID.X ;  /* 0x0000000000047919 */ /* 0x000e6e0000002100 */
[----:B------:R-:W2:Y:S01]  /*0020*/  LDC R3, c[0x0][0x388] ;  /* 0x0000e200ff037b82 */ /* 0x000ea20000000800 */
[----:B------:R-:W3:Y:S01]  /*0030*/  LDCU.64 UR8, c[0x0][0x438] ;  /* 0x00008700ff0877ac */ /* 0x000ee20008000a00 */
[----:B------:R-:W-:Y:S01]  /*0040*/  BSSY.RECONVERGENT B0, `(.L_x_0) ;  /* 0x000017f000007945 */ /* 0x000fe20003800200 */
[----:B0-----:R-:W-:Y:S01]  /*0050*/  IADD3 R1, PT, PT, R1, -0x58, RZ ;  /* 0xffffffa801017810 */ /* 0x001fe20007ffe0ff */
[----:B------:R-:W0:Y:S04]  /*0060*/  LDCU.64 UR6, c[0x0][0x358] ;  /* 0x00006b00ff0677ac */ /* 0x000e280008000a00 */
[----:B------:R-:W4:Y:S01]  /*0070*/  S2UR UR4, SR_CTAID.X ;  /* 0x00000000000479c3 */ /* 0x000f220000002500 */
[----:B---3--:R-:W-:-:S04]  /*0080*/  UISETP.NE.U32.AND UP0, UPT, UR8, URZ, UPT ;  /* 0x000000ff0800728c */ /* 0x008fc8000bf05070 */
[----:B------:R-:W-:Y:S01]  /*0090*/  UISETP.NE.AND.EX UP0, UPT, UR9, URZ, UPT, UP0 ;  /* 0x000000ff0900728c */ /* 0x000fe2000bf05300 */
[----:B--2---:R-:W-:-:S04]  /*00a0*/  SHF.R.S32.HI R0, RZ, 0x1f, R3 ;  /* 0x0000001fff007819 */ /* 0x004fc80000011403 */
[----:B------:R-:W-:Y:S02]  /*00b0*/  LEA.HI R0, R0, R3, RZ, 0x3 ;  /* 0x0000000300007211 */ /* 0x000fe400078f18ff */
[C---:B-1----:R-:W-:Y:S01]  /*00c0*/  LOP3.LUT R3, R4.reuse, 0x1f, RZ, 0xc, !PT ;  /* 0x0000001f04037812 */ /* 0x042fe200078e0cff */
[----:B----4-:R-:W-:Y:S01]  /*00d0*/  USHF.L.U32 UR4, UR4, 0x2, URZ ;  /* 0x0000000204047899 */ /* 0x010fe200080006ff */
[----:B------:R-:W-:Y:S02]  /*00e0*/  LOP3.LUT R5, R4, 0x1f, RZ, 0xc0, !PT ;  /* 0x0000001f04057812 */ /* 0x000fe400078ec0ff */
[----:B------:R-:W-:Y:S02]  /*00f0*/  SHF.R.U32.HI R2, RZ, 0x5, R4 ;  /* 0x00000005ff027819 */ /* 0x000fe40000011604 */
[----:B------:R-:W-:Y:S01]  /*0100*/  LEA.HI.SX32 R0, R0, R3, 0x1d ;  /* 0x0000000300007211 */ /* 0x000fe200078feaff */
[----:B------:R-:W-:Y:S01]  /*0110*/  IMAD.MOV.U32 R3, RZ, RZ, R5 ;  /* 0x000000ffff037224 */ /* 0x000fe200078e0005 */
[----:B------:R-:W-:Y:S01]  /*0120*/  LOP3.LUT R2, R2, UR4, RZ, 0xfc, !PT ;  /* 0x0000000402027c12 */ /* 0x000fe2000f8efcff */
[----:B0-----:R-:W-:Y:S06]  /*0130*/  BRA.U UP0, `(.L_x_1) ;  /* 0x0000000d00107547 */ /* 0x001fec000b800000 */
[----:B------:R-:W0:Y:S02]  /*0140*/  LDCU.64 UR4, c[0x0][0x440] ;  /* 0x00008800ff0477ac */ /* 0x000e240008000a00 */
[----:B0-----:R-:W-:-:S04]  /*0150*/  UISETP.NE.U32.AND UP0, UPT, UR4, URZ, UPT ;  /* 0x000000ff0400728c */ /* 0x001fc8000bf05070 */
[----:B------:R-:W-:-:S09]  /*0160*/  UISETP.NE.AND.EX UP0, UPT, UR5, URZ, UPT, UP0 ;  /* 0x000000ff0500728c */ /* 0x000fd2000bf05300 */
[----:B------:R-:W-:Y:S05]  /*0170*/  BRA.U UP0, `(.L_x_2) ;  /* 0x0000000500887547 */ /* 0x000fea000b800000 */
[----:B------:R-:W0:Y:S01]  /*0180*/  LDC.64 R4, c[0x0][0x3d0] ;  /* 0x0000f400ff047b82 */ /* 0x000e220000000a00 */
[C---:B------:R-:W-:Y:S02]  /*0190*/  ISETP.GE.U32.AND P0, PT, R0.reuse, 0x20, PT ;  /* 0x000000200000780c */ /* 0x040fe40003f06070 */
[C---:B------:R-:W-:Y:S02]  /*01a0*/  ISETP.GE.U32.AND P1, PT, R0.reuse, 0x40, PT ;  /* 0x000000400000780c */ /* 0x040fe40003f26070 */
[C---:B------:R-:W-:Y:S02]  /*01b0*/  ISETP.GE.U32.AND P2, PT, R0.reuse, 0x60, PT ;  /* 0x000000600000780c */ /* 0x040fe40003f46070 */
[C---:B------:R-:W-:Y:S01]  /*01c0*/  ISETP.GE.U32.AND P3, PT, R0.reuse, 0x80, PT ;  /* 0x000000800000780c */ /* 0x040fe20003f66070 */
[----:B------:R-:W1:Y:S01]  /*01d0*/  LDC.64 R6, c[0x0][0x3d8] ;  /* 0x0000f600ff067b82 */ /* 0x000e620000000a00 */
[----:B------:R-:W-:-:S07]  /*01e0*/  ISETP.GE.U32.AND P4, PT, R0, 0xa0, PT ;  /* 0x000000a00000780c */ /* 0x000fce0003f86070 */
[----:B------:R-:W2:Y:S08]  /*01f0*/  LDC.64 R8, c[0x0][0x3d0] ;  /* 0x0000f400ff087b82 */ /* 0x000eb00000000a00 */
[----:B------:R-:W3:Y:S01]  /*0200*/  LDC.64 R10, c[0x0][0x3d8] ;  /* 0x0000f600ff0a7b82 */ /* 0x000ee20000000a00 */
[----:B0-----:R-:W-:-:S05]  /*0210*/  @P0 IMAD.WIDE.U32 R4, R3, 0x10, R4 ;  /* 0x0000001003040825 */ /* 0x001fca00078e0004 */
[----:B------:R0:W5:Y:S02]  /*0220*/  @P0 LDG.E.128 R140, desc[UR6][R4.64] ;  /* 0x00000006048c0981 */ /* 0x000164000c1e1d00 */
[----:B------:R-:W4:Y:S01]  /*0230*/  LDC.64 R12, c[0x0][0x3d0] ;  /* 0x0000f400ff0c7b82 */ /* 0x000f220000000a00 */
[C---:B-1----:R-:W-:Y:S01]  /*0240*/  @P0 IMAD.WIDE.U32 R6, R3.reuse, 0x10, R6 ;  /* 0x0000001003060825 */ /* 0x042fe200078e0006 */
[----:B------:R-:W-:-:S04]  /*0250*/  @P0 LOP3.LUT R3, R3, 0x20, RZ, 0xfc, !PT ;  /* 0x0000002003030812 */ /* 0x000fc800078efcff */
[----:B------:R0:W5:Y:S02]  /*0260*/  @P0 LDG.E.128 R136, desc[UR6][R6.64] ;  /* 0x0000000606880981 */ /* 0x000164000c1e1d00 */
[----:B------:R-:W1:Y:S01]  /*0270*/  LDC.64 R14, c[0x0][0x3d8] ;  /* 0x0000f600ff0e7b82 */ /* 0x000e620000000a00 */
[----:B--2---:R-:W-:-:S05]  /*0280*/  @P1 IMAD.WIDE.U32 R8, R3, 0x10, R8 ;  /* 0x0000001003081825 */ /* 0x004fca00078e0008 */
[----:B------:R0:W5:Y:S02]  /*0290*/  @P1 LDG.E.128 R132, desc[UR6][R8.64] ;  /* 0x0000000608841981 */ /* 0x000164000c1e1d00 */
[----:B------:R-:W2:Y:S01]  /*02a0*/  LDC.64 R16, c[0x0][0x3d0] ;  /* 0x0000f400ff107b82 */ /* 0x000ea20000000a00 */
[C---:B---3--:R-:W-:Y:S01]  /*02b0*/  @P1 IMAD.WIDE.U32 R10, R3.reuse, 0x10, R10 ;  /* 0x00000010030a1825 */ /* 0x048fe200078e000a */
[----:B------:R-:W-:-:S04]  /*02c0*/  @P1 IADD3 R3, PT, PT, R3, 0x20, RZ ;  /* 0x0000002003031810 */ /* 0x000fc80007ffe0ff */
[----:B------:R0:W5:Y:S02]  /*02d0*/  @P1 LDG.E.128 R128, desc[UR6][R10.64] ;  /* 0x000000060a801981 */ /* 0x000164000c1e1d00 */
[----:B------:R-:W3:Y:S01]  /*02e0*/  LDC.64 R18, c[0x0][0x3d8] ;  /* 0x0000f600ff127b82 */ /* 0x000ee20000000a00 */
[----:B----4-:R-:W-:-:S05]  /*02f0*/  @P2 IMAD.WIDE.U32 R12, R3, 0x10, R12 ;  /* 0x00000010030c2825 */ /* 0x010fca00078e000c */
[----:B------:R0:W5:Y:S02]  /*0300*/  @P2 LDG.E.128 R124, desc[UR6][R12.64] ;  /* 0x000000060c7c2981 */ /* 0x000164000c1e1d00 */
[----:B------:R-:W4:Y:S01]  /*0310*/  LDC.64 R20, c[0x0][0x3d0] ;  /* 0x0000f400ff147b82 */ /* 0x000f220000000a00 */
[----:B-1----:R-:W-:-:S04]  /*0320*/  @P2 IMAD.WIDE.U32 R14, R3, 0x10, R14 ;  /* 0x00000010030e2825 */ /* 0x002fc800078e000e */
[----:B------:R-:W-:Y:S01]  /*0330*/  @P2 VIADD R3, R3, 0x20 ;  /* 0x0000002003032836 */ /* 0x000fe20000000000 */
[----:B------:R0:W5:Y:S02]  /*0340*/  @P2 LDG.E.128 R120, desc[UR6][R14.64] ;  /* 0x000000060e782981 */ /* 0x000164000c1e1d00 */
[----:B------:R-:W1:Y:S01]  /*0350*/  LDC.64 R22, c[0x0][0x3d8] ;  /* 0x0000f600ff167b82 */ /* 0x000e620000000a00 */
[----:B--2---:R-:W-:-:S05]  /*0360*/  @P3 IMAD.WIDE.U32 R16, R3, 0x10, R16 ;  /* 0x0000001003103825 */ /* 0x004fca00078e0010 */
[----:B------:R0:W5:Y:S01]  /*0370*/  @P3 LDG.E.128 R116, desc[UR6][R16.64] ;  /* 0x0000000610743981 */ /* 0x000162000c1e1d00 */
[C---:B---3--:R-:W-:Y:S01]  /*0380*/  @P3 IMAD.WIDE.U32 R18, R3.reuse, 0x10, R18 ;  /* 0x0000001003123825 */ /* 0x048fe200078e0012 */
[----:B------:R-:W-:-:S04]  /*0390*/  @P3 IADD3 R3, PT, PT, R3, 0x20, RZ ;  /* 0x0000002003033810 */ /* 0x000fc80007ffe0ff */
[----:B------:R0:W5:Y:S01]  /*03a0*/  @P3 LDG.E.128 R112, desc[UR6][R18.64] ;  /* 0x0000000612703981 */ /* 0x000162000c1e1d00 */
[----:B----4-:R-:W-:-:S05]  /*03b0*/  @P4 IMAD.WIDE.U32 R20, R3, 0x10, R20 ;  /* 0x0000001003144825 */ /* 0x010fca00078e0014 */
[----:B------:R0:W5:Y:S01]  /*03c0*/  @P4 LDG.E.128 R108, desc[UR6][R20.64] ;  /* 0x00000006146c4981 */ /* 0x000162000c1e1d00 */
[----:B-1----:R-:W-:-:S05]  /*03d0*/  @P4 IMAD.WIDE.U32 R22, R3, 0x10, R22 ;  /* 0x0000001003164825 */ /* 0x002fca00078e0016 */
[----:B------:R0:W5:Y:S01]  /*03e0*/  @P4 LDG.E.128 R104, desc[UR6][R22.64] ;  /* 0x0000000616684981 */ /* 0x000162000c1e1d00 */
[----:B------:R-:W-:Y:S01]  /*03f0*/  ISETP.GE.U32.AND P5, PT, R0, 0xc0, PT ;  /* 0x000000c00000780c */ /* 0x000fe20003fa6070 */
[----:B------:R-:W-:Y:S02]  /*0400*/  HFMA2 R98, -RZ, RZ, 0, 0 ;  /* 0x00000000ff627431 */ /* 0x000fe400000001ff */
[----:B------:R-:W-:Y:S01]  /*0410*/  IMAD.MOV.U32 R102, RZ, RZ, RZ ;  /* 0x000000ffff667224 */ /* 0x000fe200078e00ff */
[----:B------:R-:W-:Y:S02]  /*0420*/  CS2R R100, SRZ ;  /* 0x0000000000647805 */ /* 0x000fe4000001ff00 */
[----:B------:R-:W-:Y:S01]  /*0430*/  CS2R R96, SRZ ;  /* 0x0000000000607805 */ /* 0x000fe2000001ff00 */
[----:B------:R-:W-:Y:S01]  /*0440*/  IMAD.MOV.U32 R94, RZ, RZ, RZ ;  /* 0x000000ffff5e7224 */ /* 0x000fe200078e00ff */
[----:B------:R-:W-:Y:S02]  /*0450*/  CS2R R92, SRZ ;  /* 0x00000000005c7805 */ /* 0x000fe4000001ff00 */
[----:B------:R-:W-:-:S02]  /*0460*/  MOV R90, RZ ;  /* 0x000000ff005a7202 */ /* 0x000fc40000000f00 */
[----:B------:R-:W-:Y:S01]  /*0470*/  CS2R R88, SRZ ;  /* 0x0000000000587805 */ /* 0x000fe2000001ff00 */
[----:B------:R-:W-:Y:S01]  /*0480*/  IMAD.MOV.U32 R86, RZ, RZ, RZ ;  /* 0x000000ffff567224 */ /* 0x000fe200078e00ff */
[----:B------:R-:W-:Y:S02]  /*0490*/  CS2R R84, SRZ ;  /* 0x0000000000547805 */ /* 0x000fe4000001ff00 */
[----:B------:R-:W-:Y:S02]  /*04a0*/  CS2R R82, SRZ ;  /* 0x0000000000527805 */ /* 0x000fe4000001ff00 */
[----:B------:R-:W-:Y:S02]  /*04b0*/  CS2R R80, SRZ ;  /* 0x0000000000507805 */ /* 0x000fe4000001ff00 */
[----:B------:R-:W-:Y:S02]  /*04c0*/  CS2R R78, SRZ ;  /* 0x00000000004e7805 */ /* 0x000fe4000001ff00 */
[----:B------:R-:W-:-:S02]  /*04d0*/  CS2R R76, SRZ ;  /* 0x00000000004c7805 */ /* 0x000fc4000001ff00 */
[----:B------:R-:W-:Y:S02]  /*04e0*/  CS2R R74, SRZ ;  /* 0x00000000004a7805 */ /* 0x000fe4000001ff00 */
[----:B------:R-:W-:Y:S02]  /*04f0*/  CS2R R72, SRZ ;  /* 0x0000000000487805 */ /* 0x000fe4000001ff00 */
[----:B------:R-:W-:Y:S02]  /*0500*/  CS2R R70, SRZ ;  /* 0x0000000000467805 */ /* 0x000fe4000001ff00 */
[----:B------:R-:W-:Y:S02]  /*0510*/  CS2R R68, SRZ ;  /* 0x0000000000447805 */ /* 0x000fe4000001ff00 */
[----:B------:R-:W-:Y:S02]  /*0520*/  CS2R R66, SRZ ;  /* 0x0000000000427805 */ /* 0x000fe4000001ff00 */
[----:B------:R-:W-:-:S02]  /*0530*/  CS2R R64, SRZ ;  /* 0x0000000000407805 */ /* 0x000fc4000001ff00 */
[----:B------:R-:W-:Y:S01]  /*0540*/  @P0 MOV R87, RZ ;  /* 0x000000ff00570202 */ /* 0x000fe20000000f00 */
[----:B------:R-:W-:Y:S01]  /*0550*/  @P1 IMAD.MOV.U32 R91, RZ, RZ, RZ ;  /* 0x000000ffff5b1224 */ /* 0x000fe200078e00ff */
[----:B------:R-:W-:Y:S01]  /*0560*/  @P2 MOV R95, RZ ;  /* 0x000000ff005f2202 */ /* 0x000fe20000000f00 */
[----:B------:R-:W-:Y:S01]  /*0570*/  @P3 IMAD.MOV.U32 R99, RZ, RZ, RZ ;  /* 0x000000ffff633224 */ /* 0x000fe200078e00ff */
[----:B------:R-:W-:Y:S01]  /*0580*/  @P4 MOV R103, RZ ;  /* 0x000000ff00674202 */ /* 0x000fe20000000f00 */
[----:B------:R-:W-:Y:S01]  /*0590*/  @P4 VIADD R3, R3, 0x20 ;  /* 0x0000002003034836 */ /* 0x000fe20000000000 */
[----:B0-----:R-:W-:Y:S06]  /*05a0*/  @!P5 BRA `(.L_x_3) ;  /* 0x0000001000a0d947 */ /* 0x001fec0003800000 */
[----:B------:R-:W0:Y:S08]  /*05b0*/  LDC.64 R60, c[0x0][0x3d8] ;  /* 0x0000f600ff3c7b82 */ /* 0x000e300000000a00 */
[----:B------:R-:W1:Y:S01]  /*05c0*/  LDC.64 R56, c[0x0][0x3d0] ;  /* 0x0000f400ff387b82 */ /* 0x000e620000000a00 */
[----:B0-----:R-:W-:-:S06]  /*05d0*/  IMAD.WIDE.U32 R60, R3, 0x10, R60 ;  /* 0x00000010033c7825 */ /* 0x001fcc00078e003c */
[----:B------:R-:W5:Y:S01]  /*05e0*/  LDG.E.128 R60, desc[UR6][R60.64] ;  /* 0x000000063c3c7981 */ /* 0x000f62000c1e1d00 */
[----:B-1----:R-:W-:-:S06]  /*05f0*/  IMAD.WIDE.U32 R56, R3, 0x10, R56 ;  /* 0x0000001003387825 */ /* 0x002fcc00078e0038 */
[----:B------:R-:W5:Y:S01]  /*0600*/  LDG.E.128 R56, desc[UR6][R56.64] ;  /* 0x0000000638387981 */ /* 0x000f62000c1e1d00 */
[----:B------:R-:W-:Y:S02]  /*0610*/  CS2R R54, SRZ ;  /* 0x0000000000367805 */ /* 0x000fe4000001ff00 */
[----:B------:R-:W-:Y:S02]  /*0620*/  CS2R R52, SRZ ;  /* 0x0000000000347805 */ /* 0x000fe4000001ff00 */
[----:B------:R-:W-:Y:S02]  /*0630*/  MOV R102, RZ ;  /* 0x000000ff00667202 */ /* 0x000fe40000000f00 */
[----:B------:R-:W-:Y:S01]  /*0640*/  CS2R R100, SRZ ;  /* 0x0000000000647805 */ /* 0x000fe2000001ff00 */
[----:B------:R-:W-:Y:S01]  /*0650*/  IMAD.MOV.U32 R98, RZ, RZ, RZ ;  /* 0x000000ffff627224 */ /* 0x000fe200078e00ff */
[----:B------:R-:W-:Y:S02]  /*0660*/  CS2R R96, SRZ ;  /* 0x0000000000607805 */ /* 0x000fe4000001ff00 */
[----:B------:R-:W-:-:S02]  /*0670*/  MOV R94, RZ ;  /* 0x000000ff005e7202 */ /* 0x000fc40000000f00 */
[----:B------:R-:W-:Y:S01]  /*0680*/  CS2R R92, SRZ ;  /* 0x00000000005c7805 */ /* 0x000fe2000001ff00 */
[----:B------:R-:W-:Y:S01]  /*0690*/  IMAD.MOV.U32 R90, RZ, RZ, RZ ;  /* 0x000000ffff5a7224 */ /* 0x000fe200078e00ff */
[----:B------:R-:W-:Y:S02]  /*06a0*/  CS2R R88, SRZ ;  /* 0x0000000000587805 */ /* 0x000fe4000001ff00 */
[----:B------:R-:W-:Y:S02]  /*06b0*/  MOV R86, RZ ;  /* 0x000000ff00567202 */ /* 0x000fe40000000f00 */
        /* <DEDUP_REMOVED lines=12> */
[----:B------:R-:W-:Y:S01]  /*0780*/  CS2R R64, SRZ ;  /* 0x0000000000407805 */ /* 0x000fe2000001ff00 */
[----:B------:R-:W-:Y:S06]  /*0790*/  BRA `(.L_x_3) ;  /* 0x0000001000247947 */ /* 0x000fec0003800000 */
.L_x_2:
[C---:B------:R-:W-:Y:S01]  /*07a0*/  ISETP.GE.U32.AND P0, PT, R0.reuse, 0x20, PT ;  /* 0x000000200000780c */ /* 0x040fe20003f06070 */
[----:B------:R-:W0:Y:S01]  /*07b0*/  LDC.64 R6, c[0x0][0x3d0] ;  /* 0x0000f400ff067b82 */ /* 0x000e220000000a00 */
[C---:B------:R-:W-:Y:S02]  /*07c0*/  ISETP.GE.U32.AND P1, PT, R0.reuse, 0x40, PT ;  /* 0x000000400000780c */ /* 0x040fe40003f26070 */
[C---:B------:R-:W-:Y:S02]  /*07d0*/  ISETP.GE.U32.AND P2, PT, R0.reuse, 0x60, PT ;  /* 0x000000600000780c */ /* 0x040fe40003f46070 */
[C---:B------:R-:W-:Y:S02]  /*07e0*/  ISETP.GE.U32.AND P3, PT, R0.reuse, 0x80, PT ;  /* 0x000000800000780c */ /* 0x040fe40003f66070 */
[----:B------:R-:W-:Y:S01]  /*07f0*/  ISETP.GE.U32.AND P4, PT, R0, 0xa0, PT ;  /* 0x000000a00000780c */ /* 0x000fe20003f86070 */
[----:B------:R-:W1:Y:S08]  /*0800*/  LDC.64 R8, c[0x0][0x3d8] ;  /* 0x0000f600ff087b82 */ /* 0x000e700000000a00 */
[----:B------:R-:W2:Y:S08]  /*0810*/  @P0 LDC.64 R4, c[0x0][0x440] ;  /* 0x00011000ff040b82 */ /* 0x000eb00000000a00 */
[----:B------:R-:W3:Y:S01]  /*0820*/  LDC.64 R10, c[0x0][0x3d0] ;  /* 0x0000f400ff0a7b82 */ /* 0x000ee20000000a00 */
[----:B0-----:R-:W-:-:S05]  /*0830*/  @P0 IMAD.WIDE.U32 R6, R3, 0x10, R6 ;  /* 0x0000001003060825 */ /* 0x001fca00078e0006 */
[----:B------:R0:W5:Y:S02]  /*0840*/  @P0 LDG.E.128 R140, desc[UR6][R6.64] ;  /* 0x00000006068c0981 */ /* 0x000164000c1e1d00 */
[----:B------:R-:W4:Y:S01]  /*0850*/  LDC.64 R12, c[0x0][0x3d8] ;  /* 0x0000f600ff0c7b82 */ /* 0x000f220000000a00 */
[----:B-1----:R-:W-:-:S05]  /*0860*/  @P0 IMAD.WIDE.U32 R8, R3, 0x10, R8 ;  /* 0x0000001003080825 */ /* 0x002fca00078e0008 */
[----:B------:R0:W5:Y:S02]  /*0870*/  @P0 LDG.E.128 R136, desc[UR6][R8.64] ;  /* 0x0000000608880981 */ /* 0x000164000c1e1d00 */
[----:B------:R-:W1:Y:S01]  /*0880*/  @P1 LDC.64 R14, c[0x0][0x440] ;  /* 0x00011000ff0e1b82 */ /* 0x000e620000000a00 */
[C---:B--2---:R-:W-:Y:S01]  /*0890*/  @P0 IMAD.WIDE.U32 R4, R3.reuse, 0x10, R4 ;  /* 0x0000001003040825 */ /* 0x044fe200078e0004 */
[----:B------:R-:W-:-:S04]  /*08a0*/  @P0 LOP3.LUT R3, R3, 0x20, RZ, 0xfc, !PT ;  /* 0x0000002003030812 */ /* 0x000fc800078efcff */
[----:B------:R0:W5:Y:S02]  /*08b0*/  @P0 LD.E.128 R64, desc[UR6][R4.64] ;  /* 0x0000000604400980 */ /* 0x000164000c101d00 */
[----:B------:R-:W2:Y:S01]  /*08c0*/  LDC.64 R16, c[0x0][0x3d0] ;  /* 0x0000f400ff107b82 */ /* 0x000ea20000000a00 */
[----:B---3--:R-:W-:-:S05]  /*08d0*/  @P1 IMAD.WIDE.U32 R10, R3, 0x10, R10 ;  /* 0x00000010030a1825 */ /* 0x008fca00078e000a */
[----:B------:R0:W5:Y:S02]  /*08e0*/  @P1 LDG.E.128 R132, desc[UR6][R10.64] ;  /* 0x000000060a841981 */ /* 0x000164000c1e1d00 */
[----:B------:R-:W3:Y:S01]  /*08f0*/  LDC.64 R18, c[0x0][0x3d8] ;  /* 0x0000f600ff127b82 */ /* 0x000ee20000000a00 */
[----:B----4-:R-:W-:-:S05]  /*0900*/  @P1 IMAD.WIDE.U32 R12, R3, 0x10, R12 ;  /* 0x00000010030c1825 */ /* 0x010fca00078e000c */
[----:B------:R0:W5:Y:S02]  /*0910*/  @P1 LDG.E.128 R128, desc[UR6][R12.64] ;  /* 0x000000060c801981 */ /* 0x000164000c1e1d00 */
[----:B------:R-:W4:Y:S01]  /*0920*/  @P2 LDC.64 R20, c[0x0][0x440] ;  /* 0x00011000ff142b82 */ /* 0x000f220000000a00 */
[----:B-1----:R-:W-:-:S04]  /*0930*/  @P1 IMAD.WIDE.U32 R14, R3, 0x10, R14 ;  /* 0x00000010030e1825 */ /* 0x002fc800078e000e */
[----:B------:R-:W-:Y:S01]  /*0940*/  @P1 VIADD R3, R3, 0x20 ;  /* 0x0000002003031836 */ /* 0x000fe20000000000 */
[----:B------:R0:W5:Y:S02]  /*0950*/  @P1 LD.E.128 R68, desc[UR6][R14.64] ;  /* 0x000000060e441980 */ /* 0x000164000c101d00 */
[----:B------:R-:W1:Y:S08]  /*0960*/  LDC.64 R22, c[0x0][0x3d0] ;  /* 0x0000f400ff167b82 */ /* 0x000e700000000a00 */
[----:B------:R-:W0:Y:S08]  /*0970*/  LDC.64 R24, c[0x0][0x3d8] ;  /* 0x0000f600ff187b82 */ /* 0x000e300000000a00 */
[----:B------:R-:W0:Y:S08]  /*0980*/  @P3 LDC.64 R26, c[0x0][0x440] ;  /* 0x00011000ff1a3b82 */ /* 0x000e300000000a00 */
[----:B------:R-:W0:Y:S08]  /*0990*/  LDC.64 R28, c[0x0][0x3d0] ;  /* 0x0000f400ff1c7b82 */ /* 0x000e300000000a00 */
[----:B------:R-:W0:Y:S08]  /*09a0*/  LDC.64 R30, c[0x0][0x3d8] ;  /* 0x0000f600ff1e7b82 */ /* 0x000e300000000a00 */
[----:B------:R-:W0:Y:S01]  /*09b0*/  @P4 LDC.64 R32, c[0x0][0x440] ;  /* 0x00011000ff204b82 */ /* 0x000e220000000a00 */
[----:B--2---:R-:W-:-:S04]  /*09c0*/  @P2 IMAD.WIDE.U32 R16, R3, 0x10, R16 ;  /* 0x0000001003102825 */ /* 0x004fc800078e0010 */
[C---:B---3--:R-:W-:Y:S01]  /*09d0*/  @P2 IMAD.WIDE.U32 R18, R3.reuse, 0x10, R18 ;  /* 0x0000001003122825 */ /* 0x048fe200078e0012 */
[----:B------:R2:W5:Y:S03]  /*09e0*/  @P2 LDG.E.128 R124, desc[UR6][R16.64] ;  /* 0x00000006107c2981 */ /* 0x000566000c1e1d00 */
[C---:B----4-:R-:W-:Y:S01]  /*09f0*/  @P2 IMAD.WIDE.U32 R20, R3.reuse, 0x10, R20 ;  /* 0x0000001003142825 */ /* 0x050fe200078e0014 */
[----:B------:R-:W-:Y:S01]  /*0a00*/  @P2 IADD3 R3, PT, PT, R3, 0x20, RZ ;  /* 0x0000002003032810 */ /* 0x000fe20007ffe0ff */
[----:B------:R2:W5:Y:S04]  /*0a10*/  @P2 LDG.E.128 R120, desc[UR6][R18.64] ;  /* 0x0000000612782981 */ /* 0x000568000c1e1d00 */
[C---:B-1----:R-:W-:Y:S01]  /*0a20*/  @P3 IMAD.WIDE.U32 R22, R3.reuse, 0x10, R22 ;  /* 0x0000001003163825 */ /* 0x042fe200078e0016 */
[----:B------:R2:W5:Y:S03]  /*0a30*/  @P2 LD.E.128 R72, desc[UR6][R20.64] ;  /* 0x0000000614482980 */ /* 0x000566000c101d00 */
[C---:B0-----:R-:W-:Y:S01]  /*0a40*/  @P3 IMAD.WIDE.U32 R24, R3.reuse, 0x10, R24 ;  /* 0x0000001003183825 */ /* 0x041fe200078e0018 */
[----:B------:R2:W5:Y:S03]  /*0a50*/  @P3 LDG.E.128 R116, desc[UR6][R22.64] ;  /* 0x0000000616743981 */ /* 0x000566000c1e1d00 */
[C---:B------:R-:W-:Y:S01]  /*0a60*/  @P3 IMAD.WIDE.U32 R26, R3.reuse, 0x10, R26 ;  /* 0x00000010031a3825 */ /* 0x040fe200078e001a */
[----:B------:R2:W5:Y:S03]  /*0a70*/  @P3 LDG.E.128 R112, desc[UR6][R24.64] ;  /* 0x0000000618703981 */ /* 0x000566000c1e1d00 */
[----:B------:R-:W-:Y:S01]  /*0a80*/  @P3 VIADD R3, R3, 0x20 ;  /* 0x0000002003033836 */ /* 0x000fe20000000000 */
[----:B------:R2:W5:Y:S03]  /*0a90*/  @P3 LD.E.128 R76, desc[UR6][R26.64] ;  /* 0x000000061a4c3980 */ /* 0x000566000c101d00 */
[----:B------:R-:W-:-:S04]  /*0aa0*/  @P4 IMAD.WIDE.U32 R28, R3, 0x10, R28 ;  /* 0x00000010031c4825 */ /* 0x000fc800078e001c */
[C---:B------:R-:W-:Y:S01]  /*0ab0*/  @P4 IMAD.WIDE.U32 R30, R3.reuse, 0x10, R30 ;  /* 0x00000010031e4825 */ /* 0x040fe200078e001e */
[----:B------:R2:W5:Y:S03]  /*0ac0*/  @P4 LDG.E.128 R108, desc[UR6][R28.64] ;  /* 0x000000061c6c4981 */ /* 0x000566000c1e1d00 */
[----:B------:R-:W-:Y:S01]  /*0ad0*/  @P4 IMAD.WIDE.U32 R32, R3, 0x10, R32 ;  /* 0x0000001003204825 */ /* 0x000fe200078e0020 */
[----:B------:R2:W5:Y:S04]  /*0ae0*/  @P4 LDG.E.128 R104, desc[UR6][R30.64] ;  /* 0x000000061e684981 */ /* 0x000568000c1e1d00 */
[----:B------:R2:W5:Y:S01]  /*0af0*/  @P4 LD.E.128 R80, desc[UR6][R32.64] ;  /* 0x0000000620504980 */ /* 0x000562000c101d00 */
[----:B------:R-:W-:Y:S01]  /*0b00*/  ISETP.GE.U32.AND P5, PT, R0, 0xc0, PT ;  /* 0x000000c00000780c */ /* 0x000fe20003fa6070 */
[----:B------:R-:W-:-:S02]  /*0b10*/  HFMA2 R102, -RZ, RZ, 0, 0 ;  /* 0x00000000ff667431 */ /* 0x000fc400000001ff */
[----:B------:R-:W-:Y:S01]  /*0b20*/  HFMA2 R86, -RZ, RZ, 0, 0 ;  /* 0x00000000ff567431 */ /* 0x000fe200000001ff */
[----:B------:R-:W-:Y:S01]  /*0b30*/  CS2R R100, SRZ ;  /* 0x0000000000647805 */ /* 0x000fe2000001ff00 */
[----:B------:R-:W-:Y:S01]  /*0b40*/  IMAD.MOV.U32 R98, RZ, RZ, RZ ;  /* 0x000000ffff627224 */ /* 0x000fe200078e00ff */
[----:B------:R-:W-:Y:S02]  /*0b50*/  CS2R R96, SRZ ;  /* 0x0000000000607805 */ /* 0x000fe4000001ff00 */
[----:B------:R-:W-:Y:S02]  /*0b60*/  MOV R94, RZ ;  /* 0x000000ff005e7202 */ /* 0x000fe40000000f00 */
[----:B------:R-:W-:Y:S01]  /*0b70*/  CS2R R92, SRZ ;  /* 0x00000000005c7805 */ /* 0x000fe2000001ff00 */
[----:B------:R-:W-:Y:S01]  /*0b80*/  IMAD.MOV.U32 R90, RZ, RZ, RZ ;  /* 0x000000ffff5a7224 */ /* 0x000fe200078e00ff */
[----:B------:R-:W-:Y:S02]  /*0b90*/  CS2R R88, SRZ ;  /* 0x0000000000587805 */ /* 0x000fe4000001ff00 */
[----:B------:R-:W-:Y:S01]  /*0ba0*/  CS2R R84, SRZ ;  /* 0x0000000000547805 */ /* 0x000fe2000001ff00 */
[----:B------:R-:W-:Y:S01]  /*0bb0*/  @P0 IMAD.MOV.U32 R87, RZ, RZ, RZ ;  /* 0x000000ffff570224 */ /* 0x000fe200078e00ff */
[----:B------:R-:W-:Y:S01]  /*0bc0*/  @P1 MOV R91, RZ ;  /* 0x000000ff005b1202 */ /* 0x000fe20000000f00 */
[----:B------:R-:W-:Y:S01]  /*0bd0*/  @P2 IMAD.MOV.U32 R95, RZ, RZ, RZ ;  /* 0x000000ffff5f2224 */ /* 0x000fe200078e00ff */
[----:B------:R-:W-:Y:S01]  /*0be0*/  @P3 MOV R99, RZ ;  /* 0x000000ff00633202 */ /* 0x000fe20000000f00 */
[----:B------:R-:W-:Y:S01]  /*0bf0*/  @P4 IMAD.MOV.U32 R103, RZ, RZ, RZ ;  /* 0x000000ffff674224 */ /* 0x000fe200078e00ff */
[----:B------:R-:W-:Y:S01]  /*0c00*/  @P4 IADD3 R3, PT, PT, R3, 0x20, RZ ;  /* 0x0000002003034810 */ /* 0x000fe20007ffe0ff */
[----:B--2---:R-:W-:Y:S06]  /*0c10*/  @!P5 BRA `(.L_x_3) ;  /* 0x0000000c0004d947 */ /* 0x004fec0003800000 */
[----:B------:R-:W0:Y:S08]  /*0c20*/  LDC.64 R48, c[0x0][0x440] ;  /* 0x00011000ff307b82 */ /* 0x000e300000000a00 */
[----:B------:R-:W1:Y:S08]  /*0c30*/  LDC.64 R56, c[0x0][0x3d0] ;  /* 0x0000f400ff387b82 */ /* 0x000e700000000a00 */
[----:B------:R-:W2:Y:S01]  /*0c40*/  LDC.64 R60, c[0x0][0x3d8] ;  /* 0x0000f600ff3c7b82 */ /* 0x000ea20000000a00 */
[----:B0-----:R-:W-:-:S06]  /*0c50*/  IMAD.WIDE.U32 R48, R3, 0x10, R48 ;  /* 0x0000001003307825 */ /* 0x001fcc00078e0030 */
[----:B------:R-:W5:Y:S01]  /*0c60*/  LD.E.128 R48, desc[UR6][R48.64] ;  /* 0x0000000630307980 */ /* 0x000f62000c101d00 */
[----:B-1----:R-:W-:-:S06]  /*0c70*/  IMAD.WIDE.U32 R56, R3, 0x10, R56 ;  /* 0x0000001003387825 */ /* 0x002fcc00078e0038 */
[----:B------:R-:W5:Y:S01]  /*0c80*/  LDG.E.128 R56, desc[UR6][R56.64] ;  /* 0x0000000638387981 */ /* 0x000f62000c1e1d00 */
[----:B--2---:R-:W-:-:S06]  /*0c90*/  IMAD.WIDE.U32 R60, R3, 0x10, R60 ;  /* 0x00000010033c7825 */ /* 0x004fcc00078e003c */
[----:B------:R-:W5:Y:S01]  /*0ca0*/  LDG.E.128 R60, desc[UR6][R60.64] ;  /* 0x000000063c3c7981 */ /* 0x000f62000c1e1d00 */
[----:B------:R-:W-:Y:S02]  /*0cb0*/  CS2R R54, SRZ ;  /* 0x0000000000367805 */ /* 0x000fe4000001ff00 */
[----:B------:R-:W-:Y:S01]  /*0cc0*/  CS2R R52, SRZ ;  /* 0x0000000000347805 */ /* 0x000fe2000001ff00 */
[----:B------:R-:W-:Y:S01]  /*0cd0*/  IMAD.MOV.U32 R102, RZ, RZ, RZ ;  /* 0x000000ffff667224 */ /* 0x000fe200078e00ff */
[----:B------:R-:W-:Y:S02]  /*0ce0*/  CS2R R100, SRZ ;  /* 0x0000000000647805 */ /* 0x000fe4000001ff00 */
[----:B------:R-:W-:Y:S02]  /*0cf0*/  MOV R98, RZ ;  /* 0x000000ff00627202 */ /* 0x000fe40000000f00 */
[----:B------:R-:W-:Y:S01]  /*0d00*/  CS2R R96, SRZ ;  /* 0x0000000000607805 */ /* 0x000fe2000001ff00 */
[----:B------:R-:W-:Y:S01]  /*0d10*/  IMAD.MOV.U32 R94, RZ, RZ, RZ ;  /* 0x000000ffff5e7224 */ /* 0x000fe200078e00ff */
[----:B------:R-:W-:-:S02]  /*0d20*/  CS2R R92, SRZ ;  /* 0x00000000005c7805 */ /* 0x000fc4000001ff00 */
[----:B------:R-:W-:Y:S02]  /*0d30*/  MOV R90, RZ ;  /* 0x000000ff005a7202 */ /* 0x000fe40000000f00 */
[----:B------:R-:W-:Y:S01]  /*0d40*/  CS2R R88, SRZ ;  /* 0x0000000000587805 */ /* 0x000fe2000001ff00 */
[----:B------:R-:W-:Y:S01]  /*0d50*/  IMAD.MOV.U32 R86, RZ, RZ, RZ ;  /* 0x000000ffff567224 */ /* 0x000fe200078e00ff */
[----:B------:R-:W-:Y:S01]  /*0d60*/  CS2R R84, SRZ ;  /* 0x0000000000547805 */ /* 0x000fe2000001ff00 */
[----:B------:R-:W-:Y:S06]  /*0d70*/  BRA `(.L_x_3) ;  /* 0x0000000800ac7947 */ /* 0x000fec0003800000 */
.L_x_1:
[----:B------:R-:W0:Y:S02]  /*0d80*/  LDCU.64 UR4, c[0x0][0x440] ;  /* 0x00008800ff0477ac */ /* 0x000e240008000a00 */
[----:B0-----:R-:W-:-:S04]  /*0d90*/  UISETP.NE.U32.AND UP0, UPT, UR4, URZ, UPT ;  /* 0x000000ff0400728c */ /* 0x001fc8000bf05070 */
[----:B------:R-:W-:-:S09]  /*0da0*/  UISETP.NE.AND.EX UP0, UPT, UR5, URZ, UPT, UP0 ;  /* 0x000000ff0500728c */ /* 0x000fd2000bf05300 */
[----:B------:R-:W-:Y:S05]  /*0db0*/  BRA.U !UP0, `(.L_x_4) ;  /* 0x0000000508547547 */ /* 0x000fea000b800000 */
        /* <DEDUP_REMOVED lines=8> */
[----:B------:R-:W3:Y:S01]  /*0e40*/  @P0 LDC.64 R10, c[0x0][0x440] ;  /* 0x00011000ff0a0b82 */ /* 0x000ee20000000a00 */
[----:B0-----:R-:W-:-:S05]  /*0e50*/  @P0 IMAD.WIDE.U32 R6, R3, 0x10, R6 ;  /* 0x0000001003060825 */ /* 0x001fca00078e0006 */
[----:B------:R0:W5:Y:S02]  /*0e60*/  @P0 LDG.E.128 R140, desc[UR6][R6.64] ;  /* 0x00000006068c0981 */ /* 0x000164000c1e1d00 */
[----:B------:R-:W4:Y:S01]  /*0e70*/  LDC.64 R12, c[0x0][0x3d0] ;  /* 0x0000f400ff0c7b82 */ /* 0x000f220000000a00 */
[----:B-1----:R-:W-:-:S05]  /*0e80*/  @P0 IMAD.WIDE.U32 R8, R3, 0x10, R8 ;  /* 0x0000001003080825 */ /* 0x002fca00078e0008 */
[----:B------:R-:W5:Y:S02]  /*0e90*/  @P0 LDG.E.128 R136, desc[UR6][R8.64] ;  /* 0x0000000608880981 */ /* 0x000f64000c1e1d00 */
[----:B------:R-:W1:Y:S01]  /*0ea0*/  @P1 LDC.64 R14, c[0x0][0x438] ;  /* 0x00010e00ff0e1b82 */ /* 0x000e620000000a00 */
[----:B--2---:R-:W-:-:S05]  /*0eb0*/  @P0 IMAD.WIDE.U32 R4, R3, 0x10, R4 ;  /* 0x0000001003040825 */ /* 0x004fca00078e0004 */
[----:B------:R2:W5:Y:S02]  /*0ec0*/  @P0 LD.E.128 R84, desc[UR6][R4.64] ;  /* 0x0000000604540980 */ /* 0x000564000c101d00 */
[----:B------:R-:W2:Y:S01]  /*0ed0*/  LDC.64 R16, c[0x0][0x3d8] ;  /* 0x0000f600ff107b82 */ /* 0x000ea20000000a00 */
[C---:B---3--:R-:W-:Y:S01]  /*0ee0*/  @P0 IMAD.WIDE.U32 R10, R3.reuse, 0x10, R10 ;  /* 0x00000010030a0825 */ /* 0x048fe200078e000a */
[----:B------:R-:W-:-:S04]  /*0ef0*/  @P0 LOP3.LUT R3, R3, 0x20, RZ, 0xfc, !PT ;  /* 0x0000002003030812 */ /* 0x000fc800078efcff */
[----:B------:R3:W5:Y:S02]  /*0f00*/  @P0 LD.E.128 R64, desc[UR6][R10.64] ;  /* 0x000000060a400980 */ /* 0x000764000c101d00 */
[----:B------:R-:W3:Y:S08]  /*0f10*/  @P1 LDC.64 R18, c[0x0][0x440] ;  /* 0x00011000ff121b82 */ /* 0x000ef00000000a00 */
[----:B------:R-:W3:Y:S08]  /*0f20*/  LDC.64 R20, c[0x0][0x3d0] ;  /* 0x0000f400ff147b82 */ /* 0x000ef00000000a00 */
[----:B------:R-:W3:Y:S08]  /*0f30*/  LDC.64 R24, c[0x0][0x3d8] ;  /* 0x0000f600ff187b82 */ /* 0x000ef00000000a00 */
[----:B------:R-:W3:Y:S08]  /*0f40*/  @P2 LDC.64 R22, c[0x0][0x438] ;  /* 0x00010e00ff162b82 */ /* 0x000ef00000000a00 */
[----:B------:R-:W3:Y:S08]  /*0f50*/  @P2 LDC.64 R26, c[0x0][0x440] ;  /* 0x00011000ff1a2b82 */ /* 0x000ef00000000a00 */
[----:B------:R-:W3:Y:S08]  /*0f60*/  LDC.64 R28, c[0x0][0x3d0] ;  /* 0x0000f400ff1c7b82 */ /* 0x000ef00000000a00 */
[----:B------:R-:W3:Y:S08]  /*0f70*/  @P3 LDC.64 R30, c[0x0][0x438] ;  /* 0x00010e00ff1e3b82 */ /* 0x000ef00000000a00 */
[----:B------:R-:W3:Y:S08]  /*0f80*/  LDC.64 R32, c[0x0][0x3d8] ;  /* 0x0000f600ff207b82 */ /* 0x000ef00000000a00 */
[----:B------:R-:W3:Y:S01]  /*0f90*/  @P3 LDC.64 R34, c[0x0][0x440] ;  /* 0x00011000ff223b82 */ /* 0x000ee20000000a00 */
[----:B----4-:R-:W-:-:S07]  /*0fa0*/  @P1 IMAD.WIDE.U32 R12, R3, 0x10, R12 ;  /* 0x00000010030c1825 */ /* 0x010fce00078e000c */
[----:B------:R-:W4:Y:S01]  /*0fb0*/  LDC.64 R36, c[0x0][0x3d0] ;  /* 0x0000f400ff247b82 */ /* 0x000f220000000a00 */
[C---:B-1----:R-:W-:Y:S01]  /*0fc0*/  @P1 IMAD.WIDE.U32 R14, R3.reuse, 0x10, R14 ;  /* 0x00000010030e1825 */ /* 0x042fe200078e000e */
[----:B------:R1:W5:Y:S06]  /*0fd0*/  @P1 LDG.E.128 R132, desc[UR6][R12.64] ;  /* 0x000000060c841981 */ /* 0x00036c000c1e1d00 */
[----:B0-----:R-:W0:Y:S01]  /*0fe0*/  @P4 LDC.64 R6, c[0x0][0x438] ;  /* 0x00010e00ff064b82 */ /* 0x001e220000000a00 */
[C---:B--2---:R-:W-:Y:S01]  /*0ff0*/  @P1 IMAD.WIDE.U32 R16, R3.reuse, 0x10, R16 ;  /* 0x0000001003101825 */ /* 0x044fe200078e0010 */
[----:B------:R1:W5:Y:S06]  /*1000*/  @P1 LD.E.128 R88, desc[UR6][R14.64] ;  /* 0x000000060e581980 */ /* 0x00036c000c101d00 */
[----:B------:R-:W2:Y:S01]  /*1010*/  LDC.64 R4, c[0x0][0x3d8] ;  /* 0x0000f600ff047b82 */ /* 0x000ea20000000a00 */
[----:B---3--:R-:W-:-:S07]  /*1020*/  @P1 IMAD.WIDE.U32 R18, R3, 0x10, R18 ;  /* 0x0000001003121825 */ /* 0x008fce00078e0012 */
[----:B------:R-:W3:Y:S01]  /*1030*/  @P4 LDC.64 R8, c[0x0][0x440] ;  /* 0x00011000ff084b82 */ /* 0x000ee20000000a00 */
[----:B------:R-:W-:Y:S01]  /*1040*/  @P1 IADD3 R3, PT, PT, R3, 0x20, RZ ;  /* 0x0000002003031810 */ /* 0x000fe20007ffe0ff */
[----:B------:R1:W5:Y:S04]  /*1050*/  @P1 LDG.E.128 R128, desc[UR6][R16.64] ;  /* 0x0000000610801981 */ /* 0x000368000c1e1d00 */
[C---:B------:R-:W-:Y:S01]  /*1060*/  @P2 IMAD.WIDE.U32 R20, R3.reuse, 0x10, R20 ;  /* 0x0000001003142825 */ /* 0x040fe200078e0014 */
[----:B------:R1:W5:Y:S03]  /*1070*/  @P1 LD.E.128 R68, desc[UR6][R18.64] ;  /* 0x0000000612441980 */ /* 0x000366000c101d00 */
[C---:B------:R-:W-:Y:S01]  /*1080*/  @P2 IMAD.WIDE.U32 R22, R3.reuse, 0x10, R22 ;  /* 0x0000001003162825 */ /* 0x040fe200078e0016 */
[----:B------:R1:W5:Y:S03]  /*1090*/  @P2 LDG.E.128 R124, desc[UR6][R20.64] ;  /* 0x00000006147c2981 */ /* 0x000366000c1e1d00 */
[C---:B------:R-:W-:Y:S01]  /*10a0*/  @P2 IMAD.WIDE.U32 R24, R3.reuse, 0x10, R24 ;  /* 0x0000001003182825 */ /* 0x040fe200078e0018 */
[----:B------:R1:W5:Y:S03]  /*10b0*/  @P2 LD.E.128 R92, desc[UR6][R22.64] ;  /* 0x00000006165c2980 */ /* 0x000366000c101d00 */
[C---:B------:R-:W-:Y:S01]  /*10c0*/  @P2 IMAD.WIDE.U32 R26, R3.reuse, 0x10, R26 ;  /* 0x00000010031a2825 */ /* 0x040fe200078e001a */
[----:B------:R1:W5:Y:S03]  /*10d0*/  @P2 LDG.E.128 R120, desc[UR6][R24.64] ;  /* 0x0000000618782981 */ /* 0x000366000c1e1d00 */
[----:B------:R-:W-:Y:S01]  /*10e0*/  @P2 VIADD R3, R3, 0x20 ;  /* 0x0000002003032836 */ /* 0x000fe20000000000 */
[----:B------:R1:W5:Y:S03]  /*10f0*/  @P2 LD.E.128 R72, desc[UR6][R26.64] ;  /* 0x000000061a482980 */ /* 0x000366000c101d00 */
[----:B------:R-:W-:-:S04]  /*1100*/  @P3 IMAD.WIDE.U32 R28, R3, 0x10, R28 ;  /* 0x00000010031c3825 */ /* 0x000fc800078e001c */
[C---:B------:R-:W-:Y:S01]  /*1110*/  @P3 IMAD.WIDE.U32 R30, R3.reuse, 0x10, R30 ;  /* 0x00000010031e3825 */ /* 0x040fe200078e001e */
[----:B------:R1:W5:Y:S03]  /*1120*/  @P3 LDG.E.128 R116, desc[UR6][R28.64] ;  /* 0x000000061c743981 */ /* 0x000366000c1e1d00 */
[C---:B------:R-:W-:Y:S01]  /*1130*/  @P3 IMAD.WIDE.U32 R32, R3.reuse, 0x10, R32 ;  /* 0x0000001003203825 */ /* 0x040fe200078e0020 */
[----:B------:R1:W5:Y:S03]  /*1140*/  @P3 LD.E.128 R96, desc[UR6][R30.64] ;  /* 0x000000061e603980 */ /* 0x000366000c101d00 */
[C---:B------:R-:W-:Y:S01]  /*1150*/  @P3 IMAD.WIDE.U32 R34, R3.reuse, 0x10, R34 ;  /* 0x0000001003223825 */ /* 0x040fe200078e0022 */
[----:B------:R-:W-:Y:S01]  /*1160*/  @P3 IADD3 R3, PT, PT, R3, 0x20, RZ ;  /* 0x0000002003033810 */ /* 0x000fe20007ffe0ff */
[----:B------:R1:W5:Y:S04]  /*1170*/  @P3 LDG.E.128 R112, desc[UR6][R32.64] ;  /* 0x0000000620703981 */ /* 0x000368000c1e1d00 */
[C---:B----4-:R-:W-:Y:S01]  /*1180*/  @P4 IMAD.WIDE.U32 R36, R3.reuse, 0x10, R36 ;  /* 0x0000001003244825 */ /* 0x050fe200078e0024 */
[----:B------:R1:W5:Y:S03]  /*1190*/  @P3 LD.E.128 R76, desc[UR6][R34.64] ;  /* 0x00000006224c3980 */ /* 0x000366000c101d00 */
[C---:B0-----:R-:W-:Y:S01]  /*11a0*/  @P4 IMAD.WIDE.U32 R6, R3.reuse, 0x10, R6 ;  /* 0x0000001003064825 */ /* 0x041fe200078e0006 */
[----:B------:R1:W5:Y:S03]  /*11b0*/  @P4 LDG.E.128 R108, desc[UR6][R36.64] ;  /* 0x00000006246c4981 */ /* 0x000366000c1e1d00 */
[C---:B--2---:R-:W-:Y:S01]  /*11c0*/  @P4 IMAD.WIDE.U32 R4, R3.reuse, 0x10, R4 ;  /* 0x0000001003044825 */ /* 0x044fe200078e0004 */
[----:B------:R1:W5:Y:S03]  /*11d0*/  @P4 LD.E.128 R100, desc[UR6][R6.64] ;  /* 0x0000000606644980 */ /* 0x000366000c101d00 */
[C---:B---3--:R-:W-:Y:S01]  /*11e0*/  @P4 IMAD.WIDE.U32 R8, R3.reuse, 0x10, R8 ;  /* 0x0000001003084825 */ /* 0x048fe200078e0008 */
[----:B------:R1:W5:Y:S04]  /*11f0*/  @P4 LDG.E.128 R104, desc[UR6][R4.64] ;  /* 0x0000000604684981 */ /* 0x000368000c1e1d00 */
[----:B------:R1:W5:Y:S01]  /*1200*/  @P4 LD.E.128 R80, desc[UR6][R8.64] ;  /* 0x0000000608504980 */ /* 0x000362000c101d00 */
[----:B------:R-:W-:Y:S01]  /*1210*/  ISETP.GE.U32.AND P1, PT, R0, 0xc0, PT ;  /* 0x000000c00000780c */ /* 0x000fe20003f26070 */
[----:B------:R-:W-:-:S12]  /*1220*/  @P4 VIADD R3, R3, 0x20 ;  /* 0x0000002003034836 */ /* 0x000fd80000000000 */
[----:B-1----:R-:W-:Y:S05]  /*1230*/  @!P1 BRA `(.L_x_3) ;  /* 0x00000004007c9947 */ /* 0x002fea0003800000 */
[----:B------:R-:W0:Y:S08]  /*1240*/  LDC.64 R48, c[0x0][0x440] ;  /* 0x00011000ff307b82 */ /* 0x000e300000000a00 */
[----:B------:R-:W1:Y:S08]  /*1250*/  LDC.64 R56, c[0x0][0x3d0] ;  /* 0x0000f400ff387b82 */ /* 0x000e700000000a00 */
[----:B------:R-:W2:Y:S08]  /*1260*/  LDC.64 R52, c[0x0][0x438] ;  /* 0x00010e00ff347b82 */ /* 0x000eb00000000a00 */
[----:B------:R-:W3:Y:S01]  /*1270*/  LDC.64 R60, c[0x0][0x3d8] ;  /* 0x0000f600ff3c7b82 */ /* 0x000ee20000000a00 */
[----:B0-----:R-:W-:-:S06]  /*1280*/  IMAD.WIDE.U32 R48, R3, 0x10, R48 ;  /* 0x0000001003307825 */ /* 0x001fcc00078e0030 */
[----:B------:R-:W5:Y:S01]  /*1290*/  LD.E.128 R48, desc[UR6][R48.64] ;  /* 0x0000000630307980 */ /* 0x000f62000c101d00 */
[----:B-1----:R-:W-:-:S06]  /*12a0*/  IMAD.WIDE.U32 R56, R3, 0x10, R56 ;  /* 0x0000001003387825 */ /* 0x002fcc00078e0038 */
[----:B------:R-:W5:Y:S01]  /*12b0*/  LDG.E.128 R56, desc[UR6][R56.64] ;  /* 0x0000000638387981 */ /* 0x000f62000c1e1d00 */
[----:B--2---:R-:W-:-:S06]  /*12c0*/  IMAD.WIDE.U32 R52, R3, 0x10, R52 ;  /* 0x0000001003347825 */ /* 0x004fcc00078e0034 */
[----:B------:R-:W5:Y:S01]  /*12d0*/  LD.E.128 R52, desc[UR6][R52.64] ;  /* 0x0000000634347980 */ /* 0x000f62000c101d00 */
[----:B---3--:R-:W-:-:S06]  /*12e0*/  IMAD.WIDE.U32 R60, R3, 0x10, R60 ;  /* 0x00000010033c7825 */ /* 0x008fcc00078e003c */
[----:B------:R-:W5:Y:S01]  /*12f0*/  LDG.E.128 R60, desc[UR6][R60.64] ;  /* 0x000000063c3c7981 */ /* 0x000f62000c1e1d00 */
[----:B------:R-:W-:Y:S05]  /*1300*/  BRA `(.L_x_3) ;  /* 0x0000000400487947 */ /* 0x000fea0003800000 */
.L_x_4:
[C---:B------:R-:W-:Y:S01]  /*1310*/  ISETP.GE.U32.AND P0, PT, R0.reuse, 0x20, PT ;  /* 0x000000200000780c */ /* 0x040fe20003f06070 */
[----:B------:R-:W0:Y:S01]  /*1320*/  LDC.64 R4, c[0x0][0x3d0] ;  /* 0x0000f400ff047b82 */ /* 0x000e220000000a00 */
[C---:B------:R-:W-:Y:S02]  /*1330*/  ISETP.GE.U32.AND P1, PT, R0.reuse, 0x40, PT ;  /* 0x000000400000780c */ /* 0x040fe40003f26070 */
[C---:B------:R-:W-:Y:S02]  /*1340*/  ISETP.GE.U32.AND P2, PT, R0.reuse, 0x60, PT ;  /* 0x000000600000780c */ /* 0x040fe40003f46070 */
[C---:B------:R-:W-:Y:S02]  /*1350*/  ISETP.GE.U32.AND P3, PT, R0.reuse, 0x80, PT ;  /* 0x000000800000780c */ /* 0x040fe40003f66070 */
[C---:B------:R-:W-:Y:S01]  /*1360*/  ISETP.GE.U32.AND P4, PT, R0.reuse, 0xa0, PT ;  /* 0x000000a00000780c */ /* 0x040fe20003f86070 */
[----:B------:R-:W1:Y:S01]  /*1370*/  LDC.64 R8, c[0x0][0x3d8] ;  /* 0x0000f600ff087b82 */ /* 0x000e620000000a00 */
[----:B------:R-:W-:-:S07]  /*1380*/  ISETP.GE.U32.AND P5, PT, R0, 0xc0, PT ;  /* 0x000000c00000780c */ /* 0x000fce0003fa6070 */
[----:B------:R-:W2:Y:S08]  /*1390*/  @P0 LDC.64 R6, c[0x0][0x438] ;  /* 0x00010e00ff060b82 */ /* 0x000eb00000000a00 */
[----:B------:R-:W3:Y:S01]  /*13a0*/  LDC.64 R16, c[0x0][0x3d0] ;  /* 0x0000f400ff107b82 */ /* 0x000ee20000000a00 */
[----:B0-----:R-:W-:-:S05]  /*13b0*/  @P0 IMAD.WIDE.U32 R10, R3, 0x10, R4 ;  /* 0x00000010030a0825 */ /* 0x001fca00078e0004 */
[----:B------:R0:W5:Y:S02]  /*13c0*/  @P0 LDG.E.128 R140, desc[UR6][R10.64] ;  /* 0x000000060a8c0981 */ /* 0x000164000c1e1d00 */
[----:B------:R-:W4:Y:S01]  /*13d0*/  @P1 LDC.64 R18, c[0x0][0x438] ;  /* 0x00010e00ff121b82 */ /* 0x000f220000000a00 */
[----:B-1----:R-:W-:-:S05]  /*13e0*/  @P0 IMAD.WIDE.U32 R14, R3, 0x10, R8 ;  /* 0x00000010030e0825 */ /* 0x002fca00078e0008 */
[----:B------:R0:W5:Y:S02]  /*13f0*/  @P0 LDG.E.128 R136, desc[UR6][R14.64] ;  /* 0x000000060e880981 */ /* 0x000164000c1e1d00 */
[----:B------:R-:W1:Y:S01]  /*1400*/  LDC.64 R20, c[0x0][0x3d8] ;  /* 0x0000f600ff147b82 */ /* 0x000e620000000a00 */
[C---:B--2---:R-:W-:Y:S01]  /*1410*/  @P0 IMAD.WIDE.U32 R12, R3.reuse, 0x10, R6 ;  /* 0x00000010030c0825 */ /* 0x044fe200078e0006 */
[----:B------:R-:W-:-:S04]  /*1420*/  @P0 LOP3.LUT R3, R3, 0x20, RZ, 0xfc, !PT ;  /* 0x0000002003030812 */ /* 0x000fc800078efcff */
[----:B------:R0:W5:Y:S02]  /*1430*/  @P0 LD.E.128 R84, desc[UR6][R12.64] ;  /* 0x000000060c540980 */ /* 0x000164000c101d00 */
[----:B------:R-:W2:Y:S01]  /*1440*/  LDC.64 R22, c[0x0][0x3d0] ;  /* 0x0000f400ff167b82 */ /* 0x000ea20000000a00 */
[----:B---3--:R-:W-:-:S05]  /*1450*/  @P1 IMAD.WIDE.U32 R16, R3, 0x10, R16 ;  /* 0x0000001003101825 */ /* 0x008fca00078e0010 */
[----:B------:R0:W5:Y:S02]  /*1460*/  @P1 LDG.E.128 R132, desc[UR6][R16.64] ;  /* 0x0000000610841981 */ /* 0x000164000c1e1d00 */
[----:B------:R-:W3:Y:S01]  /*1470*/  @P2 LDC.64 R24, c[0x0][0x438] ;  /* 0x00010e00ff182b82 */ /* 0x000ee20000000a00 */
[----:B----4-:R-:W-:-:S05]  /*1480*/  @P1 IMAD.WIDE.U32 R18, R3, 0x10, R18 ;  /* 0x0000001003121825 */ /* 0x010fca00078e0012 */
[----:B------:R0:W5:Y:S02]  /*1490*/  @P1 LD.E.128 R88, desc[UR6][R18.64] ;  /* 0x0000000612581980 */ /* 0x000164000c101d00 */
[----:B------:R-:W4:Y:S01]  /*14a0*/  LDC.64 R26, c[0x0][0x3d8] ;  /* 0x0000f600ff1a7b82 */ /* 0x000f220000000a00 */
[C---:B-1----:R-:W-:Y:S01]  /*14b0*/  @P1 IMAD.WIDE.U32 R20, R3.reuse, 0x10, R20 ;  /* 0x0000001003141825 */ /* 0x042fe200078e0014 */
[----:B------:R-:W-:-:S04]  /*14c0*/  @P1 IADD3 R3, PT, PT, R3, 0x20, RZ ;  /* 0x0000002003031810 */ /* 0x000fc80007ffe0ff */
[----:B------:R0:W5:Y:S02]  /*14d0*/  @P1 LDG.E.128 R128, desc[UR6][R20.64] ;  /* 0x0000000614801981 */ /* 0x000164000c1e1d00 */
[----:B------:R-:W1:Y:S01]  /*14e0*/  LDC.64 R28, c[0x0][0x3d0] ;  /* 0x0000f400ff1c7b82 */ /* 0x000e620000000a00 */
[----:B--2---:R-:W-:-:S05]  /*14f0*/  @P2 IMAD.WIDE.U32 R22, R3, 0x10, R22 ;  /* 0x0000001003162825 */ /* 0x004fca00078e0016 */
[----:B------:R0:W5:Y:S02]  /*1500*/  @P2 LDG.E.128 R124, desc[UR6][R22.64] ;  /* 0x00000006167c2981 */ /* 0x000164000c1e1d00 */
[----:B------:R-:W2:Y:S01]  /*1510*/  LDC.64 R32, c[0x0][0x3d8] ;  /* 0x0000f600ff207b82 */ /* 0x000ea20000000a00 */
[----:B---3--:R-:W-:-:S05]  /*1520*/  @P2 IMAD.WIDE.U32 R24, R3, 0x10, R24 ;  /* 0x0000001003182825 */ /* 0x008fca00078e0018 */
[----:B------:R0:W5:Y:S02]  /*1530*/  @P2 LD.E.128 R92, desc[UR6][R24.64] ;  /* 0x00000006185c2980 */ /* 0x000164000c101d00 */
[----:B------:R-:W3:Y:S01]  /*1540*/  @P3 LDC.64 R30, c[0x0][0x438] ;  /* 0x00010e00ff1e3b82 */ /* 0x000ee20000000a00 */
[----:B----4-:R-:W-:-:S04]  /*1550*/  @P2 IMAD.WIDE.U32 R26, R3, 0x10, R26 ;  /* 0x00000010031a2825 */ /* 0x010fc800078e001a */
[----:B------:R-:W-:Y:S01]  /*1560*/  @P2 VIADD R3, R3, 0x20 ;  /* 0x0000002003032836 */ /* 0x000fe20000000000 */
[----:B------:R0:W5:Y:S02]  /*1570*/  @P2 LDG.E.128 R120, desc[UR6][R26.64] ;  /* 0x000000061a782981 */ /* 0x000164000c1e1d00 */
[----:B------:R-:W4:Y:S01]  /*1580*/  LDC.64 R4, c[0x0][0x3d0] ;  /* 0x0000f400ff047b82 */ /* 0x000f220000000a00 */
[----:B-1----:R-:W-:-:S05]  /*1590*/  @P3 IMAD.WIDE.U32 R28, R3, 0x10, R28 ;  /* 0x00000010031c3825 */ /* 0x002fca00078e001c */
[----:B------:R0:W5:Y:S02]  /*15a0*/  @P3 LDG.E.128 R116, desc[UR6][R28.64] ;  /* 0x000000061c743981 */ /* 0x000164000c1e1d00 */
[----:B------:R-:W1:Y:S01]  /*15b0*/  LDC.64 R8, c[0x0][0x3d8] ;  /* 0x0000f600ff087b82 */ /* 0x000e620000000a00 */
[----:B--2---:R-:W-:-:S05]  /*15c0*/  @P3 IMAD.WIDE.U32 R32, R3, 0x10, R32 ;  /* 0x0000001003203825 */ /* 0x004fca00078e0020 */
[----:B------:R0:W5:Y:S02]  /*15d0*/  @P3 LDG.E.128 R112, desc[UR6][R32.64] ;  /* 0x0000000620703981 */ /* 0x000164000c1e1d00 */
[----:B------:R-:W2:Y:S01]  /*15e0*/  @P4 LDC.64 R6, c[0x0][0x438] ;  /* 0x00010e00ff064b82 */ /* 0x000ea20000000a00 */
[C---:B---3--:R-:W-:Y:S01]  /*15f0*/  @P3 IMAD.WIDE.U32 R30, R3.reuse, 0x10, R30 ;  /* 0x00000010031e3825 */ /* 0x048fe200078e001e */
[----:B------:R-:W-:-:S04]  /*1600*/  @P3 IADD3 R3, PT, PT, R3, 0x20, RZ ;  /* 0x0000002003033810 */ /* 0x000fc80007ffe0ff */
[----:B------:R0:W5:Y:S02]  /*1610*/  @P3 LD.E.128 R96, desc[UR6][R30.64] ;  /* 0x000000061e603980 */ /* 0x000164000c101d00 */
[----:B------:R-:W3:Y:S01]  /*1620*/  LDC.64 R44, c[0x0][0x3d8] ;  /* 0x0000f600ff2c7b82 */ /* 0x000ee20000000a00 */
[----:B----4-:R-:W-:-:S05]  /*1630*/  @P4 IMAD.WIDE.U32 R34, R3, 0x10, R4 ;  /* 0x0000001003224825 */ /* 0x010fca00078e0004 */
[----:B------:R0:W5:Y:S02]  /*1640*/  @P4 LDG.E.128 R108, desc[UR6][R34.64] ;  /* 0x00000006226c4981 */ /* 0x000164000c1e1d00 */
[----:B------:R-:W4:Y:S01]  /*1650*/  LDC.64 R40, c[0x0][0x3d0] ;  /* 0x0000f400ff287b82 */ /* 0x000f220000000a00 */
[----:B-1----:R-:W-:-:S05]  /*1660*/  @P4 IMAD.WIDE.U32 R38, R3, 0x10, R8 ;  /* 0x0000001003264825 */ /* 0x002fca00078e0008 */
[----:B------:R0:W5:Y:S02]  /*1670*/  @P4 LDG.E.128 R104, desc[UR6][R38.64] ;  /* 0x0000000626684981 */ /* 0x000164000c1e1d00 */
[----:B------:R-:W1:Y:S01]  /*1680*/  @P5 LDC.64 R42, c[0x0][0x438] ;  /* 0x00010e00ff2a5b82 */ /* 0x000e620000000a00 */
[----:B--2---:R-:W-:-:S04]  /*1690*/  @P4 IMAD.WIDE.U32 R36, R3, 0x10, R6 ;  /* 0x0000001003244825 */ /* 0x004fc800078e0006 */
[----:B------:R-:W-:Y:S01]  /*16a0*/  @P4 VIADD R3, R3, 0x20 ;  /* 0x0000002003034836 */ /* 0x000fe20000000000 */
[----:B------:R0:W5:Y:S03]  /*16b0*/  @P4 LD.E.128 R100, desc[UR6][R36.64] ;  /* 0x0000000624644980 */ /* 0x000166000c101d00 */
[----:B---3--:R-:W-:-:S05]  /*16c0*/  @P5 IMAD.WIDE.U32 R8, R3, 0x10, R44 ;  /* 0x0000001003085825 */ /* 0x008fca00078e002c */
[----:B------:R0:W5:Y:S01]  /*16d0*/  @P5 LDG.E.128 R60, desc[UR6][R8.64] ;  /* 0x00000006083c5981 */ /* 0x000162000c1e1d00 */
[----:B----4-:R-:W-:-:S05]  /*16e0*/  @P5 IMAD.WIDE.U32 R4, R3, 0x10, R40 ;  /* 0x0000001003045825 */ /* 0x010fca00078e0028 */
[----:B------:R0:W5:Y:S01]  /*16f0*/  @P5 LDG.E.128 R56, desc[UR6][R4.64] ;  /* 0x0000000604385981 */ /* 0x000162000c1e1d00 */
[----:B-1----:R-:W-:-:S05]  /*1700*/  @P5 IMAD.WIDE.U32 R6, R3, 0x10, R42 ;  /* 0x0000001003065825 */ /* 0x002fca00078e002a */
[----:B------:R0:W5:Y:S01]  /*1710*/  @P5 LD.E.128 R52, desc[UR6][R6.64] ;  /* 0x0000000606345980 */ /* 0x000162000c101d00 */
[----:B------:R-:W-:Y:S02]  /*1720*/  HFMA2 R82, -RZ, RZ, 0, 0 ;  /* 0x00000000ff527431 */ /* 0x000fe400000001ff */
[----:B------:R-:W-:Y:S01]  /*1730*/  HFMA2 R66, -RZ, RZ, 0, 0 ;  /* 0x00000000ff427431 */ /* 0x000fe200000001ff */
[----:B------:R-:W-:Y:S01]  /*1740*/  CS2R R80, SRZ ;  /* 0x0000000000507805 */ /* 0x000fe2000001ff00 */
[----:B------:R-:W-:Y:S01]  /*1750*/  IMAD.MOV.U32 R78, RZ, RZ, RZ ;  /* 0x000000ffff4e7224 */ /* 0x000fe200078e00ff */
[----:B------:R-:W-:Y:S02]  /*1760*/  CS2R R76, SRZ ;  /* 0x00000000004c7805 */ /* 0x000fe4000001ff00 */
[----:B------:R-:W-:Y:S02]  /*1770*/  MOV R74, RZ ;  /* 0x000000ff004a7202 */ /* 0x000fe40000000f00 */
[----:B------:R-:W-:Y:S01]  /*1780*/  CS2R R72, SRZ ;  /* 0x0000000000487805 */ /* 0x000fe2000001ff00 */
[----:B------:R-:W-:Y:S01]  /*1790*/  IMAD.MOV.U32 R70, RZ, RZ, RZ ;  /* 0x000000ffff467224 */ /* 0x000fe200078e00ff */
[----:B------:R-:W-:-:S02]  /*17a0*/  CS2R R68, SRZ ;  /* 0x0000000000447805 */ /* 0x000fc4000001ff00 */
[----:B------:R-:W-:Y:S01]  /*17b0*/  CS2R R64, SRZ ;  /* 0x0000000000407805 */ /* 0x000fe2000001ff00 */
[----:B------:R-:W-:Y:S01]  /*17c0*/  @P0 IMAD.MOV.U32 R67, RZ, RZ, RZ ;  /* 0x000000ffff430224 */ /* 0x000fe200078e00ff */
[----:B------:R-:W-:Y:S01]  /*17d0*/  @P1 MOV R71, RZ ;  /* 0x000000ff00471202 */ /* 0x000fe20000000f00 */
[----:B------:R-:W-:Y:S01]  /*17e0*/  @P2 IMAD.MOV.U32 R75, RZ, RZ, RZ ;  /* 0x000000ffff4b2224 */ /* 0x000fe200078e00ff */
[----:B------:R-:W-:Y:S01]  /*17f0*/  @P3 MOV R79, RZ ;  /* 0x000000ff004f3202 */ /* 0x000fe20000000f00 */
[----:B------:R-:W-:Y:S01]  /*1800*/  @P4 IMAD.MOV.U32 R83, RZ, RZ, RZ ;  /* 0x000000ffff534224 */ /* 0x000fe200078e00ff */
[----:B------:R-:W-:Y:S02]  /*1810*/  @P5 CS2R R50, SRZ ;  /* 0x0000000000325805 */ /* 0x000fe4000001ff00 */
[----:B0-----:R-:W-:-:S07]  /*1820*/  @P5 CS2R R48, SRZ ;  /* 0x0000000000305805 */ /* 0x001fce000001ff00 */
.L_x_3:
[----:B------:R-:W-:Y:S05]  /*1830*/  BSYNC.RECONVERGENT B0 ;  /* 0x0000000000007941 */ /* 0x000fea0003800200 */
.L_x_0:
[----:B------:R-:W0:Y:S02]  /*1840*/  LDCU UR4, c[0x0][0x384] ;  /* 0x00007080ff0477ac */ /* 0x000e240008000800 */
[----:B0-----:R-:W-:-:S13]  /*1850*/  ISETP.GE.AND P1, PT, R2, UR4, PT ;  /* 0x0000000402007c0c */ /* 0x001fda000bf26270 */
[----:B------:R-:W-:Y:S05]  /*1860*/  @P1 EXIT ;  /* 0x000000000000194d */ /* 0x000fea0003800000 */
[----:B-----5:R-:W-:Y:S01]  /*1870*/  PRMT R40, R51, 0x7632, R40 ;  /* 0x0000763233287816 */ /* 0x020fe20000000028 */
[----:B------:R-:W0:Y:S01]  /*1880*/  LDCU.64 UR4, c[0x0][0x3a0] ;  /* 0x00007400ff0477ac */ /* 0x000e220008000a00 */
[----:B------:R-:W-:Y:S02]  /*1890*/  PRMT R39, R63, 0x7632, R39 ;  /* 0x000076323f277816 */ /* 0x000fe40000000027 */
[----:B------:R-:W-:Y:S01]  /*18a0*/  PRMT R38, R55, 0x7632, R38 ;  /* 0x0000763237267816 */ /* 0x000fe20000000026 */
[----:B------:R1:W-:Y:S01]  /*18b0*/  STL.S16 [R1+0x54], R40 ;  /* 0x0000542801007387 */ /* 0x0003e20000100600 */
[----:B------:R-:W-:Y:S01]  /*18c0*/  PRMT R37, R59, 0x7632, R37 ;  /* 0x000076323b257816 */ /* 0x000fe20000000025 */
[----:B------:R-:W0:Y:S01]  /*18d0*/  LDCU.64 UR8, c[0x0][0x398] ;  /* 0x00007300ff0877ac */ /* 0x000e220008000a00 */
[----:B------:R-:W-:Y:S01]  /*18e0*/  PRMT R36, R50, 0x7632, R36 ;  /* 0x0000763232247816 */ /* 0x000fe20000000024 */
[----:B------:R1:W-:Y:S01]  /*18f0*/  STL.S16 [R1+0x50], R39 ;  /* 0x0000502701007387 */ /* 0x0003e20000100600 */
[----:B------:R-:W-:Y:S01]  /*1900*/  PRMT R35, R62, 0x7632, R35 ;  /* 0x000076323e237816 */ /* 0x000fe20000000023 */
[----:B------:R-:W2:Y:S01]  /*1910*/  LDCU UR10, c[0x0][0x388] ;  /* 0x00007100ff0a77ac */ /* 0x000ea20008000800 */
[----:B------:R-:W-:Y:S01]  /*1920*/  PRMT R34, R54, 0x7632, R34 ;  /* 0x0000763236227816 */ /* 0x000fe20000000022 */
[----:B------:R1:W-:Y:S01]  /*1930*/  STL.S16 [R1+0x4c], R38 ;  /* 0x00004c2601007387 */ /* 0x0003e20000100600 */
[----:B------:R-:W-:Y:S01]  /*1940*/  PRMT R33, R58, 0x7632, R33 ;  /* 0x000076323a217816 */ /* 0x000fe20000000021 */
[----:B------:R-:W3:Y:S01]  /*1950*/  LDCU.64 UR12, c[0x0][0x398] ;  /* 0x00007300ff0c77ac */ /* 0x000ee20008000a00 */
[----:B------:R-:W-:Y:S01]  /*1960*/  PRMT R32, R49, 0x7632, R32 ;  /* 0x0000763231207816 */ /* 0x000fe20000000020 */
[----:B------:R1:W-:Y:S01]  /*1970*/  STL.S16 [R1+0x48], R37 ;  /* 0x0000482501007387 */ /* 0x0003e20000100600 */
[----:B------:R-:W-:Y:S01]  /*1980*/  PRMT R31, R61, 0x7632, R31 ;  /* 0x000076323d1f7816 */ /* 0x000fe2000000001f */
[----:B------:R-:W4:Y:S01]  /*1990*/  LDCU.64 UR14, c[0x0][0x3a0] ;  /* 0x00007400ff0e77ac */ /* 0x000f220008000a00 */
[----:B------:R-:W-:Y:S01]  /*19a0*/  PRMT R30, R53, 0x7632, R30 ;  /* 0x00007632351e7816 */ /* 0x000fe2000000001e */
[----:B------:R1:W-:Y:S01]  /*19b0*/  STL.S16 [R1+0x44], R36 ;  /* 0x0000442401007387 */ /* 0x0003e20000100600 */
[----:B------:R-:W-:-:S02]  /*19c0*/  PRMT R29, R57, 0x7632, R29 ;  /* 0x00007632391d7816 */ /* 0x000fc4000000001d */
[----:B------:R-:W-:Y:S01]  /*19d0*/  PRMT R28, R48, 0x7632, R28 ;  /* 0x00007632301c7816 */ /* 0x000fe2000000001c */
[----:B------:R1:W-:Y:S01]  /*19e0*/  STL.S16 [R1+0x40], R35 ;  /* 0x0000402301007387 */ /* 0x0003e20000100600 */
[----:B------:R-:W-:Y:S01]  /*19f0*/  PRMT R27, R60, 0x7632, R27 ;  /* 0x000076323c1b7816 */ /* 0x000fe2000000001b */
[----:B0-----:R-:W-:Y:S01]  /*1a00*/  ULOP3.LUT UP0, URZ, UR4, UR8, URZ, 0xfc, !UPT ;  /* 0x0000000804ff7292 */ /* 0x001fe2000f80fcff */
[----:B------:R-:W-:Y:S01]  /*1a10*/  PRMT R26, R52, 0x7632, R26 ;  /* 0x00007632341a7816 */ /* 0x000fe2000000001a */
[----:B------:R1:W-:Y:S01]  /*1a20*/  STL.S16 [R1+0x3c], R34 ;  /* 0x00003c2201007387 */ /* 0x0003e20000100600 */
[----:B------:R-:W-:Y:S01]  /*1a30*/  PRMT R25, R56, 0x7632, R25 ;  /* 0x0000763238197816 */ /* 0x000fe20000000019 */
[----:B------:R-:W-:Y:S01]  /*1a40*/  ULOP3.LUT UP0, URZ, UR5, UR9, URZ, 0xfc, UP0 ;  /* 0x0000000905ff7292 */ /* 0x000fe2000800fcff */
[----:B------:R-:W-:Y:S01]  /*1a50*/  PRMT R24, R83, 0x7632, R24 ;  /* 0x0000763253187816 */ /* 0x000fe20000000018 */
[----:B------:R1:W-:Y:S01]  /*1a60*/  STL.S16 [R1+0x38], R33 ;  /* 0x0000382101007387 */ /* 0x0003e20000100600 */
[----:B------:R-:W-:Y:S01]  /*1a70*/  PRMT R23, R107, 0x7632, R23 ;  /* 0x000076326b177816 */ /* 0x000fe20000000017 */
[----:B------:R-:W0:Y:S01]  /*1a80*/  LDCU.U8 UR8, c[0x0][0x410] ;  /* 0x00008200ff0877ac */ /* 0x000e220008000000 */
[----:B------:R-:W-:Y:S01]  /*1a90*/  PRMT R22, R103, 0x7632, R22 ;  /* 0x0000763267167816 */ /* 0x000fe20000000016 */
[----:B------:R1:W-:Y:S01]  /*1aa0*/  STL.S16 [R1+0x34], R32 ;  /* 0x0000342001007387 */ /* 0x0003e20000100600 */
[----:B------:R-:W-:Y:S01]  /*1ab0*/  PRMT R21, R111, 0x7632, R21 ;  /* 0x000076326f157816 */ /* 0x000fe20000000015 */
[----:B------:R-:W0:Y:S01]  /*1ac0*/  LDCU UR9, c[0x0][0x448] ;  /* 0x00008900ff0977ac */ /* 0x000e220008000800 */
[----:B------:R-:W-:Y:S01]  /*1ad0*/  PRMT R20, R82, 0x7632, R20 ;  /* 0x0000763252147816 */ /* 0x000fe20000000014 */
[----:B------:R1:W-:Y:S01]  /*1ae0*/  STL.S16 [R1+0x30], R31 ;  /* 0x0000301f01007387 */ /* 0x0003e20000100600 */
[----:B------:R-:W-:-:S02]  /*1af0*/  PRMT R19, R106, 0x7632, R19 ;  /* 0x000076326a137816 */ /* 0x000fc40000000013 */
[----:B------:R-:W-:Y:S01]  /*1b00*/  PRMT R244, R102, 0x7632, R244 ;  /* 0x0000763266f47816 */ /* 0x000fe200000000f4 */
[----:B------:R1:W-:Y:S01]  /*1b10*/  STL.S16 [R1+0x2c], R30 ;  /* 0x00002c1e01007387 */ /* 0x0003e20000100600 */
[----:B------:R-:W-:Y:S02]  /*1b20*/  PRMT R243, R110, 0x7632, R243 ;  /* 0x000076326ef37816 */ /* 0x000fe400000000f3 */
[----:B------:R-:W-:Y:S01]  /*1b30*/  PRMT R242, R81, 0x7632, R242 ;  /* 0x0000763251f27816 */ /* 0x000fe200000000f2 */
[----:B------:R1:W-:Y:S01]  /*1b40*/  STL.S16 [R1+0x28], R29 ;  /* 0x0000281d01007387 */ /* 0x0003e20000100600 */
[----:B------:R-:W-:Y:S02]  /*1b50*/  PRMT R241, R105, 0x7632, R241 ;  /* 0x0000763269f17816 */ /* 0x000fe400000000f1 */
        /* <DEDUP_REMOVED lines=28> */
[----:B------:R1:W-:Y:S01]  /*1d20*/  STL.S16 [R1], R19 ;  /* 0x0000001301007387 */ /* 0x0003e20000100600 */
[----:B------:R-:W-:-:S02]  /*1d30*/  PRMT R221, R112, 0x7632, R221 ;  /* 0x0000763270dd7816 */ /* 0x000fc400000000dd */
[----:B------:R-:W-:Y:S02]  /*1d40*/  PRMT R220, R96, 0x7632, R220 ;  /* 0x0000763260dc7816 */ /* 0x000fe400000000dc */
[----:B------:R-:W-:Y:S02]  /*1d50*/  PRMT R219, R116, 0x7632, R219 ;  /* 0x0000763274db7816 */ /* 0x000fe400000000db */
[----:B------:R-:W-:Y:S02]  /*1d60*/  PRMT R218, R75, 0x7632, R218 ;  /* 0x000076324bda7816 */ /* 0x000fe400000000da */
[----:B------:R-:W-:Y:S02]  /*1d70*/  PRMT R217, R123, 0x7632, R217 ;  /* 0x000076327bd97816 */ /* 0x000fe400000000d9 */
[----:B------:R-:W-:Y:S02]  /*1d80*/  PRMT R216, R95, 0x7632, R216 ;  /* 0x000076325fd87816 */ /* 0x000fe400000000d8 */
        /* <DEDUP_REMOVED lines=44> */
[----:B01234-:R-:W-:-:S07]  /*2050*/  PRMT R18, R140, 0x7632, R18 ;  /* 0x000076328c127816 */ /* 0x01ffce0000000012 */
.L_x_54:
[----:B------:R-:W0:Y:S01]  /*2060*/  S2R R146, SR_TID.X ;  /* 0x0000000000927919 */ /* 0x000e220000002100 */
[----:B------:R-:W-:Y:S01]  /*2070*/  IMAD R144, R2, UR10, RZ ;  /* 0x0000000a02907c24 */ /* 0x000fe2000f8e02ff */
[----:B------:R-:W-:Y:S04]  /*2080*/  BSSY.RECONVERGENT B0, `(.L_x_5) ;  /* 0x00000ad000007945 */ /* 0x000fe80003800200 */
[----:B------:R-:W-:-:S04]  /*2090*/  SHF.R.S32.HI R145, RZ, 0x1f, R144 ;  /* 0x0000001fff917819 */ /* 0x000fc80000011490 */
[----:B------:R-:W-:Y:S02]  /*20a0*/  LEA.HI R145, R145, R144, RZ, 0x3 ;  /* 0x0000009091917211 */ /* 0x000fe400078f18ff */
[----:B0-----:R-:W-:-:S04]  /*20b0*/  LOP3.LUT R146, R146, 0x1f, RZ, 0xc0, !PT ;  /* 0x0000001f92927812 */ /* 0x001fc800078ec0ff */
[----:B------:R-:W-:-:S04]  /*20c0*/  LEA.HI.SX32 R154, R145, R146, 0x1d ;  /* 0x00000092919a7211 */ /* 0x000fc800078feaff */
[----:B------:R-:W-:Y:S01]  /*20d0*/  MOV R148, R154 ;  /* 0x0000009a00947202 */ /* 0x000fe20000000f00 */
[----:B------:R-:W-:Y:S06]  /*20e0*/  @!P0 BRA `(.L_x_6) ;  /* 0x0000000800988947 */ /* 0x000fec0003800000 */
[----:B------:R-:W-:Y:S01]  /*20f0*/  ISETP.NE.U32.AND P0, PT, RZ, UR12, PT ;  /* 0x0000000cff007c0c */ /* 0x000fe2000bf05070 */
[----:B------:R-:W0:Y:S01]  /*2100*/  LDC.64 R144, c[0x0][0x390] ;  /* 0x0000e400ff907b82 */ /* 0x000e220000000a00 */
[----:B------:R-:W-:Y:S02]  /*2110*/  ISETP.NE.U32.AND P1, PT, RZ, UR14, PT ;  /* 0x0000000eff007c0c */ /* 0x000fe4000bf25070 */
[----:B------:R-:W-:Y:S02]  /*2120*/  ISETP.NE.AND.EX P0, PT, RZ, UR13, PT, P0 ;  /* 0x0000000dff007c0c */ /* 0x000fe4000bf05300 */
[----:B------:R-:W-:-:S11]  /*2130*/  ISETP.NE.AND.EX P1, PT, RZ, UR15, PT, P1 ;  /* 0x0000000fff007c0c */ /* 0x000fd6000bf25310 */
[----:B------:R-:W1:Y:S02]  /*2140*/  @P0 LDC.64 R20, c[0x0][0x398] ;  /* 0x0000e600ff140b82 */ /* 0x000e640000000a00 */
[----:B-1----:R-:W-:-:S05]  /*2150*/  @P0 IMAD.WIDE.U32 R20, R154, 0x10, R20 ;  /* 0x000000109a140825 */ /* 0x002fca00078e0014 */
[----:B------:R1:W5:Y:S02]  /*2160*/  @P0 LDG.E.128 R44, desc[UR6][R20.64] ;  /* 0x00000006142c0981 */ /* 0x000364000c1e1d00 */
[----:B-1----:R-:W1:Y:S01]  /*2170*/  @P1 LDC.64 R20, c[0x0][0x3a0] ;  /* 0x0000e800ff141b82 */ /* 0x002e620000000a00 */
[----:B0-----:R-:W-:-:S06]  /*2180*/  IMAD.WIDE.U32 R144, R154, 0x10, R144 ;  /* 0x000000109a907825 */ /* 0x001fcc00078e0090 */
[----:B------:R-:W5:Y:S01]  /*2190*/  LDG.E.128 R144, desc[UR6][R144.64] ;  /* 0x0000000690907981 */ /* 0x000f62000c1e1d00 */
[----:B-1----:R-:W-:-:S05]  /*21a0*/  @P1 IMAD.WIDE.U32 R20, R154, 0x10, R20 ;  /* 0x000000109a141825 */ /* 0x002fca00078e0014 */
[----:B------:R0:W5:Y:S01]  /*21b0*/  @P1 LDG.E.128 R40, desc[UR6][R20.64] ;  /* 0x0000000614281981 */ /* 0x000162000c1e1d00 */
[----:B------:R-:W-:Y:S05]  /*21c0*/  @!P0 BRA `(.L_x_7) ;  /* 0x00000004007c8947 */ /* 0x000fea0003800000 */
[----:B------:R-:W-:Y:S05]  /*21d0*/  @!P1 BRA `(.L_x_8) ;  /* 0x0000000000e49947 */ /* 0x000fea0003800000 */
[----:B-----5:R-:W-:Y:S01]  /*21e0*/  PRMT R19, R144, 0x7632, R19 ;  /* 0x0000763290137816 */ /* 0x020fe20000000013 */
[----:B------:R-:W-:Y:S01]  /*21f0*/  IMAD.U32 R168, R43, 0x10000, RZ ;  /* 0x000100002ba87824 */ /* 0x000fe200078e00ff */
[----:B------:R-:W-:Y:S02]  /*2200*/  PRMT R36, R44, 0x7632, R36 ;  /* 0x000076322c247816 */ /* 0x000fe40000000024 */
[----:B0-----:R-:W-:Y:S01]  /*2210*/  PRMT R20, R145, 0x7632, R20 ;  /* 0x0000763291147816 */ /* 0x001fe20000000014 */
[----:B------:R-:W-:Y:S01]  /*2220*/  IMAD.U32 R19, R19, 0x10000, RZ ;  /* 0x0001000013137824 */ /* 0x000fe200078e00ff */
[----:B------:R-:W-:Y:S02]  /*2230*/  SHF.L.U32 R36, R36, 0x10, RZ ;  /* 0x0000001024247819 */ /* 0x000fe400000006ff */
[----:B------:R-:W-:Y:S01]  /*2240*/  PRMT R21, R45, 0x7632, R21 ;  /* 0x000076322d157816 */ /* 0x000fe20000000015 */
[----:B------:R-:W-:Y:S01]  /*2250*/  IMAD.U32 R20, R20, 0x10000, RZ ;  /* 0x0001000014147824 */ /* 0x000fe200078e00ff */
[----:B------:R-:W-:Y:S01]  /*2260*/  PRMT R37, R46, 0x7632, R37 ;  /* 0x000076322e257816 */ /* 0x000fe20000000025 */
[----:B------:R-:W-:Y:S01]  /*2270*/  FADD.FTZ R19, R19, R36 ;  /* 0x0000002413137221 */ /* 0x000fe20000010000 */
[----:B------:R-:W-:-:S02]  /*2280*/  SHF.L.U32 R21, R21, 0x10, RZ ;  /* 0x0000001015157819 */ /* 0x000fc400000006ff */
[----:B------:R-:W-:Y:S02]  /*2290*/  PRMT R36, R40, 0x7632, R36 ;  /* 0x0000763228247816 */ /* 0x000fe40000000024 */
[----:B------:R-:W-:Y:S01]  /*22a0*/  SHF.L.U32 R37, R37, 0x10, RZ ;  /* 0x0000001025257819 */ /* 0x000fe200000006ff */
[--C-:B------:R-:W-:Y:S01]  /*22b0*/  FADD.FTZ R20, R20, R21.reuse ;  /* 0x0000001514147221 */ /* 0x100fe20000010000 */
[----:B------:R-:W-:Y:S01]  /*22c0*/  PRMT R21, R146, 0x7632, R21 ;  /* 0x0000763292157816 */ /* 0x000fe20000000015 */
[----:B------:R-:W-:Y:S01]  /*22d0*/  IMAD.U32 R36, R36, 0x10000, RZ ;  /* 0x0001000024247824 */ /* 0x000fe200078e00ff */
[----:B------:R-:W-:Y:S02]  /*22e0*/  SHF.L.U32 R155, R144, 0x10, RZ ;  /* 0x00000010909b7819 */ /* 0x000fe400000006ff */
[----:B------:R-:W-:Y:S01]  /*22f0*/  SHF.L.U32 R161, R145, 0x10, RZ ;  /* 0x0000001091a17819 */ /* 0x000fe200000006ff */
[--C-:B------:R-:W-:Y:S01]  /*2300*/  FADD.FTZ R19, R19, R36.reuse ;  /* 0x0000002413137221 */ /* 0x100fe20000010000 */
[----:B------:R-:W-:Y:S01]  /*2310*/  PRMT R36, R42, 0x7632, R36 ;  /* 0x000076322a247816 */ /* 0x000fe20000000024 */
[----:B------:R-:W-:Y:S01]  /*2320*/  IMAD.U32 R21, R21, 0x10000, RZ ;  /* 0x0001000015157824 */ /* 0x000fe200078e00ff */
[----:B------:R-:W-:-:S03]  /*2330*/  SHF.L.U32 R167, R146, 0x10, RZ ;  /* 0x0000001092a77819 */ /* 0x000fc600000006ff */
[--C-:B------:R-:W-:Y:S01]  /*2340*/  FADD.FTZ R21, R21, R37.reuse ;  /* 0x0000002515157221 */ /* 0x100fe20000010000 */
[----:B------:R-:W-:Y:S01]  /*2350*/  IMAD.U32 R36, R36, 0x10000, RZ ;  /* 0x0001000024247824 */ /* 0x000fe200078e00ff */
[----:B------:R-:W-:-:S03]  /*2360*/  PRMT R37, R41, 0x7632, R37 ;  /* 0x0000763229257816 */ /* 0x000fc60000000025 */
[----:B------:R-:W-:Y:S01]  /*2370*/  FADD.FTZ R21, R21, R36 ;  /* 0x0000002415157221 */ /* 0x000fe20000010000 */
[----:B------:R-:W-:Y:S01]  /*2380*/  IMAD.U32 R36, R44, 0x10000, RZ ;  /* 0x000100002c247824 */ /* 0x000fe200078e00ff */
[----:B------:R-:W-:-:S03]  /*2390*/  SHF.L.U32 R37, R37, 0x10, RZ ;  /* 0x0000001025257819 */ /* 0x000fc600000006ff */
[----:B------:R-:W-:Y:S01]  /*23a0*/  FADD.FTZ R155, R155, R36 ;  /* 0x000000249b9b7221 */ /* 0x000fe20000010000 */
[----:B------:R-:W-:Y:S02]  /*23b0*/  IMAD.U32 R36, R45, 0x10000, RZ ;  /* 0x000100002d247824 */ /* 0x000fe400078e00ff */
[----:B------:R-:W-:Y:S01]  /*23c0*/  FADD.FTZ R20, R20, R37 ;  /* 0x0000002514147221 */ /* 0x000fe20000010000 */
[----:B------:R-:W-:Y:S01]  /*23d0*/  SHF.L.U32 R37, R47, 0x10, RZ ;  /* 0x000000102f257819 */ /* 0x000fe200000006ff */
[----:B------:R-:W-:Y:S01]  /*23e0*/  FADD.FTZ R161, R161, R36 ;  /* 0x00000024a1a17221 */ /* 0x000fe20000010000 */
[----:B------:R-:W-:-:S04]  /*23f0*/  IMAD.U32 R36, R46, 0x10000, RZ ;  /* 0x000100002e247824 */ /* 0x000fc800078e00ff */
[----:B------:R-:W-:Y:S01]  /*2400*/  FADD.FTZ R167, R167, R36 ;  /* 0x00000024a7a77221 */ /* 0x000fe20000010000 */
[----:B------:R-:W-:-:S05]  /*2410*/  SHF.L.U32 R36, R40, 0x10, RZ ;  /* 0x0000001028247819 */ /* 0x000fca00000006ff */
[----:B------:R-:W-:Y:S01]  /*2420*/  FADD.FTZ R155, R155, R36 ;  /* 0x000000249b9b7221 */ /* 0x000fe20000010000 */
[----:B------:R-:W-:-:S04]  /*2430*/  IMAD.U32 R36, R41, 0x10000, RZ ;  /* 0x0001000029247824 */ /* 0x000fc800078e00ff */
[----:B------:R-:W-:Y:S01]  /*2440*/  FADD.FTZ R161, R161, R36 ;  /* 0x00000024a1a17221 */ /* 0x000fe20000010000 */
[----:B------:R-:W-:-:S05]  /*2450*/  SHF.L.U32 R36, R42, 0x10, RZ ;  /* 0x000000102a247819 */ /* 0x000fca00000006ff */
[----:B------:R-:W-:Y:S01]  /*2460*/  FADD.FTZ R167, R167, R36 ;  /* 0x00000024a7a77221 */ /* 0x000fe20000010000 */
[----:B------:R-:W-:-:S04]  /*2470*/  IMAD.U32 R36, R147, 0x10000, RZ ;  /* 0x0001000093247824 */ /* 0x000fc800078e00ff */
[--C-:B------:R-:W-:Y:S01]  /*2480*/  FADD.FTZ R36, R36, R37.reuse ;  /* 0x0000002524247221 */ /* 0x100fe20000010000 */
[----:B------:R-:W-:Y:S02]  /*2490*/  PRMT R37, R147, 0x7632, R37 ;  /* 0x0000763293257816 */ /* 0x000fe40000000025 */
[----:B------:R-:W-:Y:S01]  /*24a0*/  F2FP.BF16.F32.PACK_AB R38, R21, R167 ;  /* 0x000000a71526723e */ /* 0x000fe200000010ff */
[----:B------:R-:W-:Y:S01]  /*24b0*/  FADD.FTZ R168, R36, R168 ;  /* 0x000000a824a87221 */ /* 0x000fe20000010000 */
[----:B------:R-:W-:Y:S02]  /*24c0*/  PRMT R36, R47, 0x7632, R36 ;  /* 0x000076322f247816 */ /* 0x000fe40000000024 */
[----:B------:R-:W-:-:S03]  /*24d0*/  SHF.L.U32 R37, R37, 0x10, RZ ;  /* 0x0000001025257819 */ /* 0x000fc600000006ff */
[----:B------:R-:W-:-:S04]  /*24e0*/  IMAD.U32 R36, R36, 0x10000, RZ ;  /* 0x0001000024247824 */ /* 0x000fc800078e00ff */
[----:B------:R-:W-:Y:S01]  /*24f0*/  FADD.FTZ R36, R37, R36 ;  /* 0x0000002425247221 */ /* 0x000fe20000010000 */
[----:B------:R-:W-:-:S04]  /*2500*/  PRMT R37, R43, 0x7632, R37 ;  /* 0x000076322b257816 */ /* 0x000fc80000000025 */
[----:B------:R-:W-:-:S05]  /*2510*/  SHF.L.U32 R37, R37, 0x10, RZ ;  /* 0x0000001025257819 */ /* 0x000fca00000006ff */
[----:B------:R-:W-:Y:S01]  /*2520*/  FADD.FTZ R179, R36, R37 ;  /* 0x0000002524b37221 */ /* 0x000fe20000010000 */
[----:B------:R-:W-:Y:S02]  /*2530*/  F2FP.BF16.F32.PACK_AB R37, R20, R161 ;  /* 0x000000a11425723e */ /* 0x000fe400000010ff */
[----:B------:R-:W-:Y:S02]  /*2540*/  F2FP.BF16.F32.PACK_AB R36, R19, R155 ;  /* 0x0000009b1324723e */ /* 0x000fe400000010ff */
[----:B------:R-:W-:Y:S01]  /*2550*/  F2FP.BF16.F32.PACK_AB R39, R179, R168 ;  /* 0x000000a8b327723e */ /* 0x000fe200000010ff */
[----:B------:R-:W-:Y:S06]  /*2560*/  BRA `(.L_x_9) ;  /* 0x00000004005c7947 */ /* 0x000fec0003800000 */
.L_x_8:
[----:B0----5:R-:W-:Y:S01]  /*2570*/  PRMT R21, R146, 0x7632, R21 ;  /* 0x0000763292157816 */ /* 0x021fe20000000015 */
[----:B------:R-:W-:Y:S01]  /*2580*/  IMAD.U32 R168, R147, 0x10000, RZ ;  /* 0x0001000093a87824 */ /* 0x000fe200078e00ff */
[----:B------:R-:W-:Y:S01]  /*2590*/  PRMT R36, R46, 0x7632, R36 ;  /* 0x000076322e247816 */ /* 0x000fe20000000024 */
[----:B------:R-:W-:Y:S01]  /*25a0*/  IMAD.U32 R146, R146, 0x10000, RZ ;  /* 0x0001000092927824 */ /* 0x000fe200078e00ff */
[----:B------:R-:W-:Y:S01]  /*25b0*/  PRMT R20, R144, 0x7632, R20 ;  /* 0x0000763290147816 */ /* 0x000fe20000000014 */
[----:B------:R-:W-:Y:S01]  /*25c0*/  IMAD.U32 R21, R21, 0x10000, RZ ;  /* 0x0001000015157824 */ /* 0x000fe200078e00ff */
[----:B------:R-:W-:Y:S01]  /*25d0*/  SHF.L.U32 R36, R36, 0x10, RZ ;  /* 0x0000001024247819 */ /* 0x000fe200000006ff */
[----:B------:R-:W-:Y:S01]  /*25e0*/  IMAD.U32 R144, R144, 0x10000, RZ ;  /* 0x0001000090907824 */ /* 0x000fe200078e00ff */
[----:B------:R-:W-:Y:S01]  /*25f0*/  PRMT R19, R44, 0x7632, R19 ;  /* 0x000076322c137816 */ /* 0x000fe20000000013 */
[----:B------:R-:W-:Y:S01]  /*2600*/  IMAD.U32 R20, R20, 0x10000, RZ ;  /* 0x0001000014147824 */ /* 0x000fe200078e00ff */
[----:B------:R-:W-:Y:S01]  /*2610*/  PRMT R37, R45, 0x7632, R37 ;  /* 0x000076322d257816 */ /* 0x000fe20000000025 */
[----:B------:R-:W-:Y:S01]  /*2620*/  FADD.FTZ R21, R21, R36 ;  /* 0x0000002415157221 */ /* 0x000fe20000010000 */
[----:B------:R-:W-:-:S02]  /*2630*/  SHF.L.U32 R19, R19, 0x10, RZ ;  /* 0x0000001013137819 */ /* 0x000fc400000006ff */
[----:B------:R-:W-:Y:S02]  /*2640*/  SHF.L.U32 R36, R47, 0x10, RZ ;  /* 0x000000102f247819 */ /* 0x000fe400000006ff */
[----:B------:R-:W-:Y:S01]  /*2650*/  PRMT R179, R147, 0x7632, R179 ;  /* 0x0000763293b37816 */ /* 0x000fe200000000b3 */
[----:B------:R-:W-:Y:S01]  /*2660*/  FADD.FTZ R19, R20, R19 ;  /* 0x0000001314137221 */ /* 0x000fe20000010000 */
[----:B------:R-:W-:Y:S01]  /*2670*/  PRMT R20, R145, 0x7632, R20 ;  /* 0x0000763291147816 */ /* 0x000fe20000000014 */
[--C-:B------:R-:W-:Y:S01]  /*2680*/  FADD.FTZ R168, R168, R36.reuse ;  /* 0x00000024a8a87221 */ /* 0x100fe20000010000 */
[----:B------:R-:W-:Y:S01]  /*2690*/  PRMT R36, R47, 0x7632, R36 ;  /* 0x000076322f247816 */ /* 0x000fe20000000024 */
[----:B------:R-:W-:Y:S01]  /*26a0*/  IMAD.U32 R145, R145, 0x10000, RZ ;  /* 0x0001000091917824 */ /* 0x000fe200078e00ff */
[----:B------:R-:W-:Y:S01]  /*26b0*/  SHF.L.U32 R37, R37, 0x10, RZ ;  /* 0x0000001025257819 */ /* 0x000fe200000006ff */
[----:B------:R-:W-:Y:S01]  /*26c0*/  IMAD.U32 R20, R20, 0x10000, RZ ;  /* 0x0001000014147824 */ /* 0x000fe200078e00ff */
[----:B------:R-:W-:Y:S01]  /*26d0*/  SHF.L.U32 R155, R44, 0x10, RZ ;  /* 0x000000102c9b7819 */ /* 0x000fe200000006ff */
[----:B------:R-:W-:Y:S01]  /*26e0*/  IMAD.U32 R179, R179, 0x10000, RZ ;  /* 0x00010000b3b37824 */ /* 0x000fe200078e00ff */
[----:B------:R-:W-:Y:S01]  /*26f0*/  SHF.L.U32 R161, R45, 0x10, RZ ;  /* 0x000000102da17819 */ /* 0x000fe200000006ff */
[----:B------:R-:W-:Y:S01]  /*2700*/  FADD.FTZ R20, R20, R37 ;  /* 0x0000002514147221 */ /* 0x000fe20000010000 */
[----:B------:R-:W-:Y:S01]  /*2710*/  SHF.L.U32 R167, R46, 0x10, RZ ;  /* 0x000000102ea77819 */ /* 0x000fe200000006ff */
[----:B------:R-:W-:Y:S01]  /*2720*/  FADD.FTZ R155, R144, R155 ;  /* 0x0000009b909b7221 */ /* 0x000fe20000010000 */
[----:B------:R-:W-:Y:S01]  /*2730*/  SHF.L.U32 R36, R36, 0x10, RZ ;  /* 0x0000001024247819 */ /* 0x000fe200000006ff */
[----:B------:R-:W-:-:S02]  /*2740*/  FADD.FTZ R161, R145, R161 ;  /* 0x000000a191a17221 */ /* 0x000fc40000010000 */
[----:B------:R-:W-:Y:S02]  /*2750*/  FADD.FTZ R167, R146, R167 ;  /* 0x000000a792a77221 */ /* 0x000fe40000010000 */
[----:B------:R-:W-:Y:S01]  /*2760*/  FADD.FTZ R179, R179, R36 ;  /* 0x00000024b3b37221 */ /* 0x000fe20000010000 */
[----:B------:R-:W-:Y:S02]  /*2770*/  F2FP.BF16.F32.PACK_AB R37, R20, R161 ;  /* 0x000000a11425723e */ /* 0x000fe400000010ff */
[----:B------:R-:W-:Y:S02]  /*2780*/  F2FP.BF16.F32.PACK_AB R38, R21, R167 ;  /* 0x000000a71526723e */ /* 0x000fe400000010ff */
[----:B------:R-:W-:Y:S02]  /*2790*/  F2FP.BF16.F32.PACK_AB R39, R179, R168 ;  /* 0x000000a8b327723e */ /* 0x000fe400000010ff */
[----:B------:R-:W-:Y:S01]  /*27a0*/  F2FP.BF16.F32.PACK_AB R36, R19, R155 ;  /* 0x0000009b1324723e */ /* 0x000fe200000010ff */
[----:B------:R-:W-:Y:S06]  /*27b0*/  BRA `(.L_x_9) ;  /* 0x0000000000c87947 */ /* 0x000fec0003800000 */
.L_x_7:
[----:B------:R-:W-:Y:S05]  /*27c0*/  @!P1 BRA `(.L_x_10) ;  /* 0x0000000000949947 */ /* 0x000fea0003800000 */
        /* <DEDUP_REMOVED lines=37> */
.L_x_10:
[C---:B-----5:R-:W-:Y:S01]  /*2a20*/  PRMT R19, R144.reuse, 0x7632, R19 ;  /* 0x0000763290137816 */ /* 0x060fe20000000013 */
[----:B------:R-:W-:Y:S01]  /*2a30*/  IMAD.U32 R155, R144, 0x10000, RZ ;  /* 0x00010000909b7824 */ /* 0x000fe200078e00ff */
[C---:B0-----:R-:W-:Y:S01]  /*2a40*/  PRMT R21, R146.reuse, 0x7632, R21 ;  /* 0x0000763292157816 */ /* 0x041fe20000000015 */
[----:B------:R-:W-:Y:S01]  /*2a50*/  IMAD.U32 R167, R146, 0x10000, RZ ;  /* 0x0001000092a77824 */ /* 0x000fe200078e00ff */
[----:B------:R-:W-:Y:S01]  /*2a60*/  PRMT R20, R145, 0x7632, R20 ;  /* 0x0000763291147816 */ /* 0x000fe20000000014 */
[----:B------:R-:W-:Y:S01]  /*2a70*/  IMAD.U32 R19, R19, 0x10000, RZ ;  /* 0x0001000013137824 */ /* 0x000fe200078e00ff */
[----:B------:R-:W-:Y:S01]  /*2a80*/  PRMT R179, R147, 0x7632, R179 ;  /* 0x0000763293b37816 */ /* 0x000fe200000000b3 */
[----:B------:R-:W-:Y:S01]  /*2a90*/  IMAD.U32 R21, R21, 0x10000, RZ ;  /* 0x0001000015157824 */ /* 0x000fe200078e00ff */
[----:B------:R-:W-:Y:S02]  /*2aa0*/  SHF.L.U32 R161, R145, 0x10, RZ ;  /* 0x0000001091a17819 */ /* 0x000fe400000006ff */
[----:B------:R-:W-:-:S02]  /*2ab0*/  SHF.L.U32 R168, R147, 0x10, RZ ;  /* 0x0000001093a87819 */ /* 0x000fc400000006ff */
[----:B------:R-:W-:Y:S02]  /*2ac0*/  SHF.L.U32 R20, R20, 0x10, RZ ;  /* 0x0000001014147819 */ /* 0x000fe400000006ff */
[----:B------:R-:W-:-:S07]  /*2ad0*/  SHF.L.U32 R179, R179, 0x10, RZ ;  /* 0x00000010b3b37819 */ /* 0x000fce00000006ff */
.L_x_9:
[----:B------:R-:W0:Y:S01]  /*2ae0*/  @UP0 LDCU.64 UR4, c[0x0][0x3a8] ;  /* 0x00007500ff0407ac */ /* 0x000e220008000a00 */
[----:B------:R-:W-:Y:S01]  /*2af0*/  PLOP3.LUT P0, PT, PT, PT, UP0, 0x80, 0x8 ;  /* 0x000000000008781c */ /* 0x000fe20003f0f008 */
[----:B------:R-:W-:Y:S01]  /*2b00*/  IMAD.MOV.U32 R144, RZ, RZ, 0x10 ;  /* 0x00000010ff907424 */ /* 0x000fe200078e00ff */
[----:B------:R-:W-:Y:S02]  /*2b10*/  PLOP3.LUT P1, PT, PT, PT, UP0, 0x80, 0x8 ;  /* 0x000000000008781c */ /* 0x000fe40003f2f008 */
[----:B------:R-:W-:-:S09]  /*2b20*/  IADD3 R148, PT, PT, R154, 0x20, RZ ;  /* 0x000000209a947810 */ /* 0x000fd20007ffe0ff */
[----:B0-----:R-:W-:-:S05]  /*2b30*/  @P0 IMAD.WIDE.U32 R144, R154, R144, UR4 ;  /* 0x000000049a900e25 */ /* 0x001fca000f8e0090 */
[----:B------:R0:W-:Y:S02]  /*2b40*/  @P1 STG.E.128 desc[UR6][R144.64], R36 ;  /* 0x0000002490001986 */ /* 0x0001e4000c101d06 */
.L_x_6:
[----:B------:R-:W-:Y:S05]  /*2b50*/  BSYNC.RECONVERGENT B0 ;  /* 0x0000000000007941 */ /* 0x000fea0003800200 */
.L_x_5:
[----:B------:R-:W-:Y:S01]  /*2b60*/  ISETP.GE.U32.AND P0, PT, R0, 0x40, PT ;  /* 0x000000400000780c */ /* 0x000fe20003f06070 */
[----:B------:R-:W-:Y:S01]  /*2b70*/  BSSY.RECONVERGENT B0, `(.L_x_11) ;  /* 0x00000b0000007945 */ /* 0x000fe20003800200 */
[----:B------:R-:W-:-:S11]  /*2b80*/  LOP3.LUT R25, R25, 0xffffffef, RZ, 0xc0, !PT ;  /* 0xffffffef19197812 */ /* 0x000fd600078ec0ff */
[----:B------:R-:W-:Y:S01]  /*2b90*/  @P0 LOP3.LUT R25, R25, 0x10, RZ, 0xfc, !PT ;  /* 0x0000001019190812 */ /* 0x000fe200078efcff */
[----:B------:R-:W-:Y:S06]  /*2ba0*/  @!P0 BRA `(.L_x_12) ;  /* 0x0000000800b08947 */ /* 0x000fec0003800000 */
[----:B------:R-:W-:Y:S01]  /*2bb0*/  ISETP.NE.U32.AND P0, PT, RZ, UR12, PT ;  /* 0x0000000cff007c0c */ /* 0x000fe2000bf05070 */
[----:B0-----:R-:W0:Y:S01]  /*2bc0*/  LDC.64 R144, c[0x0][0x390] ;  /* 0x0000e400ff907b82 */ /* 0x001e220000000a00 */
        /* <DEDUP_REMOVED lines=11> */
[----:B------:R-:W-:-:S04]  /*2c80*/  UISETP.NE.U32.AND UP1, UPT, UR12, URZ, UPT ;  /* 0x000000ff0c00728c */ /* 0x000fc8000bf25070 */
[----:B------:R-:W-:-:S09]  /*2c90*/  UISETP.NE.AND.EX UP1, UPT, UR13, URZ, UPT, UP1 ;  /* 0x000000ff0d00728c */ /* 0x000fd2000bf25310 */
[----:B0-----:R-:W-:Y:S05]  /*2ca0*/  BRA.U UP1, `(.L_x_13) ;  /* 0x0000000101d47547 */ /* 0x001fea000b800000 */
[----:B------:R-:W-:-:S04]  /*2cb0*/  UISETP.NE.U32.AND UP1, UPT, UR14, URZ, UPT ;  /* 0x000000ff0e00728c */ /* 0x000fc8000bf25070 */
[----:B------:R-:W-:-:S09]  /*2cc0*/  UISETP.NE.AND.EX UP1, UPT, UR15, URZ, UPT, UP1 ;  /* 0x000000ff0f00728c */ /* 0x000fd2000bf25310 */
[----:B------:R-:W-:Y:S05]  /*2cd0*/  BRA.U UP1, `(.L_x_14) ;  /* 0x0000000101347547 */ /* 0x000fea000b800000 */
[C---:B-----5:R-:W-:Y:S01]  /*2ce0*/  PRMT R22, R144.reuse, 0x7632, R22 ;  /* 0x0000763290167816 */ /* 0x060fe20000000016 */
[----:B------:R-:W-:Y:S01]  /*2cf0*/  IMAD.U32 R156, R144, 0x10000, RZ ;  /* 0x00010000909c7824 */ /* 0x000fe200078e00ff */
[C---:B------:R-:W-:Y:S01]  /*2d00*/  PRMT R24, R146.reuse, 0x7632, R24 ;  /* 0x0000763292187816 */ /* 0x040fe20000000018 */
        /* <DEDUP_REMOVED lines=8> */
[----:B------:R-:W-:Y:S01]  /*2d90*/  SHF.L.U32 R180, R180, 0x10, RZ ;  /* 0x00000010b4b47819 */ /* 0x000fe200000006ff */
[----:B------:R-:W-:Y:S06]  /*2da0*/  BRA `(.L_x_15) ;  /* 0x0000000800147947 */ /* 0x000fec0003800000 */
.L_x_14:
[----:B-----5:R-:W-:Y:S01]  /*2db0*/  PRMT R24, R146, 0x7632, R24 ;  /* 0x0000763292187816 */ /* 0x020fe20000000018 */
[----:B------:R-:W-:Y:S01]  /*2dc0*/  IMAD.U32 R170, R147, 0x10000, RZ ;  /* 0x0001000093aa7824 */ /* 0x000fe200078e00ff */
[----:B------:R-:W-:Y:S01]  /*2dd0*/  PRMT R36, R42, 0x7632, R36 ;  /* 0x000076322a247816 */ /* 0x000fe20000000024 */
[----:B------:R-:W-:Y:S01]  /*2de0*/  IMAD.U32 R162, R41, 0x10000, RZ ;  /* 0x0001000029a27824 */ /* 0x000fe200078e00ff */
[----:B------:R-:W-:Y:S02]  /*2df0*/  SHF.L.U32 R24, R24, 0x10, RZ ;  /* 0x0000001018187819 */ /* 0x000fe400000006ff */
[----:B------:R-:W-:Y:S02]  /*2e00*/  SHF.L.U32 R36, R36, 0x10, RZ ;  /* 0x0000001024247819 */ /* 0x000fe400000006ff */
[C---:B------:R-:W-:Y:S01]  /*2e10*/  PRMT R22, R144.reuse, 0x7632, R22 ;  /* 0x0000763290167816 */ /* 0x040fe20000000016 */
[----:B------:R-:W-:Y:S01]  /*2e20*/  IMAD.U32 R144, R144, 0x10000, RZ ;  /* 0x0001000090907824 */ /* 0x000fe200078e00ff */
[----:B------:R-:W-:Y:S01]  /*2e30*/  PRMT R23, R40, 0x7632, R23 ;  /* 0x0000763228177816 */ /* 0x000fe20000000017 */
[----:B------:R-:W-:Y:S01]  /*2e40*/  FADD.FTZ R24, R24, R36 ;  /* 0x0000002418187221 */ /* 0x000fe20000010000 */
[----:B------:R-:W-:Y:S01]  /*2e50*/  SHF.L.U32 R36, R43, 0x10, RZ ;  /* 0x000000102b247819 */ /* 0x000fe200000006ff */
[----:B------:R-:W-:Y:S01]  /*2e60*/  IMAD.U32 R22, R22, 0x10000, RZ ;  /* 0x0001000016167824 */ /* 0x000fe200078e00ff */
[----:B------:R-:W-:-:S02]  /*2e70*/  SHF.L.U32 R23, R23, 0x10, RZ ;  /* 0x0000001017177819 */ /* 0x000fc400000006ff */
[----:B------:R-:W-:Y:S01]  /*2e80*/  PRMT R37, R41, 0x7632, R37 ;  /* 0x0000763229257816 */ /* 0x000fe20000000025 */
[----:B------:R-:W-:Y:S01]  /*2e90*/  FADD.FTZ R170, R36, R170 ;  /* 0x000000aa24aa7221 */ /* 0x000fe20000010000 */
[----:B------:R-:W-:Y:S01]  /*2ea0*/  PRMT R180, R147, 0x7632, R180 ;  /* 0x0000763293b47816 */ /* 0x000fe200000000b4 */
[--C-:B------:R-:W-:Y:S01]  /*2eb0*/  FADD.FTZ R22, R22, R23.reuse ;  /* 0x0000001716167221 */ /* 0x100fe20000010000 */
[----:B------:R-:W-:Y:S01]  /*2ec0*/  PRMT R23, R145, 0x7632, R23 ;  /* 0x0000763291177816 */ /* 0x000fe20000000017 */
[----:B------:R-:W-:Y:S01]  /*2ed0*/  IMAD.U32 R37, R37, 0x10000, RZ ;  /* 0x0001000025257824 */ /* 0x000fe200078e00ff */
[----:B------:R-:W-:Y:S02]  /*2ee0*/  PRMT R36, R43, 0x7632, R36 ;  /* 0x000076322b247816 */ /* 0x000fe40000000024 */
[----:B------:R-:W-:Y:S02]  /*2ef0*/  SHF.L.U32 R23, R23, 0x10, RZ ;  /* 0x0000001017177819 */ /* 0x000fe400000006ff */
[----:B------:R-:W-:Y:S01]  /*2f00*/  SHF.L.U32 R156, R40, 0x10, RZ ;  /* 0x00000010289c7819 */ /* 0x000fe200000006ff */
[----:B------:R-:W-:Y:S01]  /*2f10*/  IMAD.U32 R36, R36, 0x10000, RZ ;  /* 0x0001000024247824 */ /* 0x000fe200078e00ff */
[----:B------:R-:W-:Y:S01]  /*2f20*/  SHF.L.U32 R145, R145, 0x10, RZ ;  /* 0x0000001091917819 */ /* 0x000fe200000006ff */
[----:B------:R-:W-:Y:S01]  /*2f30*/  FADD.FTZ R23, R23, R37 ;  /* 0x0000002517177221 */ /* 0x000fe20000010000 */
[----:B------:R-:W-:Y:S01]  /*2f40*/  SHF.L.U32 R146, R146, 0x10, RZ ;  /* 0x0000001092927819 */ /* 0x000fe200000006ff */
[----:B------:R-:W-:Y:S01]  /*2f50*/  FADD.FTZ R156, R156, R144 ;  /* 0x000000909c9c7221 */ /* 0x000fe20000010000 */
[----:B------:R-:W-:Y:S01]  /*2f60*/  SHF.L.U32 R169, R42, 0x10, RZ ;  /* 0x000000102aa97819 */ /* 0x000fe200000006ff */
[----:B------:R-:W-:Y:S01]  /*2f70*/  FADD.FTZ R162, R162, R145 ;  /* 0x00000091a2a27221 */ /* 0x000fe20000010000 */
[----:B------:R-:W-:-:S03]  /*2f80*/  SHF.L.U32 R180, R180, 0x10, RZ ;  /* 0x00000010b4b47819 */ /* 0x000fc600000006ff */
[----:B------:R-:W-:Y:S01]  /*2f90*/  FADD.FTZ R169, R169, R146 ;  /* 0x00000092a9a97221 */ /* 0x000fe20000010000 */
[----:B------:R-:W-:Y:S01]  /*2fa0*/  F2FP.BF16.F32.PACK_AB R37, R23, R162 ;  /* 0x000000a21725723e */ /* 0x000fe200000010ff */
[----:B------:R-:W-:Y:S01]  /*2fb0*/  FADD.FTZ R180, R180, R36 ;  /* 0x00000024b4b47221 */ /* 0x000fe20000010000 */
[----:B------:R-:W-:Y:S02]  /*2fc0*/  F2FP.BF16.F32.PACK_AB R36, R22, R156 ;  /* 0x0000009c1624723e */ /* 0x000fe400000010ff */
[----:B------:R-:W-:Y:S02]  /*2fd0*/  F2FP.BF16.F32.PACK_AB R38, R24, R169 ;  /* 0x000000a91826723e */ /* 0x000fe400000010ff */
[----:B------:R-:W-:Y:S01]  /*2fe0*/  F2FP.BF16.F32.PACK_AB R39, R180, R170 ;  /* 0x000000aab427723e */ /* 0x000fe200000010ff */
[----:B------:R-:W-:Y:S06]  /*2ff0*/  BRA `(.L_x_15) ;  /* 0x0000000400807947 */ /* 0x000fec0003800000 */
.L_x_13:
[----:B------:R-:W-:-:S04]  /*3000*/  UISETP.NE.U32.AND UP1, UPT, UR14, URZ, UPT ;  /* 0x000000ff0e00728c */ /* 0x000fc8000bf25070 */
[----:B------:R-:W-:-:S09]  /*3010*/  UISETP.NE.AND.EX UP1, UPT, UR15, URZ, UPT, UP1 ;  /* 0x000000ff0f00728c */ /* 0x000fd2000bf25310 */
[----:B------:R-:W-:Y:S05]  /*3020*/  BRA.U UP1, `(.L_x_16) ;  /* 0x0000000101947547 */ /* 0x000fea000b800000 */
[----:B-----5:R-:W-:Y:S01]  /*3030*/  PRMT R24, R146, 0x7632, R24 ;  /* 0x0000763292187816 */ /* 0x020fe20000000018 */
[C---:B------:R-:W-:Y:S01]  /*3040*/  IMAD.U32 R169, R46.reuse, 0x10000, RZ ;  /* 0x000100002ea97824 */ /* 0x040fe200078e00ff */
[----:B------:R-:W-:Y:S02]  /*3050*/  PRMT R36, R46, 0x7632, R36 ;  /* 0x000076322e247816 */ /* 0x000fe40000000024 */
[----:B------:R-:W-:Y:S02]  /*3060*/  SHF.L.U32 R24, R24, 0x10, RZ ;  /* 0x0000001018187819 */ /* 0x000fe400000006ff */
[----:B------:R-:W-:Y:S01]  /*3070*/  PRMT R22, R144, 0x7632, R22 ;  /* 0x0000763290167816 */ /* 0x000fe20000000016 */
[----:B------:R-:W-:Y:S01]  /*3080*/  IMAD.U32 R36, R36, 0x10000, RZ ;  /* 0x0001000024247824 */ /* 0x000fe200078e00ff */
[----:B------:R-:W-:Y:S02]  /*3090*/  PRMT R23, R44, 0x7632, R23 ;  /* 0x000076322c177816 */ /* 0x000fe40000000017 */
[----:B------:R-:W-:Y:S01]  /*30a0*/  SHF.L.U32 R22, R22, 0x10, RZ ;  /* 0x0000001016167819 */ /* 0x000fe200000006ff */
[----:B------:R-:W-:Y:S01]  /*30b0*/  FADD.FTZ R24, R24, R36 ;  /* 0x0000002418187221 */ /* 0x000fe20000010000 */
[----:B------:R-:W-:-:S02]  /*30c0*/  SHF.L.U32 R23, R23, 0x10, RZ ;  /* 0x0000001017177819 */ /* 0x000fc400000006ff */
[----:B------:R-:W-:Y:S02]  /*30d0*/  SHF.L.U32 R170, R147, 0x10, RZ ;  /* 0x0000001093aa7819 */ /* 0x000fe400000006ff */
[----:B------:R-:W-:Y:S01]  /*30e0*/  SHF.L.U32 R36, R47, 0x10, RZ ;  /* 0x000000102f247819 */ /* 0x000fe200000006ff */
[--C-:B------:R-:W-:Y:S01]  /*30f0*/  FADD.FTZ R22, R22, R23.reuse ;  /* 0x0000001716167221 */ /* 0x100fe20000010000 */
[C---:B------:R-:W-:Y:S01]  /*3100*/  PRMT R23, R145.reuse, 0x7632, R23 ;  /* 0x0000763291177816 */ /* 0x040fe20000000017 */
[----:B------:R-:W-:Y:S01]  /*3110*/  IMAD.U32 R145, R145, 0x10000, RZ ;  /* 0x0001000091917824 */ /* 0x000fe200078e00ff */
[----:B------:R-:W-:Y:S01]  /*3120*/  PRMT R37, R45, 0x7632, R37 ;  /* 0x000076322d257816 */ /* 0x000fe20000000025 */
[----:B------:R-:W-:Y:S01]  /*3130*/  FADD.FTZ R170, R36, R170 ;  /* 0x000000aa24aa7221 */ /* 0x000fe20000010000 */
[----:B------:R-:W-:Y:S01]  /*3140*/  PRMT R180, R147, 0x7632, R180 ;  /* 0x0000763293b47816 */ /* 0x000fe200000000b4 */
[----:B------:R-:W-:Y:S01]  /*3150*/  IMAD.U32 R23, R23, 0x10000, RZ ;  /* 0x0001000017177824 */ /* 0x000fe200078e00ff */
[----:B------:R-:W-:-:S02]  /*3160*/  PRMT R36, R47, 0x7632, R36 ;  /* 0x000076322f247816 */ /* 0x000fc40000000024 */
[----:B------:R-:W-:Y:S01]  /*3170*/  SHF.L.U32 R37, R37, 0x10, RZ ;  /* 0x0000001025257819 */ /* 0x000fe200000006ff */
[----:B------:R-:W-:Y:S01]  /*3180*/  IMAD.U32 R180, R180, 0x10000, RZ ;  /* 0x00010000b4b47824 */ /* 0x000fe200078e00ff */
[----:B------:R-:W-:Y:S02]  /*3190*/  SHF.L.U32 R144, R144, 0x10, RZ ;  /* 0x0000001090907819 */ /* 0x000fe400000006ff */
[----:B------:R-:W-:Y:S01]  /*31a0*/  SHF.L.U32 R156, R44, 0x10, RZ ;  /* 0x000000102c9c7819 */ /* 0x000fe200000006ff */
[----:B------:R-:W-:Y:S01]  /*31b0*/  FADD.FTZ R23, R23, R37 ;  /* 0x0000002517177221 */ /* 0x000fe20000010000 */
[----:B------:R-:W-:Y:S02]  /*31c0*/  SHF.L.U32 R162, R45, 0x10, RZ ;  /* 0x000000102da27819 */ /* 0x000fe400000006ff */
        /* <DEDUP_REMOVED lines=11> */
.L_x_16:
[----:B-----5:R-:W-:Y:S01]  /*3280*/  PRMT R22, R144, 0x7632, R22 ;  /* 0x0000763290167816 */ /* 0x020fe20000000016 */
[----:B------:R-:W-:Y:S01]  /*3290*/  IMAD.U32 R169, R146, 0x10000, RZ ;  /* 0x0001000092a97824 */ /* 0x000fe200078e00ff */
        /* <DEDUP_REMOVED lines=8> */
[----:B------:R-:W-:Y:S02]  /*3320*/  PRMT R36, R40, 0x7632, R36 ;  /* 0x0000763228247816 */ /* 0x000fe40000000024 */
[----:B------:R-:W-:Y:S01]  /*3330*/  PRMT R37, R46, 0x7632, R37 ;  /* 0x000076322e257816 */ /* 0x000fe20000000025 */
[--C-:B------:R-:W-:Y:S01]  /*3340*/  FADD.FTZ R23, R23, R24.reuse ;  /* 0x0000001817177221 */ /* 0x100fe20000010000 */
[----:B------:R-:W-:Y:S02]  /*3350*/  SHF.L.U32 R36, R36, 0x10, RZ ;  /* 0x0000001024247819 */ /* 0x000fe400000006ff */
[----:B------:R-:W-:Y:S02]  /*3360*/  PRMT R24, R146, 0x7632, R24 ;  /* 0x0000763292187816 */ /* 0x000fe40000000018 */
[----:B------:R-:W-:Y:S01]  /*3370*/  SHF.L.U32 R37, R37, 0x10, RZ ;  /* 0x0000001025257819 */ /* 0x000fe200000006ff */
[--C-:B------:R-:W-:Y:S01]  /*3380*/  FADD.FTZ R22, R22, R36.reuse ;  /* 0x0000002416167221 */ /* 0x100fe20000010000 */
[----:B------:R-:W-:Y:S01]  /*3390*/  PRMT R36, R42, 0x7632, R36 ;  /* 0x000076322a247816 */ /* 0x000fe20000000024 */
[----:B------:R-:W-:Y:S01]  /*33a0*/  IMAD.U32 R24, R24, 0x10000, RZ ;  /* 0x0001000018187824 */ /* 0x000fe200078e00ff */
[----:B------:R-:W-:-:S02]  /*33b0*/  SHF.L.U32 R156, R144, 0x10, RZ ;  /* 0x00000010909c7819 */ /* 0x000fc400000006ff */
[----:B------:R-:W-:Y:S01]  /*33c0*/  SHF.L.U32 R36, R36, 0x10, RZ ;  /* 0x0000001024247819 */ /* 0x000fe200000006ff */
[--C-:B------:R-:W-:Y:S01]  /*33d0*/  FADD.FTZ R24, R24, R37.reuse ;  /* 0x0000002518187221 */ /* 0x100fe20000010000 */
[----:B------:R-:W-:Y:S02]  /*33e0*/  SHF.L.U32 R162, R145, 0x10, RZ ;  /* 0x0000001091a27819 */ /* 0x000fe400000006ff */
[----:B------:R-:W-:Y:S01]  /*33f0*/  PRMT R37, R41, 0x7632, R37 ;  /* 0x0000763229257816 */ /* 0x000fe20000000025 */
[----:B------:R-:W-:Y:S01]  /*3400*/  FADD.FTZ R24, R24, R36 ;  /* 0x0000002418187221 */ /* 0x000fe20000010000 */
[----:B------:R-:W-:Y:S01]  /*3410*/  IMAD.U32 R36, R44, 0x10000, RZ ;  /* 0x000100002c247824 */ /* 0x000fe200078e00ff */
[----:B------:R-:W-:Y:S02]  /*3420*/  SHF.L.U32 R170, R43, 0x10, RZ ;  /* 0x000000102baa7819 */ /* 0x000fe400000006ff */
[----:B------:R-:W-:Y:S02]  /*3430*/  IMAD.U32 R37, R37, 0x10000, RZ ;  /* 0x0001000025257824 */ /* 0x000fe400078e00ff */
[----:B------:R-:W-:Y:S01]  /*3440*/  FADD.FTZ R156, R36, R156 ;  /* 0x0000009c249c7221 */ /* 0x000fe20000010000 */
[----:B------:R-:W-:Y:S01]  /*3450*/  SHF.L.U32 R36, R45, 0x10, RZ ;  /* 0x000000102d247819 */ /* 0x000fe200000006ff */
[----:B------:R-:W-:Y:S01]  /*3460*/  FADD.FTZ R23, R23, R37 ;  /* 0x0000002517177221 */ /* 0x000fe20000010000 */
[----:B------:R-:W-:-:S03]  /*3470*/  IMAD.U32 R37, R47, 0x10000, RZ ;  /* 0x000100002f257824 */ /* 0x000fc600078e00ff */
[----:B------:R-:W-:Y:S01]  /*3480*/  FADD.FTZ R162, R36, R162 ;  /* 0x000000a224a27221 */ /* 0x000fe20000010000 */
[----:B------:R-:W-:-:S05]  /*3490*/  SHF.L.U32 R36, R46, 0x10, RZ ;  /* 0x000000102e247819 */ /* 0x000fca00000006ff */
[----:B------:R-:W-:Y:S01]  /*34a0*/  FADD.FTZ R169, R36, R169 ;  /* 0x000000a924a97221 */ /* 0x000fe20000010000 */
[----:B------:R-:W-:-:S05]  /*34b0*/  SHF.L.U32 R36, R40, 0x10, RZ ;  /* 0x0000001028247819 */ /* 0x000fca00000006ff */
[----:B------:R-:W-:Y:S01]  /*34c0*/  FADD.FTZ R156, R36, R156 ;  /* 0x0000009c249c7221 */ /* 0x000fe20000010000 */
[----:B------:R-:W-:-:S04]  /*34d0*/  IMAD.U32 R36, R41, 0x10000, RZ ;  /* 0x0001000029247824 */ /* 0x000fc800078e00ff */
[----:B------:R-:W-:Y:S01]  /*34e0*/  FADD.FTZ R162, R36, R162 ;  /* 0x000000a224a27221 */ /* 0x000fe20000010000 */
[----:B------:R-:W-:-:S05]  /*34f0*/  SHF.L.U32 R36, R42, 0x10, RZ ;  /* 0x000000102a247819 */ /* 0x000fca00000006ff */
[----:B------:R-:W-:Y:S01]  /*3500*/  FADD.FTZ R169, R36, R169 ;  /* 0x000000a924a97221 */ /* 0x000fe20000010000 */
[----:B------:R-:W-:-:S04]  /*3510*/  SHF.L.U32 R36, R147, 0x10, RZ ;  /* 0x0000001093247819 */ /* 0x000fc800000006ff */
[----:B------:R-:W-:Y:S01]  /*3520*/  F2FP.BF16.F32.PACK_AB R38, R24, R169 ;  /* 0x000000a91826723e */ /* 0x000fe200000010ff */
[----:B------:R-:W-:Y:S01]  /*3530*/  FADD.FTZ R36, R37, R36 ;  /* 0x0000002425247221 */ /* 0x000fe20000010000 */
[----:B------:R-:W-:-:S03]  /*3540*/  PRMT R37, R147, 0x7632, R37 ;  /* 0x0000763293257816 */ /* 0x000fc60000000025 */
[--C-:B------:R-:W-:Y:S01]  /*3550*/  FADD.FTZ R170, R170, R36.reuse ;  /* 0x00000024aaaa7221 */ /* 0x100fe20000010000 */
        /* <DEDUP_REMOVED lines=9> */
[----:B------:R-:W-:-:S07]  /*35f0*/  F2FP.BF16.F32.PACK_AB R39, R180, R170 ;  /* 0x000000aab427723e */ /* 0x000fce00000010ff */
.L_x_15:
[----:B------:R-:W0:Y:S01]  /*3600*/  @UP0 LDCU.64 UR4, c[0x0][0x3a8] ;  /* 0x00007500ff0407ac */ /* 0x000e220008000a00 */
[----:B------:R-:W-:Y:S01]  /*3610*/  PLOP3.LUT P0, PT, PT, PT, UP0, 0x80, 0x8 ;  /* 0x000000000008781c */ /* 0x000fe20003f0f008 */
[----:B------:R-:W-:Y:S01]  /*3620*/  HFMA2 R144, -RZ, RZ, 0, 9.5367431640625e-07 ;  /* 0x00000010ff907431 */ /* 0x000fe200000001ff */
[----:B------:R-:W-:-:S11]  /*3630*/  PLOP3.LUT P1, PT, PT, PT, UP0, 0x80, 0x8 ;  /* 0x000000000008781c */ /* 0x000fd60003f2f008 */
[----:B0-----:R-:W-:-:S04]  /*3640*/  @P0 IMAD.WIDE.U32 R144, R148, R144, UR4 ;  /* 0x0000000494900e25 */ /* 0x001fc8000f8e0090 */
[----:B------:R-:W-:Y:S01]  /*3650*/  VIADD R148, R148, 0x20 ;  /* 0x0000002094947836 */ /* 0x000fe20000000000 */
[----:B------:R1:W-:Y:S06]  /*3660*/  @P1 STG.E.128 desc[UR6][R144.64], R36 ;  /* 0x0000002490001986 */ /* 0x0003ec000c101d06 */
.L_x_12:
[----:B------:R-:W-:Y:S05]  /*3670*/  BSYNC.RECONVERGENT B0 ;  /* 0x0000000000007941 */ /* 0x000fea0003800200 */
.L_x_11:
[----:B------:R-:W-:Y:S01]  /*3680*/  ISETP.GE.U32.AND P0, PT, R0, 0x60, PT ;  /* 0x000000600000780c */ /* 0x000fe20003f06070 */
[----:B------:R-:W-:Y:S01]  /*3690*/  BSSY.RECONVERGENT B0, `(.L_x_17) ;  /* 0x00000b0000007945 */ /* 0x000fe20003800200 */
[----:B------:R-:W-:-:S11]  /*36a0*/  LOP3.LUT R25, R25, 0xfffffff7, RZ, 0xc0, !PT ;  /* 0xfffffff719197812 */ /* 0x000fd600078ec0ff */
[----:B------:R-:W-:Y:S01]  /*36b0*/  @P0 LOP3.LUT R25, R25, 0x8, RZ, 0xfc, !PT ;  /* 0x0000000819190812 */ /* 0x000fe200078efcff */
[----:B------:R-:W-:Y:S06]  /*36c0*/  @!P0 BRA `(.L_x_18) ;  /* 0x0000000800b08947 */ /* 0x000fec0003800000 */
[----:B------:R-:W-:Y:S01]  /*36d0*/  ISETP.NE.U32.AND P0, PT, RZ, UR12, PT ;  /* 0x0000000cff007c0c */ /* 0x000fe2000bf05070 */
[----:B01----:R-:W0:Y:S01]  /*36e0*/  LDC.64 R144, c[0x0][0x390] ;  /* 0x0000e400ff907b82 */ /* 0x003e220000000a00 */
        /* <DEDUP_REMOVED lines=17> */
[----:B-----5:R-:W-:Y:S01]  /*3800*/  PRMT R27, R145, 0x7632, R27 ;  /* 0x00007632911b7816 */ /* 0x020fe2000000001b */
[----:B------:R-:W-:Y:S01]  /*3810*/  IMAD.U32 R171, R146, 0x10000, RZ ;  /* 0x0001000092ab7824 */ /* 0x000fe200078e00ff */
[----:B------:R-:W-:Y:S02]  /*3820*/  PRMT R26, R144, 0x7632, R26 ;  /* 0x00007632901a7816 */ /* 0x000fe4000000001a */
[----:B------:R-:W-:Y:S01]  /*3830*/  PRMT R28, R146, 0x7632, R28 ;  /* 0x00007632921c7816 */ /* 0x000fe2000000001c */
[----:B------:R-:W-:Y:S01]  /*3840*/  IMAD.U32 R27, R27, 0x10000, RZ ;  /* 0x000100001b1b7824 */ /* 0x000fe200078e00ff */
[----:B------:R-:W-:Y:S02]  /*3850*/  PRMT R181, R147, 0x7632, R181 ;  /* 0x0000763293b57816 */ /* 0x000fe400000000b5 */
[----:B------:R-:W-:Y:S02]  /*3860*/  SHF.L.U32 R157, R144, 0x10, RZ ;  /* 0x00000010909d7819 */ /* 0x000fe400000006ff */
[----:B------:R-:W-:-:S02]  /*3870*/  SHF.L.U32 R163, R145, 0x10, RZ ;  /* 0x0000001091a37819 */ /* 0x000fc400000006ff */
[----:B------:R-:W-:Y:S02]  /*3880*/  SHF.L.U32 R172, R147, 0x10, RZ ;  /* 0x0000001093ac7819 */ /* 0x000fe400000006ff */
[----:B------:R-:W-:Y:S02]  /*3890*/  SHF.L.U32 R26, R26, 0x10, RZ ;  /* 0x000000101a1a7819 */ /* 0x000fe400000006ff */
[----:B------:R-:W-:Y:S02]  /*38a0*/  SHF.L.U32 R28, R28, 0x10, RZ ;  /* 0x000000101c1c7819 */ /* 0x000fe400000006ff */
[----:B------:R-:W-:Y:S01]  /*38b0*/  SHF.L.U32 R181, R181, 0x10, RZ ;  /* 0x00000010b5b57819 */ /* 0x000fe200000006ff */
[----:B------:R-:W-:Y:S06]  /*38c0*/  BRA `(.L_x_21) ;  /* 0x0000000800147947 */ /* 0x000fec0003800000 */
.L_x_20:
        /* <DEDUP_REMOVED lines=37> */
.L_x_19:
        /* <DEDUP_REMOVED lines=40> */
.L_x_22:
        /* <DEDUP_REMOVED lines=56> */
.L_x_21:
[----:B------:R-:W0:Y:S01]  /*4120*/  @UP0 LDCU.64 UR4, c[0x0][0x3a8] ;  /* 0x00007500ff0407ac */ /* 0x000e220008000a00 */
[----:B------:R-:W-:Y:S02]  /*4130*/  PLOP3.LUT P0, PT, PT, PT, UP0, 0x80, 0x8 ;  /* 0x000000000008781c */ /* 0x000fe40003f0f008 */
[----:B------:R-:W-:Y:S02]  /*4140*/  PLOP3.LUT P1, PT, PT, PT, UP0, 0x80, 0x8 ;  /* 0x000000000008781c */ /* 0x000fe40003f2f008 */
[----:B------:R-:W-:-:S09]  /*4150*/  MOV R144, 0x10 ;  /* 0x0000001000907802 */ /* 0x000fd20000000f00 */
[----:B0-----:R-:W-:-:S04]  /*4160*/  @P0 IMAD.WIDE.U32 R144, R148, R144, UR4 ;  /* 0x0000000494900e25 */ /* 0x001fc8000f8e0090 */
[----:B------:R-:W-:Y:S01]  /*4170*/  VIADD R148, R148, 0x20 ;  /* 0x0000002094947836 */ /* 0x000fe20000000000 */
[----:B------:R2:W-:Y:S06]  /*4180*/  @P1 STG.E.128 desc[UR6][R144.64], R36 ;  /* 0x0000002490001986 */ /* 0x0005ec000c101d06 */
.L_x_18:
[----:B------:R-:W-:Y:S05]  /*4190*/  BSYNC.RECONVERGENT B0 ;  /* 0x0000000000007941 */ /* 0x000fea0003800200 */
.L_x_17:
[----:B------:R-:W-:Y:S01]  /*41a0*/  ISETP.GE.U32.AND P0, PT, R0, 0x80, PT ;  /* 0x000000800000780c */ /* 0x000fe20003f06070 */
[----:B------:R-:W-:Y:S01]  /*41b0*/  BSSY.RECONVERGENT B0, `(.L_x_23) ;  /* 0x00000b0000007945 */ /* 0x000fe20003800200 */
[----:B------:R-:W-:-:S11]  /*41c0*/  LOP3.LUT R25, R25, 0xfffffffb, RZ, 0xc0, !PT ;  /* 0xfffffffb19197812 */ /* 0x000fd600078ec0ff */
[----:B------:R-:W-:Y:S01]  /*41d0*/  @P0 LOP3.LUT R25, R25, 0x4, RZ, 0xfc, !PT ;  /* 0x0000000419190812 */ /* 0x000fe200078efcff */
[----:B------:R-:W-:Y:S06]  /*41e0*/  @!P0 BRA `(.L_x_24) ;  /* 0x0000000800b08947 */ /* 0x000fec0003800000 */
[----:B------:R-:W-:Y:S01]  /*41f0*/  ISETP.NE.U32.AND P0, PT, RZ, UR12, PT ;  /* 0x0000000cff007c0c */ /* 0x000fe2000bf05070 */
[----:B012---:R-:W0:Y:S01]  /*4200*/  LDC.64 R144, c[0x0][0x390] ;  /* 0x0000e400ff907b82 */ /* 0x007e220000000a00 */
        /* <DEDUP_REMOVED lines=30> */
.L_x_26:
        /* <DEDUP_REMOVED lines=37> */
.L_x_25:
        /* <DEDUP_REMOVED lines=40> */
.L_x_28:
        /* <DEDUP_REMOVED lines=56> */
.L_x_27:
[----:B------:R-:W0:Y:S01]  /*4c40*/  @UP0 LDCU.64 UR4, c[0x0][0x3a8] ;  /* 0x00007500ff0407ac */ /* 0x000e220008000a00 */
[----:B------:R-:W-:Y:S01]  /*4c50*/  PLOP3.LUT P0, PT, PT, PT, UP0, 0x80, 0x8 ;  /* 0x000000000008781c */ /* 0x000fe20003f0f008 */
[----:B------:R-:W-:Y:S01]  /*4c60*/  HFMA2 R144, -RZ, RZ, 0, 9.5367431640625e-07 ;  /* 0x00000010ff907431 */ /* 0x000fe200000001ff */
[----:B------:R-:W-:-:S11]  /*4c70*/  PLOP3.LUT P1, PT, PT, PT, UP0, 0x80, 0x8 ;  /* 0x000000000008781c */ /* 0x000fd60003f2f008 */
[----:B0-----:R-:W-:-:S04]  /*4c80*/  @P0 IMAD.WIDE.U32 R144, R148, R144, UR4 ;  /* 0x0000000494900e25 */ /* 0x001fc8000f8e0090 */
[----:B------:R-:W-:Y:S01]  /*4c90*/  VIADD R148, R148, 0x20 ;  /* 0x0000002094947836 */ /* 0x000fe20000000000 */
[----:B------:R3:W-:Y:S06]  /*4ca0*/  @P1 STG.E.128 desc[UR6][R144.64], R36 ;  /* 0x0000002490001986 */ /* 0x0007ec000c101d06 */
.L_x_24:
[----:B------:R-:W-:Y:S05]  /*4cb0*/  BSYNC.RECONVERGENT B0 ;  /* 0x0000000000007941 */ /* 0x000fea0003800200 */
.L_x_23:
[----:B------:R-:W-:Y:S01]  /*4cc0*/  ISETP.GE.U32.AND P0, PT, R0, 0xa0, PT ;  /* 0x000000a00000780c */ /* 0x000fe20003f06070 */
[----:B------:R-:W-:Y:S01]  /*4cd0*/  BSSY.RECONVERGENT B0, `(.L_x_29) ;  /* 0x00000b0000007945 */ /* 0x000fe20003800200 */
[----:B------:R-:W-:-:S11]  /*4ce0*/  LOP3.LUT R25, R25, 0xfffffffd, RZ, 0xc0, !PT ;  /* 0xfffffffd19197812 */ /* 0x000fd600078ec0ff */
[----:B------:R-:W-:Y:S01]  /*4cf0*/  @P0 LOP3.LUT R25, R25, 0x2, RZ, 0xfc, !PT ;  /* 0x0000000219190812 */ /* 0x000fe200078efcff */
[----:B------:R-:W-:Y:S06]  /*4d00*/  @!P0 BRA `(.L_x_30) ;  /* 0x0000000800b08947 */ /* 0x000fec0003800000 */
[----:B------:R-:W-:Y:S01]  /*4d10*/  ISETP.NE.U32.AND P0, PT, RZ, UR12, PT ;  /* 0x0000000cff007c0c */ /* 0x000fe2000bf05070 */
[----:B0123--:R-:W0:Y:S01]  /*4d20*/  LDC.64 R144, c[0x0][0x390] ;  /* 0x0000e400ff907b82 */ /* 0x00fe220000000a00 */
        /* <DEDUP_REMOVED lines=30> */
.L_x_32:
        /* <DEDUP_REMOVED lines=37> */
.L_x_31:
        /* <DEDUP_REMOVED lines=40> */
.L_x_34:
        /* <DEDUP_REMOVED lines=56> */
.L_x_33:
[----:B------:R-:W0:Y:S01]  /*5760*/  @UP0 LDCU.64 UR4, c[0x0][0x3a8] ;  /* 0x00007500ff0407ac */ /* 0x000e220008000a00 */
[----:B------:R-:W-:Y:S02]  /*5770*/  PLOP3.LUT P0, PT, PT, PT, UP0, 0x80, 0x8 ;  /* 0x000000000008781c */ /* 0x000fe40003f0f008 */
[----:B------:R-:W-:Y:S02]  /*5780*/  PLOP3.LUT P1, PT, PT, PT, UP0, 0x80, 0x8 ;  /* 0x000000000008781c */ /* 0x000fe40003f2f008 */
[----:B------:R-:W-:-:S09]  /*5790*/  MOV R144, 0x10 ;  /* 0x0000001000907802 */ /* 0x000fd20000000f00 */
[----:B0-----:R-:W-:-:S04]  /*57a0*/  @P0 IMAD.WIDE.U32 R144, R148, R144, UR4 ;  /* 0x0000000494900e25 */ /* 0x001fc8000f8e0090 */
[----:B------:R-:W-:Y:S01]  /*57b0*/  VIADD R148, R148, 0x20 ;  /* 0x0000002094947836 */ /* 0x000fe20000000000 */
[----:B------:R4:W-:Y:S06]  /*57c0*/  @P1 STG.E.128 desc[UR6][R144.64], R36 ;  /* 0x0000002490001986 */ /* 0x0009ec000c101d06 */
.L_x_30:
[----:B------:R-:W-:Y:S05]  /*57d0*/  BSYNC.RECONVERGENT B0 ;  /* 0x0000000000007941 */ /* 0x000fea0003800200 */
.L_x_29:
[----:B------:R-:W-:Y:S01]  /*57e0*/  ISETP.GE.U32.AND P0, PT, R0, 0xc0, PT ;  /* 0x000000c00000780c */ /* 0x000fe20003f06070 */
[----:B------:R-:W-:Y:S01]  /*57f0*/  BSSY.RECONVERGENT B0, `(.L_x_35) ;  /* 0x00000af000007945 */ /* 0x000fe20003800200 */
[----:B------:R-:W-:-:S11]  /*5800*/  LOP3.LUT R25, R25, 0xfffffffe, RZ, 0xc0, !PT ;  /* 0xfffffffe19197812 */ /* 0x000fd600078ec0ff */
[----:B------:R-:W-:Y:S01]  /*5810*/  @P0 LOP3.LUT R25, R25, 0x1, RZ, 0xfc, !PT ;  /* 0x0000000119190812 */ /* 0x000fe200078efcff */
[----:B------:R-:W-:Y:S06]  /*5820*/  @!P0 BRA `(.L_x_36) ;  /* 0x0000000800ac8947 */ /* 0x000fec0003800000 */
[----:B------:R-:W-:Y:S01]  /*5830*/  ISETP.NE.U32.AND P0, PT, RZ, UR12, PT ;  /* 0x0000000cff007c0c */ /* 0x000fe2000bf05070 */
[----:B------:R-:W0:Y:S01]  /*5840*/  LDC.64 R146, c[0x0][0x390] ;  /* 0x0000e400ff927b82 */ /* 0x000e220000000a00 */
[----:B------:R-:W-:Y:S02]  /*5850*/  ISETP.NE.U32.AND P1, PT, RZ, UR14, PT ;  /* 0x0000000eff007c0c */ /* 0x000fe4000bf25070 */
[----:B------:R-:W-:Y:S02]  /*5860*/  ISETP.NE.AND.EX P0, PT, RZ, UR13, PT, P0 ;  /* 0x0000000dff007c0c */ /* 0x000fe4000bf05300 */
[----:B------:R-:W-:-:S11]  /*5870*/  ISETP.NE.AND.EX P1, PT, RZ, UR15, PT, P1 ;  /* 0x0000000fff007c0c */ /* 0x000fd6000bf25310 */
[----:B01234-:R-:W0:Y:S02]  /*5880*/  @P0 LDC.64 R144, c[0x0][0x398] ;  /* 0x0000e600ff900b82 */ /* 0x01fe240000000a00 */
[----:B0-----:R-:W-:-:S05]  /*5890*/  @P0 IMAD.WIDE.U32 R144, R148, 0x10, R144 ;  /* 0x0000001094900825 */ /* 0x001fca00078e0090 */
[----:B------:R0:W5:Y:S02]  /*58a0*/  @P0 LDG.E.128 R44, desc[UR6][R144.64] ;  /* 0x00000006902c0981 */ /* 0x000164000c1e1d00 */
[----:B0-----:R-:W0:Y:S02]  /*58b0*/  @P1 LDC.64 R144, c[0x0][0x3a0] ;  /* 0x0000e800ff901b82 */ /* 0x001e240000000a00 */
[----:B0-----:R-:W-:-:S05]  /*58c0*/  @P1 IMAD.WIDE.U32 R144, R148, 0x10, R144 ;  /* 0x0000001094901825 */ /* 0x001fca00078e0090 */
[----:B------:R0:W5:Y:S02]  /*58d0*/  @P1 LDG.E.128 R40, desc[UR6][R144.64] ;  /* 0x0000000690281981 */ /* 0x000164000c1e1d00 */
[----:B0-----:R-:W-:-:S06]  /*58e0*/  IMAD.WIDE.U32 R144, R148, 0x10, R146 ;  /* 0x0000001094907825 */ /* 0x001fcc00078e0092 */
[----:B------:R-:W5:Y:S01]  /*58f0*/  LDG.E.128 R144, desc[UR6][R144.64] ;  /* 0x0000000690907981 */ /* 0x000f62000c1e1d00 */
[----:B------:R-:W-:-:S04]  /*5900*/  UISETP.NE.U32.AND UP1, UPT, UR12, URZ, UPT ;  /* 0x000000ff0c00728c */ /* 0x000fc8000bf25070 */
[----:B------:R-:W-:-:S09]  /*5910*/  UISETP.NE.AND.EX UP1, UPT, UR13, URZ, UPT, UP1 ;  /* 0x000000ff0d00728c */ /* 0x000fd2000bf25310 */
[----:B------:R-:W-:Y:S05]  /*5920*/  BRA.U UP1, `(.L_x_37) ;  /* 0x0000000101d47547 */ /* 0x000fea000b800000 */
        /* <DEDUP_REMOVED lines=16> */
.L_x_38:
[----:B-----5:R-:W-:Y:S01]  /*5a30*/  PRMT R35, R144, 0x7632, R35 ;  /* 0x0000763290237816 */ /* 0x020fe20000000023 */
[----:B------:R-:W-:Y:S01]  /*5a40*/  IMAD.U32 R178, R147, 0x10000, RZ ;  /* 0x0001000093b27824 */ /* 0x000fe200078e00ff */
[----:B------:R-:W-:Y:S01]  /*5a50*/  PRMT R36, R40, 0x7632, R36 ;  /* 0x0000763228247816 */ /* 0x000fe20000000024 */
[----:B------:R-:W-:Y:S01]  /*5a60*/  IMAD.U32 R144, R144, 0x10000, RZ ;  /* 0x0001000090907824 */ /* 0x000fe200078e00ff */
[----:B------:R-:W-:Y:S01]  /*5a70*/  PRMT R153, R146, 0x7632, R153 ;  /* 0x0000763292997816 */ /* 0x000fe20000000099 */
[----:B------:R-:W-:Y:S01]  /*5a80*/  IMAD.U32 R35, R35, 0x10000, RZ ;  /* 0x0001000023237824 */ /* 0x000fe200078e00ff */
[----:B------:R-:W-:Y:S01]  /*5a90*/  SHF.L.U32 R36, R36, 0x10, RZ ;  /* 0x0000001024247819 */ /* 0x000fe200000006ff */
[----:B------:R-:W-:Y:S01]  /*5aa0*/  IMAD.U32 R166, R41, 0x10000, RZ ;  /* 0x0001000029a67824 */ /* 0x000fe200078e00ff */
[----:B------:R-:W-:Y:S02]  /*5ab0*/  SHF.L.U32 R153, R153, 0x10, RZ ;  /* 0x0000001099997819 */ /* 0x000fe400000006ff */
[----:B------:R-:W-:Y:S01]  /*5ac0*/  PRMT R152, R145, 0x7632, R152 ;  /* 0x0000763291987816 */ /* 0x000fe20000000098 */
[--C-:B------:R-:W-:Y:S01]  /*5ad0*/  FADD.FTZ R35, R35, R36.reuse ;  /* 0x0000002423237221 */ /* 0x100fe20000010000 */
[----:B------:R-:W-:-:S02]  /*5ae0*/  PRMT R36, R42, 0x7632, R36 ;  /* 0x000076322a247816 */ /* 0x000fc40000000024 */
[----:B------:R-:W-:Y:S02]  /*5af0*/  PRMT R37, R41, 0x7632, R37 ;  /* 0x0000763229257816 */ /* 0x000fe40000000025 */
[----:B------:R-:W-:Y:S02]  /*5b00*/  SHF.L.U32 R36, R36, 0x10, RZ ;  /* 0x0000001024247819 */ /* 0x000fe400000006ff */
[----:B------:R-:W-:Y:S01]  /*5b10*/  PRMT R184, R147, 0x7632, R184 ;  /* 0x0000763293b87816 */ /* 0x000fe200000000b8 */
[----:B------:R-:W-:Y:S01]  /*5b20*/  IMAD.U32 R37, R37, 0x10000, RZ ;  /* 0x0001000025257824 */ /* 0x000fe200078e00ff */
[----:B------:R-:W-:Y:S01]  /*5b30*/  SHF.L.U32 R152, R152, 0x10, RZ ;  /* 0x0000001098987819 */ /* 0x000fe200000006ff */
[----:B------:R-:W-:Y:S01]  /*5b40*/  FADD.FTZ R153, R153, R36 ;  /* 0x0000002499997221 */ /* 0x000fe20000010000 */
[----:B------:R-:W-:Y:S02]  /*5b50*/  SHF.L.U32 R36, R43, 0x10, RZ ;  /* 0x000000102b247819 */ /* 0x000fe400000006ff */
[----:B------:R-:W-:Y:S01]  /*5b60*/  SHF.L.U32 R160, R40, 0x10, RZ ;  /* 0x0000001028a07819 */ /* 0x000fe200000006ff */
[----:B------:R-:W-:Y:S01]  /*5b70*/  FADD.FTZ R152, R152, R37 ;  /* 0x0000002598987221 */ /* 0x000fe20000010000 */
[----:B------:R-:W-:Y:S01]  /*5b80*/  SHF.L.U32 R145, R145, 0x10, RZ ;  /* 0x0000001091917819 */ /* 0x000fe200000006ff */
[----:B------:R-:W-:Y:S01]  /*5b90*/  FADD.FTZ R178, R36, R178 ;  /* 0x000000b224b27221 */ /* 0x000fe20000010000 */
[----:B------:R-:W-:Y:S01]  /*5ba0*/  PRMT R36, R43, 0x7632, R36 ;  /* 0x000076322b247816 */ /* 0x000fe20000000024 */
[----:B------:R-:W-:Y:S01]  /*5bb0*/  FADD.FTZ R160, R160, R144 ;  /* 0x00000090a0a07221 */ /* 0x000fe20000010000 */
[----:B------:R-:W-:Y:S01]  /*5bc0*/  SHF.L.U32 R146, R146, 0x10, RZ ;  /* 0x0000001092927819 */ /* 0x000fe200000006ff */
[----:B------:R-:W-:Y:S01]  /*5bd0*/  FADD.FTZ R166, R166, R145 ;  /* 0x00000091a6a67221 */ /* 0x000fe20000010000 */
[----:B------:R-:W-:Y:S01]  /*5be0*/  SHF.L.U32 R177, R42, 0x10, RZ ;  /* 0x000000102ab17819 */ /* 0x000fe200000006ff */
[----:B------:R-:W-:Y:S01]  /*5bf0*/  IMAD.U32 R36, R36, 0x10000, RZ ;  /* 0x0001000024247824 */ /* 0x000fe200078e00ff */
[----:B------:R-:W-:-:S02]  /*5c00*/  SHF.L.U32 R184, R184, 0x10, RZ ;  /* 0x00000010b8b87819 */ /* 0x000fc400000006ff */
[----:B------:R-:W-:Y:S01]  /*5c10*/  F2FP.BF16.F32.PACK_AB R37, R152, R166 ;  /* 0x000000a69825723e */ /* 0x000fe200000010ff */
[----:B------:R-:W-:Y:S02]  /*5c20*/  FADD.FTZ R177, R177, R146 ;  /* 0x00000092b1b17221 */ /* 0x000fe40000010000 */
[----:B------:R-:W-:Y:S01]  /*5c30*/  FADD.FTZ R184, R184, R36 ;  /* 0x00000024b8b87221 */ /* 0x000fe20000010000 */
[----:B------:R-:W-:Y:S02]  /*5c40*/  F2FP.BF16.F32.PACK_AB R36, R35, R160 ;  /* 0x000000a02324723e */ /* 0x000fe400000010ff */
[----:B------:R-:W-:Y:S02]  /*5c50*/  F2FP.BF16.F32.PACK_AB R38, R153, R177 ;  /* 0x000000b19926723e */ /* 0x000fe400000010ff */
[----:B------:R-:W-:Y:S01]  /*5c60*/  F2FP.BF16.F32.PACK_AB R39, R184, R178 ;  /* 0x000000b2b827723e */ /* 0x000fe200000010ff */
[----:B------:R-:W-:Y:S06]  /*5c70*/  BRA `(.L_x_39) ;  /* 0x0000000400807947 */ /* 0x000fec0003800000 */
.L_x_37:
[----:B------:R-:W-:-:S04]  /*5c80*/  UISETP.NE.U32.AND UP1, UPT, UR14, URZ, UPT ;  /* 0x000000ff0e00728c */ /* 0x000fc8000bf25070 */
[----:B------:R-:W-:-:S09]  /*5c90*/  UISETP.NE.AND.EX UP1, UPT, UR15, URZ, UPT, UP1 ;  /* 0x000000ff0f00728c */ /* 0x000fd2000bf25310 */
[----:B------:R-:W-:Y:S05]  /*5ca0*/  BRA.U UP1, `(.L_x_40) ;  /* 0x0000000101947547 */ /* 0x000fea000b800000 */
[----:B-----5:R-:W-:Y:S01]  /*5cb0*/  PRMT R35, R144, 0x7632, R35 ;  /* 0x0000763290237816 */ /* 0x020fe20000000023 */
[----:B------:R-:W-:Y:S01]  /*5cc0*/  IMAD.U32 R177, R46, 0x10000, RZ ;  /* 0x000100002eb17824 */ /* 0x000fe200078e00ff */
[----:B------:R-:W-:Y:S02]  /*5cd0*/  PRMT R36, R44, 0x7632, R36 ;  /* 0x000076322c247816 */ /* 0x000fe40000000024 */
[----:B------:R-:W-:Y:S02]  /*5ce0*/  SHF.L.U32 R35, R35, 0x10, RZ ;  /* 0x0000001023237819 */ /* 0x000fe400000006ff */
[----:B------:R-:W-:Y:S02]  /*5cf0*/  SHF.L.U32 R36, R36, 0x10, RZ ;  /* 0x0000001024247819 */ /* 0x000fe400000006ff */
[----:B------:R-:W-:Y:S02]  /*5d00*/  PRMT R153, R146, 0x7632, R153 ;  /* 0x0000763292997816 */ /* 0x000fe40000000099 */
[----:B------:R-:W-:Y:S01]  /*5d10*/  SHF.L.U32 R178, R147, 0x10, RZ ;  /* 0x0000001093b27819 */ /* 0x000fe200000006ff */
[--C-:B------:R-:W-:Y:S01]  /*5d20*/  FADD.FTZ R35, R35, R36.reuse ;  /* 0x0000002423237221 */ /* 0x100fe20000010000 */
[----:B------:R-:W-:-:S02]  /*5d30*/  PRMT R36, R46, 0x7632, R36 ;  /* 0x000076322e247816 */ /* 0x000fc40000000024 */
[----:B------:R-:W-:Y:S02]  /*5d40*/  SHF.L.U32 R153, R153, 0x10, RZ ;  /* 0x0000001099997819 */ /* 0x000fe400000006ff */
[----:B------:R-:W-:Y:S01]  /*5d50*/  PRMT R152, R145, 0x7632, R152 ;  /* 0x0000763291987816 */ /* 0x000fe20000000098 */
[----:B------:R-:W-:Y:S01]  /*5d60*/  IMAD.U32 R36, R36, 0x10000, RZ ;  /* 0x0001000024247824 */ /* 0x000fe200078e00ff */
[----:B------:R-:W-:Y:S01]  /*5d70*/  PRMT R37, R45, 0x7632, R37 ;  /* 0x000076322d257816 */ /* 0x000fe20000000025 */
[----:B------:R-:W-:Y:S01]  /*5d80*/  IMAD.U32 R145, R145, 0x10000, RZ ;  /* 0x0001000091917824 */ /* 0x000fe200078e00ff */
[----:B------:R-:W-:Y:S01]  /*5d90*/  PRMT R184, R147, 0x7632, R184 ;  /* 0x0000763293b87816 */ /* 0x000fe200000000b8 */
[----:B------:R-:W-:Y:S01]  /*5da0*/  FADD.FTZ R153, R153, R36 ;  /* 0x0000002499997221 */ /* 0x000fe20000010000 */
[----:B------:R-:W-:Y:S01]  /*5db0*/  SHF.L.U32 R36, R47, 0x10, RZ ;  /* 0x000000102f247819 */ /* 0x000fe200000006ff */
[----:B------:R-:W-:Y:S01]  /*5dc0*/  IMAD.U32 R152, R152, 0x10000, RZ ;  /* 0x0001000098987824 */ /* 0x000fe200078e00ff */
[----:B------:R-:W-:Y:S01]  /*5dd0*/  SHF.L.U32 R37, R37, 0x10, RZ ;  /* 0x0000001025257819 */ /* 0x000fe200000006ff */
[----:B------:R-:W-:Y:S01]  /*5de0*/  IMAD.U32 R184, R184, 0x10000, RZ ;  /* 0x00010000b8b87824 */ /* 0x000fe200078e00ff */
[----:B------:R-:W-:Y:S01]  /*5df0*/  SHF.L.U32 R144, R144, 0x10, RZ ;  /* 0x0000001090907819 */ /* 0x000fe200000006ff */
[----:B------:R-:W-:Y:S01]  /*5e00*/  FADD.FTZ R178, R36, R178 ;  /* 0x000000b224b27221 */ /* 0x000fe20000010000 */
[----:B------:R-:W-:Y:S01]  /*5e10*/  PRMT R36, R47, 0x7632, R36 ;  /* 0x000076322f247816 */ /* 0x000fe20000000024 */
[----:B------:R-:W-:Y:S01]  /*5e20*/  FADD.FTZ R152, R152, R37 ;  /* 0x0000002598987221 */ /* 0x000fe20000010000 */
[----:B------:R-:W-:-:S02]  /*5e30*/  SHF.L.U32 R160, R44, 0x10, RZ ;  /* 0x000000102ca07819 */ /* 0x000fc400000006ff */
[----:B------:R-:W-:Y:S02]  /*5e40*/  SHF.L.U32 R166, R45, 0x10, RZ ;  /* 0x000000102da67819 */ /* 0x000fe400000006ff */
[----:B------:R-:W-:Y:S01]  /*5e50*/  SHF.L.U32 R146, R146, 0x10, RZ ;  /* 0x0000001092927819 */ /* 0x000fe200000006ff */
[----:B------:R-:W-:Y:S01]  /*5e60*/  FADD.FTZ R160, R160, R144 ;  /* 0x00000090a0a07221 */ /* 0x000fe20000010000 */
[----:B------:R-:W-:Y:S01]  /*5e70*/  SHF.L.U32 R36, R36, 0x10, RZ ;  /* 0x0000001024247819 */ /* 0x000fe200000006ff */
[----:B------:R-:W-:Y:S02]  /*5e80*/  FADD.FTZ R166, R166, R145 ;  /* 0x00000091a6a67221 */ /* 0x000fe40000010000 */
[----:B------:R-:W-:Y:S02]  /*5e90*/  FADD.FTZ R177, R177, R146 ;  /* 0x00000092b1b17221 */ /* 0x000fe40000010000 */
[----:B------:R-:W-:Y:S01]  /*5ea0*/  FADD.FTZ R184, R184, R36 ;  /* 0x00000024b8b87221 */ /* 0x000fe20000010000 */
[----:B------:R-:W-:-:S02]  /*5eb0*/  F2FP.BF16.F32.PACK_AB R37, R152, R166 ;  /* 0x000000a69825723e */ /* 0x000fc400000010ff */
[----:B------:R-:W-:Y:S02]  /*5ec0*/  F2FP.BF16.F32.PACK_AB R38, R153, R177 ;  /* 0x000000b19926723e */ /* 0x000fe400000010ff */
[----:B------:R-:W-:Y:S02]  /*5ed0*/  F2FP.BF16.F32.PACK_AB R39, R184, R178 ;  /* 0x000000b2b827723e */ /* 0x000fe400000010ff */
[----:B------:R-:W-:Y:S01]  /*5ee0*/  F2FP.BF16.F32.PACK_AB R36, R35, R160 ;  /* 0x000000a02324723e */ /* 0x000fe200000010ff */
[----:B------:R-:W-:Y:S06]  /*5ef0*/  BRA `(.L_x_39) ;  /* 0x0000000000e07947 */ /* 0x000fec0003800000 */
.L_x_40:
[----:B-----5:R-:W-:Y:S01]  /*5f00*/  PRMT R152, R145, 0x7632, R152 ;  /* 0x0000763291987816 */ /* 0x020fe20000000098 */
[----:B------:R-:W-:Y:S01]  /*5f10*/  IMAD.U32 R177, R146, 0x10000, RZ ;  /* 0x0001000092b17824 */ /* 0x000fe200078e00ff */
[----:B------:R-:W-:Y:S02]  /*5f20*/  PRMT R36, R45, 0x7632, R36 ;  /* 0x000076322d247816 */ /* 0x000fe40000000024 */
[----:B------:R-:W-:Y:S02]  /*5f30*/  SHF.L.U32 R152, R152, 0x10, RZ ;  /* 0x0000001098987819 */ /* 0x000fe400000006ff */
[----:B------:R-:W-:Y:S02]  /*5f40*/  SHF.L.U32 R36, R36, 0x10, RZ ;  /* 0x0000001024247819 */ /* 0x000fe400000006ff */
[----:B------:R-:W-:Y:S02]  /*5f50*/  PRMT R35, R144, 0x7632, R35 ;  /* 0x0000763290237816 */ /* 0x000fe40000000023 */
[----:B------:R-:W-:Y:S01]  /*5f60*/  PRMT R37, R44, 0x7632, R37 ;  /* 0x000076322c257816 */ /* 0x000fe20000000025 */
[----:B------:R-:W-:Y:S01]  /*5f70*/  FADD.FTZ R152, R152, R36 ;  /* 0x0000002498987221 */ /* 0x000fe20000010000 */
[----:B------:R-:W-:-:S02]  /*5f80*/  SHF.L.U32 R35, R35, 0x10, RZ ;  /* 0x0000001023237819 */ /* 0x000fc400000006ff */
[----:B------:R-:W-:Y:S01]  /*5f90*/  PRMT R36, R40, 0x7632, R36 ;  /* 0x0000763228247816 */ /* 0x000fe20000000024 */
[----:B------:R-:W-:Y:S01]  /*5fa0*/  IMAD.U32 R37, R37, 0x10000, RZ ;  /* 0x0001000025257824 */ /* 0x000fe200078e00ff */
[----:B------:R-:W-:Y:S02]  /*5fb0*/  PRMT R153, R146, 0x7632, R153 ;  /* 0x0000763292997816 */ /* 0x000fe40000000099 */
[----:B------:R-:W-:Y:S01]  /*5fc0*/  SHF.L.U32 R36, R36, 0x10, RZ ;  /* 0x0000001024247819 */ /* 0x000fe200000006ff */
[--C-:B------:R-:W-:Y:S01]  /*5fd0*/  FADD.FTZ R35, R35, R37.reuse ;  /* 0x0000002523237221 */ /* 0x100fe20000010000 */
[----:B------:R-:W-:Y:S01]  /*5fe0*/  PRMT R37, R46, 0x7632, R37 ;  /* 0x000076322e257816 */ /* 0x000fe20000000025 */
[----:B------:R-:W-:Y:S01]  /*5ff0*/  IMAD.U32 R153, R153, 0x10000, RZ ;  /* 0x0001000099997824 */ /* 0x000fe200078e00ff */
[----:B------:R-:W-:Y:S01]  /*6000*/  SHF.L.U32 R160, R144, 0x10, RZ ;  /* 0x0000001090a07819 */ /* 0x000fe200000006ff */
[----:B------:R-:W-:Y:S01]  /*6010*/  FADD.FTZ R35, R35, R36 ;  /* 0x0000002423237221 */ /* 0x000fe20000010000 */
[----:B------:R-:W-:-:S02]  /*6020*/  SHF.L.U32 R37, R37, 0x10, RZ ;  /* 0x0000001025257819 */ /* 0x000fc400000006ff */
[----:B------:R-:W-:Y:S02]  /*6030*/  PRMT R36, R42, 0x7632, R36 ;  /* 0x000076322a247816 */ /* 0x000fe40000000024 */
[----:B------:R-:W-:Y:S01]  /*6040*/  SHF.L.U32 R166, R145, 0x10, RZ ;  /* 0x0000001091a67819 */ /* 0x000fe200000006ff */
[--C-:B------:R-:W-:Y:S01]  /*6050*/  FADD.FTZ R153, R153, R37.reuse ;  /* 0x0000002599997221 */ /* 0x100fe20000010000 */
[----:B------:R-:W-:Y:S02]  /*6060*/  SHF.L.U32 R36, R36, 0x10, RZ ;  /* 0x0000001024247819 */ /* 0x000fe400000006ff */
[----:B------:R-:W-:Y:S02]  /*6070*/  PRMT R37, R41, 0x7632, R37 ;  /* 0x0000763229257816 */ /* 0x000fe40000000025 */
[----:B------:R-:W-:Y:S01]  /*6080*/  SHF.L.U32 R178, R43, 0x10, RZ ;  /* 0x000000102bb27819 */ /* 0x000fe200000006ff */
[----:B------:R-:W-:Y:S01]  /*6090*/  FADD.FTZ R153, R153, R36 ;  /* 0x0000002499997221 */ /* 0x000fe20000010000 */
[----:B------:R-:W-:-:S02]  /*60a0*/  IMAD.U32 R36, R44, 0x10000, RZ ;  /* 0x000100002c247824 */ /* 0x000fc400078e00ff */
        /* <DEDUP_REMOVED lines=29> */
.L_x_39:
[----:B------:R-:W0:Y:S01]  /*6280*/  @UP0 LDCU.64 UR4, c[0x0][0x3a8] ;  /* 0x00007500ff0407ac */ /* 0x000e220008000a00 */
[----:B------:R-:W-:Y:S01]  /*6290*/  PLOP3.LUT P0, PT, PT, PT, UP0, 0x80, 0x8 ;  /* 0x000000000008781c */ /* 0x000fe20003f0f008 */
[----:B------:R-:W-:Y:S01]  /*62a0*/  HFMA2 R144, -RZ, RZ, 0, 9.5367431640625e-07 ;  /* 0x00000010ff907431 */ /* 0x000fe200000001ff */
[----:B------:R-:W-:-:S11]  /*62b0*/  PLOP3.LUT P1, PT, PT, PT, UP0, 0x80, 0x8 ;  /* 0x000000000008781c */ /* 0x000fd60003f2f008 */
[----:B0-----:R-:W-:-:S05]  /*62c0*/  @P0 IMAD.WIDE.U32 R144, R148, R144, UR4 ;  /* 0x0000000494900e25 */ /* 0x001fca000f8e0090 */
[----:B------:R0:W-:Y:S02]  /*62d0*/  @P1 STG.E.128 desc[UR6][R144.64], R36 ;  /* 0x0000002490001986 */ /* 0x0001e4000c101d06 */
.L_x_36:
[----:B------:R-:W-:Y:S05]  /*62e0*/  BSYNC.RECONVERGENT B0 ;  /* 0x0000000000007941 */ /* 0x000fea0003800200 */
.L_x_35:
[----:B------:R-:W5:Y:S01]  /*62f0*/  S2R R151, SR_TID.X ;  /* 0x0000000000977919 */ /* 0x000f620000002100 */
[----:B01234-:R-:W-:Y:S01]  /*6300*/  FADD.FTZ R144, RZ, R155 ;  /* 0x0000009bff907221 */ /* 0x01ffe20000010000 */
[----:B------:R-:W-:Y:S01]  /*6310*/  LOP3.LUT R25, R25, 0xffffffdf, RZ, 0xc0, !PT ;  /* 0xffffffdf19197812 */ /* 0x000fe200078ec0ff */
[----:B------:R-:W-:Y:S01]  /*6320*/  UMOV UR4, 0xffffffff ;  /* 0xffffffff00047882 */ /* 0x000fe20000000000 */
[C---:B------:R-:W-:Y:S01]  /*6330*/  ISETP.GT.U32.AND P1, PT, R0.reuse, 0x3f, PT ;  /* 0x0000003f0000780c */ /* 0x040fe20003f24070 */
[----:B------:R-:W-:Y:S01]  /*6340*/  FADD.FTZ R144, R19, R144 ;  /* 0x0000009013907221 */ /* 0x000fe20000010000 */
[C---:B------:R-:W-:Y:S02]  /*6350*/  ISETP.GT.U32.AND P2, PT, R0.reuse, 0x5f, PT ;  /* 0x0000005f0000780c */ /* 0x040fe40003f44070 */
[C---:B------:R-:W-:Y:S01]  /*6360*/  ISETP.GT.U32.AND P3, PT, R0.reuse, 0x7f, PT ;  /* 0x0000007f0000780c */ /* 0x040fe20003f64070 */
[----:B------:R-:W-:Y:S01]  /*6370*/  FADD.FTZ R144, R161, R144 ;  /* 0x00000090a1907221 */ /* 0x000fe20000010000 */
[----:B------:R-:W-:-:S02]  /*6380*/  ISETP.GT.U32.AND P4, PT, R0, 0x9f, PT ;  /* 0x0000009f0000780c */ /* 0x000fc40003f84070 */
[----:B------:R-:W-:Y:S01]  /*6390*/  ISETP.GT.U32.AND P5, PT, R0, 0xbf, PT ;  /* 0x000000bf0000780c */ /* 0x000fe20003fa4070 */
[----:B------:R-:W-:-:S04]  /*63a0*/  FADD.FTZ R144, R20, R144 ;  /* 0x0000009014907221 */ /* 0x000fc80000010000 */
[----:B------:R-:W-:-:S04]  /*63b0*/  FADD.FTZ R144, R167, R144 ;  /* 0x00000090a7907221 */ /* 0x000fc80000010000 */
[----:B------:R-:W-:-:S04]  /*63c0*/  FADD.FTZ R144, R21, R144 ;  /* 0x0000009015907221 */ /* 0x000fc80000010000 */
[----:B------:R-:W-:-:S04]  /*63d0*/  FADD.FTZ R144, R168, R144 ;  /* 0x00000090a8907221 */ /* 0x000fc80000010000 */
[----:B------:R-:W-:Y:S01]  /*63e0*/  FADD.FTZ R144, R179, R144 ;  /* 0x00000090b3907221 */ /* 0x000fe20000010000 */
[----:B-----5:R-:W-:-:S13]  /*63f0*/  LOP3.LUT P0, RZ, R151, 0x1f, RZ, 0xc0, !PT ;  /* 0x0000001f97ff7812 */ /* 0x020fda000780c0ff */
[----:B------:R-:W-:Y:S02]  /*6400*/  @P0 LOP3.LUT R25, R25, 0x20, RZ, 0xfc, !PT ;  /* 0x0000002019190812 */ /* 0x000fe400078efcff */
[----:B------:R-:W-:-:S04]  /*6410*/  ISETP.GE.U32.AND P0, PT, R0, 0x20, PT ;  /* 0x000000200000780c */ /* 0x000fc80003f06070 */
[----:B------:R-:W-:-:S05]  /*6420*/  FSEL R147, R144, RZ, P0 ;  /* 0x000000ff90937208 */ /* 0x000fca0000000000 */
[----:B------:R-:W-:-:S04]  /*6430*/  FADD.FTZ R144, R156, R147 ;  /* 0x000000939c907221 */ /* 0x000fc80000010000 */
[----:B------:R-:W-:-:S04]  /*6440*/  FADD.FTZ R144, R22, R144 ;  /* 0x0000009016907221 */ /* 0x000fc80000010000 */
[----:B------:R-:W-:-:S04]  /*6450*/  FADD.FTZ R144, R162, R144 ;  /* 0x00000090a2907221 */ /* 0x000fc80000010000 */
[----:B------:R-:W-:-:S04]  /*6460*/  FADD.FTZ R144, R23, R144 ;  /* 0x0000009017907221 */ /* 0x000fc80000010000 */
[----:B------:R-:W-:-:S04]  /*6470*/  FADD.FTZ R144, R169, R144 ;  /* 0x00000090a9907221 */ /* 0x000fc80000010000 */
[----:B------:R-:W-:-:S04]  /*6480*/  FADD.FTZ R144, R24, R144 ;  /* 0x0000009018907221 */ /* 0x000fc80000010000 */
[----:B------:R-:W-:-:S04]  /*6490*/  FADD.FTZ R144, R170, R144 ;  /* 0x00000090aa907221 */ /* 0x000fc80000010000 */
[----:B------:R-:W-:-:S04]  /*64a0*/  @P1 FADD.FTZ R147, R180, R144 ;  /* 0x00000090b4931221 */ /* 0x000fc80000010000 */
        /* <DEDUP_REMOVED lines=31> */
[----:B------:R-:W-:Y:S01]  /*66a0*/  @P5 FADD.FTZ R147, R184, R144 ;  /* 0x00000090b8935221 */ /* 0x000fe20000010000 */
[----:B------:R-:W-:Y:S06]  /*66b0*/  BRA.DIV UR4, `(.L_x_41) ;  /* 0x0000002a04407947 */ /* 0x000fec000b800000 */
[----:B------:R-:W0:Y:S01]  /*66c0*/  SHFL.BFLY PT, R144, R147, 0x1, 0x1f ;  /* 0x0c201f0093907f89 */ /* 0x000e2200000e0000 */
[----:B------:R-:W1:Y:S01]  /*66d0*/  LDC R150, c[0x0][0x400] ;  /* 0x00010000ff967b82 */ /* 0x000e620000000800 */
[----:B0-----:R-:W-:-:S05]  /*66e0*/  FADD.FTZ R147, R147, R144 ;  /* 0x0000009093937221 */ /* 0x001fca0000010000 */
[----:B------:R-:W0:Y:S02]  /*66f0*/  SHFL.BFLY PT, R144, R147, 0x2, 0x1f ;  /* 0x0c401f0093907f89 */ /* 0x000e2400000e0000 */
[----:B0-----:R-:W-:-:S05]  /*6700*/  FADD.FTZ R147, R147, R144 ;  /* 0x0000009093937221 */ /* 0x001fca0000010000 */
[----:B------:R-:W0:Y:S02]  /*6710*/  SHFL.BFLY PT, R144, R147, 0x4, 0x1f ;  /* 0x0c801f0093907f89 */ /* 0x000e2400000e0000 */
[----:B0-----:R-:W-:-:S05]  /*6720*/  FADD.FTZ R147, R147, R144 ;  /* 0x0000009093937221 */ /* 0x001fca0000010000 */
[----:B------:R-:W0:Y:S02]  /*6730*/  SHFL.BFLY PT, R144, R147, 0x8, 0x1f ;  /* 0x0d001f0093907f89 */ /* 0x000e2400000e0000 */
[----:B0-----:R-:W-:-:S05]  /*6740*/  FADD.FTZ R147, R147, R144 ;  /* 0x0000009093937221 */ /* 0x001fca0000010000 */
[----:B------:R-:W0:Y:S02]  /*6750*/  SHFL.BFLY PT, R144, R147, 0x10, 0x1f ;  /* 0x0e001f0093907f89 */ /* 0x000e2400000e0000 */
[----:B0-----:R-:W-:-:S04]  /*6760*/  FADD.FTZ R147, R147, R144 ;  /* 0x0000009093937221 */ /* 0x001fc80000010000 */
[----:B-1----:R-:W-:-:S04]  /*6770*/  FMUL.FTZ R147, R147, R150 ;  /* 0x0000009693937220 */ /* 0x002fc80000410000 */
[--C-:B------:R-:W-:Y:S01]  /*6780*/  FADD.FTZ R144, R155, -R147.reuse ;  /* 0x800000939b907221 */ /* 0x100fe20000010000 */
[----:B------:R-:W-:-:S03]  /*6790*/  FADD.FTZ R145, R19, -R147 ;  /* 0x8000009313917221 */ /* 0x000fc60000010000 */
[----:B------:R-:W-:-:S04]  /*67a0*/  FFMA.FTZ R144, R144, R144, RZ ;  /* 0x0000009090907223 */ /* 0x000fc800000100ff */
[----:B------:R-:W-:Y:S01]  /*67b0*/  FFMA.FTZ R144, R145, R145, R144 ;  /* 0x0000009191907223 */ /* 0x000fe20000010090 */
[----:B------:R-:W-:-:S04]  /*67c0*/  FADD.FTZ R145, R161, -R147 ;  /* 0x80000093a1917221 */ /* 0x000fc80000010000 */
        /* <DEDUP_REMOVED lines=12> */
[----:B------:R-:W-:Y:S01]  /*6890*/  FSEL R148, R144, RZ, P0 ;  /* 0x000000ff90947208 */ /* 0x000fe20000000000 */
[----:B------:R-:W-:-:S04]  /*68a0*/  FADD.FTZ R144, R156, -R147 ;  /* 0x800000939c907221 */ /* 0x000fc80000010000 */
[----:B------:R-:W-:-:S04]  /*68b0*/  FFMA.FTZ R144, R144, R144, R148 ;  /* 0x0000009090907223 */ /* 0x000fc80000010094 */
        /* <DEDUP_REMOVED lines=12> */
[----:B------:R-:W-:Y:S01]  /*6980*/  @P1 FFMA.FTZ R148, R145, R145, R144 ;  /* 0x0000009191941223 */ /* 0x000fe20000010090 */
[--C-:B------:R-:W-:Y:S01]  /*6990*/  FADD.FTZ R144, R157, -R147.reuse ;  /* 0x800000939d907221 */ /* 0x100fe20000010000 */
[----:B------:R-:W-:-:S03]  /*69a0*/  FADD.FTZ R145, R26, -R147 ;  /* 0x800000931a917221 */ /* 0x000fc60000010000 */
        /* <DEDUP_REMOVED lines=61> */
[----:B------:R-:W-:-:S05]  /*6d80*/  @P5 FFMA.FTZ R148, R145, R145, R144 ;  /* 0x0000009191945223 */ /* 0x000fca0000010090 */
[----:B------:R-:W0:Y:S02]  /*6d90*/  SHFL.BFLY PT, R144, R148, 0x1, 0x1f ;  /* 0x0c201f0094907f89 */ /* 0x000e2400000e0000 */
[----:B0-----:R-:W-:-:S05]  /*6da0*/  FADD.FTZ R148, R148, R144 ;  /* 0x0000009094947221 */ /* 0x001fca0000010000 */
[----:B------:R-:W0:Y:S02]  /*6db0*/  SHFL.BFLY PT, R144, R148, 0x2, 0x1f ;  /* 0x0c401f0094907f89 */ /* 0x000e2400000e0000 */
[----:B0-----:R-:W-:-:S05]  /*6dc0*/  FADD.FTZ R148, R148, R144 ;  /* 0x0000009094947221 */ /* 0x001fca0000010000 */
[----:B------:R-:W0:Y:S02]  /*6dd0*/  SHFL.BFLY PT, R144, R148, 0x4, 0x1f ;  /* 0x0c801f0094907f89 */ /* 0x000e2400000e0000 */
[----:B0-----:R-:W-:-:S05]  /*6de0*/  FADD.FTZ R148, R148, R144 ;  /* 0x0000009094947221 */ /* 0x001fca0000010000 */
[----:B------:R-:W0:Y:S02]  /*6df0*/  SHFL.BFLY PT, R144, R148, 0x8, 0x1f ;  /* 0x0d001f0094907f89 */ /* 0x000e2400000e0000 */
[----:B0-----:R-:W-:-:S05]  /*6e00*/  FADD.FTZ R148, R148, R144 ;  /* 0x0000009094947221 */ /* 0x001fca0000010000 */
[----:B------:R0:W1:Y:S02]  /*6e10*/  SHFL.BFLY PT, R144, R148, 0x10, 0x1f ;  /* 0x0e001f0094907f89 */ /* 0x00006400000e0000 */
.L_x_66:
[----:B------:R-:W-:Y:S01]  /*6e20*/  LOP3.LUT P2, RZ, R151, 0x1f, RZ, 0xc0, !PT ;  /* 0x0000001f97ff7812 */ /* 0x000fe2000784c0ff */
[----:B-1----:R-:W-:Y:S01]  /*6e30*/  FADD.FTZ R144, R148, R144 ;  /* 0x0000009094907221 */ /* 0x002fe20000010000 */
[----:B------:R-:W-:Y:S01]  /*6e40*/  ISETP.NE.AND P1, PT, RZ, UR8, PT ;  /* 0x00000008ff007c0c */ /* 0x000fe2000bf25270 */
[----:B------:R-:W-:Y:S02]  /*6e50*/  BSSY.RECONVERGENT B0, `(.L_x_42) ;  /* 0x000005d000007945 */ /* 0x000fe40003800200 */
[----:B------:R-:W-:Y:S01]  /*6e60*/  FFMA.FTZ R146, R144, R150, UR9 ;  /* 0x0000000990927e23 */ /* 0x000fe20008010096 */
[----:B------:R-:W-:-:S07]  /*6e70*/  FSEL R195, R147, RZ, !P1 ;  /* 0x000000ff93c37208 */ /* 0x000fce0004800000 */
[----:B------:R-:W1:Y:S02]  /*6e80*/  @!P2 LDC.64 R144, c[0x0][0x3c0] ;  /* 0x0000f000ff90ab82 */ /* 0x000e640000000a00 */
[----:B-1----:R-:W-:-:S05]  /*6e90*/  @!P2 IMAD.WIDE R144, R2, 0x4, R144 ;  /* 0x000000040290a825 */ /* 0x002fca00078e0290 */
[----:B------:R1:W-:Y:S02]  /*6ea0*/  @!P2 STG.E desc[UR6][R144.64], R147 ;  /* 0x000000939000a986 */ /* 0x0003e4000c101906 */
[----:B-1----:R-:W-:-:S05]  /*6eb0*/  FMUL.FTZ R144, R147, R147 ;  /* 0x0000009393907220 */ /* 0x002fca0000410000 */
[----:B------:R-:W-:-:S05]  /*6ec0*/  FSEL R144, R144, RZ, P1 ;  /* 0x000000ff90907208 */ /* 0x000fca0000800000 */
[----:B------:R-:W-:Y:S02]  /*6ed0*/  FADD.FTZ R146, R146, R144 ;  /* 0x0000009092927221 */ /* 0x000fe40000010000 */
[----:B------:R-:W1:Y:S02]  /*6ee0*/  @!P2 LDC.64 R144, c[0x0][0x3c8] ;  /* 0x0000f200ff90ab82 */ /* 0x000e640000000a00 */
[----:B------:R-:W2:Y:S01]  /*6ef0*/  MUFU.RSQ R196, R146 ;  /* 0x0000009200c47308 */ /* 0x000ea20000001400 */
[----:B-1----:R-:W-:-:S05]  /*6f00*/  @!P2 IMAD.WIDE R144, R2, 0x4, R144 ;  /* 0x000000040290a825 */ /* 0x002fca00078e0290 */
[----:B--2---:R1:W-:Y:S01]  /*6f10*/  @!P2 STG.E desc[UR6][R144.64], R196 ;  /* 0x000000c49000a986 */ /* 0x0043e2000c101906 */
[----:B------:R-:W-:Y:S05]  /*6f20*/  @!P0 BRA `(.L_x_43) ;  /* 0x00000004003c8947 */ /* 0x000fea0003800000 */
[--C-:B------:R-:W-:Y:S01]  /*6f30*/  FADD.FTZ R250, R168, -R195.reuse ;  /* 0x800000c3a8fa7221 */ /* 0x100fe20000010000 */
[----:B------:R-:W-:Y:S01]  /*6f40*/  SHF.L.U32 R146, R87, 0x10, RZ ;  /* 0x0000001057927819 */ /* 0x000fe200000006ff */
[----:B------:R-:W-:Y:S01]  /*6f50*/  IMAD.U32 R149, R143, 0x10000, RZ ;  /* 0x000100008f957824 */ /* 0x000fe200078e00ff */
[----:B-1----:R-:W-:Y:S01]  /*6f60*/  SHF.L.U32 R144, R139, 0x10, RZ ;  /* 0x000000108b907819 */ /* 0x002fe200000006ff */
[----:B------:R-:W-:Y:S01]  /*6f70*/  FMUL.FTZ R250, R196, R250 ;  /* 0x000000fac4fa7220 */ /* 0x000fe20000410000 */
[----:B------:R-:W-:Y:S02]  /*6f80*/  IMAD.U32 R145, R67, 0x10000, RZ ;  /* 0x0001000043917824 */ /* 0x000fe400078e00ff */
[----:B------:R-:W-:Y:S01]  /*6f90*/  FADD.FTZ R151, R179, -R195 ;  /* 0x800000c3b3977221 */ /* 0x000fe20000010000 */
[----:B------:R-:W-:Y:S01]  /*6fa0*/  SHF.L.U32 R147, R6, 0x10, RZ ;  /* 0x0000001006937819 */ /* 0x000fe200000006ff */
[C---:B------:R-:W-:Y:S01]  /*6fb0*/  FFMA.FTZ R149, R250.reuse, R149, R146 ;  /* 0x00000095fa957223 */ /* 0x040fe20000010092 */
[----:B------:R-:W-:Y:S01]  /*6fc0*/  FFMA.FTZ R250, R250, R144, R145 ;  /* 0x00000090fafa7223 */ /* 0x000fe20000010091 */
[----:B------:R-:W-:Y:S01]  /*6fd0*/  SHF.L.U32 R146, R5, 0x10, RZ ;  /* 0x0000001005927819 */ /* 0x000fe200000006ff */
[----:B------:R-:W-:Y:S01]  /*6fe0*/  FMUL.FTZ R151, R196, R151 ;  /* 0x00000097c4977220 */ /* 0x000fe20000410000 */
[----:B------:R-:W-:Y:S01]  /*6ff0*/  SHF.L.U32 R145, R3, 0x10, RZ ;  /* 0x0000001003917819 */ /* 0x000fe200000006ff */
[----:B------:R-:W-:-:S02]  /*7000*/  IMAD.U32 R144, R4, 0x10000, RZ ;  /* 0x0001000004907824 */ /* 0x000fc400078e00ff */
[----:B------:R-:W-:Y:S01]  /*7010*/  FADD.FTZ R249, R167, -R195 ;  /* 0x800000c3a7f97221 */ /* 0x000fe20000010000 */
[C---:B------:R-:W-:Y:S01]  /*7020*/  FFMA.FTZ R147, R151.reuse, R147, R146 ;  /* 0x0000009397937223 */ /* 0x040fe20000010092 */
[----:B0-----:R-:W-:Y:S01]  /*7030*/  SHF.L.U32 R148, R142, 0x10, RZ ;  /* 0x000000108e947819 */ /* 0x001fe200000006ff */
[----:B------:R-:W-:Y:S01]  /*7040*/  FFMA.FTZ R151, R151, R144, R145 ;  /* 0x0000009097977223 */ /* 0x000fe20000010091 */
[----:B------:R-:W-:Y:S01]  /*7050*/  FMUL.FTZ R249, R196, R249 ;  /* 0x000000f9c4f97220 */ /* 0x000fe20000410000 */
[----:B------:R-:W-:Y:S01]  /*7060*/  IMAD.U32 R146, R86, 0x10000, RZ ;  /* 0x0001000056927824 */ /* 0x000fe200078e00ff */
[----:B------:R-:W-:Y:S01]  /*7070*/  SHF.L.U32 R144, R138, 0x10, RZ ;  /* 0x000000108a907819 */ /* 0x000fe200000006ff */
[----:B------:R-:W-:Y:S01]  /*7080*/  FADD.FTZ R150, R21, -R195 ;  /* 0x800000c315967221 */ /* 0x000fe20000010000 */
[----:B------:R-:W-:Y:S01]  /*7090*/  SHF.L.U32 R145, R66, 0x10, RZ ;  /* 0x0000001042917819 */ /* 0x000fe200000006ff */
[----:B------:R-:W-:Y:S01]  /*70a0*/  FFMA.FTZ R148, R249, R148, R146 ;  /* 0x00000094f9947223 */ /* 0x000fe20000010092 */
[----:B------:R-:W-:Y:S01]  /*70b0*/  SHF.L.U32 R245, R9, 0x10, RZ ;  /* 0x0000001009f57819 */ /* 0x000fe200000006ff */
[----:B------:R-:W-:Y:S01]  /*70c0*/  FMUL.FTZ R150, R196, R150 ;  /* 0x00000096c4967220 */ /* 0x000fe20000410000 */
[----:B------:R-:W-:-:S02]  /*70d0*/  IMAD.U32 R146, R10, 0x10000, RZ ;  /* 0x000100000a927824 */ /* 0x000fc400078e00ff */
[----:B------:R-:W-:Y:S01]  /*70e0*/  FFMA.FTZ R249, R249, R144, R145 ;  /* 0x00000090f9f97223 */ /* 0x000fe20000010091 */
[----:B------:R-:W-:Y:S01]  /*70f0*/  SHF.L.U32 R144, R8, 0x10, RZ ;  /* 0x0000001008907819 */ /* 0x000fe200000006ff */
[----:B------:R-:W-:Y:S02]  /*7100*/  IMAD.U32 R145, R7, 0x10000, RZ ;  /* 0x0001000007917824 */ /* 0x000fe400078e00ff */
[----:B------:R-:W-:Y:S01]  /*7110*/  FADD.FTZ R247, R161, -R195 ;  /* 0x800000c3a1f77221 */ /* 0x000fe20000010000 */
[C---:B------:R-:W-:Y:S01]  /*7120*/  FFMA.FTZ R146, R150.reuse, R146, R245 ;  /* 0x0000009296927223 */ /* 0x040fe200000100f5 */
[----:B------:R-:W-:Y:S01]  /*7130*/  SHF.L.U32 R245, R65, 0x10, RZ ;  /* 0x0000001041f57819 */ /* 0x000fe200000006ff */
[----:B------:R-:W-:Y:S01]  /*7140*/  FFMA.FTZ R150, R150, R144, R145 ;  /* 0x0000009096967223 */ /* 0x000fe20000010091 */
[----:B------:R-:W-:Y:S01]  /*7150*/  SHF.L.U32 R145, R141, 0x10, RZ ;  /* 0x000000108d917819 */ /* 0x000fe200000006ff */
[----:B------:R-:W-:Y:S01]  /*7160*/  FMUL.FTZ R247, R196, R247 ;  /* 0x000000f7c4f77220 */ /* 0x000fe20000410000 */
[----:B------:R-:W-:Y:S01]  /*7170*/  SHF.L.U32 R144, R85, 0x10, RZ ;  /* 0x0000001055907819 */ /* 0x000fe200000006ff */
[----:B------:R-:W-:Y:S01]  /*7180*/  FADD.FTZ R248, R20, -R195 ;  /* 0x800000c314f87221 */ /* 0x000fe20000010000 */
[----:B------:R-:W-:-:S02]  /*7190*/  SHF.L.U32 R246, R11, 0x10, RZ ;  /* 0x000000100bf67819 */ /* 0x000fc400000006ff */
[----:B------:R-:W-:Y:S01]  /*71a0*/  F2FP.BF16.F32.PACK_AB R146, R146, R148 ;  /* 0x000000949292723e */ /* 0x000fe200000010ff */
[----:B------:R-:W-:Y:S01]  /*71b0*/  FFMA.FTZ R145, R247, R145, R144 ;  /* 0x00000091f7917223 */ /* 0x000fe20000010090 */
[----:B------:R-:W-:Y:S02]  /*71c0*/  IMAD.U32 R144, R137, 0x10000, RZ ;  /* 0x0001000089907824 */ /* 0x000fe400078e00ff */
[----:B------:R-:W-:Y:S01]  /*71d0*/  FMUL.FTZ R248, R196, R248 ;  /* 0x000000f8c4f87220 */ /* 0x000fe20000410000 */
[----:B------:R-:W-:Y:S01]  /*71e0*/  IMAD.U32 R148, R140, 0x10000, RZ ;  /* 0x000100008c947824 */ /* 0x000fe200078e00ff */
[----:B------:R-:W-:Y:S01]  /*71f0*/  F2FP.BF16.F32.PACK_AB R147, R147, R149 ;  /* 0x000000959393723e */ /* 0x000fe200000010ff */
[----:B------:R-:W-:Y:S01]  /*7200*/  FFMA.FTZ R247, R247, R144, R245 ;  /* 0x00000090f7f77223 */ /* 0x000fe200000100f5 */
[----:B------:R-:W-:Y:S01]  /*7210*/  SHF.L.U32 R144, R14, 0x10, RZ ;  /* 0x000000100e907819 */ /* 0x000fe200000006ff */
[----:B------:R-:W-:Y:S01]  /*7220*/  IMAD.U32 R245, R13, 0x10000, RZ ;  /* 0x000100000df57824 */ /* 0x000fe200078e00ff */
[----:B------:R-:W-:Y:S01]  /*7230*/  SHF.L.U32 R251, R15, 0x10, RZ ;  /* 0x000000100ffb7819 */ /* 0x000fe200000006ff */
[----:B------:R-:W-:Y:S01]  /*7240*/  IMAD.U32 R149, R64, 0x10000, RZ ;  /* 0x0001000040957824 */ /* 0x000fe200078e00ff */
[----:B------:R-:W-:Y:S01]  /*7250*/  F2FP.BF16.F32.PACK_AB R151, R151, R250 ;  /* 0x000000fa9797723e */ /* 0x000fe200000010ff */
[----:B------:R-:W-:Y:S01]  /*7260*/  FFMA.FTZ R144, R248, R144, R245 ;  /* 0x00000090f8907223 */ /* 0x000fe200000100f5 */
[----:B------:R-:W-:-:S02]  /*7270*/  SHF.L.U32 R245, R12, 0x10, RZ ;  /* 0x000000100cf57819 */ /* 0x000fc400000006ff */
[----:B------:R-:W-:Y:S02]  /*7280*/  F2FP.BF16.F32.PACK_AB R150, R150, R249 ;  /* 0x000000f99696723e */ /* 0x000fe400000010ff */
[----:B------:R-:W-:Y:S01]  /*7290*/  F2FP.BF16.F32.PACK_AB R145, R144, R145 ;  /* 0x000000919091723e */ /* 0x000fe200000010ff */
[----:B------:R-:W-:Y:S01]  /*72a0*/  FFMA.FTZ R248, R248, R245, R246 ;  /* 0x000000f5f8f87223 */ /* 0x000fe200000100f6 */
[--C-:B------:R-:W-:Y:S01]  /*72b0*/  FADD.FTZ R245, R155, -R195.reuse ;  /* 0x800000c39bf57221 */ /* 0x100fe20000010000 */
[----:B------:R-:W-:Y:S01]  /*72c0*/  SHF.L.U32 R144, R84, 0x10, RZ ;  /* 0x0000001054907819 */ /* 0x000fe200000006ff */
[----:B------:R-:W-:Y:S02]  /*72d0*/  FADD.FTZ R246, R19, -R195 ;  /* 0x800000c313f67221 */ /* 0x000fe40000010000 */
[C---:B------:R-:W-:Y:S02]  /*72e0*/  FMUL.FTZ R245, R196.reuse, R245 ;  /* 0x000000f5c4f57220 */ /* 0x040fe40000410000 */
[----:B------:R-:W-:-:S02]  /*72f0*/  FMUL.FTZ R246, R196, R246 ;  /* 0x000000f6c4f67220 */ /* 0x000fc40000410000 */
[----:B------:R-:W-:Y:S01]  /*7300*/  FFMA.FTZ R148, R245, R148, R144 ;  /* 0x00000094f5947223 */ /* 0x000fe20000010090 */
[----:B------:R-:W-:-:S05]  /*7310*/  SHF.L.U32 R144, R136, 0x10, RZ ;  /* 0x0000001088907819 */ /* 0x000fca00000006ff */
[----:B------:R-:W-:Y:S01]  /*7320*/  FFMA.FTZ R245, R245, R144, R149 ;  /* 0x00000090f5f57223 */ /* 0x000fe20000010095 */
[----:B------:R-:W-:Y:S02]  /*7330*/  SHF.L.U32 R144, R18, 0x10, RZ ;  /* 0x0000001012907819 */ /* 0x000fe400000006ff */
[----:B------:R-:W-:-:S05]  /*7340*/  SHF.L.U32 R149, R17, 0x10, RZ ;  /* 0x0000001011957819 */ /* 0x000fca00000006ff */
[----:B------:R-:W-:Y:S01]  /*7350*/  FFMA.FTZ R144, R246, R144, R149 ;  /* 0x00000090f6907223 */ /* 0x000fe20000010095 */
[----:B------:R-:W-:-:S04]  /*7360*/  IMAD.U32 R149, R16, 0x10000, RZ ;  /* 0x0001000010957824 */ /* 0x000fc800078e00ff */
[----:B------:R-:W-:Y:S01]  /*7370*/  FFMA.FTZ R246, R246, R149, R251 ;  /* 0x00000095f6f67223 */ /* 0x000fe200000100fb */
[----:B------:R-:W-:Y:S02]  /*7380*/  F2FP.BF16.F32.PACK_AB R144, R144, R148 ;  /* 0x000000949090723e */ /* 0x000fe400000010ff */
[----:B------:R-:W0:Y:S02]  /*7390*/  LDC.64 R148, c[0x0][0x428] ;  /* 0x00010a00ff947b82 */ /* 0x000e240000000a00 */
[----:B0-----:R-:W-:-:S05]  /*73a0*/  IMAD.WIDE.U32 R148, R154, 0x10, R148 ;  /* 0x000000109a947825 */ /* 0x001fca00078e0094 */
[----:B------:R0:W-:Y:S02]  /*73b0*/  STG.E.128 desc[UR6][R148.64], R144 ;  /* 0x0000009094007986 */ /* 0x0001e4000c101d06 */
[----:B0-----:R-:W0:Y:S01]  /*73c0*/  LDC.64 R144, c[0x0][0x430] ;  /* 0x00010c00ff907b82 */ /* 0x001e220000000a00 */
[----:B------:R-:W-:Y:S02]  /*73d0*/  F2FP.BF16.F32.PACK_AB R149, R248, R247 ;  /* 0x000000f7f895723e */ /* 0x000fe400000010ff */
[----:B------:R-:W-:Y:S01]  /*73e0*/  F2FP.BF16.F32.PACK_AB R148, R246, R245 ;  /* 0x000000f5f694723e */ /* 0x000fe200000010ff */
[C---:B0-----:R-:W-:Y:S01]  /*73f0*/  IMAD.WIDE.U32 R144, R154.reuse, 0x10, R144 ;  /* 0x000000109a907825 */ /* 0x041fe200078e0090 */
[----:B------:R-:W-:-:S04]  /*7400*/  IADD3 R154, PT, PT, R154, 0x20, RZ ;  /* 0x000000209a9a7810 */ /* 0x000fc80007ffe0ff */
[----:B------:R2:W-:Y:S03]  /*7410*/  STG.E.128 desc[UR6][R144.64], R148 ;  /* 0x0000009490007986 */ /* 0x0005e6000c101d06 */
.L_x_43:
[----:B------:R-:W-:Y:S05]  /*7420*/  BSYNC.RECONVERGENT B0 ;  /* 0x0000000000007941 */ /* 0x000fea0003800200 */
.L_x_42:
[----:B------:R-:W-:Y:S01]  /*7430*/  ISETP.GE.U32.AND P1, PT, R0, 0x40, PT ;  /* 0x000000400000780c */ /* 0x000fe20003f26070 */
[----:B------:R-:W-:-:S12]  /*7440*/  BSSY.RECONVERGENT B0, `(.L_x_44) ;  /* 0x0000051000007945 */ /* 0x000fd80003800200 */
[----:B------:R-:W-:Y:S05]  /*7450*/  @!P1 BRA `(.L_x_45) ;  /* 0x00000004003c9947 */ /* 0x000fea0003800000 */
[--C-:B------:R-:W-:Y:S01]  /*7460*/  FADD.FTZ R250, R170, -R195.reuse ;  /* 0x800000c3aafa7221 */ /* 0x100fe20000010000 */
[----:B------:R-:W-:Y:S01]  /*7470*/  SHF.L.U32 R146, R91, 0x10, RZ ;  /* 0x000000105b927819 */ /* 0x000fe200000006ff */
[----:B--2---:R-:W-:Y:S01]  /*7480*/  IMAD.U32 R149, R135, 0x10000, RZ ;  /* 0x0001000087957824 */ /* 0x004fe200078e00ff */
        /* <DEDUP_REMOVED lines=76> */
.L_x_45:
[----:B------:R-:W-:Y:S05]  /*7950*/  BSYNC.RECONVERGENT B0 ;  /* 0x0000000000007941 */ /* 0x000fea0003800200 */
.L_x_44:
[----:B------:R-:W-:Y:S01]  /*7960*/  ISETP.GE.U32.AND P1, PT, R0, 0x60, PT ;  /* 0x000000600000780c */ /* 0x000fe20003f26070 */
[----:B------:R-:W-:-:S12]  /*7970*/  BSSY.RECONVERGENT B0, `(.L_x_46) ;  /* 0x0000051000007945 */ /* 0x000fd80003800200 */
[----:B------:R-:W-:Y:S05]  /*7980*/  @!P1 BRA `(.L_x_47) ;  /* 0x00000004003c9947 */ /* 0x000fea0003800000 */
[--C-:B------:R-:W-:Y:S01]  /*7990*/  FADD.FTZ R250, R172, -R195.reuse ;  /* 0x800000c3acfa7221 */ /* 0x100fe20000010000 */
[----:B------:R-:W-:Y:S01]  /*79a0*/  SHF.L.U32 R146, R95, 0x10, RZ ;  /* 0x000000105f927819 */ /* 0x000fe200000006ff */
[----:B--23--:R-:W-:Y:S01]  /*79b0*/  IMAD.U32 R149, R127, 0x10000, RZ ;  /* 0x000100007f957824 */ /* 0x00cfe200078e00ff */
        /* <DEDUP_REMOVED lines=76> */
.L_x_47:
[----:B------:R-:W-:Y:S05]  /*7e80*/  BSYNC.RECONVERGENT B0 ;  /* 0x0000000000007941 */ /* 0x000fea0003800200 */
.L_x_46:
[----:B------:R-:W-:Y:S01]  /*7e90*/  ISETP.GE.U32.AND P1, PT, R0, 0x80, PT ;  /* 0x000000800000780c */ /* 0x000fe20003f26070 */
[----:B------:R-:W-:-:S12]  /*7ea0*/  BSSY.RECONVERGENT B0, `(.L_x_48) ;  /* 0x0000051000007945 */ /* 0x000fd80003800200 */
[----:B------:R-:W-:Y:S05]  /*7eb0*/  @!P1 BRA `(.L_x_49) ;  /* 0x00000004003c9947 */ /* 0x000fea0003800000 */
[--C-:B------:R-:W-:Y:S01]  /*7ec0*/  FADD.FTZ R250, R174, -R195.reuse ;  /* 0x800000c3aefa7221 */ /* 0x100fe20000010000 */
[----:B------:R-:W-:Y:S01]  /*7ed0*/  SHF.L.U32 R146, R99, 0x10, RZ ;  /* 0x0000001063927819 */ /* 0x000fe200000006ff */
[----:B--234-:R-:W-:Y:S01]  /*7ee0*/  IMAD.U32 R149, R119, 0x10000, RZ ;  /* 0x0001000077957824 */ /* 0x01cfe200078e00ff */
        /* <DEDUP_REMOVED lines=76> */
.L_x_49:
[----:B------:R-:W-:Y:S05]  /*83b0*/  BSYNC.RECONVERGENT B0 ;  /* 0x0000000000007941 */ /* 0x000fea0003800200 */
.L_x_48:
[----:B------:R-:W-:Y:S01]  /*83c0*/  ISETP.GE.U32.AND P1, PT, R0, 0xa0, PT ;  /* 0x000000a00000780c */ /* 0x000fe20003f26070 */
[----:B------:R-:W-:-:S12]  /*83d0*/  BSSY.RECONVERGENT B0, `(.L_x_50) ;  /* 0x0000057000007945 */ /* 0x000fd80003800200 */
[----:B------:R-:W-:Y:S05]  /*83e0*/  @!P1 BRA `(.L_x_51) ;  /* 0x0000000400549947 */ /* 0x000fea0003800000 */
[----:B------:R-:W5:Y:S04]  /*83f0*/  LDL R147, [R1+0x8] ;  /* 0x0000080001937983 */ /* 0x000f680000100800 */
[----:B------:R-:W5:Y:S04]  /*8400*/  LDL R245, [R1+0xc] ;  /* 0x00000c0001f57983 */ /* 0x000f680000100800 */
[----:B0-234-:R-:W2:Y:S04]  /*8410*/  LDL R148, [R1+0x14] ;  /* 0x0000140001947983 */ /* 0x01dea80000100800 */
[----:B------:R-:W3:Y:S04]  /*8420*/  LDL R150, [R1+0x10] ;  /* 0x0000100001967983 */ /* 0x000ee80000100800 */
[----:B------:R-:W4:Y:S04]  /*8430*/  LDL R247, [R1] ;  /* 0x0000000001f77983 */ /* 0x000f280000100800 */
[----:B------:R-:W4:Y:S01]  /*8440*/  LDL R246, [R1+0x4] ;  /* 0x0000040001f67983 */ /* 0x000f220000100800 */
[----:B------:R-:W-:Y:S01]  /*8450*/  FADD.FTZ R250, R176, -R195 ;  /* 0x800000c3b0fa7221 */ /* 0x000fe20000010000 */
[----:B------:R-:W-:Y:S01]  /*8460*/  SHF.L.U32 R146, R103, 0x10, RZ ;  /* 0x0000001067927819 */ /* 0x000fe200000006ff */
[----:B------:R-:W-:Y:S01]  /*8470*/  IMAD.U32 R149, R111, 0x10000, RZ ;  /* 0x000100006f957824 */ /* 0x000fe200078e00ff */
[----:B-1----:R-:W-:Y:S01]  /*8480*/  SHF.L.U32 R144, R107, 0x10, RZ ;  /* 0x000000106b907819 */ /* 0x002fe200000006ff */
[----:B------:R-:W-:Y:S01]  /*8490*/  FMUL.FTZ R250, R196, R250 ;  /* 0x000000fac4fa7220 */ /* 0x000fe20000410000 */
[----:B------:R-:W-:-:S02]  /*84a0*/  IMAD.U32 R145, R83, 0x10000, RZ ;  /* 0x0001000053917824 */ /* 0x000fc400078e00ff */
[----:B------:R-:W-:Y:S01]  /*84b0*/  FADD.FTZ R151, R183, -R195 ;  /* 0x800000c3b7977221 */ /* 0x000fe20000010000 */
[C---:B------:R-:W-:Y:S01]  /*84c0*/  FFMA.FTZ R149, R250.reuse, R149, R146 ;  /* 0x00000095fa957223 */ /* 0x040fe20000010092 */
[----:B------:R-:W-:Y:S02]  /*84d0*/  FFMA.FTZ R250, R250, R144, R145 ;  /* 0x00000090fafa7223 */ /* 0x000fe40000010091 */
[----:B------:R-:W-:Y:S01]  /*84e0*/  FMUL.FTZ R151, R196, R151 ;  /* 0x00000097c4977220 */ /* 0x000fe20000410000 */
[----:B------:R-:W-:-:S04]  /*84f0*/  FADD.FTZ R249, R175, -R195 ;  /* 0x800000c3aff97221 */ /* 0x000fc80000010000 */
[----:B------:R-:W-:Y:S01]  /*8500*/  FMUL.FTZ R249, R196, R249 ;  /* 0x000000f9c4f97220 */ /* 0x000fe20000410000 */
[----:B------:R-:W-:-:S04]  /*8510*/  FADD.FTZ R248, R33, -R195 ;  /* 0x800000c321f87221 */ /* 0x000fc80000010000 */
[----:B------:R-:W-:Y:S01]  /*8520*/  FMUL.FTZ R248, R196, R248 ;  /* 0x000000f8c4f87220 */ /* 0x000fe20000410000 */
[----:B------:R-:W-:Y:S02]  /*8530*/  SHF.L.U32 R251, R238, 0x10, RZ ;  /* 0x00000010eefb7819 */ /* 0x000fe400000006ff */
[----:B-----5:R-:W-:Y:S02]  /*8540*/  SHF.L.U32 R147, R147, 0x10, RZ ;  /* 0x0000001093937819 */ /* 0x020fe400000006ff */
[----:B------:R-:W-:Y:S02]  /*8550*/  SHF.L.U32 R146, R245, 0x10, RZ ;  /* 0x00000010f5927819 */ /* 0x000fe400000006ff */
[----:B--2---:R-:W-:-:S03]  /*8560*/  SHF.L.U32 R145, R148, 0x10, RZ ;  /* 0x0000001094917819 */ /* 0x004fc600000006ff */
[C---:B------:R-:W-:Y:S01]  /*8570*/  FFMA.FTZ R147, R151.reuse, R147, R146 ;  /* 0x0000009397937223 */ /* 0x040fe20000010092 */
[----:B---3--:R-:W-:Y:S01]  /*8580*/  IMAD.U32 R144, R150, 0x10000, RZ ;  /* 0x0001000096907824 */ /* 0x008fe200078e00ff */
[----:B------:R-:W-:Y:S01]  /*8590*/  SHF.L.U32 R148, R110, 0x10, RZ ;  /* 0x000000106e947819 */ /* 0x000fe200000006ff */
[----:B------:R-:W-:Y:S02]  /*85a0*/  IMAD.U32 R146, R102, 0x10000, RZ ;  /* 0x0001000066927824 */ /* 0x000fe400078e00ff */
[----:B------:R-:W-:Y:S01]  /*85b0*/  FFMA.FTZ R151, R151, R144, R145 ;  /* 0x0000009097977223 */ /* 0x000fe20000010091 */
[----:B------:R-:W-:Y:S02]  /*85c0*/  SHF.L.U32 R144, R106, 0x10, RZ ;  /* 0x000000106a907819 */ /* 0x000fe400000006ff */
[----:B------:R-:W-:Y:S01]  /*85d0*/  SHF.L.U32 R145, R82, 0x10, RZ ;  /* 0x0000001052917819 */ /* 0x000fe200000006ff */
[----:B------:R-:W-:Y:S01]  /*85e0*/  FADD.FTZ R150, R34, -R195 ;  /* 0x800000c322967221 */ /* 0x000fe20000010000 */
[----:B------:R-:W-:Y:S01]  /*85f0*/  FFMA.FTZ R148, R249, R148, R146 ;  /* 0x00000094f9947223 */ /* 0x000fe20000010092 */
[----:B------:R-:W-:Y:S01]  /*8600*/  SHF.L.U32 R245, R244, 0x10, RZ ;  /* 0x00000010f4f57819 */ /* 0x000fe200000006ff */
[----:B------:R-:W-:-:S02]  /*8610*/  IMAD.U32 R146, R243, 0x10000, RZ ;  /* 0x00010000f3927824 */ /* 0x000fc400078e00ff */
[----:B------:R-:W-:Y:S01]  /*8620*/  FFMA.FTZ R249, R249, R144, R145 ;  /* 0x00000090f9f97223 */ /* 0x000fe20000010091 */
[----:B------:R-:W-:Y:S01]  /*8630*/  FMUL.FTZ R150, R196, R150 ;  /* 0x00000096c4967220 */ /* 0x000fe20000410000 */
[----:B----4-:R-:W-:Y:S01]  /*8640*/  SHF.L.U32 R144, R247, 0x10, RZ ;  /* 0x00000010f7907819 */ /* 0x010fe200000006ff */
[----:B------:R-:W-:Y:S02]  /*8650*/  IMAD.U32 R145, R246, 0x10000, RZ ;  /* 0x00010000f6917824 */ /* 0x000fe400078e00ff */
[----:B------:R-:W-:Y:S01]  /*8660*/  FADD.FTZ R247, R165, -R195 ;  /* 0x800000c3a5f77221 */ /* 0x000fe20000010000 */
[C---:B------:R-:W-:Y:S01]  /*8670*/  FFMA.FTZ R146, R150.reuse, R146, R245 ;  /* 0x0000009296927223 */ /* 0x040fe200000100f5 */
[----:B------:R-:W-:Y:S01]  /*8680*/  FFMA.FTZ R150, R150, R144, R145 ;  /* 0x0000009096967223 */ /* 0x000fe20000010091 */
[----:B------:R-:W-:Y:S01]  /*8690*/  SHF.L.U32 R145, R109, 0x10, RZ ;  /* 0x000000106d917819 */ /* 0x000fe200000006ff */
[----:B------:R-:W-:Y:S01]  /*86a0*/  FMUL.FTZ R247, R196, R247 ;  /* 0x000000f7c4f77220 */ /* 0x000fe20000410000 */
[----:B------:R-:W-:-:S02]  /*86b0*/  SHF.L.U32 R144, R101, 0x10, RZ ;  /* 0x0000001065907819 */ /* 0x000fc400000006ff */
[----:B------:R-:W-:-:S03]  /*86c0*/  SHF.L.U32 R245, R81, 0x10, RZ ;  /* 0x0000001051f57819 */ /* 0x000fc600000006ff */
[----:B------:R-:W-:Y:S01]  /*86d0*/  FFMA.FTZ R145, R247, R145, R144 ;  /* 0x00000091f7917223 */ /* 0x000fe20000010090 */
[----:B------:R-:W-:-:S04]  /*86e0*/  IMAD.U32 R144, R105, 0x10000, RZ ;  /* 0x0001000069907824 */ /* 0x000fc800078e00ff */
[----:B------:R-:W-:Y:S01]  /*86f0*/  FFMA.FTZ R247, R247, R144, R245 ;  /* 0x00000090f7f77223 */ /* 0x000fe200000100f5 */
[----:B------:R-:W-:Y:S01]  /*8700*/  SHF.L.U32 R144, R239, 0x10, RZ ;  /* 0x00000010ef907819 */ /* 0x000fe200000006ff */
[----:B------:R-:W-:Y:S01]  /*8710*/  IMAD.U32 R245, R240, 0x10000, RZ ;  /* 0x00010000f0f57824 */ /* 0x000fe200078e00ff */
[----:B------:R-:W-:-:S03]  /*8720*/  SHF.L.U32 R246, R242, 0x10, RZ ;  /* 0x00000010f2f67819 */ /* 0x000fc600000006ff */
[----:B------:R-:W-:Y:S01]  /*8730*/  FFMA.FTZ R144, R248, R144, R245 ;  /* 0x00000090f8907223 */ /* 0x000fe200000100f5 */
[----:B------:R-:W-:-:S05]  /*8740*/  SHF.L.U32 R245, R241, 0x10, RZ ;  /* 0x00000010f1f57819 */ /* 0x000fca00000006ff */
[----:B------:R-:W-:Y:S01]  /*8750*/  FFMA.FTZ R248, R248, R245, R246 ;  /* 0x000000f5f8f87223 */ /* 0x000fe200000100f6 */
[--C-:B------:R-:W-:Y:S01]  /*8760*/  FADD.FTZ R245, R159, -R195.reuse ;  /* 0x800000c39ff57221 */ /* 0x100fe20000010000 */
[----:B------:R-:W-:Y:S02]  /*8770*/  F2FP.BF16.F32.PACK_AB R145, R144, R145 ;  /* 0x000000919091723e */ /* 0x000fe400000010ff */
[----:B------:R-:W-:Y:S01]  /*8780*/  F2FP.BF16.F32.PACK_AB R146, R146, R148 ;  /* 0x000000949292723e */ /* 0x000fe200000010ff */
[----:B------:R-:W-:Y:S01]  /*8790*/  FMUL.FTZ R245, R196, R245 ;  /* 0x000000f5c4f57220 */ /* 0x000fe20000410000 */
[----:B------:R-:W-:Y:S01]  /*87a0*/  SHF.L.U32 R144, R100, 0x10, RZ ;  /* 0x0000001064907819 */ /* 0x000fe200000006ff */
[----:B------:R-:W-:Y:S01]  /*87b0*/  IMAD.U32 R148, R108, 0x10000, RZ ;  /* 0x000100006c947824 */ /* 0x000fe200078e00ff */
[----:B------:R-:W-:Y:S01]  /*87c0*/  F2FP.BF16.F32.PACK_AB R147, R147, R149 ;  /* 0x000000959393723e */ /* 0x000fe200000010ff */
[----:B------:R-:W-:Y:S02]  /*87d0*/  IMAD.U32 R149, R80, 0x10000, RZ ;  /* 0x0001000050957824 */ /* 0x000fe400078e00ff */
[----:B------:R-:W-:Y:S01]  /*87e0*/  FFMA.FTZ R148, R245, R148, R144 ;  /* 0x00000094f5947223 */ /* 0x000fe20000010090 */
[----:B------:R-:W-:Y:S01]  /*87f0*/  SHF.L.U32 R144, R104, 0x10, RZ ;  /* 0x0000001068907819 */ /* 0x000fe200000006ff */
[----:B------:R-:W-:-:S04]  /*8800*/  FADD.FTZ R246, R32, -R195 ;  /* 0x800000c320f67221 */ /* 0x000fc80000010000 */
[----:B------:R-:W-:Y:S01]  /*8810*/  FFMA.FTZ R245, R245, R144, R149 ;  /* 0x00000090f5f57223 */ /* 0x000fe20000010095 */
[----:B------:R-:W-:Y:S01]  /*8820*/  SHF.L.U32 R144, R235, 0x10, RZ ;  /* 0x00000010eb907819 */ /* 0x000fe200000006ff */
[----:B------:R-:W-:Y:S01]  /*8830*/  FMUL.FTZ R246, R196, R246 ;  /* 0x000000f6c4f67220 */ /* 0x000fe20000410000 */
        /* <DEDUP_REMOVED lines=10> */
[----:B------:R-:W-:Y:S02]  /*88e0*/  F2FP.BF16.F32.PACK_AB R150, R150, R249 ;  /* 0x000000f99696723e */ /* 0x000fe400000010ff */
[----:B------:R-:W-:Y:S02]  /*88f0*/  F2FP.BF16.F32.PACK_AB R149, R248, R247 ;  /* 0x000000f7f895723e */ /* 0x000fe400000010ff */
[----:B------:R-:W-:Y:S01]  /*8900*/  F2FP.BF16.F32.PACK_AB R148, R246, R245 ;  /* 0x000000f5f694723e */ /* 0x000fe200000010ff */
[----:B0-----:R-:W-:-:S05]  /*8910*/  IMAD.WIDE.U32 R144, R154, 0x10, R144 ;  /* 0x000000109a907825 */ /* 0x001fca00078e0090 */
[----:B------:R0:W-:Y:S01]  /*8920*/  STG.E.128 desc[UR6][R144.64], R148 ;  /* 0x0000009490007986 */ /* 0x0001e2000c101d06 */
[----:B------:R-:W-:-:S07]  /*8930*/  IADD3 R154, PT, PT, R154, 0x20, RZ ;  /* 0x000000209a9a7810 */ /* 0x000fce0007ffe0ff */
.L_x_51:
[----:B------:R-:W-:Y:S05]  /*8940*/  BSYNC.RECONVERGENT B0 ;  /* 0x0000000000007941 */ /* 0x000fea0003800200 */
.L_x_50:
[----:B------:R-:W-:Y:S01]  /*8950*/  ISETP.GE.U32.AND P1, PT, R0, 0xc0, PT ;  /* 0x000000c00000780c */ /* 0x000fe20003f26070 */
[----:B------:R-:W-:-:S12]  /*8960*/  BSSY.RECONVERGENT B0, `(.L_x_52) ;  /* 0x0000060000007945 */ /* 0x000fd80003800200 */
[----:B------:R-:W-:Y:S05]  /*8970*/  @!P1 BRA `(.L_x_53) ;  /* 0x0000000400789947 */ /* 0x000fea0003800000 */
[----:B0-234-:R-:W2:Y:S04]  /*8980*/  LDL R150, [R1+0x1c] ;  /* 0x00001c0001967983 */ /* 0x01dea80000100800 */
[----:B------:R-:W3:Y:S01]  /*8990*/  LDL R151, [R1+0x20] ;  /* 0x0000200001977983 */ /* 0x000ee20000100800 */
[----:B------:R-:W-:-:S03]  /*89a0*/  FADD.FTZ R246, R160, -R195 ;  /* 0x800000c3a0f67221 */ /* 0x000fc60000010000 */
[----:B------:R-:W4:Y:S04]  /*89b0*/  LDL R148, [R1+0x18] ;  /* 0x0000180001947983 */ /* 0x000f280000100800 */
[----:B------:R-:W5:Y:S01]  /*89c0*/  LDL R149, [R1+0x24] ;  /* 0x0000240001957983 */ /* 0x000f620000100800 */
[----:B------:R-:W-:Y:S01]  /*89d0*/  SHF.L.U32 R147, R52, 0x10, RZ ;  /* 0x0000001034937819 */ /* 0x000fe200000006ff */
[----:B------:R-:W-:Y:S01]  /*89e0*/  FMUL.FTZ R246, R196, R246 ;  /* 0x000000f6c4f67220 */ /* 0x000fe20000410000 */
[----:B-1----:R-:W-:Y:S01]  /*89f0*/  IMAD.U32 R144, R56, 0x10000, RZ ;  /* 0x0001000038907824 */ /* 0x002fe200078e00ff */
[----:B------:R-:W-:Y:S01]  /*8a00*/  SHF.L.U32 R145, R60, 0x10, RZ ;  /* 0x000000103c917819 */ /* 0x000fe200000006ff */
[----:B------:R-:W-:Y:S01]  /*8a10*/  IMAD.U32 R146, R48, 0x10000, RZ ;  /* 0x0001000030927824 */ /* 0x000fe200078e00ff */
[----:B------:R-:W5:Y:S01]  /*8a20*/  LDL R250, [R1+0x28] ;  /* 0x0000280001fa7983 */ /* 0x000f620000100800 */
[----:B------:R-:W-:-:S02]  /*8a30*/  FFMA.FTZ R144, R246, R144, R147 ;  /* 0x00000090f6907223 */ /* 0x000fc40000010093 */
[----:B------:R-:W-:Y:S01]  /*8a40*/  FFMA.FTZ R246, R246, R145, R146 ;  /* 0x00000091f6f67223 */ /* 0x000fe20000010092 */
[----:B------:R-:W5:Y:S01]  /*8a50*/  LDL R249, [R1+0x30] ;  /* 0x0000300001f97983 */ /* 0x000f620000100800 */
[--C-:B------:R-:W-:Y:S01]  /*8a60*/  FADD.FTZ R245, R35, -R195.reuse ;  /* 0x800000c323f57221 */ /* 0x100fe20000010000 */
[--C-:B------:R-:W-:Y:S01]  /*8a70*/  FADD.FTZ R248, R166, -R195.reuse ;  /* 0x800000c3a6f87221 */ /* 0x100fe20000010000 */
[----:B------:R-:W-:Y:S01]  /*8a80*/  FADD.FTZ R247, R152, -R195 ;  /* 0x800000c398f77221 */ /* 0x000fe20000010000 */
[----:B------:R-:W5:Y:S04]  /*8a90*/  LDL R252, [R1+0x40] ;  /* 0x0000400001fc7983 */ /* 0x000f680000100800 */
[----:B------:R-:W5:Y:S01]  /*8aa0*/  LDL R251, [R1+0x44] ;  /* 0x0000440001fb7983 */ /* 0x000f620000100800 */
[----:B--2---:R-:W-:-:S03]  /*8ab0*/  SHF.L.U32 R147, R150, 0x10, RZ ;  /* 0x0000001096937819 */ /* 0x004fc600000006ff */
[----:B------:R-:W2:Y:S01]  /*8ac0*/  LDL R150, [R1+0x2c] ;  /* 0x00002c0001967983 */ /* 0x000ea20000100800 */
[----:B---3--:R-:W-:-:S03]  /*8ad0*/  IMAD.U32 R145, R151, 0x10000, RZ ;  /* 0x0001000097917824 */ /* 0x008fc600078e00ff */
[----:B------:R-:W3:Y:S01]  /*8ae0*/  LDL R151, [R1+0x34] ;  /* 0x0000340001977983 */ /* 0x000ee20000100800 */
[----:B------:R-:W-:Y:S01]  /*8af0*/  FMUL.FTZ R245, R196, R245 ;  /* 0x000000f5c4f57220 */ /* 0x000fe20000410000 */
[----:B----4-:R-:W-:Y:S02]  /*8b00*/  SHF.L.U32 R148, R148, 0x10, RZ ;  /* 0x0000001094947819 */ /* 0x010fe400000006ff */
[----:B-----5:R-:W-:-:S03]  /*8b10*/  SHF.L.U32 R146, R149, 0x10, RZ ;  /* 0x0000001095927819 */ /* 0x020fc600000006ff */
[----:B------:R-:W-:Y:S01]  /*8b20*/  FFMA.FTZ R148, R245, R148, R147 ;  /* 0x00000094f5947223 */ /* 0x000fe20000010093 */
[----:B------:R-:W-:Y:S01]  /*8b30*/  SHF.L.U32 R149, R57, 0x10, RZ ;  /* 0x0000001039957819 */ /* 0x000fe200000006ff */
[----:B------:R-:W-:Y:S01]  /*8b40*/  FMUL.FTZ R248, R196, R248 ;  /* 0x000000f8c4f87220 */ /* 0x000fe20000410000 */
[----:B------:R-:W-:Y:S02]  /*8b50*/  IMAD.U32 R147, R53, 0x10000, RZ ;  /* 0x0001000035937824 */ /* 0x000fe400078e00ff */
[----:B------:R-:W-:Y:S01]  /*8b60*/  FFMA.FTZ R245, R245, R145, R146 ;  /* 0x00000091f5f57223 */ /* 0x000fe20000010092 */
[----:B------:R-:W-:Y:S02]  /*8b70*/  SHF.L.U32 R145, R61, 0x10, RZ ;  /* 0x000000103d917819 */ /* 0x000fe400000006ff */
[----:B------:R-:W-:Y:S01]  /*8b80*/  SHF.L.U32 R146, R49, 0x10, RZ ;  /* 0x0000001031927819 */ /* 0x000fe200000006ff */
[----:B------:R-:W-:Y:S01]  /*8b90*/  FFMA.FTZ R149, R248, R149, R147 ;  /* 0x00000095f8957223 */ /* 0x000fe20000010093 */
[----:B------:R-:W-:-:S03]  /*8ba0*/  FMUL.FTZ R247, R196, R247 ;  /* 0x000000f7c4f77220 */ /* 0x000fc60000410000 */
[----:B------:R-:W-:Y:S01]  /*8bb0*/  FFMA.FTZ R248, R248, R145, R146 ;  /* 0x00000091f8f87223 */ /* 0x000fe20000010092 */
[----:B------:R-:W-:Y:S01]  /*8bc0*/  IMAD.U32 R145, R250, 0x10000, RZ ;  /* 0x00010000fa917824 */ /* 0x000fe200078e00ff */
[----:B------:R-:W-:Y:S02]  /*8bd0*/  SHF.L.U32 R146, R249, 0x10, RZ ;  /* 0x00000010f9927819 */ /* 0x000fe400000006ff */
[----:B------:R-:W-:Y:S02]  /*8be0*/  SHF.L.U32 R250, R58, 0x10, RZ ;  /* 0x000000103afa7819 */ /* 0x000fe400000006ff */
[----:B--2---:R-:W-:Y:S01]  /*8bf0*/  SHF.L.U32 R150, R150, 0x10, RZ ;  /* 0x0000001096967819 */ /* 0x004fe200000006ff */
[----:B---3--:R-:W-:-:S04]  /*8c00*/  IMAD.U32 R147, R151, 0x10000, RZ ;  /* 0x0001000097937824 */ /* 0x008fc800078e00ff */
[----:B------:R-:W-:Y:S01]  /*8c10*/  FFMA.FTZ R145, R247, R145, R150 ;  /* 0x00000091f7917223 */ /* 0x000fe20000010096 */
[----:B------:R-:W-:Y:S01]  /*8c20*/  FADD.FTZ R150, R177, -R195 ;  /* 0x800000c3b1967221 */ /* 0x000fe20000010000 */
[----:B------:R-:W-:Y:S01]  /*8c30*/  SHF.L.U32 R151, R54, 0x10, RZ ;  /* 0x0000001036977819 */ /* 0x000fe200000006ff */
[----:B------:R-:W-:Y:S01]  /*8c40*/  FFMA.FTZ R247, R247, R146, R147 ;  /* 0x00000092f7f77223 */ /* 0x000fe20000010093 */
[----:B------:R-:W-:Y:S01]  /*8c50*/  SHF.L.U32 R147, R50, 0x10, RZ ;  /* 0x0000001032937819 */ /* 0x000fe200000006ff */
[----:B------:R-:W-:Y:S01]  /*8c60*/  FMUL.FTZ R150, R196, R150 ;  /* 0x00000096c4967220 */ /* 0x000fe20000410000 */
[----:B------:R-:W-:-:S03]  /*8c70*/  IMAD.U32 R146, R62, 0x10000, RZ ;  /* 0x000100003e927824 */ /* 0x000fc600078e00ff */
[C---:B------:R-:W-:Y:S01]  /*8c80*/  FFMA.FTZ R250, R150.reuse, R250, R151 ;  /* 0x000000fa96fa7223 */ /* 0x040fe20000010097 */
[----:B------:R-:W-:Y:S01]  /*8c90*/  FFMA.FTZ R150, R150, R146, R147 ;  /* 0x0000009296967223 */ /* 0x000fe20000010093 */
[----:B------:R-:W2:Y:S04]  /*8ca0*/  LDL R151, [R1+0x3c] ;  /* 0x00003c0001977983 */ /* 0x000ea80000100800 */
[----:B------:R-:W3:Y:S01]  /*8cb0*/  LDL R147, [R1+0x38] ;  /* 0x0000380001937983 */ /* 0x000ee20000100800 */
[----:B------:R-:W-:-:S04]  /*8cc0*/  FADD.FTZ R249, R153, -R195 ;  /* 0x800000c399f97221 */ /* 0x000fc80000010000 */
[----:B------:R-:W-:Y:S01]  /*8cd0*/  FMUL.FTZ R249, R196, R249 ;  /* 0x000000f9c4f97220 */ /* 0x000fe20000410000 */
[----:B---3--:R-:W-:Y:S01]  /*8ce0*/  SHF.L.U32 R146, R147, 0x10, RZ ;  /* 0x0000001093927819 */ /* 0x008fe200000006ff */
[----:B--2---:R-:W-:Y:S01]  /*8cf0*/  IMAD.U32 R147, R151, 0x10000, RZ ;  /* 0x0001000097937824 */ /* 0x004fe200078e00ff */
[----:B------:R-:W-:-:S03]  /*8d00*/  SHF.L.U32 R151, R251, 0x10, RZ ;  /* 0x00000010fb977819 */ /* 0x000fc600000006ff */
[----:B------:R-:W-:Y:S01]  /*8d10*/  FFMA.FTZ R146, R249, R146, R147 ;  /* 0x00000092f9927223 */ /* 0x000fe20000010093 */
[----:B------:R-:W-:-:S05]  /*8d20*/  SHF.L.U32 R147, R252, 0x10, RZ ;  /* 0x00000010fc937819 */ /* 0x000fca00000006ff */
[----:B------:R-:W-:Y:S01]  /*8d30*/  FFMA.FTZ R249, R249, R147, R151 ;  /* 0x00000093f9f97223 */ /* 0x000fe20000010097 */
[--C-:B------:R-:W-:Y:S01]  /*8d40*/  FADD.FTZ R151, R178, -R195.reuse ;  /* 0x800000c3b2977221 */ /* 0x100fe20000010000 */
[----:B------:R-:W-:Y:S01]  /*8d50*/  FADD.FTZ R195, R184, -R195 ;  /* 0x800000c3b8c37221 */ /* 0x000fe20000010000 */
[----:B------:R-:W-:Y:S02]  /*8d60*/  F2FP.BF16.F32.PACK_AB R146, R146, R250 ;  /* 0x000000fa9292723e */ /* 0x000fe400000010ff */
[C---:B------:R-:W-:Y:S01]  /*8d70*/  FMUL.FTZ R151, R196.reuse, R151 ;  /* 0x00000097c4977220 */ /* 0x040fe20000410000 */
[----:B------:R-:W-:Y:S01]  /*8d80*/  FMUL.FTZ R195, R196, R195 ;  /* 0x000000c3c4c37220 */ /* 0x000fe20000410000 */
[----:B------:R-:W2:Y:S04]  /*8d90*/  LDL R250, [R1+0x4c] ;  /* 0x00004c0001fa7983 */ /* 0x000ea80000100800 */
[----:B------:R-:W3:Y:S01]  /*8da0*/  LDL R196, [R1+0x48] ;  /* 0x0000480001c47983 */ /* 0x000ee20000100800 */
[----:B------:R-:W-:Y:S01]  /*8db0*/  SHF.L.U32 R251, R55, 0x10, RZ ;  /* 0x0000001037fb7819 */ /* 0x000fe200000006ff */
[----:B------:R-:W-:-:S02]  /*8dc0*/  IMAD.U32 R147, R59, 0x10000, RZ ;  /* 0x000100003b937824 */ /* 0x000fc400078e00ff */
[----:B------:R-:W-:Y:S02]  /*8dd0*/  IMAD.U32 R252, R51, 0x10000, RZ ;  /* 0x0001000033fc7824 */ /* 0x000fe400078e00ff */
[----:B------:R-:W-:Y:S01]  /*8de0*/  FFMA.FTZ R147, R151, R147, R251 ;  /* 0x0000009397937223 */ /* 0x000fe200000100fb */
[----:B------:R-:W-:-:S05]  /*8df0*/  SHF.L.U32 R251, R63, 0x10, RZ ;  /* 0x000000103ffb7819 */ /* 0x000fca00000006ff */
[----:B------:R-:W-:Y:S02]  /*8e00*/  FFMA.FTZ R151, R151, R251, R252 ;  /* 0x000000fb97977223 */ /* 0x000fe400000100fc */
[----:B------:R-:W4:Y:S04]  /*8e10*/  LDL R251, [R1+0x50] ;  /* 0x0000500001fb7983 */ /* 0x000f280000100800 */
[----:B------:R-:W5:Y:S01]  /*8e20*/  LDL R252, [R1+0x54] ;  /* 0x0000540001fc7983 */ /* 0x000f620000100800 */
[----:B------:R-:W-:Y:S02]  /*8e30*/  F2FP.BF16.F32.PACK_AB R145, R145, R149 ;  /* 0x000000959191723e */ /* 0x000fe400000010ff */
[----:B------:R-:W-:Y:S02]  /*8e40*/  F2FP.BF16.F32.PACK_AB R144, R148, R144 ;  /* 0x000000909490723e */ /* 0x000fe400000010ff */
[----:B------:R-:W0:Y:S02]  /*8e50*/  LDC.64 R148, c[0x0][0x428] ;  /* 0x00010a00ff947b82 */ /* 0x000e240000000a00 */
[----:B0-----:R-:W-:Y:S01]  /*8e60*/  IMAD.WIDE.U32 R148, R154, 0x10, R148 ;  /* 0x000000109a947825 */ /* 0x001fe200078e0094 */
[----:B------:R-:W-:-:S02]  /*8e70*/  F2FP.BF16.F32.PACK_AB R150, R249, R150 ;  /* 0x00000096f996723e */ /* 0x000fc400000010ff */
[----:B--2---:R-:W-:Y:S02]  /*8e80*/  SHF.L.U32 R250, R250, 0x10, RZ ;  /* 0x00000010fafa7819 */ /* 0x004fe400000006ff */
[----:B---3--:R-:W-:-:S05]  /*8e90*/  SHF.L.U32 R196, R196, 0x10, RZ ;  /* 0x00000010c4c47819 */ /* 0x008fca00000006ff */
[----:B------:R-:W-:-:S05]  /*8ea0*/  FFMA.FTZ R196, R195, R196, R250 ;  /* 0x000000c4c3c47223 */ /* 0x000fca00000100fa */
[----:B------:R-:W-:-:S05]  /*8eb0*/  F2FP.BF16.F32.PACK_AB R147, R196, R147 ;  /* 0x00000093c493723e */ /* 0x000fca00000010ff */
[----:B------:R0:W-:Y:S01]  /*8ec0*/  STG.E.128 desc[UR6][R148.64], R144 ;  /* 0x0000009094007986 */ /* 0x0001e2000c101d06 */
[----:B----4-:R-:W-:Y:S01]  /*8ed0*/  IMAD.U32 R250, R251, 0x10000, RZ ;  /* 0x00010000fbfa7824 */ /* 0x010fe200078e00ff */
[----:B-----5:R-:W-:Y:S01]  /*8ee0*/  SHF.L.U32 R251, R252, 0x10, RZ ;  /* 0x00000010fcfb7819 */ /* 0x020fe200000006ff */
[----:B0-----:R-:W0:Y:S04]  /*8ef0*/  LDC.64 R144, c[0x0][0x430] ;  /* 0x00010c00ff907b82 */ /* 0x001e280000000a00 */
[----:B------:R-:W-:Y:S01]  /*8f00*/  FFMA.FTZ R195, R195, R250, R251 ;  /* 0x000000fac3c37223 */ /* 0x000fe200000100fb */
[----:B------:R-:W-:Y:S02]  /*8f10*/  F2FP.BF16.F32.PACK_AB R149, R247, R248 ;  /* 0x000000f8f795723e */ /* 0x000fe400000010ff */
[----:B------:R-:W-:-:S02]  /*8f20*/  F2FP.BF16.F32.PACK_AB R148, R245, R246 ;  /* 0x000000f6f594723e */ /* 0x000fc400000010ff */
[----:B------:R-:W-:Y:S01]  /*8f30*/  F2FP.BF16.F32.PACK_AB R151, R195, R151 ;  /* 0x00000097c397723e */ /* 0x000fe200000010ff */
[----:B0-----:R-:W-:-:S05]  /*8f40*/  IMAD.WIDE.U32 R144, R154, 0x10, R144 ;  /* 0x000000109a907825 */ /* 0x001fca00078e0090 */
[----:B------:R0:W-:Y:S02]  /*8f50*/  STG.E.128 desc[UR6][R144.64], R148 ;  /* 0x0000009490007986 */ /* 0x0001e4000c101d06 */
.L_x_53:
[----:B------:R-:W-:Y:S05]  /*8f60*/  BSYNC.RECONVERGENT B0 ;  /* 0x0000000000007941 */ /* 0x000fea0003800200 */
.L_x_52:
[----:B01234-:R-:W0:Y:S02]  /*8f70*/  LDC.64 R144, c[0x0][0x380] ;  /* 0x0000e000ff907b82 */ /* 0x01fe240000000a00 */
[----:B0-----:R-:W-:-:S04]  /*8f80*/  LEA R2, R144, R2, 0x2 ;  /* 0x0000000290027211 */ /* 0x001fc800078e10ff */
[----:B------:R-:W-:-:S13]  /*8f90*/  ISETP.GE.AND P1, PT, R2, R145, PT ;  /* 0x000000910200720c */ /* 0x000fda0003f26270 */
[----:B------:R-:W-:Y:S05]  /*8fa0*/  @!P1 BRA `(.L_x_54) ;  /* 0xffffff90002c9947 */ /* 0x000fea000383ffff */
[----:B------:R-:W-:Y:S05]  /*8fb0*/  EXIT ;  /* 0x000000000000794d */ /* 0x000fea0003800000 */
.L_x_41:
[----:B------:R-:W-:Y:S01]  /*8fc0*/  HFMA2 R146, -RZ, RZ, 0, 5.9604644775390625e-08 ;  /* 0x00000001ff927431 */ /* 0x000fe200000001ff */
[----:B------:R-:W-:Y:S01]  /*8fd0*/  BSSY B0, `(.L_x_55) ;  /* 0x0000007000007945 */ /* 0x000fe20003800000 */
[----:B------:R-:W-:Y:S01]  /*8fe0*/  IMAD.MOV.U32 R149, RZ, RZ, R147 ;  /* 0x000000ffff957224 */ /* 0x000fe200078e0093 */
[----:B------:R-:W-:Y:S01]  /*8ff0*/  MOV R145, 0x1f ;  /* 0x0000001f00917802 */ /* 0x000fe20000000f00 */
[----:B------:R-:W-:-:S07]  /*9000*/  IMAD.MOV.U32 R144, RZ, RZ, -0x1 ;  /* 0xffffffffff907424 */ /* 0x000fce00078e00ff */
[----:B------:R-:W-:Y:S05]  /*9010*/  WARPSYNC.COLLECTIVE R144, `(.L_x_56) ;  /* 0x0000000090087348 */ /* 0x000fea0003c00000 */
[----:B------:R0:W1:Y:S02]  /*9020*/  SHFL.BFLY P6, R144, R149, R146, R145 ;  /* 0x0c00009295907389 */ /* 0x00006400000c0091 */
[----:B01----:R-:W-:Y:S05]  /*9030*/  ENDCOLLECTIVE ;  /* 0x000000000000791b */ /* 0x003fea0003800000 */
.L_x_56:
[----:B------:R-:W-:Y:S05]  /*9040*/  BSYNC B0 ;  /* 0x0000000000007941 */ /* 0x000fea0003800000 */
.L_x_55:
[----:B------:R-:W-:Y:S01]  /*9050*/  FADD.FTZ R147, R147, R144 ;  /* 0x0000009093937221 */ /* 0x000fe20000010000 */
[----:B------:R-:W-:Y:S01]  /*9060*/  MOV R144, 0xffffffff ;  /* 0xffffffff00907802 */ /* 0x000fe20000000f00 */
[----:B------:R-:W-:Y:S02]  /*9070*/  HFMA2 R146, -RZ, RZ, 0, 1.1920928955078125e-07 ;  /* 0x00000002ff927431 */ /* 0x000fe400000001ff */
[----:B------:R-:W-:Y:S01]  /*9080*/  IMAD.MOV.U32 R145, RZ, RZ, 0x1f ;  /* 0x0000001fff917424 */ /* 0x000fe200078e00ff */
[----:B------:R-:W0:Y:S01]  /*9090*/  LDC R150, c[0x0][0x400] ;  /* 0x00010000ff967b82 */ /* 0x000e220000000800 */
[----:B------:R-:W-:-:S07]  /*90a0*/  MOV R149, R147 ;  /* 0x0000009300957202 */ /* 0x000fce0000000f00 */
[----:B0-----:R-:W-:Y:S05]  /*90b0*/  WARPSYNC.COLLECTIVE R144, `(.L_x_57) ;  /* 0x0000000090087348 */ /* 0x001fea0003c00000 */
[----:B------:R1:W2:Y:S02]  /*90c0*/  SHFL.BFLY P6, R144, R149, R146, R145 ;  /* 0x0c00009295907389 */ /* 0x0002a400000c0091 */
[----:B012---:R-:W-:Y:S05]  /*90d0*/  ENDCOLLECTIVE ;  /* 0x000000000000791b */ /* 0x007fea0003800000 */
.L_x_57:
[----:B------:R-:W-:Y:S02]  /*90e0*/  IMAD.MOV.U32 R146, RZ, RZ, 0x4 ;  /* 0x00000004ff927424 */ /* 0x000fe400078e00ff */
[----:B------:R-:W-:Y:S01]  /*90f0*/  FADD.FTZ R147, R147, R144 ;  /* 0x0000009093937221 */ /* 0x000fe20000010000 */
[----:B------:R-:W-:-:S04]  /*9100*/  MOV R144, 0xffffffff ;  /* 0xffffffff00907802 */ /* 0x000fc80000000f00 */
[----:B------:R-:W-:-:S07]  /*9110*/  MOV R149, R147 ;  /* 0x0000009300957202 */ /* 0x000fce0000000f00 */
[----:B------:R-:W-:Y:S05]  /*9120*/  WARPSYNC.COLLECTIVE R144, `(.L_x_58) ;  /* 0x0000000090087348 */ /* 0x000fea0003c00000 */
[----:B------:R0:W1:Y:S02]  /*9130*/  SHFL.BFLY P6, R144, R149, R146, R145 ;  /* 0x0c00009295907389 */ /* 0x00006400000c0091 */
[----:B01----:R-:W-:Y:S05]  /*9140*/  ENDCOLLECTIVE ;  /* 0x000000000000791b */ /* 0x003fea0003800000 */
.L_x_58:
[----:B------:R-:W-:Y:S02]  /*9150*/  IMAD.MOV.U32 R146, RZ, RZ, 0x8 ;  /* 0x00000008ff927424 */ /* 0x000fe400078e00ff */
[----:B------:R-:W-:Y:S01]  /*9160*/  FADD.FTZ R147, R147, R144 ;  /* 0x0000009093937221 */ /* 0x000fe20000010000 */
[----:B------:R-:W-:-:S04]  /*9170*/  MOV R144, 0xffffffff ;  /* 0xffffffff00907802 */ /* 0x000fc80000000f00 */
[----:B------:R-:W-:-:S07]  /*9180*/  MOV R149, R147 ;  /* 0x0000009300957202 */ /* 0x000fce0000000f00 */
[----:B------:R-:W-:Y:S05]  /*9190*/  WARPSYNC.COLLECTIVE R144, `(.L_x_59) ;  /* 0x0000000090087348 */ /* 0x000fea0003c00000 */
[----:B------:R0:W1:Y:S02]  /*91a0*/  SHFL.BFLY P6, R144, R149, R146, R145 ;  /* 0x0c00009295907389 */ /* 0x00006400000c0091 */
[----:B01----:R-:W-:Y:S05]  /*91b0*/  ENDCOLLECTIVE ;  /* 0x000000000000791b */ /* 0x003fea0003800000 */
.L_x_59:
[----:B------:R-:W-:Y:S02]  /*91c0*/  IMAD.MOV.U32 R146, RZ, RZ, 0x10 ;  /* 0x00000010ff927424 */ /* 0x000fe400078e00ff */
[----:B------:R-:W-:Y:S01]  /*91d0*/  FADD.FTZ R147, R147, R144 ;  /* 0x0000009093937221 */ /* 0x000fe20000010000 */
[----:B------:R-:W-:-:S04]  /*91e0*/  MOV R144, 0xffffffff ;  /* 0xffffffff00907802 */ /* 0x000fc80000000f00 */
[----:B------:R-:W-:-:S07]  /*91f0*/  MOV R149, R147 ;  /* 0x0000009300957202 */ /* 0x000fce0000000f00 */
[----:B------:R-:W-:Y:S05]  /*9200*/  WARPSYNC.COLLECTIVE R144, `(.L_x_60) ;  /* 0x0000000090087348 */ /* 0x000fea0003c00000 */
[----:B------:R0:W1:Y:S02]  /*9210*/  SHFL.BFLY P6, R144, R149, R146, R145 ;  /* 0x0c00009295907389 */ /* 0x00006400000c0091 */
[----:B01----:R-:W-:Y:S05]  /*9220*/  ENDCOLLECTIVE ;  /* 0x000000000000791b */ /* 0x003fea0003800000 */
.L_x_60:
[----:B------:R-:W-:Y:S02]  /*9230*/  IMAD.MOV.U32 R146, RZ, RZ, 0x1 ;  /* 0x00000001ff927424 */ /* 0x000fe400078e00ff */
[----:B------:R-:W-:-:S04]  /*9240*/  FADD.FTZ R147, R147, R144 ;  /* 0x0000009093937221 */ /* 0x000fc80000010000 */
[----:B------:R-:W-:-:S04]  /*9250*/  FMUL.FTZ R147, R147, R150 ;  /* 0x0000009693937220 */ /* 0x000fc80000410000 */
        /* <DEDUP_REMOVED lines=97> */
[----:B------:R-:W-:Y:S01]  /*9870*/  MOV R144, 0xffffffff ;  /* 0xffffffff00907802 */ /* 0x000fe20000000f00 */
[----:B------:R-:W-:-:S03]  /*9880*/  HFMA2 R145, -RZ, RZ, 0, 1.847743988037109375e-06 ;  /* 0x0000001fff917431 */ /* 0x000fc600000001ff */
[----:B------:R-:W-:-:S07]  /*9890*/  MOV R149, R148 ;  /* 0x0000009400957202 */ /* 0x000fce0000000f00 */
[----:B------:R-:W-:Y:S05]  /*98a0*/  WARPSYNC.COLLECTIVE R144, `(.L_x_61) ;  /* 0x0000000090087348 */ /* 0x000fea0003c00000 */
[----:B------:R0:W1:Y:S02]  /*98b0*/  SHFL.BFLY P6, R144, R149, R146, R145 ;  /* 0x0c00009295907389 */ /* 0x00006400000c0091 */
[----:B01----:R-:W-:Y:S05]  /*98c0*/  ENDCOLLECTIVE ;  /* 0x000000000000791b */ /* 0x003fea0003800000 */
.L_x_61:
[----:B------:R-:W-:Y:S02]  /*98d0*/  HFMA2 R146, -RZ, RZ, 0, 1.1920928955078125e-07 ;  /* 0x00000002ff927431 */ /* 0x000fe400000001ff */
[----:B------:R-:W-:Y:S01]  /*98e0*/  FADD.FTZ R148, R148, R144 ;  /* 0x0000009094947221 */ /* 0x000fe20000010000 */
[----:B------:R-:W-:-:S03]  /*98f0*/  MOV R144, 0xffffffff ;  /* 0xffffffff00907802 */ /* 0x000fc60000000f00 */
[----:B------:R-:W-:-:S07]  /*9900*/  IMAD.MOV.U32 R149, RZ, RZ, R148 ;  /* 0x000000ffff957224 */ /* 0x000fce00078e0094 */
[----:B------:R-:W-:Y:S05]  /*9910*/  WARPSYNC.COLLECTIVE R144, `(.L_x_62) ;  /* 0x0000000090087348 */ /* 0x000fea0003c00000 */
[----:B------:R0:W1:Y:S02]  /*9920*/  SHFL.BFLY P6, R144, R149, R146, R145 ;  /* 0x0c00009295907389 */ /* 0x00006400000c0091 */
[----:B01----:R-:W-:Y:S05]  /*9930*/  ENDCOLLECTIVE ;  /* 0x000000000000791b */ /* 0x003fea0003800000 */
.L_x_62:
[----:B------:R-:W-:Y:S02]  /*9940*/  HFMA2 R146, -RZ, RZ, 0, 2.384185791015625e-07 ;  /* 0x00000004ff927431 */ /* 0x000fe400000001ff */
[----:B------:R-:W-:Y:S01]  /*9950*/  FADD.FTZ R148, R148, R144 ;  /* 0x0000009094947221 */ /* 0x000fe20000010000 */
[----:B------:R-:W-:-:S03]  /*9960*/  MOV R144, 0xffffffff ;  /* 0xffffffff00907802 */ /* 0x000fc60000000f00 */
[----:B------:R-:W-:-:S07]  /*9970*/  IMAD.MOV.U32 R149, RZ, RZ, R148 ;  /* 0x000000ffff957224 */ /* 0x000fce00078e0094 */
[----:B------:R-:W-:Y:S05]  /*9980*/  WARPSYNC.COLLECTIVE R144, `(.L_x_63) ;  /* 0x0000000090087348 */ /* 0x000fea0003c00000 */
[----:B------:R0:W1:Y:S02]  /*9990*/  SHFL.BFLY P6, R144, R149, R146, R145 ;  /* 0x0c00009295907389 */ /* 0x00006400000c0091 */
[----:B01----:R-:W-:Y:S05]  /*99a0*/  ENDCOLLECTIVE ;  /* 0x000000000000791b */ /* 0x003fea0003800000 */
.L_x_63:
[----:B------:R-:W-:Y:S02]  /*99b0*/  HFMA2 R146, -RZ, RZ, 0, 4.76837158203125e-07 ;  /* 0x00000008ff927431 */ /* 0x000fe400000001ff */
[----:B------:R-:W-:Y:S01]  /*99c0*/  FADD.FTZ R148, R148, R144 ;  /* 0x0000009094947221 */ /* 0x000fe20000010000 */
[----:B------:R-:W-:-:S03]  /*99d0*/  MOV R144, 0xffffffff ;  /* 0xffffffff00907802 */ /* 0x000fc60000000f00 */
[----:B------:R-:W-:-:S07]  /*99e0*/  IMAD.MOV.U32 R149, RZ, RZ, R148 ;  /* 0x000000ffff957224 */ /* 0x000fce00078e0094 */
[----:B------:R-:W-:Y:S05]  /*99f0*/  WARPSYNC.COLLECTIVE R144, `(.L_x_64) ;  /* 0x0000000090087348 */ /* 0x000fea0003c00000 */
[----:B------:R0:W1:Y:S02]  /*9a00*/  SHFL.BFLY P6, R144, R149, R146, R145 ;  /* 0x0c00009295907389 */ /* 0x00006400000c0091 */
[----:B01----:R-:W-:Y:S05]  /*9a10*/  ENDCOLLECTIVE ;  /* 0x000000000000791b */ /* 0x003fea0003800000 */
.L_x_64:
[----:B------:R-:W-:Y:S02]  /*9a20*/  HFMA2 R146, -RZ, RZ, 0, 9.5367431640625e-07 ;  /* 0x00000010ff927431 */ /* 0x000fe400000001ff */
[----:B------:R-:W-:Y:S01]  /*9a30*/  FADD.FTZ R148, R148, R144 ;  /* 0x0000009094947221 */ /* 0x000fe20000010000 */
[----:B------:R-:W-:-:S03]  /*9a40*/  MOV R144, 0xffffffff ;  /* 0xffffffff00907802 */ /* 0x000fc60000000f00 */
[----:B------:R-:W-:-:S07]  /*9a50*/  IMAD.MOV.U32 R149, RZ, RZ, R148 ;  /* 0x000000ffff957224 */ /* 0x000fce00078e0094 */
[----:B------:R-:W-:Y:S05]  /*9a60*/  WARPSYNC.COLLECTIVE R144, `(.L_x_65) ;  /* 0x0000000090087348 */ /* 0x000fea0003c00000 */
[----:B------:R0:W1:Y:S02]  /*9a70*/  SHFL.BFLY P6, R144, R149, R146, R145 ;  /* 0x0c00009295907389 */ /* 0x00006400000c0091 */
[----:B01----:R-:W-:Y:S05]  /*9a80*/  ENDCOLLECTIVE ;  /* 0x000000000000791b */ /* 0x003fea0003800000 */
.L_x_65:
[----:B------:R-:W-:Y:S05]  /*9a90*/  BRA `(.L_x_66) ;  /* 0xffffffd000e07947 */ /* 0x000fea000383ffff */
.L_x_67:
[----:B------:R-:W-:-:S00]  /*9aa0*/  BRA `(.L_x_67) ;  /* 0xfffffffc00fc7947 */ /* 0x000fc0000383ffff */
[----:B------:R-:W-:-:S00]  /*9ab0*/  NOP ;  /* 0x0000000000007918 */ /* 0x000fc00000000000 */
        /* <DEDUP_REMOVED lines=12> */
.L_x_33244:


//--------------------- .text._ZN10layer_norm31ln_parallel_residual_fwd_kernelINS_13Kernel_traitsI13__nv_bfloat16S2_S2_S2_fjLj1536ELj1ELj4ELj1ELj16ENS_18Kernel_traits_baseILj1536ES2_S2_S2_S2_fjLj128EEEEELb0ELb0ELb1EEEvNS_9FwdParamsE --------------------------
	.section	.text._ZN10layer_norm31ln_parallel_residual_fwd_kernelINS_13Kernel_traitsI13__nv_bfloat16S2_S2_S2_fjLj1536ELj1ELj4ELj1ELj16ENS_18Kernel_traits_baseILj1536ES2_S2_S2_S2_fjLj128EEEEELb0ELb0ELb1EEEvNS_9FwdParamsE,"ax",@progbits
	.align	128
        .global         _ZN10layer_norm31ln_parallel_residual_fwd_kernelINS_13Kernel_traitsI13__nv_bfloat16S2_S2_S2_fjLj1536ELj1ELj4ELj1ELj16ENS_18Kernel_traits_baseILj1536ES2_S2_S2_S2_fjLj128EEEEELb0ELb0ELb1EEEvNS_9FwdParamsE
        .type           _ZN10layer_norm31ln_parallel_residual_fwd_kernelINS_13Kernel_traitsI13__nv_bfloat16S2_S2_S2_fjLj1536ELj1ELj4ELj1ELj16ENS_18Kernel_traits_baseILj1536ES2_S2_S2_S2_fjLj128EEEEELb0ELb0ELb1EEEvNS_9FwdParamsE,@function
        .size           _ZN10layer_norm31ln_parallel_residual_fwd_kernelINS_13Kernel_traitsI13__nv_bfloat16S2_S2_S2_fjLj1536ELj1ELj4ELj1ELj16ENS_18Kernel_traits_baseILj1536ES2_S2_S2_S2_fjLj128EEEEELb0ELb0ELb1EEEvNS_9FwdParamsE,(.L_x_33245 - _ZN10layer_norm31ln_parallel_residual_fwd_kernelINS_13Kernel_traitsI13__nv_bfloat16S2_S2_S2_fjLj1536ELj1ELj4ELj1ELj16ENS_18Kernel_traits_baseILj1536ES2_S2_S2_S2_fjLj128EEEEELb0ELb0ELb1EEEvNS_9FwdParamsE)
        .other          _ZN10layer_norm31ln_parallel_residual_fwd_kernelINS_13Kernel_traitsI13__nv_bfloat16S2_S2_S2_fjLj1536ELj1ELj4ELj1ELj16ENS_18Kernel_traits_baseILj1536ES2_S2_S2_S2_fjLj128EEEEELb0ELb0ELb1EEEvNS_9FwdParamsE,@"STO_CUDA_ENTRY STV_DEFAULT"
_ZN10layer_norm31ln_parallel_residual_fwd_kernelINS_13Kernel_traitsI13__nv_bfloat16S2_S2_S2_fjLj1536ELj1ELj4ELj1ELj16ENS_18Kernel_traits_baseILj1536ES2_S2_S2_S2_fjLj128EEEEELb0ELb0ELb1EEEvNS_9FwdParamsE:
.text._ZN10layer_norm31ln_parallel_residual_fwd_kernelINS_13Kernel_traitsI13__nv_bfloat16S2_S2_S2_fjLj1536ELj1ELj4ELj1ELj16ENS_18Kernel_traits_baseILj1536ES2_S2_S2_S2_fjLj128EEEEELb0ELb0ELb1EEEvNS_9FwdParamsE:
[----:B------:R-:W-:Y:S01]  /*0000*/  LDC R1, c[0x0][0x37c] ;  /* 0x0000df00ff017b82 */ /* 0x000fe20000000800 */
[----:B------:R-:W0:Y:S01]  /*0010*/  S2R R205, SR_TID.X ;  /* 0x0000000000cd7919 */ /* 0x000e220000002100 */
[----:B------:R-:W1:Y:S06]  /*0020*/  LDCU.64 UR10, c[0x0][0x438] ;  /* 0x00008700ff0a77ac */ /* 0x000e6c0008000a00 */
[----:B------:R-:W2:Y:S01]  /*0030*/  S2UR UR4, SR_CTAID.X ;  /* 0x00000000000479c3 */ /* 0x000ea20000002500 */
[----:B------:R-:W3:Y:S01]  /*0040*/  LDCU.64 UR8, c[0x0][0x3a0] ;  /* 0x00007400ff0877ac */ /* 0x000ee20008000a00 */
[----:B------:R-:W4:Y:S06]  /*0050*/  LDCU.64 UR6, c[0x0][0x358] ;  /* 0x00006b00ff0677ac */ /* 0x000f2c0008000a00 */
[----:B------:R-:W3:Y:S01]  /*0060*/  LDC.64 R10, c[0x0][0x398] ;  /* 0x0000e600ff0a7b82 */ /* 0x000ee20000000a00 */
[----:B-1----:R-:W-:-:S04]  /*0070*/  UISETP.NE.U32.AND UP0, UPT, UR10, URZ, UPT ;  /* 0x000000ff0a00728c */ /* 0x002fc8000bf05070 */
[----:B------:R-:W-:Y:S02]  /*0080*/  UISETP.NE.AND.EX UP0, UPT, UR11, URZ, UPT, UP0 ;  /* 0x000000ff0b00728c */ /* 0x000fe4000bf05300 */
[----:B--2---:R-:W-:Y:S01]  /*0090*/  USHF.L.U32 UR4, UR4, 0x2, URZ ;  /* 0x0000000204047899 */ /* 0x004fe200080006ff */
[----:B0-----:R-:W-:Y:S02]  /*00a0*/  SHF.R.U32.HI R204, RZ, 0x5, R205 ;  /* 0x00000005ffcc7819 */ /* 0x001fe400000116cd */
[----:B---3--:R-:W-:Y:S02]  /*00b0*/  LOP3.LUT P0, RZ, R10, UR8, RZ, 0xfc, !PT ;  /* 0x000000080aff7c12 */ /* 0x008fe4000f80fcff */
[----:B------:R-:W-:Y:S02]  /*00c0*/  LOP3.LUT R205, R205, 0x1f, RZ, 0xc0, !PT ;  /* 0x0000001fcdcd7812 */ /* 0x000fe400078ec0ff */
[----:B------:R-:W-:Y:S02]  /*00d0*/  LOP3.LUT P0, RZ, R11, UR9, RZ, 0xfc, P0 ;  /* 0x000000090bff7c12 */ /* 0x000fe4000800fcff */
[----:B------:R-:W-:Y:S01]  /*00e0*/  LOP3.LUT R204, R204, UR4, RZ, 0xfc, !PT ;  /* 0x00000004cccc7c12 */ /* 0x000fe2000f8efcff */
[----:B----4-:R-:W-:Y:S10]  /*00f0*/  BRA.U UP0, `(.L_x_68) ;  /* 0x0000000500487547 */ /* 0x010ff4000b800000 */
[----:B------:R-:W0:Y:S02]  /*0100*/  LDCU.64 UR4, c[0x0][0x440] ;  /* 0x00008800ff0477ac */ /* 0x000e240008000a00 */
[----:B0-----:R-:W-:-:S04]  /*0110*/  UISETP.NE.U32.AND UP0, UPT, UR4, URZ, UPT ;  /* 0x000000ff0400728c */ /* 0x001fc8000bf05070 */
[----:B------:R-:W-:-:S09]  /*0120*/  UISETP.NE.AND.EX UP0, UPT, UR5, URZ, UPT, UP0 ;  /* 0x000000ff0500728c */ /* 0x000fd2000bf05300 */
[----:B------:R-:W-:Y:S05]  /*0130*/  BRA.U UP0, `(.L_x_69) ;  /* 0x0000000100a47547 */ /* 0x000fea000b800000 */
[----:B------:R-:W0:Y:S08]  /*0140*/  LDC.64 R2, c[0x0][0x3d0] ;  /* 0x0000f400ff027b82 */ /* 0x000e300000000a00 */
[----:B------:R-:W1:Y:S01]  /*0150*/  LDC.64 R4, c[0x0][0x3d8] ;  /* 0x0000f600ff047b82 */ /* 0x000e620000000a00 */
[----:B0-----:R-:W-:-:S05]  /*0160*/  IMAD.WIDE.U32 R2, R205, 0x10, R2 ;  /* 0x00000010cd027825 */ /* 0x001fca00078e0002 */
[----:B------:R0:W5:Y:S01]  /*0170*/  LDG.E.128 R32, desc[UR6][R2.64] ;  /* 0x0000000602207981 */ /* 0x000162000c1e1d00 */
[----:B-1----:R-:W-:-:S03]  /*0180*/  IMAD.WIDE.U32 R4, R205, 0x10, R4 ;  /* 0x00000010cd047825 */ /* 0x002fc600078e0004 */
[----:B------:R0:W5:Y:S04]  /*0190*/  LDG.E.128 R36, desc[UR6][R2.64+0x200] ;  /* 0x0002000602247981 */ /* 0x000168000c1e1d00 */
        /* <DEDUP_REMOVED lines=9> */
[----:B------:R0:W5:Y:S01]  /*0230*/  LDG.E.128 R76, desc[UR6][R4.64+0xa00] ;  /* 0x000a0006044c7981 */ /* 0x000162000c1e1d00 */
        /* <DEDUP_REMOVED lines=23> */
[----:B------:R-:W-:Y:S01]  /*03b0*/  CS2R R124, SRZ ;  /* 0x00000000007c7805 */ /* 0x000fe2000001ff00 */
[----:B0-----:R-:W-:Y:S06]  /*03c0*/  BRA `(.L_x_70) ;  /* 0x0000000400b87947 */ /* 0x001fec0003800000 */
.L_x_69:
[----:B------:R-:W0:Y:S08]  /*03d0*/  LDC.64 R4, c[0x0][0x3d0] ;  /* 0x0000f400ff047b82 */ /* 0x000e300000000a00 */
[----:B------:R-:W1:Y:S08]  /*03e0*/  LDC.64 R6, c[0x0][0x3d8] ;  /* 0x0000f600ff067b82 */ /* 0x000e700000000a00 */
[----:B------:R-:W2:Y:S01]  /*03f0*/  LDC.64 R2, c[0x0][0x440] ;  /* 0x00011000ff027b82 */ /* 0x000ea20000000a00 */
[----:B0-----:R-:W-:-:S05]  /*0400*/  IMAD.WIDE.U32 R4, R205, 0x10, R4 ;  /* 0x00000010cd047825 */ /* 0x001fca00078e0004 */
[----:B------:R0:W5:Y:S01]  /*0410*/  LDG.E.128 R32, desc[UR6][R4.64] ;  /* 0x0000000604207981 */ /* 0x000162000c1e1d00 */
[----:B-1----:R-:W-:-:S03]  /*0420*/  IMAD.WIDE.U32 R6, R205, 0x10, R6 ;  /* 0x00000010cd067825 */ /* 0x002fc600078e0006 */
[----:B------:R0:W5:Y:S04]  /*0430*/  LDG.E.128 R36, desc[UR6][R4.64+0x200] ;  /* 0x0002000604247981 */ /* 0x000168000c1e1d00 */
[----:B------:R0:W5:Y:S01]  /*0440*/  LDG.E.128 R40, desc[UR6][R4.64+0x400] ;  /* 0x0004000604287981 */ /* 0x000162000c1e1d00 */
[----:B--2---:R-:W-:-:S03]  /*0450*/  IMAD.WIDE.U32 R2, R205, 0x10, R2 ;  /* 0x00000010cd027825 */ /* 0x004fc600078e0002 */
        /* <DEDUP_REMOVED lines=28> */
.L_x_68:
[----:B------:R-:W0:Y:S02]  /*0620*/  LDCU.64 UR4, c[0x0][0x440] ;  /* 0x00008800ff0477ac */ /* 0x000e240008000a00 */
[----:B0-----:R-:W-:-:S04]  /*0630*/  UISETP.NE.U32.AND UP0, UPT, UR4, URZ, UPT ;  /* 0x000000ff0400728c */ /* 0x001fc8000bf05070 */
[----:B------:R-:W-:-:S09]  /*0640*/  UISETP.NE.AND.EX UP0, UPT, UR5, URZ, UPT, UP0 ;  /* 0x000000ff0500728c */ /* 0x000fd2000bf05300 */
[----:B------:R-:W-:Y:S05]  /*0650*/  BRA.U !UP0, `(.L_x_71) ;  /* 0x0000000108847547 */ /* 0x000fea000b800000 */
[----:B------:R-:W0:Y:S08]  /*0660*/  LDC.64 R4, c[0x0][0x3d0] ;  /* 0x0000f400ff047b82 */ /* 0x000e300000000a00 */
[----:B------:R-:W1:Y:S08]  /*0670*/  LDC.64 R2, c[0x0][0x438] ;  /* 0x00010e00ff027b82 */ /* 0x000e700000000a00 */
[----:B------:R-:W2:Y:S08]  /*0680*/  LDC.64 R6, c[0x0][0x3d8] ;  /* 0x0000f600ff067b82 */ /* 0x000eb00000000a00 */
[----:B------:R-:W3:Y:S01]  /*0690*/  LDC.64 R8, c[0x0][0x440] ;  /* 0x00011000ff087b82 */ /* 0x000ee20000000a00 */
[----:B0-----:R-:W-:-:S05]  /*06a0*/  IMAD.WIDE.U32 R4, R205, 0x10, R4 ;  /* 0x00000010cd047825 */ /* 0x001fca00078e0004 */
[----:B------:R0:W5:Y:S01]  /*06b0*/  LDG.E.128 R32, desc[UR6][R4.64] ;  /* 0x0000000604207981 */ /* 0x000162000c1e1d00 */
[----:B-1----:R-:W-:-:S03]  /*06c0*/  IMAD.WIDE.U32 R2, R205, 0x10, R2 ;  /* 0x00000010cd027825 */ /* 0x002fc600078e0002 */
[----:B------:R0:W5:Y:S04]  /*06d0*/  LDG.E.128 R36, desc[UR6][R4.64+0x200] ;  /* 0x0002000604247981 */ /* 0x000168000c1e1d00 */
[----:B------:R0:W5:Y:S01]  /*06e0*/  LDG.E.128 R40, desc[UR6][R4.64+0x400] ;  /* 0x0004000604287981 */ /* 0x000162000c1e1d00 */
[----:B--2---:R-:W-:-:S03]  /*06f0*/  IMAD.WIDE.U32 R6, R205, 0x10, R6 ;  /* 0x00000010cd067825 */ /* 0x004fc600078e0006 */
[----:B------:R0:W5:Y:S04]  /*0700*/  LDG.E.128 R44, desc[UR6][R4.64+0x600] ;  /* 0x00060006042c7981 */ /* 0x000168000c1e1d00 */
[----:B------:R0:W5:Y:S01]  /*0710*/  LDG.E.128 R48, desc[UR6][R4.64+0x800] ;  /* 0x0008000604307981 */ /* 0x000162000c1e1d00 */
[----:B---3--:R-:W-:-:S03]  /*0720*/  IMAD.WIDE.U32 R8, R205, 0x10, R8 ;  /* 0x00000010cd087825 */ /* 0x008fc600078e0008 */
        /* <DEDUP_REMOVED lines=19> */
[----:B------:R-:W-:Y:S05]  /*0860*/  BRA `(.L_x_70) ;  /* 0x0000000000907947 */ /* 0x000fea0003800000 */
.L_x_71:
        /* <DEDUP_REMOVED lines=35> */
[----:B0-----:R-:W-:-:S07]  /*0aa0*/  CS2R R124, SRZ ;  /* 0x00000000007c7805 */ /* 0x001fce000001ff00 */
.L_x_70:
[----:B------:R-:W1:Y:S02]  /*0ab0*/  LDCU UR4, c[0x0][0x384] ;  /* 0x00007080ff0477ac */ /* 0x000e640008000800 */
[----:B-1----:R-:W-:-:S13]  /*0ac0*/  ISETP.GE.AND P1, PT, R204, UR4, PT ;  /* 0x00000004cc007c0c */ /* 0x002fda000bf26270 */
[----:B------:R-:W-:Y:S05]  /*0ad0*/  @P1 EXIT ;  /* 0x000000000000194d */ /* 0x000fea0003800000 */
[----:B------:R-:W-:Y:S01]  /*0ae0*/  ISETP.NE.U32.AND P1, PT, R10, RZ, PT ;  /* 0x000000ff0a00720c */ /* 0x000fe20003f25070 */
[----:B------:R-:W1:Y:S01]  /*0af0*/  LDCU UR4, c[0x0][0x388] ;  /* 0x00007100ff0477ac */ /* 0x000e620008000800 */
[----:B-----5:R-:W-:Y:S02]  /*0b00*/  PRMT R203, R50, 0x7632, R203 ;  /* 0x0000763232cb7816 */ /* 0x020fe400000000cb */
[----:B------:R-:W-:Y:S01]  /*0b10*/  ISETP.NE.AND.EX P1, PT, R11, RZ, PT, P1 ;  /* 0x000000ff0b00720c */ /* 0x000fe20003f25310 */
[----:B------:R-:W2:Y:S01]  /*0b20*/  LDCU.U8 UR5, c[0x0][0x410] ;  /* 0x00008200ff0577ac */ /* 0x000ea20008000000 */
[----:B------:R-:W-:Y:S02]  /*0b30*/  PRMT R202, R109, 0x7632, R202 ;  /* 0x000076326dca7816 */ /* 0x000fe400000000ca */
[----:B------:R-:W-:Y:S01]  /*0b40*/  PRMT R201, R73, 0x7632, R201 ;  /* 0x0000763249c97816 */ /* 0x000fe200000000c9 */
[----:B------:R-:W3:Y:S01]  /*0b50*/  LDCU UR8, c[0x0][0x448] ;  /* 0x00008900ff0877ac */ /* 0x000ee20008000800 */
[----:B------:R-:W-:-:S02]  /*0b60*/  PRMT R200, R85, 0x7632, R200 ;  /* 0x0000763255c87816 */ /* 0x000fc400000000c8 */
[----:B------:R-:W-:Y:S01]  /*0b70*/  PRMT R199, R49, 0x7632, R199 ;  /* 0x0000763231c77816 */ /* 0x000fe200000000c7 */
[----:B------:R-:W4:Y:S01]  /*0b80*/  LDCU.64 UR10, c[0x0][0x398] ;  /* 0x00007300ff0a77ac */ /* 0x000f220008000a00 */
[----:B------:R-:W-:Y:S02]  /*0b90*/  PRMT R0, R108, 0x7632, R0 ;  /* 0x000076326c007816 */ /* 0x000fe40000000000 */
[----:B0-----:R-:W-:Y:S02]  /*0ba0*/  PRMT R2, R72, 0x7632, R2 ;  /* 0x0000763248027816 */ /* 0x001fe40000000002 */
        /* <DEDUP_REMOVED lines=65> */
[----:B-1234-:R-:W-:-:S07]  /*0fc0*/  PRMT R198, R32, 0x7632, R198 ;  /* 0x0000763220c67816 */ /* 0x01efce00000000c6 */
.L_x_98:
[----:B-1----:R-:W0:Y:S01]  /*0fd0*/  LDC.64 R144, c[0x0][0x3a0] ;  /* 0x0000e800ff907b82 */ /* 0x002e220000000a00 */
[----:B------:R-:W-:-:S05]  /*0fe0*/  IMAD R146, R204, UR4, RZ ;  /* 0x00000004cc927c24 */ /* 0x000fca000f8e02ff */
[----:B------:R-:W-:Y:S02]  /*0ff0*/  SHF.R.S32.HI R147, RZ, 0x1f, R146 ;  /* 0x0000001fff937819 */ /* 0x000fe40000011492 */
[----:B------:R-:W1:Y:S02]  /*1000*/  LDC.64 R220, c[0x0][0x390] ;  /* 0x0000e400ffdc7b82 */ /* 0x000e640000000a00 */
[----:B------:R-:W-:-:S04]  /*1010*/  LEA.HI R152, R147, R146, RZ, 0x3 ;  /* 0x0000009293987211 */ /* 0x000fc800078f18ff */
[----:B------:R-:W-:Y:S02]  /*1020*/  LEA.HI.SX32 R152, R152, R205, 0x1d ;  /* 0x000000cd98987211 */ /* 0x000fe400078feaff */
[----:B------:R-:W2:Y:S01]  /*1030*/  @P1 LDC.64 R142, c[0x0][0x398] ;  /* 0x0000e600ff8e1b82 */ /* 0x000ea20000000a00 */
[----:B0-----:R-:W-:-:S04]  /*1040*/  ISETP.NE.U32.AND P2, PT, R144, RZ, PT ;  /* 0x000000ff9000720c */ /* 0x001fc80003f45070 */
[----:B------:R-:W-:-:S13]  /*1050*/  ISETP.NE.AND.EX P2, PT, R145, RZ, PT, P2 ;  /* 0x000000ff9100720c */ /* 0x000fda0003f45320 */
[----:B------:R-:W0:Y:S01]  /*1060*/  @P2 LDC.64 R140, c[0x0][0x3a0] ;  /* 0x0000e800ff8c2b82 */ /* 0x000e220000000a00 */
[----:B--2---:R-:W-:-:S05]  /*1070*/  @P1 IMAD.WIDE.U32 R148, R152, 0x10, R142 ;  /* 0x0000001098941825 */ /* 0x004fca00078e008e */
[----:B------:R2:W5:Y:S01]  /*1080*/  @P1 LDG.E.128 R132, desc[UR6][R148.64] ;  /* 0x0000000694841981 */ /* 0x000562000c1e1d00 */
[----:B0-----:R-:W-:-:S04]  /*1090*/  @P2 IMAD.WIDE.U32 R146, R152, 0x10, R140 ;  /* 0x0000001098922825 */ /* 0x001fc800078e008c */
[----:B-1----:R-:W-:Y:S01]  /*10a0*/  IMAD.WIDE.U32 R140, R152, 0x10, R220 ;  /* 0x00000010988c7825 */ /* 0x002fe200078e00dc */
[----:B------:R-:W3:Y:S05]  /*10b0*/  @P2 LDG.E.128 R128, desc[UR6][R146.64] ;  /* 0x0000000692802981 */ /* 0x000eea000c1e1d00 */
[----:B------:R-:W5:Y:S01]  /*10c0*/  LDG.E.128 R140, desc[UR6][R140.64] ;  /* 0x000000068c8c7981 */ /* 0x000f62000c1e1d00 */
[----:B------:R-:W-:Y:S01]  /*10d0*/  BSSY.RECONVERGENT B0, `(.L_x_72) ;  /* 0x000008f000007945 */ /* 0x000fe20003800200 */
[----:B---3--:R-:W-:Y:S02]  /*10e0*/  PRMT R150, R131, 0x7632, R150 ;  /* 0x0000763283967816 */ /* 0x008fe40000000096 */
[----:B------:R-:W-:-:S02]  /*10f0*/  PRMT R151, R130, 0x7632, R151 ;  /* 0x0000763282977816 */ /* 0x000fc40000000097 */
[----:B------:R-:W-:Y:S02]  /*1100*/  PRMT R153, R129, 0x7632, R153 ;  /* 0x0000763281997816 */ /* 0x000fe40000000099 */
[----:B------:R-:W-:Y:S01]  /*1110*/  PRMT R154, R128, 0x7632, R154 ;  /* 0x00007632809a7816 */ /* 0x000fe2000000009a */
[----:B--2---:R-:W-:Y:S06]  /*1120*/  @!P1 BRA `(.L_x_73) ;  /* 0x00000004006c9947 */ /* 0x004fec0003800000 */
[----:B------:R-:W-:Y:S05]  /*1130*/  @!P2 BRA `(.L_x_74) ;  /* 0x0000000000d4a947 */ /* 0x000fea0003800000 */
[----:B-----5:R-:W-:Y:S01]  /*1140*/  PRMT R136, R140, 0x7632, R136 ;  /* 0x000076328c887816 */ /* 0x020fe20000000088 */
[----:B------:R-:W-:Y:S01]  /*1150*/  IMAD.U32 R137, R132, 0x10000, RZ ;  /* 0x0001000084897824 */ /* 0x000fe200078e00ff */
[----:B------:R-:W-:Y:S01]  /*1160*/  SHF.L.U32 R140, R140, 0x10, RZ ;  /* 0x000000108c8c7819 */ /* 0x000fe200000006ff */
[----:B------:R-:W-:Y:S01]  /*1170*/  IMAD.U32 R149, R143, 0x10000, RZ ;  /* 0x000100008f957824 */ /* 0x000fe200078e00ff */
[----:B------:R-:W-:Y:S01]  /*1180*/  PRMT R138, R141, 0x7632, R138 ;  /* 0x000076328d8a7816 */ /* 0x000fe2000000008a */
[----:B------:R-:W-:Y:S01]  /*1190*/  IMAD.U32 R136, R136, 0x10000, RZ ;  /* 0x0001000088887824 */ /* 0x000fe200078e00ff */
        /* <DEDUP_REMOVED lines=14> */
[----:B------:R-:W-:Y:S01]  /*1280*/  PRMT R148, R143, 0x7632, R148 ;  /* 0x000076328f947816 */ /* 0x000fe20000000094 */
[----:B------:R-:W-:Y:S01]  /*1290*/  FADD.FTZ R138, R138, R139 ;  /* 0x0000008b8a8a7221 */ /* 0x000fe20000010000 */
[----:B------:R-:W-:Y:S01]  /*12a0*/  SHF.L.U32 R142, R142, 0x10, RZ ;  /* 0x000000108e8e7819 */ /* 0x000fe200000006ff */
[----:B------:R-:W-:Y:S01]  /*12b0*/  FADD.FTZ R238, R141, R238 ;  /* 0x000000ee8dee7221 */ /* 0x000fe20000010000 */
[----:B------:R-:W-:Y:S01]  /*12c0*/  SHF.L.U32 R143, R134, 0x10, RZ ;  /* 0x00000010868f7819 */ /* 0x000fe200000006ff */
[----:B------:R-:W-:Y:S01]  /*12d0*/  IMAD.U32 R148, R148, 0x10000, RZ ;  /* 0x0001000094947824 */ /* 0x000fe200078e00ff */
[C---:B------:R-:W-:Y:S01]  /*12e0*/  SHF.L.U32 R146, R135.reuse, 0x10, RZ ;  /* 0x0000001087927819 */ /* 0x040fe200000006ff */
[----:B------:R-:W-:Y:S01]  /*12f0*/  FADD.FTZ R247, R136, R247 ;  /* 0x000000f788f77221 */ /* 0x000fe20000010000 */
[----:B------:R-:W-:Y:S01]  /*1300*/  PRMT R137, R134, 0x7632, R137 ;  /* 0x0000763286897816 */ /* 0x000fe20000000089 */
[----:B------:R-:W-:Y:S01]  /*1310*/  FADD.FTZ R142, R142, R143 ;  /* 0x0000008f8e8e7221 */ /* 0x000fe20000010000 */
[----:B------:R-:W-:Y:S01]  /*1320*/  PRMT R139, R135, 0x7632, R139 ;  /* 0x00007632878b7816 */ /* 0x000fe2000000008b */
[----:B------:R-:W-:Y:S01]  /*1330*/  FADD.FTZ R149, R149, R146 ;  /* 0x0000009295957221 */ /* 0x000fe20000010000 */
[----:B------:R-:W-:-:S02]  /*1340*/  SHF.L.U32 R147, R147, 0x10, RZ ;  /* 0x0000001093937819 */ /* 0x000fc400000006ff */
[----:B------:R-:W-:Y:S02]  /*1350*/  SHF.L.U32 R146, R137, 0x10, RZ ;  /* 0x0000001089927819 */ /* 0x000fe400000006ff */
[----:B------:R-:W-:Y:S02]  /*1360*/  SHF.L.U32 R143, R139, 0x10, RZ ;  /* 0x000000108b8f7819 */ /* 0x000fe400000006ff */
[----:B------:R-:W-:Y:S01]  /*1370*/  SHF.L.U32 R137, R128, 0x10, RZ ;  /* 0x0000001080897819 */ /* 0x000fe200000006ff */
[----:B------:R-:W-:Y:S01]  /*1380*/  FADD.FTZ R243, R147, R146 ;  /* 0x0000009293f37221 */ /* 0x000fe20000010000 */
        /* <DEDUP_REMOVED lines=8> */
[----:B------:R-:W-:Y:S01]  /*1410*/  FADD.FTZ R245, R138, R153 ;  /* 0x000000998af57221 */ /* 0x000fe20000010000 */
[----:B------:R-:W-:Y:S01]  /*1420*/  FADD.FTZ R243, R243, R140 ;  /* 0x0000008cf3f37221 */ /* 0x000fe20000010000 */
[----:B------:R-:W-:Y:S01]  /*1430*/  F2FP.BF16.F32.PACK_AB R136, R247, R146 ;  /* 0x00000092f788723e */ /* 0x000fe200000010ff */
[----:B------:R-:W-:-:S02]  /*1440*/  FADD.FTZ R147, R149, R142 ;  /* 0x0000008e95937221 */ /* 0x000fc40000010000 */
[----:B------:R-:W-:Y:S02]  /*1450*/  F2FP.BF16.F32.PACK_AB R137, R245, R238 ;  /* 0x000000eef589723e */ /* 0x000fe400000010ff */
[----:B------:R-:W-:Y:S02]  /*1460*/  F2FP.BF16.F32.PACK_AB R138, R243, R240 ;  /* 0x000000f0f38a723e */ /* 0x000fe400000010ff */
[----:B------:R-:W-:Y:S01]  /*1470*/  F2FP.BF16.F32.PACK_AB R139, R242, R147 ;  /* 0x00000093f28b723e */ /* 0x000fe200000010ff */
[----:B------:R-:W-:Y:S06]  /*1480*/  BRA `(.L_x_75) ;  /* 0x00000004004c7947 */ /* 0x000fec0003800000 */
.L_x_74:
[----:B-----5:R-:W-:Y:S01]  /*1490*/  PRMT R147, R140, 0x7632, R147 ;  /* 0x000076328c937816 */ /* 0x020fe20000000093 */
[----:B------:R-:W-:Y:S01]  /*14a0*/  IMAD.U32 R139, R134, 0x10000, RZ ;  /* 0x00010000868b7824 */ /* 0x000fe200078e00ff */
[----:B------:R-:W-:Y:S02]  /*14b0*/  SHF.L.U32 R140, R140, 0x10, RZ ;  /* 0x000000108c8c7819 */ /* 0x000fe400000006ff */
[C---:B------:R-:W-:Y:S01]  /*14c0*/  PRMT R149, R142.reuse, 0x7632, R149 ;  /* 0x000076328e957816 */ /* 0x040fe20000000095 */
[----:B------:R-:W-:Y:S01]  /*14d0*/  IMAD.U32 R142, R142, 0x10000, RZ ;  /* 0x000100008e8e7824 */ /* 0x000fe200078e00ff */
[----:B------:R-:W-:Y:S01]  /*14e0*/  SHF.L.U32 R137, R132, 0x10, RZ ;  /* 0x0000001084897819 */ /* 0x000fe200000006ff */
[----:B------:R-:W-:Y:S01]  /*14f0*/  IMAD.U32 R247, R147, 0x10000, RZ ;  /* 0x0001000093f77824 */ /* 0x000fe200078e00ff */
[----:B------:R-:W-:Y:S01]  /*1500*/  PRMT R148, R141, 0x7632, R148 ;  /* 0x000076328d947816 */ /* 0x000fe20000000094 */
[----:B------:R-:W-:Y:S01]  /*1510*/  FADD.FTZ R240, R142, R139 ;  /* 0x0000008b8ef07221 */ /* 0x000fe20000010000 */
[----:B------:R-:W-:Y:S01]  /*1520*/  PRMT R150, R143, 0x7632, R150 ;  /* 0x000076328f967816 */ /* 0x000fe20000000096 */
[----:B------:R-:W-:Y:S01]  /*1530*/  FADD.FTZ R146, R140, R137 ;  /* 0x000000898c927221 */ /* 0x000fe20000010000 */
[----:B------:R-:W-:-:S02]  /*1540*/  PRMT R136, R132, 0x7632, R136 ;  /* 0x0000763284887816 */ /* 0x000fc40000000088 */
[----:B------:R-:W-:Y:S01]  /*1550*/  PRMT R137, R133, 0x7632, R137 ;  /* 0x0000763285897816 */ /* 0x000fe20000000089 */
[----:B------:R-:W-:Y:S01]  /*1560*/  IMAD.U32 R150, R150, 0x10000, RZ ;  /* 0x0001000096967824 */ /* 0x000fe200078e00ff */
[----:B------:R-:W-:Y:S02]  /*1570*/  PRMT R138, R134, 0x7632, R138 ;  /* 0x00007632868a7816 */ /* 0x000fe4000000008a */
[----:B------:R-:W-:Y:S01]  /*1580*/  PRMT R139, R135, 0x7632, R139 ;  /* 0x00007632878b7816 */ /* 0x000fe2000000008b */
[----:B------:R-:W-:Y:S01]  /*1590*/  IMAD.U32 R137, R137, 0x10000, RZ ;  /* 0x0001000089897824 */ /* 0x000fe200078e00ff */
[----:B------:R-:W-:Y:S02]  /*15a0*/  SHF.L.U32 R141, R141, 0x10, RZ ;  /* 0x000000108d8d7819 */ /* 0x000fe400000006ff */
[----:B------:R-:W-:Y:S02]  /*15b0*/  SHF.L.U32 R238, R133, 0x10, RZ ;  /* 0x0000001085ee7819 */ /* 0x000fe400000006ff */
[----:B------:R-:W-:-:S02]  /*15c0*/  SHF.L.U32 R143, R143, 0x10, RZ ;  /* 0x000000108f8f7819 */ /* 0x000fc400000006ff */
[----:B------:R-:W-:Y:S01]  /*15d0*/  SHF.L.U32 R140, R135, 0x10, RZ ;  /* 0x00000010878c7819 */ /* 0x000fe200000006ff */
[----:B------:R-:W-:Y:S01]  /*15e0*/  FADD.FTZ R238, R141, R238 ;  /* 0x000000ee8dee7221 */ /* 0x000fe20000010000 */
[----:B------:R-:W-:Y:S02]  /*15f0*/  SHF.L.U32 R148, R148, 0x10, RZ ;  /* 0x0000001094947819 */ /* 0x000fe400000006ff */
[----:B------:R-:W-:Y:S01]  /*1600*/  SHF.L.U32 R149, R149, 0x10, RZ ;  /* 0x0000001095957819 */ /* 0x000fe200000006ff */
[----:B------:R-:W-:Y:S01]  /*1610*/  FADD.FTZ R147, R143, R140 ;  /* 0x0000008c8f937221 */ /* 0x000fe20000010000 */
[----:B------:R-:W-:Y:S01]  /*1620*/  SHF.L.U32 R139, R139, 0x10, RZ ;  /* 0x000000108b8b7819 */ /* 0x000fe200000006ff */
[----:B------:R-:W-:Y:S01]  /*1630*/  FADD.FTZ R245, R148, R137 ;  /* 0x0000008994f57221 */ /* 0x000fe20000010000 */
[----:B------:R-:W-:Y:S02]  /*1640*/  SHF.L.U32 R138, R138, 0x10, RZ ;  /* 0x000000108a8a7819 */ /* 0x000fe400000006ff */
[----:B------:R-:W-:Y:S01]  /*1650*/  SHF.L.U32 R136, R136, 0x10, RZ ;  /* 0x0000001088887819 */ /* 0x000fe200000006ff */
[----:B------:R-:W-:Y:S01]  /*1660*/  FADD.FTZ R242, R150, R139 ;  /* 0x0000008b96f27221 */ /* 0x000fe20000010000 */
[----:B------:R-:W-:Y:S01]  /*1670*/  F2FP.BF16.F32.PACK_AB R137, R245, R238 ;  /* 0x000000eef589723e */ /* 0x000fe200000010ff */
[----:B------:R-:W-:-:S02]  /*1680*/  FADD.FTZ R243, R149, R138 ;  /* 0x0000008a95f37221 */ /* 0x000fc40000010000 */
[----:B------:R-:W-:Y:S01]  /*1690*/  FADD.FTZ R247, R247, R136 ;  /* 0x00000088f7f77221 */ /* 0x000fe20000010000 */
[----:B------:R-:W-:Y:S02]  /*16a0*/  F2FP.BF16.F32.PACK_AB R139, R242, R147 ;  /* 0x00000093f28b723e */ /* 0x000fe400000010ff */
[----:B------:R-:W-:Y:S02]  /*16b0*/  F2FP.BF16.F32.PACK_AB R138, R243, R240 ;  /* 0x000000f0f38a723e */ /* 0x000fe400000010ff */
[----:B------:R-:W-:Y:S01]  /*16c0*/  F2FP.BF16.F32.PACK_AB R136, R247, R146 ;  /* 0x00000092f788723e */ /* 0x000fe200000010ff */
[----:B------:R-:W-:Y:S06]  /*16d0*/  BRA `(.L_x_75) ;  /* 0x0000000000b87947 */ /* 0x000fec0003800000 */
.L_x_73:
[----:B------:R-:W-:Y:S05]  /*16e0*/  @!P2 BRA `(.L_x_76) ;  /* 0x000000000084a947 */ /* 0x000fea0003800000 */
[----:B-----5:R-:W-:Y:S01]  /*16f0*/  PRMT R136, R140, 0x7632, R136 ;  /* 0x000076328c887816 */ /* 0x020fe20000000088 */
[----:B------:R-:W-:Y:S01]  /*1700*/  IMAD.U32 R238, R129, 0x10000, RZ ;  /* 0x0001000081ee7824 */ /* 0x000fe200078e00ff */
[----:B------:R-:W-:Y:S01]  /*1710*/  PRMT R139, R142, 0x7632, R139 ;  /* 0x000076328e8b7816 */ /* 0x000fe2000000008b */
[----:B------:R-:W-:Y:S01]  /*1720*/  IMAD.U32 R247, R154, 0x10000, RZ ;  /* 0x000100009af77824 */ /* 0x000fe200078e00ff */
[----:B------:R-:W-:Y:S02]  /*1730*/  SHF.L.U32 R140, R140, 0x10, RZ ;  /* 0x000000108c8c7819 */ /* 0x000fe400000006ff */
[----:B------:R-:W-:Y:S01]  /*1740*/  SHF.L.U32 R142, R142, 0x10, RZ ;  /* 0x000000108e8e7819 */ /* 0x000fe200000006ff */
[----:B------:R-:W-:Y:S01]  /*1750*/  IMAD.U32 R139, R139, 0x10000, RZ ;  /* 0x000100008b8b7824 */ /* 0x000fe200078e00ff */
[----:B------:R-:W-:Y:S02]  /*1760*/  SHF.L.U32 R137, R128, 0x10, RZ ;  /* 0x0000001080897819 */ /* 0x000fe400000006ff */
[----:B------:R-:W-:-:S02]  /*1770*/  SHF.L.U32 R147, R130, 0x10, RZ ;  /* 0x0000001082937819 */ /* 0x000fc400000006ff */
[----:B------:R-:W-:Y:S01]  /*1780*/  PRMT R138, R141, 0x7632, R138 ;  /* 0x000076328d8a7816 */ /* 0x000fe2000000008a */
[----:B------:R-:W-:Y:S01]  /*1790*/  FADD.FTZ R146, R140, R137 ;  /* 0x000000898c927221 */ /* 0x000fe20000010000 */
[C---:B------:R-:W-:Y:S01]  /*17a0*/  PRMT R148, R143.reuse, 0x7632, R148 ;  /* 0x000076328f947816 */ /* 0x040fe20000000094 */
[----:B------:R-:W-:Y:S01]  /*17b0*/  FADD.FTZ R240, R142, R147 ;  /* 0x000000938ef07221 */ /* 0x000fe20000010000 */
[----:B------:R-:W-:Y:S01]  /*17c0*/  SHF.L.U32 R143, R143, 0x10, RZ ;  /* 0x000000108f8f7819 */ /* 0x000fe200000006ff */
[----:B------:R-:W-:Y:S01]  /*17d0*/  IMAD.U32 R141, R141, 0x10000, RZ ;  /* 0x000100008d8d7824 */ /* 0x000fe200078e00ff */
[----:B------:R-:W-:Y:S01]  /*17e0*/  SHF.L.U32 R153, R153, 0x10, RZ ;  /* 0x0000001099997819 */ /* 0x000fe200000006ff */
[----:B------:R-:W-:Y:S01]  /*17f0*/  IMAD.U32 R137, R150, 0x10000, RZ ;  /* 0x0001000096897824 */ /* 0x000fe200078e00ff */
[----:B------:R-:W-:Y:S01]  /*1800*/  SHF.L.U32 R140, R151, 0x10, RZ ;  /* 0x00000010978c7819 */ /* 0x000fe200000006ff */
[----:B------:R-:W-:Y:S01]  /*1810*/  FADD.FTZ R238, R141, R238 ;  /* 0x000000ee8dee7221 */ /* 0x000fe20000010000 */
[----:B------:R-:W-:-:S02]  /*1820*/  SHF.L.U32 R142, R131, 0x10, RZ ;  /* 0x00000010838e7819 */ /* 0x000fc400000006ff */
[----:B------:R-:W-:Y:S01]  /*1830*/  SHF.L.U32 R148, R148, 0x10, RZ ;  /* 0x0000001094947819 */ /* 0x000fe200000006ff */
[----:B------:R-:W-:Y:S01]  /*1840*/  FADD.FTZ R243, R139, R140 ;  /* 0x0000008c8bf37221 */ /* 0x000fe20000010000 */
[----:B------:R-:W-:Y:S01]  /*1850*/  SHF.L.U32 R138, R138, 0x10, RZ ;  /* 0x000000108a8a7819 */ /* 0x000fe200000006ff */
[----:B------:R-:W-:Y:S01]  /*1860*/  FADD.FTZ R147, R143, R142 ;  /* 0x0000008e8f937221 */ /* 0x000fe20000010000 */
[----:B------:R-:W-:Y:S01]  /*1870*/  SHF.L.U32 R136, R136, 0x10, RZ ;  /* 0x0000001088887819 */ /* 0x000fe200000006ff */
[----:B------:R-:W-:Y:S02]  /*1880*/  FADD.FTZ R242, R148, R137 ;  /* 0x0000008994f27221 */ /* 0x000fe40000010000 */
[----:B------:R-:W-:Y:S01]  /*1890*/  FADD.FTZ R245, R138, R153 ;  /* 0x000000998af57221 */ /* 0x000fe20000010000 */
[----:B------:R-:W-:Y:S01]  /*18a0*/  F2FP.BF16.F32.PACK_AB R138, R243, R240 ;  /* 0x000000f0f38a723e */ /* 0x000fe200000010ff */
[----:B------:R-:W-:Y:S01]  /*18b0*/  FADD.FTZ R247, R136, R247 ;  /* 0x000000f788f77221 */ /* 0x000fe20000010000 */
[----:B------:R-:W-:-:S02]  /*18c0*/  F2FP.BF16.F32.PACK_AB R139, R242, R147 ;  /* 0x00000093f28b723e */ /* 0x000fc400000010ff */
[----:B------:R-:W-:Y:S02]  /*18d0*/  F2FP.BF16.F32.PACK_AB R137, R245, R238 ;  /* 0x000000eef589723e */ /* 0x000fe400000010ff */
[----:B------:R-:W-:Y:S01]  /*18e0*/  F2FP.BF16.F32.PACK_AB R136, R247, R146 ;  /* 0x00000092f788723e */ /* 0x000fe200000010ff */
[----:B------:R-:W-:Y:S06]  /*18f0*/  BRA `(.L_x_75) ;  /* 0x0000000000307947 */ /* 0x000fec0003800000 */
.L_x_76:
[----:B-----5:R-:W-:Y:S01]  /*1900*/  PRMT R243, R142, 0x7632, R243 ;  /* 0x000076328ef37816 */ /* 0x020fe200000000f3 */
[C---:B------:R-:W-:Y:S01]  /*1910*/  IMAD.U32 R146, R140.reuse, 0x10000, RZ ;  /* 0x000100008c927824 */ /* 0x040fe200078e00ff */
[----:B------:R-:W-:Y:S01]  /*1920*/  PRMT R247, R140, 0x7632, R247 ;  /* 0x000076328cf77816 */ /* 0x000fe200000000f7 */
[----:B------:R-:W-:Y:S01]  /*1930*/  IMAD.U32 R147, R143, 0x10000, RZ ;  /* 0x000100008f937824 */ /* 0x000fe200078e00ff */
[----:B------:R-:W-:Y:S01]  /*1940*/  PRMT R245, R141, 0x7632, R245 ;  /* 0x000076328df57816 */ /* 0x000fe200000000f5 */
[----:B------:R-:W-:Y:S01]  /*1950*/  IMAD.U32 R243, R243, 0x10000, RZ ;  /* 0x00010000f3f37824 */ /* 0x000fe200078e00ff */
[----:B------:R-:W-:Y:S02]  /*1960*/  PRMT R242, R143, 0x7632, R242 ;  /* 0x000076328ff27816 */ /* 0x000fe400000000f2 */
[----:B------:R-:W-:Y:S02]  /*1970*/  SHF.L.U32 R238, R141, 0x10, RZ ;  /* 0x000000108dee7819 */ /* 0x000fe400000006ff */
[----:B------:R-:W-:-:S02]  /*1980*/  SHF.L.U32 R240, R142, 0x10, RZ ;  /* 0x000000108ef07819 */ /* 0x000fc400000006ff */
[----:B------:R-:W-:Y:S02]  /*1990*/  SHF.L.U32 R247, R247, 0x10, RZ ;  /* 0x00000010f7f77819 */ /* 0x000fe400000006ff */
[----:B------:R-:W-:Y:S02]  /*19a0*/  SHF.L.U32 R245, R245, 0x10, RZ ;  /* 0x00000010f5f57819 */ /* 0x000fe400000006ff */
[----:B------:R-:W-:-:S07]  /*19b0*/  SHF.L.U32 R242, R242, 0x10, RZ ;  /* 0x00000010f2f27819 */ /* 0x000fce00000006ff */
.L_x_75:
[----:B------:R-:W-:Y:S05]  /*19c0*/  BSYNC.RECONVERGENT B0 ;  /* 0x0000000000007941 */ /* 0x000fea0003800200 */
.L_x_72:
[----:B------:R-:W0:Y:S01]  /*19d0*/  @P0 LDC.64 R148, c[0x0][0x3a8] ;  /* 0x0000ea00ff940b82 */ /* 0x000e220000000a00 */
[----:B------:R-:W-:-:S07]  /*19e0*/  IADD3 R150, PT, PT, R152, 0x20, RZ ;  /* 0x0000002098967810 */ /* 0x000fce0007ffe0ff */
[----:B------:R-:W1:Y:S08]  /*19f0*/  @P2 LDC.64 R140, c[0x0][0x3a0] ;  /* 0x0000e800ff8c2b82 */ /* 0x000e700000000a00 */
[----:B------:R-:W2:Y:S01]  /*1a00*/  @P1 LDC.64 R142, c[0x0][0x398] ;  /* 0x0000e600ff8e1b82 */ /* 0x000ea20000000a00 */
[----:B0-----:R-:W-:-:S05]  /*1a10*/  @P0 IMAD.WIDE.U32 R148, R152, 0x10, R148 ;  /* 0x0000001098940825 */ /* 0x001fca00078e0094 */
[----:B------:R0:W-:Y:S01]  /*1a20*/  @P0 STG.E.128 desc[UR6][R148.64], R136 ;  /* 0x0000008894000986 */ /* 0x0001e2000c101d06 */
[----:B-1----:R-:W-:-:S04]  /*1a30*/  @P2 IMAD.WIDE.U32 R154, R150, 0x10, R140 ;  /* 0x00000010969a2825 */ /* 0x002fc800078e008c */
[C---:B------:R-:W-:Y:S01]  /*1a40*/  IMAD.WIDE.U32 R140, R150.reuse, 0x10, R220 ;  /* 0x00000010968c7825 */ /* 0x040fe200078e00dc */
[----:B------:R-:W3:Y:S03]  /*1a50*/  @P2 LDG.E.128 R128, desc[UR6][R154.64] ;  /* 0x000000069a802981 */ /* 0x000ee6000c1e1d00 */
[----:B--2---:R-:W-:Y:S02]  /*1a60*/  @P1 IMAD.WIDE.U32 R156, R150, 0x10, R142 ;  /* 0x00000010969c1825 */ /* 0x004fe400078e008e */
[----:B------:R-:W5:Y:S04]  /*1a70*/  LDG.E.128 R140, desc[UR6][R140.64] ;  /* 0x000000068c8c7981 */ /* 0x000f68000c1e1d00 */
[----:B------:R1:W5:Y:S01]  /*1a80*/  @P1 LDG.E.128 R132, desc[UR6][R156.64] ;  /* 0x000000069c841981 */ /* 0x000362000c1e1d00 */
[----:B------:R-:W-:-:S04]  /*1a90*/  UISETP.NE.U32.AND UP0, UPT, UR10, URZ, UPT ;  /* 0x000000ff0a00728c */ /* 0x000fc8000bf05070 */
[----:B------:R-:W-:Y:S01]  /*1aa0*/  UISETP.NE.AND.EX UP0, UPT, UR11, URZ, UPT, UP0 ;  /* 0x000000ff0b00728c */ /* 0x000fe2000bf05300 */
[----:B---3--:R-:W-:Y:S02]  /*1ab0*/  PRMT R151, R131, 0x7632, R151 ;  /* 0x0000763283977816 */ /* 0x008fe40000000097 */
[----:B------:R-:W-:Y:S02]  /*1ac0*/  PRMT R158, R130, 0x7632, R158 ;  /* 0x00007632829e7816 */ /* 0x000fe4000000009e */
[----:B------:R-:W-:Y:S02]  /*1ad0*/  PRMT R153, R129, 0x7632, R153 ;  /* 0x0000763281997816 */ /* 0x000fe40000000099 */
[----:B0-----:R-:W-:Y:S02]  /*1ae0*/  PRMT R148, R128, 0x7632, R148 ;  /* 0x0000763280947816 */ /* 0x001fe40000000094 */
[----:B-1----:R-:W-:Y:S05]  /*1af0*/  BRA.U UP0, `(.L_x_77) ;  /* 0x0000000100c47547 */ /* 0x002fea000b800000 */
[----:B------:R-:W-:-:S04]  /*1b00*/  ISETP.NE.U32.AND P3, PT, R144, RZ, PT ;  /* 0x000000ff9000720c */ /* 0x000fc80003f65070 */
[----:B------:R-:W-:-:S13]  /*1b10*/  ISETP.NE.AND.EX P3, PT, R145, RZ, PT, P3 ;  /* 0x000000ff9100720c */ /* 0x000fda0003f65330 */
[----:B------:R-:W-:Y:S05]  /*1b20*/  @P3 BRA `(.L_x_78) ;  /* 0x0000000000343947 */ /* 0x000fea0003800000 */
        /* <DEDUP_REMOVED lines=11> */
[----:B------:R-:W-:Y:S01]  /*1be0*/  SHF.L.U32 R233, R233, 0x10, RZ ;  /* 0x00000010e9e97819 */ /* 0x000fe200000006ff */
[----:B------:R-:W-:Y:S06]  /*1bf0*/  BRA `(.L_x_79) ;  /* 0x0000000400f47947 */ /* 0x000fec0003800000 */
.L_x_78:
[----:B-----5:R-:W-:Y:S01]  /*1c00*/  PRMT R136, R140, 0x7632, R136 ;  /* 0x000076328c887816 */ /* 0x020fe20000000088 */
[----:B------:R-:W-:Y:S01]  /*1c10*/  IMAD.U32 R228, R129, 0x10000, RZ ;  /* 0x0001000081e47824 */ /* 0x000fe200078e00ff */
[C---:B------:R-:W-:Y:S01]  /*1c20*/  PRMT R138, R141.reuse, 0x7632, R138 ;  /* 0x000076328d8a7816 */ /* 0x040fe2000000008a */
[----:B------:R-:W-:Y:S01]  /*1c30*/  IMAD.U32 R141, R141, 0x10000, RZ ;  /* 0x000100008d8d7824 */ /* 0x000fe200078e00ff */
[----:B------:R-:W-:Y:S01]  /*1c40*/  PRMT R139, R142, 0x7632, R139 ;  /* 0x000076328e8b7816 */ /* 0x000fe2000000008b */
[----:B------:R-:W-:Y:S01]  /*1c50*/  IMAD.U32 R148, R148, 0x10000, RZ ;  /* 0x0001000094947824 */ /* 0x000fe200078e00ff */
[----:B------:R-:W-:Y:S01]  /*1c60*/  PRMT R144, R143, 0x7632, R144 ;  /* 0x000076328f907816 */ /* 0x000fe20000000090 */
[----:B------:R-:W-:Y:S01]  /*1c70*/  IMAD.U32 R151, R151, 0x10000, RZ ;  /* 0x0001000097977824 */ /* 0x000fe200078e00ff */
[----:B------:R-:W-:Y:S01]  /*1c80*/  SHF.L.U32 R140, R140, 0x10, RZ ;  /* 0x000000108c8c7819 */ /* 0x000fe200000006ff */
[----:B------:R-:W-:Y:S01]  /*1c90*/  IMAD.U32 R139, R139, 0x10000, RZ ;  /* 0x000100008b8b7824 */ /* 0x000fe200078e00ff */
[----:B------:R-:W-:Y:S01]  /*1ca0*/  SHF.L.U32 R142, R142, 0x10, RZ ;  /* 0x000000108e8e7819 */ /* 0x000fe200000006ff */
[----:B------:R-:W-:Y:S01]  /*1cb0*/  FADD.FTZ R228, R228, R141 ;  /* 0x0000008de4e47221 */ /* 0x000fe20000010000 */
[----:B------:R-:W-:-:S02]  /*1cc0*/  SHF.L.U32 R137, R128, 0x10, RZ ;  /* 0x0000001080897819 */ /* 0x000fc400000006ff */
[----:B------:R-:W-:Y:S02]  /*1cd0*/  SHF.L.U32 R145, R130, 0x10, RZ ;  /* 0x0000001082917819 */ /* 0x000fe400000006ff */
[----:B------:R-:W-:Y:S01]  /*1ce0*/  SHF.L.U32 R143, R143, 0x10, RZ ;  /* 0x000000108f8f7819 */ /* 0x000fe200000006ff */
[----:B------:R-:W-:Y:S01]  /*1cf0*/  FADD.FTZ R224, R137, R140 ;  /* 0x0000008c89e07221 */ /* 0x000fe20000010000 */
[----:B------:R-:W-:Y:S01]  /*1d00*/  SHF.L.U32 R153, R153, 0x10, RZ ;  /* 0x0000001099997819 */ /* 0x000fe200000006ff */
[----:B------:R-:W-:Y:S01]  /*1d10*/  FADD.FTZ R230, R145, R142 ;  /* 0x0000008e91e67221 */ /* 0x000fe20000010000 */
[----:B------:R-:W-:Y:S02]  /*1d20*/  SHF.L.U32 R158, R158, 0x10, RZ ;  /* 0x000000109e9e7819 */ /* 0x000fe400000006ff */
[----:B------:R-:W-:Y:S02]  /*1d30*/  SHF.L.U32 R236, R131, 0x10, RZ ;  /* 0x0000001083ec7819 */ /* 0x000fe400000006ff */
[----:B------:R-:W-:Y:S01]  /*1d40*/  SHF.L.U32 R144, R144, 0x10, RZ ;  /* 0x0000001090907819 */ /* 0x000fe200000006ff */
[----:B------:R-:W-:Y:S01]  /*1d50*/  FADD.FTZ R237, R139, R158 ;  /* 0x0000009e8bed7221 */ /* 0x000fe20000010000 */
[----:B------:R-:W-:Y:S01]  /*1d60*/  SHF.L.U32 R138, R138, 0x10, RZ ;  /* 0x000000108a8a7819 */ /* 0x000fe200000006ff */
[----:B------:R-:W-:Y:S01]  /*1d70*/  FADD.FTZ R236, R236, R143 ;  /* 0x0000008fecec7221 */ /* 0x000fe20000010000 */
[----:B------:R-:W-:Y:S01]  /*1d80*/  SHF.L.U32 R241, R136, 0x10, RZ ;  /* 0x0000001088f17819 */ /* 0x000fe200000006ff */
[----:B------:R-:W-:-:S02]  /*1d90*/  FADD.FTZ R233, R144, R151 ;  /* 0x0000009790e97221 */ /* 0x000fc40000010000 */
[----:B------:R-:W-:Y:S01]  /*1da0*/  FADD.FTZ R239, R138, R153 ;  /* 0x000000998aef7221 */ /* 0x000fe20000010000 */
[----:B------:R-:W-:Y:S01]  /*1db0*/  F2FP.BF16.F32.PACK_AB R138, R237, R230 ;  /* 0x000000e6ed8a723e */ /* 0x000fe200000010ff */
[----:B------:R-:W-:Y:S01]  /*1dc0*/  FADD.FTZ R241, R241, R148 ;  /* 0x00000094f1f17221 */ /* 0x000fe20000010000 */
[----:B------:R-:W-:Y:S02]  /*1dd0*/  F2FP.BF16.F32.PACK_AB R139, R233, R236 ;  /* 0x000000ece98b723e */ /* 0x000fe400000010ff */
[----:B------:R-:W-:Y:S02]  /*1de0*/  F2FP.BF16.F32.PACK_AB R137, R239, R228 ;  /* 0x000000e4ef89723e */ /* 0x000fe400000010ff */
[----:B------:R-:W-:Y:S01]  /*1df0*/  F2FP.BF16.F32.PACK_AB R136, R241, R224 ;  /* 0x000000e0f188723e */ /* 0x000fe200000010ff */
[----:B------:R-:W-:Y:S06]  /*1e00*/  BRA `(.L_x_79) ;  /* 0x0000000400707947 */ /* 0x000fec0003800000 */
.L_x_77:
[----:B------:R-:W-:-:S04]  /*1e10*/  ISETP.NE.U32.AND P3, PT, R144, RZ, PT ;  /* 0x000000ff9000720c */ /* 0x000fc80003f65070 */
[----:B------:R-:W-:-:S13]  /*1e20*/  ISETP.NE.AND.EX P3, PT, R145, RZ, PT, P3 ;  /* 0x000000ff9100720c */ /* 0x000fda0003f65330 */
[----:B------:R-:W-:Y:S05]  /*1e30*/  @P3 BRA `(.L_x_80) ;  /* 0x0000000000943947 */ /* 0x000fea0003800000 */
[----:B-----5:R-:W-:Y:S01]  /*1e40*/  PRMT R148, R142, 0x7632, R148 ;  /* 0x000076328e947816 */ /* 0x020fe20000000094 */
[----:B------:R-:W-:Y:S01]  /*1e50*/  IMAD.U32 R137, R132, 0x10000, RZ ;  /* 0x0001000084897824 */ /* 0x000fe200078e00ff */
[C---:B------:R-:W-:Y:S01]  /*1e60*/  PRMT R144, R140.reuse, 0x7632, R144 ;  /* 0x000076328c907816 */ /* 0x040fe20000000090 */
[----:B------:R-:W-:Y:S01]  /*1e70*/  IMAD.U32 R140, R140, 0x10000, RZ ;  /* 0x000100008c8c7824 */ /* 0x000fe200078e00ff */
[----:B------:R-:W-:Y:S02]  /*1e80*/  SHF.L.U32 R142, R142, 0x10, RZ ;  /* 0x000000108e8e7819 */ /* 0x000fe400000006ff */
[----:B------:R-:W-:Y:S01]  /*1e90*/  SHF.L.U32 R139, R134, 0x10, RZ ;  /* 0x00000010868b7819 */ /* 0x000fe200000006ff */
[----:B------:R-:W-:Y:S01]  /*1ea0*/  FADD.FTZ R224, R137, R140 ;  /* 0x0000008c89e07221 */ /* 0x000fe20000010000 */
[----:B------:R-:W-:Y:S02]  /*1eb0*/  PRMT R145, R141, 0x7632, R145 ;  /* 0x000076328d917816 */ /* 0x000fe40000000091 */
[----:B------:R-:W-:Y:S01]  /*1ec0*/  PRMT R149, R143, 0x7632, R149 ;  /* 0x000076328f957816 */ /* 0x000fe20000000095 */
[----:B------:R-:W-:Y:S01]  /*1ed0*/  FADD.FTZ R230, R139, R142 ;  /* 0x0000008e8be67221 */ /* 0x000fe20000010000 */
[----:B------:R-:W-:Y:S01]  /*1ee0*/  PRMT R136, R132, 0x7632, R136 ;  /* 0x0000763284887816 */ /* 0x000fe20000000088 */
[----:B------:R-:W-:Y:S01]  /*1ef0*/  IMAD.U32 R143, R143, 0x10000, RZ ;  /* 0x000100008f8f7824 */ /* 0x000fe200078e00ff */
[----:B------:R-:W-:Y:S01]  /*1f00*/  PRMT R137, R133, 0x7632, R137 ;  /* 0x0000763285897816 */ /* 0x000fe20000000089 */
[----:B------:R-:W-:Y:S01]  /*1f10*/  IMAD.U32 R140, R145, 0x10000, RZ ;  /* 0x00010000918c7824 */ /* 0x000fe200078e00ff */
[----:B------:R-:W-:Y:S01]  /*1f20*/  PRMT R138, R134, 0x7632, R138 ;  /* 0x00007632868a7816 */ /* 0x000fe2000000008a */
[----:B------:R-:W-:Y:S01]  /*1f30*/  IMAD.U32 R136, R136, 0x10000, RZ ;  /* 0x0001000088887824 */ /* 0x000fe200078e00ff */
[----:B------:R-:W-:-:S02]  /*1f40*/  PRMT R139, R135, 0x7632, R139 ;  /* 0x00007632878b7816 */ /* 0x000fc4000000008b */
[----:B------:R-:W-:Y:S02]  /*1f50*/  SHF.L.U32 R141, R141, 0x10, RZ ;  /* 0x000000108d8d7819 */ /* 0x000fe400000006ff */
[----:B------:R-:W-:Y:S01]  /*1f60*/  SHF.L.U32 R228, R133, 0x10, RZ ;  /* 0x0000001085e47819 */ /* 0x000fe200000006ff */
[----:B------:R-:W-:Y:S01]  /*1f70*/  IMAD.U32 R139, R139, 0x10000, RZ ;  /* 0x000100008b8b7824 */ /* 0x000fe200078e00ff */
[----:B------:R-:W-:Y:S02]  /*1f80*/  SHF.L.U32 R236, R135, 0x10, RZ ;  /* 0x0000001087ec7819 */ /* 0x000fe400000006ff */
[----:B------:R-:W-:Y:S01]  /*1f90*/  SHF.L.U32 R241, R144, 0x10, RZ ;  /* 0x0000001090f17819 */ /* 0x000fe200000006ff */
[----:B------:R-:W-:Y:S01]  /*1fa0*/  FADD.FTZ R228, R228, R141 ;  /* 0x0000008de4e47221 */ /* 0x000fe20000010000 */
[----:B------:R-:W-:Y:S01]  /*1fb0*/  SHF.L.U32 R237, R148, 0x10, RZ ;  /* 0x0000001094ed7819 */ /* 0x000fe200000006ff */
[----:B------:R-:W-:Y:S01]  /*1fc0*/  FADD.FTZ R236, R236, R143 ;  /* 0x0000008fecec7221 */ /* 0x000fe20000010000 */
[----:B------:R-:W-:Y:S01]  /*1fd0*/  SHF.L.U32 R142, R149, 0x10, RZ ;  /* 0x00000010958e7819 */ /* 0x000fe200000006ff */
[----:B------:R-:W-:Y:S01]  /*1fe0*/  FADD.FTZ R241, R241, R136 ;  /* 0x00000088f1f17221 */ /* 0x000fe20000010000 */
[----:B------:R-:W-:-:S02]  /*1ff0*/  SHF.L.U32 R138, R138, 0x10, RZ ;  /* 0x000000108a8a7819 */ /* 0x000fc400000006ff */
[----:B------:R-:W-:Y:S01]  /*2000*/  SHF.L.U32 R137, R137, 0x10, RZ ;  /* 0x0000001089897819 */ /* 0x000fe200000006ff */
[----:B------:R-:W-:Y:S01]  /*2010*/  FADD.FTZ R233, R142, R139 ;  /* 0x0000008b8ee97221 */ /* 0x000fe20000010000 */
[----:B------:R-:W-:Y:S01]  /*2020*/  F2FP.BF16.F32.PACK_AB R136, R241, R224 ;  /* 0x000000e0f188723e */ /* 0x000fe200000010ff */
[----:B------:R-:W-:Y:S02]  /*2030*/  FADD.FTZ R237, R237, R138 ;  /* 0x0000008aeded7221 */ /* 0x000fe40000010000 */
[----:B------:R-:W-:Y:S01]  /*2040*/  FADD.FTZ R239, R140, R137 ;  /* 0x000000898cef7221 */ /* 0x000fe20000010000 */
[----:B------:R-:W-:Y:S02]  /*2050*/  F2FP.BF16.F32.PACK_AB R139, R233, R236 ;  /* 0x000000ece98b723e */ /* 0x000fe400000010ff */
[----:B------:R-:W-:Y:S02]  /*2060*/  F2FP.BF16.F32.PACK_AB R138, R237, R230 ;  /* 0x000000e6ed8a723e */ /* 0x000fe400000010ff */
[----:B------:R-:W-:Y:S01]  /*2070*/  F2FP.BF16.F32.PACK_AB R137, R239, R228 ;  /* 0x000000e4ef89723e */ /* 0x000fe200000010ff */
[----:B------:R-:W-:Y:S06]  /*2080*/  BRA `(.L_x_79) ;  /* 0x0000000000d07947 */ /* 0x000fec0003800000 */
.L_x_80:
[C---:B-----5:R-:W-:Y:S01]  /*2090*/  PRMT R144, R141.reuse, 0x7632, R144 ;  /* 0x000076328d907816 */ /* 0x060fe20000000090 */
[----:B------:R-:W-:Y:S01]  /*20a0*/  IMAD.U32 R137, R132, 0x10000, RZ ;  /* 0x0001000084897824 */ /* 0x000fe200078e00ff */
[----:B------:R-:W-:Y:S01]  /*20b0*/  SHF.L.U32 R141, R141, 0x10, RZ ;  /* 0x000000108d8d7819 */ /* 0x000fe200000006ff */
[----:B------:R-:W-:Y:S01]  /*20c0*/  IMAD.U32 R241, R148, 0x10000, RZ ;  /* 0x0001000094f17824 */ /* 0x000fe200078e00ff */
[----:B------:R-:W-:Y:S02]  /*20d0*/  SHF.L.U32 R136, R133, 0x10, RZ ;  /* 0x0000001085887819 */ /* 0x000fe400000006ff */
[C---:B------:R-:W-:Y:S02]  /*20e0*/  PRMT R138, R140.reuse, 0x7632, R138 ;  /* 0x000076328c8a7816 */ /* 0x040fe4000000008a */
[----:B------:R-:W-:Y:S01]  /*20f0*/  SHF.L.U32 R140, R140, 0x10, RZ ;  /* 0x000000108c8c7819 */ /* 0x000fe200000006ff */
[----:B------:R-:W-:Y:S01]  /*2100*/  FADD.FTZ R228, R136, R141 ;  /* 0x0000008d88e47221 */ /* 0x000fe20000010000 */
[----:B------:R-:W-:Y:S01]  /*2110*/  PRMT R136, R132, 0x7632, R136 ;  /* 0x0000763284887816 */ /* 0x000fe20000000088 */
[----:B------:R-:W-:Y:S01]  /*2120*/  IMAD.U32 R139, R138, 0x10000, RZ ;  /* 0x000100008a8b7824 */ /* 0x000fe200078e00ff */
[----:B------:R-:W-:Y:S01]  /*2130*/  PRMT R145, R142, 0x7632, R145 ;  /* 0x000076328e917816 */ /* 0x000fe20000000091 */
[----:B------:R-:W-:Y:S01]  /*2140*/  FADD.FTZ R140, R137, R140 ;  /* 0x0000008c898c7221 */ /* 0x000fe20000010000 */
[----:B------:R-:W-:-:S02]  /*2150*/  SHF.L.U32 R136, R136, 0x10, RZ ;  /* 0x0000001088887819 */ /* 0x000fc400000006ff */
[----:B------:R-:W-:Y:S02]  /*2160*/  SHF.L.U32 R142, R142, 0x10, RZ ;  /* 0x000000108e8e7819 */ /* 0x000fe400000006ff */
[C---:B------:R-:W-:Y:S01]  /*2170*/  SHF.L.U32 R141, R134.reuse, 0x10, RZ ;  /* 0x00000010868d7819 */ /* 0x040fe200000006ff */
[----:B------:R-:W-:Y:S01]  /*2180*/  FADD.FTZ R136, R139, R136 ;  /* 0x000000888b887221 */ /* 0x000fe20000010000 */
[C---:B------:R-:W-:Y:S01]  /*2190*/  PRMT R154, R143.reuse, 0x7632, R154 ;  /* 0x000076328f9a7816 */ /* 0x040fe2000000009a */
[----:B------:R-:W-:Y:S01]  /*21a0*/  IMAD.U32 R143, R143, 0x10000, RZ ;  /* 0x000100008f8f7824 */ /* 0x000fe200078e00ff */
[----:B------:R-:W-:Y:S01]  /*21b0*/  PRMT R137, R133, 0x7632, R137 ;  /* 0x0000763285897816 */ /* 0x000fe20000000089 */
[----:B------:R-:W-:Y:S01]  /*21c0*/  FADD.FTZ R142, R141, R142 ;  /* 0x0000008e8d8e7221 */ /* 0x000fe20000010000 */
[----:B------:R-:W-:Y:S01]  /*21d0*/  PRMT R138, R134, 0x7632, R138 ;  /* 0x00007632868a7816 */ /* 0x000fe2000000008a */
[----:B------:R-:W-:Y:S01]  /*21e0*/  IMAD.U32 R154, R154, 0x10000, RZ ;  /* 0x000100009a9a7824 */ /* 0x000fe200078e00ff */
[----:B------:R-:W-:Y:S01]  /*21f0*/  PRMT R139, R135, 0x7632, R139 ;  /* 0x00007632878b7816 */ /* 0x000fe2000000008b */
        /* <DEDUP_REMOVED lines=14> */
[----:B------:R-:W-:Y:S01]  /*22e0*/  IMAD.U32 R143, R129, 0x10000, RZ ;  /* 0x00010000818f7824 */ /* 0x000fe200078e00ff */
[----:B------:R-:W-:Y:S01]  /*22f0*/  SHF.L.U32 R237, R158, 0x10, RZ ;  /* 0x000000109eed7819 */ /* 0x000fe200000006ff */
[----:B------:R-:W-:Y:S01]  /*2300*/  FADD.FTZ R138, R149, R138 ;  /* 0x0000008a958a7221 */ /* 0x000fe20000010000 */
[----:B------:R-:W-:Y:S01]  /*2310*/  SHF.L.U32 R140, R153, 0x10, RZ ;  /* 0x00000010998c7819 */ /* 0x000fe200000006ff */
[----:B------:R-:W-:Y:S01]  /*2320*/  FADD.FTZ R139, R154, R139 ;  /* 0x0000008b9a8b7221 */ /* 0x000fe20000010000 */
[----:B------:R-:W-:-:S02]  /*2330*/  IMAD.U32 R142, R151, 0x10000, RZ ;  /* 0x00010000978e7824 */ /* 0x000fc400078e00ff */
[----:B------:R-:W-:Y:S01]  /*2340*/  FADD.FTZ R228, R143, R228 ;  /* 0x000000e48fe47221 */ /* 0x000fe20000010000 */
[----:B------:R-:W-:Y:S01]  /*2350*/  FADD.FTZ R236, R141, R156 ;  /* 0x0000009c8dec7221 */ /* 0x000fe20000010000 */
[----:B------:R-:W-:Y:S01]  /*2360*/  FADD.FTZ R237, R237, R138 ;  /* 0x0000008aeded7221 */ /* 0x000fe20000010000 */
[----:B------:R-:W-:Y:S01]  /*2370*/  FADD.FTZ R233, R142, R139 ;  /* 0x0000008b8ee97221 */ /* 0x000fe20000010000 */
[----:B------:R-:W-:Y:S01]  /*2380*/  FADD.FTZ R239, R140, R137 ;  /* 0x000000898cef7221 */ /* 0x000fe20000010000 */
[----:B------:R-:W-:Y:S02]  /*2390*/  F2FP.BF16.F32.PACK_AB R136, R241, R224 ;  /* 0x000000e0f188723e */ /* 0x000fe400000010ff */
[----:B------:R-:W-:Y:S02]  /*23a0*/  F2FP.BF16.F32.PACK_AB R138, R237, R230 ;  /* 0x000000e6ed8a723e */ /* 0x000fe400000010ff */
[----:B------:R-:W-:Y:S02]  /*23b0*/  F2FP.BF16.F32.PACK_AB R139, R233, R236 ;  /* 0x000000ece98b723e */ /* 0x000fe400000010ff */
[----:B------:R-:W-:-:S07]  /*23c0*/  F2FP.BF16.F32.PACK_AB R137, R239, R228 ;  /* 0x000000e4ef89723e */ /* 0x000fce00000010ff */
.L_x_79:
[----:B------:R-:W-:Y:S01]  /*23d0*/  UISETP.NE.U32.AND UP1, UPT, UR10, URZ, UPT ;  /* 0x000000ff0a00728c */ /* 0x000fe2000bf25070 */
[----:B------:R-:W0:Y:S01]  /*23e0*/  @P0 LDC.64 R156, c[0x0][0x3a8] ;  /* 0x0000ea00ff9c0b82 */ /* 0x000e220000000a00 */
[----:B------:R-:W-:Y:S02]  /*23f0*/  IADD3 R149, PT, PT, R152, 0x40, RZ ;  /* 0x0000004098957810 */ /* 0x000fe40007ffe0ff */
[----:B------:R-:W-:-:S03]  /*2400*/  UISETP.NE.AND.EX UP1, UPT, UR11, URZ, UPT, UP1 ;  /* 0x000000ff0b00728c */ /* 0x000fc6000bf25310 */
[----:B------:R-:W-:Y:S02]  /*2410*/  IMAD.WIDE.U32 R140, R149, 0x10, R220 ;  /* 0x00000010958c7825 */ /* 0x000fe400078e00dc */
[----:B------:R-:W1:Y:S01]  /*2420*/  @P2 LDC.64 R154, c[0x0][0x3a0] ;  /* 0x0000e800ff9a2b82 */ /* 0x000e620000000a00 */
[----:B------:R-:W-:-:S13]  /*2430*/  PLOP3.LUT P1, PT, PT, PT, UP1, 0x80, 0x8 ;  /* 0x000000000008781c */ /* 0x000fda0003f2f018 */
[----:B------:R-:W2:Y:S01]  /*2440*/  @P1 LDC.64 R144, c[0x0][0x398] ;  /* 0x0000e600ff901b82 */ /* 0x000ea20000000a00 */
[----:B0-----:R-:W-:-:S05]  /*2450*/  @P0 IMAD.WIDE.U32 R156, R150, 0x10, R156 ;  /* 0x00000010969c0825 */ /* 0x001fca00078e009c */
[----:B------:R0:W-:Y:S01]  /*2460*/  @P0 STG.E.128 desc[UR6][R156.64], R136 ;  /* 0x000000889c000986 */ /* 0x0001e2000c101d06 */
[----:B-1----:R-:W-:-:S03]  /*2470*/  @P2 IMAD.WIDE.U32 R154, R149, 0x10, R154 ;  /* 0x00000010959a2825 */ /* 0x002fc600078e009a */
[----:B------:R-:W5:Y:S04]  /*2480*/  LDG.E.128 R140, desc[UR6][R140.64] ;  /* 0x000000068c8c7981 */ /* 0x000f68000c1e1d00 */
[----:B------:R0:W5:Y:S01]  /*2490*/  @P2 LDG.E.128 R128, desc[UR6][R154.64] ;  /* 0x000000069a802981 */ /* 0x000162000c1e1d00 */
[----:B--2---:R-:W-:-:S05]  /*24a0*/  @P1 IMAD.WIDE.U32 R144, R149, 0x10, R144 ;  /* 0x0000001095901825 */ /* 0x004fca00078e0090 */
[----:B------:R0:W5:Y:S01]  /*24b0*/  @P1 LDG.E.128 R132, desc[UR6][R144.64] ;  /* 0x0000000690841981 */ /* 0x000162000c1e1d00 */
[----:B------:R-:W-:Y:S05]  /*24c0*/  BRA.U UP0, `(.L_x_81) ;  /* 0x0000000100cc7547 */ /* 0x000fea000b800000 */
[----:B------:R-:W-:Y:S05]  /*24d0*/  @P3 BRA `(.L_x_82) ;  /* 0x0000000000343947 */ /* 0x000fea0003800000 */
[----:B-----5:R-:W-:Y:S01]  /*24e0*/  PRMT R232, R140, 0x7632, R232 ;  /* 0x000076328ce87816 */ /* 0x020fe200000000e8 */
[----:B0-----:R-:W-:Y:S01]  /*24f0*/  IMAD.U32 R156, R141, 0x10000, RZ ;  /* 0x000100008d9c7824 */ /* 0x001fe200078e00ff */
[----:B------:R-:W-:Y:S02]  /*2500*/  PRMT R209, R143, 0x7632, R209 ;  /* 0x000076328fd17816 */ /* 0x000fe400000000d1 */
[----:B------:R-:W-:Y:S01]  /*2510*/  PRMT R207, R141, 0x7632, R207 ;  /* 0x000076328dcf7816 */ /* 0x000fe200000000cf */
[----:B------:R-:W-:Y:S01]  /*2520*/  IMAD.U32 R232, R232, 0x10000, RZ ;  /* 0x00010000e8e87824 */ /* 0x000fe200078e00ff */
[----:B------:R-:W-:Y:S01]  /*2530*/  PRMT R208, R142, 0x7632, R208 ;  /* 0x000076328ed07816 */ /* 0x000fe200000000d0 */
[----:B------:R-:W-:Y:S01]  /*2540*/  IMAD.U32 R209, R209, 0x10000, RZ ;  /* 0x00010000d1d17824 */ /* 0x000fe200078e00ff */
[----:B------:R-:W-:Y:S02]  /*2550*/  SHF.L.U32 R225, R140, 0x10, RZ ;  /* 0x000000108ce17819 */ /* 0x000fe400000006ff */
[----:B------:R-:W-:-:S02]  /*2560*/  SHF.L.U32 R159, R142, 0x10, RZ ;  /* 0x000000108e9f7819 */ /* 0x000fc400000006ff */
[----:B------:R-:W-:Y:S02]  /*2570*/  SHF.L.U32 R206, R143, 0x10, RZ ;  /* 0x000000108fce7819 */ /* 0x000fe400000006ff */
[----:B------:R-:W-:Y:S02]  /*2580*/  SHF.L.U32 R207, R207, 0x10, RZ ;  /* 0x00000010cfcf7819 */ /* 0x000fe400000006ff */
[----:B------:R-:W-:Y:S01]  /*2590*/  SHF.L.U32 R208, R208, 0x10, RZ ;  /* 0x00000010d0d07819 */ /* 0x000fe200000006ff */
[----:B------:R-:W-:Y:S06]  /*25a0*/  BRA `(.L_x_83) ;  /* 0x00000008000c7947 */ /* 0x000fec0003800000 */
.L_x_82:
[----:B0----5:R-:W-:Y:S01]  /*25b0*/  PRMT R144, R140, 0x7632, R144 ;  /* 0x000076328c907816 */ /* 0x021fe20000000090 */
[----:B------:R-:W-:Y:S01]  /*25c0*/  IMAD.U32 R159, R130, 0x10000, RZ ;  /* 0x00010000829f7824 */ /* 0x000fe200078e00ff */
[----:B------:R-:W-:Y:S02]  /*25d0*/  SHF.L.U32 R140, R140, 0x10, RZ ;  /* 0x000000108c8c7819 */ /* 0x000fe400000006ff */
[C---:B------:R-:W-:Y:S02]  /*25e0*/  PRMT R145, R141.reuse, 0x7632, R145 ;  /* 0x000076328d917816 */ /* 0x040fe40000000091 */
[----:B------:R-:W-:Y:S02]  /*25f0*/  SHF.L.U32 R225, R128, 0x10, RZ ;  /* 0x0000001080e17819 */ /* 0x000fe400000006ff */
[----:B------:R-:W-:Y:S02]  /*2600*/  SHF.L.U32 R141, R141, 0x10, RZ ;  /* 0x000000108d8d7819 */ /* 0x000fe400000006ff */
[C---:B------:R-:W-:Y:S01]  /*2610*/  PRMT R148, R142.reuse, 0x7632, R148 ;  /* 0x000076328e947816 */ /* 0x040fe20000000094 */
[----:B------:R-:W-:Y:S01]  /*2620*/  IMAD.U32 R142, R142, 0x10000, RZ ;  /* 0x000100008e8e7824 */ /* 0x000fe200078e00ff */
[----:B------:R-:W-:Y:S01]  /*2630*/  SHF.L.U32 R156, R129, 0x10, RZ ;  /* 0x00000010819c7819 */ /* 0x000fe200000006ff */
[----:B------:R-:W-:Y:S01]  /*2640*/  FADD.FTZ R225, R225, R140 ;  /* 0x0000008ce1e17221 */ /* 0x000fe20000010000 */
[----:B------:R-:W-:Y:S01]  /*2650*/  PRMT R151, R143, 0x7632, R151 ;  /* 0x000076328f977816 */ /* 0x000fe20000000097 */
[----:B------:R-:W-:Y:S01]  /*2660*/  FADD.FTZ R159, R159, R142 ;  /* 0x0000008e9f9f7221 */ /* 0x000fe20000010000 */
        /* <DEDUP_REMOVED lines=8> */
[----:B------:R-:W-:-:S02]  /*26f0*/  SHF.L.U32 R206, R143, 0x10, RZ ;  /* 0x000000108fce7819 */ /* 0x000fc400000006ff */
[----:B------:R-:W-:Y:S02]  /*2700*/  SHF.L.U32 R153, R131, 0x10, RZ ;  /* 0x0000001083997819 */ /* 0x000fe400000006ff */
        /* <DEDUP_REMOVED lines=15> */
.L_x_81:
[----:B------:R-:W-:Y:S05]  /*2800*/  @P3 BRA `(.L_x_84) ;  /* 0x0000000000943947 */ /* 0x000fea0003800000 */
[----:B0----5:R-:W-:Y:S01]  /*2810*/  PRMT R144, R140, 0x7632, R144 ;  /* 0x000076328c907816 */ /* 0x021fe20000000090 */
[----:B------:R-:W-:Y:S01]  /*2820*/  IMAD.U32 R156, R133, 0x10000, RZ ;  /* 0x00010000859c7824 */ /* 0x000fe200078e00ff */
[----:B------:R-:W-:Y:S01]  /*2830*/  PRMT R148, R142, 0x7632, R148 ;  /* 0x000076328e947816 */ /* 0x000fe20000000094 */
[----:B------:R-:W-:Y:S01]  /*2840*/  IMAD.U32 R153, R135, 0x10000, RZ ;  /* 0x0001000087997824 */ /* 0x000fe200078e00ff */
[----:B------:R-:W-:Y:S02]  /*2850*/  SHF.L.U32 R140, R140, 0x10, RZ ;  /* 0x000000108c8c7819 */ /* 0x000fe400000006ff */
[C---:B------:R-:W-:Y:S01]  /*2860*/  PRMT R145, R141.reuse, 0x7632, R145 ;  /* 0x000076328d917816 */ /* 0x040fe20000000091 */
[----:B------:R-:W-:Y:S01]  /*2870*/  IMAD.U32 R141, R141, 0x10000, RZ ;  /* 0x000100008d8d7824 */ /* 0x000fe200078e00ff */
[----:B------:R-:W-:Y:S02]  /*2880*/  SHF.L.U32 R142, R142, 0x10, RZ ;  /* 0x000000108e8e7819 */ /* 0x000fe400000006ff */
[----:B------:R-:W-:Y:S01]  /*2890*/  SHF.L.U32 R225, R132, 0x10, RZ ;  /* 0x0000001084e17819 */ /* 0x000fe200000006ff */
[----:B------:R-:W-:Y:S01]  /*28a0*/  FADD.FTZ R156, R156, R141 ;  /* 0x0000008d9c9c7221 */ /* 0x000fe20000010000 */
[----:B------:R-:W-:-:S02]  /*28b0*/  SHF.L.U32 R159, R134, 0x10, RZ ;  /* 0x00000010869f7819 */ /* 0x000fc400000006ff */
[----:B------:R-:W-:Y:S01]  /*28c0*/  PRMT R151, R143, 0x7632, R151 ;  /* 0x000076328f977816 */ /* 0x000fe20000000097 */
[----:B------:R-:W-:Y:S01]  /*28d0*/  FADD.FTZ R225, R225, R140 ;  /* 0x0000008ce1e17221 */ /* 0x000fe20000010000 */
[----:B------:R-:W-:Y:S01]  /*28e0*/  PRMT R136, R132, 0x7632, R136 ;  /* 0x0000763284887816 */ /* 0x000fe20000000088 */
[----:B------:R-:W-:Y:S01]  /*28f0*/  FADD.FTZ R159, R159, R142 ;  /* 0x0000008e9f9f7221 */ /* 0x000fe20000010000 */
[----:B------:R-:W-:Y:S02]  /*2900*/  PRMT R137, R133, 0x7632, R137 ;  /* 0x0000763285897816 */ /* 0x000fe40000000089 */
[----:B------:R-:W-:Y:S02]  /*2910*/  PRMT R138, R134, 0x7632, R138 ;  /* 0x00007632868a7816 */ /* 0x000fe4000000008a */
[----:B------:R-:W-:Y:S02]  /*2920*/  PRMT R139, R135, 0x7632, R139 ;  /* 0x00007632878b7816 */ /* 0x000fe4000000008b */
        /* <DEDUP_REMOVED lines=8> */
[----:B------:R-:W-:-:S02]  /*29b0*/  SHF.L.U32 R139, R139, 0x10, RZ ;  /* 0x000000108b8b7819 */ /* 0x000fc400000006ff */
[----:B------:R-:W-:Y:S02]  /*29c0*/  SHF.L.U32 R137, R137, 0x10, RZ ;  /* 0x0000001089897819 */ /* 0x000fe400000006ff */
[----:B------:R-:W-:Y:S01]  /*29d0*/  SHF.L.U32 R136, R136, 0x10, RZ ;  /* 0x0000001088887819 */ /* 0x000fe200000006ff */
[----:B------:R-:W-:Y:S01]  /*29e0*/  FADD.FTZ R209, R142, R139 ;  /* 0x0000008b8ed17221 */ /* 0x000fe20000010000 */
[----:B------:R-:W-:Y:S01]  /*29f0*/  F2FP.BF16.F32.PACK_AB R138, R208, R159 ;  /* 0x0000009fd08a723e */ /* 0x000fe200000010ff */
[----:B------:R-:W-:Y:S02]  /*2a00*/  FADD.FTZ R207, R140, R137 ;  /* 0x000000898ccf7221 */ /* 0x000fe40000010000 */
[----:B------:R-:W-:Y:S01]  /*2a10*/  FADD.FTZ R232, R141, R136 ;  /* 0x000000888de87221 */ /* 0x000fe20000010000 */
[----:B------:R-:W-:Y:S02]  /*2a20*/  F2FP.BF16.F32.PACK_AB R139, R209, R206 ;  /* 0x000000ced18b723e */ /* 0x000fe400000010ff */
[----:B------:R-:W-:-:S02]  /*2a30*/  F2FP.BF16.F32.PACK_AB R137, R207, R156 ;  /* 0x0000009ccf89723e */ /* 0x000fc400000010ff */
[----:B------:R-:W-:Y:S01]  /*2a40*/  F2FP.BF16.F32.PACK_AB R136, R232, R225 ;  /* 0x000000e1e888723e */ /* 0x000fe200000010ff */
[----:B------:R-:W-:Y:S06]  /*2a50*/  BRA `(.L_x_83) ;  /* 0x0000000000e07947 */ /* 0x000fec0003800000 */
.L_x_84:
[C---:B0----5:R-:W-:Y:S01]  /*2a60*/  PRMT R137, R140.reuse, 0x7632, R137 ;  /* 0x000076328c897816 */ /* 0x061fe20000000089 */
[----:B------:R-:W-:Y:S01]  /*2a70*/  IMAD.U32 R140, R140, 0x10000, RZ ;  /* 0x000100008c8c7824 */ /* 0x000fe200078e00ff */
[----:B------:R-:W-:Y:S01]  /*2a80*/  SHF.L.U32 R139, R132, 0x10, RZ ;  /* 0x00000010848b7819 */ /* 0x000fe200000006ff */
[----:B------:R-:W-:Y:S01]  /*2a90*/  IMAD.U32 R159, R130, 0x10000, RZ ;  /* 0x00010000829f7824 */ /* 0x000fe200078e00ff */
[----:B------:R-:W-:Y:S01]  /*2aa0*/  PRMT R136, R132, 0x7632, R136 ;  /* 0x0000763284887816 */ /* 0x000fe20000000088 */
[----:B------:R-:W-:Y:S01]  /*2ab0*/  IMAD.U32 R137, R137, 0x10000, RZ ;  /* 0x0001000089897824 */ /* 0x000fe200078e00ff */
[----:B------:R-:W-:Y:S01]  /*2ac0*/  SHF.L.U32 R138, R128, 0x10, RZ ;  /* 0x00000010808a7819 */ /* 0x000fe200000006ff */
[----:B------:R-:W-:Y:S01]  /*2ad0*/  FADD.FTZ R139, R139, R140 ;  /* 0x0000008c8b8b7221 */ /* 0x000fe20000010000 */
[----:B------:R-:W-:Y:S01]  /*2ae0*/  SHF.L.U32 R136, R136, 0x10, RZ ;  /* 0x0000001088887819 */ /* 0x000fe200000006ff */
[----:B------:R-:W-:Y:S01]  /*2af0*/  IMAD.U32 R140, R133, 0x10000, RZ ;  /* 0x00010000858c7824 */ /* 0x000fe200078e00ff */
[C---:B------:R-:W-:Y:S01]  /*2b00*/  PRMT R144, R141.reuse, 0x7632, R144 ;  /* 0x000076328d907816 */ /* 0x040fe20000000090 */
[----:B------:R-:W-:Y:S01]  /*2b10*/  FADD.FTZ R225, R138, R139 ;  /* 0x0000008b8ae17221 */ /* 0x000fe20000010000 */
[----:B------:R-:W-:Y:S01]  /*2b20*/  SHF.L.U32 R141, R141, 0x10, RZ ;  /* 0x000000108d8d7819 */ /* 0x000fe200000006ff */
[----:B------:R-:W-:Y:S01]  /*2b30*/  FADD.FTZ R232, R137, R136 ;  /* 0x0000008889e87221 */ /* 0x000fe20000010000 */
[----:B------:R-:W-:-:S02]  /*2b40*/  PRMT R148, R143, 0x7632, R148 ;  /* 0x000076328f947816 */ /* 0x000fc40000000094 */
[----:B------:R-:W-:Y:S01]  /*2b50*/  PRMT R138, R135, 0x7632, R138 ;  /* 0x00007632878a7816 */ /* 0x000fe2000000008a */
[----:B------:R-:W-:Y:S01]  /*2b60*/  FADD.FTZ R140, R140, R141 ;  /* 0x0000008d8c8c7221 */ /* 0x000fe20000010000 */
        /* <DEDUP_REMOVED lines=8> */
[----:B------:R-:W-:Y:S01]  /*2bf0*/  SHF.L.U32 R137, R137, 0x10, RZ ;  /* 0x0000001089897819 */ /* 0x000fe200000006ff */
[----:B------:R-:W-:Y:S01]  /*2c00*/  FADD.FTZ R156, R139, R140 ;  /* 0x0000008c8b9c7221 */ /* 0x000fe20000010000 */
[----:B------:R-:W-:Y:S01]  /*2c10*/  SHF.L.U32 R207, R144, 0x10, RZ ;  /* 0x0000001090cf7819 */ /* 0x000fe200000006ff */
[--C-:B------:R-:W-:Y:S01]  /*2c20*/  FADD.FTZ R209, R209, R138.reuse ;  /* 0x0000008ad1d17221 */ /* 0x100fe20000010000 */
[----:B------:R-:W-:Y:S01]  /*2c30*/  SHF.L.U32 R136, R136, 0x10, RZ ;  /* 0x0000001088887819 */ /* 0x000fe200000006ff */
[----:B------:R-:W-:Y:S01]  /*2c40*/  FADD.FTZ R208, R208, R137 ;  /* 0x00000089d0d07221 */ /* 0x000fe20000010000 */
[----:B------:R-:W-:Y:S02]  /*2c50*/  PRMT R139, R131, 0x7632, R139 ;  /* 0x00007632838b7816 */ /* 0x000fe4000000008b */
[----:B------:R-:W-:Y:S01]  /*2c60*/  PRMT R138, R130, 0x7632, R138 ;  /* 0x00007632828a7816 */ /* 0x000fe2000000008a */
[----:B------:R-:W-:Y:S01]  /*2c70*/  FADD.FTZ R207, R207, R136 ;  /* 0x00000088cfcf7221 */ /* 0x000fe20000010000 */
[----:B------:R-:W-:-:S02]  /*2c80*/  SHF.L.U32 R151, R143, 0x10, RZ ;  /* 0x000000108f977819 */ /* 0x000fc400000006ff */
[----:B------:R-:W-:Y:S02]  /*2c90*/  PRMT R137, R129, 0x7632, R137 ;  /* 0x0000763281897816 */ /* 0x000fe40000000089 */
[----:B------:R-:W-:Y:S02]  /*2ca0*/  SHF.L.U32 R143, R134, 0x10, RZ ;  /* 0x00000010868f7819 */ /* 0x000fe400000006ff */
[----:B------:R-:W-:Y:S02]  /*2cb0*/  SHF.L.U32 R154, R135, 0x10, RZ ;  /* 0x00000010879a7819 */ /* 0x000fe400000006ff */
[----:B------:R-:W-:Y:S01]  /*2cc0*/  PRMT R136, R128, 0x7632, R136 ;  /* 0x0000763280887816 */ /* 0x000fe20000000088 */
[----:B------:R-:W-:Y:S01]  /*2cd0*/  FADD.FTZ R142, R143, R142 ;  /* 0x0000008e8f8e7221 */ /* 0x000fe20000010000 */
        /* <DEDUP_REMOVED lines=10> */
[----:B------:R-:W-:Y:S01]  /*2d80*/  FADD.FTZ R207, R207, R138 ;  /* 0x0000008acfcf7221 */ /* 0x000fe20000010000 */
[----:B------:R-:W-:-:S02]  /*2d90*/  FADD.FTZ R232, R232, R137 ;  /* 0x00000089e8e87221 */ /* 0x000fc40000010000 */
[----:B------:R-:W-:Y:S02]  /*2da0*/  F2FP.BF16.F32.PACK_AB R138, R208, R159 ;  /* 0x0000009fd08a723e */ /* 0x000fe400000010ff */
[----:B------:R-:W-:Y:S02]  /*2db0*/  F2FP.BF16.F32.PACK_AB R139, R209, R206 ;  /* 0x000000ced18b723e */ /* 0x000fe400000010ff */
[----:B------:R-:W-:Y:S02]  /*2dc0*/  F2FP.BF16.F32.PACK_AB R137, R207, R156 ;  /* 0x0000009ccf89723e */ /* 0x000fe400000010ff */
[----:B------:R-:W-:-:S07]  /*2dd0*/  F2FP.BF16.F32.PACK_AB R136, R232, R225 ;  /* 0x000000e1e888723e */ /* 0x000fce00000010ff */
.L_x_83:
[----:B------:R-:W0:Y:S01]  /*2de0*/  @P0 LDC.64 R190, c[0x0][0x3a8] ;  /* 0x0000ea00ffbe0b82 */ /* 0x000e220000000a00 */
[----:B------:R-:W-:-:S04]  /*2df0*/  VIADD R148, R152, 0x60 ;  /* 0x0000006098947836 */ /* 0x000fc80000000000 */
[----:B------:R-:W-:-:S03]  /*2e00*/  IMAD.WIDE.U32 R140, R148, 0x10, R220 ;  /* 0x00000010948c7825 */ /* 0x000fc600078e00dc */
[----:B------:R-:W1:Y:S08]  /*2e10*/  @P1 LDC.64 R154, c[0x0][0x398] ;  /* 0x0000e600ff9a1b82 */ /* 0x000e700000000a00 */
        /* <DEDUP_REMOVED lines=23> */
.L_x_86:
[C---:B0----5:R-:W-:Y:S01]  /*2f90*/  PRMT R145, R141.reuse, 0x7632, R145 ;  /* 0x000076328d917816 */ /* 0x061fe20000000091 */
[----:B------:R-:W-:Y:S01]  /*2fa0*/  IMAD.U32 R155, R128, 0x10000, RZ ;  /* 0x00010000809b7824 */ /* 0x000fe200078e00ff */
[C---:B------:R-:W-:Y:S02]  /*2fb0*/  PRMT R151, R142.reuse, 0x7632, R151 ;  /* 0x000076328e977816 */ /* 0x040fe40000000097 */
[----:B------:R-:W-:Y:S01]  /*2fc0*/  SHF.L.U32 R141, R141, 0x10, RZ ;  /* 0x000000108d8d7819 */ /* 0x000fe200000006ff */
[----:B------:R-:W-:Y:S01]  /*2fd0*/  IMAD.U32 R214, R145, 0x10000, RZ ;  /* 0x0001000091d67824 */ /* 0x000fe200078e00ff */
[----:B------:R-:W-:Y:S02]  /*2fe0*/  SHF.L.U32 R142, R142, 0x10, RZ ;  /* 0x000000108e8e7819 */ /* 0x000fe400000006ff */
[----:B------:R-:W-:Y:S02]  /*2ff0*/  SHF.L.U32 R136, R129, 0x10, RZ ;  /* 0x0000001081887819 */ /* 0x000fe400000006ff */
[----:B------:R-:W-:-:S02]  /*3000*/  SHF.L.U32 R137, R130, 0x10, RZ ;  /* 0x0000001082897819 */ /* 0x000fc400000006ff */
[C---:B------:R-:W-:Y:S01]  /*3010*/  PRMT R144, R140.reuse, 0x7632, R144 ;  /* 0x000076328c907816 */ /* 0x040fe20000000090 */
[----:B------:R-:W-:Y:S02]  /*3020*/  IMAD.U32 R140, R140, 0x10000, RZ ;  /* 0x000100008c8c7824 */ /* 0x000fe400078e00ff */
[----:B------:R-:W-:Y:S01]  /*3030*/  FADD.FTZ R157, R136, R141 ;  /* 0x0000008d889d7221 */ /* 0x000fe20000010000 */
[----:B------:R-:W-:Y:S01]  /*3040*/  FADD.FTZ R190, R137, R142 ;  /* 0x0000008e89be7221 */ /* 0x000fe20000010000 */
[----:B------:R-:W-:Y:S01]  /*3050*/  PRMT R153, R143, 0x7632, R153 ;  /* 0x000076328f997816 */ /* 0x000fe20000000099 */
[----:B------:R-:W-:Y:S01]  /*3060*/  FADD.FTZ R155, R155, R140 ;  /* 0x0000008c9b9b7221 */ /* 0x000fe20000010000 */
[----:B------:R-:W-:Y:S01]  /*3070*/  PRMT R136, R128, 0x7632, R136 ;  /* 0x0000763280887816 */ /* 0x000fe20000000088 */
[----:B------:R-:W-:Y:S01]  /*3080*/  IMAD.U32 R143, R143, 0x10000, RZ ;  /* 0x000100008f8f7824 */ /* 0x000fe200078e00ff */
[----:B------:R-:W-:Y:S02]  /*3090*/  PRMT R137, R129, 0x7632, R137 ;  /* 0x0000763281897816 */ /* 0x000fe40000000089 */
[----:B------:R-:W-:Y:S01]  /*30a0*/  PRMT R138, R130, 0x7632, R138 ;  /* 0x00007632828a7816 */ /* 0x000fe2000000008a */
[----:B------:R-:W-:Y:S01]  /*30b0*/  IMAD.U32 R136, R136, 0x10000, RZ ;  /* 0x0001000088887824 */ /* 0x000fe200078e00ff */
[----:B------:R-:W-:-:S02]  /*30c0*/  PRMT R139, R131, 0x7632, R139 ;  /* 0x00007632838b7816 */ /* 0x000fc4000000008b */
[----:B------:R-:W-:Y:S02]  /*30d0*/  SHF.L.U32 R210, R131, 0x10, RZ ;  /* 0x0000001083d27819 */ /* 0x000fe400000006ff */
[----:B------:R-:W-:Y:S01]  /*30e0*/  SHF.L.U32 R141, R144, 0x10, RZ ;  /* 0x00000010908d7819 */ /* 0x000fe200000006ff */
[----:B------:R-:W-:Y:S01]  /*30f0*/  IMAD.U32 R139, R139, 0x10000, RZ ;  /* 0x000100008b8b7824 */ /* 0x000fe200078e00ff */
        /* <DEDUP_REMOVED lines=14> */
.L_x_85:
[----:B------:R-:W-:Y:S05]  /*31e0*/  @P3 BRA `(.L_x_88) ;  /* 0x0000000000943947 */ /* 0x000fea0003800000 */
[C---:B0----5:R-:W-:Y:S01]  /*31f0*/  PRMT R145, R141.reuse, 0x7632, R145 ;  /* 0x000076328d917816 */ /* 0x061fe20000000091 */
[----:B------:R-:W-:Y:S01]  /*3200*/  IMAD.U32 R137, R134, 0x10000, RZ ;  /* 0x0001000086897824 */ /* 0x000fe200078e00ff */
[----:B------:R-:W-:Y:S02]  /*3210*/  SHF.L.U32 R141, R141, 0x10, RZ ;  /* 0x000000108d8d7819 */ /* 0x000fe400000006ff */
[C---:B------:R-:W-:Y:S01]  /*3220*/  PRMT R151, R142.reuse, 0x7632, R151 ;  /* 0x000076328e977816 */ /* 0x040fe20000000097 */
[----:B------:R-:W-:Y:S01]  /*3230*/  IMAD.U32 R142, R142, 0x10000, RZ ;  /* 0x000100008e8e7824 */ /* 0x000fe200078e00ff */
[----:B------:R-:W-:Y:S02]  /*3240*/  SHF.L.U32 R136, R133, 0x10, RZ ;  /* 0x0000001085887819 */ /* 0x000fe400000006ff */
[C---:B------:R-:W-:Y:S01]  /*3250*/  PRMT R144, R140.reuse, 0x7632, R144 ;  /* 0x000076328c907816 */ /* 0x040fe20000000090 */
[----:B------:R-:W-:Y:S01]  /*3260*/  FADD.FTZ R190, R137, R142 ;  /* 0x0000008e89be7221 */ /* 0x000fe20000010000 */
[----:B------:R-:W-:Y:S01]  /*3270*/  SHF.L.U32 R140, R140, 0x10, RZ ;  /* 0x000000108c8c7819 */ /* 0x000fe200000006ff */
[----:B------:R-:W-:Y:S01]  /*3280*/  FADD.FTZ R157, R136, R141 ;  /* 0x0000008d889d7221 */ /* 0x000fe20000010000 */
[----:B------:R-:W-:Y:S01]  /*3290*/  SHF.L.U32 R155, R132, 0x10, RZ ;  /* 0x00000010849b7819 */ /* 0x000fe200000006ff */
[----:B------:R-:W-:Y:S01]  /*32a0*/  IMAD.U32 R141, R144, 0x10000, RZ ;  /* 0x00010000908d7824 */ /* 0x000fe200078e00ff */
[----:B------:R-:W-:-:S02]  /*32b0*/  PRMT R153, R143, 0x7632, R153 ;  /* 0x000076328f997816 */ /* 0x000fc40000000099 */
[----:B------:R-:W-:Y:S01]  /*32c0*/  PRMT R136, R132, 0x7632, R136 ;  /* 0x0000763284887816 */ /* 0x000fe20000000088 */
[----:B------:R-:W-:Y:S01]  /*32d0*/  FADD.FTZ R155, R155, R140 ;  /* 0x0000008c9b9b7221 */ /* 0x000fe20000010000 */
[----:B------:R-:W-:Y:S01]  /*32e0*/  PRMT R137, R133, 0x7632, R137 ;  /* 0x0000763285897816 */ /* 0x000fe20000000089 */
[----:B------:R-:W-:Y:S01]  /*32f0*/  IMAD.U32 R140, R153, 0x10000, RZ ;  /* 0x00010000998c7824 */ /* 0x000fe200078e00ff */
[----:B------:R-:W-:Y:S02]  /*3300*/  PRMT R138, R134, 0x7632, R138 ;  /* 0x00007632868a7816 */ /* 0x000fe4000000008a */
[----:B------:R-:W-:Y:S01]  /*3310*/  PRMT R139, R135, 0x7632, R139 ;  /* 0x00007632878b7816 */ /* 0x000fe2000000008b */
[----:B------:R-:W-:Y:S01]  /*3320*/  IMAD.U32 R137, R137, 0x10000, RZ ;  /* 0x0001000089897824 */ /* 0x000fe200078e00ff */
[----:B------:R-:W-:Y:S02]  /*3330*/  SHF.L.U32 R143, R143, 0x10, RZ ;  /* 0x000000108f8f7819 */ /* 0x000fe400000006ff */
[----:B------:R-:W-:-:S02]  /*3340*/  SHF.L.U32 R210, R135, 0x10, RZ ;  /* 0x0000001087d27819 */ /* 0x000fc400000006ff */
        /* <DEDUP_REMOVED lines=15> */
.L_x_88:
[----:B0----5:R-:W-:Y:S01]  /*3440*/  PRMT R137, R140, 0x7632, R137 ;  /* 0x000076328c897816 */ /* 0x021fe20000000089 */
[----:B------:R-:W-:Y:S01]  /*3450*/  IMAD.U32 R153, R143, 0x10000, RZ ;  /* 0x000100008f997824 */ /* 0x000fe200078e00ff */
[----:B------:R-:W-:Y:S01]  /*3460*/  PRMT R136, R132, 0x7632, R136 ;  /* 0x0000763284887816 */ /* 0x000fe20000000088 */
[----:B------:R-:W-:Y:S01]  /*3470*/  IMAD.U32 R210, R131, 0x10000, RZ ;  /* 0x0001000083d27824 */ /* 0x000fe200078e00ff */
[----:B------:R-:W-:Y:S02]  /*3480*/  SHF.L.U32 R140, R140, 0x10, RZ ;  /* 0x000000108c8c7819 */ /* 0x000fe400000006ff */
[----:B------:R-:W-:Y:S01]  /*3490*/  SHF.L.U32 R139, R132, 0x10, RZ ;  /* 0x00000010848b7819 */ /* 0x000fe200000006ff */
[----:B------:R-:W-:Y:S01]  /*34a0*/  IMAD.U32 R136, R136, 0x10000, RZ ;  /* 0x0001000088887824 */ /* 0x000fe200078e00ff */
[----:B------:R-:W-:Y:S02]  /*34b0*/  SHF.L.U32 R137, R137, 0x10, RZ ;  /* 0x0000001089897819 */ /* 0x000fe400000006ff */
[----:B------:R-:W-:Y:S01]  /*34c0*/  SHF.L.U32 R138, R128, 0x10, RZ ;  /* 0x00000010808a7819 */ /* 0x000fe200000006ff */
[----:B------:R-:W-:Y:S01]  /*34d0*/  FADD.FTZ R139, R139, R140 ;  /* 0x0000008c8b8b7221 */ /* 0x000fe20000010000 */
[----:B------:R-:W-:Y:S01]  /*34e0*/  PRMT R144, R141, 0x7632, R144 ;  /* 0x000076328d907816 */ /* 0x000fe20000000090 */
[--C-:B------:R-:W-:Y:S01]  /*34f0*/  FADD.FTZ R212, R137, R136.reuse ;  /* 0x0000008889d47221 */ /* 0x100fe20000010000 */
[----:B------:R-:W-:Y:S01]  /*3500*/  PRMT R145, R142, 0x7632, R145 ;  /* 0x000076328e917816 */ /* 0x000fe20000000091 */
[----:B------:R-:W-:Y:S01]  /*3510*/  FADD.FTZ R155, R138, R139 ;  /* 0x0000008b8a9b7221 */ /* 0x000fe20000010000 */
[----:B------:R-:W-:Y:S01]  /*3520*/  PRMT R136, R133, 0x7632, R136 ;  /* 0x0000763285887816 */ /* 0x000fe20000000088 */
[----:B------:R-:W-:Y:S01]  /*3530*/  IMAD.U32 R139, R144, 0x10000, RZ ;  /* 0x00010000908b7824 */ /* 0x000fe200078e00ff */
[C---:B------:R-:W-:Y:S01]  /*3540*/  PRMT R137, R134.reuse, 0x7632, R137 ;  /* 0x0000763286897816 */ /* 0x040fe20000000089 */
[----:B------:R-:W-:Y:S01]  /*3550*/  IMAD.U32 R141, R141, 0x10000, RZ ;  /* 0x000100008d8d7824 */ /* 0x000fe200078e00ff */
[----:B------:R-:W-:Y:S01]  /*3560*/  PRMT R151, R143, 0x7632, R151 ;  /* 0x000076328f977816 */ /* 0x000fe20000000097 */
[----:B------:R-:W-:Y:S01]  /*3570*/  IMAD.U32 R143, R134, 0x10000, RZ ;  /* 0x00010000868f7824 */ /* 0x000fe200078e00ff */
[----:B------:R-:W-:Y:S01]  /*3580*/  PRMT R138, R135, 0x7632, R138 ;  /* 0x00007632878a7816 */ /* 0x000fe2000000008a */
[----:B------:R-:W-:Y:S01]  /*3590*/  IMAD.U32 R137, R137, 0x10000, RZ ;  /* 0x0001000089897824 */ /* 0x000fe200078e00ff */
        /* <DEDUP_REMOVED lines=8> */
[----:B------:R-:W-:Y:S02]  /*3620*/  SHF.L.U32 R157, R129, 0x10, RZ ;  /* 0x00000010819d7819 */ /* 0x000fe400000006ff */
[----:B------:R-:W-:Y:S01]  /*3630*/  PRMT R139, R131, 0x7632, R139 ;  /* 0x00007632838b7816 */ /* 0x000fe2000000008b */
[----:B------:R-:W-:Y:S01]  /*3640*/  FADD.FTZ R213, R151, R138 ;  /* 0x0000008a97d57221 */ /* 0x000fe20000010000 */
[----:B------:R-:W-:Y:S01]  /*3650*/  PRMT R137, R129, 0x7632, R137 ;  /* 0x0000763281897816 */ /* 0x000fe20000000089 */
[----:B------:R-:W-:Y:S01]  /*3660*/  FADD.FTZ R157, R157, R140 ;  /* 0x0000008c9d9d7221 */ /* 0x000fe20000010000 */
[----:B------:R-:W-:-:S02]  /*3670*/  SHF.L.U32 R142, R142, 0x10, RZ ;  /* 0x000000108e8e7819 */ /* 0x000fc400000006ff */
[----:B------:R-:W-:Y:S02]  /*3680*/  SHF.L.U32 R154, R135, 0x10, RZ ;  /* 0x00000010879a7819 */ /* 0x000fe400000006ff */
[----:B------:R-:W-:Y:S01]  /*3690*/  PRMT R136, R128, 0x7632, R136 ;  /* 0x0000763280887816 */ /* 0x000fe20000000088 */
[----:B------:R-:W-:Y:S01]  /*36a0*/  FADD.FTZ R142, R143, R142 ;  /* 0x0000008e8f8e7221 */ /* 0x000fe20000010000 */
        /* <DEDUP_REMOVED lines=16> */
[----:B------:R-:W-:-:S07]  /*37b0*/  F2FP.BF16.F32.PACK_AB R136, R212, R155 ;  /* 0x0000009bd488723e */ /* 0x000fce00000010ff */
.L_x_87:
[----:B------:R-:W0:Y:S01]  /*37c0*/  @P0 LDC.64 R218, c[0x0][0x3a8] ;  /* 0x0000ea00ffda0b82 */ /* 0x000e220000000a00 */
[----:B------:R-:W-:-:S05]  /*37d0*/  IADD3 R151, PT, PT, R152, 0x80, RZ ;  /* 0x0000008098977810 */ /* 0x000fca0007ffe0ff */
[----:B------:R-:W-:Y:S02]  /*37e0*/  IMAD.WIDE.U32 R140, R151, 0x10, R220 ;  /* 0x00000010978c7825 */ /* 0x000fe400078e00dc */
        /* <DEDUP_REMOVED lines=12> */
[C---:B------:R-:W-:Y:S01]  /*38b0*/  IMAD.U32 R154, R140.reuse, 0x10000, RZ ;  /* 0x000100008c9a7824 */ /* 0x040fe200078e00ff */
[----:B0-----:R-:W-:Y:S01]  /*38c0*/  PRMT R217, R140, 0x7632, R217 ;  /* 0x000076328cd97816 */ /* 0x001fe200000000d9 */
        /* <DEDUP_REMOVED lines=10> */
.L_x_90:
[C---:B0----5:R-:W-:Y:S01]  /*3970*/  PRMT R144, R140.reuse, 0x7632, R144 ;  /* 0x000076328c907816 */ /* 0x061fe20000000090 */
[----:B------:R-:W-:Y:S01]  /*3980*/  IMAD.U32 R158, R129, 0x10000, RZ ;  /* 0x00010000819e7824 */ /* 0x000fe200078e00ff */
[----:B------:R-:W-:Y:S02]  /*3990*/  SHF.L.U32 R140, R140, 0x10, RZ ;  /* 0x000000108c8c7819 */ /* 0x000fe400000006ff */
[----:B------:R-:W-:Y:S02]  /*39a0*/  SHF.L.U32 R137, R128, 0x10, RZ ;  /* 0x0000001080897819 */ /* 0x000fe400000006ff */
[C---:B------:R-:W-:Y:S02]  /*39b0*/  PRMT R153, R142.reuse, 0x7632, R153 ;  /* 0x000076328e997816 */ /* 0x040fe40000000099 */
[----:B------:R-:W-:Y:S01]  /*39c0*/  SHF.L.U32 R142, R142, 0x10, RZ ;  /* 0x000000108e8e7819 */ /* 0x000fe200000006ff */
[----:B------:R-:W-:Y:S01]  /*39d0*/  FADD.FTZ R154, R137, R140 ;  /* 0x0000008c899a7221 */ /* 0x000fe20000010000 */
[----:B------:R-:W-:Y:S01]  /*39e0*/  SHF.L.U32 R191, R130, 0x10, RZ ;  /* 0x0000001082bf7819 */ /* 0x000fe200000006ff */
[----:B------:R-:W-:Y:S01]  /*39f0*/  IMAD.U32 R153, R153, 0x10000, RZ ;  /* 0x0001000099997824 */ /* 0x000fe200078e00ff */
[C---:B------:R-:W-:Y:S01]  /*3a00*/  PRMT R145, R141.reuse, 0x7632, R145 ;  /* 0x000076328d917816 */ /* 0x040fe20000000091 */
[----:B------:R-:W-:Y:S01]  /*3a10*/  IMAD.U32 R141, R141, 0x10000, RZ ;  /* 0x000100008d8d7824 */ /* 0x000fe200078e00ff */
[----:B------:R-:W-:Y:S01]  /*3a20*/  PRMT R215, R143, 0x7632, R215 ;  /* 0x000076328fd77816 */ /* 0x000fe200000000d7 */
[----:B------:R-:W-:Y:S01]  /*3a30*/  FADD.FTZ R191, R191, R142 ;  /* 0x0000008ebfbf7221 */ /* 0x000fe20000010000 */
[----:B------:R-:W-:Y:S01]  /*3a40*/  PRMT R136, R128, 0x7632, R136 ;  /* 0x0000763280887816 */ /* 0x000fe20000000088 */
[----:B------:R-:W-:Y:S01]  /*3a50*/  IMAD.U32 R142, R131, 0x10000, RZ ;  /* 0x00010000838e7824 */ /* 0x000fe200078e00ff */
[----:B------:R-:W-:Y:S01]  /*3a60*/  PRMT R137, R129, 0x7632, R137 ;  /* 0x0000763281897816 */ /* 0x000fe20000000089 */
[----:B------:R-:W-:Y:S01]  /*3a70*/  FADD.FTZ R158, R158, R141 ;  /* 0x0000008d9e9e7221 */ /* 0x000fe20000010000 */
[----:B------:R-:W-:-:S02]  /*3a80*/  PRMT R138, R130, 0x7632, R138 ;  /* 0x00007632828a7816 */ /* 0x000fc4000000008a */
[----:B------:R-:W-:Y:S02]  /*3a90*/  PRMT R139, R131, 0x7632, R139 ;  /* 0x00007632838b7816 */ /* 0x000fe4000000008b */
[----:B------:R-:W-:Y:S01]  /*3aa0*/  SHF.L.U32 R143, R143, 0x10, RZ ;  /* 0x000000108f8f7819 */ /* 0x000fe200000006ff */
[----:B------:R-:W-:Y:S01]  /*3ab0*/  IMAD.U32 R138, R138, 0x10000, RZ ;  /* 0x000100008a8a7824 */ /* 0x000fe200078e00ff */
[----:B------:R-:W-:Y:S02]  /*3ac0*/  SHF.L.U32 R217, R144, 0x10, RZ ;  /* 0x0000001090d97819 */ /* 0x000fe400000006ff */
        /* <DEDUP_REMOVED lines=15> */
.L_x_89:
[----:B------:R-:W-:Y:S05]  /*3bc0*/  @P3 BRA `(.L_x_92) ;  /* 0x0000000000943947 */ /* 0x000fea0003800000 */
[C---:B0----5:R-:W-:Y:S01]  /*3bd0*/  PRMT R144, R140.reuse, 0x7632, R144 ;  /* 0x000076328c907816 */ /* 0x061fe20000000090 */
[----:B------:R-:W-:Y:S01]  /*3be0*/  IMAD.U32 R140, R140, 0x10000, RZ ;  /* 0x000100008c8c7824 */ /* 0x000fe200078e00ff */
[----:B------:R-:W-:Y:S01]  /*3bf0*/  PRMT R153, R142, 0x7632, R153 ;  /* 0x000076328e997816 */ /* 0x000fe20000000099 */
        /* <DEDUP_REMOVED lines=34> */
.L_x_92:
[----:B0----5:R-:W-:Y:S01]  /*3e20*/  PRMT R137, R140, 0x7632, R137 ;  /* 0x000076328c897816 */ /* 0x021fe20000000089 */
[C---:B------:R-:W-:Y:S01]  /*3e30*/  IMAD.U32 R139, R132.reuse, 0x10000, RZ ;  /* 0x00010000848b7824 */ /* 0x040fe200078e00ff */
[----:B------:R-:W-:Y:S01]  /*3e40*/  PRMT R136, R132, 0x7632, R136 ;  /* 0x0000763284887816 */ /* 0x000fe20000000088 */
[----:B------:R-:W-:Y:S01]  /*3e50*/  IMAD.U32 R154, R128, 0x10000, RZ ;  /* 0x00010000809a7824 */ /* 0x000fe200078e00ff */
        /* <DEDUP_REMOVED lines=8> */
[----:B------:R-:W-:Y:S01]  /*3ee0*/  PRMT R153, R143, 0x7632, R153 ;  /* 0x000076328f997816 */ /* 0x000fe20000000099 */
[----:B------:R-:W-:Y:S01]  /*3ef0*/  FADD.FTZ R217, R137, R136 ;  /* 0x0000008889d97221 */ /* 0x000fe20000010000 */
[----:B------:R-:W-:Y:S01]  /*3f00*/  PRMT R138, R135, 0x7632, R138 ;  /* 0x00007632878a7816 */ /* 0x000fe2000000008a */
[----:B------:R-:W-:Y:S01]  /*3f10*/  FADD.FTZ R139, R139, R140 ;  /* 0x0000008c8b8b7221 */ /* 0x000fe20000010000 */
[----:B------:R-:W-:Y:S01]  /*3f20*/  PRMT R145, R142, 0x7632, R145 ;  /* 0x000076328e917816 */ /* 0x000fe20000000091 */
[----:B------:R-:W-:Y:S01]  /*3f30*/  IMAD.U32 R153, R153, 0x10000, RZ ;  /* 0x0001000099997824 */ /* 0x000fe200078e00ff */
[----:B------:R-:W-:Y:S01]  /*3f40*/  PRMT R136, R133, 0x7632, R136 ;  /* 0x0000763285887816 */ /* 0x000fe20000000088 */
[----:B------:R-:W-:Y:S01]  /*3f50*/  FADD.FTZ R154, R154, R139 ;  /* 0x0000008b9a9a7221 */ /* 0x000fe20000010000 */
[----:B------:R-:W-:Y:S01]  /*3f60*/  PRMT R137, R134, 0x7632, R137 ;  /* 0x0000763286897816 */ /* 0x000fe20000000089 */
        /* <DEDUP_REMOVED lines=9> */
[----:B------:R-:W-:-:S02]  /*4000*/  PRMT R139, R131, 0x7632, R139 ;  /* 0x00007632838b7816 */ /* 0x000fc4000000008b */
[----:B------:R-:W-:Y:S01]  /*4010*/  SHF.L.U32 R215, R143, 0x10, RZ ;  /* 0x000000108fd77819 */ /* 0x000fe200000006ff */
[----:B------:R-:W-:Y:S01]  /*4020*/  FADD.FTZ R234, R234, R137 ;  /* 0x00000089eaea7221 */ /* 0x000fe20000010000 */
[----:B------:R-:W-:Y:S01]  /*4030*/  PRMT R138, R130, 0x7632, R138 ;  /* 0x00007632828a7816 */ /* 0x000fe2000000008a */
[----:B------:R-:W-:Y:S01]  /*4040*/  IMAD.U32 R141, R139, 0x10000, RZ ;  /* 0x000100008b8d7824 */ /* 0x000fe200078e00ff */
[----:B------:R-:W-:Y:S01]  /*4050*/  SHF.L.U32 R142, R142, 0x10, RZ ;  /* 0x000000108e8e7819 */ /* 0x000fe200000006ff */
[----:B------:R-:W-:Y:S01]  /*4060*/  FADD.FTZ R215, R140, R215 ;  /* 0x000000d78cd77221 */ /* 0x000fe20000010000 */
[----:B------:R-:W-:Y:S01]  /*4070*/  SHF.L.U32 R143, R134, 0x10, RZ ;  /* 0x00000010868f7819 */ /* 0x000fe200000006ff */
[----:B------:R-:W-:Y:S01]  /*4080*/  FADD.FTZ R216, R216, R141 ;  /* 0x0000008dd8d87221 */ /* 0x000fe20000010000 */
[----:B------:R-:W-:Y:S02]  /*4090*/  PRMT R136, R128, 0x7632, R136 ;  /* 0x0000763280887816 */ /* 0x000fe40000000088 */
[----:B------:R-:W-:Y:S01]  /*40a0*/  PRMT R137, R129, 0x7632, R137 ;  /* 0x0000763281897816 */ /* 0x000fe20000000089 */
[----:B------:R-:W-:Y:S01]  /*40b0*/  FADD.FTZ R142, R143, R142 ;  /* 0x0000008e8f8e7221 */ /* 0x000fe20000010000 */
[----:B------:R-:W-:Y:S01]  /*40c0*/  SHF.L.U32 R139, R138, 0x10, RZ ;  /* 0x000000108a8b7819 */ /* 0x000fe200000006ff */
[----:B------:R-:W-:Y:S01]  /*40d0*/  IMAD.U32 R136, R136, 0x10000, RZ ;  /* 0x0001000088887824 */ /* 0x000fe200078e00ff */
[----:B------:R-:W-:-:S02]  /*40e0*/  SHF.L.U32 R191, R130, 0x10, RZ ;  /* 0x0000001082bf7819 */ /* 0x000fc400000006ff */
[----:B------:R-:W-:Y:S01]  /*40f0*/  SHF.L.U32 R140, R131, 0x10, RZ ;  /* 0x00000010838c7819 */ /* 0x000fe200000006ff */
[----:B------:R-:W-:Y:S01]  /*4100*/  FADD.FTZ R234, R234, R139 ;  /* 0x0000008beaea7221 */ /* 0x000fe20000010000 */
[----:B------:R-:W-:Y:S01]  /*4110*/  SHF.L.U32 R138, R137, 0x10, RZ ;  /* 0x00000010898a7819 */ /* 0x000fe200000006ff */
[----:B------:R-:W-:Y:S01]  /*4120*/  FADD.FTZ R191, R191, R142 ;  /* 0x0000008ebfbf7221 */ /* 0x000fe20000010000 */
[----:B------:R-:W-:Y:S01]  /*4130*/  FADD.FTZ R217, R217, R136 ;  /* 0x00000088d9d97221 */ /* 0x000fe20000010000 */
[----:B------:R-:W-:Y:S02]  /*4140*/  FADD.FTZ R215, R140, R215 ;  /* 0x000000d78cd77221 */ /* 0x000fe40000010000 */
[----:B------:R-:W-:Y:S01]  /*4150*/  FADD.FTZ R219, R219, R138 ;  /* 0x0000008adbdb7221 */ /* 0x000fe20000010000 */
[----:B------:R-:W-:Y:S02]  /*4160*/  F2FP.BF16.F32.PACK_AB R138, R234, R191 ;  /* 0x000000bfea8a723e */ /* 0x000fe400000010ff */
[----:B------:R-:W-:-:S02]  /*4170*/  F2FP.BF16.F32.PACK_AB R139, R216, R215 ;  /* 0x000000d7d88b723e */ /* 0x000fc400000010ff */
[----:B------:R-:W-:Y:S02]  /*4180*/  F2FP.BF16.F32.PACK_AB R137, R219, R158 ;  /* 0x0000009edb89723e */ /* 0x000fe400000010ff */
[----:B------:R-:W-:-:S07]  /*4190*/  F2FP.BF16.F32.PACK_AB R136, R217, R154 ;  /* 0x0000009ad988723e */ /* 0x000fce00000010ff */
.L_x_91:
[----:B------:R-:W0:Y:S01]  /*41a0*/  @P2 LDC.64 R140, c[0x0][0x3a0] ;  /* 0x0000e800ff8c2b82 */ /* 0x000e220000000a00 */
[----:B------:R-:W-:-:S07]  /*41b0*/  IADD3 R153, PT, PT, R152, 0xa0, RZ ;  /* 0x000000a098997810 */ /* 0x000fce0007ffe0ff */
[----:B------:R-:W1:Y:S08]  /*41c0*/  @P0 LDC.64 R144, c[0x0][0x3a8] ;  /* 0x0000ea00ff900b82 */ /* 0x000e700000000a00 */
[----:B------:R-:W2:Y:S01]  /*41d0*/  @P1 LDC.64 R142, c[0x0][0x398] ;  /* 0x0000e600ff8e1b82 */ /* 0x000ea20000000a00 */
[----:B0-----:R-:W-:-:S04]  /*41e0*/  @P2 IMAD.WIDE.U32 R226, R153, 0x10, R140 ;  /* 0x0000001099e22825 */ /* 0x001fc800078e008c */
[----:B------:R-:W-:-:S04]  /*41f0*/  IMAD.WIDE.U32 R140, R153, 0x10, R220 ;  /* 0x00000010998c7825 */ /* 0x000fc800078e00dc */
[----:B-1----:R-:W-:-:S05]  /*4200*/  @P0 IMAD.WIDE.U32 R222, R151, 0x10, R144 ;  /* 0x0000001097de0825 */ /* 0x002fca00078e0090 */
[----:B------:R0:W-:Y:S01]  /*4210*/  @P0 STG.E.128 desc[UR6][R222.64], R136 ;  /* 0x00000088de000986 */ /* 0x0001e2000c101d06 */
[----:B--2---:R-:W-:-:S03]  /*4220*/  @P1 IMAD.WIDE.U32 R144, R153, 0x10, R142 ;  /* 0x0000001099901825 */ /* 0x004fc600078e008e */
[----:B------:R0:W5:Y:S04]  /*4230*/  @P2 LDG.E.128 R128, desc[UR6][R226.64] ;  /* 0x00000006e2802981 */ /* 0x000168000c1e1d00 */
[----:B------:R0:W5:Y:S04]  /*4240*/  @P1 LDG.E.128 R132, desc[UR6][R144.64] ;  /* 0x0000000690841981 */ /* 0x000168000c1e1d00 */
[----:B------:R-:W5:Y:S01]  /*4250*/  LDG.E.128 R140, desc[UR6][R140.64] ;  /* 0x000000068c8c7981 */ /* 0x000f62000c1e1d00 */
[----:B------:R-:W-:Y:S05]  /*4260*/  BRA.U UP0, `(.L_x_93) ;  /* 0x0000000100cc7547 */ /* 0x000fea000b800000 */
[----:B------:R-:W-:Y:S05]  /*4270*/  @P3 BRA `(.L_x_94) ;  /* 0x0000000000343947 */ /* 0x000fea0003800000 */
[----:B-----5:R-:W-:Y:S01]  /*4280*/  PRMT R218, R140, 0x7632, R218 ;  /* 0x000076328cda7816 */ /* 0x020fe200000000da */
[----:B------:R-:W-:Y:S01]  /*4290*/  IMAD.U32 R229, R141, 0x10000, RZ ;  /* 0x000100008de57824 */ /* 0x000fe200078e00ff */
[----:B0-----:R-:W-:Y:S02]  /*42a0*/  PRMT R222, R143, 0x7632, R222 ;  /* 0x000076328fde7816 */ /* 0x001fe400000000de */
        /* <DEDUP_REMOVED lines=10> */
.L_x_94:
[----:B0----5:R-:W-:Y:S02]  /*4350*/  PRMT R137, R140, 0x7632, R137 ;  /* 0x000076328c897816 */ /* 0x021fe40000000089 */
[----:B------:R-:W-:Y:S02]  /*4360*/  PRMT R136, R128, 0x7632, R136 ;  /* 0x0000763280887816 */ /* 0x000fe40000000088 */
[----:B------:R-:W-:Y:S02]  /*4370*/  SHF.L.U32 R139, R137, 0x10, RZ ;  /* 0x00000010898b7819 */ /* 0x000fe400000006ff */
[----:B------:R-:W-:Y:S02]  /*4380*/  SHF.L.U32 R136, R136, 0x10, RZ ;  /* 0x0000001088887819 */ /* 0x000fe400000006ff */
[----:B------:R-:W-:Y:S02]  /*4390*/  PRMT R138, R141, 0x7632, R138 ;  /* 0x000076328d8a7816 */ /* 0x000fe4000000008a */
[----:B------:R-:W-:Y:S01]  /*43a0*/  PRMT R137, R129, 0x7632, R137 ;  /* 0x0000763281897816 */ /* 0x000fe20000000089 */
[--C-:B------:R-:W-:Y:S01]  /*43b0*/  FADD.FTZ R218, R139, R136.reuse ;  /* 0x000000888bda7221 */ /* 0x100fe20000010000 */
[----:B------:R-:W-:Y:S01]  /*43c0*/  PRMT R136, R142, 0x7632, R136 ;  /* 0x000076328e887816 */ /* 0x000fe20000000088 */
[----:B------:R-:W-:Y:S01]  /*43d0*/  IMAD.U32 R220, R138, 0x10000, RZ ;  /* 0x000100008adc7824 */ /* 0x000fe200078e00ff */
[----:B------:R-:W-:Y:S01]  /*43e0*/  SHF.L.U32 R137, R137, 0x10, RZ ;  /* 0x0000001089897819 */ /* 0x000fe200000006ff */
[----:B------:R-:W-:Y:S01]  /*43f0*/  IMAD.U32 R142, R142, 0x10000, RZ ;  /* 0x000100008e8e7824 */ /* 0x000fe200078e00ff */
[----:B------:R-:W-:-:S02]  /*4400*/  SHF.L.U32 R221, R136, 0x10, RZ ;  /* 0x0000001088dd7819 */ /* 0x000fc400000006ff */
[----:B------:R-:W-:Y:S01]  /*4410*/  PRMT R136, R130, 0x7632, R136 ;  /* 0x0000763282887816 */ /* 0x000fe20000000088 */
[----:B------:R-:W-:Y:S01]  /*4420*/  FADD.FTZ R220, R220, R137 ;  /* 0x00000089dcdc7221 */ /* 0x000fe20000010000 */
[C---:B------:R-:W-:Y:S02]  /*4430*/  PRMT R139, R143.reuse, 0x7632, R139 ;  /* 0x000076328f8b7816 */ /* 0x040fe4000000008b */
[----:B------:R-:W-:Y:S01]  /*4440*/  SHF.L.U32 R143, R143, 0x10, RZ ;  /* 0x000000108f8f7819 */ /* 0x000fe200000006ff */
[----:B------:R-:W-:Y:S01]  /*4450*/  IMAD.U32 R136, R136, 0x10000, RZ ;  /* 0x0001000088887824 */ /* 0x000fe200078e00ff */
[----:B------:R-:W-:Y:S02]  /*4460*/  PRMT R138, R131, 0x7632, R138 ;  /* 0x00007632838a7816 */ /* 0x000fe4000000008a */
[----:B------:R-:W-:Y:S01]  /*4470*/  SHF.L.U32 R139, R139, 0x10, RZ ;  /* 0x000000108b8b7819 */ /* 0x000fe200000006ff */
[----:B------:R-:W-:Y:S01]  /*4480*/  FADD.FTZ R221, R221, R136 ;  /* 0x00000088dddd7221 */ /* 0x000fe20000010000 */
[----:B------:R-:W-:Y:S01]  /*4490*/  IMAD.U32 R136, R131, 0x10000, RZ ;  /* 0x0001000083887824 */ /* 0x000fe200078e00ff */
[----:B------:R-:W-:-:S02]  /*44a0*/  SHF.L.U32 R138, R138, 0x10, RZ ;  /* 0x000000108a8a7819 */ /* 0x000fc400000006ff */
[----:B------:R-:W-:Y:S01]  /*44b0*/  SHF.L.U32 R137, R130, 0x10, RZ ;  /* 0x0000001082897819 */ /* 0x000fe200000006ff */
[----:B------:R-:W-:Y:S01]  /*44c0*/  FADD.FTZ R231, R136, R143 ;  /* 0x0000008f88e77221 */ /* 0x000fe20000010000 */
[----:B------:R-:W-:Y:S01]  /*44d0*/  SHF.L.U32 R140, R140, 0x10, RZ ;  /* 0x000000108c8c7819 */ /* 0x000fe200000006ff */
[----:B------:R-:W-:Y:S01]  /*44e0*/  IMAD.U32 R136, R129, 0x10000, RZ ;  /* 0x0001000081887824 */ /* 0x000fe200078e00ff */
        /* <DEDUP_REMOVED lines=11> */
.L_x_93:
[----:B------:R-:W-:Y:S05]  /*45a0*/  @P3 BRA `(.L_x_96) ;  /* 0x0000000000943947 */ /* 0x000fea0003800000 */
[----:B0----5:R-:W-:Y:S02]  /*45b0*/  PRMT R137, R140, 0x7632, R137 ;  /* 0x000076328c897816 */ /* 0x021fe40000000089 */
[----:B------:R-:W-:Y:S02]  /*45c0*/  PRMT R136, R132, 0x7632, R136 ;  /* 0x0000763284887816 */ /* 0x000fe40000000088 */
[----:B------:R-:W-:Y:S02]  /*45d0*/  SHF.L.U32 R139, R137, 0x10, RZ ;  /* 0x00000010898b7819 */ /* 0x000fe400000006ff */
[----:B------:R-:W-:Y:S01]  /*45e0*/  PRMT R138, R141, 0x7632, R138 ;  /* 0x000076328d8a7816 */ /* 0x000fe2000000008a */
[----:B------:R-:W-:Y:S01]  /*45f0*/  IMAD.U32 R136, R136, 0x10000, RZ ;  /* 0x0001000088887824 */ /* 0x000fe200078e00ff */
[----:B------:R-:W-:Y:S01]  /*4600*/  PRMT R137, R133, 0x7632, R137 ;  /* 0x0000763285897816 */ /* 0x000fe20000000089 */
[----:B------:R-:W-:Y:S01]  /*4610*/  IMAD.U32 R141, R141, 0x10000, RZ ;  /* 0x000100008d8d7824 */ /* 0x000fe200078e00ff */
[----:B------:R-:W-:Y:S01]  /*4620*/  SHF.L.U32 R220, R138, 0x10, RZ ;  /* 0x000000108adc7819 */ /* 0x000fe200000006ff */
[--C-:B------:R-:W-:Y:S01]  /*4630*/  FADD.FTZ R218, R139, R136.reuse ;  /* 0x000000888bda7221 */ /* 0x100fe20000010000 */
[----:B------:R-:W-:-:S02]  /*4640*/  PRMT R136, R142, 0x7632, R136 ;  /* 0x000076328e887816 */ /* 0x000fc40000000088 */
[C---:B------:R-:W-:Y:S02]  /*4650*/  PRMT R139, R143.reuse, 0x7632, R139 ;  /* 0x000076328f8b7816 */ /* 0x040fe4000000008b */
[----:B------:R-:W-:Y:S01]  /*4660*/  SHF.L.U32 R143, R143, 0x10, RZ ;  /* 0x000000108f8f7819 */ /* 0x000fe200000006ff */
[----:B------:R-:W-:Y:S01]  /*4670*/  IMAD.U32 R221, R136, 0x10000, RZ ;  /* 0x0001000088dd7824 */ /* 0x000fe200078e00ff */
[----:B------:R-:W-:Y:S02]  /*4680*/  PRMT R136, R134, 0x7632, R136 ;  /* 0x0000763286887816 */ /* 0x000fe40000000088 */
[----:B------:R-:W-:Y:S02]  /*4690*/  SHF.L.U32 R137, R137, 0x10, RZ ;  /* 0x0000001089897819 */ /* 0x000fe400000006ff */
[----:B------:R-:W-:Y:S02]  /*46a0*/  SHF.L.U32 R136, R136, 0x10, RZ ;  /* 0x0000001088887819 */ /* 0x000fe400000006ff */
[----:B------:R-:W-:Y:S01]  /*46b0*/  PRMT R138, R135, 0x7632, R138 ;  /* 0x00007632878a7816 */ /* 0x000fe2000000008a */
[----:B------:R-:W-:Y:S01]  /*46c0*/  FADD.FTZ R220, R220, R137 ;  /* 0x00000089dcdc7221 */ /* 0x000fe20000010000 */
[----:B------:R-:W-:Y:S01]  /*46d0*/  SHF.L.U32 R139, R139, 0x10, RZ ;  /* 0x000000108b8b7819 */ /* 0x000fe200000006ff */
[----:B------:R-:W-:Y:S01]  /*46e0*/  FADD.FTZ R221, R221, R136 ;  /* 0x00000088dddd7221 */ /* 0x000fe20000010000 */
        /* <DEDUP_REMOVED lines=17> */
.L_x_96:
[----:B0----5:R-:W-:Y:S01]  /*4800*/  PRMT R138, R140, 0x7632, R138 ;  /* 0x000076328c8a7816 */ /* 0x021fe2000000008a */
[----:B------:R-:W-:Y:S01]  /*4810*/  IMAD.U32 R231, R131, 0x10000, RZ ;  /* 0x0001000083e77824 */ /* 0x000fe200078e00ff */
[----:B------:R-:W-:Y:S01]  /*4820*/  PRMT R136, R132, 0x7632, R136 ;  /* 0x0000763284887816 */ /* 0x000fe20000000088 */
[----:B------:R-:W-:Y:S01]  /*4830*/  IMAD.U32 R140, R140, 0x10000, RZ ;  /* 0x000100008c8c7824 */ /* 0x000fe200078e00ff */
[----:B------:R-:W-:Y:S01]  /*4840*/  PRMT R144, R141, 0x7632, R144 ;  /* 0x000076328d907816 */ /* 0x000fe20000000090 */
[----:B------:R-:W-:Y:S01]  /*4850*/  IMAD.U32 R139, R138, 0x10000, RZ ;  /* 0x000100008a8b7824 */ /* 0x000fe200078e00ff */
[----:B------:R-:W-:Y:S02]  /*4860*/  PRMT R137, R133, 0x7632, R137 ;  /* 0x0000763285897816 */ /* 0x000fe40000000089 */
[----:B------:R-:W-:Y:S02]  /*4870*/  SHF.L.U32 R136, R136, 0x10, RZ ;  /* 0x0000001088887819 */ /* 0x000fe400000006ff */
[----:B------:R-:W-:Y:S01]  /*4880*/  SHF.L.U32 R144, R144, 0x10, RZ ;  /* 0x0000001090907819 */ /* 0x000fe200000006ff */
[----:B------:R-:W-:Y:S01]  /*4890*/  IMAD.U32 R137, R137, 0x10000, RZ ;  /* 0x0001000089897824 */ /* 0x000fe200078e00ff */
[----:B------:R-:W-:Y:S01]  /*48a0*/  PRMT R138, R142, 0x7632, R138 ;  /* 0x000076328e8a7816 */ /* 0x000fe2000000008a */
[--C-:B------:R-:W-:Y:S01]  /*48b0*/  FADD.FTZ R218, R139, R136.reuse ;  /* 0x000000888bda7221 */ /* 0x100fe20000010000 */
[----:B------:R-:W-:Y:S01]  /*48c0*/  PRMT R136, R134, 0x7632, R136 ;  /* 0x0000763286887816 */ /* 0x000fe20000000088 */
[----:B------:R-:W-:Y:S01]  /*48d0*/  FADD.FTZ R220, R144, R137 ;  /* 0x0000008990dc7221 */ /* 0x000fe20000010000 */
[----:B------:R-:W-:-:S02]  /*48e0*/  PRMT R139, R143, 0x7632, R139 ;  /* 0x000076328f8b7816 */ /* 0x000fc4000000008b */
[----:B------:R-:W-:Y:S02]  /*48f0*/  SHF.L.U32 R221, R138, 0x10, RZ ;  /* 0x000000108add7819 */ /* 0x000fe400000006ff */
[----:B------:R-:W-:Y:S01]  /*4900*/  SHF.L.U32 R138, R136, 0x10, RZ ;  /* 0x00000010888a7819 */ /* 0x000fe200000006ff */
[----:B------:R-:W-:Y:S01]  /*4910*/  IMAD.U32 R222, R139, 0x10000, RZ ;  /* 0x000100008bde7824 */ /* 0x000fe200078e00ff */
[----:B------:R-:W-:Y:S02]  /*4920*/  PRMT R137, R135, 0x7632, R137 ;  /* 0x0000763287897816 */ /* 0x000fe40000000089 */
[----:B------:R-:W-:Y:S01]  /*4930*/  PRMT R136, R128, 0x7632, R136 ;  /* 0x0000763280887816 */ /* 0x000fe20000000088 */
[----:B------:R-:W-:Y:S01]  /*4940*/  FADD.FTZ R221, R221, R138 ;  /* 0x0000008adddd7221 */ /* 0x000fe20000010000 */
[----:B------:R-:W-:Y:S02]  /*4950*/  SHF.L.U32 R139, R137, 0x10, RZ ;  /* 0x00000010898b7819 */ /* 0x000fe400000006ff */
[----:B------:R-:W-:-:S02]  /*4960*/  SHF.L.U32 R137, R136, 0x10, RZ ;  /* 0x0000001088897819 */ /* 0x000fc400000006ff */
[----:B------:R-:W-:Y:S01]  /*4970*/  PRMT R136, R129, 0x7632, R136 ;  /* 0x0000763281887816 */ /* 0x000fe20000000088 */
[----:B------:R-:W-:Y:S01]  /*4980*/  FADD.FTZ R222, R222, R139 ;  /* 0x0000008bdede7221 */ /* 0x000fe20000010000 */
[----:B------:R-:W-:Y:S01]  /*4990*/  SHF.L.U32 R141, R141, 0x10, RZ ;  /* 0x000000108d8d7819 */ /* 0x000fe200000006ff */
[----:B------:R-:W-:Y:S01]  /*49a0*/  FADD.FTZ R218, R218, R137 ;  /* 0x00000089dada7221 */ /* 0x000fe20000010000 */
[----:B------:R-:W-:Y:S01]  /*49b0*/  PRMT R139, R131, 0x7632, R139 ;  /* 0x00007632838b7816 */ /* 0x000fe2000000008b */
[----:B------:R-:W-:Y:S01]  /*49c0*/  IMAD.U32 R137, R136, 0x10000, RZ ;  /* 0x0001000088897824 */ /* 0x000fe200078e00ff */
[----:B------:R-:W-:Y:S01]  /*49d0*/  PRMT R138, R130, 0x7632, R138 ;  /* 0x00007632828a7816 */ /* 0x000fe2000000008a */
[----:B------:R-:W-:Y:S01]  /*49e0*/  IMAD.U32 R136, R133, 0x10000, RZ ;  /* 0x0001000085887824 */ /* 0x000fe200078e00ff */
[----:B------:R-:W-:Y:S01]  /*49f0*/  SHF.L.U32 R143, R143, 0x10, RZ ;  /* 0x000000108f8f7819 */ /* 0x000fe200000006ff */
[----:B------:R-:W-:Y:S01]  /*4a00*/  FADD.FTZ R220, R220, R137 ;  /* 0x00000089dcdc7221 */ /* 0x000fe20000010000 */
        /* <DEDUP_REMOVED lines=8> */
[----:B------:R-:W-:Y:S02]  /*4a90*/  IMAD.U32 R139, R134, 0x10000, RZ ;  /* 0x00010000868b7824 */ /* 0x000fe400078e00ff */
[----:B------:R-:W-:Y:S01]  /*4aa0*/  FADD.FTZ R221, R221, R138 ;  /* 0x0000008adddd7221 */ /* 0x000fe20000010000 */
[----:B------:R-:W-:Y:S01]  /*4ab0*/  FADD.FTZ R231, R231, R136 ;  /* 0x00000088e7e77221 */ /* 0x000fe20000010000 */
[----:B------:R-:W-:Y:S01]  /*4ac0*/  SHF.L.U32 R226, R130, 0x10, RZ ;  /* 0x0000001082e27819 */ /* 0x000fe200000006ff */
[----:B------:R-:W-:Y:S01]  /*4ad0*/  FADD.FTZ R137, R137, R140 ;  /* 0x0000008c89897221 */ /* 0x000fe20000010000 */
[----:B------:R-:W-:Y:S01]  /*4ae0*/  SHF.L.U32 R138, R129, 0x10, RZ ;  /* 0x00000010818a7819 */ /* 0x000fe200000006ff */
[----:B------:R-:W-:Y:S01]  /*4af0*/  FADD.FTZ R139, R139, R142 ;  /* 0x0000008e8b8b7221 */ /* 0x000fe20000010000 */
[----:B------:R-:W-:-:S03]  /*4b00*/  SHF.L.U32 R136, R128, 0x10, RZ ;  /* 0x0000001080887819 */ /* 0x000fc600000006ff */
[----:B------:R-:W-:Y:S01]  /*4b10*/  FADD.FTZ R226, R226, R139 ;  /* 0x0000008be2e27221 */ /* 0x000fe20000010000 */
[----:B------:R-:W-:Y:S01]  /*4b20*/  FADD.FTZ R229, R138, R141 ;  /* 0x0000008d8ae57221 */ /* 0x000fe20000010000 */
[----:B------:R-:W-:Y:S01]  /*4b30*/  FADD.FTZ R227, R136, R137 ;  /* 0x0000008988e37221 */ /* 0x000fe20000010000 */
[----:B------:R-:W-:Y:S02]  /*4b40*/  F2FP.BF16.F32.PACK_AB R139, R222, R231 ;  /* 0x000000e7de8b723e */ /* 0x000fe400000010ff */
[----:B------:R-:W-:Y:S02]  /*4b50*/  F2FP.BF16.F32.PACK_AB R138, R221, R226 ;  /* 0x000000e2dd8a723e */ /* 0x000fe400000010ff */
[----:B------:R-:W-:Y:S02]  /*4b60*/  F2FP.BF16.F32.PACK_AB R137, R220, R229 ;  /* 0x000000e5dc89723e */ /* 0x000fe400000010ff */
[----:B------:R-:W-:-:S07]  /*4b70*/  F2FP.BF16.F32.PACK_AB R136, R218, R227 ;  /* 0x000000e3da88723e */ /* 0x000fce00000010ff */
.L_x_95:
[----:B------:R-:W-:Y:S01]  /*4b80*/  FADD.FTZ R142, RZ, R146 ;  /* 0x00000092ff8e7221 */ /* 0x000fe20000010000 */
[----:B------:R-:W0:Y:S01]  /*4b90*/  @P0 LDC.64 R140, c[0x0][0x3a8] ;  /* 0x0000ea00ff8c0b82 */ /* 0x000e220000000a00 */
[----:B------:R-:W-:Y:S02]  /*4ba0*/  UMOV UR9, 0xffffffff ;  /* 0xffffffff00097882 */ /* 0x000fe40000000000 */
[----:B------:R-:W-:-:S04]  /*4bb0*/  FADD.FTZ R143, R142, R247 ;  /* 0x000000f78e8f7221 */ /* 0x000fc80000010000 */
[----:B------:R-:W-:-:S04]  /*4bc0*/  FADD.FTZ R142, R143, R238 ;  /* 0x000000ee8f8e7221 */ /* 0x000fc80000010000 */
[----:B------:R-:W-:-:S04]  /*4bd0*/  FADD.FTZ R143, R142, R245 ;  /* 0x000000f58e8f7221 */ /* 0x000fc80000010000 */
[----:B------:R-:W-:-:S04]  /*4be0*/  FADD.FTZ R142, R143, R240 ;  /* 0x000000f08f8e7221 */ /* 0x000fc80000010000 */
[----:B------:R-:W-:-:S04]  /*4bf0*/  FADD.FTZ R142, R142, R243 ;  /* 0x000000f38e8e7221 */ /* 0x000fc80000010000 */
[----:B------:R-:W-:Y:S01]  /*4c00*/  FADD.FTZ R143, R142, R147 ;  /* 0x000000938e8f7221 */ /* 0x000fe20000010000 */
[----:B0-----:R-:W-:-:S04]  /*4c10*/  @P0 IMAD.WIDE.U32 R140, R153, 0x10, R140 ;  /* 0x00000010998c0825 */ /* 0x001fc800078e008c */
[----:B------:R-:W-:Y:S01]  /*4c20*/  FADD.FTZ R143, R143, R242 ;  /* 0x000000f28f8f7221 */ /* 0x000fe20000010000 */
[----:B------:R0:W-:Y:S03]  /*4c30*/  @P0 STG.E.128 desc[UR6][R140.64], R136 ;  /* 0x000000888c000986 */ /* 0x0001e6000c101d06 */
[----:B------:R-:W-:-:S04]  /*4c40*/  FADD.FTZ R142, R143, R224 ;  /* 0x000000e08f8e7221 */ /* 0x000fc80000010000 */
[----:B------:R-:W-:Y:S02]  /*4c50*/  FADD.FTZ R143, R142, R241 ;  /* 0x000000f18e8f7221 */ /* 0x000fe40000010000 */
[----:B------:R-:W1:Y:S02]  /*4c60*/  S2R R142, SR_TID.X ;  /* 0x00000000008e7919 */ /* 0x000e640000002100 */
[----:B0-----:R-:W-:-:S04]  /*4c70*/  FADD.FTZ R140, R143, R228 ;  /* 0x000000e48f8c7221 */ /* 0x001fc80000010000 */
[----:B------:R-:W-:-:S04]  /*4c80*/  FADD.FTZ R141, R140, R239 ;  /* 0x000000ef8c8d7221 */ /* 0x000fc80000010000 */
[----:B------:R-:W-:-:S04]  /*4c90*/  FADD.FTZ R140, R141, R230 ;  /* 0x000000e68d8c7221 */ /* 0x000fc80000010000 */
[----:B------:R-:W-:-:S04]  /*4ca0*/  FADD.FTZ R141, R140, R237 ;  /* 0x000000ed8c8d7221 */ /* 0x000fc80000010000 */
[----:B------:R-:W-:-:S04]  /*4cb0*/  FADD.FTZ R140, R141, R236 ;  /* 0x000000ec8d8c7221 */ /* 0x000fc80000010000 */
[----:B------:R-:W-:Y:S01]  /*4cc0*/  FADD.FTZ R140, R140, R233 ;  /* 0x000000e98c8c7221 */ /* 0x000fe20000010000 */
[----:B-1----:R-:W-:-:S03]  /*4cd0*/  LOP3.LUT P2, RZ, R142, 0x1f, RZ, 0xc0, !PT ;  /* 0x0000001f8eff7812 */ /* 0x002fc6000784c0ff */
[----:B------:R-:W-:-:S04]  /*4ce0*/  FADD.FTZ R141, R140, R225 ;  /* 0x000000e18c8d7221 */ /* 0x000fc80000010000 */
        /* <DEDUP_REMOVED lines=30> */
[----:B------:R-:W-:Y:S01]  /*4ed0*/  FADD.FTZ R140, R141, R222 ;  /* 0x000000de8d8c7221 */ /* 0x000fe20000010000 */
[----:B------:R-:W-:Y:S06]  /*4ee0*/  BRA.DIV UR9, `(.L_x_97) ;  /* 0x0000002609a47947 */ /* 0x000fec000b800000 */
[----:B------:R-:W0:Y:S02]  /*4ef0*/  SHFL.BFLY PT, R141, R140, 0x1, 0x1f ;  /* 0x0c201f008c8d7f89 */ /* 0x000e2400000e0000 */
[----:B0-----:R-:W-:-:S05]  /*4f00*/  FADD.FTZ R223, R140, R141 ;  /* 0x0000008d8cdf7221 */ /* 0x001fca0000010000 */
[----:B------:R-:W0:Y:S02]  /*4f10*/  SHFL.BFLY PT, R244, R223, 0x2, 0x1f ;  /* 0x0c401f00dff47f89 */ /* 0x000e2400000e0000 */
[----:B0-----:R-:W-:-:S05]  /*4f20*/  FADD.FTZ R244, R223, R244 ;  /* 0x000000f4dff47221 */ /* 0x001fca0000010000 */
[----:B------:R-:W0:Y:S02]  /*4f30*/  SHFL.BFLY PT, R141, R244, 0x4, 0x1f ;  /* 0x0c801f00f48d7f89 */ /* 0x000e2400000e0000 */
[----:B0-----:R-:W-:Y:S02]  /*4f40*/  FADD.FTZ R235, R244, R141 ;  /* 0x0000008df4eb7221 */ /* 0x001fe40000010000 */
[----:B------:R-:W0:Y:S03]  /*4f50*/  LDC R141, c[0x0][0x400] ;  /* 0x00010000ff8d7b82 */ /* 0x000e260000000800 */
[----:B------:R-:W1:Y:S02]  /*4f60*/  SHFL.BFLY PT, R246, R235, 0x8, 0x1f ;  /* 0x0d001f00ebf67f89 */ /* 0x000e6400000e0000 */
[----:B-1----:R-:W-:-:S05]  /*4f70*/  FADD.FTZ R246, R235, R246 ;  /* 0x000000f6ebf67221 */ /* 0x002fca0000010000 */
[----:B------:R-:W1:Y:S02]  /*4f80*/  SHFL.BFLY PT, R145, R246, 0x10, 0x1f ;  /* 0x0e001f00f6917f89 */ /* 0x000e6400000e0000 */
[----:B-1----:R-:W-:-:S04]  /*4f90*/  FADD.FTZ R142, R246, R145 ;  /* 0x00000091f68e7221 */ /* 0x002fc80000010000 */
[----:B0-----:R-:W-:-:S04]  /*4fa0*/  FMUL.FTZ R145, R142, R141 ;  /* 0x0000008d8e917220 */ /* 0x001fc80000410000 */
[C---:B------:R-:W-:Y:S01]  /*4fb0*/  FADD.FTZ R140, -R145.reuse, R146 ;  /* 0x00000092918c7221 */ /* 0x040fe20000010100 */
[----:B------:R-:W-:-:S03]  /*4fc0*/  FADD.FTZ R143, -R145, R247 ;  /* 0x000000f7918f7221 */ /* 0x000fc60000010100 */
[----:B------:R-:W-:-:S04]  /*4fd0*/  FFMA.FTZ R140, R140, R140, RZ ;  /* 0x0000008c8c8c7223 */ /* 0x000fc800000100ff */
[----:B------:R-:W-:Y:S01]  /*4fe0*/  FFMA.FTZ R140, R143, R143, R140 ;  /* 0x0000008f8f8c7223 */ /* 0x000fe2000001008c */
[----:B------:R-:W-:-:S04]  /*4ff0*/  FADD.FTZ R143, -R145, R238 ;  /* 0x000000ee918f7221 */ /* 0x000fc80000010100 */
        /* <DEDUP_REMOVED lines=90> */
[----:B------:R-:W-:-:S05]  /*55a0*/  FFMA.FTZ R140, R143, R143, R140 ;  /* 0x0000008f8f8c7223 */ /* 0x000fca000001008c */
        /* <DEDUP_REMOVED lines=9> */
.L_x_110:
[C---:B------:R-:W-:Y:S01]  /*5640*/  FMUL.FTZ R140, R145.reuse, R145 ;  /* 0x00000091918c7220 */ /* 0x040fe20000410000 */
[----:B-1----:R-:W-:Y:S01]  /*5650*/  FADD.FTZ R144, R246, R249 ;  /* 0x000000f9f6907221 */ /* 0x002fe20000010000 */
[----:B------:R-:W-:Y:S01]  /*5660*/  ISETP.NE.AND P3, PT, RZ, UR5, PT ;  /* 0x00000005ff007c0c */ /* 0x000fe2000bf65270 */
[----:B------:R-:W1:Y:S01]  /*5670*/  @!P2 LDC.64 R142, c[0x0][0x3c0] ;  /* 0x0000f000ff8eab82 */ /* 0x000e620000000a00 */
[----:B------:R-:W-:Y:S01]  /*5680*/  SHF.L.U32 R251, R100, 0x10, RZ ;  /* 0x0000001064fb7819 */ /* 0x000fe200000006ff */
[----:B------:R-:W-:Y:S01]  /*5690*/  FFMA.FTZ R144, R144, R141, UR8 ;  /* 0x0000000890907e23 */ /* 0x000fe2000801008d */
[----:B------:R-:W-:Y:S01]  /*56a0*/  FSEL R223, R140, RZ, P3 ;  /* 0x000000ff8cdf7208 */ /* 0x000fe20001800000 */
[----:B------:R-:W-:Y:S01]  /*56b0*/  IMAD.U32 R249, R32, 0x10000, RZ ;  /* 0x0001000020f97824 */ /* 0x000fe200078e00ff */
[----:B------:R-:W-:Y:S01]  /*56c0*/  FSEL R235, R145, RZ, !P3 ;  /* 0x000000ff91eb7208 */ /* 0x000fe20005800000 */
[----:B0-----:R-:W-:Y:S01]  /*56d0*/  IMAD.U32 R246, R124, 0x10000, RZ ;  /* 0x000100007cf67824 */ /* 0x001fe200078e00ff */
[----:B------:R-:W-:Y:S01]  /*56e0*/  SHF.L.U32 R250, R181, 0x10, RZ ;  /* 0x00000010b5fa7819 */ /* 0x000fe200000006ff */
[----:B------:R-:W0:Y:S01]  /*56f0*/  @!P2 LDC.64 R140, c[0x0][0x3c8] ;  /* 0x0000f200ff8cab82 */ /* 0x000e220000000a00 */
[----:B------:R-:W-:Y:S01]  /*5700*/  FADD.FTZ R223, R144, R223 ;  /* 0x000000df90df7221 */ /* 0x000fe20000010000 */
[C---:B------:R-:W-:Y:S01]  /*5710*/  FADD.FTZ R146, -R235.reuse, R146 ;  /* 0x00000092eb927221 */ /* 0x040fe20000010100 */
[C---:B------:R-:W-:Y:S01]  /*5720*/  FADD.FTZ R238, -R235.reuse, R238 ;  /* 0x000000eeebee7221 */ /* 0x040fe20000010100 */
[----:B------:R-:W-:Y:S01]  /*5730*/  SHF.L.U32 R144, R56, 0x10, RZ ;  /* 0x0000001038907819 */ /* 0x000fe200000006ff */
[C---:B------:R-:W-:Y:S01]  /*5740*/  FADD.FTZ R240, -R235.reuse, R240 ;  /* 0x000000f0ebf07221 */ /* 0x040fe20000010100 */
[C---:B------:R-:W-:Y:S01]  /*5750*/  FADD.FTZ R224, -R235.reuse, R224 ;  /* 0x000000e0ebe07221 */ /* 0x040fe20000010100 */
[----:B------:R-:W2:Y:S01]  /*5760*/  MUFU.RSQ R223, R223 ;  /* 0x000000df00df7308 */ /* 0x000ea20000001400 */
[C---:B------:R-:W-:Y:S01]  /*5770*/  FADD.FTZ R230, -R235.reuse, R230 ;  /* 0x000000e6ebe67221 */ /* 0x040fe20000010100 */
[C---:B------:R-:W-:Y:S01]  /*5780*/  FADD.FTZ R236, -R235.reuse, R236 ;  /* 0x000000ecebec7221 */ /* 0x040fe20000010100 */
[C---:B------:R-:W-:Y:S01]  /*5790*/  FADD.FTZ R232, -R235.reuse, R232 ;  /* 0x000000e8ebe87221 */ /* 0x040fe20000010100 */
[C---:B------:R-:W-:Y:S01]  /*57a0*/  FADD.FTZ R156, -R235.reuse, R156 ;  /* 0x0000009ceb9c7221 */ /* 0x040fe20000010100 */
[C---:B------:R-:W-:Y:S01]  /*57b0*/  FADD.FTZ R208, -R235.reuse, R208 ;  /* 0x000000d0ebd07221 */ /* 0x040fe20000010100 */
[C---:B------:R-:W-:Y:S01]  /*57c0*/  FADD.FTZ R206, -R235.reuse, R206 ;  /* 0x000000ceebce7221 */ /* 0x040fe20000010100 */
[C---:B------:R-:W-:Y:S01]  /*57d0*/  FADD.FTZ R212, -R235.reuse, R212 ;  /* 0x000000d4ebd47221 */ /* 0x040fe20000010100 */
[----:B------:R-:W-:Y:S01]  /*57e0*/  FADD.FTZ R214, -R235, R214 ;  /* 0x000000d6ebd67221 */ /* 0x000fe20000010100 */
[----:B-1----:R-:W-:-:S04]  /*57f0*/  @!P2 IMAD.WIDE R142, R204, 0x4, R142 ;  /* 0x00000004cc8ea825 */ /* 0x002fc800078e028e */
[C---:B------:R-:W-:Y:S01]  /*5800*/  FADD.FTZ R234, -R235.reuse, R234 ;  /* 0x000000eaebea7221 */ /* 0x040fe20000010100 */
[C---:B------:R-:W-:Y:S01]  /*5810*/  FADD.FTZ R190, -R235.reuse, R190 ;  /* 0x000000beebbe7221 */ /* 0x040fe20000010100 */
[C---:B------:R-:W-:Y:S01]  /*5820*/  FADD.FTZ R210, -R235.reuse, R210 ;  /* 0x000000d2ebd27221 */ /* 0x040fe20000010100 */
[C---:B------:R-:W-:Y:S01]  /*5830*/  FADD.FTZ R154, -R235.reuse, R154 ;  /* 0x0000009aeb9a7221 */ /* 0x040fe20000010100 */
[----:B------:R1:W-:Y:S01]  /*5840*/  @!P2 STG.E desc[UR6][R142.64], R145 ;  /* 0x000000918e00a986 */ /* 0x0003e2000c101906 */
[C---:B------:R-:W-:Y:S01]  /*5850*/  FADD.FTZ R216, -R235.reuse, R216 ;  /* 0x000000d8ebd87221 */ /* 0x040fe20000010100 */
[----:B------:R-:W-:Y:S01]  /*5860*/  FADD.FTZ R218, -R235, R218 ;  /* 0x000000daebda7221 */ /* 0x000fe20000010100 */
[----:B0-----:R-:W-:-:S04]  /*5870*/  @!P2 IMAD.WIDE R140, R204, 0x4, R140 ;  /* 0x00000004cc8ca825 */ /* 0x001fc800078e028c */
[C---:B--2---:R-:W-:Y:S01]  /*5880*/  FMUL.FTZ R146, R223.reuse, R146 ;  /* 0x00000092df927220 */ /* 0x044fe20000410000 */
[C---:B------:R-:W-:Y:S01]  /*5890*/  FMUL.FTZ R238, R223.reuse, R238 ;  /* 0x000000eedfee7220 */ /* 0x040fe20000410000 */
[C---:B------:R-:W-:Y:S01]  /*58a0*/  FMUL.FTZ R240, R223.reuse, R240 ;  /* 0x000000f0dff07220 */ /* 0x040fe20000410000 */
[----:B------:R-:W-:Y:S01]  /*58b0*/  FMUL.FTZ R232, R223, R232 ;  /* 0x000000e8dfe87220 */ /* 0x000fe20000410000 */
[----:B------:R0:W-:Y:S01]  /*58c0*/  @!P2 STG.E desc[UR6][R140.64], R223 ;  /* 0x000000df8c00a986 */ /* 0x0001e2000c101906 */
[----:B------:R-:W-:Y:S01]  /*58d0*/  FFMA.FTZ R244, R146, R249, R251 ;  /* 0x000000f992f47223 */ /* 0x000fe200000100fb */
[----:B------:R-:W-:Y:S01]  /*58e0*/  SHF.L.U32 R249, R198, 0x10, RZ ;  /* 0x00000010c6f97819 */ /* 0x000fe200000006ff */
[----:B------:R-:W-:Y:S01]  /*58f0*/  FFMA.FTZ R144, R146, R144, R246 ;  /* 0x0000009092907223 */ /* 0x000fe200000100f6 */
[----:B-1----:R-:W-:Y:S01]  /*5900*/  FADD.FTZ R142, -R235, R247 ;  /* 0x000000f7eb8e7221 */ /* 0x002fe20000010100 */
[----:B------:R-:W-:Y:S01]  /*5910*/  IMAD.U32 R247, R196, 0x10000, RZ ;  /* 0x00010000c4f77824 */ /* 0x000fe200078e00ff */
[----:B------:R-:W-:Y:S01]  /*5920*/  SHF.L.U32 R145, R57, 0x10, RZ ;  /* 0x0000001039917819 */ /* 0x000fe200000006ff */
[----:B------:R-:W-:-:S02]  /*5930*/  IMAD.U32 R143, R101, 0x10000, RZ ;  /* 0x00010000658f7824 */ /* 0x000fc400078e00ff */
[C---:B------:R-:W-:Y:S01]  /*5940*/  FMUL.FTZ R142, R223.reuse, R142 ;  /* 0x0000008edf8e7220 */ /* 0x040fe20000410000 */
[----:B------:R-:W-:Y:S01]  /*5950*/  SHF.L.U32 R251, R192, 0x10, RZ ;  /* 0x00000010c0fb7819 */ /* 0x000fe200000006ff */
[C---:B------:R-:W-:Y:S01]  /*5960*/  FMUL.FTZ R156, R223.reuse, R156 ;  /* 0x0000009cdf9c7220 */ /* 0x040fe20000410000 */
[----:B------:R-:W-:Y:S01]  /*5970*/  SHF.L.U32 R146, R126, 0x10, RZ ;  /* 0x000000107e927819 */ /* 0x000fe200000006ff */
[----:B------:R-:W-:Y:S01]  /*5980*/  FMUL.FTZ R208, R223, R208 ;  /* 0x000000d0dfd07220 */ /* 0x000fe20000410000 */
[----:B0-----:R-:W-:Y:S01]  /*5990*/  SHF.L.U32 R140, R195, 0x10, RZ ;  /* 0x00000010c38c7819 */ /* 0x001fe200000006ff */
[----:B------:R-:W-:Y:S01]  /*59a0*/  FMUL.FTZ R206, R223, R206 ;  /* 0x000000cedfce7220 */ /* 0x000fe20000410000 */
[----:B------:R-:W-:Y:S01]  /*59b0*/  SHF.L.U32 R141, R197, 0x10, RZ ;  /* 0x00000010c58d7819 */ /* 0x000fe200000006ff */
[----:B------:R-:W-:Y:S01]  /*59c0*/  FMUL.FTZ R212, R223, R212 ;  /* 0x000000d4dfd47220 */ /* 0x000fe20000410000 */
[----:B------:R-:W-:Y:S01]  /*59d0*/  SHF.L.U32 R246, R185, 0x10, RZ ;  /* 0x00000010b9f67819 */ /* 0x000fe200000006ff */
[C---:B------:R-:W-:Y:S01]  /*59e0*/  FFMA.FTZ R247, R142.reuse, R247, R140 ;  /* 0x000000f78ef77223 */ /* 0x040fe2000001008c */
[----:B------:R-:W-:Y:S01]  /*59f0*/  SHF.L.U32 R140, R125, 0x10, RZ ;  /* 0x000000107d8c7819 */ /* 0x000fe200000006ff */
[----:B------:R-:W-:Y:S01]  /*5a00*/  FFMA.FTZ R249, R142, R249, R141 ;  /* 0x000000f98ef97223 */ /* 0x000fe2000001008d */
[----:B------:R-:W-:Y:S01]  /*5a10*/  SHF.L.U32 R141, R33, 0x10, RZ ;  /* 0x00000010218d7819 */ /* 0x000fe200000006ff */
[----:B------:R-:W-:Y:S01]  /*5a20*/  IMAD.U32 R142, R189, 0x10000, RZ ;  /* 0x00010000bd8e7824 */ /* 0x000fe200078e00ff */
[----:B------:R-:W-:Y:S01]  /*5a30*/  F2FP.BF16.F32.PACK_AB R144, R247, R144 ;  /* 0x00000090f790723e */ /* 0x000fe200000010ff */
[C---:B------:R-:W-:Y:S01]  /*5a40*/  FFMA.FTZ R145, R238.reuse, R145, R140 ;  /* 0x00000091ee917223 */ /* 0x040fe2000001008c */
[----:B------:R-:W-:Y:S01]  /*5a50*/  FADD.FTZ R140, -R235, R245 ;  /* 0x000000f5eb8c7221 */ /* 0x000fe20000010100 */
[----:B------:R-:W-:Y:S01]  /*5a60*/  FFMA.FTZ R141, R238, R141, R143 ;  /* 0x0000008dee8d7223 */ /* 0x000fe2000001008f */
[----:B------:R-:W-:Y:S01]  /*5a70*/  SHF.L.U32 R245, R193, 0x10, RZ ;  /* 0x00000010c1f57819 */ /* 0x000fe200000006ff */
[----:B------:R-:W-:-:S02]  /*5a80*/  IMAD.U32 R143, R194, 0x10000, RZ ;  /* 0x00010000c28f7824 */ /* 0x000fc400078e00ff */
[C---:B------:R-:W-:Y:S01]  /*5a90*/  FMUL.FTZ R238, R223.reuse, R140 ;  /* 0x0000008cdfee7220 */ /* 0x040fe20000410000 */
[C---:B------:R-:W-:Y:S01]  /*5aa0*/  FMUL.FTZ R214, R223.reuse, R214 ;  /* 0x000000d6dfd67220 */ /* 0x040fe20000410000 */
[C---:B------:R-:W-:Y:S01]  /*5ab0*/  FMUL.FTZ R234, R223.reuse, R234 ;  /* 0x000000eadfea7220 */ /* 0x040fe20000410000 */
[C---:B------:R-:W-:Y:S01]  /*5ac0*/  FMUL.FTZ R210, R223.reuse, R210 ;  /* 0x000000d2dfd27220 */ /* 0x040fe20000410000 */
[C---:B------:R-:W-:Y:S01]  /*5ad0*/  FFMA.FTZ R140, R238.reuse, R143, R245 ;  /* 0x0000008fee8c7223 */ /* 0x040fe200000100f5 */
[----:B------:R-:W-:Y:S01]  /*5ae0*/  FFMA.FTZ R238, R238, R251, R142 ;  /* 0x000000fbeeee7223 */ /* 0x000fe2000001008e */
[----:B------:R-:W-:Y:S01]  /*5af0*/  SHF.L.U32 R143, R34, 0x10, RZ ;  /* 0x00000010228f7819 */ /* 0x000fe200000006ff */
[----:B------:R-:W-:Y:S01]  /*5b00*/  IMAD.U32 R251, R58, 0x10000, RZ ;  /* 0x000100003afb7824 */ /* 0x000fe200078e00ff */
[----:B------:R-:W-:Y:S01]  /*5b10*/  SHF.L.U32 R245, R102, 0x10, RZ ;  /* 0x0000001066f57819 */ /* 0x000fe200000006ff */
[----:B------:R-:W-:Y:S01]  /*5b20*/  FMUL.FTZ R154, R223, R154 ;  /* 0x0000009adf9a7220 */ /* 0x000fe20000410000 */
[----:B------:R-:W-:Y:S01]  /*5b30*/  F2FP.BF16.F32.PACK_AB R141, R140, R141 ;  /* 0x0000008d8c8d723e */ /* 0x000fe200000010ff */
[----:B------:R-:W-:Y:S01]  /*5b40*/  FFMA.FTZ R146, R240, R251, R146 ;  /* 0x000000fbf0927223 */ /* 0x000fe20000010092 */
[----:B------:R-:W-:Y:S01]  /*5b50*/  SHF.L.U32 R251, R186, 0x10, RZ ;  /* 0x00000010bafb7819 */ /* 0x000fe200000006ff */
[----:B------:R-:W-:Y:S01]  /*5b60*/  FFMA.FTZ R142, R240, R143, R245 ;  /* 0x0000008ff08e7223 */ /* 0x000fe200000100f5 */
[----:B------:R-:W-:Y:S01]  /*5b70*/  FADD.FTZ R240, -R235, R243 ;  /* 0x000000f3ebf07221 */ /* 0x000fe20000010100 */
[----:B------:R-:W-:Y:S01]  /*5b80*/  SHF.L.U32 R245, R188, 0x10, RZ ;  /* 0x00000010bcf57819 */ /* 0x000fe200000006ff */
[----:B------:R-:W-:Y:S01]  /*5b90*/  IMAD.U32 R143, R187, 0x10000, RZ ;  /* 0x00010000bb8f7824 */ /* 0x000fe200078e00ff */
[----:B------:R-:W-:Y:S01]  /*5ba0*/  SHF.L.U32 R243, R184, 0x10, RZ ;  /* 0x00000010b8f37819 */ /* 0x000fe200000006ff */
[----:B------:R-:W-:Y:S01]  /*5bb0*/  FMUL.FTZ R240, R223, R240 ;  /* 0x000000f0dff07220 */ /* 0x000fe20000410000 */
[----:B------:R-:W-:Y:S01]  /*5bc0*/  F2FP.BF16.F32.PACK_AB R140, R249, R244 ;  /* 0x000000f4f98c723e */ /* 0x000fe200000010ff */
[----:B------:R-:W-:Y:S01]  /*5bd0*/  FMUL.FTZ R216, R223, R216 ;  /* 0x000000d8dfd87220 */ /* 0x000fe20000410000 */
[----:B------:R-:W-:Y:S01]  /*5be0*/  F2FP.BF16.F32.PACK_AB R145, R238, R145 ;  /* 0x00000091ee91723e */ /* 0x000fe200000010ff */
[C---:B------:R-:W-:Y:S01]  /*5bf0*/  FFMA.FTZ R245, R240.reuse, R245, R143 ;  /* 0x000000f5f0f57223 */ /* 0x040fe2000001008f */
[----:B------:R-:W-:Y:S01]  /*5c00*/  FFMA.FTZ R251, R240, R251, R246 ;  /* 0x000000fbf0fb7223 */ /* 0x000fe200000100f6 */
[----:B------:R-:W-:Y:S01]  /*5c10*/  FADD.FTZ R240, -R235, R147 ;  /* 0x00000093ebf07221 */ /* 0x000fe20000010100 */
[----:B------:R-:W-:Y:S01]  /*5c20*/  SHF.L.U32 R147, R103, 0x10, RZ ;  /* 0x0000001067937819 */ /* 0x000fe200000006ff */
[----:B------:R-:W-:Y:S01]  /*5c30*/  IMAD.U32 R143, R35, 0x10000, RZ ;  /* 0x00010000238f7824 */ /* 0x000fe200078e00ff */
[----:B------:R-:W-:Y:S01]  /*5c40*/  F2FP.BF16.F32.PACK_AB R142, R245, R142 ;  /* 0x0000008ef58e723e */ /* 0x000fe200000010ff */
[----:B------:R-:W-:Y:S01]  /*5c50*/  FMUL.FTZ R240, R223, R240 ;  /* 0x000000f0dff07220 */ /* 0x000fe20000410000 */
[----:B------:R-:W-:Y:S01]  /*5c60*/  IMAD.U32 R246, R127, 0x10000, RZ ;  /* 0x000100007ff67824 */ /* 0x000fe200078e00ff */
[----:B------:R-:W0:Y:S01]  /*5c70*/  LDC.64 R244, c[0x0][0x430] ;  /* 0x00010c00fff47b82 */ /* 0x000e220000000a00 */
[----:B------:R-:W-:Y:S01]  /*5c80*/  F2FP.BF16.F32.PACK_AB R146, R251, R146 ;  /* 0x00000092fb92723e */ /* 0x000fe200000010ff */
[C---:B------:R-:W-:Y:S01]  /*5c90*/  FFMA.FTZ R143, R240.reuse, R143, R147 ;  /* 0x0000008ff08f7223 */ /* 0x040fe20000010093 */
[----:B------:R-:W-:Y:S01]  /*5ca0*/  SHF.L.U32 R147, R59, 0x10, RZ ;  /* 0x000000103b937819 */ /* 0x000fe200000006ff */
[----:B------:R-:W-:Y:S01]  /*5cb0*/  FMUL.FTZ R218, R223, R218 ;  /* 0x000000dadfda7220 */ /* 0x000fe20000410000 */
[----:B------:R-:W-:Y:S01]  /*5cc0*/  SHF.L.U32 R251, R97, 0x10, RZ ;  /* 0x0000001061fb7819 */ /* 0x000fe200000006ff */
[----:B------:R-:W-:Y:S01]  /*5cd0*/  FADD.FTZ R220, -R235, R220 ;  /* 0x000000dcebdc7221 */ /* 0x000fe20000010100 */
[----:B------:R-:W-:Y:S01]  /*5ce0*/  SHF.L.U32 R238, R175, 0x10, RZ ;  /* 0x00000010afee7819 */ /* 0x000fe200000006ff */
[----:B------:R-:W-:Y:S01]  /*5cf0*/  FFMA.FTZ R147, R240, R147, R246 ;  /* 0x00000093f0937223 */ /* 0x000fe200000100f6 */
[----:B------:R-:W-:Y:S01]  /*5d00*/  FADD.FTZ R240, -R235, R242 ;  /* 0x000000f2ebf07221 */ /* 0x000fe20000010100 */
[----:B------:R-:W-:Y:S01]  /*5d10*/  SHF.L.U32 R242, R183, 0x10, RZ ;  /* 0x00000010b7f27819 */ /* 0x000fe200000006ff */
[----:B------:R-:W-:Y:S01]  /*5d20*/  FMUL.FTZ R220, R223, R220 ;  /* 0x000000dcdfdc7220 */ /* 0x000fe20000410000 */
[----:B------:R-:W-:Y:S01]  /*5d30*/  FADD.FTZ R158, -R235, R158 ;  /* 0x0000009eeb9e7221 */ /* 0x000fe20000010100 */
[----:B------:R-:W-:Y:S01]  /*5d40*/  FMUL.FTZ R240, R223, R240 ;  /* 0x000000f0dff07220 */ /* 0x000fe20000410000 */
[C---:B------:R-:W-:Y:S01]  /*5d50*/  FADD.FTZ R226, -R235.reuse, R226 ;  /* 0x000000e2ebe27221 */ /* 0x040fe20000010100 */
[----:B------:R-:W-:Y:S01]  /*5d60*/  FADD.FTZ R222, -R235, R222 ;  /* 0x000000deebde7221 */ /* 0x000fe20000010100 */
[C---:B------:R-:W-:Y:S01]  /*5d70*/  FMUL.FTZ R158, R223.reuse, R158 ;  /* 0x0000009edf9e7220 */ /* 0x040fe20000410000 */
[----:B------:R-:W-:Y:S01]  /*5d80*/  FFMA.FTZ R246, R240, R243, R242 ;  /* 0x000000f3f0f67223 */ /* 0x000fe200000100f2 */
[----:B------:R-:W-:Y:S01]  /*5d90*/  FMUL.FTZ R226, R223, R226 ;  /* 0x000000e2dfe27220 */ /* 0x000fe20000410000 */
[----:B------:R-:W1:Y:S03]  /*5da0*/  LDC.64 R242, c[0x0][0x428] ;  /* 0x00010a00fff27b82 */ /* 0x000e660000000a00 */
[----:B------:R-:W-:Y:S01]  /*5db0*/  F2FP.BF16.F32.PACK_AB R143, R246, R143 ;  /* 0x0000008ff68f723e */ /* 0x000fe200000010ff */
[----:B------:R-:W-:-:S04]  /*5dc0*/  IMAD.U32 R246, R182, 0x10000, RZ ;  /* 0x00010000b6f67824 */ /* 0x000fc800078e00ff */
[----:B------:R-:W-:-:S05]  /*5dd0*/  FFMA.FTZ R246, R240, R246, R250 ;  /* 0x000000f6f0f67223 */ /* 0x000fca00000100fa */
[----:B------:R-:W-:Y:S01]  /*5de0*/  F2FP.BF16.F32.PACK_AB R147, R246, R147 ;  /* 0x00000093f693723e */ /* 0x000fe200000010ff */
[----:B0-----:R-:W-:-:S04]  /*5df0*/  IMAD.WIDE.U32 R246, R152, 0x10, R244 ;  /* 0x0000001098f67825 */ /* 0x001fc800078e00f4 */
[----:B-1----:R-:W-:-:S04]  /*5e00*/  IMAD.WIDE.U32 R248, R152, 0x10, R242 ;  /* 0x0000001098f87825 */ /* 0x002fc800078e00f2 */
[----:B------:R-:W-:Y:S01]  /*5e10*/  FADD.FTZ R152, -R235, R228 ;  /* 0x000000e4eb987221 */ /* 0x000fe20000010100 */
[----:B------:R-:W-:Y:S01]  /*5e20*/  FMUL.FTZ R228, R223, R224 ;  /* 0x000000e0dfe47220 */ /* 0x000fe20000410000 */
[----:B------:R-:W-:Y:S01]  /*5e30*/  FADD.FTZ R224, -R235, R237 ;  /* 0x000000edebe07221 */ /* 0x000fe20000010100 */
[----:B------:R-:W-:Y:S01]  /*5e40*/  SHF.L.U32 R237, R167, 0x10, RZ ;  /* 0x00000010a7ed7819 */ /* 0x000fe200000006ff */
[----:B------:R0:W-:Y:S01]  /*5e50*/  STG.E.128 desc[UR6][R248.64], R140 ;  /* 0x0000008cf8007986 */ /* 0x0001e2000c101d06 */
[C---:B------:R-:W-:Y:S01]  /*5e60*/  FMUL.FTZ R152, R223.reuse, R152 ;  /* 0x00000098df987220 */ /* 0x040fe20000410000 */
[----:B------:R-:W-:Y:S02]  /*5e70*/  FMUL.FTZ R224, R223, R224 ;  /* 0x000000e0dfe07220 */ /* 0x000fe40000410000 */
[----:B------:R1:W-:Y:S01]  /*5e80*/  STG.E.128 desc[UR6][R246.64], R144 ;  /* 0x00000090f6007986 */ /* 0x0003e2000c101d06 */
[----:B0-----:R-:W-:Y:S01]  /*5e90*/  SHF.L.U32 R141, R36, 0x10, RZ ;  /* 0x00000010248d7819 */ /* 0x001fe200000006ff */
[----:B------:R-:W-:Y:S01]  /*5ea0*/  IMAD.U32 R143, R96, 0x10000, RZ ;  /* 0x00010000608f7824 */ /* 0x000fe200078e00ff */
[----:B------:R-:W-:-:S02]  /*5eb0*/  SHF.L.U32 R249, R37, 0x10, RZ ;  /* 0x0000001025f97819 */ /* 0x000fc400000006ff */
[----:B-1----:R-:W-:Y:S01]  /*5ec0*/  SHF.L.U32 R145, R98, 0x10, RZ ;  /* 0x0000001062917819 */ /* 0x002fe200000006ff */
[----:B------:R-:W-:Y:S01]  /*5ed0*/  FFMA.FTZ R140, R228, R141, R143 ;  /* 0x0000008de48c7223 */ /* 0x000fe2000001008f */
[----:B------:R-:W-:Y:S01]  /*5ee0*/  FMUL.FTZ R146, R223, R230 ;  /* 0x000000e6df927220 */ /* 0x000fe20000410000 */
[----:B------:R-:W-:Y:S01]  /*5ef0*/  IMAD.U32 R143, R38, 0x10000, RZ ;  /* 0x00010000268f7824 */ /* 0x000fe200078e00ff */
[----:B------:R-:W-:Y:S01]  /*5f00*/  SHF.L.U32 R144, R39, 0x10, RZ ;  /* 0x0000001027907819 */ /* 0x000fe200000006ff */
[----:B------:R-:W-:Y:S01]  /*5f10*/  FMUL.FTZ R147, R223, R236 ;  /* 0x000000ecdf937220 */ /* 0x000fe20000410000 */
[----:B------:R-:W-:Y:S01]  /*5f20*/  SHF.L.U32 R230, R99, 0x10, RZ ;  /* 0x0000001063e67819 */ /* 0x000fe200000006ff */
[----:B------:R-:W-:Y:S01]  /*5f30*/  FFMA.FTZ R142, R146, R143, R145 ;  /* 0x0000008f928e7223 */ /* 0x000fe20000010091 */
[----:B------:R-:W-:Y:S01]  /*5f40*/  SHF.L.U32 R145, R172, 0x10, RZ ;  /* 0x00000010ac917819 */ /* 0x000fe200000006ff */
[----:B------:R-:W-:Y:S02]  /*5f50*/  IMAD.U32 R143, R171, 0x10000, RZ ;  /* 0x00010000ab8f7824 */ /* 0x000fe400078e00ff */
[----:B------:R-:W-:Y:S01]  /*5f60*/  FADD.FTZ R236, -R235, R233 ;  /* 0x000000e9ebec7221 */ /* 0x000fe20000010100 */
[----:B------:R-:W-:-:S02]  /*5f70*/  IMAD.U32 R233, R168, 0x10000, RZ ;  /* 0x00010000a8e97824 */ /* 0x000fc400078e00ff */
[----:B------:R-:W-:Y:S01]  /*5f80*/  FFMA.FTZ R141, R152, R249, R251 ;  /* 0x000000f9988d7223 */ /* 0x000fe200000100fb */
[----:B------:R-:W-:Y:S01]  /*5f90*/  FFMA.FTZ R145, R224, R145, R143 ;  /* 0x00000091e0917223 */ /* 0x000fe2000001008f */
[----:B------:R-:W-:Y:S01]  /*5fa0*/  FFMA.FTZ R143, R147, R144, R230 ;  /* 0x00000090938f7223 */ /* 0x000fe200000100e6 */
[----:B------:R-:W-:Y:S01]  /*5fb0*/  FMUL.FTZ R230, R223, R236 ;  /* 0x000000ecdfe67220 */ /* 0x000fe20000410000 */
[C---:B------:R-:W-:Y:S01]  /*5fc0*/  FADD.FTZ R236, -R235.reuse, R241 ;  /* 0x000000f1ebec7221 */ /* 0x040fe20000010100 */
[----:B------:R-:W-:Y:S01]  /*5fd0*/  FADD.FTZ R144, -R235, R239 ;  /* 0x000000efeb907221 */ /* 0x000fe20000010100 */
[----:B------:R-:W-:Y:S01]  /*5fe0*/  SHF.L.U32 R239, R179, 0x10, RZ ;  /* 0x00000010b3ef7819 */ /* 0x000fe200000006ff */
[----:B------:R-:W-:Y:S01]  /*5ff0*/  FFMA.FTZ R240, R230, R233, R237 ;  /* 0x000000e9e6f07223 */ /* 0x000fe200000100ed */
[----:B------:R-:W-:Y:S01]  /*6000*/  SHF.L.U32 R237, R180, 0x10, RZ ;  /* 0x00000010b4ed7819 */ /* 0x000fe200000006ff */
[C---:B------:R-:W-:Y:S01]  /*6010*/  FMUL.FTZ R236, R223.reuse, R236 ;  /* 0x000000ecdfec7220 */ /* 0x040fe20000410000 */
[----:B------:R-:W-:Y:S01]  /*6020*/  FMUL.FTZ R233, R223, R144 ;  /* 0x00000090dfe97220 */ /* 0x000fe20000410000 */
[----:B------:R-:W-:Y:S01]  /*6030*/  IMAD.U32 R144, R176, 0x10000, RZ ;  /* 0x00010000b0907824 */ /* 0x000fe200078e00ff */
[----:B------:R-:W-:Y:S01]  /*6040*/  F2FP.BF16.F32.PACK_AB R142, R145, R142 ;  /* 0x0000008e918e723e */ /* 0x000fe200000010ff */
[----:B------:R-:W-:Y:S01]  /*6050*/  FFMA.FTZ R237, R236, R237, R239 ;  /* 0x000000edeced7223 */ /* 0x000fe200000100ef */
[----:B------:R-:W-:Y:S01]  /*6060*/  SHF.L.U32 R239, R120, 0x10, RZ ;  /* 0x0000001078ef7819 */ /* 0x000fe200000006ff */
[----:B------:R-:W-:Y:S01]  /*6070*/  FFMA.FTZ R144, R233, R144, R238 ;  /* 0x00000090e9907223 */ /* 0x000fe200000100ee */
[----:B------:R-:W-:-:S02]  /*6080*/  F2FP.BF16.F32.PACK_AB R143, R240, R143 ;  /* 0x0000008ff08f723e */ /* 0x000fc400000010ff */
[----:B------:R-:W-:Y:S01]  /*6090*/  F2FP.BF16.F32.PACK_AB R140, R237, R140 ;  /* 0x0000008ced8c723e */ /* 0x000fe200000010ff */
[----:B------:R-:W-:Y:S01]  /*60a0*/  IMAD.U32 R237, R60, 0x10000, RZ ;  /* 0x000100003ced7824 */ /* 0x000fe200078e00ff */
[----:B------:R-:W-:Y:S01]  /*60b0*/  F2FP.BF16.F32.PACK_AB R141, R144, R141 ;  /* 0x0000008d908d723e */ /* 0x000fe200000010ff */
[----:B------:R-:W-:Y:S01]  /*60c0*/  IMAD.WIDE.U32 R144, R150, 0x10, R242 ;  /* 0x0000001096907825 */ /* 0x000fe200078e00f2 */
[----:B------:R-:W-:-:S03]  /*60d0*/  SHF.L.U32 R241, R121, 0x10, RZ ;  /* 0x0000001079f17819 */ /* 0x000fc600000006ff */
[----:B------:R-:W-:Y:S01]  /*60e0*/  FFMA.FTZ R228, R228, R237, R239 ;  /* 0x000000ede4e47223 */ /* 0x000fe200000100ef */
[----:B------:R-:W-:Y:S01]  /*60f0*/  SHF.L.U32 R237, R178, 0x10, RZ ;  /* 0x00000010b2ed7819 */ /* 0x000fe200000006ff */
[----:B------:R-:W-:Y:S01]  /*6100*/  IMAD.U32 R239, R177, 0x10000, RZ ;  /* 0x00010000b1ef7824 */ /* 0x000fe200078e00ff */
[----:B------:R0:W-:Y:S01]  /*6110*/  STG.E.128 desc[UR6][R144.64], R140 ;  /* 0x0000008c90007986 */ /* 0x0001e2000c101d06 */
[----:B------:R-:W-:Y:S02]  /*6120*/  SHF.L.U32 R247, R47, 0x10, RZ ;  /* 0x000000102ff77819 */ /* 0x000fe400000006ff */
[----:B------:R-:W-:Y:S01]  /*6130*/  FFMA.FTZ R237, R236, R237, R239 ;  /* 0x000000edeced7223 */ /* 0x000fe200000100ef */
[----:B------:R-:W-:Y:S01]  /*6140*/  IMAD.U32 R236, R174, 0x10000, RZ ;  /* 0x00010000aeec7824 */ /* 0x000fe200078e00ff */
[----:B------:R-:W-:-:S05]  /*6150*/  SHF.L.U32 R239, R61, 0x10, RZ ;  /* 0x000000103def7819 */ /* 0x000fca00000006ff */
[----:B------:R-:W-:Y:S01]  /*6160*/  FFMA.FTZ R152, R152, R239, R241 ;  /* 0x000000ef98987223 */ /* 0x000fe200000100f1 */
[----:B------:R-:W-:Y:S02]  /*6170*/  SHF.L.U32 R241, R31, 0x10, RZ ;  /* 0x000000101ff17819 */ /* 0x000fe400000006ff */
[----:B------:R-:W-:Y:S02]  /*6180*/  SHF.L.U32 R239, R65, 0x10, RZ ;  /* 0x0000001041ef7819 */ /* 0x000fe400000006ff */
[----:B0-----:R-:W-:Y:S01]  /*6190*/  SHF.L.U32 R143, R62, 0x10, RZ ;  /* 0x000000103e8f7819 */ /* 0x001fe200000006ff */
[----:B------:R-:W-:Y:S01]  /*61a0*/  IMAD.U32 R145, R122, 0x10000, RZ ;  /* 0x000100007a917824 */ /* 0x000fe200078e00ff */
[----:B------:R-:W-:Y:S02]  /*61b0*/  SHF.L.U32 R140, R173, 0x10, RZ ;  /* 0x00000010ad8c7819 */ /* 0x000fe400000006ff */
[----:B------:R-:W-:Y:S01]  /*61c0*/  SHF.L.U32 R144, R123, 0x10, RZ ;  /* 0x000000107b907819 */ /* 0x000fe200000006ff */
[----:B------:R-:W-:Y:S01]  /*61d0*/  FFMA.FTZ R142, R146, R143, R145 ;  /* 0x0000008f928e7223 */ /* 0x000fe20000010091 */
[----:B------:R-:W-:Y:S01]  /*61e0*/  SHF.L.U32 R143, R170, 0x10, RZ ;  /* 0x00000010aa8f7819 */ /* 0x000fe200000006ff */
[----:B------:R-:W-:Y:S01]  /*61f0*/  FFMA.FTZ R141, R233, R236, R140 ;  /* 0x000000ece98d7223 */ /* 0x000fe2000001008c */
[----:B------:R-:W-:Y:S01]  /*6200*/  SHF.L.U32 R145, R169, 0x10, RZ ;  /* 0x00000010a9917819 */ /* 0x000fe200000006ff */
[----:B------:R-:W-:Y:S01]  /*6210*/  IMAD.U32 R140, R63, 0x10000, RZ ;  /* 0x000100003f8c7824 */ /* 0x000fe200078e00ff */
[----:B------:R-:W-:-:S02]  /*6220*/  SHF.L.U32 R146, R92, 0x10, RZ ;  /* 0x000000105c927819 */ /* 0x000fc400000006ff */
[----:B------:R-:W-:Y:S01]  /*6230*/  F2FP.BF16.F32.PACK_AB R141, R141, R152 ;  /* 0x000000988d8d723e */ /* 0x000fe200000010ff */
[----:B------:R-:W-:Y:S01]  /*6240*/  FFMA.FTZ R233, R224, R143, R145 ;  /* 0x0000008fe0e97223 */ /* 0x000fe20000010091 */
[----:B------:R-:W-:Y:S01]  /*6250*/  SHF.L.U32 R143, R166, 0x10, RZ ;  /* 0x00000010a68f7819 */ /* 0x000fe200000006ff */
[----:B------:R-:W-:Y:S01]  /*6260*/  FFMA.FTZ R140, R147, R140, R144 ;  /* 0x0000008c938c7223 */ /* 0x000fe20000010090 */
[----:B------:R-:W-:Y:S02]  /*6270*/  IMAD.U32 R145, R165, 0x10000, RZ ;  /* 0x00010000a5917824 */ /* 0x000fe400078e00ff */
[----:B------:R-:W-:Y:S01]  /*6280*/  FADD.FTZ R144, -R235, R225 ;  /* 0x000000e1eb907221 */ /* 0x000fe20000010100 */
[----:B------:R-:W-:Y:S01]  /*6290*/  SHF.L.U32 R147, R116, 0x10, RZ ;  /* 0x0000001074937819 */ /* 0x000fe200000006ff */
[----:B------:R-:W-:Y:S02]  /*62a0*/  IMAD.U32 R224, R64, 0x10000, RZ ;  /* 0x0001000040e07824 */ /* 0x000fe400078e00ff */
[----:B------:R-:W-:Y:S01]  /*62b0*/  FFMA.FTZ R143, R230, R143, R145 ;  /* 0x0000008fe68f7223 */ /* 0x000fe20000010091 */
[----:B------:R-:W-:Y:S01]  /*62c0*/  FMUL.FTZ R145, R223, R144 ;  /* 0x00000090df917220 */ /* 0x000fe20000410000 */
[----:B------:R-:W-:-:S02]  /*62d0*/  SHF.L.U32 R144, R40, 0x10, RZ ;  /* 0x0000001028907819 */ /* 0x000fc400000006ff */
[----:B------:R-:W-:Y:S02]  /*62e0*/  SHF.L.U32 R225, R164, 0x10, RZ ;  /* 0x00000010a4e17819 */ /* 0x000fe400000006ff */
[----:B------:R-:W-:Y:S01]  /*62f0*/  F2FP.BF16.F32.PACK_AB R143, R143, R140 ;  /* 0x0000008c8f8f723e */ /* 0x000fe200000010ff */
[C---:B------:R-:W-:Y:S01]  /*6300*/  FFMA.FTZ R144, R145.reuse, R144, R146 ;  /* 0x0000009091907223 */ /* 0x040fe20000010092 */
[----:B------:R-:W-:Y:S01]  /*6310*/  FFMA.FTZ R145, R145, R224, R147 ;  /* 0x000000e091917223 */ /* 0x000fe20000010093 */
[----:B------:R-:W-:Y:S01]  /*6320*/  IMAD.U32 R147, R163, 0x10000, RZ ;  /* 0x00010000a3937824 */ /* 0x000fe200078e00ff */
[----:B------:R-:W-:Y:S01]  /*6330*/  F2FP.BF16.F32.PACK_AB R142, R233, R142 ;  /* 0x0000008ee98e723e */ /* 0x000fe200000010ff */
[----:B------:R-:W-:Y:S01]  /*6340*/  FADD.FTZ R224, -R235, R207 ;  /* 0x000000cfebe07221 */ /* 0x000fe20000010100 */
[----:B------:R-:W-:Y:S01]  /*6350*/  F2FP.BF16.F32.PACK_AB R140, R237, R228 ;  /* 0x000000e4ed8c723e */ /* 0x000fe200000010ff */
[----:B------:R-:W-:Y:S01]  /*6360*/  FFMA.FTZ R225, R232, R225, R147 ;  /* 0x000000e1e8e17223 */ /* 0x000fe20000010093 */
[----:B------:R-:W-:Y:S01]  /*6370*/  IMAD.WIDE.U32 R146, R150, 0x10, R244 ;  /* 0x0000001096927825 */ /* 0x000fe200078e00f4 */
[----:B------:R-:W-:-:S03]  /*6380*/  SHF.L.U32 R233, R162, 0x10, RZ ;  /* 0x00000010a2e97819 */ /* 0x000fc600000006ff */
[----:B------:R-:W-:Y:S01]  /*6390*/  FMUL.FTZ R224, R223, R224 ;  /* 0x000000e0dfe07220 */ /* 0x000fe20000410000 */
[----:B------:R-:W-:Y:S01]  /*63a0*/  SHF.L.U32 R237, R161, 0x10, RZ ;  /* 0x00000010a1ed7819 */ /* 0x000fe200000006ff */
[----:B------:R-:W-:Y:S01]  /*63b0*/  IMAD.U32 R150, R117, 0x10000, RZ ;  /* 0x0001000075967824 */ /* 0x000fe200078e00ff */
[----:B------:R-:W-:Y:S01]  /*63c0*/  SHF.L.U32 R207, R160, 0x10, RZ ;  /* 0x00000010a0cf7819 */ /* 0x000fe200000006ff */
[----:B------:R0:W-:Y:S01]  /*63d0*/  STG.E.128 desc[UR6][R146.64], R140 ;  /* 0x0000008c92007986 */ /* 0x0001e2000c101d06 */
[----:B------:R-:W-:Y:S01]  /*63e0*/  SHF.L.U32 R236, R119, 0x10, RZ ;  /* 0x0000001077ec7819 */ /* 0x000fe200000006ff */
[----:B------:R-:W-:Y:S01]  /*63f0*/  FFMA.FTZ R152, R232, R233, R237 ;  /* 0x000000e9e8987223 */ /* 0x000fe200000100ed */
[----:B------:R-:W-:Y:S01]  /*6400*/  SHF.L.U32 R237, R93, 0x10, RZ ;  /* 0x000000105ded7819 */ /* 0x000fe200000006ff */
[----:B------:R-:W-:Y:S02]  /*6410*/  IMAD.U32 R233, R41, 0x10000, RZ ;  /* 0x0001000029e97824 */ /* 0x000fe400078e00ff */
[----:B0-----:R-:W-:Y:S01]  /*6420*/  FADD.FTZ R142, -R235, R159 ;  /* 0x0000009feb8e7221 */ /* 0x001fe20000010100 */
[----:B------:R-:W-:Y:S01]  /*6430*/  FFMA.FTZ R140, R224, R207, R241 ;  /* 0x000000cfe08c7223 */ /* 0x000fe200000100f1 */
[----:B------:R-:W-:Y:S01]  /*6440*/  SHF.L.U32 R147, R42, 0x10, RZ ;  /* 0x000000102a937819 */ /* 0x000fe200000006ff */
[----:B------:R-:W-:Y:S01]  /*6450*/  IMAD.U32 R207, R94, 0x10000, RZ ;  /* 0x000100005ecf7824 */ /* 0x000fe200078e00ff */
[----:B------:R-:W-:Y:S01]  /*6460*/  SHF.L.U32 R159, R29, 0x10, RZ ;  /* 0x000000101d9f7819 */ /* 0x000fe200000006ff */
[----:B------:R-:W-:Y:S01]  /*6470*/  FMUL.FTZ R232, R223, R142 ;  /* 0x0000008edfe87220 */ /* 0x000fe20000410000 */
[----:B------:R-:W-:-:S02]  /*6480*/  IMAD.U32 R143, R30, 0x10000, RZ ;  /* 0x000100001e8f7824 */ /* 0x000fc400078e00ff */
[----:B------:R-:W-:Y:S01]  /*6490*/  FFMA.FTZ R141, R156, R233, R237 ;  /* 0x000000e99c8d7223 */ /* 0x000fe200000100ed */
[----:B------:R-:W-:Y:S01]  /*64a0*/  SHF.L.U32 R233, R66, 0x10, RZ ;  /* 0x0000001042e97819 */ /* 0x000fe200000006ff */
[----:B------:R-:W-:Y:S01]  /*64b0*/  FFMA.FTZ R142, R232, R147, R207 ;  /* 0x00000093e88e7223 */ /* 0x000fe200000100cf */
[----:B------:R-:W-:Y:S01]  /*64c0*/  SHF.L.U32 R146, R118, 0x10, RZ ;  /* 0x0000001076927819 */ /* 0x000fe200000006ff */
[----:B------:R-:W-:Y:S01]  /*64d0*/  FFMA.FTZ R159, R224, R143, R159 ;  /* 0x0000008fe09f7223 */ /* 0x000fe2000001009f */
[----:B------:R-:W-:Y:S01]  /*64e0*/  SHF.L.U32 R147, R27, 0x10, RZ ;  /* 0x000000101b937819 */ /* 0x000fe200000006ff */
[----:B------:R-:W-:Y:S01]  /*64f0*/  IMAD.U32 R143, R28, 0x10000, RZ ;  /* 0x000100001c8f7824 */ /* 0x000fe200078e00ff */
[----:B------:R-:W-:Y:S01]  /*6500*/  SHF.L.U32 R237, R26, 0x10, RZ ;  /* 0x000000101aed7819 */ /* 0x000fe200000006ff */
[----:B------:R-:W-:Y:S01]  /*6510*/  FFMA.FTZ R232, R232, R233, R146 ;  /* 0x000000e9e8e87223 */ /* 0x000fe20000010092 */
[----:B------:R-:W-:Y:S02]  /*6520*/  IMAD.U32 R146, R25, 0x10000, RZ ;  /* 0x0001000019927824 */ /* 0x000fe400078e00ff */
[C---:B------:R-:W-:Y:S01]  /*6530*/  FFMA.FTZ R147, R208.reuse, R143, R147 ;  /* 0x0000008fd0937223 */ /* 0x040fe20000010093 */
[----:B------:R-:W-:Y:S01]  /*6540*/  SHF.L.U32 R143, R43, 0x10, RZ ;  /* 0x000000102b8f7819 */ /* 0x000fe200000006ff */
[----:B------:R-:W-:Y:S01]  /*6550*/  IMAD.U32 R233, R67, 0x10000, RZ ;  /* 0x0001000043e97824 */ /* 0x000fe200078e00ff */
[----:B------:R-:W-:Y:S01]  /*6560*/  SHF.L.U32 R207, R95, 0x10, RZ ;  /* 0x000000105fcf7819 */ /* 0x000fe200000006ff */
[----:B------:R-:W-:Y:S01]  /*6570*/  FFMA.FTZ R237, R208, R237, R146 ;  /* 0x000000edd0ed7223 */ /* 0x000fe20000010092 */
[----:B------:R-:W-:Y:S01]  /*6580*/  FADD.FTZ R146, -R235, R209 ;  /* 0x000000d1eb927221 */ /* 0x000fe20000010100 */
[----:B------:R-:W-:-:S02]  /*6590*/  IMAD.U32 R209, R23, 0x10000, RZ ;  /* 0x0001000017d17824 */ /* 0x000fc400078e00ff */
[C---:B------:R-:W-:Y:S01]  /*65a0*/  FFMA.FTZ R236, R206.reuse, R233, R236 ;  /* 0x000000e9ceec7223 */ /* 0x040fe200000100ec */
[----:B------:R-:W-:Y:S01]  /*65b0*/  FFMA.FTZ R143, R206, R143, R207 ;  /* 0x0000008fce8f7223 */ /* 0x000fe200000100cf */
[----:B------:R-:W-:Y:S01]  /*65c0*/  SHF.L.U32 R207, R24, 0x10, RZ ;  /* 0x0000001018cf7819 */ /* 0x000fe200000006ff */
[----:B------:R-:W-:Y:S01]  /*65d0*/  FMUL.FTZ R146, R223, R146 ;  /* 0x00000092df927220 */ /* 0x000fe20000410000 */
[----:B------:R-:W-:Y:S01]  /*65e0*/  FFMA.FTZ R156, R156, R239, R150 ;  /* 0x000000ef9c9c7223 */ /* 0x000fe20000010096 */
[----:B------:R-:W-:Y:S01]  /*65f0*/  SHF.L.U32 R241, R22, 0x10, RZ ;  /* 0x0000001016f17819 */ /* 0x000fe200000006ff */
[----:B------:R-:W-:Y:S01]  /*6600*/  FADD.FTZ R208, -R235, R157 ;  /* 0x0000009debd07221 */ /* 0x000fe20000010100 */
[----:B------:R-:W-:Y:S01]  /*6610*/  SHF.L.U32 R206, R21, 0x10, RZ ;  /* 0x0000001015ce7819 */ /* 0x000fe200000006ff */
[----:B------:R-:W-:Y:S01]  /*6620*/  FFMA.FTZ R150, R146, R207, R209 ;  /* 0x000000cf92967223 */ /* 0x000fe200000100d1 */
[----:B------:R-:W-:Y:S01]  /*6630*/  F2FP.BF16.F32.PACK_AB R141, R140, R141 ;  /* 0x0000008d8c8d723e */ /* 0x000fe200000010ff */
[----:B------:R-:W-:Y:S01]  /*6640*/  IMAD.U32 R207, R44, 0x10000, RZ ;  /* 0x000100002ccf7824 */ /* 0x000fe200078e00ff */
[----:B------:R-:W-:Y:S01]  /*6650*/  F2FP.BF16.F32.PACK_AB R140, R225, R144 ;  /* 0x00000090e18c723e */ /* 0x000fe200000010ff */
[----:B------:R-:W-:Y:S01]  /*6660*/  FADD.FTZ R144, -R235, R155 ;  /* 0x0000009beb907221 */ /* 0x000fe20000010100 */
[----:B------:R-:W-:Y:S01]  /*6670*/  FFMA.FTZ R241, R146, R241, R206 ;  /* 0x000000f192f17223 */ /* 0x000fe200000100ce */
[----:B------:R-:W-:Y:S01]  /*6680*/  F2FP.BF16.F32.PACK_AB R142, R147, R142 ;  /* 0x0000008e938e723e */ /* 0x000fe200000010ff */
[----:B------:R-:W-:Y:S01]  /*6690*/  IMAD.WIDE.U32 R146, R149, 0x10, R242 ;  /* 0x0000001095927825 */ /* 0x000fe200078e00f2 */
[----:B------:R-:W-:-:S03]  /*66a0*/  F2FP.BF16.F32.PACK_AB R143, R150, R143 ;  /* 0x0000008f968f723e */ /* 0x000fc600000010ff */
[----:B------:R-:W-:Y:S01]  /*66b0*/  FMUL.FTZ R144, R223, R144 ;  /* 0x00000090df907220 */ /* 0x000fe20000410000 */
[----:B------:R-:W-:Y:S01]  /*66c0*/  SHF.L.U32 R155, R88, 0x10, RZ ;  /* 0x00000010589b7819 */ /* 0x000fe200000006ff */
[----:B------:R-:W-:Y:S01]  /*66d0*/  IMAD.U32 R150, R112, 0x10000, RZ ;  /* 0x0001000070967824 */ /* 0x000fe200078e00ff */
[----:B------:R-:W-:Y:S01]  /*66e0*/  SHF.L.U32 R209, R68, 0x10, RZ ;  /* 0x0000001044d17819 */ /* 0x000fe200000006ff */
[----:B------:R0:W-:Y:S01]  /*66f0*/  STG.E.128 desc[UR6][R146.64], R140 ;  /* 0x0000008c92007986 */ /* 0x0001e2000c101d06 */
[----:B------:R-:W-:Y:S01]  /*6700*/  SHF.L.U32 R225, R45, 0x10, RZ ;  /* 0x000000102de17819 */ /* 0x000fe200000006ff */
[C---:B------:R-:W-:Y:S01]  /*6710*/  FFMA.FTZ R206, R144.reuse, R207, R155 ;  /* 0x000000cf90ce7223 */ /* 0x040fe2000001009b */
[----:B------:R-:W-:Y:S01]  /*6720*/  SHF.L.U32 R157, R89, 0x10, RZ ;  /* 0x00000010599d7819 */ /* 0x000fe200000006ff */
[----:B------:R-:W-:Y:S01]  /*6730*/  FFMA.FTZ R144, R144, R209, R150 ;  /* 0x000000d190907223 */ /* 0x000fe20000010096 */
[----:B------:R-:W-:Y:S01]  /*6740*/  SHF.L.U32 R209, R18, 0x10, RZ ;  /* 0x0000001012d17819 */ /* 0x000fe200000006ff */
[----:B------:R-:W-:Y:S01]  /*6750*/  IMAD.U32 R150, R17, 0x10000, RZ ;  /* 0x0001000011967824 */ /* 0x000fe200078e00ff */
[----:B------:R-:W-:Y:S01]  /*6760*/  SHF.L.U32 R207, R20, 0x10, RZ ;  /* 0x0000001014cf7819 */ /* 0x000fe200000006ff */
[----:B------:R-:W-:Y:S01]  /*6770*/  IMAD.U32 R224, R5, 0x10000, RZ ;  /* 0x0001000005e07824 */ /* 0x000fe200078e00ff */
[----:B------:R-:W-:-:S02]  /*6780*/  SHF.L.U32 R155, R19, 0x10, RZ ;  /* 0x00000010139b7819 */ /* 0x000fc400000006ff */
[----:B------:R-:W-:Y:S02]  /*6790*/  SHF.L.U32 R233, R69, 0x10, RZ ;  /* 0x0000001045e97819 */ /* 0x000fe400000006ff */
[----:B------:R-:W-:Y:S01]  /*67a0*/  SHF.L.U32 R239, R12, 0x10, RZ ;  /* 0x000000100cef7819 */ /* 0x000fe200000006ff */
[C---:B------:R-:W-:Y:S01]  /*67b0*/  FFMA.FTZ R207, R212.reuse, R207, R155 ;  /* 0x000000cfd4cf7223 */ /* 0x040fe2000001009b */
[----:B0-----:R-:W-:Y:S01]  /*67c0*/  FMUL.FTZ R140, R223, R208 ;  /* 0x000000d0df8c7220 */ /* 0x001fe20000410000 */
[----:B------:R-:W-:Y:S01]  /*67d0*/  FFMA.FTZ R147, R212, R209, R150 ;  /* 0x000000d1d4937223 */ /* 0x000fe20000010096 */
[----:B------:R-:W-:Y:S01]  /*67e0*/  SHF.L.U32 R209, R16, 0x10, RZ ;  /* 0x0000001010d17819 */ /* 0x000fe200000006ff */
[----:B------:R-:W-:Y:S02]  /*67f0*/  IMAD.U32 R142, R113, 0x10000, RZ ;  /* 0x00010000718e7824 */ /* 0x000fe400078e00ff */
[--C-:B------:R-:W-:Y:S01]  /*6800*/  FFMA.FTZ R208, R140, R225, R157.reuse ;  /* 0x000000e18cd07223 */ /* 0x100fe2000001009d */
[----:B------:R-:W-:Y:S01]  /*6810*/  PRMT R157, R86, 0x7632, R157 ;  /* 0x00007632569d7816 */ /* 0x000fe2000000009d */
[----:B------:R-:W-:Y:S01]  /*6820*/  FMUL.FTZ R212, R223, R190 ;  /* 0x000000bedfd47220 */ /* 0x000fe20000410000 */
[----:B------:R-:W-:Y:S01]  /*6830*/  SHF.L.U32 R141, R15, 0x10, RZ ;  /* 0x000000100f8d7819 */ /* 0x000fe200000006ff */
[----:B------:R-:W-:Y:S01]  /*6840*/  FFMA.FTZ R155, R140, R233, R142 ;  /* 0x000000e98c9b7223 */ /* 0x000fe2000001008e */
[----:B------:R-:W-:Y:S01]  /*6850*/  SHF.L.U32 R143, R203, 0x10, RZ ;  /* 0x00000010cb8f7819 */ /* 0x000fe200000006ff */
[----:B------:R-:W-:Y:S01]  /*6860*/  FADD.FTZ R140, -R235, R211 ;  /* 0x000000d3eb8c7221 */ /* 0x000fe20000010100 */
[----:B------:R-:W-:Y:S01]  /*6870*/  PRMT R225, R74, 0x7632, R225 ;  /* 0x000076324ae17816 */ /* 0x000fe200000000e1 */
[----:B------:R-:W-:Y:S01]  /*6880*/  FFMA.FTZ R209, R214, R209, R141 ;  /* 0x000000d1d6d17223 */ /* 0x000fe2000001008d */
[----:B------:R-:W-:Y:S01]  /*6890*/  PRMT R150, R110, 0x7632, R150 ;  /* 0x000076326e967816 */ /* 0x000fe20000000096 */
[----:B------:R-:W-:Y:S01]  /*68a0*/  FMUL.FTZ R140, R223, R140 ;  /* 0x0000008cdf8c7220 */ /* 0x000fe20000410000 */
[----:B------:R-:W-:Y:S01]  /*68b0*/  SHF.L.U32 R157, R157, 0x10, RZ ;  /* 0x000000109d9d7819 */ /* 0x000fe200000006ff */
[----:B------:R-:W-:Y:S01]  /*68c0*/  IMAD.U32 R225, R225, 0x10000, RZ ;  /* 0x00010000e1e17824 */ /* 0x000fe200078e00ff */
[----:B------:R-:W-:Y:S01]  /*68d0*/  SHF.L.U32 R150, R150, 0x10, RZ ;  /* 0x0000001096967819 */ /* 0x000fe200000006ff */
[----:B------:R-:W-:Y:S01]  /*68e0*/  FADD.FTZ R142, -R235, R213 ;  /* 0x000000d5eb8e7221 */ /* 0x000fe20000010100 */
[----:B------:R-:W-:Y:S01]  /*68f0*/  SHF.L.U32 R141, R14, 0x10, RZ ;  /* 0x000000100e8d7819 */ /* 0x000fe200000006ff */
[----:B------:R-:W-:Y:S01]  /*6900*/  FFMA.FTZ R146, R234, R143, R157 ;  /* 0x0000008fea927223 */ /* 0x000fe2000001009d */
[----:B------:R-:W-:-:S02]  /*6910*/  IMAD.U32 R143, R13, 0x10000, RZ ;  /* 0x000100000d8f7824 */ /* 0x000fc400078e00ff */
[----:B------:R-:W-:Y:S01]  /*6920*/  FFMA.FTZ R150, R234, R225, R150 ;  /* 0x000000e1ea967223 */ /* 0x000fe20000010096 */
[----:B------:R-:W-:Y:S01]  /*6930*/  SHF.L.U32 R157, R46, 0x10, RZ ;  /* 0x000000102e9d7819 */ /* 0x000fe200000006ff */
[----:B------:R-:W-:Y:S01]  /*6940*/  FMUL.FTZ R142, R223, R142 ;  /* 0x0000008edf8e7220 */ /* 0x000fe20000410000 */
[----:B------:R-:W-:Y:S01]  /*6950*/  SHF.L.U32 R225, R90, 0x10, RZ ;  /* 0x000000105ae17819 */ /* 0x000fe200000006ff */
[----:B------:R-:W-:Y:S01]  /*6960*/  FFMA.FTZ R190, R214, R141, R143 ;  /* 0x0000008dd6be7223 */ /* 0x000fe2000001008f */
[----:B------:R-:W-:Y:S01]  /*6970*/  SHF.L.U32 R141, R70, 0x10, RZ ;  /* 0x00000010468d7819 */ /* 0x000fe200000006ff */
[----:B------:R-:W-:Y:S01]  /*6980*/  IMAD.U32 R143, R114, 0x10000, RZ ;  /* 0x00010000728f7824 */ /* 0x000fe200078e00ff */
[----:B------:R-:W-:Y:S01]  /*6990*/  SHF.L.U32 R233, R71, 0x10, RZ ;  /* 0x0000001047e97819 */ /* 0x000fe200000006ff */
[----:B------:R-:W-:Y:S01]  /*69a0*/  FFMA.FTZ R228, R212, R157, R225 ;  /* 0x0000009dd4e47223 */ /* 0x000fe200000100e1 */
[----:B------:R-:W-:Y:S01]  /*69b0*/  SHF.L.U32 R225, R10, 0x10, RZ ;  /* 0x000000100ae17819 */ /* 0x000fe200000006ff */
[----:B------:R-:W-:Y:S01]  /*69c0*/  FFMA.FTZ R212, R212, R141, R143 ;  /* 0x0000008dd4d47223 */ /* 0x000fe2000001008f */
[----:B------:R-:W-:Y:S01]  /*69d0*/  IMAD.U32 R141, R9, 0x10000, RZ ;  /* 0x00010000098d7824 */ /* 0x000fe200078e00ff */
[----:B------:R-:W-:Y:S01]  /*69e0*/  SHF.L.U32 R157, R11, 0x10, RZ ;  /* 0x000000100b9d7819 */ /* 0x000fe200000006ff */
[----:B------:R-:W-:Y:S01]  /*69f0*/  FADD.FTZ R234, -R235, R221 ;  /* 0x000000ddebea7221 */ /* 0x000fe20000010100 */
[----:B------:R-:W-:Y:S01]  /*6a00*/  SHF.L.U32 R143, R7, 0x10, RZ ;  /* 0x00000010078f7819 */ /* 0x000fe200000006ff */
[C---:B------:R-:W-:Y:S01]  /*6a10*/  FFMA.FTZ R225, R140.reuse, R225, R141 ;  /* 0x000000e18ce17223 */ /* 0x040fe2000001008d */
[----:B------:R-:W-:Y:S01]  /*6a20*/  SHF.L.U32 R141, R91, 0x10, RZ ;  /* 0x000000105b8d7819 */ /* 0x000fe200000006ff */
[----:B------:R-:W-:Y:S01]  /*6a30*/  FFMA.FTZ R239, R140, R239, R157 ;  /* 0x000000ef8cef7223 */ /* 0x000fe2000001009d */
[----:B------:R-:W-:Y:S01]  /*6a40*/  IMAD.U32 R140, R115, 0x10000, RZ ;  /* 0x00010000738c7824 */ /* 0x000fe200078e00ff */
[----:B------:R-:W-:Y:S01]  /*6a50*/  SHF.L.U32 R157, R6, 0x10, RZ ;  /* 0x00000010069d7819 */ /* 0x000fe200000006ff */
[----:B------:R-:W-:Y:S01]  /*6a60*/  FMUL.FTZ R234, R223, R234 ;  /* 0x000000eadfea7220 */ /* 0x000fe20000410000 */
[----:B------:R-:W-:Y:S01]  /*6a70*/  FFMA.FTZ R247, R210, R247, R141 ;  /* 0x000000f7d2f77223 */ /* 0x000fe2000001008d */
[----:B------:R-:W-:Y:S01]  /*6a80*/  SHF.L.U32 R141, R8, 0x10, RZ ;  /* 0x00000010088d7819 */ /* 0x000fe200000006ff */
[----:B------:R-:W-:Y:S01]  /*6a90*/  FFMA.FTZ R233, R210, R233, R140 ;  /* 0x000000e9d2e97223 */ /* 0x000fe2000001008c */
[----:B------:R-:W-:Y:S01]  /*6aa0*/  FFMA.FTZ R224, R142, R157, R224 ;  /* 0x0000009d8ee07223 */ /* 0x000fe200000100e0 */
[----:B------:R-:W-:Y:S01]  /*6ab0*/  F2FP.BF16.F32.PACK_AB R140, R152, R145 ;  /* 0x00000091988c723e */ /* 0x000fe200000010ff */
[----:B------:R-:W-:-:S02]  /*6ac0*/  IMAD.U32 R152, R108, 0x10000, RZ ;  /* 0x000100006c987824 */ /* 0x000fc400078e00ff */
[----:B------:R-:W-:Y:S01]  /*6ad0*/  FFMA.FTZ R230, R142, R141, R143 ;  /* 0x0000008d8ee67223 */ /* 0x000fe2000001008f */
[----:B------:R-:W-:Y:S01]  /*6ae0*/  F2FP.BF16.F32.PACK_AB R141, R159, R156 ;  /* 0x0000009c9f8d723e */ /* 0x000fe200000010ff */
[----:B------:R-:W-:Y:S01]  /*6af0*/  IMAD.WIDE.U32 R156, R149, 0x10, R244 ;  /* 0x00000010959c7825 */ /* 0x000fe200078e00f4 */
[----:B------:R-:W-:-:S03]  /*6b00*/  F2FP.BF16.F32.PACK_AB R143, R241, R236 ;  /* 0x000000ecf18f723e */ /* 0x000fc600000010ff */
[----:B------:R-:W-:Y:S01]  /*6b10*/  FADD.FTZ R236, -R235, R231 ;  /* 0x000000e7ebec7221 */ /* 0x000fe20000010100 */
[----:B------:R-:W-:Y:S02]  /*6b20*/  F2FP.BF16.F32.PACK_AB R142, R237, R232 ;  /* 0x000000e8ed8e723e */ /* 0x000fe400000010ff */
[----:B------:R-:W-:Y:S02]  /*6b30*/  SHF.L.U32 R145, R48, 0x10, RZ ;  /* 0x0000001030917819 */ /* 0x000fe400000006ff */
[----:B------:R-:W-:Y:S01]  /*6b40*/  SHF.L.U32 R159, R84, 0x10, RZ ;  /* 0x00000010549f7819 */ /* 0x000fe200000006ff */
[----:B------:R0:W-:Y:S01]  /*6b50*/  STG.E.128 desc[UR6][R156.64], R140 ;  /* 0x0000008c9c007986 */ /* 0x0001e2000c101d06 */
[----:B------:R-:W-:Y:S02]  /*6b60*/  SHF.L.U32 R211, R72, 0x10, RZ ;  /* 0x0000001048d37819 */ /* 0x000fe400000006ff */
[----:B------:R-:W-:Y:S01]  /*6b70*/  PRMT R210, R76, 0x7632, R210 ;  /* 0x000076324cd27816 */ /* 0x000fe200000000d2 */
[C---:B------:R-:W-:Y:S01]  /*6b80*/  FFMA.FTZ R149, R154.reuse, R145, R159 ;  /* 0x000000919a957223 */ /* 0x040fe2000001009f */
[----:B------:R-:W-:Y:S01]  /*6b90*/  PRMT R145, R51, 0x7632, R145 ;  /* 0x0000763233917816 */ /* 0x000fe20000000091 */
[----:B------:R-:W-:Y:S01]  /*6ba0*/  FFMA.FTZ R152, R154, R211, R152 ;  /* 0x000000d39a987223 */ /* 0x000fe20000010098 */
[----:B------:R-:W-:-:S02]  /*6bb0*/  PRMT R211, R75, 0x7632, R211 ;  /* 0x000076324bd37816 */ /* 0x000fc400000000d3 */
[----:B------:R-:W-:Y:S02]  /*6bc0*/  PRMT R154, R111, 0x7632, R154 ;  /* 0x000076326f9a7816 */ /* 0x000fe4000000009a */
[----:B------:R-:W-:Y:S02]  /*6bd0*/  SHF.L.U32 R211, R211, 0x10, RZ ;  /* 0x00000010d3d37819 */ /* 0x000fe400000006ff */
[----:B------:R-:W-:Y:S01]  /*6be0*/  PRMT R159, R87, 0x7632, R159 ;  /* 0x00007632579f7816 */ /* 0x000fe2000000009f */
[----:B------:R-:W-:Y:S01]  /*6bf0*/  IMAD.U32 R154, R154, 0x10000, RZ ;  /* 0x000100009a9a7824 */ /* 0x000fe200078e00ff */
[----:B------:R-:W-:Y:S02]  /*6c00*/  PRMT R214, R52, 0x7632, R214 ;  /* 0x0000763234d67816 */ /* 0x000fe400000000d6 */
[----:B------:R-:W-:Y:S01]  /*6c10*/  PRMT R213, R80, 0x7632, R213 ;  /* 0x0000763250d57816 */ /* 0x000fe200000000d5 */
[----:B------:R-:W-:Y:S01]  /*6c20*/  FFMA.FTZ R154, R216, R211, R154 ;  /* 0x000000d3d89a7223 */ /* 0x000fe2000001009a */
[----:B0-----:R-:W-:Y:S01]  /*6c30*/  PRMT R156, R104, 0x7632, R156 ;  /* 0x00007632689c7816 */ /* 0x001fe2000000009c */
[----:B------:R-:W-:Y:S01]  /*6c40*/  FADD.FTZ R140, -R235, R217 ;  /* 0x000000d9eb8c7221 */ /* 0x000fe20000010100 */
[----:B------:R-:W-:-:S02]  /*6c50*/  SHF.L.U32 R157, R210, 0x10, RZ ;  /* 0x00000010d29d7819 */ /* 0x000fc400000006ff */
[----:B------:R-:W-:Y:S01]  /*6c60*/  SHF.L.U32 R145, R145, 0x10, RZ ;  /* 0x0000001091917819 */ /* 0x000fe200000006ff */
[----:B------:R-:W-:Y:S01]  /*6c70*/  IMAD.U32 R156, R156, 0x10000, RZ ;  /* 0x000100009c9c7824 */ /* 0x000fe200078e00ff */
[----:B------:R-:W-:Y:S01]  /*6c80*/  SHF.L.U32 R159, R159, 0x10, RZ ;  /* 0x000000109f9f7819 */ /* 0x000fe200000006ff */
[----:B------:R-:W-:Y:S01]  /*6c90*/  FMUL.FTZ R140, R223, R140 ;  /* 0x0000008cdf8c7220 */ /* 0x000fe20000410000 */
[----:B------:R-:W-:Y:S01]  /*6ca0*/  SHF.L.U32 R141, R214, 0x10, RZ ;  /* 0x00000010d68d7819 */ /* 0x000fe200000006ff */
[----:B------:R-:W-:Y:S01]  /*6cb0*/  FFMA.FTZ R156, R218, R157, R156 ;  /* 0x0000009dda9c7223 */ /* 0x000fe2000001009c */
[----:B------:R-:W-:Y:S01]  /*6cc0*/  SHF.L.U32 R143, R213, 0x10, RZ ;  /* 0x00000010d58f7819 */ /* 0x000fe200000006ff */
[----:B------:R-:W-:Y:S01]  /*6cd0*/  FFMA.FTZ R145, R216, R145, R159 ;  /* 0x00000091d8917223 */ /* 0x000fe2000001009f */
[----:B------:R-:W-:Y:S01]  /*6ce0*/  PRMT R157, R53, 0x7632, R157 ;  /* 0x00007632359d7816 */ /* 0x000fe2000000009d */
[----:B------:R-:W-:Y:S01]  /*6cf0*/  IMAD.U32 R214, R105, 0x10000, RZ ;  /* 0x0001000069d67824 */ /* 0x000fe200078e00ff */
[----:B------:R-:W-:Y:S01]  /*6d00*/  PRMT R211, R81, 0x7632, R211 ;  /* 0x0000763251d37816 */ /* 0x000fe200000000d3 */
[----:B------:R-:W-:Y:S01]  /*6d10*/  FFMA.FTZ R159, R218, R141, R143 ;  /* 0x0000008dda9f7223 */ /* 0x000fe2000001008f */
[----:B------:R-:W-:-:S02]  /*6d20*/  PRMT R213, R77, 0x7632, R213 ;  /* 0x000076324dd57816 */ /* 0x000fc400000000d5 */
[----:B------:R-:W-:Y:S02]  /*6d30*/  PRMT R142, R105, 0x7632, R142 ;  /* 0x00007632698e7816 */ /* 0x000fe4000000008e */
[----:B------:R-:W-:Y:S01]  /*6d40*/  SHF.L.U32 R157, R157, 0x10, RZ ;  /* 0x000000109d9d7819 */ /* 0x000fe200000006ff */
[----:B------:R-:W-:Y:S01]  /*6d50*/  IMAD.U32 R213, R213, 0x10000, RZ ;  /* 0x00010000d5d57824 */ /* 0x000fe200078e00ff */
[----:B------:R-:W-:Y:S02]  /*6d60*/  SHF.L.U32 R211, R211, 0x10, RZ ;  /* 0x00000010d3d37819 */ /* 0x000fe400000006ff */
[----:B------:R-:W-:Y:S02]  /*6d70*/  SHF.L.U32 R142, R142, 0x10, RZ ;  /* 0x000000108e8e7819 */ /* 0x000fe400000006ff */
[----:B------:R-:W-:Y:S01]  /*6d80*/  SHF.L.U32 R141, R4, 0x10, RZ ;  /* 0x00000010048d7819 */ /* 0x000fe200000006ff */
[C---:B------:R-:W-:Y:S01]  /*6d90*/  FFMA.FTZ R210, R220.reuse, R157, R211 ;  /* 0x0000009ddcd27223 */ /* 0x040fe200000100d3 */
[----:B------:R-:W-:Y:S01]  /*6da0*/  SHF.L.U32 R143, R3, 0x10, RZ ;  /* 0x00000010038f7819 */ /* 0x000fe200000006ff */
[----:B------:R-:W-:Y:S01]  /*6db0*/  FFMA.FTZ R157, R220, R213, R142 ;  /* 0x000000d5dc9d7223 */ /* 0x000fe2000001008e */
[----:B------:R-:W-:Y:S01]  /*6dc0*/  SHF.L.U32 R213, R2, 0x10, RZ ;  /* 0x0000001002d57819 */ /* 0x000fe200000006ff */
[----:B------:R-:W-:Y:S01]  /*6dd0*/  FADD.FTZ R142, -R235, R191 ;  /* 0x000000bfeb8e7221 */ /* 0x000fe20000010100 */
[----:B------:R-:W-:Y:S01]  /*6de0*/  SHF.L.U32 R211, R85, 0x10, RZ ;  /* 0x0000001055d37819 */ /* 0x000fe200000006ff */
[----:B------:R-:W-:Y:S01]  /*6df0*/  FFMA.FTZ R218, R140, R141, R143 ;  /* 0x0000008d8cda7223 */ /* 0x000fe2000001008f */
[----:B------:R-:W-:Y:S01]  /*6e00*/  IMAD.U32 R141, R0, 0x10000, RZ ;  /* 0x00010000008d7824 */ /* 0x000fe200078e00ff */
[----:B------:R-:W-:Y:S01]  /*6e10*/  SHF.L.U32 R143, R49, 0x10, RZ ;  /* 0x00000010318f7819 */ /* 0x000fe200000006ff */
[----:B------:R-:W-:Y:S01]  /*6e20*/  FMUL.FTZ R142, R223, R142 ;  /* 0x0000008edf8e7220 */ /* 0x000fe20000410000 */
[----:B------:R-:W-:Y:S01]  /*6e30*/  SHF.L.U32 R241, R199, 0x10, RZ ;  /* 0x00000010c7f17819 */ /* 0x000fe200000006ff */
[----:B------:R-:W-:Y:S01]  /*6e40*/  FFMA.FTZ R213, R140, R213, R141 ;  /* 0x000000d58cd57223 */ /* 0x000fe2000001008d */
[----:B------:R-:W-:Y:S01]  /*6e50*/  SHF.L.U32 R141, R73, 0x10, RZ ;  /* 0x00000010498d7819 */ /* 0x000fe200000006ff */
[----:B------:R-:W-:Y:S01]  /*6e60*/  FFMA.FTZ R220, R158, R143, R211 ;  /* 0x0000008f9edc7223 */ /* 0x000fe200000100d3 */
[----:B------:R-:W-:-:S02]  /*6e70*/  IMAD.U32 R143, R109, 0x10000, RZ ;  /* 0x000100006d8f7824 */ /* 0x000fc400078e00ff */
[----:B------:R-:W-:Y:S01]  /*6e80*/  FADD.FTZ R140, -R235, R219 ;  /* 0x000000dbeb8c7221 */ /* 0x000fe20000010100 */
[----:B------:R-:W-:Y:S01]  /*6e90*/  SHF.L.U32 R211, R200, 0x10, RZ ;  /* 0x00000010c8d37819 */ /* 0x000fe200000006ff */
[----:B------:R-:W-:Y:S01]  /*6ea0*/  FFMA.FTZ R216, R158, R141, R143 ;  /* 0x0000008d9ed87223 */ /* 0x000fe2000001008f */
[----:B------:R-:W-:Y:S01]  /*6eb0*/  SHF.L.U32 R217, R201, 0x10, RZ ;  /* 0x00000010c9d97819 */ /* 0x000fe200000006ff */
[----:B------:R-:W-:Y:S01]  /*6ec0*/  FMUL.FTZ R140, R223, R140 ;  /* 0x0000008cdf8c7220 */ /* 0x000fe20000410000 */
[----:B------:R-:W-:Y:S01]  /*6ed0*/  IMAD.U32 R141, R202, 0x10000, RZ ;  /* 0x00010000ca8d7824 */ /* 0x000fe200078e00ff */
[----:B------:R-:W-:Y:S01]  /*6ee0*/  SHF.L.U32 R219, R74, 0x10, RZ ;  /* 0x000000104adb7819 */ /* 0x000fe200000006ff */
[----:B------:R-:W-:Y:S01]  /*6ef0*/  FADD.FTZ R158, -R235, R215 ;  /* 0x000000d7eb9e7221 */ /* 0x000fe20000010100 */
[C---:B------:R-:W-:Y:S01]  /*6f00*/  FFMA.FTZ R241, R140.reuse, R241, R211 ;  /* 0x000000f18cf17223 */ /* 0x040fe200000100d3 */
[----:B------:R-:W-:Y:S01]  /*6f10*/  FFMA.FTZ R217, R140, R217, R141 ;  /* 0x000000d98cd97223 */ /* 0x000fe2000001008d */
[----:B------:R-:W-:Y:S01]  /*6f20*/  IMAD.U32 R140, R110, 0x10000, RZ ;  /* 0x000100006e8c7824 */ /* 0x000fe200078e00ff */
[----:B------:R-:W-:Y:S01]  /*6f30*/  SHF.L.U32 R191, R50, 0x10, RZ ;  /* 0x0000001032bf7819 */ /* 0x000fe200000006ff */
[----:B------:R-:W-:Y:S01]  /*6f40*/  FMUL.FTZ R158, R223, R158 ;  /* 0x0000009edf9e7220 */ /* 0x000fe20000410000 */
[----:B------:R-:W-:Y:S01]  /*6f50*/  SHF.L.U32 R141, R86, 0x10, RZ ;  /* 0x00000010568d7819 */ /* 0x000fe200000006ff */
[C---:B------:R-:W-:Y:S01]  /*6f60*/  FFMA.FTZ R219, R142.reuse, R219, R140 ;  /* 0x000000db8edb7223 */ /* 0x040fe2000001008c */
[----:B------:R-:W-:Y:S01]  /*6f70*/  SHF.L.U32 R237, R75, 0x10, RZ ;  /* 0x000000104bed7819 */ /* 0x000fe200000006ff */
[----:B------:R-:W-:Y:S01]  /*6f80*/  IMAD.U32 R140, R111, 0x10000, RZ ;  /* 0x000100006f8c7824 */ /* 0x000fe200078e00ff */
[----:B------:R-:W-:Y:S01]  /*6f90*/  SHF.L.U32 R143, R87, 0x10, RZ ;  /* 0x00000010578f7819 */ /* 0x000fe200000006ff */
[----:B------:R-:W-:Y:S01]  /*6fa0*/  FFMA.FTZ R191, R142, R191, R141 ;  /* 0x000000bf8ebf7223 */ /* 0x000fe2000001008d */
[----:B------:R-:W-:Y:S01]  /*6fb0*/  SHF.L.U32 R141, R51, 0x10, RZ ;  /* 0x00000010338d7819 */ /* 0x000fe200000006ff */
[----:B------:R-:W-:Y:S01]  /*6fc0*/  FFMA.FTZ R237, R158, R237, R140 ;  /* 0x000000ed9eed7223 */ /* 0x000fe2000001008c */
[----:B------:R-:W-:Y:S01]  /*6fd0*/  FADD.FTZ R140, -R235, R227 ;  /* 0x000000e3eb8c7221 */ /* 0x000fe20000010100 */
[----:B------:R-:W-:Y:S01]  /*6fe0*/  SHF.L.U32 R211, R76, 0x10, RZ ;  /* 0x000000104cd37819 */ /* 0x000fe200000006ff */
[----:B------:R-:W-:-:S02]  /*6ff0*/  IMAD.U32 R142, R104, 0x10000, RZ ;  /* 0x00010000688e7824 */ /* 0x000fc400078e00ff */
[----:B------:R-:W-:Y:S01]  /*7000*/  FFMA.FTZ R232, R158, R141, R143 ;  /* 0x0000008d9ee87223 */ /* 0x000fe2000001008f */
[----:B------:R-:W-:Y:S01]  /*7010*/  SHF.L.U32 R141, R52, 0x10, RZ ;  /* 0x00000010348d7819 */ /* 0x000fe200000006ff */
[C---:B------:R-:W-:Y:S01]  /*7020*/  FMUL.FTZ R140, R223.reuse, R140 ;  /* 0x0000008cdf8c7220 */ /* 0x040fe20000410000 */
[----:B------:R-:W-:Y:S01]  /*7030*/  SHF.L.U32 R143, R80, 0x10, RZ ;  /* 0x00000010508f7819 */ /* 0x000fe200000006ff */
[----:B------:R-:W-:Y:S01]  /*7040*/  FMUL.FTZ R227, R223, R236 ;  /* 0x000000ecdfe37220 */ /* 0x000fe20000410000 */
[----:B------:R-:W-:Y:S01]  /*7050*/  SHF.L.U32 R215, R53, 0x10, RZ ;  /* 0x0000001035d77819 */ /* 0x000fe200000006ff */
[C---:B------:R-:W-:Y:S01]  /*7060*/  FFMA.FTZ R211, R140.reuse, R211, R142 ;  /* 0x000000d38cd37223 */ /* 0x040fe2000001008e */
[----:B------:R-:W-:Y:S01]  /*7070*/  F2FP.BF16.F32.PACK_AB R142, R239, R228 ;  /* 0x000000e4ef8e723e */ /* 0x000fe200000010ff */
[----:B------:R-:W-:Y:S01]  /*7080*/  FFMA.FTZ R158, R140, R141, R143 ;  /* 0x0000008d8c9e7223 */ /* 0x000fe2000001008f */
[----:B------:R-:W-:Y:S01]  /*7090*/  FADD.FTZ R140, -R235, R229 ;  /* 0x000000e5eb8c7221 */ /* 0x000fe20000010100 */
[----:B------:R-:W-:-:S02]  /*70a0*/  SHF.L.U32 R141, R81, 0x10, RZ ;  /* 0x00000010518d7819 */ /* 0x000fc400000006ff */
[----:B------:R-:W-:Y:S01]  /*70b0*/  SHF.L.U32 R143, R77, 0x10, RZ ;  /* 0x000000104d8f7819 */ /* 0x000fe200000006ff */
[C---:B------:R-:W-:Y:S01]  /*70c0*/  FMUL.FTZ R140, R223.reuse, R140 ;  /* 0x0000008cdf8c7220 */ /* 0x040fe20000410000 */
[----:B------:R-:W-:Y:S01]  /*70d0*/  FMUL.FTZ R223, R223, R222 ;  /* 0x000000dedfdf7220 */ /* 0x000fe20000410000 */
[----:B------:R-:W-:Y:S02]  /*70e0*/  PRMT R231, R54, 0x7632, R231 ;  /* 0x0000763236e77816 */ /* 0x000fe400000000e7 */
[C---:B------:R-:W-:Y:S01]  /*70f0*/  FFMA.FTZ R215, R140.reuse, R215, R141 ;  /* 0x000000d78cd77223 */ /* 0x040fe2000001008d */
[----:B------:R-:W-:Y:S01]  /*7100*/  FFMA.FTZ R214, R140, R143, R214 ;  /* 0x0000008f8cd67223 */ /* 0x000fe200000100d6 */
[----:B------:R-:W-:Y:S01]  /*7110*/  F2FP.BF16.F32.PACK_AB R140, R207, R206 ;  /* 0x000000cecf8c723e */ /* 0x000fe200000010ff */
[----:B------:R-:W-:Y:S01]  /*7120*/  IMAD.WIDE.U32 R206, R148, 0x10, R242 ;  /* 0x0000001094ce7825 */ /* 0x000fe200078e00f2 */
[----:B------:R-:W-:Y:S02]  /*7130*/  F2FP.BF16.F32.PACK_AB R143, R230, R247 ;  /* 0x000000f7e68f723e */ /* 0x000fe400000010ff */
[----:B------:R-:W-:Y:S01]  /*7140*/  F2FP.BF16.F32.PACK_AB R141, R209, R208 ;  /* 0x000000d0d18d723e */ /* 0x000fe200000010ff */
[----:B------:R-:W-:Y:S01]  /*7150*/  IMAD.U32 R231, R231, 0x10000, RZ ;  /* 0x00010000e7e77824 */ /* 0x000fe200078e00ff */
[----:B------:R-:W-:-:S02]  /*7160*/  PRMT R235, R82, 0x7632, R235 ;  /* 0x0000763252eb7816 */ /* 0x000fc400000000eb */
[----:B------:R-:W-:Y:S01]  /*7170*/  PRMT R228, R78, 0x7632, R228 ;  /* 0x000076324ee47816 */ /* 0x000fe200000000e4 */
[----:B------:R0:W-:Y:S01]  /*7180*/  STG.E.128 desc[UR6][R206.64], R140 ;  /* 0x0000008cce007986 */ /* 0x0001e2000c101d06 */
[----:B------:R-:W-:Y:S02]  /*7190*/  PRMT R222, R106, 0x7632, R222 ;  /* 0x000076326ade7816 */ /* 0x000fe400000000de */
[----:B------:R-:W-:Y:S02]  /*71a0*/  SHF.L.U32 R209, R54, 0x10, RZ ;  /* 0x0000001036d17819 */ /* 0x000fe400000006ff */
[----:B------:R-:W-:Y:S02]  /*71b0*/  SHF.L.U32 R221, R82, 0x10, RZ ;  /* 0x0000001052dd7819 */ /* 0x000fe400000006ff */
[----:B------:R-:W-:Y:S02]  /*71c0*/  SHF.L.U32 R229, R78, 0x10, RZ ;  /* 0x000000104ee57819 */ /* 0x000fe400000006ff */
[----:B------:R-:W-:Y:S01]  /*71d0*/  SHF.L.U32 R208, R106, 0x10, RZ ;  /* 0x000000106ad07819 */ /* 0x000fe200000006ff */
[----:B------:R-:W-:Y:S01]  /*71e0*/  FFMA.FTZ R230, R226, R209, R221 ;  /* 0x000000d1e2e67223 */ /* 0x000fe200000100dd */
[----:B------:R-:W-:-:S02]  /*71f0*/  SHF.L.U32 R235, R235, 0x10, RZ ;  /* 0x00000010ebeb7819 */ /* 0x000fc400000006ff */
[----:B------:R-:W-:Y:S01]  /*7200*/  F2FP.BF16.F32.PACK_AB R146, R146, R191 ;  /* 0x000000bf9292723e */ /* 0x000fe200000010ff */
[--C-:B------:R-:W-:Y:S01]  /*7210*/  FFMA.FTZ R226, R226, R229, R208.reuse ;  /* 0x000000e5e2e27223 */ /* 0x100fe200000100d0 */
[----:B------:R-:W-:Y:S01]  /*7220*/  PRMT R208, R83, 0x7632, R208 ;  /* 0x0000763253d07816 */ /* 0x000fe200000000d0 */
[----:B------:R-:W-:Y:S01]  /*7230*/  FFMA.FTZ R229, R234, R231, R235 ;  /* 0x000000e7eae57223 */ /* 0x000fe200000100eb */
[----:B------:R-:W-:Y:S01]  /*7240*/  F2FP.BF16.F32.PACK_AB R150, R150, R219 ;  /* 0x000000db9696723e */ /* 0x000fe200000010ff */
[----:B0-----:R-:W-:Y:S01]  /*7250*/  IMAD.U32 R140, R222, 0x10000, RZ ;  /* 0x00010000de8c7824 */ /* 0x001fe200078e00ff */
[----:B------:R-:W-:Y:S01]  /*7260*/  SHF.L.U32 R141, R228, 0x10, RZ ;  /* 0x00000010e48d7819 */ /* 0x000fe200000006ff */
[----:B------:R-:W-:Y:S01]  /*7270*/  IMAD.U32 R208, R208, 0x10000, RZ ;  /* 0x00010000d0d07824 */ /* 0x000fe200078e00ff */
[----:B------:R-:W-:Y:S02]  /*7280*/  SHF.L.U32 R142, R79, 0x10, RZ ;  /* 0x000000104f8e7819 */ /* 0x000fe400000006ff */
[C---:B------:R-:W-:Y:S01]  /*7290*/  PRMT R206, R55.reuse, 0x7632, R206 ;  /* 0x0000763237ce7816 */ /* 0x040fe200000000ce */
[----:B------:R-:W-:Y:S01]  /*72a0*/  FFMA.FTZ R221, R234, R141, R140 ;  /* 0x0000008deadd7223 */ /* 0x000fe2000001008c */
[----:B------:R-:W-:-:S02]  /*72b0*/  SHF.L.U32 R234, R55, 0x10, RZ ;  /* 0x0000001037ea7819 */ /* 0x000fc400000006ff */
[----:B------:R-:W-:Y:S02]  /*72c0*/  SHF.L.U32 R140, R83, 0x10, RZ ;  /* 0x00000010538c7819 */ /* 0x000fe400000006ff */
[----:B------:R-:W-:Y:S02]  /*72d0*/  SHF.L.U32 R141, R107, 0x10, RZ ;  /* 0x000000106b8d7819 */ /* 0x000fe400000006ff */
[----:B------:R-:W-:Y:S01]  /*72e0*/  PRMT R228, R79, 0x7632, R228 ;  /* 0x000076324fe47816 */ /* 0x000fe200000000e4 */
[----:B------:R-:W-:Y:S01]  /*72f0*/  FFMA.FTZ R234, R227, R234, R140 ;  /* 0x000000eae3ea7223 */ /* 0x000fe2000001008c */
[----:B------:R-:W-:Y:S01]  /*7300*/  PRMT R143, R107, 0x7632, R143 ;  /* 0x000076326b8f7816 */ /* 0x000fe2000000008f */
[----:B------:R-:W-:Y:S01]  /*7310*/  FFMA.FTZ R227, R227, R142, R141 ;  /* 0x0000008ee3e37223 */ /* 0x000fe2000001008d */
[----:B------:R-:W-:Y:S02]  /*7320*/  F2FP.BF16.F32.PACK_AB R141, R190, R155 ;  /* 0x0000009bbe8d723e */ /* 0x000fe400000010ff */
[----:B------:R-:W0:Y:S01]  /*7330*/  LDC.64 R190, c[0x0][0x380] ;  /* 0x0000e000ffbe7b82 */ /* 0x000e220000000a00 */
[----:B------:R-:W-:Y:S01]  /*7340*/  SHF.L.U32 R206, R206, 0x10, RZ ;  /* 0x00000010cece7819 */ /* 0x000fe200000006ff */
[----:B------:R-:W-:Y:S01]  /*7350*/  IMAD.U32 R143, R143, 0x10000, RZ ;  /* 0x000100008f8f7824 */ /* 0x000fe200078e00ff */
[----:B------:R-:W-:-:S02]  /*7360*/  SHF.L.U32 R228, R228, 0x10, RZ ;  /* 0x00000010e4e47819 */ /* 0x000fc400000006ff */
[----:B------:R-:W-:Y:S01]  /*7370*/  F2FP.BF16.F32.PACK_AB R140, R147, R144 ;  /* 0x00000090938c723e */ /* 0x000fe200000010ff */
[----:B------:R-:W-:Y:S01]  /*7380*/  FFMA.FTZ R231, R223, R206, R208 ;  /* 0x000000cedfe77223 */ /* 0x000fe200000100d0 */
[----:B------:R-:W-:-:S04]  /*7390*/  IMAD.WIDE.U32 R208, R148, 0x10, R244 ;  /* 0x0000001094d07825 */ /* 0x000fc800078e00f4 */
[----:B------:R-:W-:Y:S01]  /*73a0*/  FFMA.FTZ R228, R223, R228, R143 ;  /* 0x000000e4dfe47223 */ /* 0x000fe2000001008f */
[----:B------:R-:W-:Y:S02]  /*73b0*/  F2FP.BF16.F32.PACK_AB R143, R224, R233 ;  /* 0x000000e9e08f723e */ /* 0x000fe400000010ff */
[----:B------:R-:W-:Y:S01]  /*73c0*/  F2FP.BF16.F32.PACK_AB R142, R225, R212 ;  /* 0x000000d4e18e723e */ /* 0x000fe200000010ff */
[----:B------:R-:W-:Y:S01]  /*73d0*/  IMAD.WIDE.U32 R206, R151, 0x10, R242 ;  /* 0x0000001097ce7825 */ /* 0x000fe200078e00f2 */
[----:B------:R-:W-:Y:S02]  /*73e0*/  F2FP.BF16.F32.PACK_AB R147, R145, R232 ;  /* 0x000000e89193723e */ /* 0x000fe400000010ff */
[----:B------:R-:W-:Y:S01]  /*73f0*/  F2FP.BF16.F32.PACK_AB R145, R241, R220 ;  /* 0x000000dcf191723e */ /* 0x000fe200000010ff */
[----:B------:R-:W-:Y:S01]  /*7400*/  IMAD.WIDE.U32 R222, R151, 0x10, R244 ;  /* 0x0000001097de7825 */ /* 0x000fe200078e00f4 */
[----:B------:R-:W-:Y:S01]  /*7410*/  F2FP.BF16.F32.PACK_AB R144, R218, R149 ;  /* 0x00000095da90723e */ /* 0x000fe200000010ff */
[----:B------:R1:W-:Y:S01]  /*7420*/  STG.E.128 desc[UR6][R208.64], R140 ;  /* 0x0000008cd0007986 */ /* 0x0003e2000c101d06 */
[----:B------:R-:W-:Y:S01]  /*7430*/  F2FP.BF16.F32.PACK_AB R151, R154, R237 ;  /* 0x000000ed9a97723e */ /* 0x000fe200000010ff */
[----:B------:R-:W-:Y:S01]  /*7440*/  IMAD.WIDE.U32 R242, R153, 0x10, R242 ;  /* 0x0000001099f27825 */ /* 0x000fe200078e00f2 */
[----:B------:R-:W-:Y:S01]  /*7450*/  F2FP.BF16.F32.PACK_AB R149, R217, R216 ;  /* 0x000000d8d995723e */ /* 0x000fe200000010ff */
[----:B------:R1:W-:Y:S01]  /*7460*/  STG.E.128 desc[UR6][R206.64], R144 ;  /* 0x00000090ce007986 */ /* 0x0003e2000c101d06 */
[----:B------:R-:W-:Y:S01]  /*7470*/  F2FP.BF16.F32.PACK_AB R148, R213, R152 ;  /* 0x00000098d594723e */ /* 0x000fe200000010ff */
[----:B------:R-:W-:Y:S01]  /*7480*/  IMAD.WIDE.U32 R244, R153, 0x10, R244 ;  /* 0x0000001099f47825 */ /* 0x000fe200078e00f4 */
[----:B------:R-:W-:-:S02]  /*7490*/  F2FP.BF16.F32.PACK_AB R155, R231, R234 ;  /* 0x000000eae79b723e */ /* 0x000fc400000010ff */
[----:B------:R-:W-:Y:S01]  /*74a0*/  F2FP.BF16.F32.PACK_AB R154, R229, R230 ;  /* 0x000000e6e59a723e */ /* 0x000fe200000010ff */
[----:B------:R1:W-:Y:S01]  /*74b0*/  STG.E.128 desc[UR6][R222.64], R148 ;  /* 0x00000094de007986 */ /* 0x0003e2000c101d06 */
[----:B------:R-:W-:Y:S02]  /*74c0*/  F2FP.BF16.F32.PACK_AB R153, R210, R215 ;  /* 0x000000d7d299723e */ /* 0x000fe400000010ff */
[----:B------:R-:W-:Y:S02]  /*74d0*/  F2FP.BF16.F32.PACK_AB R152, R159, R158 ;  /* 0x0000009e9f98723e */ /* 0x000fe400000010ff */
[----:B------:R-:W-:Y:S02]  /*74e0*/  F2FP.BF16.F32.PACK_AB R159, R228, R227 ;  /* 0x000000e3e49f723e */ /* 0x000fe400000010ff */
[----:B------:R-:W-:Y:S01]  /*74f0*/  F2FP.BF16.F32.PACK_AB R158, R221, R226 ;  /* 0x000000e2dd9e723e */ /* 0x000fe200000010ff */
[----:B------:R1:W-:Y:S01]  /*7500*/  STG.E.128 desc[UR6][R242.64], R152 ;  /* 0x00000098f2007986 */ /* 0x0003e2000c101d06 */
[----:B------:R-:W-:-:S02]  /*7510*/  F2FP.BF16.F32.PACK_AB R157, R157, R214 ;  /* 0x000000d69d9d723e */ /* 0x000fc400000010ff */
[----:B------:R-:W-:Y:S02]  /*7520*/  F2FP.BF16.F32.PACK_AB R156, R156, R211 ;  /* 0x000000d39c9c723e */ /* 0x000fe400000010ff */
[----:B0-----:R-:W-:-:S03]  /*7530*/  LEA R204, R190, R204, 0x2 ;  /* 0x000000ccbecc7211 */ /* 0x001fc600078e10ff */
[----:B------:R1:W-:Y:S01]  /*7540*/  STG.E.128 desc[UR6][R244.64], R156 ;  /* 0x0000009cf4007986 */ /* 0x0003e2000c101d06 */
[----:B------:R-:W-:-:S13]  /*7550*/  ISETP.GE.AND P2, PT, R204, R191, PT ;  /* 0x000000bfcc00720c */ /* 0x000fda0003f46270 */
[----:B------:R-:W-:Y:S05]  /*7560*/  @!P2 BRA `(.L_x_98) ;  /* 0xffffff980098a947 */ /* 0x000fea000383ffff */
[----:B------:R-:W-:Y:S05]  /*7570*/  EXIT ;  /* 0x000000000000794d */ /* 0x000fea0003800000 */
.L_x_97:
[----:B------:R-:W-:Y:S01]  /*7580*/  HFMA2 R142, -RZ, RZ, 0, 5.9604644775390625e-08 ;  /* 0x00000001ff8e7431 */ /* 0x000fe200000001ff */
[----:B------:R-:W-:Y:S01]  /*7590*/  BSSY B0, `(.L_x_99) ;  /* 0x0000007000007945 */ /* 0x000fe20003800000 */
[----:B------:R-:W-:Y:S01]  /*75a0*/  MOV R251, R140 ;  /* 0x0000008c00fb7202 */ /* 0x000fe20000000f00 */
[----:B------:R-:W-:Y:S01]  /*75b0*/  IMAD.MOV.U32 R143, RZ, RZ, 0x1f ;  /* 0x0000001fff8f7424 */ /* 0x000fe200078e00ff */
[----:B------:R-:W-:-:S07]  /*75c0*/  MOV R144, 0xffffffff ;  /* 0xffffffff00907802 */ /* 0x000fce0000000f00 */
[----:B------:R-:W-:Y:S05]  /*75d0*/  WARPSYNC.COLLECTIVE R144, `(.L_x_100) ;  /* 0x0000000090087348 */ /* 0x000fea0003c00000 */
[----:B------:R0:W1:Y:S02]  /*75e0*/  SHFL.BFLY P3, R249, R251, R142, R143 ;  /* 0x0c00008efbf97389 */ /* 0x000064000006008f */
[----:B01----:R-:W-:Y:S05]  /*75f0*/  ENDCOLLECTIVE ;  /* 0x000000000000791b */ /* 0x003fea0003800000 */
.L_x_100:
[----:B------:R-:W-:Y:S05]  /*7600*/  BSYNC B0 ;  /* 0x0000000000007941 */ /* 0x000fea0003800000 */
.L_x_99:
[----:B------:R-:W-:Y:S01]  /*7610*/  MOV R141, R249 ;  /* 0x000000f9008d7202 */ /* 0x000fe20000000f00 */
[----:B------:R-:W-:Y:S02]  /*7620*/  IMAD.MOV.U32 R142, RZ, RZ, 0x2 ;  /* 0x00000002ff8e7424 */ /* 0x000fe400078e00ff */
[----:B------:R-:W-:Y:S01]  /*7630*/  HFMA2 R143, -RZ, RZ, 0, 1.847743988037109375e-06 ;  /* 0x0000001fff8f7431 */ /* 0x000fe200000001ff */
[----:B------:R-:W-:Y:S01]  /*7640*/  MOV R144, 0xffffffff ;  /* 0xffffffff00907802 */ /* 0x000fe20000000f00 */
[----:B------:R-:W-:-:S05]  /*7650*/  FADD.FTZ R223, R140, R141 ;  /* 0x0000008d8cdf7221 */ /* 0x000fca0000010000 */
[----:B------:R-:W-:-:S07]  /*7660*/  MOV R251, R223 ;  /* 0x000000df00fb7202 */ /* 0x000fce0000000f00 */
[----:B------:R-:W-:Y:S05]  /*7670*/  WARPSYNC.COLLECTIVE R144, `(.L_x_101) ;  /* 0x0000000090087348 */ /* 0x000fea0003c00000 */
[----:B------:R0:W1:Y:S02]  /*7680*/  SHFL.BFLY P3, R249, R251, R142, R143 ;  /* 0x0c00008efbf97389 */ /* 0x000064000006008f */
[----:B01----:R-:W-:Y:S05]  /*7690*/  ENDCOLLECTIVE ;  /* 0x000000000000791b */ /* 0x003fea0003800000 */
.L_x_101:
[----:B------:R-:W-:Y:S01]  /*76a0*/  HFMA2 R142, -RZ, RZ, 0, 2.384185791015625e-07 ;  /* 0x00000004ff8e7431 */ /* 0x000fe200000001ff */
[----:B------:R-:W-:-:S05]  /*76b0*/  MOV R244, R249 ;  /* 0x000000f900f47202 */ /* 0x000fca0000000f00 */
[----:B------:R-:W-:-:S04]  /*76c0*/  FADD.FTZ R244, R223, R244 ;  /* 0x000000f4dff47221 */ /* 0x000fc80000010000 */
[----:B------:R-:W-:-:S07]  /*76d0*/  IMAD.MOV.U32 R251, RZ, RZ, R244 ;  /* 0x000000fffffb7224 */ /* 0x000fce00078e00f4 */
[----:B------:R-:W-:Y:S05]  /*76e0*/  WARPSYNC.COLLECTIVE R144, `(.L_x_102) ;  /* 0x0000000090087348 */ /* 0x000fea0003c00000 */
[----:B------:R0:W1:Y:S02]  /*76f0*/  SHFL.BFLY P3, R249, R251, R142, R143 ;  /* 0x0c00008efbf97389 */ /* 0x000064000006008f */
[----:B01----:R-:W-:Y:S05]  /*7700*/  ENDCOLLECTIVE ;  /* 0x000000000000791b */ /* 0x003fea0003800000 */
.L_x_102:
[----:B------:R-:W-:Y:S01]  /*7710*/  IMAD.MOV.U32 R142, RZ, RZ, 0x8 ;  /* 0x00000008ff8e7424 */ /* 0x000fe200078e00ff */
[----:B------:R-:W-:-:S05]  /*7720*/  MOV R141, R249 ;  /* 0x000000f9008d7202 */ /* 0x000fca0000000f00 */
[----:B------:R-:W-:Y:S02]  /*7730*/  FADD.FTZ R235, R244, R141 ;  /* 0x0000008df4eb7221 */ /* 0x000fe40000010000 */
[----:B------:R-:W0:Y:S03]  /*7740*/  LDC R141, c[0x0][0x400] ;  /* 0x00010000ff8d7b82 */ /* 0x000e260000000800 */
[----:B------:R-:W-:-:S07]  /*7750*/  MOV R251, R235 ;  /* 0x000000eb00fb7202 */ /* 0x000fce0000000f00 */
[----:B0-----:R-:W-:Y:S05]  /*7760*/  WARPSYNC.COLLECTIVE R144, `(.L_x_103) ;  /* 0x0000000090087348 */ /* 0x001fea0003c00000 */
[----:B------:R1:W2:Y:S02]  /*7770*/  SHFL.BFLY P3, R249, R251, R142, R143 ;  /* 0x0c00008efbf97389 */ /* 0x0002a4000006008f */
[----:B012---:R-:W-:Y:S05]  /*7780*/  ENDCOLLECTIVE ;  /* 0x000000000000791b */ /* 0x007fea0003800000 */
.L_x_103:
[----:B------:R-:W-:Y:S01]  /*7790*/  HFMA2 R142, -RZ, RZ, 0, 9.5367431640625e-07 ;  /* 0x00000010ff8e7431 */ /* 0x000fe200000001ff */
[----:B------:R-:W-:-:S05]  /*77a0*/  MOV R246, R249 ;  /* 0x000000f900f67202 */ /* 0x000fca0000000f00 */
[----:B------:R-:W-:-:S05]  /*77b0*/  FADD.FTZ R246, R235, R246 ;  /* 0x000000f6ebf67221 */ /* 0x000fca0000010000 */
[----:B------:R-:W-:-:S07]  /*77c0*/  MOV R251, R246 ;  /* 0x000000f600fb7202 */ /* 0x000fce0000000f00 */
[----:B------:R-:W-:Y:S05]  /*77d0*/  WARPSYNC.COLLECTIVE R144, `(.L_x_104) ;  /* 0x0000000090087348 */ /* 0x000fea0003c00000 */
[----:B------:R0:W1:Y:S02]  /*77e0*/  SHFL.BFLY P3, R249, R251, R142, R143 ;  /* 0x0c00008efbf97389 */ /* 0x000064000006008f */
[----:B01----:R-:W-:Y:S05]  /*77f0*/  ENDCOLLECTIVE ;  /* 0x000000000000791b */ /* 0x003fea0003800000 */
.L_x_104:
[----:B------:R-:W-:Y:S02]  /*7800*/  HFMA2 R142, -RZ, RZ, 0, 5.9604644775390625e-08 ;  /* 0x00000001ff8e7431 */ /* 0x000fe400000001ff */
[----:B------:R-:W-:-:S04]  /*7810*/  IMAD.MOV.U32 R145, RZ, RZ, R249 ;  /* 0x000000ffff917224 */ /* 0x000fc800078e00f9 */
[----:B------:R-:W-:-:S04]  /*7820*/  FADD.FTZ R246, R246, R145 ;  /* 0x00000091f6f67221 */ /* 0x000fc80000010000 */
[----:B------:R-:W-:-:S04]  /*7830*/  FMUL.FTZ R145, R246, R141 ;  /* 0x0000008df6917220 */ /* 0x000fc80000410000 */
[C---:B------:R-:W-:Y:S01]  /*7840*/  FADD.FTZ R140, -R145.reuse, R146 ;  /* 0x00000092918c7221 */ /* 0x040fe20000010100 */
[C---:B------:R-:W-:Y:S01]  /*7850*/  FADD.FTZ R223, -R145.reuse, R247 ;  /* 0x000000f791df7221 */ /* 0x040fe20000010100 */
[----:B------:R-:W-:Y:S02]  /*7860*/  FADD.FTZ R143, -R145, R245 ;  /* 0x000000f5918f7221 */ /* 0x000fe40000010100 */
[----:B------:R-:W-:-:S04]  /*7870*/  FFMA.FTZ R140, R140, R140, RZ ;  /* 0x0000008c8c8c7223 */ /* 0x000fc800000100ff */
[----:B------:R-:W-:Y:S01]  /*7880*/  FFMA.FTZ R140, R223, R223, R140 ;  /* 0x000000dfdf8c7223 */ /* 0x000fe2000001008c */
[----:B------:R-:W-:-:S04]  /*7890*/  FADD.FTZ R223, -R145, R238 ;  /* 0x000000ee91df7221 */ /* 0x000fc80000010100 */
[----:B------:R-:W-:-:S04]  /*78a0*/  FFMA.FTZ R140, R223, R223, R140 ;  /* 0x000000dfdf8c7223 */ /* 0x000fc8000001008c */
        /* <DEDUP_REMOVED lines=89> */
[----:B------:R-:W-:-:S04]  /*7e40*/  MOV R143, 0x1f ;  /* 0x0000001f008f7802 */ /* 0x000fc80000000f00 */
[----:B------:R-:W-:-:S07]  /*7e50*/  MOV R251, R140 ;  /* 0x0000008c00fb7202 */ /* 0x000fce0000000f00 */
[----:B------:R-:W-:Y:S05]  /*7e60*/  WARPSYNC.COLLECTIVE R144, `(.L_x_105) ;  /* 0x0000000090087348 */ /* 0x000fea0003c00000 */
[----:B------:R0:W1:Y:S02]  /*7e70*/  SHFL.BFLY P3, R249, R251, R142, R143 ;  /* 0x0c00008efbf97389 */ /* 0x000064000006008f */
[----:B01----:R-:W-:Y:S05]  /*7e80*/  ENDCOLLECTIVE ;  /* 0x000000000000791b */ /* 0x003fea0003800000 */
.L_x_105:
[----:B------:R-:W-:Y:S02]  /*7e90*/  HFMA2 R142, -RZ, RZ, 0, 1.1920928955078125e-07 ;  /* 0x00000002ff8e7431 */ /* 0x000fe400000001ff */
[----:B------:R-:W-:-:S04]  /*7ea0*/  IMAD.MOV.U32 R223, RZ, RZ, R249 ;  /* 0x000000ffffdf7224 */ /* 0x000fc800078e00f9 */
[----:B------:R-:W-:-:S05]  /*7eb0*/  FADD.FTZ R223, R140, R223 ;  /* 0x000000df8cdf7221 */ /* 0x000fca0000010000 */
[----:B------:R-:W-:-:S07]  /*7ec0*/  MOV R251, R223 ;  /* 0x000000df00fb7202 */ /* 0x000fce0000000f00 */
[----:B------:R-:W-:Y:S05]  /*7ed0*/  WARPSYNC.COLLECTIVE R144, `(.L_x_106) ;  /* 0x0000000090087348 */ /* 0x000fea0003c00000 */
[----:B------:R0:W1:Y:S02]  /*7ee0*/  SHFL.BFLY P3, R249, R251, R142, R143 ;  /* 0x0c00008efbf97389 */ /* 0x000064000006008f */
[----:B01----:R-:W-:Y:S05]  /*7ef0*/  ENDCOLLECTIVE ;  /* 0x000000000000791b */ /* 0x003fea0003800000 */
.L_x_106:
[----:B------:R-:W-:Y:S01]  /*7f00*/  HFMA2 R142, -RZ, RZ, 0, 2.384185791015625e-07 ;  /* 0x00000004ff8e7431 */ /* 0x000fe200000001ff */
[----:B------:R-:W-:-:S05]  /*7f10*/  MOV R244, R249 ;  /* 0x000000f900f47202 */ /* 0x000fca0000000f00 */
[----:B------:R-:W-:-:S04]  /*7f20*/  FADD.FTZ R244, R223, R244 ;  /* 0x000000f4dff47221 */ /* 0x000fc80000010000 */
[----:B------:R-:W-:-:S07]  /*7f30*/  IMAD.MOV.U32 R251, RZ, RZ, R244 ;  /* 0x000000fffffb7224 */ /* 0x000fce00078e00f4 */
[----:B------:R-:W-:Y:S05]  /*7f40*/  WARPSYNC.COLLECTIVE R144, `(.L_x_107) ;  /* 0x0000000090087348 */ /* 0x000fea0003c00000 */
[----:B------:R0:W1:Y:S02]  /*7f50*/  SHFL.BFLY P3, R249, R251, R142, R143 ;  /* 0x0c00008efbf97389 */ /* 0x000064000006008f */
[----:B01----:R-:W-:Y:S05]  /*7f60*/  ENDCOLLECTIVE ;  /* 0x000000000000791b */ /* 0x003fea0003800000 */
.L_x_107:
[----:B------:R-:W-:Y:S01]  /*7f70*/  IMAD.MOV.U32 R142, RZ, RZ, 0x8 ;  /* 0x00000008ff8e7424 */ /* 0x000fe200078e00ff */
[----:B------:R-:W-:-:S05]  /*7f80*/  MOV R235, R249 ;  /* 0x000000f900eb7202 */ /* 0x000fca0000000f00 */
[----:B------:R-:W-:-:S05]  /*7f90*/  FADD.FTZ R235, R244, R235 ;  /* 0x000000ebf4eb7221 */ /* 0x000fca0000010000 */
[----:B------:R-:W-:-:S07]  /*7fa0*/  MOV R251, R235 ;  /* 0x000000eb00fb7202 */ /* 0x000fce0000000f00 */
[----:B------:R-:W-:Y:S05]  /*7fb0*/  WARPSYNC.COLLECTIVE R144, `(.L_x_108) ;  /* 0x0000000090087348 */ /* 0x000fea0003c00000 */
[----:B------:R0:W1:Y:S02]  /*7fc0*/  SHFL.BFLY P3, R249, R251, R142, R143 ;  /* 0x0c00008efbf97389 */ /* 0x000064000006008f */
[----:B01----:R-:W-:Y:S05]  /*7fd0*/  ENDCOLLECTIVE ;  /* 0x000000000000791b */ /* 0x003fea0003800000 */
.L_x_108:
[----:B------:R-:W-:Y:S01]  /*7fe0*/  HFMA2 R142, -RZ, RZ, 0, 9.5367431640625e-07 ;  /* 0x00000010ff8e7431 */ /* 0x000fe200000001ff */
[----:B------:R-:W-:-:S05]  /*7ff0*/  MOV R246, R249 ;  /* 0x000000f900f67202 */ /* 0x000fca0000000f00 */
[----:B------:R-:W-:-:S05]  /*8000*/  FADD.FTZ R246, R235, R246 ;  /* 0x000000f6ebf67221 */ /* 0x000fca0000010000 */
[----:B------:R-:W-:-:S07]  /*8010*/  MOV R251, R246 ;  /* 0x000000f600fb7202 */ /* 0x000fce0000000f00 */
[----:B------:R-:W-:Y:S05]  /*8020*/  WARPSYNC.COLLECTIVE R144, `(.L_x_109) ;  /* 0x0000000090087348 */ /* 0x000fea0003c00000 */
[----:B------:R0:W1:Y:S02]  /*8030*/  SHFL.BFLY P3, R249, R251, R142, R143 ;  /* 0x0c00008efbf97389 */ /* 0x000064000006008f */
[----:B01----:R-:W-:Y:S05]  /*8040*/  ENDCOLLECTIVE ;  /* 0x000000000000791b */ /* 0x003fea0003800000 */
.L_x_109:
[----:B------:R-:W-:Y:S05]  /*8050*/  BRA `(.L_x_110) ;  /* 0xffffffd400787947 */ /* 0x000fea000383ffff */
.L_x_111:
        /* <DEDUP_REMOVED lines=10> */
.L_x_33245:


//--------------------- .text._ZN10layer_norm31ln_parallel_residual_fwd_kernelINS_13Kernel_traitsI13__nv_bfloat16S2_S2_S2_fjLj1536ELj1ELj4ELj1ELj16ENS_18Kernel_traits_baseILj1536ES2_S2_S2_S2_fjLj128EEEEELb0ELb1ELb0EEEvNS_9FwdParamsE --------------------------
	.section	.text._ZN10layer_norm31ln_parallel_residual_fwd_kernelINS_13Kernel_traitsI13__nv_bfloat16S2_S2_S2_fjLj1536ELj1ELj4ELj1ELj16ENS_18Kernel_traits_baseILj1536ES2_S2_S2_S2_fjLj128EEEEELb0ELb1ELb0EEEvNS_9FwdParamsE,"ax",@progbits
	.align	128
        .global         _ZN10layer_norm31ln_parallel_residual_fwd_kernelINS_13Kernel_traitsI13__nv_bfloat16S2_S2_S2_fjLj1536ELj1ELj4ELj1ELj16ENS_18Kernel_traits_baseILj1536ES2_S2_S2_S2_fjLj128EEEEELb0ELb1ELb0EEEvNS_9FwdParamsE
        .type           _ZN10layer_norm31ln_parallel_residual_fwd_kernelINS_13Kernel_traitsI13__nv_bfloat16S2_S2_S2_fjLj1536ELj1ELj4ELj1ELj16ENS_18Kernel_traits_baseILj1536ES2_S2_S2_S2_fjLj128EEEEELb0ELb1ELb0EEEvNS_9FwdParamsE,@function
        .size           _ZN10layer_norm31ln_parallel_residual_fwd_kernelINS_13Kernel_traitsI13__nv_bfloat16S2_S2_S2_fjLj1536ELj1ELj4ELj1ELj16ENS_18Kernel_traits_baseILj1536ES2_S2_S2_S2_fjLj128EEEEELb0ELb1ELb0EEEvNS_9FwdParamsE,(.L_x_33246 - _ZN10layer_norm31ln_parallel_residual_fwd_kernelINS_13Kernel_traitsI13__nv_bfloat16S2_S2_S2_fjLj1536ELj1ELj4ELj1ELj16ENS_18Kernel_traits_baseILj1536ES2_S2_S2_S2_fjLj128EEEEELb0ELb1ELb0EEEvNS_9FwdParamsE)
        .other          _ZN10layer_norm31ln_parallel_residual_fwd_kernelINS_13Kernel_traitsI13__nv_bfloat16S2_S2_S2_fjLj1536ELj1ELj4ELj1ELj16ENS_18Kernel_traits_baseILj1536ES2_S2_S2_S2_fjLj128EEEEELb0ELb1ELb0EEEvNS_9FwdParamsE,@"STO_CUDA_ENTRY STV_DEFAULT"
_ZN10layer_norm31ln_parallel_residual_fwd_kernelINS_13Kernel_traitsI13__nv_bfloat16S2_S2_S2_fjLj1536ELj1ELj4ELj1ELj16ENS_18Kernel_traits_baseILj1536ES2_S2_S2_S2_fjLj128EEEEELb0ELb1ELb0EEEvNS_9FwdParamsE:
.text._ZN10layer_norm31ln_parallel_residual_fwd_kernelINS_13Kernel_traitsI13__nv_bfloat16S2_S2_S2_fjLj1536ELj1ELj4ELj1ELj16ENS_18Kernel_traits_baseILj1536ES2_S2_S2_S2_fjLj128EEEEELb0ELb1ELb0EEEvNS_9FwdParamsE:
[----:B------:R-:W-:Y:S01]  /*0000*/  LDC R1, c[0x0][0x37c] ;  /* 0x0000df00ff017b82 */ /* 0x000fe20000000800 */
[----:B------:R-:W0:Y:S07]  /*0010*/  S2R R115, SR_TID.X ;  /* 0x0000000000737919 */ /* 0x000e2e0000002100 */
[----:B------:R-:W1:Y:S01]  /*0020*/  LDC R3, c[0x0][0x388] ;  /* 0x0000e200ff037b82 */ /* 0x000e620000000800 */
[----:B------:R-:W2:Y:S01]  /*0030*/  LDCU.64 UR8, c[0x0][0x438] ;  /* 0x00008700ff0877ac */ /* 0x000ea20008000a00 */
[----:B------:R-:W-:Y:S01]  /*0040*/  BSSY.RECONVERGENT B0, `(.L_x_112) ;  /* 0x000006e000007945 */ /* 0x000fe20003800200 */
[----:B------:R-:W3:Y:S05]  /*0050*/  LDCU.64 UR6, c[0x0][0x358] ;  /* 0x00006b00ff0677ac */ /* 0x000eea0008000a00 */
[----:B------:R-:W4:Y:S01]  /*0060*/  S2UR UR4, SR_CTAID.X ;  /* 0x00000000000479c3 */ /* 0x000f220000002500 */
[----:B--2---:R-:W-:-:S04]  /*0070*/  UISETP.NE.U32.AND UP0, UPT, UR8, URZ, UPT ;  /* 0x000000ff0800728c */ /* 0x004fc8000bf05070 */
[----:B------:R-:W-:Y:S01]  /*0080*/  UISETP.NE.AND.EX UP0, UPT, UR9, URZ, UPT, UP0 ;  /* 0x000000ff0900728c */ /* 0x000fe2000bf05300 */
[----:B-1----:R-:W-:-:S04]  /*0090*/  SHF.R.S32.HI R0, RZ, 0x1f, R3 ;  /* 0x0000001fff007819 */ /* 0x002fc80000011403 */
[----:B------:R-:W-:Y:S02]  /*00a0*/  LEA.HI R0, R0, R3, RZ, 0x3 ;  /* 0x0000000300007211 */ /* 0x000fe400078f18ff */
[C---:B0-----:R-:W-:Y:S01]  /*00b0*/  LOP3.LUT R3, R115.reuse, 0x1f, RZ, 0xc, !PT ;  /* 0x0000001f73037812 */ /* 0x041fe200078e0cff */
[----:B----4-:R-:W-:Y:S01]  /*00c0*/  USHF.L.U32 UR4, UR4, 0x2, URZ ;  /* 0x0000000204047899 */ /* 0x010fe200080006ff */
[----:B------:R-:W-:Y:S02]  /*00d0*/  SHF.R.U32.HI R113, RZ, 0x5, R115 ;  /* 0x00000005ff717819 */ /* 0x000fe40000011673 */
[----:B------:R-:W-:Y:S02]  /*00e0*/  LOP3.LUT R115, R115, 0x1f, RZ, 0xc0, !PT ;  /* 0x0000001f73737812 */ /* 0x000fe400078ec0ff */
[----:B------:R-:W-:Y:S02]  /*00f0*/  LEA.HI.SX32 R114, R0, R3, 0x1d ;  /* 0x0000000300727211 */ /* 0x000fe400078feaff */
[----:B------:R-:W-:-:S02]  /*0100*/  LOP3.LUT R113, R113, UR4, RZ, 0xfc, !PT ;  /* 0x0000000471717c12 */ /* 0x000fc4000f8efcff */
[----:B------:R-:W-:Y:S01]  /*0110*/  MOV R23, R115 ;  /* 0x0000007300177202 */ /* 0x000fe20000000f00 */
[----:B---3--:R-:W-:Y:S06]  /*0120*/  BRA.U !UP0, `(.L_x_113) ;  /* 0x0000000108c47547 */ /* 0x008fec000b800000 */
[C---:B------:R-:W-:Y:S02]  /*0130*/  ISETP.GE.U32.AND P5, PT, R114.reuse, 0x20, PT ;  /* 0x000000207200780c */ /* 0x040fe40003fa6070 */
[C---:B------:R-:W-:Y:S02]  /*0140*/  ISETP.GE.U32.AND P0, PT, R114.reuse, 0x40, PT ;  /* 0x000000407200780c */ /* 0x040fe40003f06070 */
[C---:B------:R-:W-:Y:S02]  /*0150*/  ISETP.GE.U32.AND P1, PT, R114.reuse, 0x60, PT ;  /* 0x000000607200780c */ /* 0x040fe40003f26070 */
[C---:B------:R-:W-:Y:S02]  /*0160*/  ISETP.GE.U32.AND P2, PT, R114.reuse, 0x80, PT ;  /* 0x000000807200780c */ /* 0x040fe40003f46070 */
[----:B------:R-:W-:-:S05]  /*0170*/  ISETP.GE.U32.AND P3, PT, R114, 0xa0, PT ;  /* 0x000000a07200780c */ /* 0x000fca0003f66070 */
[----:B------:R-:W0:Y:S08]  /*0180*/  @P5 LDC.64 R2, c[0x0][0x3d0] ;  /* 0x0000f400ff025b82 */ /* 0x000e300000000a00 */
[----:B------:R-:W1:Y:S08]  /*0190*/  @P5 LDC.64 R4, c[0x0][0x438] ;  /* 0x00010e00ff045b82 */ /* 0x000e700000000a00 */
[----:B------:R-:W2:Y:S08]  /*01a0*/  @P0 LDC.64 R6, c[0x0][0x3d0] ;  /* 0x0000f400ff060b82 */ /* 0x000eb00000000a00 */
[----:B------:R-:W3:Y:S01]  /*01b0*/  @P0 LDC.64 R8, c[0x0][0x438] ;  /* 0x00010e00ff080b82 */ /* 0x000ee20000000a00 */
[----:B0-----:R-:W-:-:S05]  /*01c0*/  @P5 IMAD.WIDE.U32 R2, R23, 0x10, R2 ;  /* 0x0000001017025825 */ /* 0x001fca00078e0002 */
[----:B------:R0:W5:Y:S02]  /*01d0*/  @P5 LDG.E.128 R104, desc[UR6][R2.64] ;  /* 0x0000000602685981 */ /* 0x000164000c1e1d00 */
[----:B------:R-:W4:Y:S01]  /*01e0*/  @P1 LDC.64 R10, c[0x0][0x3d0] ;  /* 0x0000f400ff0a1b82 */ /* 0x000f220000000a00 */
[C---:B-1----:R-:W-:Y:S01]  /*01f0*/  @P5 IMAD.WIDE.U32 R4, R23.reuse, 0x10, R4 ;  /* 0x0000001017045825 */ /* 0x042fe200078e0004 */
[----:B------:R-:W-:-:S04]  /*0200*/  @P5 LOP3.LUT R23, R23, 0x20, RZ, 0xfc, !PT ;  /* 0x0000002017175812 */ /* 0x000fc800078efcff */
[----:B------:R0:W5:Y:S02]  /*0210*/  @P5 LD.E.128 R100, desc[UR6][R4.64] ;  /* 0x0000000604645980 */ /* 0x000164000c101d00 */
[----:B------:R-:W1:Y:S01]  /*0220*/  @P1 LDC.64 R12, c[0x0][0x438] ;  /* 0x00010e00ff0c1b82 */ /* 0x000e620000000a00 */
[----:B--2---:R-:W-:-:S05]  /*0230*/  @P0 IMAD.WIDE.U32 R6, R23, 0x10, R6 ;  /* 0x0000001017060825 */ /* 0x004fca00078e0006 */
[----:B------:R0:W5:Y:S02]  /*0240*/  @P0 LDG.E.128 R96, desc[UR6][R6.64] ;  /* 0x0000000606600981 */ /* 0x000164000c1e1d00 */
[----:B------:R-:W2:Y:S01]  /*0250*/  @P2 LDC.64 R14, c[0x0][0x3d0] ;  /* 0x0000f400ff0e2b82 */ /* 0x000ea20000000a00 */
[C---:B---3--:R-:W-:Y:S01]  /*0260*/  @P0 IMAD.WIDE.U32 R8, R23.reuse, 0x10, R8 ;  /* 0x0000001017080825 */ /* 0x048fe200078e0008 */
[----:B------:R-:W-:-:S04]  /*0270*/  @P0 IADD3 R23, PT, PT, R23, 0x20, RZ ;  /* 0x0000002017170810 */ /* 0x000fc80007ffe0ff */
[----:B------:R0:W5:Y:S02]  /*0280*/  @P0 LD.E.128 R92, desc[UR6][R8.64] ;  /* 0x00000006085c0980 */ /* 0x000164000c101d00 */
[----:B------:R-:W3:Y:S01]  /*0290*/  @P2 LDC.64 R16, c[0x0][0x438] ;  /* 0x00010e00ff102b82 */ /* 0x000ee20000000a00 */
[----:B----4-:R-:W-:-:S05]  /*02a0*/  @P1 IMAD.WIDE.U32 R10, R23, 0x10, R10 ;  /* 0x00000010170a1825 */ /* 0x010fca00078e000a */
[----:B------:R0:W5:Y:S02]  /*02b0*/  @P1 LDG.E.128 R88, desc[UR6][R10.64] ;  /* 0x000000060a581981 */ /* 0x000164000c1e1d00 */
[----:B------:R-:W4:Y:S01]  /*02c0*/  @P3 LDC.64 R18, c[0x0][0x3d0] ;  /* 0x0000f400ff123b82 */ /* 0x000f220000000a00 */
[----:B-1----:R-:W-:-:S04]  /*02d0*/  @P1 IMAD.WIDE.U32 R12, R23, 0x10, R12 ;  /* 0x00000010170c1825 */ /* 0x002fc800078e000c */
[----:B------:R-:W-:Y:S01]  /*02e0*/  @P1 VIADD R23, R23, 0x20 ;  /* 0x0000002017171836 */ /* 0x000fe20000000000 */
[----:B------:R0:W5:Y:S02]  /*02f0*/  @P1 LD.E.128 R84, desc[UR6][R12.64] ;  /* 0x000000060c541980 */ /* 0x000164000c101d00 */
[----:B------:R-:W1:Y:S01]  /*0300*/  @P3 LDC.64 R20, c[0x0][0x438] ;  /* 0x00010e00ff143b82 */ /* 0x000e620000000a00 */
[----:B--2---:R-:W-:-:S05]  /*0310*/  @P2 IMAD.WIDE.U32 R14, R23, 0x10, R14 ;  /* 0x00000010170e2825 */ /* 0x004fca00078e000e */
[----:B------:R0:W5:Y:S01]  /*0320*/  @P2 LDG.E.128 R80, desc[UR6][R14.64] ;  /* 0x000000060e502981 */ /* 0x000162000c1e1d00 */
[C---:B---3--:R-:W-:Y:S01]  /*0330*/  @P2 IMAD.WIDE.U32 R16, R23.reuse, 0x10, R16 ;  /* 0x0000001017102825 */ /* 0x048fe200078e0010 */
[----:B------:R-:W-:-:S04]  /*0340*/  @P2 IADD3 R23, PT, PT, R23, 0x20, RZ ;  /* 0x0000002017172810 */ /* 0x000fc80007ffe0ff */
[----:B------:R0:W5:Y:S01]  /*0350*/  @P2 LD.E.128 R76, desc[UR6][R16.64] ;  /* 0x00000006104c2980 */ /* 0x000162000c101d00 */
[----:B----4-:R-:W-:-:S05]  /*0360*/  @P3 IMAD.WIDE.U32 R18, R23, 0x10, R18 ;  /* 0x0000001017123825 */ /* 0x010fca00078e0012 */
[----:B------:R0:W5:Y:S01]  /*0370*/  @P3 LDG.E.128 R72, desc[UR6][R18.64] ;  /* 0x0000000612483981 */ /* 0x000162000c1e1d00 */
[----:B-1----:R-:W-:-:S05]  /*0380*/  @P3 IMAD.WIDE.U32 R20, R23, 0x10, R20 ;  /* 0x0000001017143825 */ /* 0x002fca00078e0014 */
[----:B------:R0:W5:Y:S01]  /*0390*/  @P3 LD.E.128 R68, desc[UR6][R20.64] ;  /* 0x0000000614443980 */ /* 0x000162000c101d00 */
[----:B------:R-:W-:Y:S02]  /*03a0*/  ISETP.GE.U32.AND P0, PT, R114, 0xc0, PT ;  /* 0x000000c07200780c */ /* 0x000fe40003f06070 */
[----:B------:R-:W-:-:S11]  /*03b0*/  @P3 IADD3 R23, PT, PT, R23, 0x20, RZ ;  /* 0x0000002017173810 */ /* 0x000fd60007ffe0ff */
[----:B0-----:R-:W-:Y:S05]  /*03c0*/  @!P0 BRA `(.L_x_114) ;  /* 0x0000000000d48947 */ /* 0x001fea0003800000 */
[----:B------:R-:W0:Y:S08]  /*03d0*/  LDC.64 R64, c[0x0][0x3d0] ;  /* 0x0000f400ff407b82 */ /* 0x000e300000000a00 */
[----:B------:R-:W1:Y:S01]  /*03e0*/  LDC.64 R60, c[0x0][0x438] ;  /* 0x00010e00ff3c7b82 */ /* 0x000e620000000a00 */
[----:B0-----:R-:W-:-:S06]  /*03f0*/  IMAD.WIDE.U32 R64, R23, 0x10, R64 ;  /* 0x0000001017407825 */ /* 0x001fcc00078e0040 */
[----:B------:R-:W5:Y:S01]  /*0400*/  LDG.E.128 R64, desc[UR6][R64.64] ;  /* 0x0000000640407981 */ /* 0x000f62000c1e1d00 */
[----:B-1----:R-:W-:-:S06]  /*0410*/  IMAD.WIDE.U32 R60, R23, 0x10, R60 ;  /* 0x00000010173c7825 */ /* 0x002fcc00078e003c */
[----:B------:R-:W5:Y:S01]  /*0420*/  LD.E.128 R60, desc[UR6][R60.64] ;  /* 0x000000063c3c7980 */ /* 0x000f62000c101d00 */
[----:B------:R-:W-:Y:S05]  /*0430*/  BRA `(.L_x_114) ;  /* 0x0000000000b87947 */ /* 0x000fea0003800000 */
.L_x_113:
[C---:B------:R-:W-:Y:S02]  /*0440*/  ISETP.GE.U32.AND P5, PT, R114.reuse, 0x20, PT ;  /* 0x000000207200780c */ /* 0x040fe40003fa6070 */
[C---:B------:R-:W-:Y:S02]  /*0450*/  ISETP.GE.U32.AND P0, PT, R114.reuse, 0x40, PT ;  /* 0x000000407200780c */ /* 0x040fe40003f06070 */
[C---:B------:R-:W-:Y:S02]  /*0460*/  ISETP.GE.U32.AND P1, PT, R114.reuse, 0x60, PT ;  /* 0x000000607200780c */ /* 0x040fe40003f26070 */
[C---:B------:R-:W-:Y:S02]  /*0470*/  ISETP.GE.U32.AND P2, PT, R114.reuse, 0x80, PT ;  /* 0x000000807200780c */ /* 0x040fe40003f46070 */
[C---:B------:R-:W-:Y:S02]  /*0480*/  ISETP.GE.U32.AND P3, PT, R114.reuse, 0xa0, PT ;  /* 0x000000a07200780c */ /* 0x040fe40003f66070 */
[----:B------:R-:W-:-:S03]  /*0490*/  ISETP.GE.U32.AND P4, PT, R114, 0xc0, PT ;  /* 0x000000c07200780c */ /* 0x000fc60003f86070 */
[----:B------:R-:W0:Y:S08]  /*04a0*/  @P5 LDC.64 R2, c[0x0][0x3d0] ;  /* 0x0000f400ff025b82 */ /* 0x000e300000000a00 */
[----:B------:R-:W1:Y:S08]  /*04b0*/  @P0 LDC.64 R6, c[0x0][0x3d0] ;  /* 0x0000f400ff060b82 */ /* 0x000e700000000a00 */
[----:B------:R-:W2:Y:S08]  /*04c0*/  @P1 LDC.64 R8, c[0x0][0x3d0] ;  /* 0x0000f400ff081b82 */ /* 0x000eb00000000a00 */
[----:B------:R-:W3:Y:S01]  /*04d0*/  @P2 LDC.64 R10, c[0x0][0x3d0] ;  /* 0x0000f400ff0a2b82 */ /* 0x000ee20000000a00 */
[C---:B0-----:R-:W-:Y:S01]  /*04e0*/  @P5 IMAD.WIDE.U32 R4, R23.reuse, 0x10, R2 ;  /* 0x0000001017045825 */ /* 0x041fe200078e0002 */
[----:B------:R-:W-:-:S04]  /*04f0*/  @P5 LOP3.LUT R23, R23, 0x20, RZ, 0xfc, !PT ;  /* 0x0000002017175812 */ /* 0x000fc800078efcff */
[----:B------:R0:W5:Y:S02]  /*0500*/  @P5 LDG.E.128 R104, desc[UR6][R4.64] ;  /* 0x0000000604685981 */ /* 0x000164000c1e1d00 */
[----:B------:R-:W4:Y:S01]  /*0510*/  @P3 LDC.64 R12, c[0x0][0x3d0] ;  /* 0x0000f400ff0c3b82 */ /* 0x000f220000000a00 */
[----:B-1----:R-:W-:-:S04]  /*0520*/  @P0 IMAD.WIDE.U32 R6, R23, 0x10, R6 ;  /* 0x0000001017060825 */ /* 0x002fc800078e0006 */
[----:B------:R-:W-:Y:S01]  /*0530*/  @P0 VIADD R23, R23, 0x20 ;  /* 0x0000002017170836 */ /* 0x000fe20000000000 */
[----:B------:R0:W5:Y:S02]  /*0540*/  @P0 LDG.E.128 R96, desc[UR6][R6.64] ;  /* 0x0000000606600981 */ /* 0x000164000c1e1d00 */
[----:B------:R-:W1:Y:S01]  /*0550*/  @P4 LDC.64 R2, c[0x0][0x3d0] ;  /* 0x0000f400ff024b82 */ /* 0x000e620000000a00 */
[C---:B--2---:R-:W-:Y:S01]  /*0560*/  @P1 IMAD.WIDE.U32 R8, R23.reuse, 0x10, R8 ;  /* 0x0000001017081825 */ /* 0x044fe200078e0008 */
[----:B------:R-:W-:-:S04]  /*0570*/  @P1 IADD3 R23, PT, PT, R23, 0x20, RZ ;  /* 0x0000002017171810 */ /* 0x000fc80007ffe0ff */
[----:B------:R0:W5:Y:S01]  /*0580*/  @P1 LDG.E.128 R88, desc[UR6][R8.64] ;  /* 0x0000000608581981 */ /* 0x000162000c1e1d00 */
[C---:B---3--:R-:W-:Y:S01]  /*0590*/  @P2 IMAD.WIDE.U32 R10, R23.reuse, 0x10, R10 ;  /* 0x00000010170a2825 */ /* 0x048fe200078e000a */
[----:B------:R-:W-:-:S04]  /*05a0*/  @P2 IADD3 R23, PT, PT, R23, 0x20, RZ ;  /* 0x0000002017172810 */ /* 0x000fc80007ffe0ff */
[----:B------:R0:W5:Y:S01]  /*05b0*/  @P2 LDG.E.128 R80, desc[UR6][R10.64] ;  /* 0x000000060a502981 */ /* 0x000162000c1e1d00 */
[----:B----4-:R-:W-:-:S04]  /*05c0*/  @P3 IMAD.WIDE.U32 R12, R23, 0x10, R12 ;  /* 0x00000010170c3825 */ /* 0x010fc800078e000c */
[----:B------:R-:W-:Y:S01]  /*05d0*/  @P3 VIADD R23, R23, 0x20 ;  /* 0x0000002017173836 */ /* 0x000fe20000000000 */
[----:B------:R0:W5:Y:S03]  /*05e0*/  @P3 LDG.E.128 R72, desc[UR6][R12.64] ;  /* 0x000000060c483981 */ /* 0x000166000c1e1d00 */
[----:B-1----:R-:W-:-:S05]  /*05f0*/  @P4 IMAD.WIDE.U32 R2, R23, 0x10, R2 ;  /* 0x0000001017024825 */ /* 0x002fca00078e0002 */
[----:B------:R0:W5:Y:S01]  /*0600*/  @P4 LDG.E.128 R64, desc[UR6][R2.64] ;  /* 0x0000000602404981 */ /* 0x000162000c1e1d00 */
[----:B------:R-:W-:Y:S02]  /*0610*/  HFMA2 R70, -RZ, RZ, 0, 0 ;  /* 0x00000000ff467431 */ /* 0x000fe400000001ff */
[----:B------:R-:W-:Y:S01]  /*0620*/  HFMA2 R94, -RZ, RZ, 0, 0 ;  /* 0x00000000ff5e7431 */ /* 0x000fe200000001ff */
[----:B------:R-:W-:Y:S02]  /*0630*/  CS2R R68, SRZ ;  /* 0x0000000000447805 */ /* 0x000fe4000001ff00 */
[----:B------:R-:W-:Y:S02]  /*0640*/  MOV R78, RZ ;  /* 0x000000ff004e7202 */ /* 0x000fe40000000f00 */
[----:B------:R-:W-:Y:S01]  /*0650*/  CS2R R76, SRZ ;  /* 0x00000000004c7805 */ /* 0x000fe2000001ff00 */
[----:B------:R-:W-:Y:S01]  /*0660*/  IMAD.MOV.U32 R86, RZ, RZ, RZ ;  /* 0x000000ffff567224 */ /* 0x000fe200078e00ff */
[----:B------:R-:W-:-:S02]  /*0670*/  CS2R R84, SRZ ;  /* 0x0000000000547805 */ /* 0x000fc4000001ff00 */
[----:B------:R-:W-:Y:S02]  /*0680*/  CS2R R92, SRZ ;  /* 0x00000000005c7805 */ /* 0x000fe4000001ff00 */
[----:B------:R-:W-:Y:S02]  /*0690*/  MOV R102, RZ ;  /* 0x000000ff00667202 */ /* 0x000fe40000000f00 */
[----:B------:R-:W-:Y:S01]  /*06a0*/  CS2R R100, SRZ ;  /* 0x0000000000647805 */ /* 0x000fe2000001ff00 */
[----:B------:R-:W-:Y:S01]  /*06b0*/  @P5 IMAD.MOV.U32 R103, RZ, RZ, RZ ;  /* 0x000000ffff675224 */ /* 0x000fe200078e00ff */
[----:B------:R-:W-:Y:S02]  /*06c0*/  @P4 CS2R R62, SRZ ;  /* 0x00000000003e4805 */ /* 0x000fe4000001ff00 */
[----:B------:R-:W-:Y:S02]  /*06d0*/  @P4 CS2R R60, SRZ ;  /* 0x00000000003c4805 */ /* 0x000fe4000001ff00 */
[----:B------:R-:W-:Y:S01]  /*06e0*/  @P0 MOV R95, RZ ;  /* 0x000000ff005f0202 */ /* 0x000fe20000000f00 */
[----:B------:R-:W-:Y:S01]  /*06f0*/  @P2 IMAD.MOV.U32 R79, RZ, RZ, RZ ;  /* 0x000000ffff4f2224 */ /* 0x000fe200078e00ff */
[----:B------:R-:W-:-:S02]  /*0700*/  @P1 MOV R87, RZ ;  /* 0x000000ff00571202 */ /* 0x000fc40000000f00 */
[----:B0-----:R-:W-:-:S07]  /*0710*/  @P3 MOV R71, RZ ;  /* 0x000000ff00473202 */ /* 0x001fce0000000f00 */
.L_x_114:
[----:B------:R-:W-:Y:S05]  /*0720*/  BSYNC.RECONVERGENT B0 ;  /* 0x0000000000007941 */ /* 0x000fea0003800200 */
.L_x_112:
[----:B------:R-:W0:Y:S02]  /*0730*/  LDCU UR4, c[0x0][0x384] ;  /* 0x00007080ff0477ac */ /* 0x000e240008000800 */
[----:B0-----:R-:W-:-:S13]  /*0740*/  ISETP.GE.AND P0, PT, R113, UR4, PT ;  /* 0x0000000471007c0c */ /* 0x001fda000bf06270 */
[----:B------:R-:W-:Y:S05]  /*0750*/  @P0 EXIT ;  /* 0x000000000000094d */ /* 0x000fea0003800000 */
[----:B------:R-:W0:Y:S01]  /*0760*/  LDC.64 R2, c[0x0][0x398] ;  /* 0x0000e600ff027b82 */ /* 0x000e220000000a00 */
[----:B------:R-:W0:Y:S01]  /*0770*/  LDCU.64 UR4, c[0x0][0x3a0] ;  /* 0x00007400ff0477ac */ /* 0x000e220008000a00 */
[----:B-----5:R-:W-:Y:S02]  /*0780*/  PRMT R112, R63, 0x7632, R112 ;  /* 0x000076323f707816 */ /* 0x020fe40000000070 */
[----:B------:R-:W-:Y:S01]  /*0790*/  PRMT R47, R67, 0x7632, R47 ;  /* 0x00007632432f7816 */ /* 0x000fe2000000002f */
[----:B------:R-:W1:Y:S01]  /*07a0*/  LDCU UR8, c[0x0][0x388] ;  /* 0x00007100ff0877ac */ /* 0x000e620008000800 */
[----:B------:R-:W-:Y:S02]  /*07b0*/  PRMT R46, R62, 0x7632, R46 ;  /* 0x000076323e2e7816 */ /* 0x000fe4000000002e */
[----:B------:R-:W-:Y:S01]  /*07c0*/  PRMT R45, R66, 0x7632, R45 ;  /* 0x00007632422d7816 */ /* 0x000fe2000000002d */
[----:B------:R-:W2:Y:S01]  /*07d0*/  LDCU.64 UR10, c[0x0][0x398] ;  /* 0x00007300ff0a77ac */ /* 0x000ea20008000a00 */
[----:B------:R-:W-:-:S02]  /*07e0*/  PRMT R44, R61, 0x7632, R44 ;  /* 0x000076323d2c7816 */ /* 0x000fc4000000002c */
[----:B------:R-:W-:Y:S01]  /*07f0*/  PRMT R43, R65, 0x7632, R43 ;  /* 0x00007632412b7816 */ /* 0x000fe2000000002b */
[----:B------:R-:W3:Y:S01]  /*0800*/  LDCU.64 UR12, c[0x0][0x3a0] ;  /* 0x00007400ff0c77ac */ /* 0x000ee20008000a00 */
[----:B------:R-:W-:Y:S02]  /*0810*/  PRMT R42, R60, 0x7632, R42 ;  /* 0x000076323c2a7816 */ /* 0x000fe4000000002a */
[----:B------:R-:W-:Y:S02]  /*0820*/  PRMT R41, R64, 0x7632, R41 ;  /* 0x0000763240297816 */ /* 0x000fe40000000029 */
[----:B------:R-:W-:Y:S02]  /*0830*/  PRMT R40, R71, 0x7632, R40 ;  /* 0x0000763247287816 */ /* 0x000fe40000000028 */
[----:B------:R-:W-:Y:S02]  /*0840*/  PRMT R39, R75, 0x7632, R39 ;  /* 0x000076324b277816 */ /* 0x000fe40000000027 */
[----:B------:R-:W-:-:S02]  /*0850*/  PRMT R38, R70, 0x7632, R38 ;  /* 0x0000763246267816 */ /* 0x000fc40000000026 */
[----:B0-----:R-:W-:Y:S01]  /*0860*/  LOP3.LUT P4, RZ, R2, UR4, RZ, 0xfc, !PT ;  /* 0x0000000402ff7c12 */ /* 0x001fe2000f88fcff */
[----:B------:R-:W0:Y:S01]  /*0870*/  LDCU.U8 UR4, c[0x0][0x410] ;  /* 0x00008200ff0477ac */ /* 0x000e220008000000 */
[----:B------:R-:W-:Y:S02]  /*0880*/  PRMT R37, R74, 0x7632, R37 ;  /* 0x000076324a257816 */ /* 0x000fe40000000025 */
[----:B------:R-:W-:Y:S01]  /*0890*/  LOP3.LUT P4, RZ, R3, UR5, RZ, 0xfc, P4 ;  /* 0x0000000503ff7c12 */ /* 0x000fe2000a08fcff */
[----:B------:R-:W4:Y:S01]  /*08a0*/  LDCU UR5, c[0x0][0x448] ;  /* 0x00008900ff0577ac */ /* 0x000f220008000800 */
        /* <DEDUP_REMOVED lines=35> */
[----:B01234-:R-:W-:-:S07]  /*0ae0*/  PRMT R0, R104, 0x7632, R0 ;  /* 0x0000763268007816 */ /* 0x01ffce0000000000 */
.L_x_164:
[----:B------:R-:W-:Y:S01]  /*0af0*/  IMAD R108, R113, UR8, RZ ;  /* 0x00000008716c7c24 */ /* 0x000fe2000f8e02ff */
[----:B------:R-:W-:Y:S04]  /*0b00*/  BSSY.RECONVERGENT B0, `(.L_x_115) ;  /* 0x00000a9000007945 */ /* 0x000fe80003800200 */
[----:B------:R-:W-:-:S04]  /*0b10*/  SHF.R.S32.HI R109, RZ, 0x1f, R108 ;  /* 0x0000001fff6d7819 */ /* 0x000fc8000001146c */
[----:B------:R-:W-:-:S04]  /*0b20*/  LEA.HI R108, R109, R108, RZ, 0x3 ;  /* 0x0000006c6d6c7211 */ /* 0x000fc800078f18ff */
        /* <DEDUP_REMOVED lines=8> */
[----:B------:R-:W1:Y:S08]  /*0bb0*/  @P0 LDC.64 R158, c[0x0][0x398] ;  /* 0x0000e600ff9e0b82 */ /* 0x000e700000000a00 */
[----:B------:R-:W2:Y:S01]  /*0bc0*/  @P1 LDC.64 R136, c[0x0][0x3a0] ;  /* 0x0000e800ff881b82 */ /* 0x000ea20000000a00 */
[----:B0-----:R-:W-:-:S06]  /*0bd0*/  IMAD.WIDE.U32 R108, R167, 0x10, R108 ;  /* 0x00000010a76c7825 */ /* 0x001fcc00078e006c */
[----:B------:R-:W5:Y:S01]  /*0be0*/  LDG.E.128 R108, desc[UR6][R108.64] ;  /* 0x000000066c6c7981 */ /* 0x000f62000c1e1d00 */
[----:B-1----:R-:W-:-:S05]  /*0bf0*/  @P0 IMAD.WIDE.U32 R158, R167, 0x10, R158 ;  /* 0x00000010a79e0825 */ /* 0x002fca00078e009e */
[----:B------:R0:W5:Y:S01]  /*0c00*/  @P0 LDG.E.128 R56, desc[UR6][R158.64] ;  /* 0x000000069e380981 */ /* 0x000162000c1e1d00 */
[----:B--2---:R-:W-:-:S05]  /*0c10*/  @P1 IMAD.WIDE.U32 R136, R167, 0x10, R136 ;  /* 0x00000010a7881825 */ /* 0x004fca00078e0088 */
[----:B------:R0:W5:Y:S01]  /*0c20*/  @P1 LDG.E.128 R52, desc[UR6][R136.64] ;  /* 0x0000000688341981 */ /* 0x000162000c1e1d00 */
[----:B------:R-:W-:Y:S05]  /*0c30*/  @!P0 BRA `(.L_x_117) ;  /* 0x00000004007c8947 */ /* 0x000fea0003800000 */
[----:B------:R-:W-:Y:S05]  /*0c40*/  @!P1 BRA `(.L_x_118) ;  /* 0x0000000000e49947 */ /* 0x000fea0003800000 */
[C---:B-----5:R-:W-:Y:S01]  /*0c50*/  PRMT R48, R108.reuse, 0x7632, R48 ;  /* 0x000076326c307816 */ /* 0x060fe20000000030 */
[----:B------:R-:W-:Y:S01]  /*0c60*/  IMAD.U32 R108, R108, 0x10000, RZ ;  /* 0x000100006c6c7824 */ /* 0x000fe200078e00ff */
[----:B------:R-:W-:Y:S01]  /*0c70*/  SHF.L.U32 R49, R56, 0x10, RZ ;  /* 0x0000001038317819 */ /* 0x000fe200000006ff */
[----:B------:R-:W-:Y:S01]  /*0c80*/  IMAD.U32 R51, R110, 0x10000, RZ ;  /* 0x000100006e337824 */ /* 0x000fe200078e00ff */
[C---:B------:R-:W-:Y:S01]  /*0c90*/  PRMT R50, R109.reuse, 0x7632, R50 ;  /* 0x000076326d327816 */ /* 0x040fe20000000032 */
[----:B------:R-:W-:Y:S01]  /*0ca0*/  IMAD.U32 R48, R48, 0x10000, RZ ;  /* 0x0001000030307824 */ /* 0x000fe200078e00ff */
[----:B------:R-:W-:Y:S01]  /*0cb0*/  SHF.L.U32 R109, R109, 0x10, RZ ;  /* 0x000000106d6d7819 */ /* 0x000fe200000006ff */
[--C-:B------:R-:W-:Y:S01]  /*0cc0*/  FADD.FTZ R108, R108, R49.reuse ;  /* 0x000000316c6c7221 */ /* 0x100fe20000010000 */
[----:B------:R-:W-:Y:S02]  /*0cd0*/  PRMT R49, R56, 0x7632, R49 ;  /* 0x0000763238317816 */ /* 0x000fe40000000031 */
[----:B------:R-:W-:Y:S01]  /*0ce0*/  PRMT R127, R110, 0x7632, R127 ;  /* 0x000076326e7f7816 */ /* 0x000fe2000000007f */
[----:B------:R-:W-:Y:S01]  /*0cf0*/  IMAD.U32 R110, R57, 0x10000, RZ ;  /* 0x00010000396e7824 */ /* 0x000fe200078e00ff */
[----:B------:R-:W-:-:S02]  /*0d00*/  SHF.L.U32 R49, R49, 0x10, RZ ;  /* 0x0000001031317819 */ /* 0x000fc400000006ff */
[----:B------:R-:W-:Y:S01]  /*0d10*/  SHF.L.U32 R121, R52, 0x10, RZ ;  /* 0x0000001034797819 */ /* 0x000fe200000006ff */
[----:B------:R-:W-:Y:S01]  /*0d20*/  FADD.FTZ R109, R109, R110 ;  /* 0x0000006e6d6d7221 */ /* 0x000fe20000010000 */
[----:B------:R-:W-:Y:S01]  /*0d30*/  SHF.L.U32 R128, R58, 0x10, RZ ;  /* 0x000000103a807819 */ /* 0x000fe200000006ff */
[----:B------:R-:W-:Y:S01]  /*0d40*/  FADD.FTZ R49, R48, R49 ;  /* 0x0000003130317221 */ /* 0x000fe20000010000 */
[----:B------:R-:W-:Y:S01]  /*0d50*/  PRMT R48, R57, 0x7632, R48 ;  /* 0x0000763239307816 */ /* 0x000fe20000000030 */
[----:B------:R-:W-:Y:S01]  /*0d60*/  FADD.FTZ R121, R108, R121 ;  /* 0x000000796c797221 */ /* 0x000fe20000010000 */
[----:B------:R-:W-:Y:S01]  /*0d70*/  PRMT R110, R58, 0x7632, R110 ;  /* 0x000076323a6e7816 */ /* 0x000fe2000000006e */
[----:B------:R-:W-:Y:S01]  /*0d80*/  FADD.FTZ R128, R51, R128 ;  /* 0x0000008033807221 */ /* 0x000fe20000010000 */
[----:B0-----:R-:W-:Y:S02]  /*0d90*/  PRMT R137, R59, 0x7632, R137 ;  /* 0x000076323b897816 */ /* 0x001fe40000000089 */
[----:B------:R-:W-:-:S02]  /*0da0*/  SHF.L.U32 R108, R53, 0x10, RZ ;  /* 0x00000010356c7819 */ /* 0x000fc400000006ff */
[----:B------:R-:W-:Y:S01]  /*0db0*/  SHF.L.U32 R50, R50, 0x10, RZ ;  /* 0x0000001032327819 */ /* 0x000fe200000006ff */
[----:B------:R-:W-:Y:S01]  /*0dc0*/  IMAD.U32 R159, R137, 0x10000, RZ ;  /* 0x00010000899f7824 */ /* 0x000fe200078e00ff */
[----:B------:R-:W-:Y:S01]  /*0dd0*/  SHF.L.U32 R51, R48, 0x10, RZ ;  /* 0x0000001030337819 */ /* 0x000fe200000006ff */
[----:B------:R-:W-:Y:S01]  /*0de0*/  IMAD.U32 R48, R127, 0x10000, RZ ;  /* 0x000100007f307824 */ /* 0x000fe200078e00ff */
[----:B------:R-:W-:Y:S01]  /*0df0*/  SHF.L.U32 R135, R110, 0x10, RZ ;  /* 0x000000106e877819 */ /* 0x000fe200000006ff */
[----:B------:R-:W-:Y:S01]  /*0e00*/  FADD.FTZ R127, R109, R108 ;  /* 0x0000006c6d7f7221 */ /* 0x000fe20000010000 */
[C---:B------:R-:W-:Y:S01]  /*0e10*/  PRMT R136, R111.reuse, 0x7632, R136 ;  /* 0x000076326f887816 */ /* 0x040fe20000000088 */
[----:B------:R-:W-:Y:S01]  /*0e20*/  FADD.FTZ R51, R50, R51 ;  /* 0x0000003332337221 */ /* 0x000fe20000010000 */
[----:B------:R-:W-:Y:S01]  /*0e30*/  SHF.L.U32 R111, R111, 0x10, RZ ;  /* 0x000000106f6f7819 */ /* 0x000fe200000006ff */
[----:B------:R-:W-:Y:S01]  /*0e40*/  FADD.FTZ R137, R48, R135 ;  /* 0x0000008730897221 */ /* 0x000fe20000010000 */
[----:B------:R-:W-:-:S02]  /*0e50*/  SHF.L.U32 R138, R59, 0x10, RZ ;  /* 0x000000103b8a7819 */ /* 0x000fc400000006ff */
[----:B------:R-:W-:Y:S02]  /*0e60*/  SHF.L.U32 R136, R136, 0x10, RZ ;  /* 0x0000001088887819 */ /* 0x000fe400000006ff */
[----:B------:R-:W-:Y:S01]  /*0e70*/  PRMT R48, R52, 0x7632, R48 ;  /* 0x0000763234307816 */ /* 0x000fe20000000030 */
[----:B------:R-:W-:Y:S01]  /*0e80*/  FADD.FTZ R138, R111, R138 ;  /* 0x0000008a6f8a7221 */ /* 0x000fe20000010000 */
[----:B------:R-:W-:Y:S01]  /*0e90*/  PRMT R109, R55, 0x7632, R109 ;  /* 0x00007632376d7816 */ /* 0x000fe2000000006d */
[C---:B------:R-:W-:Y:S01]  /*0ea0*/  IMAD.U32 R111, R54.reuse, 0x10000, RZ ;  /* 0x00010000366f7824 */ /* 0x040fe200078e00ff */
[----:B------:R-:W-:Y:S01]  /*0eb0*/  PRMT R108, R54, 0x7632, R108 ;  /* 0x00007632366c7816 */ /* 0x000fe2000000006c */
[----:B------:R-:W-:Y:S01]  /*0ec0*/  FADD.FTZ R136, R136, R159 ;  /* 0x0000009f88887221 */ /* 0x000fe20000010000 */
        /* <DEDUP_REMOVED lines=15> */
[----:B------:R-:W-:Y:S01]  /*0fc0*/  F2FP.BF16.F32.PACK_AB R48, R140, R121 ;  /* 0x000000798c30723e */ /* 0x000fe200000010ff */
[----:B------:R-:W-:Y:S06]  /*0fd0*/  BRA `(.L_x_119) ;  /* 0x00000004005c7947 */ /* 0x000fec0003800000 */
.L_x_118:
[C---:B0----5:R-:W-:Y:S01]  /*0fe0*/  PRMT R136, R109.reuse, 0x7632, R136 ;  /* 0x000076326d887816 */ /* 0x061fe20000000088 */
[----:B------:R-:W-:Y:S01]  /*0ff0*/  IMAD.U32 R121, R56, 0x10000, RZ ;  /* 0x0001000038797824 */ /* 0x000fe200078e00ff */
[----:B------:R-:W-:Y:S02]  /*1000*/  PRMT R137, R110, 0x7632, R137 ;  /* 0x000076326e897816 */ /* 0x000fe40000000089 */
[----:B------:R-:W-:Y:S01]  /*1010*/  SHF.L.U32 R109, R109, 0x10, RZ ;  /* 0x000000106d6d7819 */ /* 0x000fe200000006ff */
[----:B------:R-:W-:Y:S01]  /*1020*/  IMAD.U32 R138, R136, 0x10000, RZ ;  /* 0x00010000888a7824 */ /* 0x000fe200078e00ff */
[----:B------:R-:W-:Y:S02]  /*1030*/  SHF.L.U32 R110, R110, 0x10, RZ ;  /* 0x000000106e6e7819 */ /* 0x000fe400000006ff */
[----:B------:R-:W-:Y:S02]  /*1040*/  SHF.L.U32 R48, R57, 0x10, RZ ;  /* 0x0000001039307819 */ /* 0x000fe400000006ff */
[----:B------:R-:W-:-:S02]  /*1050*/  SHF.L.U32 R49, R58, 0x10, RZ ;  /* 0x000000103a317819 */ /* 0x000fc400000006ff */
[C---:B------:R-:W-:Y:S01]  /*1060*/  PRMT R135, R108.reuse, 0x7632, R135 ;  /* 0x000076326c877816 */ /* 0x040fe20000000087 */
[----:B------:R-:W-:Y:S01]  /*1070*/  IMAD.U32 R108, R108, 0x10000, RZ ;  /* 0x000100006c6c7824 */ /* 0x000fe200078e00ff */
[----:B------:R-:W-:Y:S01]  /*1080*/  PRMT R140, R111, 0x7632, R140 ;  /* 0x000076326f8c7816 */ /* 0x000fe2000000008c */
[--C-:B------:R-:W-:Y:S01]  /*1090*/  FADD.FTZ R127, R109, R48.reuse ;  /* 0x000000306d7f7221 */ /* 0x100fe20000010000 */
        /* <DEDUP_REMOVED lines=18> */
[----:B------:R-:W-:Y:S01]  /*11c0*/  F2FP.BF16.F32.PACK_AB R51, R136, R135 ;  /* 0x000000878833723e */ /* 0x000fe200000010ff */
[----:B------:R-:W-:Y:S01]  /*11d0*/  FADD.FTZ R137, R137, R50 ;  /* 0x0000003289897221 */ /* 0x000fe20000010000 */
[----:B------:R-:W-:Y:S01]  /*11e0*/  F2FP.BF16.F32.PACK_AB R48, R140, R121 ;  /* 0x000000798c30723e */ /* 0x000fe200000010ff */
[----:B------:R-:W-:-:S03]  /*11f0*/  FADD.FTZ R138, R138, R49 ;  /* 0x000000318a8a7221 */ /* 0x000fc60000010000 */
[----:B------:R-:W-:Y:S02]  /*1200*/  F2FP.BF16.F32.PACK_AB R50, R137, R128 ;  /* 0x000000808932723e */ /* 0x000fe400000010ff */
[----:B------:R-:W-:Y:S01]  /*1210*/  F2FP.BF16.F32.PACK_AB R49, R138, R127 ;  /* 0x0000007f8a31723e */ /* 0x000fe200000010ff */
[----:B------:R-:W-:Y:S06]  /*1220*/  BRA `(.L_x_119) ;  /* 0x0000000000c87947 */ /* 0x000fec0003800000 */
.L_x_117:
[----:B------:R-:W-:Y:S05]  /*1230*/  @!P1 BRA `(.L_x_120) ;  /* 0x0000000000949947 */ /* 0x000fea0003800000 */
[C---:B0----5:R-:W-:Y:S01]  /*1240*/  PRMT R136, R109.reuse, 0x7632, R136 ;  /* 0x000076326d887816 */ /* 0x061fe20000000088 */
[----:B------:R-:W-:Y:S01]  /*1250*/  IMAD.U32 R49, R54, 0x10000, RZ ;  /* 0x0001000036317824 */ /* 0x000fe200078e00ff */
[----:B------:R-:W-:Y:S02]  /*1260*/  SHF.L.U32 R109, R109, 0x10, RZ ;  /* 0x000000106d6d7819 */ /* 0x000fe400000006ff */
[C---:B------:R-:W-:Y:S01]  /*1270*/  PRMT R137, R110.reuse, 0x7632, R137 ;  /* 0x000076326e897816 */ /* 0x040fe20000000089 */
[----:B------:R-:W-:Y:S01]  /*1280*/  IMAD.U32 R110, R110, 0x10000, RZ ;  /* 0x000100006e6e7824 */ /* 0x000fe200078e00ff */
[----:B------:R-:W-:Y:S02]  /*1290*/  SHF.L.U32 R48, R53, 0x10, RZ ;  /* 0x0000001035307819 */ /* 0x000fe400000006ff */
[----:B------:R-:W-:Y:S01]  /*12a0*/  PRMT R135, R108, 0x7632, R135 ;  /* 0x000076326c877816 */ /* 0x000fe20000000087 */
        /* <DEDUP_REMOVED lines=11> */
[----:B------:R-:W-:Y:S02]  /*1360*/  PRMT R50, R54, 0x7632, R50 ;  /* 0x0000763236327816 */ /* 0x000fe40000000032 */
[----:B------:R-:W-:Y:S01]  /*1370*/  SHF.L.U32 R51, R51, 0x10, RZ ;  /* 0x0000001033337819 */ /* 0x000fe200000006ff */
        /* <DEDUP_REMOVED lines=17> */
.L_x_120:
        /* <DEDUP_REMOVED lines=11> */
[----:B------:R-:W-:-:S07]  /*1540*/  SHF.L.U32 R137, R137, 0x10, RZ ;  /* 0x0000001089897819 */ /* 0x000fce00000006ff */
.L_x_119:
[----:B------:R-:W0:Y:S01]  /*1550*/  @P4 LDC.64 R108, c[0x0][0x3a8] ;  /* 0x0000ea00ff6c4b82 */ /* 0x000e220000000a00 */
[C---:B------:R-:W-:Y:S01]  /*1560*/  IADD3 R169, PT, PT, R167.reuse, 0x20, RZ ;  /* 0x00000020a7a97810 */ /* 0x040fe20007ffe0ff */
[----:B0-----:R-:W-:-:S05]  /*1570*/  @P4 IMAD.WIDE.U32 R108, R167, 0x10, R108 ;  /* 0x00000010a76c4825 */ /* 0x001fca00078e006c */
[----:B------:R0:W-:Y:S02]  /*1580*/  @P4 STG.E.128 desc[UR6][R108.64], R48 ;  /* 0x000000306c004986 */ /* 0x0001e4000c101d06 */
.L_x_116:
[----:B------:R-:W-:Y:S05]  /*1590*/  BSYNC.RECONVERGENT B0 ;  /* 0x0000000000007941 */ /* 0x000fea0003800200 */
.L_x_115:
[----:B------:R-:W-:Y:S01]  /*15a0*/  ISETP.GE.U32.AND P0, PT, R114, 0x40, PT ;  /* 0x000000407200780c */ /* 0x000fe20003f06070 */
[----:B------:R-:W-:Y:S03]  /*15b0*/  BSSY.RECONVERGENT B0, `(.L_x_121) ;  /* 0x00000ac000007945 */ /* 0x000fe60003800200 */
[----:B0-----:R-:W-:-:S09]  /*15c0*/  P2R R108, PR, RZ, 0x1 ;  /* 0x00000001ff6c7803 */ /* 0x001fd20000000000 */
[----:B------:R-:W-:Y:S05]  /*15d0*/  @!P0 BRA `(.L_x_122) ;  /* 0x0000000800a48947 */ /* 0x000fea0003800000 */
        /* <DEDUP_REMOVED lines=32> */
.L_x_124:
[----:B-----5:R-:W-:Y:S01]  /*17e0*/  PRMT R139, R108, 0x7632, R139 ;  /* 0x000076326c8b7816 */ /* 0x020fe2000000008b */
[----:B------:R-:W-:Y:S01]  /*17f0*/  IMAD.U32 R129, R54, 0x10000, RZ ;  /* 0x0001000036817824 */ /* 0x000fe200078e00ff */
[----:B------:R-:W-:Y:S02]  /*1800*/  SHF.L.U32 R108, R108, 0x10, RZ ;  /* 0x000000106c6c7819 */ /* 0x000fe400000006ff */
[----:B------:R-:W-:Y:S01]  /*1810*/  SHF.L.U32 R49, R52, 0x10, RZ ;  /* 0x0000001034317819 */ /* 0x000fe200000006ff */
[----:B------:R-:W-:Y:S01]  /*1820*/  IMAD.U32 R141, R139, 0x10000, RZ ;  /* 0x000100008b8d7824 */ /* 0x000fe200078e00ff */
[C---:B------:R-:W-:Y:S01]  /*1830*/  PRMT R143, R110.reuse, 0x7632, R143 ;  /* 0x000076326e8f7816 */ /* 0x040fe2000000008f */
[----:B------:R-:W-:Y:S01]  /*1840*/  IMAD.U32 R110, R110, 0x10000, RZ ;  /* 0x000100006e6e7824 */ /* 0x000fe200078e00ff */
[----:B------:R-:W-:Y:S01]  /*1850*/  PRMT R50, R54, 0x7632, R50 ;  /* 0x0000763236327816 */ /* 0x000fe20000000032 */
[----:B------:R-:W-:Y:S01]  /*1860*/  FADD.FTZ R120, R49, R108 ;  /* 0x0000006c31787221 */ /* 0x000fe20000010000 */
[----:B------:R-:W-:Y:S01]  /*1870*/  PRMT R142, R109, 0x7632, R142 ;  /* 0x000076326d8e7816 */ /* 0x000fe2000000008e */
[----:B------:R-:W-:Y:S01]  /*1880*/  FADD.FTZ R129, R129, R110 ;  /* 0x0000006e81817221 */ /* 0x000fe20000010000 */
[----:B------:R-:W-:-:S02]  /*1890*/  PRMT R144, R111, 0x7632, R144 ;  /* 0x000076326f907816 */ /* 0x000fc40000000090 */
[----:B------:R-:W-:Y:S02]  /*18a0*/  PRMT R48, R52, 0x7632, R48 ;  /* 0x0000763234307816 */ /* 0x000fe40000000030 */
[----:B------:R-:W-:Y:S01]  /*18b0*/  PRMT R49, R53, 0x7632, R49 ;  /* 0x0000763235317816 */ /* 0x000fe20000000031 */
[----:B------:R-:W-:Y:S01]  /*18c0*/  IMAD.U32 R144, R144, 0x10000, RZ ;  /* 0x0001000090907824 */ /* 0x000fe200078e00ff */
[----:B------:R-:W-:Y:S02]  /*18d0*/  PRMT R51, R55, 0x7632, R51 ;  /* 0x0000763237337816 */ /* 0x000fe40000000033 */
[----:B------:R-:W-:Y:S01]  /*18e0*/  SHF.L.U32 R143, R143, 0x10, RZ ;  /* 0x000000108f8f7819 */ /* 0x000fe200000006ff */
[----:B------:R-:W-:Y:S01]  /*18f0*/  IMAD.U32 R49, R49, 0x10000, RZ ;  /* 0x0001000031317824 */ /* 0x000fe200078e00ff */
[----:B------:R-:W-:Y:S02]  /*1900*/  SHF.L.U32 R50, R50, 0x10, RZ ;  /* 0x0000001032327819 */ /* 0x000fe400000006ff */
        /* <DEDUP_REMOVED lines=18> */
.L_x_123:
[----:B------:R-:W-:-:S04]  /*1a30*/  UISETP.NE.U32.AND UP0, UPT, UR12, URZ, UPT ;  /* 0x000000ff0c00728c */ /* 0x000fc8000bf05070 */
[----:B------:R-:W-:-:S09]  /*1a40*/  UISETP.NE.AND.EX UP0, UPT, UR13, URZ, UPT, UP0 ;  /* 0x000000ff0d00728c */ /* 0x000fd2000bf05300 */
[----:B------:R-:W-:Y:S05]  /*1a50*/  BRA.U UP0, `(.L_x_126) ;  /* 0x0000000100947547 */ /* 0x000fea000b800000 */
[C---:B-----5:R-:W-:Y:S01]  /*1a60*/  PRMT R139, R108.reuse, 0x7632, R139 ;  /* 0x000076326c8b7816 */ /* 0x060fe2000000008b */
[----:B------:R-:W-:Y:S01]  /*1a70*/  IMAD.U32 R126, R57, 0x10000, RZ ;  /* 0x00010000397e7824 */ /* 0x000fe200078e00ff */
[----:B------:R-:W-:Y:S02]  /*1a80*/  SHF.L.U32 R108, R108, 0x10, RZ ;  /* 0x000000106c6c7819 */ /* 0x000fe400000006ff */
[----:B------:R-:W-:Y:S02]  /*1a90*/  SHF.L.U32 R49, R56, 0x10, RZ ;  /* 0x0000001038317819 */ /* 0x000fe400000006ff */
[C---:B------:R-:W-:Y:S02]  /*1aa0*/  PRMT R143, R110.reuse, 0x7632, R143 ;  /* 0x000076326e8f7816 */ /* 0x040fe4000000008f */
[----:B------:R-:W-:Y:S01]  /*1ab0*/  SHF.L.U32 R110, R110, 0x10, RZ ;  /* 0x000000106e6e7819 */ /* 0x000fe200000006ff */
[----:B------:R-:W-:Y:S01]  /*1ac0*/  FADD.FTZ R120, R49, R108 ;  /* 0x0000006c31787221 */ /* 0x000fe20000010000 */
[C---:B------:R-:W-:Y:S01]  /*1ad0*/  SHF.L.U32 R129, R58.reuse, 0x10, RZ ;  /* 0x000000103a817819 */ /* 0x040fe200000006ff */
[----:B------:R-:W-:Y:S01]  /*1ae0*/  IMAD.U32 R143, R143, 0x10000, RZ ;  /* 0x000100008f8f7824 */ /* 0x000fe200078e00ff */
[----:B------:R-:W-:-:S02]  /*1af0*/  PRMT R50, R58, 0x7632, R50 ;  /* 0x000076323a327816 */ /* 0x000fc40000000032 */
[----:B------:R-:W-:Y:S01]  /*1b00*/  PRMT R142, R109, 0x7632, R142 ;  /* 0x000076326d8e7816 */ /* 0x000fe2000000008e */
[----:B------:R-:W-:Y:S01]  /*1b10*/  FADD.FTZ R129, R129, R110 ;  /* 0x0000006e81817221 */ /* 0x000fe20000010000 */
[----:B------:R-:W-:Y:S01]  /*1b20*/  PRMT R144, R111, 0x7632, R144 ;  /* 0x000076326f907816 */ /* 0x000fe20000000090 */
[----:B------:R-:W-:Y:S01]  /*1b30*/  IMAD.U32 R50, R50, 0x10000, RZ ;  /* 0x0001000032327824 */ /* 0x000fe200078e00ff */
[----:B------:R-:W-:Y:S01]  /*1b40*/  PRMT R48, R56, 0x7632, R48 ;  /* 0x0000763238307816 */ /* 0x000fe20000000030 */
[----:B------:R-:W-:Y:S01]  /*1b50*/  IMAD.U32 R109, R109, 0x10000, RZ ;  /* 0x000100006d6d7824 */ /* 0x000fe200078e00ff */
[----:B------:R-:W-:Y:S01]  /*1b60*/  PRMT R49, R57, 0x7632, R49 ;  /* 0x0000763239317816 */ /* 0x000fe20000000031 */
[C---:B------:R-:W-:Y:S01]  /*1b70*/  IMAD.U32 R110, R59.reuse, 0x10000, RZ ;  /* 0x000100003b6e7824 */ /* 0x040fe200078e00ff */
[----:B------:R-:W-:Y:S01]  /*1b80*/  PRMT R51, R59, 0x7632, R51 ;  /* 0x000076323b337816 */ /* 0x000fe20000000033 */
        /* <DEDUP_REMOVED lines=18> */
.L_x_126:
[C---:B-----5:R-:W-:Y:S01]  /*1cb0*/  PRMT R49, R108.reuse, 0x7632, R49 ;  /* 0x000076326c317816 */ /* 0x060fe20000000031 */
[----:B------:R-:W-:Y:S01]  /*1cc0*/  IMAD.U32 R108, R108, 0x10000, RZ ;  /* 0x000100006c6c7824 */ /* 0x000fe200078e00ff */
[C---:B------:R-:W-:Y:S01]  /*1cd0*/  SHF.L.U32 R51, R56.reuse, 0x10, RZ ;  /* 0x0000001038337819 */ /* 0x040fe200000006ff */
[----:B------:R-:W-:Y:S01]  /*1ce0*/  IMAD.U32 R50, R57, 0x10000, RZ ;  /* 0x0001000039327824 */ /* 0x000fe200078e00ff */
[----:B------:R-:W-:Y:S01]  /*1cf0*/  PRMT R48, R56, 0x7632, R48 ;  /* 0x0000763238307816 */ /* 0x000fe20000000030 */
[----:B------:R-:W-:Y:S01]  /*1d00*/  IMAD.U32 R49, R49, 0x10000, RZ ;  /* 0x0001000031317824 */ /* 0x000fe200078e00ff */
[----:B------:R-:W-:Y:S01]  /*1d10*/  PRMT R126, R109, 0x7632, R126 ;  /* 0x000076326d7e7816 */ /* 0x000fe2000000007e */
[----:B------:R-:W-:Y:S01]  /*1d20*/  FADD.FTZ R51, R51, R108 ;  /* 0x0000006c33337221 */ /* 0x000fe20000010000 */
[C---:B------:R-:W-:Y:S02]  /*1d30*/  PRMT R139, R111.reuse, 0x7632, R139 ;  /* 0x000076326f8b7816 */ /* 0x040fe4000000008b */
[----:B------:R-:W-:-:S02]  /*1d40*/  SHF.L.U32 R141, R111, 0x10, RZ ;  /* 0x000000106f8d7819 */ /* 0x000fc400000006ff */
[----:B------:R-:W-:Y:S02]  /*1d50*/  SHF.L.U32 R109, R109, 0x10, RZ ;  /* 0x000000106d6d7819 */ /* 0x000fe400000006ff */
[C---:B------:R-:W-:Y:S01]  /*1d60*/  PRMT R129, R110.reuse, 0x7632, R129 ;  /* 0x000076326e817816 */ /* 0x040fe20000000081 */
[----:B------:R-:W-:Y:S01]  /*1d70*/  IMAD.U32 R110, R110, 0x10000, RZ ;  /* 0x000100006e6e7824 */ /* 0x000fe200078e00ff */
        /* <DEDUP_REMOVED lines=23> */
[----:B------:R-:W-:Y:S01]  /*1ef0*/  PRMT R51, R55, 0x7632, R51 ;  /* 0x0000763237337816 */ /* 0x000fe20000000033 */
[----:B------:R-:W-:Y:S01]  /*1f00*/  FADD.FTZ R142, R142, R49 ;  /* 0x000000318e8e7221 */ /* 0x000fe20000010000 */
[----:B------:R-:W-:Y:S01]  /*1f10*/  PRMT R50, R54, 0x7632, R50 ;  /* 0x0000763236327816 */ /* 0x000fe20000000032 */
[----:B------:R-:W-:Y:S01]  /*1f20*/  FADD.FTZ R126, R108, R109 ;  /* 0x0000006d6c7e7221 */ /* 0x000fe20000010000 */
[----:B------:R-:W-:Y:S02]  /*1f30*/  PRMT R48, R52, 0x7632, R48 ;  /* 0x0000763234307816 */ /* 0x000fe40000000030 */
[----:B------:R-:W-:Y:S02]  /*1f40*/  PRMT R49, R53, 0x7632, R49 ;  /* 0x0000763235317816 */ /* 0x000fe40000000031 */
        /* <DEDUP_REMOVED lines=14> */
.L_x_125:
[----:B------:R-:W0:Y:S02]  /*2030*/  @P4 LDC.64 R108, c[0x0][0x3a8] ;  /* 0x0000ea00ff6c4b82 */ /* 0x000e240000000a00 */
[----:B0-----:R-:W-:-:S04]  /*2040*/  @P4 IMAD.WIDE.U32 R108, R169, 0x10, R108 ;  /* 0x00000010a96c4825 */ /* 0x001fc800078e006c */
[----:B------:R-:W-:Y:S01]  /*2050*/  VIADD R169, R169, 0x20 ;  /* 0x00000020a9a97836 */ /* 0x000fe20000000000 */
[----:B------:R0:W-:Y:S06]  /*2060*/  @P4 STG.E.128 desc[UR6][R108.64], R48 ;  /* 0x000000306c004986 */ /* 0x0001ec000c101d06 */
.L_x_122:
[----:B------:R-:W-:Y:S05]  /*2070*/  BSYNC.RECONVERGENT B0 ;  /* 0x0000000000007941 */ /* 0x000fea0003800200 */
.L_x_121:
        /* <DEDUP_REMOVED lines=36> */
.L_x_130:
[----:B-----5:R-:W-:Y:S01]  /*22c0*/  PRMT R147, R110, 0x7632, R147 ;  /* 0x000076326e937816 */ /* 0x020fe20000000093 */
[----:B------:R-:W-:Y:S01]  /*22d0*/  IMAD.U32 R119, R52, 0x10000, RZ ;  /* 0x0001000034777824 */ /* 0x000fe200078e00ff */
[C---:B------:R-:W-:Y:S02]  /*22e0*/  PRMT R146, R109.reuse, 0x7632, R146 ;  /* 0x000076326d927816 */ /* 0x040fe40000000092 */
[----:B------:R-:W-:Y:S02]  /*22f0*/  SHF.L.U32 R110, R110, 0x10, RZ ;  /* 0x000000106e6e7819 */ /* 0x000fe400000006ff */
[----:B------:R-:W-:Y:S01]  /*2300*/  SHF.L.U32 R49, R54, 0x10, RZ ;  /* 0x0000001036317819 */ /* 0x000fe200000006ff */
[----:B------:R-:W-:Y:S01]  /*2310*/  IMAD.U32 R146, R146, 0x10000, RZ ;  /* 0x0001000092927824 */ /* 0x000fe200078e00ff */
[----:B------:R-:W-:Y:S02]  /*2320*/  SHF.L.U32 R109, R109, 0x10, RZ ;  /* 0x000000106d6d7819 */ /* 0x000fe400000006ff */
[----:B------:R-:W-:Y:S01]  /*2330*/  SHF.L.U32 R48, R53, 0x10, RZ ;  /* 0x0000001035307819 */ /* 0x000fe200000006ff */
[----:B------:R-:W-:Y:S01]  /*2340*/  FADD.FTZ R130, R49, R110 ;  /* 0x0000006e31827221 */ /* 0x000fe20000010000 */
[C---:B------:R-:W-:Y:S01]  /*2350*/  PRMT R145, R108.reuse, 0x7632, R145 ;  /* 0x000076326c917816 */ /* 0x040fe20000000091 */
[----:B------:R-:W-:Y:S01]  /*2360*/  IMAD.U32 R108, R108, 0x10000, RZ ;  /* 0x000100006c6c7824 */ /* 0x000fe200078e00ff */
        /* <DEDUP_REMOVED lines=20> */
[----:B------:R-:W-:-:S02]  /*24b0*/  F2FP.BF16.F32.PACK_AB R49, R148, R125 ;  /* 0x0000007d9431723e */ /* 0x000fc400000010ff */
[----:B------:R-:W-:Y:S01]  /*24c0*/  F2FP.BF16.F32.PACK_AB R51, R150, R145 ;  /* 0x000000919633723e */ /* 0x000fe200000010ff */
[----:B------:R-:W-:Y:S01]  /*24d0*/  FADD.FTZ R147, R147, R50 ;  /* 0x0000003293937221 */ /* 0x000fe20000010000 */
[----:B------:R-:W-:-:S04]  /*24e0*/  F2FP.BF16.F32.PACK_AB R48, R146, R119 ;  /* 0x000000779230723e */ /* 0x000fc800000010ff */
[----:B------:R-:W-:Y:S01]  /*24f0*/  F2FP.BF16.F32.PACK_AB R50, R147, R130 ;  /* 0x000000829332723e */ /* 0x000fe200000010ff */
[----:B------:R-:W-:Y:S06]  /*2500*/  BRA `(.L_x_131) ;  /* 0x0000000400807947 */ /* 0x000fec0003800000 */
.L_x_129:
[----:B------:R-:W-:-:S04]  /*2510*/  UISETP.NE.U32.AND UP0, UPT, UR12, URZ, UPT ;  /* 0x000000ff0c00728c */ /* 0x000fc8000bf05070 */
[----:B------:R-:W-:-:S09]  /*2520*/  UISETP.NE.AND.EX UP0, UPT, UR13, URZ, UPT, UP0 ;  /* 0x000000ff0d00728c */ /* 0x000fd2000bf05300 */
[----:B------:R-:W-:Y:S05]  /*2530*/  BRA.U UP0, `(.L_x_132) ;  /* 0x0000000100947547 */ /* 0x000fea000b800000 */
[C---:B-----5:R-:W-:Y:S01]  /*2540*/  PRMT R146, R109.reuse, 0x7632, R146 ;  /* 0x000076326d927816 */ /* 0x060fe20000000092 */
[----:B------:R-:W-:Y:S01]  /*2550*/  IMAD.U32 R49, R58, 0x10000, RZ ;  /* 0x000100003a317824 */ /* 0x000fe200078e00ff */
[C---:B------:R-:W-:Y:S01]  /*2560*/  PRMT R147, R110.reuse, 0x7632, R147 ;  /* 0x000076326e937816 */ /* 0x040fe20000000093 */
[----:B------:R-:W-:Y:S01]  /*2570*/  IMAD.U32 R110, R110, 0x10000, RZ ;  /* 0x000100006e6e7824 */ /* 0x000fe200078e00ff */
[----:B------:R-:W-:Y:S02]  /*2580*/  SHF.L.U32 R109, R109, 0x10, RZ ;  /* 0x000000106d6d7819 */ /* 0x000fe400000006ff */
[----:B------:R-:W-:Y:S01]  /*2590*/  SHF.L.U32 R48, R57, 0x10, RZ ;  /* 0x0000001039307819 */ /* 0x000fe200000006ff */
[----:B------:R-:W-:Y:S01]  /*25a0*/  FADD.FTZ R130, R49, R110 ;  /* 0x0000006e31827221 */ /* 0x000fe20000010000 */
[C---:B------:R-:W-:Y:S02]  /*25b0*/  PRMT R145, R108.reuse, 0x7632, R145 ;  /* 0x000076326c917816 */ /* 0x040fe40000000091 */
        /* <DEDUP_REMOVED lines=14> */
[----:B------:R-:W-:Y:S01]  /*26a0*/  SHF.L.U32 R111, R111, 0x10, RZ ;  /* 0x000000106f6f7819 */ /* 0x000fe200000006ff */
[----:B------:R-:W-:Y:S01]  /*26b0*/  FADD.FTZ R150, R148, R51 ;  /* 0x0000003394967221 */ /* 0x000fe20000010000 */
[----:B------:R-:W-:Y:S01]  /*26c0*/  SHF.L.U32 R108, R59, 0x10, RZ ;  /* 0x000000103b6c7819 */ /* 0x000fe200000006ff */
[----:B------:R-:W-:Y:S01]  /*26d0*/  FADD.FTZ R148, R146, R49 ;  /* 0x0000003192947221 */ /* 0x000fe20000010000 */
[----:B------:R-:W-:Y:S02]  /*26e0*/  SHF.L.U32 R147, R147, 0x10, RZ ;  /* 0x0000001093937819 */ /* 0x000fe400000006ff */
        /* <DEDUP_REMOVED lines=10> */
.L_x_132:
[----:B-----5:R-:W-:Y:S01]  /*2790*/  PRMT R49, R108, 0x7632, R49 ;  /* 0x000076326c317816 */ /* 0x020fe20000000031 */
[----:B------:R-:W-:Y:S01]  /*27a0*/  IMAD.U32 R119, R111, 0x10000, RZ ;  /* 0x000100006f777824 */ /* 0x000fe200078e00ff */
[----:B------:R-:W-:Y:S02]  /*27b0*/  PRMT R48, R56, 0x7632, R48 ;  /* 0x0000763238307816 */ /* 0x000fe40000000030 */
        /* <DEDUP_REMOVED lines=8> */
[----:B------:R-:W-:Y:S01]  /*2840*/  PRMT R125, R109, 0x7632, R125 ;  /* 0x000076326d7d7816 */ /* 0x000fe2000000007d */
[----:B------:R-:W-:Y:S01]  /*2850*/  FADD.FTZ R146, R49, R48 ;  /* 0x0000003031927221 */ /* 0x000fe20000010000 */
[----:B------:R-:W-:Y:S01]  /*2860*/  PRMT R130, R110, 0x7632, R130 ;  /* 0x000076326e827816 */ /* 0x000fe20000000082 */
[----:B------:R-:W-:Y:S01]  /*2870*/  IMAD.U32 R109, R109, 0x10000, RZ ;  /* 0x000100006d6d7824 */ /* 0x000fe200078e00ff */
[----:B------:R-:W-:Y:S01]  /*2880*/  SHF.L.U32 R108, R57, 0x10, RZ ;  /* 0x00000010396c7819 */ /* 0x000fe200000006ff */
[----:B------:R-:W-:Y:S01]  /*2890*/  FADD.FTZ R119, R50, R51 ;  /* 0x0000003332777221 */ /* 0x000fe20000010000 */
[----:B------:R-:W-:-:S02]  /*28a0*/  PRMT R49, R58, 0x7632, R49 ;  /* 0x000076323a317816 */ /* 0x000fc40000000031 */
[----:B------:R-:W-:Y:S01]  /*28b0*/  PRMT R145, R111, 0x7632, R145 ;  /* 0x000076326f917816 */ /* 0x000fe20000000091 */
[----:B------:R-:W-:Y:S01]  /*28c0*/  FADD.FTZ R108, R108, R109 ;  /* 0x0000006d6c6c7221 */ /* 0x000fe20000010000 */
[----:B------:R-:W-:Y:S01]  /*28d0*/  PRMT R48, R57, 0x7632, R48 ;  /* 0x0000763239307816 */ /* 0x000fe20000000030 */
[----:B------:R-:W-:Y:S01]  /*28e0*/  IMAD.U32 R49, R49, 0x10000, RZ ;  /* 0x0001000031317824 */ /* 0x000fe200078e00ff */
[----:B------:R-:W-:Y:S01]  /*28f0*/  PRMT R50, R59, 0x7632, R50 ;  /* 0x000076323b327816 */ /* 0x000fe20000000032 */
[----:B------:R-:W-:Y:S01]  /*2900*/  IMAD.U32 R109, R125, 0x10000, RZ ;  /* 0x000100007d6d7824 */ /* 0x000fe200078e00ff */
        /* <DEDUP_REMOVED lines=10> */
[----:B------:R-:W-:Y:S01]  /*29b0*/  PRMT R51, R55, 0x7632, R51 ;  /* 0x0000763237337816 */ /* 0x000fe20000000033 */
[----:B------:R-:W-:Y:S01]  /*29c0*/  FADD.FTZ R150, R145, R50 ;  /* 0x0000003291967221 */ /* 0x000fe20000010000 */
[----:B------:R-:W-:Y:S01]  /*29d0*/  PRMT R49, R53, 0x7632, R49 ;  /* 0x0000763235317816 */ /* 0x000fe20000000031 */
[----:B------:R-:W-:Y:S01]  /*29e0*/  FADD.FTZ R110, R111, R110 ;  /* 0x0000006e6f6e7221 */ /* 0x000fe20000010000 */
[----:B------:R-:W-:Y:S01]  /*29f0*/  PRMT R48, R52, 0x7632, R48 ;  /* 0x0000763234307816 */ /* 0x000fe20000000030 */
[----:B------:R-:W-:Y:S01]  /*2a00*/  IMAD.U32 R145, R55, 0x10000, RZ ;  /* 0x0001000037917824 */ /* 0x000fe200078e00ff */
[C---:B------:R-:W-:Y:S02]  /*2a10*/  PRMT R50, R54.reuse, 0x7632, R50 ;  /* 0x0000763236327816 */ /* 0x040fe40000000032 */
        /* <DEDUP_REMOVED lines=15> */
.L_x_131:
[----:B------:R-:W0:Y:S02]  /*2b10*/  @P4 LDC.64 R108, c[0x0][0x3a8] ;  /* 0x0000ea00ff6c4b82 */ /* 0x000e240000000a00 */
[C---:B0-----:R-:W-:Y:S01]  /*2b20*/  @P4 IMAD.WIDE.U32 R108, R169.reuse, 0x10, R108 ;  /* 0x00000010a96c4825 */ /* 0x041fe200078e006c */
[----:B------:R-:W-:-:S04]  /*2b30*/  IADD3 R169, PT, PT, R169, 0x20, RZ ;  /* 0x00000020a9a97810 */ /* 0x000fc80007ffe0ff */
[----:B------:R0:W-:Y:S03]  /*2b40*/  @P4 STG.E.128 desc[UR6][R108.64], R48 ;  /* 0x000000306c004986 */ /* 0x0001e6000c101d06 */
.L_x_128:
[----:B------:R-:W-:Y:S05]  /*2b50*/  BSYNC.RECONVERGENT B0 ;  /* 0x0000000000007941 */ /* 0x000fea0003800200 */
.L_x_127:
        /* <DEDUP_REMOVED lines=36> */
.L_x_136:
        /* <DEDUP_REMOVED lines=37> */
.L_x_135:
[----:B------:R-:W-:-:S04]  /*2ff0*/  UISETP.NE.U32.AND UP0, UPT, UR12, URZ, UPT ;  /* 0x000000ff0c00728c */ /* 0x000fc8000bf05070 */
[----:B------:R-:W-:-:S09]  /*3000*/  UISETP.NE.AND.EX UP0, UPT, UR13, URZ, UPT, UP0 ;  /* 0x000000ff0d00728c */ /* 0x000fd2000bf05300 */
[----:B------:R-:W-:Y:S05]  /*3010*/  BRA.U UP0, `(.L_x_138) ;  /* 0x0000000100947547 */ /* 0x000fea000b800000 */
[C---:B-----5:R-:W-:Y:S01]  /*3020*/  PRMT R149, R108.reuse, 0x7632, R149 ;  /* 0x000076326c957816 */ /* 0x060fe20000000095 */
[----:B------:R-:W-:Y:S01]  /*3030*/  IMAD.U32 R108, R108, 0x10000, RZ ;  /* 0x000100006c6c7824 */ /* 0x000fe200078e00ff */
[----:B------:R-:W-:Y:S01]  /*3040*/  PRMT R153, R110, 0x7632, R153 ;  /* 0x000076326e997816 */ /* 0x000fe20000000099 */
[----:B------:R-:W-:Y:S01]  /*3050*/  IMAD.U32 R49, R56, 0x10000, RZ ;  /* 0x0001000038317824 */ /* 0x000fe200078e00ff */
[----:B------:R-:W-:Y:S02]  /*3060*/  SHF.L.U32 R110, R110, 0x10, RZ ;  /* 0x000000106e6e7819 */ /* 0x000fe400000006ff */
[C---:B------:R-:W-:Y:S01]  /*3070*/  SHF.L.U32 R131, R58.reuse, 0x10, RZ ;  /* 0x000000103a837819 */ /* 0x040fe200000006ff */
[----:B------:R-:W-:Y:S01]  /*3080*/  FADD.FTZ R118, R49, R108 ;  /* 0x0000006c31767221 */ /* 0x000fe20000010000 */
[----:B------:R-:W-:Y:S02]  /*3090*/  PRMT R50, R58, 0x7632, R50 ;  /* 0x000076323a327816 */ /* 0x000fe40000000032 */
[----:B------:R-:W-:Y:S01]  /*30a0*/  PRMT R152, R109, 0x7632, R152 ;  /* 0x000076326d987816 */ /* 0x000fe20000000098 */
[----:B------:R-:W-:Y:S01]  /*30b0*/  FADD.FTZ R131, R131, R110 ;  /* 0x0000006e83837221 */ /* 0x000fe20000010000 */
[C---:B------:R-:W-:Y:S01]  /*30c0*/  PRMT R154, R111.reuse, 0x7632, R154 ;  /* 0x000076326f9a7816 */ /* 0x040fe2000000009a */
[----:B------:R-:W-:Y:S01]  /*30d0*/  IMAD.U32 R111, R111, 0x10000, RZ ;  /* 0x000100006f6f7824 */ /* 0x000fe200078e00ff */
[----:B------:R-:W-:Y:S01]  /*30e0*/  PRMT R48, R56, 0x7632, R48 ;  /* 0x0000763238307816 */ /* 0x000fe20000000030 */
[----:B------:R-:W-:Y:S01]  /*30f0*/  IMAD.U32 R108, R152, 0x10000, RZ ;  /* 0x00010000986c7824 */ /* 0x000fe200078e00ff */
[----:B------:R-:W-:-:S02]  /*3100*/  PRMT R49, R57, 0x7632, R49 ;  /* 0x0000763239317816 */ /* 0x000fc40000000031 */
        /* <DEDUP_REMOVED lines=14> */
[----:B------:R-:W-:Y:S01]  /*31f0*/  FADD.FTZ R151, R151, R48 ;  /* 0x0000003097977221 */ /* 0x000fe20000010000 */
[----:B------:R-:W-:Y:S01]  /*3200*/  F2FP.BF16.F32.PACK_AB R50, R152, R131 ;  /* 0x000000839832723e */ /* 0x000fe200000010ff */
[----:B------:R-:W-:Y:S02]  /*3210*/  FADD.FTZ R154, R154, R51 ;  /* 0x000000339a9a7221 */ /* 0x000fe40000010000 */
[----:B------:R-:W-:Y:S01]  /*3220*/  FADD.FTZ R153, R108, R49 ;  /* 0x000000316c997221 */ /* 0x000fe20000010000 */
[----:B------:R-:W-:-:S02]  /*3230*/  F2FP.BF16.F32.PACK_AB R48, R151, R118 ;  /* 0x000000769730723e */ /* 0x000fc400000010ff */
[----:B------:R-:W-:Y:S02]  /*3240*/  F2FP.BF16.F32.PACK_AB R51, R154, R149 ;  /* 0x000000959a33723e */ /* 0x000fe400000010ff */
[----:B------:R-:W-:Y:S01]  /*3250*/  F2FP.BF16.F32.PACK_AB R49, R153, R124 ;  /* 0x0000007c9931723e */ /* 0x000fe200000010ff */
[----:B------:R-:W-:Y:S06]  /*3260*/  BRA `(.L_x_137) ;  /* 0x0000000000e07947 */ /* 0x000fec0003800000 */
.L_x_138:
[----:B-----5:R-:W-:Y:S01]  /*3270*/  PRMT R49, R108, 0x7632, R49 ;  /* 0x000076326c317816 */ /* 0x020fe20000000031 */
[----:B------:R-:W-:Y:S01]  /*3280*/  IMAD.U32 R51, R56, 0x10000, RZ ;  /* 0x0001000038337824 */ /* 0x000fe200078e00ff */
[----:B------:R-:W-:Y:S01]  /*3290*/  SHF.L.U32 R108, R108, 0x10, RZ ;  /* 0x000000106c6c7819 */ /* 0x000fe200000006ff */
[----:B------:R-:W-:Y:S01]  /*32a0*/  IMAD.U32 R118, R52, 0x10000, RZ ;  /* 0x0001000034767824 */ /* 0x000fe200078e00ff */
[----:B------:R-:W-:Y:S02]  /*32b0*/  PRMT R48, R56, 0x7632, R48 ;  /* 0x0000763238307816 */ /* 0x000fe40000000030 */
[----:B------:R-:W-:Y:S01]  /*32c0*/  PRMT R131, R110, 0x7632, R131 ;  /* 0x000076326e837816 */ /* 0x000fe20000000083 */
[----:B------:R-:W-:Y:S01]  /*32d0*/  FADD.FTZ R51, R51, R108 ;  /* 0x0000006c33337221 */ /* 0x000fe20000010000 */
[----:B------:R-:W-:Y:S01]  /*32e0*/  PRMT R149, R111, 0x7632, R149 ;  /* 0x000076326f957816 */ /* 0x000fe20000000095 */
[----:B------:R-:W-:Y:S01]  /*32f0*/  IMAD.U32 R108, R59, 0x10000, RZ ;  /* 0x000100003b6c7824 */ /* 0x000fe200078e00ff */
[----:B------:R-:W-:Y:S01]  /*3300*/  SHF.L.U32 R151, R111, 0x10, RZ ;  /* 0x000000106f977819 */ /* 0x000fe200000006ff */
[----:B------:R-:W-:Y:S01]  /*3310*/  FADD.FTZ R118, R118, R51 ;  /* 0x0000003376767221 */ /* 0x000fe20000010000 */
        /* <DEDUP_REMOVED lines=11> */
[----:B------:R-:W-:Y:S01]  /*33d0*/  PRMT R50, R59, 0x7632, R50 ;  /* 0x000076323b327816 */ /* 0x000fe20000000032 */
[----:B------:R-:W-:Y:S01]  /*33e0*/  IMAD.U32 R108, R53, 0x10000, RZ ;  /* 0x00010000356c7824 */ /* 0x000fe200078e00ff */
[----:B------:R-:W-:Y:S01]  /*33f0*/  SHF.L.U32 R51, R54, 0x10, RZ ;  /* 0x0000001036337819 */ /* 0x000fe200000006ff */
[--C-:B------:R-:W-:Y:S01]  /*3400*/  FADD.FTZ R151, R49, R48.reuse ;  /* 0x0000003031977221 */ /* 0x100fe20000010000 */
[----:B------:R-:W-:-:S02]  /*3410*/  PRMT R48, R57, 0x7632, R48 ;  /* 0x0000763239307816 */ /* 0x000fc40000000030 */
[----:B------:R-:W-:Y:S02]  /*3420*/  PRMT R49, R58, 0x7632, R49 ;  /* 0x000076323a317816 */ /* 0x000fe40000000031 */
        /* <DEDUP_REMOVED lines=8> */
[----:B------:R-:W-:Y:S01]  /*34b0*/  PRMT R51, R55, 0x7632, R51 ;  /* 0x0000763237337816 */ /* 0x000fe20000000033 */
[----:B------:R-:W-:Y:S01]  /*34c0*/  FADD.FTZ R153, R153, R48 ;  /* 0x0000003099997221 */ /* 0x000fe20000010000 */
[----:B------:R-:W-:Y:S01]  /*34d0*/  PRMT R50, R54, 0x7632, R50 ;  /* 0x0000763236327816 */ /* 0x000fe20000000032 */
[--C-:B------:R-:W-:Y:S01]  /*34e0*/  FADD.FTZ R152, R152, R49.reuse ;  /* 0x0000003198987221 */ /* 0x100fe20000010000 */
[----:B------:R-:W-:Y:S01]  /*34f0*/  PRMT R48, R52, 0x7632, R48 ;  /* 0x0000763234307816 */ /* 0x000fe20000000030 */
[----:B------:R-:W-:Y:S01]  /*3500*/  IMAD.U32 R109, R51, 0x10000, RZ ;  /* 0x00010000336d7824 */ /* 0x000fe200078e00ff */
[----:B------:R-:W-:-:S02]  /*3510*/  PRMT R49, R53, 0x7632, R49 ;  /* 0x0000763235317816 */ /* 0x000fc40000000031 */
[----:B------:R-:W-:Y:S01]  /*3520*/  SHF.L.U32 R51, R50, 0x10, RZ ;  /* 0x0000001032337819 */ /* 0x000fe200000006ff */
[----:B------:R-:W-:Y:S01]  /*3530*/  IMAD.U32 R48, R48, 0x10000, RZ ;  /* 0x0001000030307824 */ /* 0x000fe200078e00ff */
[----:B------:R-:W-:Y:S01]  /*3540*/  SHF.L.U32 R108, R55, 0x10, RZ ;  /* 0x00000010376c7819 */ /* 0x000fe200000006ff */
[----:B------:R-:W-:Y:S01]  /*3550*/  FADD.FTZ R154, R154, R109 ;  /* 0x0000006d9a9a7221 */ /* 0x000fe20000010000 */
[----:B------:R-:W-:Y:S01]  /*3560*/  SHF.L.U32 R50, R49, 0x10, RZ ;  /* 0x0000001031327819 */ /* 0x000fe200000006ff */
[----:B------:R-:W-:Y:S01]  /*3570*/  FADD.FTZ R152, R152, R51 ;  /* 0x0000003398987221 */ /* 0x000fe20000010000 */
[----:B------:R-:W-:Y:S01]  /*3580*/  FADD.FTZ R151, R151, R48 ;  /* 0x0000003097977221 */ /* 0x000fe20000010000 */
[----:B------:R-:W-:Y:S02]  /*3590*/  FADD.FTZ R149, R108, R111 ;  /* 0x0000006f6c957221 */ /* 0x000fe40000010000 */
[----:B------:R-:W-:Y:S01]  /*35a0*/  FADD.FTZ R153, R153, R50 ;  /* 0x0000003299997221 */ /* 0x000fe20000010000 */
[----:B------:R-:W-:-:S02]  /*35b0*/  F2FP.BF16.F32.PACK_AB R50, R152, R131 ;  /* 0x000000839832723e */ /* 0x000fc400000010ff */
[----:B------:R-:W-:Y:S02]  /*35c0*/  F2FP.BF16.F32.PACK_AB R51, R154, R149 ;  /* 0x000000959a33723e */ /* 0x000fe400000010ff */
[----:B------:R-:W-:Y:S02]  /*35d0*/  F2FP.BF16.F32.PACK_AB R49, R153, R124 ;  /* 0x0000007c9931723e */ /* 0x000fe400000010ff */
[----:B------:R-:W-:-:S07]  /*35e0*/  F2FP.BF16.F32.PACK_AB R48, R151, R118 ;  /* 0x000000769730723e */ /* 0x000fce00000010ff */
.L_x_137:
[----:B------:R-:W0:Y:S02]  /*35f0*/  @P4 LDC.64 R108, c[0x0][0x3a8] ;  /* 0x0000ea00ff6c4b82 */ /* 0x000e240000000a00 */
[C---:B0-----:R-:W-:Y:S01]  /*3600*/  @P4 IMAD.WIDE.U32 R108, R169.reuse, 0x10, R108 ;  /* 0x00000010a96c4825 */ /* 0x041fe200078e006c */
[----:B------:R-:W-:-:S04]  /*3610*/  IADD3 R169, PT, PT, R169, 0x20, RZ ;  /* 0x00000020a9a97810 */ /* 0x000fc80007ffe0ff */
[----:B------:R0:W-:Y:S03]  /*3620*/  @P4 STG.E.128 desc[UR6][R108.64], R48 ;  /* 0x000000306c004986 */ /* 0x0001e6000c101d06 */
.L_x_134:
[----:B------:R-:W-:Y:S05]  /*3630*/  BSYNC.RECONVERGENT B0 ;  /* 0x0000000000007941 */ /* 0x000fea0003800200 */
.L_x_133:
        /* <DEDUP_REMOVED lines=36> */
.L_x_142:
        /* <DEDUP_REMOVED lines=15> */
[----:B------:R-:W-:Y:S02]  /*3970*/  PRMT R48, R52, 0x7632, R48 ;  /* 0x0000763234307816 */ /* 0x000fe40000000030 */
[----:B------:R-:W-:Y:S02]  /*3980*/  PRMT R50, R54, 0x7632, R50 ;  /* 0x0000763236327816 */ /* 0x000fe40000000032 */
[----:B------:R-:W-:Y:S02]  /*3990*/  PRMT R51, R55, 0x7632, R51 ;  /* 0x0000763237337816 */ /* 0x000fe40000000033 */
[----:B------:R-:W-:Y:S02]  /*39a0*/  SHF.L.U32 R156, R156, 0x10, RZ ;  /* 0x000000109c9c7819 */ /* 0x000fe400000006ff */
[----:B------:R-:W-:Y:S01]  /*39b0*/  SHF.L.U32 R49, R49, 0x10, RZ ;  /* 0x0000001031317819 */ /* 0x000fe200000006ff */
[----:B------:R-:W-:Y:S01]  /*39c0*/  IMAD.U32 R51, R51, 0x10000, RZ ;  /* 0x0001000033337824 */ /* 0x000fe200078e00ff */
[----:B------:R-:W-:-:S02]  /*39d0*/  SHF.L.U32 R111, R111, 0x10, RZ ;  /* 0x000000106f6f7819 */ /* 0x000fc400000006ff */
[----:B------:R-:W-:Y:S01]  /*39e0*/  SHF.L.U32 R108, R55, 0x10, RZ ;  /* 0x00000010376c7819 */ /* 0x000fe200000006ff */
[----:B------:R-:W-:Y:S01]  /*39f0*/  FADD.FTZ R160, R156, R49 ;  /* 0x000000319ca07221 */ /* 0x000fe20000010000 */
[----:B------:R-:W-:Y:S02]  /*3a00*/  SHF.L.U32 R157, R157, 0x10, RZ ;  /* 0x000000109d9d7819 */ /* 0x000fe400000006ff */
        /* <DEDUP_REMOVED lines=12> */
.L_x_141:
[----:B------:R-:W-:-:S04]  /*3ad0*/  UISETP.NE.U32.AND UP0, UPT, UR12, URZ, UPT ;  /* 0x000000ff0c00728c */ /* 0x000fc8000bf05070 */
[----:B------:R-:W-:-:S09]  /*3ae0*/  UISETP.NE.AND.EX UP0, UPT, UR13, URZ, UPT, UP0 ;  /* 0x000000ff0d00728c */ /* 0x000fd2000bf05300 */
[----:B------:R-:W-:Y:S05]  /*3af0*/  BRA.U UP0, `(.L_x_144) ;  /* 0x0000000100947547 */ /* 0x000fea000b800000 */
[C---:B-----5:R-:W-:Y:S01]  /*3b00*/  PRMT R157, R110.reuse, 0x7632, R157 ;  /* 0x000076326e9d7816 */ /* 0x060fe2000000009d */
[----:B------:R-:W-:Y:S01]  /*3b10*/  IMAD.U32 R48, R57, 0x10000, RZ ;  /* 0x0001000039307824 */ /* 0x000fe200078e00ff */
[C---:B------:R-:W-:Y:S02]  /*3b20*/  PRMT R156, R109.reuse, 0x7632, R156 ;  /* 0x000076326d9c7816 */ /* 0x040fe4000000009c */
[----:B------:R-:W-:Y:S02]  /*3b30*/  SHF.L.U32 R110, R110, 0x10, RZ ;  /* 0x000000106e6e7819 */ /* 0x000fe400000006ff */
[----:B------:R-:W-:Y:S02]  /*3b40*/  SHF.L.U32 R49, R58, 0x10, RZ ;  /* 0x000000103a317819 */ /* 0x000fe400000006ff */
[----:B------:R-:W-:Y:S02]  /*3b50*/  SHF.L.U32 R109, R109, 0x10, RZ ;  /* 0x000000106d6d7819 */ /* 0x000fe400000006ff */
[----:B------:R-:W-:Y:S01]  /*3b60*/  PRMT R155, R108, 0x7632, R155 ;  /* 0x000076326c9b7816 */ /* 0x000fe2000000009b */
[----:B------:R-:W-:Y:S01]  /*3b70*/  FADD.FTZ R132, R49, R110 ;  /* 0x0000006e31847221 */ /* 0x000fe20000010000 */
[----:B------:R-:W-:Y:S01]  /*3b80*/  SHF.L.U32 R117, R56, 0x10, RZ ;  /* 0x0000001038757819 */ /* 0x000fe200000006ff */
[----:B------:R-:W-:-:S02]  /*3b90*/  IMAD.U32 R108, R108, 0x10000, RZ ;  /* 0x000100006c6c7824 */ /* 0x000fc400078e00ff */
[----:B------:R-:W-:Y:S01]  /*3ba0*/  FADD.FTZ R123, R48, R109 ;  /* 0x0000006d307b7221 */ /* 0x000fe20000010000 */
[----:B------:R-:W-:Y:S01]  /*3bb0*/  PRMT R49, R57, 0x7632, R49 ;  /* 0x0000763239317816 */ /* 0x000fe20000000031 */
[----:B------:R-:W-:Y:S01]  /*3bc0*/  IMAD.U32 R109, R155, 0x10000, RZ ;  /* 0x000100009b6d7824 */ /* 0x000fe200078e00ff */
[----:B------:R-:W-:Y:S01]  /*3bd0*/  PRMT R158, R111, 0x7632, R158 ;  /* 0x000076326f9e7816 */ /* 0x000fe2000000009e */
[----:B------:R-:W-:Y:S01]  /*3be0*/  FADD.FTZ R117, R117, R108 ;  /* 0x0000006c75757221 */ /* 0x000fe20000010000 */
[----:B------:R-:W-:Y:S02]  /*3bf0*/  PRMT R48, R56, 0x7632, R48 ;  /* 0x0000763238307816 */ /* 0x000fe40000000030 */
[----:B------:R-:W-:Y:S02]  /*3c00*/  PRMT R50, R58, 0x7632, R50 ;  /* 0x000076323a327816 */ /* 0x000fe40000000032 */
[----:B------:R-:W-:Y:S02]  /*3c10*/  PRMT R51, R59, 0x7632, R51 ;  /* 0x000076323b337816 */ /* 0x000fe40000000033 */
[----:B------:R-:W-:-:S02]  /*3c20*/  SHF.L.U32 R156, R156, 0x10, RZ ;  /* 0x000000109c9c7819 */ /* 0x000fc400000006ff */
        /* <DEDUP_REMOVED lines=18> */
.L_x_144:
[C---:B-----5:R-:W-:Y:S01]  /*3d50*/  PRMT R49, R108.reuse, 0x7632, R49 ;  /* 0x000076326c317816 */ /* 0x060fe20000000031 */
[----:B------:R-:W-:Y:S01]  /*3d60*/  IMAD.U32 R108, R108, 0x10000, RZ ;  /* 0x000100006c6c7824 */ /* 0x000fe200078e00ff */
[C---:B------:R-:W-:Y:S01]  /*3d70*/  PRMT R48, R56.reuse, 0x7632, R48 ;  /* 0x0000763238307816 */ /* 0x040fe20000000030 */
        /* <DEDUP_REMOVED lines=12> */
[----:B------:R-:W-:-:S02]  /*3e40*/  SHF.L.U32 R108, R57, 0x10, RZ ;  /* 0x00000010396c7819 */ /* 0x000fc400000006ff */
[----:B------:R-:W-:Y:S02]  /*3e50*/  PRMT R132, R110, 0x7632, R132 ;  /* 0x000076326e847816 */ /* 0x000fe40000000084 */
[----:B------:R-:W-:Y:S01]  /*3e60*/  PRMT R49, R58, 0x7632, R49 ;  /* 0x000076323a317816 */ /* 0x000fe20000000031 */
[----:B------:R-:W-:Y:S01]  /*3e70*/  FADD.FTZ R108, R108, R109 ;  /* 0x0000006d6c6c7221 */ /* 0x000fe20000010000 */
[----:B------:R-:W-:Y:S02]  /*3e80*/  PRMT R155, R111, 0x7632, R155 ;  /* 0x000076326f9b7816 */ /* 0x000fe4000000009b */
[----:B------:R-:W-:Y:S01]  /*3e90*/  PRMT R48, R57, 0x7632, R48 ;  /* 0x0000763239307816 */ /* 0x000fe20000000030 */
[----:B------:R-:W-:Y:S01]  /*3ea0*/  IMAD.U32 R49, R49, 0x10000, RZ ;  /* 0x0001000031317824 */ /* 0x000fe200078e00ff */
[----:B------:R-:W-:Y:S02]  /*3eb0*/  PRMT R50, R59, 0x7632, R50 ;  /* 0x000076323b327816 */ /* 0x000fe40000000032 */
        /* <DEDUP_REMOVED lines=9> */
[----:B------:R-:W-:-:S02]  /*3f50*/  PRMT R51, R55, 0x7632, R51 ;  /* 0x0000763237337816 */ /* 0x000fc40000000033 */
[----:B------:R-:W-:Y:S01]  /*3f60*/  SHF.L.U32 R110, R110, 0x10, RZ ;  /* 0x000000106e6e7819 */ /* 0x000fe200000006ff */
[----:B------:R-:W-:Y:S01]  /*3f70*/  FADD.FTZ R162, R155, R50 ;  /* 0x000000329ba27221 */ /* 0x000fe20000010000 */
[----:B------:R-:W-:Y:S01]  /*3f80*/  SHF.L.U32 R111, R58, 0x10, RZ ;  /* 0x000000103a6f7819 */ /* 0x000fe200000006ff */
[----:B------:R-:W-:Y:S01]  /*3f90*/  IMAD.U32 R109, R51, 0x10000, RZ ;  /* 0x00010000336d7824 */ /* 0x000fe200078e00ff */
[----:B------:R-:W-:Y:S02]  /*3fa0*/  PRMT R49, R53, 0x7632, R49 ;  /* 0x0000763235317816 */ /* 0x000fe40000000031 */
[----:B------:R-:W-:Y:S01]  /*3fb0*/  PRMT R48, R52, 0x7632, R48 ;  /* 0x0000763234307816 */ /* 0x000fe20000000030 */
[----:B------:R-:W-:Y:S01]  /*3fc0*/  FADD.FTZ R110, R111, R110 ;  /* 0x0000006e6f6e7221 */ /* 0x000fe20000010000 */
[C---:B------:R-:W-:Y:S01]  /*3fd0*/  PRMT R50, R54.reuse, 0x7632, R50 ;  /* 0x0000763236327816 */ /* 0x040fe20000000032 */
[----:B------:R-:W-:Y:S01]  /*3fe0*/  IMAD.U32 R111, R54, 0x10000, RZ ;  /* 0x00010000366f7824 */ /* 0x000fe200078e00ff */
[----:B------:R-:W-:Y:S01]  /*3ff0*/  SHF.L.U32 R51, R49, 0x10, RZ ;  /* 0x0000001031337819 */ /* 0x000fe200000006ff */
[----:B------:R-:W-:Y:S01]  /*4000*/  FADD.FTZ R162, R162, R109 ;  /* 0x0000006da2a27221 */ /* 0x000fe20000010000 */
        /* <DEDUP_REMOVED lines=11> */
[----:B------:R-:W-:-:S07]  /*40c0*/  F2FP.BF16.F32.PACK_AB R48, R156, R117 ;  /* 0x000000759c30723e */ /* 0x000fce00000010ff */
.L_x_143:
[----:B------:R-:W0:Y:S02]  /*40d0*/  @P4 LDC.64 R108, c[0x0][0x3a8] ;  /* 0x0000ea00ff6c4b82 */ /* 0x000e240000000a00 */
[----:B0-----:R-:W-:-:S04]  /*40e0*/  @P4 IMAD.WIDE.U32 R108, R169, 0x10, R108 ;  /* 0x00000010a96c4825 */ /* 0x001fc800078e006c */
[----:B------:R-:W-:Y:S01]  /*40f0*/  VIADD R169, R169, 0x20 ;  /* 0x00000020a9a97836 */ /* 0x000fe20000000000 */
[----:B------:R0:W-:Y:S06]  /*4100*/  @P4 STG.E.128 desc[UR6][R108.64], R48 ;  /* 0x000000306c004986 */ /* 0x0001ec000c101d06 */
.L_x_140:
[----:B------:R-:W-:Y:S05]  /*4110*/  BSYNC.RECONVERGENT B0 ;  /* 0x0000000000007941 */ /* 0x000fea0003800200 */
.L_x_139:
[----:B------:R-:W-:Y:S01]  /*4120*/  ISETP.GE.U32.AND P0, PT, R114, 0xc0, PT ;  /* 0x000000c07200780c */ /* 0x000fe20003f06070 */
[----:B------:R-:W-:Y:S03]  /*4130*/  BSSY.RECONVERGENT B0, `(.L_x_145) ;  /* 0x00000ab000007945 */ /* 0x000fe60003800200 */
[----:B0-----:R-:W-:-:S09]  /*4140*/  P2R R108, PR, RZ, 0x1 ;  /* 0x00000001ff6c7803 */ /* 0x001fd20000000000 */
[----:B------:R-:W-:Y:S05]  /*4150*/  @!P0 BRA `(.L_x_146) ;  /* 0x0000000800a08947 */ /* 0x000fea0003800000 */
[----:B------:R-:W-:Y:S01]  /*4160*/  ISETP.NE.U32.AND P0, PT, RZ, UR10, PT ;  /* 0x0000000aff007c0c */ /* 0x000fe2000bf05070 */
[----:B------:R-:W0:Y:S03]  /*4170*/  LDC.64 R108, c[0x0][0x390] ;  /* 0x0000e400ff6c7b82 */ /* 0x000e260000000a00 */
[----:B------:R-:W-:-:S13]  /*4180*/  ISETP.NE.AND.EX P0, PT, RZ, UR11, PT, P0 ;  /* 0x0000000bff007c0c */ /* 0x000fda000bf05300 */
[----:B------:R-:W1:Y:S02]  /*4190*/  @P0 LDC.64 R164, c[0x0][0x398] ;  /* 0x0000e600ffa40b82 */ /* 0x000e640000000a00 */
[----:B-1----:R-:W-:-:S05]  /*41a0*/  @P0 IMAD.WIDE.U32 R164, R169, 0x10, R164 ;  /* 0x00000010a9a40825 */ /* 0x002fca00078e00a4 */
[----:B------:R1:W5:Y:S01]  /*41b0*/  @P0 LDG.E.128 R56, desc[UR6][R164.64] ;  /* 0x00000006a4380981 */ /* 0x000362000c1e1d00 */
[----:B------:R-:W-:Y:S01]  /*41c0*/  ISETP.NE.U32.AND P0, PT, RZ, UR12, PT ;  /* 0x0000000cff007c0c */ /* 0x000fe2000bf05070 */
[----:B0-----:R-:W-:-:S03]  /*41d0*/  IMAD.WIDE.U32 R108, R169, 0x10, R108 ;  /* 0x00000010a96c7825 */ /* 0x001fc600078e006c */
[----:B------:R-:W-:-:S03]  /*41e0*/  ISETP.NE.AND.EX P0, PT, RZ, UR13, PT, P0 ;  /* 0x0000000dff007c0c */ /* 0x000fc6000bf05300 */
[----:B------:R-:W5:Y:S10]  /*41f0*/  LDG.E.128 R108, desc[UR6][R108.64] ;  /* 0x000000066c6c7981 */ /* 0x000f74000c1e1d00 */
[----:B------:R-:W0:Y:S02]  /*4200*/  @P0 LDC.64 R158, c[0x0][0x3a0] ;  /* 0x0000e800ff9e0b82 */ /* 0x000e240000000a00 */
[----:B0-----:R-:W-:-:S05]  /*4210*/  @P0 IMAD.WIDE.U32 R158, R169, 0x10, R158 ;  /* 0x00000010a99e0825 */ /* 0x001fca00078e009e */
[----:B------:R1:W5:Y:S01]  /*4220*/  @P0 LDG.E.128 R52, desc[UR6][R158.64] ;  /* 0x000000069e340981 */ /* 0x000362000c1e1d00 */
[----:B------:R-:W-:-:S04]  /*4230*/  UISETP.NE.U32.AND UP0, UPT, UR10, URZ, UPT ;  /* 0x000000ff0a00728c */ /* 0x000fc8000bf05070 */
[----:B------:R-:W-:-:S09]  /*4240*/  UISETP.NE.AND.EX UP0, UPT, UR11, URZ, UPT, UP0 ;  /* 0x000000ff0b00728c */ /* 0x000fd2000bf05300 */
[----:B-1----:R-:W-:Y:S05]  /*4250*/  BRA.U UP0, `(.L_x_147) ;  /* 0x0000000100d47547 */ /* 0x002fea000b800000 */
[----:B------:R-:W-:-:S04]  /*4260*/  UISETP.NE.U32.AND UP0, UPT, UR12, URZ, UPT ;  /* 0x000000ff0c00728c */ /* 0x000fc8000bf05070 */
[----:B------:R-:W-:-:S09]  /*4270*/  UISETP.NE.AND.EX UP0, UPT, UR13, URZ, UPT, UP0 ;  /* 0x000000ff0d00728c */ /* 0x000fd2000bf05300 */
[----:B------:R-:W-:Y:S05]  /*4280*/  BRA.U UP0, `(.L_x_148) ;  /* 0x0000000100347547 */ /* 0x000fea000b800000 */
[C---:B-----5:R-:W-:Y:S01]  /*4290*/  PRMT R134, R111.reuse, 0x7632, R134 ;  /* 0x000076326f867816 */ /* 0x060fe20000000086 */
[----:B------:R-:W-:Y:S01]  /*42a0*/  IMAD.U32 R161, R111, 0x10000, RZ ;  /* 0x000100006fa17824 */ /* 0x000fe200078e00ff */
[----:B------:R-:W-:Y:S02]  /*42b0*/  PRMT R163, R108, 0x7632, R163 ;  /* 0x000076326ca37816 */ /* 0x000fe400000000a3 */
[C---:B------:R-:W-:Y:S01]  /*42c0*/  PRMT R165, R109.reuse, 0x7632, R165 ;  /* 0x000076326da57816 */ /* 0x040fe200000000a5 */
        /* <DEDUP_REMOVED lines=9> */
.L_x_148:
[----:B-----5:R-:W-:Y:S01]  /*4360*/  PRMT R134, R108, 0x7632, R134 ;  /* 0x000076326c867816 */ /* 0x020fe20000000086 */
[----:B------:R-:W-:Y:S01]  /*4370*/  IMAD.U32 R49, R52, 0x10000, RZ ;  /* 0x0001000034317824 */ /* 0x000fe200078e00ff */
[----:B------:R-:W-:Y:S02]  /*4380*/  SHF.L.U32 R108, R108, 0x10, RZ ;  /* 0x000000106c6c7819 */ /* 0x000fe400000006ff */
[----:B------:R-:W-:Y:S02]  /*4390*/  PRMT R158, R109, 0x7632, R158 ;  /* 0x000076326d9e7816 */ /* 0x000fe4000000009e */
[----:B------:R-:W-:Y:S01]  /*43a0*/  PRMT R159, R110, 0x7632, R159 ;  /* 0x000076326e9f7816 */ /* 0x000fe2000000009f */
[----:B------:R-:W-:Y:S01]  /*43b0*/  FADD.FTZ R116, R49, R108 ;  /* 0x0000006c31747221 */ /* 0x000fe20000010000 */
[----:B------:R-:W-:Y:S01]  /*43c0*/  PRMT R161, R111, 0x7632, R161 ;  /* 0x000076326fa17816 */ /* 0x000fe200000000a1 */
[----:B------:R-:W-:Y:S01]  /*43d0*/  IMAD.U32 R108, R55, 0x10000, RZ ;  /* 0x00010000376c7824 */ /* 0x000fe200078e00ff */
[----:B------:R-:W-:-:S02]  /*43e0*/  PRMT R48, R52, 0x7632, R48 ;  /* 0x0000763234307816 */ /* 0x000fc40000000030 */
[----:B------:R-:W-:Y:S02]  /*43f0*/  PRMT R49, R53, 0x7632, R49 ;  /* 0x0000763235317816 */ /* 0x000fe40000000031 */
[----:B------:R-:W-:Y:S01]  /*4400*/  PRMT R50, R54, 0x7632, R50 ;  /* 0x0000763236327816 */ /* 0x000fe20000000032 */
[----:B------:R-:W-:Y:S01]  /*4410*/  IMAD.U32 R48, R48, 0x10000, RZ ;  /* 0x0001000030307824 */ /* 0x000fe200078e00ff */
[----:B------:R-:W-:Y:S02]  /*4420*/  PRMT R51, R55, 0x7632, R51 ;  /* 0x0000763237337816 */ /* 0x000fe40000000033 */
[----:B------:R-:W-:Y:S02]  /*4430*/  SHF.L.U32 R109, R109, 0x10, RZ ;  /* 0x000000106d6d7819 */ /* 0x000fe400000006ff */
[----:B------:R-:W-:Y:S02]  /*4440*/  SHF.L.U32 R110, R110, 0x10, RZ ;  /* 0x000000106e6e7819 */ /* 0x000fe400000006ff */
[----:B------:R-:W-:-:S02]  /*4450*/  SHF.L.U32 R122, R53, 0x10, RZ ;  /* 0x00000010357a7819 */ /* 0x000fc400000006ff */
[----:B------:R-:W-:Y:S02]  /*4460*/  SHF.L.U32 R133, R54, 0x10, RZ ;  /* 0x0000001036857819 */ /* 0x000fe400000006ff */
        /* <DEDUP_REMOVED lines=20> */
.L_x_147:
[----:B------:R-:W-:-:S04]  /*45b0*/  UISETP.NE.U32.AND UP0, UPT, UR12, URZ, UPT ;  /* 0x000000ff0c00728c */ /* 0x000fc8000bf05070 */
[----:B------:R-:W-:-:S09]  /*45c0*/  UISETP.NE.AND.EX UP0, UPT, UR13, URZ, UPT, UP0 ;  /* 0x000000ff0d00728c */ /* 0x000fd2000bf05300 */
[----:B------:R-:W-:Y:S05]  /*45d0*/  BRA.U UP0, `(.L_x_150) ;  /* 0x0000000100947547 */ /* 0x000fea000b800000 */
        /* <DEDUP_REMOVED lines=37> */
.L_x_150:
[----:B-----5:R-:W-:Y:S01]  /*4830*/  PRMT R49, R108, 0x7632, R49 ;  /* 0x000076326c317816 */ /* 0x020fe20000000031 */
[----:B------:R-:W-:Y:S01]  /*4840*/  IMAD.U32 R161, R55, 0x10000, RZ ;  /* 0x0001000037a17824 */ /* 0x000fe200078e00ff */
[----:B------:R-:W-:Y:S02]  /*4850*/  PRMT R48, R56, 0x7632, R48 ;  /* 0x0000763238307816 */ /* 0x000fe40000000030 */
[----:B------:R-:W-:Y:S02]  /*4860*/  SHF.L.U32 R108, R108, 0x10, RZ ;  /* 0x000000106c6c7819 */ /* 0x000fe400000006ff */
[C---:B------:R-:W-:Y:S02]  /*4870*/  PRMT R122, R109.reuse, 0x7632, R122 ;  /* 0x000076326d7a7816 */ /* 0x040fe4000000007a */
[----:B------:R-:W-:Y:S02]  /*4880*/  SHF.L.U32 R51, R56, 0x10, RZ ;  /* 0x0000001038337819 */ /* 0x000fe400000006ff */
[----:B------:R-:W-:-:S02]  /*4890*/  SHF.L.U32 R109, R109, 0x10, RZ ;  /* 0x000000106d6d7819 */ /* 0x000fc400000006ff */
[----:B------:R-:W-:Y:S01]  /*48a0*/  SHF.L.U32 R50, R57, 0x10, RZ ;  /* 0x0000001039327819 */ /* 0x000fe200000006ff */
[----:B------:R-:W-:Y:S01]  /*48b0*/  FADD.FTZ R51, R51, R108 ;  /* 0x0000006c33337221 */ /* 0x000fe20000010000 */
[----:B------:R-:W-:Y:S01]  /*48c0*/  SHF.L.U32 R49, R49, 0x10, RZ ;  /* 0x0000001031317819 */ /* 0x000fe200000006ff */
[----:B------:R-:W-:Y:S01]  /*48d0*/  IMAD.U32 R108, R53, 0x10000, RZ ;  /* 0x00010000356c7824 */ /* 0x000fe200078e00ff */
[----:B------:R-:W-:Y:S01]  /*48e0*/  SHF.L.U32 R48, R48, 0x10, RZ ;  /* 0x0000001030307819 */ /* 0x000fe200000006ff */
[----:B------:R-:W-:Y:S01]  /*48f0*/  FADD.FTZ R109, R50, R109 ;  /* 0x0000006d326d7221 */ /* 0x000fe20000010000 */
[----:B------:R-:W-:Y:S02]  /*4900*/  SHF.L.U32 R116, R52, 0x10, RZ ;  /* 0x0000001034747819 */ /* 0x000fe400000006ff */
[C---:B------:R-:W-:Y:S01]  /*4910*/  PRMT R133, R110.reuse, 0x7632, R133 ;  /* 0x000076326e857816 */ /* 0x040fe20000000085 */
[----:B------:R-:W-:Y:S01]  /*4920*/  IMAD.U32 R110, R110, 0x10000, RZ ;  /* 0x000100006e6e7824 */ /* 0x000fe200078e00ff */
[----:B------:R-:W-:Y:S01]  /*4930*/  PRMT R134, R111, 0x7632, R134 ;  /* 0x000076326f867816 */ /* 0x000fe20000000086 */
[----:B------:R-:W-:Y:S01]  /*4940*/  FADD.FTZ R163, R49, R48 ;  /* 0x0000003031a37221 */ /* 0x000fe20000010000 */
[----:B------:R-:W-:Y:S01]  /*4950*/  SHF.L.U32 R158, R111, 0x10, RZ ;  /* 0x000000106f9e7819 */ /* 0x000fe200000006ff */
[----:B------:R-:W-:Y:S01]  /*4960*/  IMAD.U32 R111, R58, 0x10000, RZ ;  /* 0x000100003a6f7824 */ /* 0x000fe200078e00ff */
[----:B------:R-:W-:Y:S01]  /*4970*/  PRMT R50, R59, 0x7632, R50 ;  /* 0x000076323b327816 */ /* 0x000fe20000000032 */
[----:B------:R-:W-:Y:S01]  /*4980*/  FADD.FTZ R116, R116, R51 ;  /* 0x0000003374747221 */ /* 0x000fe20000010000 */
[----:B------:R-:W-:Y:S01]  /*4990*/  PRMT R48, R57, 0x7632, R48 ;  /* 0x0000763239307816 */ /* 0x000fe20000000030 */
[----:B------:R-:W-:Y:S01]  /*49a0*/  FADD.FTZ R110, R111, R110 ;  /* 0x0000006e6f6e7221 */ /* 0x000fe20000010000 */
        /* <DEDUP_REMOVED lines=16> */
[----:B------:R-:W-:Y:S02]  /*4ab0*/  PRMT R48, R52, 0x7632, R48 ;  /* 0x0000763234307816 */ /* 0x000fe40000000030 */
        /* <DEDUP_REMOVED lines=8> */
[----:B------:R-:W-:Y:S01]  /*4b40*/  FADD.FTZ R163, R163, R48 ;  /* 0x00000030a3a37221 */ /* 0x000fe20000010000 */
[----:B------:R-:W-:-:S02]  /*4b50*/  FADD.FTZ R164, R164, R51 ;  /* 0x00000033a4a47221 */ /* 0x000fc40000010000 */
[----:B------:R-:W-:Y:S01]  /*4b60*/  FADD.FTZ R165, R165, R50 ;  /* 0x00000032a5a57221 */ /* 0x000fe20000010000 */
[----:B------:R-:W-:Y:S02]  /*4b70*/  F2FP.BF16.F32.PACK_AB R51, R134, R161 ;  /* 0x000000a18633723e */ /* 0x000fe400000010ff */
[----:B------:R-:W-:Y:S02]  /*4b80*/  F2FP.BF16.F32.PACK_AB R50, R164, R133 ;  /* 0x00000085a432723e */ /* 0x000fe400000010ff */
[----:B------:R-:W-:Y:S02]  /*4b90*/  F2FP.BF16.F32.PACK_AB R49, R165, R122 ;  /* 0x0000007aa531723e */ /* 0x000fe400000010ff */
[----:B------:R-:W-:-:S07]  /*4ba0*/  F2FP.BF16.F32.PACK_AB R48, R163, R116 ;  /* 0x00000074a330723e */ /* 0x000fce00000010ff */
.L_x_149:
[----:B------:R-:W0:Y:S02]  /*4bb0*/  @P4 LDC.64 R108, c[0x0][0x3a8] ;  /* 0x0000ea00ff6c4b82 */ /* 0x000e240000000a00 */
[----:B0-----:R-:W-:-:S05]  /*4bc0*/  @P4 IMAD.WIDE.U32 R108, R169, 0x10, R108 ;  /* 0x00000010a96c4825 */ /* 0x001fca00078e006c */
[----:B------:R0:W-:Y:S02]  /*4bd0*/  @P4 STG.E.128 desc[UR6][R108.64], R48 ;  /* 0x000000306c004986 */ /* 0x0001e4000c101d06 */
.L_x_146:
[----:B------:R-:W-:Y:S05]  /*4be0*/  BSYNC.RECONVERGENT B0 ;  /* 0x0000000000007941 */ /* 0x000fea0003800200 */
.L_x_145:
[----:B0-----:R-:W-:Y:S01]  /*4bf0*/  FADD.FTZ R109, RZ, R121 ;  /* 0x00000079ff6d7221 */ /* 0x001fe20000010000 */
[C---:B------:R-:W-:Y:S01]  /*4c00*/  ISETP.GE.U32.AND P5, PT, R114.reuse, 0x20, PT ;  /* 0x000000207200780c */ /* 0x040fe20003fa6070 */
[----:B------:R-:W0:Y:S01]  /*4c10*/  S2R R169, SR_TID.X ;  /* 0x0000000000a97919 */ /* 0x000e220000002100 */
[----:B------:R-:W-:Y:S01]  /*4c20*/  ISETP.GT.U32.AND P3, PT, R114, 0x3f, PT ;  /* 0x0000003f7200780c */ /* 0x000fe20003f64070 */
[----:B------:R-:W-:Y:S01]  /*4c30*/  FADD.FTZ R108, R140, R109 ;  /* 0x0000006d8c6c7221 */ /* 0x000fe20000010000 */
[C---:B------:R-:W-:Y:S01]  /*4c40*/  ISETP.GT.U32.AND P2, PT, R114.reuse, 0x5f, PT ;  /* 0x0000005f7200780c */ /* 0x040fe20003f44070 */
[----:B------:R-:W-:Y:S01]  /*4c50*/  UMOV UR9, 0xffffffff ;  /* 0xffffffff00097882 */ /* 0x000fe20000000000 */
[C---:B------:R-:W-:Y:S01]  /*4c60*/  ISETP.GT.U32.AND P1, PT, R114.reuse, 0x7f, PT ;  /* 0x0000007f7200780c */ /* 0x040fe20003f24070 */
[----:B------:R-:W-:Y:S01]  /*4c70*/  FADD.FTZ R109, R127, R108 ;  /* 0x0000006c7f6d7221 */ /* 0x000fe20000010000 */
[C---:B------:R-:W-:Y:S02]  /*4c80*/  ISETP.GT.U32.AND P0, PT, R114.reuse, 0x9f, PT ;  /* 0x0000009f7200780c */ /* 0x040fe40003f04070 */
[----:B------:R-:W-:Y:S01]  /*4c90*/  ISETP.GT.U32.AND P6, PT, R114, 0xbf, PT ;  /* 0x000000bf7200780c */ /* 0x000fe20003fc4070 */
[----:B------:R-:W-:-:S04]  /*4ca0*/  FADD.FTZ R109, R138, R109 ;  /* 0x0000006d8a6d7221 */ /* 0x000fc80000010000 */
[----:B------:R-:W-:-:S04]  /*4cb0*/  FADD.FTZ R108, R128, R109 ;  /* 0x0000006d806c7221 */ /* 0x000fc80000010000 */
[----:B------:R-:W-:-:S04]  /*4cc0*/  FADD.FTZ R108, R137, R108 ;  /* 0x0000006c896c7221 */ /* 0x000fc80000010000 */
[----:B------:R-:W-:-:S04]  /*4cd0*/  FADD.FTZ R109, R135, R108 ;  /* 0x0000006c876d7221 */ /* 0x000fc80000010000 */
[----:B------:R-:W-:-:S05]  /*4ce0*/  FADD.FTZ R109, R136, R109 ;  /* 0x0000006d886d7221 */ /* 0x000fca0000010000 */
        /* <DEDUP_REMOVED lines=39> */
[----:B------:R-:W-:Y:S01]  /*4f60*/  FADD.FTZ R111, R161, R108 ;  /* 0x0000006ca16f7221 */ /* 0x000fe20000010000 */
[----:B------:R-:W-:-:S03]  /*4f70*/  P2R R108, PR, RZ, 0x40 ;  /* 0x00000040ff6c7803 */ /* 0x000fc60000000000 */
[----:B------:R-:W-:Y:S01]  /*4f80*/  @P6 FADD.FTZ R109, R134, R111 ;  /* 0x0000006f866d6221 */ /* 0x000fe20000010000 */
[----:B0-----:R-:W-:-:S04]  /*4f90*/  LOP3.LUT P6, RZ, R169, 0x1f, RZ, 0xc0, !PT ;  /* 0x0000001fa9ff7812 */ /* 0x001fc800078cc0ff */
[----:B------:R-:W-:Y:S01]  /*4fa0*/  P2R R108, PR, RZ, 0x40 ;  /* 0x00000040ff6c7803 */ /* 0x000fe20000000000 */
[----:B------:R-:W-:Y:S08]  /*4fb0*/  BRA.DIV UR9, `(.L_x_151) ;  /* 0x0000001e09047947 */ /* 0x000ff0000b800000 */
[----:B------:R-:W0:Y:S01]  /*4fc0*/  SHFL.BFLY PT, R108, R109, 0x1, 0x1f ;  /* 0x0c201f006d6c7f89 */ /* 0x000e2200000e0000 */
[----:B------:R-:W1:Y:S01]  /*4fd0*/  LDC R158, c[0x0][0x400] ;  /* 0x00010000ff9e7b82 */ /* 0x000e620000000800 */
[----:B------:R-:W-:Y:S01]  /*4fe0*/  ISETP.GT.U32.AND P6, PT, R114, 0xbf, PT ;  /* 0x000000bf7200780c */ /* 0x000fe20003fc4070 */
        /* <DEDUP_REMOVED lines=11> */
[--C-:B------:R-:W-:Y:S01]  /*50a0*/  FADD.FTZ R109, R140, -R159.reuse ;  /* 0x8000009f8c6d7221 */ /* 0x100fe20000010000 */
[--C-:B------:R-:W-:Y:S01]  /*50b0*/  FADD.FTZ R111, R127, -R159.reuse ;  /* 0x8000009f7f6f7221 */ /* 0x100fe20000010000 */
[--C-:B------:R-:W-:Y:S01]  /*50c0*/  FADD.FTZ R110, R141, -R159.reuse ;  /* 0x8000009f8d6e7221 */ /* 0x100fe20000010000 */
[----:B------:R-:W-:Y:S01]  /*50d0*/  FFMA.FTZ R108, R108, R108, RZ ;  /* 0x0000006c6c6c7223 */ /* 0x000fe200000100ff */
[----:B------:R-:W-:-:S03]  /*50e0*/  FADD.FTZ R166, R126, -R159 ;  /* 0x8000009f7ea67221 */ /* 0x000fc60000010000 */
[----:B------:R-:W-:Y:S01]  /*50f0*/  FFMA.FTZ R108, R109, R109, R108 ;  /* 0x0000006d6d6c7223 */ /* 0x000fe2000001006c */
        /* <DEDUP_REMOVED lines=9> */
[----:B------:R-:W-:-:S04]  /*5190*/  FFMA.FTZ R108, R111, R111, R108 ;  /* 0x0000006f6f6c7223 */ /* 0x000fc8000001006c */
[----:B------:R-:W-:Y:S01]  /*51a0*/  FFMA.FTZ R108, R109, R109, R108 ;  /* 0x0000006d6d6c7223 */ /* 0x000fe2000001006c */
[----:B------:R-:W-:-:S04]  /*51b0*/  FADD.FTZ R109, R120, -R159 ;  /* 0x8000009f786d7221 */ /* 0x000fc80000010000 */
[----:B------:R-:W-:-:S05]  /*51c0*/  FSEL R108, R108, RZ, P5 ;  /* 0x000000ff6c6c7208 */ /* 0x000fca0002800000 */
[----:B------:R-:W-:-:S04]  /*51d0*/  FFMA.FTZ R109, R109, R109, R108 ;  /* 0x0000006d6d6d7223 */ /* 0x000fc8000001006c */
        /* <DEDUP_REMOVED lines=12> */
[----:B------:R-:W-:Y:S01]  /*52a0*/  @P3 FFMA.FTZ R108, R110, R110, R109 ;  /* 0x0000006e6e6c3223 */ /* 0x000fe2000001006d */
[--C-:B------:R-:W-:Y:S01]  /*52b0*/  FADD.FTZ R109, R119, -R159.reuse ;  /* 0x8000009f776d7221 */ /* 0x100fe20000010000 */
[----:B------:R-:W-:-:S03]  /*52c0*/  FADD.FTZ R110, R146, -R159 ;  /* 0x8000009f926e7221 */ /* 0x000fc60000010000 */
        /* <DEDUP_REMOVED lines=70> */
.L_x_176:
[----:B------:R-:W-:Y:S01]  /*5730*/  LOP3.LUT P1, RZ, R169, 0x1f, RZ, 0xc0, !PT ;  /* 0x0000001fa9ff7812 */ /* 0x000fe2000782c0ff */
[----:B------:R-:W-:Y:S01]  /*5740*/  FMUL.FTZ R108, R159, R159 ;  /* 0x0000009f9f6c7220 */ /* 0x000fe20000410000 */
[----:B------:R-:W-:Y:S01]  /*5750*/  ISETP.NE.AND P0, PT, RZ, UR4, PT ;  /* 0x00000004ff007c0c */ /* 0x000fe2000bf05270 */
[----:B-1----:R-:W-:Y:S01]  /*5760*/  FADD.FTZ R171, R168, R171 ;  /* 0x000000aba8ab7221 */ /* 0x002fe20000010000 */
[----:B------:R-:W-:Y:S02]  /*5770*/  BSSY.RECONVERGENT B0, `(.L_x_152) ;  /* 0x000003d000007945 */ /* 0x000fe40003800200 */
[----:B------:R-:W-:Y:S01]  /*5780*/  FSEL R169, R108, RZ, P0 ;  /* 0x000000ff6ca97208 */ /* 0x000fe20000000000 */
[----:B------:R-:W-:Y:S01]  /*5790*/  FFMA.FTZ R158, R171, R158, UR5 ;  /* 0x00000005ab9e7e23 */ /* 0x000fe2000801009e */
[----:B------:R-:W-:-:S03]  /*57a0*/  FSEL R166, R159, RZ, !P0 ;  /* 0x000000ff9fa67208 */ /* 0x000fc60004000000 */
[----:B------:R-:W-:Y:S02]  /*57b0*/  FADD.FTZ R169, R158, R169 ;  /* 0x000000a99ea97221 */ /* 0x000fe40000010000 */
[----:B------:R-:W1:Y:S04]  /*57c0*/  @!P1 LDC.64 R110, c[0x0][0x3c0] ;  /* 0x0000f000ff6e9b82 */ /* 0x000e680000000a00 */
[----:B------:R-:W2:Y:S04]  /*57d0*/  MUFU.RSQ R169, R169 ;  /* 0x000000a900a97308 */ /* 0x000ea80000001400 */
[----:B------:R-:W3:Y:S01]  /*57e0*/  @!P1 LDC.64 R108, c[0x0][0x3c8] ;  /* 0x0000f200ff6c9b82 */ /* 0x000ee20000000a00 */
[----:B-1----:R-:W-:-:S05]  /*57f0*/  @!P1 IMAD.WIDE R110, R113, 0x4, R110 ;  /* 0x00000004716e9825 */ /* 0x002fca00078e026e */
[----:B------:R1:W-:Y:S01]  /*5800*/  @!P1 STG.E desc[UR6][R110.64], R159 ;  /* 0x0000009f6e009986 */ /* 0x0003e2000c101906 */
[----:B---3--:R-:W-:-:S05]  /*5810*/  @!P1 IMAD.WIDE R108, R113, 0x4, R108 ;  /* 0x00000004716c9825 */ /* 0x008fca00078e026c */
[----:B--2---:R1:W-:Y:S01]  /*5820*/  @!P1 STG.E desc[UR6][R108.64], R169 ;  /* 0x000000a96c009986 */ /* 0x0043e2000c101906 */
[----:B------:R-:W-:Y:S05]  /*5830*/  @!P5 BRA `(.L_x_153) ;  /* 0x0000000000c0d947 */ /* 0x000fea0003800000 */
[--C-:B------:R-:W-:Y:S01]  /*5840*/  FADD.FTZ R158, R128, -R166.reuse ;  /* 0x800000a6809e7221 */ /* 0x100fe20000010000 */
[--C-:B-1----:R-:W-:Y:S01]  /*5850*/  FADD.FTZ R110, R127, -R166.reuse ;  /* 0x800000a67f6e7221 */ /* 0x102fe20000010000 */
[----:B------:R-:W-:Y:S01]  /*5860*/  SHF.L.U32 R159, R105, 0x10, RZ ;  /* 0x00000010699f7819 */ /* 0x000fe200000006ff */
[--C-:B0-----:R-:W-:Y:S01]  /*5870*/  FADD.FTZ R168, R135, -R166.reuse ;  /* 0x800000a687a87221 */ /* 0x101fe20000010000 */
[----:B------:R-:W-:Y:S01]  /*5880*/  SHF.L.U32 R173, R106, 0x10, RZ ;  /* 0x000000106aad7819 */ /* 0x000fe200000006ff */
[----:B------:R-:W-:Y:S01]  /*5890*/  FMUL.FTZ R158, R169, R158 ;  /* 0x0000009ea99e7220 */ /* 0x000fe20000410000 */
[----:B------:R-:W-:Y:S01]  /*58a0*/  SHF.L.U32 R175, R102, 0x10, RZ ;  /* 0x0000001066af7819 */ /* 0x000fe200000006ff */
[----:B------:R-:W-:Y:S02]  /*58b0*/  IMAD.U32 R171, R101, 0x10000, RZ ;  /* 0x0001000065ab7824 */ /* 0x000fe400078e00ff */
[C---:B------:R-:W-:Y:S01]  /*58c0*/  FMUL.FTZ R110, R169.reuse, R110 ;  /* 0x0000006ea96e7220 */ /* 0x040fe20000410000 */
[----:B------:R-:W-:Y:S01]  /*58d0*/  FMUL.FTZ R170, R169, R168 ;  /* 0x000000a8a9aa7220 */ /* 0x000fe20000410000 */
[----:B------:R-:W-:Y:S01]  /*58e0*/  SHF.L.U32 R177, R107, 0x10, RZ ;  /* 0x000000106bb17819 */ /* 0x000fe200000006ff */
[----:B------:R-:W-:Y:S01]  /*58f0*/  FFMA.FTZ R175, R158, R173, R175 ;  /* 0x000000ad9eaf7223 */ /* 0x000fe200000100af */
[----:B------:R-:W-:Y:S01]  /*5900*/  FFMA.FTZ R168, R110, R159, R171 ;  /* 0x0000009f6ea87223 */ /* 0x000fe200000100ab */
[--C-:B------:R-:W-:Y:S01]  /*5910*/  FADD.FTZ R108, R121, -R166.reuse ;  /* 0x800000a6796c7221 */ /* 0x100fe20000010000 */
[----:B------:R-:W0:Y:S01]  /*5920*/  LDC.64 R158, c[0x0][0x428] ;  /* 0x00010a00ff9e7b82 */ /* 0x000e220000000a00 */
[----:B------:R-:W-:Y:S01]  /*5930*/  IMAD.U32 R179, R103, 0x10000, RZ ;  /* 0x0001000067b37824 */ /* 0x000fe200078e00ff */
[----:B------:R-:W-:Y:S01]  /*5940*/  SHF.L.U32 R109, R104, 0x10, RZ ;  /* 0x00000010686d7819 */ /* 0x000fe200000006ff */
[----:B------:R-:W-:Y:S01]  /*5950*/  FMUL.FTZ R108, R169, R108 ;  /* 0x0000006ca96c7220 */ /* 0x000fe20000410000 */
[----:B------:R-:W-:Y:S01]  /*5960*/  SHF.L.U32 R111, R100, 0x10, RZ ;  /* 0x00000010646f7819 */ /* 0x000fe200000006ff */
[----:B------:R-:W-:Y:S01]  /*5970*/  FFMA.FTZ R174, R170, R177, R179 ;  /* 0x000000b1aaae7223 */ /* 0x000fe200000100b3 */
[--C-:B------:R-:W-:Y:S01]  /*5980*/  FADD.FTZ R170, R138, -R166.reuse ;  /* 0x800000a68aaa7221 */ /* 0x100fe20000010000 */
[--C-:B------:R-:W-:Y:S01]  /*5990*/  FADD.FTZ R110, R140, -R166.reuse ;  /* 0x800000a68c6e7221 */ /* 0x100fe20000010000 */
[--C-:B------:R-:W-:Y:S01]  /*59a0*/  FADD.FTZ R172, R137, -R166.reuse ;  /* 0x800000a689ac7221 */ /* 0x100fe20000010000 */
[----:B------:R-:W-:Y:S01]  /*59b0*/  FADD.FTZ R176, R136, -R166 ;  /* 0x800000a688b07221 */ /* 0x000fe20000010000 */
[----:B------:R-:W-:Y:S01]  /*59c0*/  FFMA.FTZ R108, R108, R109, R111 ;  /* 0x0000006d6c6c7223 */ /* 0x000fe2000001006f */
[----:B------:R-:W-:Y:S01]  /*59d0*/  SHF.L.U32 R171, R3, 0x10, RZ ;  /* 0x0000001003ab7819 */ /* 0x000fe200000006ff */
[----:B------:R-:W-:Y:S01]  /*59e0*/  IMAD.U32 R173, R4, 0x10000, RZ ;  /* 0x0001000004ad7824 */ /* 0x000fe200078e00ff */
[----:B------:R-:W-:Y:S01]  /*59f0*/  SHF.L.U32 R109, R0, 0x10, RZ ;  /* 0x00000010006d7819 */ /* 0x000fe200000006ff */
[----:B------:R-:W-:Y:S01]  /*5a00*/  FMUL.FTZ R170, R169, R170 ;  /* 0x000000aaa9aa7220 */ /* 0x000fe20000410000 */
[----:B------:R-:W-:Y:S01]  /*5a10*/  SHF.L.U32 R111, R2, 0x10, RZ ;  /* 0x00000010026f7819 */ /* 0x000fe200000006ff */
[----:B------:R-:W-:Y:S01]  /*5a20*/  IMAD.U32 R183, R8, 0x10000, RZ ;  /* 0x0001000008b77824 */ /* 0x000fe200078e00ff */
[----:B------:R-:W-:Y:S01]  /*5a30*/  SHF.L.U32 R177, R5, 0x10, RZ ;  /* 0x0000001005b17819 */ /* 0x000fe200000006ff */
[C---:B------:R-:W-:Y:S01]  /*5a40*/  FMUL.FTZ R176, R169.reuse, R176 ;  /* 0x000000b0a9b07220 */ /* 0x040fe20000410000 */
[----:B------:R-:W-:Y:S01]  /*5a50*/  SHF.L.U32 R179, R6, 0x10, RZ ;  /* 0x0000001006b37819 */ /* 0x000fe200000006ff */
[----:B------:R-:W-:Y:S01]  /*5a60*/  FMUL.FTZ R172, R169, R172 ;  /* 0x000000aca9ac7220 */ /* 0x000fe20000410000 */
[----:B------:R-:W-:Y:S01]  /*5a70*/  SHF.L.U32 R181, R7, 0x10, RZ ;  /* 0x0000001007b57819 */ /* 0x000fe200000006ff */
[----:B------:R-:W-:Y:S01]  /*5a80*/  FMUL.FTZ R110, R169, R110 ;  /* 0x0000006ea96e7220 */ /* 0x000fe20000410000 */
[----:B------:R-:W-:Y:S01]  /*5a90*/  FFMA.FTZ R173, R170, R171, R173 ;  /* 0x000000abaaad7223 */ /* 0x000fe200000100ad */
[----:B------:R-:W-:Y:S01]  /*5aa0*/  FFMA.FTZ R172, R172, R177, R179 ;  /* 0x000000b1acac7223 */ /* 0x000fe200000100b3 */
[----:B0-----:R-:W-:-:S04]  /*5ab0*/  IMAD.WIDE.U32 R158, R167, 0x10, R158 ;  /* 0x00000010a79e7825 */ /* 0x001fc800078e009e */
[----:B------:R-:W-:Y:S01]  /*5ac0*/  FFMA.FTZ R181, R176, R181, R183 ;  /* 0x000000b5b0b57223 */ /* 0x000fe200000100b7 */
[----:B------:R-:W-:Y:S01]  /*5ad0*/  FFMA.FTZ R171, R110, R109, R111 ;  /* 0x0000006d6eab7223 */ /* 0x000fe2000001006f */
[----:B------:R-:W-:Y:S02]  /*5ae0*/  F2FP.BF16.F32.PACK_AB R109, R173, R168 ;  /* 0x000000a8ad6d723e */ /* 0x000fe400000010ff */
[----:B------:R-:W-:Y:S02]  /*5af0*/  F2FP.BF16.F32.PACK_AB R110, R172, R175 ;  /* 0x000000afac6e723e */ /* 0x000fe400000010ff */
[----:B------:R-:W-:Y:S02]  /*5b00*/  F2FP.BF16.F32.PACK_AB R111, R181, R174 ;  /* 0x000000aeb56f723e */ /* 0x000fe400000010ff */
[----:B------:R-:W-:Y:S02]  /*5b10*/  F2FP.BF16.F32.PACK_AB R108, R171, R108 ;  /* 0x0000006cab6c723e */ /* 0x000fe400000010ff */
[----:B------:R-:W-:-:S03]  /*5b20*/  IADD3 R167, PT, PT, R167, 0x20, RZ ;  /* 0x00000020a7a77810 */ /* 0x000fc60007ffe0ff */
[----:B------:R2:W-:Y:S04]  /*5b30*/  STG.E.128 desc[UR6][R158.64], R108 ;  /* 0x0000006c9e007986 */ /* 0x0005e8000c101d06 */
.L_x_153:
[----:B------:R-:W-:Y:S05]  /*5b40*/  BSYNC.RECONVERGENT B0 ;  /* 0x0000000000007941 */ /* 0x000fea0003800200 */
.L_x_152:
[----:B------:R-:W-:Y:S01]  /*5b50*/  ISETP.GE.U32.AND P0, PT, R114, 0x40, PT ;  /* 0x000000407200780c */ /* 0x000fe20003f06070 */
[----:B------:R-:W-:-:S12]  /*5b60*/  BSSY.RECONVERGENT B0, `(.L_x_154) ;  /* 0x0000032000007945 */ /* 0x000fd80003800200 */
[----:B------:R-:W-:Y:S05]  /*5b70*/  @!P0 BRA `(.L_x_155) ;  /* 0x0000000000c08947 */ /* 0x000fea0003800000 */
[--C-:B--2---:R-:W-:Y:S01]  /*5b80*/  FADD.FTZ R158, R129, -R166.reuse ;  /* 0x800000a6819e7221 */ /* 0x104fe20000010000 */
[--C-:B-1----:R-:W-:Y:S01]  /*5b90*/  FADD.FTZ R110, R126, -R166.reuse ;  /* 0x800000a67e6e7221 */ /* 0x102fe20000010000 */
[----:B------:R-:W-:Y:S01]  /*5ba0*/  IMAD.U32 R159, R97, 0x10000, RZ ;  /* 0x00010000619f7824 */ /* 0x000fe200078e00ff */
[----:B------:R-:W-:Y:S01]  /*5bb0*/  SHF.L.U32 R171, R93, 0x10, RZ ;  /* 0x000000105dab7819 */ /* 0x000fe200000006ff */
[--C-:B0-----:R-:W-:Y:S01]  /*5bc0*/  FADD.FTZ R168, R139, -R166.reuse ;  /* 0x800000a68ba87221 */ /* 0x101fe20000010000 */
[----:B------:R-:W-:Y:S01]  /*5bd0*/  SHF.L.U32 R173, R98, 0x10, RZ ;  /* 0x0000001062ad7819 */ /* 0x000fe200000006ff */
[C---:B------:R-:W-:Y:S01]  /*5be0*/  FMUL.FTZ R158, R169.reuse, R158 ;  /* 0x0000009ea99e7220 */ /* 0x040fe20000410000 */
[----:B------:R-:W-:Y:S01]  /*5bf0*/  SHF.L.U32 R175, R94, 0x10, RZ ;  /* 0x000000105eaf7819 */ /* 0x000fe200000006ff */
[C---:B------:R-:W-:Y:S01]  /*5c00*/  FMUL.FTZ R110, R169.reuse, R110 ;  /* 0x0000006ea96e7220 */ /* 0x040fe20000410000 */
[----:B------:R-:W-:Y:S01]  /*5c10*/  FMUL.FTZ R170, R169, R168 ;  /* 0x000000a8a9aa7220 */ /* 0x000fe20000410000 */
[----:B------:R-:W-:Y:S01]  /*5c20*/  SHF.L.U32 R179, R95, 0x10, RZ ;  /* 0x000000105fb37819 */ /* 0x000fe200000006ff */
[--C-:B------:R-:W-:Y:S01]  /*5c30*/  FADD.FTZ R108, R120, -R166.reuse ;  /* 0x800000a6786c7221 */ /* 0x100fe20000010000 */
[----:B------:R-:W-:Y:S01]  /*5c40*/  FFMA.FTZ R168, R110, R159, R171 ;  /* 0x0000009f6ea87223 */ /* 0x000fe200000100ab */
[----:B------:R-:W-:Y:S01]  /*5c50*/  FFMA.FTZ R175, R158, R173, R175 ;  /* 0x000000ad9eaf7223 */ /* 0x000fe200000100af */
[----:B------:R-:W-:Y:S01]  /*5c60*/  IMAD.U32 R177, R99, 0x10000, RZ ;  /* 0x0001000063b17824 */ /* 0x000fe200078e00ff */
[----:B------:R-:W0:Y:S01]  /*5c70*/  LDC.64 R158, c[0x0][0x428] ;  /* 0x00010a00ff9e7b82 */ /* 0x000e220000000a00 */
        /* <DEDUP_REMOVED lines=18> */
[C---:B------:R-:W-:Y:S01]  /*5da0*/  FMUL.FTZ R172, R169.reuse, R172 ;  /* 0x000000aca9ac7220 */ /* 0x040fe20000410000 */
        /* <DEDUP_REMOVED lines=13> */
.L_x_155:
[----:B------:R-:W-:Y:S05]  /*5e80*/  BSYNC.RECONVERGENT B0 ;  /* 0x0000000000007941 */ /* 0x000fea0003800200 */
.L_x_154:
[----:B------:R-:W-:Y:S01]  /*5e90*/  ISETP.GE.U32.AND P0, PT, R114, 0x60, PT ;  /* 0x000000607200780c */ /* 0x000fe20003f06070 */
[----:B------:R-:W-:-:S12]  /*5ea0*/  BSSY.RECONVERGENT B0, `(.L_x_156) ;  /* 0x0000032000007945 */ /* 0x000fd80003800200 */
[----:B------:R-:W-:Y:S05]  /*5eb0*/  @!P0 BRA `(.L_x_157) ;  /* 0x0000000000c08947 */ /* 0x000fea0003800000 */
[--C-:B--23--:R-:W-:Y:S01]  /*5ec0*/  FADD.FTZ R158, R130, -R166.reuse ;  /* 0x800000a6829e7221 */ /* 0x10cfe20000010000 */
[--C-:B-1----:R-:W-:Y:S01]  /*5ed0*/  FADD.FTZ R110, R125, -R166.reuse ;  /* 0x800000a67d6e7221 */ /* 0x102fe20000010000 */
[----:B------:R-:W-:Y:S01]  /*5ee0*/  SHF.L.U32 R159, R89, 0x10, RZ ;  /* 0x00000010599f7819 */ /* 0x000fe200000006ff */
[--C-:B0-----:R-:W-:Y:S01]  /*5ef0*/  FADD.FTZ R168, R145, -R166.reuse ;  /* 0x800000a691a87221 */ /* 0x101fe20000010000 */
[----:B------:R-:W-:Y:S01]  /*5f00*/  SHF.L.U32 R171, R85, 0x10, RZ ;  /* 0x0000001055ab7819 */ /* 0x000fe200000006ff */
[C---:B------:R-:W-:Y:S01]  /*5f10*/  FMUL.FTZ R158, R169.reuse, R158 ;  /* 0x0000009ea99e7220 */ /* 0x040fe20000410000 */
[----:B------:R-:W-:Y:S01]  /*5f20*/  SHF.L.U32 R173, R90, 0x10, RZ ;  /* 0x000000105aad7819 */ /* 0x000fe200000006ff */
[----:B------:R-:W-:Y:S02]  /*5f30*/  IMAD.U32 R175, R86, 0x10000, RZ ;  /* 0x0001000056af7824 */ /* 0x000fe400078e00ff */
[C---:B------:R-:W-:Y:S01]  /*5f40*/  FMUL.FTZ R110, R169.reuse, R110 ;  /* 0x0000006ea96e7220 */ /* 0x040fe20000410000 */
[----:B------:R-:W-:Y:S01]  /*5f50*/  FMUL.FTZ R170, R169, R168 ;  /* 0x000000a8a9aa7220 */ /* 0x000fe20000410000 */
[----:B------:R-:W-:Y:S01]  /*5f60*/  SHF.L.U32 R177, R91, 0x10, RZ ;  /* 0x000000105bb17819 */ /* 0x000fe200000006ff */
[----:B------:R-:W-:Y:S01]  /*5f70*/  FFMA.FTZ R175, R158, R173, R175 ;  /* 0x000000ad9eaf7223 */ /* 0x000fe200000100af */
[----:B------:R-:W-:Y:S01]  /*5f80*/  FFMA.FTZ R168, R110, R159, R171 ;  /* 0x0000009f6ea87223 */ /* 0x000fe200000100ab */
[----:B------:R-:W-:Y:S01]  /*5f90*/  SHF.L.U32 R179, R87, 0x10, RZ ;  /* 0x0000001057b37819 */ /* 0x000fe200000006ff */
[----:B------:R-:W0:Y:S01]  /*5fa0*/  LDC.64 R158, c[0x0][0x428] ;  /* 0x00010a00ff9e7b82 */ /* 0x000e220000000a00 */
[----:B------:R-:W-:Y:S01]  /*5fb0*/  FADD.FTZ R108, R119, -R166 ;  /* 0x800000a6776c7221 */ /* 0x000fe20000010000 */
[----:B------:R-:W-:Y:S01]  /*5fc0*/  SHF.L.U32 R109, R88, 0x10, RZ ;  /* 0x00000010586d7819 */ /* 0x000fe200000006ff */
[----:B------:R-:W-:-:S02]  /*5fd0*/  IMAD.U32 R111, R84, 0x10000, RZ ;  /* 0x00010000546f7824 */ /* 0x000fc400078e00ff */
[----:B------:R-:W-:Y:S01]  /*5fe0*/  FFMA.FTZ R174, R170, R177, R179 ;  /* 0x000000b1aaae7223 */ /* 0x000fe200000100b3 */
[----:B------:R-:W-:Y:S01]  /*5ff0*/  FMUL.FTZ R108, R169, R108 ;  /* 0x0000006ca96c7220 */ /* 0x000fe20000410000 */
[--C-:B------:R-:W-:Y:S01]  /*6000*/  FADD.FTZ R170, R148, -R166.reuse ;  /* 0x800000a694aa7221 */ /* 0x100fe20000010000 */
[--C-:B------:R-:W-:Y:S01]  /*6010*/  FADD.FTZ R110, R146, -R166.reuse ;  /* 0x800000a6926e7221 */ /* 0x100fe20000010000 */
[--C-:B------:R-:W-:Y:S01]  /*6020*/  FADD.FTZ R172, R147, -R166.reuse ;  /* 0x800000a693ac7221 */ /* 0x100fe20000010000 */
[----:B------:R-:W-:Y:S01]  /*6030*/  FADD.FTZ R176, R150, -R166 ;  /* 0x800000a696b07221 */ /* 0x000fe20000010000 */
[----:B------:R-:W-:Y:S01]  /*6040*/  FFMA.FTZ R108, R108, R109, R111 ;  /* 0x0000006d6c6c7223 */ /* 0x000fe2000001006f */
[----:B------:R-:W-:Y:S01]  /*6050*/  SHF.L.U32 R171, R19, 0x10, RZ ;  /* 0x0000001013ab7819 */ /* 0x000fe200000006ff */
[----:B------:R-:W-:Y:S01]  /*6060*/  FMUL.FTZ R170, R169, R170 ;  /* 0x000000aaa9aa7220 */ /* 0x000fe20000410000 */
[----:B------:R-:W-:Y:S01]  /*6070*/  SHF.L.U32 R173, R20, 0x10, RZ ;  /* 0x0000001014ad7819 */ /* 0x000fe200000006ff */
[----:B------:R-:W-:Y:S01]  /*6080*/  IMAD.U32 R111, R18, 0x10000, RZ ;  /* 0x00010000126f7824 */ /* 0x000fe200078e00ff */
[----:B------:R-:W-:Y:S01]  /*6090*/  SHF.L.U32 R109, R17, 0x10, RZ ;  /* 0x00000010116d7819 */ /* 0x000fe200000006ff */
[----:B------:R-:W-:Y:S01]  /*60a0*/  IMAD.U32 R179, R22, 0x10000, RZ ;  /* 0x0001000016b37824 */ /* 0x000fe200078e00ff */
[----:B------:R-:W-:Y:S01]  /*60b0*/  SHF.L.U32 R177, R21, 0x10, RZ ;  /* 0x0000001015b17819 */ /* 0x000fe200000006ff */
[----:B------:R-:W-:Y:S01]  /*60c0*/  FMUL.FTZ R176, R169, R176 ;  /* 0x000000b0a9b07220 */ /* 0x000fe20000410000 */
        /* <DEDUP_REMOVED lines=15> */
.L_x_157:
[----:B------:R-:W-:Y:S05]  /*61c0*/  BSYNC.RECONVERGENT B0 ;  /* 0x0000000000007941 */ /* 0x000fea0003800200 */
.L_x_156:
[----:B------:R-:W-:Y:S01]  /*61d0*/  ISETP.GE.U32.AND P0, PT, R114, 0x80, PT ;  /* 0x000000807200780c */ /* 0x000fe20003f06070 */
[----:B------:R-:W-:-:S12]  /*61e0*/  BSSY.RECONVERGENT B0, `(.L_x_158) ;  /* 0x0000032000007945 */ /* 0x000fd80003800200 */
[----:B------:R-:W-:Y:S05]  /*61f0*/  @!P0 BRA `(.L_x_159) ;  /* 0x0000000000c08947 */ /* 0x000fea0003800000 */
[--C-:B--234-:R-:W-:Y:S01]  /*6200*/  FADD.FTZ R158, R131, -R166.reuse ;  /* 0x800000a6839e7221 */ /* 0x11cfe20000010000 */
        /* <DEDUP_REMOVED lines=41> */
[----:B------:R-:W-:Y:S01]  /*64a0*/  F2FP.BF16.F32.PACK_AB R109, R173, R168 ;  /* 0x000000a8ad6d723e */ /* 0x000fe200000010ff */
[----:B------:R-:W-:Y:S01]  /*64b0*/  VIADD R167, R167, 0x20 ;  /* 0x00000020a7a77836 */ /* 0x000fe20000000000 */
[----:B------:R-:W-:Y:S02]  /*64c0*/  F2FP.BF16.F32.PACK_AB R110, R172, R175 ;  /* 0x000000afac6e723e */ /* 0x000fe400000010ff */
[----:B------:R-:W-:Y:S02]  /*64d0*/  F2FP.BF16.F32.PACK_AB R111, R181, R174 ;  /* 0x000000aeb56f723e */ /* 0x000fe400000010ff */
[----:B------:R-:W-:-:S05]  /*64e0*/  F2FP.BF16.F32.PACK_AB R108, R171, R108 ;  /* 0x0000006cab6c723e */ /* 0x000fca00000010ff */
[----:B------:R0:W-:Y:S02]  /*64f0*/  STG.E.128 desc[UR6][R158.64], R108 ;  /* 0x0000006c9e007986 */ /* 0x0001e4000c101d06 */
.L_x_159:
[----:B------:R-:W-:Y:S05]  /*6500*/  BSYNC.RECONVERGENT B0 ;  /* 0x0000000000007941 */ /* 0x000fea0003800200 */
.L_x_158:
[----:B------:R-:W-:Y:S01]  /*6510*/  ISETP.GE.U32.AND P0, PT, R114, 0xa0, PT ;  /* 0x000000a07200780c */ /* 0x000fe20003f06070 */
[----:B------:R-:W-:-:S12]  /*6520*/  BSSY.RECONVERGENT B0, `(.L_x_160) ;  /* 0x0000032000007945 */ /* 0x000fd80003800200 */
[----:B------:R-:W-:Y:S05]  /*6530*/  @!P0 BRA `(.L_x_161) ;  /* 0x0000000000c08947 */ /* 0x000fea0003800000 */
[--C-:B0-234-:R-:W-:Y:S01]  /*6540*/  FADD.FTZ R158, R132, -R166.reuse ;  /* 0x800000a6849e7221 */ /* 0x11dfe20000010000 */
[--C-:B-1----:R-:W-:Y:S01]  /*6550*/  FADD.FTZ R110, R123, -R166.reuse ;  /* 0x800000a67b6e7221 */ /* 0x102fe20000010000 */
[----:B------:R-:W-:Y:S01]  /*6560*/  SHF.L.U32 R159, R73, 0x10, RZ ;  /* 0x00000010499f7819 */ /* 0x000fe200000006ff */
[--C-:B------:R-:W-:Y:S01]  /*6570*/  FADD.FTZ R168, R155, -R166.reuse ;  /* 0x800000a69ba87221 */ /* 0x100fe20000010000 */
        /* <DEDUP_REMOVED lines=44> */
.L_x_161:
[----:B------:R-:W-:Y:S05]  /*6840*/  BSYNC.RECONVERGENT B0 ;  /* 0x0000000000007941 */ /* 0x000fea0003800200 */
.L_x_160:
[----:B------:R-:W-:Y:S01]  /*6850*/  ISETP.GE.U32.AND P0, PT, R114, 0xc0, PT ;  /* 0x000000c07200780c */ /* 0x000fe20003f06070 */
[----:B------:R-:W-:-:S12]  /*6860*/  BSSY.RECONVERGENT B0, `(.L_x_162) ;  /* 0x0000031000007945 */ /* 0x000fd80003800200 */
[----:B------:R-:W-:Y:S05]  /*6870*/  @!P0 BRA `(.L_x_163) ;  /* 0x0000000000bc8947 */ /* 0x000fea0003800000 */
[----:B01234-:R-:W0:Y:S01]  /*6880*/  LDC.64 R158, c[0x0][0x428] ;  /* 0x00010a00ff9e7b82 */ /* 0x01fe220000000a00 */
[--C-:B------:R-:W-:Y:S01]  /*6890*/  FADD.FTZ R108, R116, -R166.reuse ;  /* 0x800000a6746c7221 */ /* 0x100fe20000010000 */
[--C-:B------:R-:W-:Y:S01]  /*68a0*/  FADD.FTZ R168, R122, -R166.reuse ;  /* 0x800000a67aa87221 */ /* 0x100fe20000010000 */
[--C-:B------:R-:W-:Y:S01]  /*68b0*/  FADD.FTZ R172, R133, -R166.reuse ;  /* 0x800000a685ac7221 */ /* 0x100fe20000010000 */
[--C-:B------:R-:W-:Y:S01]  /*68c0*/  FADD.FTZ R110, R163, -R166.reuse ;  /* 0x800000a6a36e7221 */ /* 0x100fe20000010000 */
[--C-:B------:R-:W-:Y:S01]  /*68d0*/  FADD.FTZ R170, R165, -R166.reuse ;  /* 0x800000a6a5aa7221 */ /* 0x100fe20000010000 */
[--C-:B------:R-:W-:Y:S01]  /*68e0*/  FADD.FTZ R174, R164, -R166.reuse ;  /* 0x800000a6a4ae7221 */ /* 0x100fe20000010000 */
[--C-:B------:R-:W-:Y:S01]  /*68f0*/  FADD.FTZ R176, R161, -R166.reuse ;  /* 0x800000a6a1b07221 */ /* 0x100fe20000010000 */
[----:B------:R-:W-:Y:S01]  /*6900*/  FADD.FTZ R166, R134, -R166 ;  /* 0x800000a686a67221 */ /* 0x000fe20000010000 */
[----:B------:R-:W-:Y:S01]  /*6910*/  SHF.L.U32 R109, R64, 0x10, RZ ;  /* 0x00000010406d7819 */ /* 0x000fe200000006ff */
[----:B------:R-:W-:Y:S01]  /*6920*/  IMAD.U32 R171, R65, 0x10000, RZ ;  /* 0x0001000041ab7824 */ /* 0x000fe200078e00ff */
[----:B------:R-:W-:Y:S01]  /*6930*/  SHF.L.U32 R111, R60, 0x10, RZ ;  /* 0x000000103c6f7819 */ /* 0x000fe200000006ff */
[----:B------:R-:W-:Y:S01]  /*6940*/  FMUL.FTZ R108, R169, R108 ;  /* 0x0000006ca96c7220 */ /* 0x000fe20000410000 */
[----:B------:R-:W-:Y:S01]  /*6950*/  SHF.L.U32 R173, R61, 0x10, RZ ;  /* 0x000000103dad7819 */ /* 0x000fe200000006ff */
[C---:B------:R-:W-:Y:S01]  /*6960*/  FMUL.FTZ R168, R169.reuse, R168 ;  /* 0x000000a8a9a87220 */ /* 0x040fe20000410000 */
[----:B------:R-:W-:Y:S01]  /*6970*/  SHF.L.U32 R175, R66, 0x10, RZ ;  /* 0x0000001042af7819 */ /* 0x000fe200000006ff */
[C---:B------:R-:W-:Y:S01]  /*6980*/  FMUL.FTZ R172, R169.reuse, R172 ;  /* 0x000000aca9ac7220 */ /* 0x040fe20000410000 */
[----:B------:R-:W-:Y:S01]  /*6990*/  SHF.L.U32 R177, R62, 0x10, RZ ;  /* 0x000000103eb17819 */ /* 0x000fe200000006ff */
[C---:B------:R-:W-:Y:S01]  /*69a0*/  FMUL.FTZ R110, R169.reuse, R110 ;  /* 0x0000006ea96e7220 */ /* 0x040fe20000410000 */
[C---:B------:R-:W-:Y:S01]  /*69b0*/  FMUL.FTZ R170, R169.reuse, R170 ;  /* 0x000000aaa9aa7220 */ /* 0x040fe20000410000 */
[C---:B------:R-:W-:Y:S01]  /*69c0*/  FMUL.FTZ R174, R169.reuse, R174 ;  /* 0x000000aea9ae7220 */ /* 0x040fe20000410000 */
[C---:B------:R-:W-:Y:S01]  /*69d0*/  FMUL.FTZ R176, R169.reuse, R176 ;  /* 0x000000b0a9b07220 */ /* 0x040fe20000410000 */
[----:B------:R-:W-:Y:S01]  /*69e0*/  FMUL.FTZ R166, R169, R166 ;  /* 0x000000a6a9a67220 */ /* 0x000fe20000410000 */
[----:B------:R-:W-:Y:S01]  /*69f0*/  FFMA.FTZ R108, R108, R109, R111 ;  /* 0x0000006d6c6c7223 */ /* 0x000fe2000001006f */
[----:B------:R-:W-:Y:S01]  /*6a00*/  FFMA.FTZ R168, R168, R171, R173 ;  /* 0x000000aba8a87223 */ /* 0x000fe200000100ad */
[----:B------:R-:W-:Y:S01]  /*6a10*/  FFMA.FTZ R172, R172, R175, R177 ;  /* 0x000000afacac7223 */ /* 0x000fe200000100b1 */
[----:B------:R-:W-:Y:S01]  /*6a20*/  SHF.L.U32 R169, R43, 0x10, RZ ;  /* 0x000000102ba97819 */ /* 0x000fe200000006ff */
[----:B------:R-:W-:Y:S01]  /*6a30*/  IMAD.U32 R171, R44, 0x10000, RZ ;  /* 0x000100002cab7824 */ /* 0x000fe200078e00ff */
[----:B------:R-:W-:Y:S01]  /*6a40*/  SHF.L.U32 R173, R45, 0x10, RZ ;  /* 0x000000102dad7819 */ /* 0x000fe200000006ff */
[----:B------:R-:W-:Y:S01]  /*6a50*/  IMAD.U32 R109, R41, 0x10000, RZ ;  /* 0x00010000296d7824 */ /* 0x000fe200078e00ff */
[----:B------:R-:W-:Y:S01]  /*6a60*/  SHF.L.U32 R177, R67, 0x10, RZ ;  /* 0x0000001043b17819 */ /* 0x000fe200000006ff */
[----:B------:R-:W-:Y:S01]  /*6a70*/  IMAD.U32 R179, R63, 0x10000, RZ ;  /* 0x000100003fb37824 */ /* 0x000fe200078e00ff */
[----:B------:R-:W-:Y:S01]  /*6a80*/  SHF.L.U32 R181, R47, 0x10, RZ ;  /* 0x000000102fb57819 */ /* 0x000fe200000006ff */
[----:B------:R-:W-:Y:S01]  /*6a90*/  FFMA.FTZ R171, R170, R169, R171 ;  /* 0x000000a9aaab7223 */ /* 0x000fe200000100ab */
[----:B------:R-:W-:Y:S01]  /*6aa0*/  SHF.L.U32 R183, R112, 0x10, RZ ;  /* 0x0000001070b77819 */ /* 0x000fe200000006ff */
[----:B------:R-:W-:Y:S01]  /*6ab0*/  FFMA.FTZ R176, R176, R177, R179 ;  /* 0x000000b1b0b07223 */ /* 0x000fe200000100b3 */
[----:B------:R-:W-:Y:S01]  /*6ac0*/  SHF.L.U32 R175, R46, 0x10, RZ ;  /* 0x000000102eaf7819 */ /* 0x000fe200000006ff */
[----:B0-----:R-:W-:Y:S01]  /*6ad0*/  IMAD.WIDE.U32 R158, R167, 0x10, R158 ;  /* 0x00000010a79e7825 */ /* 0x001fe200078e009e */
[----:B------:R-:W-:-:S03]  /*6ae0*/  SHF.L.U32 R111, R42, 0x10, RZ ;  /* 0x000000102a6f7819 */ /* 0x000fc600000006ff */
[----:B------:R-:W-:Y:S01]  /*6af0*/  FFMA.FTZ R181, R166, R181, R183 ;  /* 0x000000b5a6b57223 */ /* 0x000fe200000100b7 */
[----:B------:R-:W-:Y:S01]  /*6b00*/  FFMA.FTZ R173, R174, R173, R175 ;  /* 0x000000adaead7223 */ /* 0x000fe200000100af */
[----:B------:R-:W-:-:S03]  /*6b10*/  FFMA.FTZ R169, R110, R109, R111 ;  /* 0x0000006d6ea97223 */ /* 0x000fc6000001006f */
[----:B------:R-:W-:Y:S02]  /*6b20*/  F2FP.BF16.F32.PACK_AB R111, R181, R176 ;  /* 0x000000b0b56f723e */ /* 0x000fe400000010ff */
[----:B------:R-:W-:Y:S02]  /*6b30*/  F2FP.BF16.F32.PACK_AB R110, R173, R172 ;  /* 0x000000acad6e723e */ /* 0x000fe400000010ff */
[----:B------:R-:W-:Y:S02]  /*6b40*/  F2FP.BF16.F32.PACK_AB R109, R171, R168 ;  /* 0x000000a8ab6d723e */ /* 0x000fe400000010ff */
[----:B------:R-:W-:-:S05]  /*6b50*/  F2FP.BF16.F32.PACK_AB R108, R169, R108 ;  /* 0x0000006ca96c723e */ /* 0x000fca00000010ff */
[----:B------:R0:W-:Y:S02]  /*6b60*/  STG.E.128 desc[UR6][R158.64], R108 ;  /* 0x0000006c9e007986 */ /* 0x0001e4000c101d06 */
.L_x_163:
[----:B------:R-:W-:Y:S05]  /*6b70*/  BSYNC.RECONVERGENT B0 ;  /* 0x0000000000007941 */ /* 0x000fea0003800200 */
.L_x_162:
[----:B01234-:R-:W0:Y:S02]  /*6b80*/  LDC.64 R108, c[0x0][0x380] ;  /* 0x0000e000ff6c7b82 */ /* 0x01fe240000000a00 */
[----:B0-----:R-:W-:-:S04]  /*6b90*/  LEA R113, R108, R113, 0x2 ;  /* 0x000000716c717211 */ /* 0x001fc800078e10ff */
[----:B------:R-:W-:-:S13]  /*6ba0*/  ISETP.GE.AND P0, PT, R113, R109, PT ;  /* 0x0000006d7100720c */ /* 0x000fda0003f06270 */
[----:B------:R-:W-:Y:S05]  /*6bb0*/  @!P0 BRA `(.L_x_164) ;  /* 0xffffff9c00cc8947 */ /* 0x000fea000383ffff */
[----:B------:R-:W-:Y:S05]  /*6bc0*/  EXIT ;  /* 0x000000000000794d */ /* 0x000fea0003800000 */
.L_x_151:
[----:B------:R-:W-:Y:S01]  /*6bd0*/  HFMA2 R175, -RZ, RZ, 0, 1.847743988037109375e-06 ;  /* 0x0000001fffaf7431 */ /* 0x000fe200000001ff */
[----:B------:R-:W-:Y:S01]  /*6be0*/  BSSY B0, `(.L_x_165) ;  /* 0x0000007000007945 */ /* 0x000fe20003800000 */
[----:B------:R-:W-:Y:S01]  /*6bf0*/  MOV R173, R109 ;  /* 0x0000006d00ad7202 */ /* 0x000fe20000000f00 */
[----:B------:R-:W-:Y:S01]  /*6c00*/  IMAD.MOV.U32 R172, RZ, RZ, 0x1 ;  /* 0x00000001ffac7424 */ /* 0x000fe200078e00ff */
[----:B------:R-:W-:-:S07]  /*6c10*/  MOV R170, 0xffffffff ;  /* 0xffffffff00aa7802 */ /* 0x000fce0000000f00 */
[----:B------:R-:W-:Y:S05]  /*6c20*/  WARPSYNC.COLLECTIVE R170, `(.L_x_166) ;  /* 0x00000000aa087348 */ /* 0x000fea0003c00000 */
[----:B------:R0:W1:Y:S02]  /*6c30*/  SHFL.BFLY P6, R171, R173, R172, R175 ;  /* 0x0c0000acadab7389 */ /* 0x00006400000c00af */
[----:B01----:R-:W-:Y:S05]  /*6c40*/  ENDCOLLECTIVE ;  /* 0x000000000000791b */ /* 0x003fea0003800000 */
.L_x_166:
[----:B------:R-:W-:Y:S05]  /*6c50*/  BSYNC B0 ;  /* 0x0000000000007941 */ /* 0x000fea0003800000 */
.L_x_165:
[----:B------:R-:W-:Y:S01]  /*6c60*/  MOV R108, R171 ;  /* 0x000000ab006c7202 */ /* 0x000fe20000000f00 */
[----:B------:R-:W-:Y:S01]  /*6c70*/  HFMA2 R172, -RZ, RZ, 0, 1.1920928955078125e-07 ;  /* 0x00000002ffac7431 */ /* 0x000fe200000001ff */
[----:B------:R-:W-:Y:S01]  /*6c80*/  MOV R175, 0x1f ;  /* 0x0000001f00af7802 */ /* 0x000fe20000000f00 */
[----:B------:R-:W0:Y:S01]  /*6c90*/  LDC R158, c[0x0][0x400] ;  /* 0x00010000ff9e7b82 */ /* 0x000e220000000800 */
[----:B------:R-:W-:Y:S01]  /*6ca0*/  MOV R170, 0xffffffff ;  /* 0xffffffff00aa7802 */ /* 0x000fe20000000f00 */
[----:B------:R-:W-:-:S04]  /*6cb0*/  FADD.FTZ R110, R109, R108 ;  /* 0x0000006c6d6e7221 */ /* 0x000fc80000010000 */
[----:B------:R-:W-:-:S07]  /*6cc0*/  IMAD.MOV.U32 R173, RZ, RZ, R110 ;  /* 0x000000ffffad7224 */ /* 0x000fce00078e006e */
[----:B0-----:R-:W-:Y:S05]  /*6cd0*/  WARPSYNC.COLLECTIVE R170, `(.L_x_167) ;  /* 0x00000000aa087348 */ /* 0x001fea0003c00000 */
[----:B------:R1:W2:Y:S02]  /*6ce0*/  SHFL.BFLY P6, R171, R173, R172, R175 ;  /* 0x0c0000acadab7389 */ /* 0x0002a400000c00af */
[----:B012---:R-:W-:Y:S05]  /*6cf0*/  ENDCOLLECTIVE ;  /* 0x000000000000791b */ /* 0x007fea0003800000 */
.L_x_167:
[----:B------:R-:W-:Y:S02]  /*6d00*/  HFMA2 R172, -RZ, RZ, 0, 2.384185791015625e-07 ;  /* 0x00000004ffac7431 */ /* 0x000fe400000001ff */
[----:B------:R-:W-:-:S04]  /*6d10*/  IMAD.MOV.U32 R111, RZ, RZ, R171 ;  /* 0x000000ffff6f7224 */ /* 0x000fc800078e00ab */
[----:B------:R-:W-:-:S05]  /*6d20*/  FADD.FTZ R111, R110, R111 ;  /* 0x0000006f6e6f7221 */ /* 0x000fca0000010000 */
[----:B------:R-:W-:-:S07]  /*6d30*/  MOV R173, R111 ;  /* 0x0000006f00ad7202 */ /* 0x000fce0000000f00 */
[----:B------:R-:W-:Y:S05]  /*6d40*/  WARPSYNC.COLLECTIVE R170, `(.L_x_168) ;  /* 0x00000000aa087348 */ /* 0x000fea0003c00000 */
[----:B------:R0:W1:Y:S02]  /*6d50*/  SHFL.BFLY P6, R171, R173, R172, R175 ;  /* 0x0c0000acadab7389 */ /* 0x00006400000c00af */
[----:B01----:R-:W-:Y:S05]  /*6d60*/  ENDCOLLECTIVE ;  /* 0x000000000000791b */ /* 0x003fea0003800000 */
.L_x_168:
[----:B------:R-:W-:Y:S01]  /*6d70*/  HFMA2 R172, -RZ, RZ, 0, 4.76837158203125e-07 ;  /* 0x00000008ffac7431 */ /* 0x000fe200000001ff */
[----:B------:R-:W-:-:S05]  /*6d80*/  MOV R108, R171 ;  /* 0x000000ab006c7202 */ /* 0x000fca0000000f00 */
[----:B------:R-:W-:-:S04]  /*6d90*/  FADD.FTZ R166, R111, R108 ;  /* 0x0000006c6fa67221 */ /* 0x000fc80000010000 */
[----:B------:R-:W-:-:S07]  /*6da0*/  IMAD.MOV.U32 R173, RZ, RZ, R166 ;  /* 0x000000ffffad7224 */ /* 0x000fce00078e00a6 */
[----:B------:R-:W-:Y:S05]  /*6db0*/  WARPSYNC.COLLECTIVE R170, `(.L_x_169) ;  /* 0x00000000aa087348 */ /* 0x000fea0003c00000 */
[----:B------:R0:W1:Y:S02]  /*6dc0*/  SHFL.BFLY P6, R171, R173, R172, R175 ;  /* 0x0c0000acadab7389 */ /* 0x00006400000c00af */
[----:B01----:R-:W-:Y:S05]  /*6dd0*/  ENDCOLLECTIVE ;  /* 0x000000000000791b */ /* 0x003fea0003800000 */
.L_x_169:
[----:B------:R-:W-:Y:S01]  /*6de0*/  IMAD.MOV.U32 R172, RZ, RZ, 0x10 ;  /* 0x00000010ffac7424 */ /* 0x000fe200078e00ff */
[----:B------:R-:W-:-:S05]  /*6df0*/  MOV R159, R171 ;  /* 0x000000ab009f7202 */ /* 0x000fca0000000f00 */
[----:B------:R-:W-:-:S05]  /*6e00*/  FADD.FTZ R168, R166, R159 ;  /* 0x0000009fa6a87221 */ /* 0x000fca0000010000 */
[----:B------:R-:W-:-:S07]  /*6e10*/  MOV R173, R168 ;  /* 0x000000a800ad7202 */ /* 0x000fce0000000f00 */
[----:B------:R-:W-:Y:S05]  /*6e20*/  WARPSYNC.COLLECTIVE R170, `(.L_x_170) ;  /* 0x00000000aa087348 */ /* 0x000fea0003c00000 */
[----:B------:R0:W1:Y:S02]  /*6e30*/  SHFL.BFLY P6, R171, R173, R172, R175 ;  /* 0x0c0000acadab7389 */ /* 0x00006400000c00af */
[----:B01----:R-:W-:Y:S05]  /*6e40*/  ENDCOLLECTIVE ;  /* 0x000000000000791b */ /* 0x003fea0003800000 */
.L_x_170:
[----:B------:R-:W-:Y:S01]  /*6e50*/  HFMA2 R172, -RZ, RZ, 0, 5.9604644775390625e-08 ;  /* 0x00000001ffac7431 */ /* 0x000fe200000001ff */
[----:B------:R-:W-:Y:S02]  /*6e60*/  MOV R159, R171 ;  /* 0x000000ab009f7202 */ /* 0x000fe40000000f00 */
[----:B------:R-:W-:-:S03]  /*6e70*/  ISETP.GT.U32.AND P6, PT, R114, 0xbf, PT ;  /* 0x000000bf7200780c */ /* 0x000fc60003fc4070 */
[----:B------:R-:W-:-:S04]  /*6e80*/  FADD.FTZ R159, R168, R159 ;  /* 0x0000009fa89f7221 */ /* 0x000fc80000010000 */
[----:B------:R-:W-:-:S04]  /*6e90*/  FMUL.FTZ R159, R159, R158 ;  /* 0x0000009e9f9f7220 */ /* 0x000fc80000410000 */
        /* <DEDUP_REMOVED lines=97> */
[----:B------:R-:W-:-:S07]  /*74b0*/  MOV R173, R108 ;  /* 0x0000006c00ad7202 */ /* 0x000fce0000000f00 */
[----:B------:R-:W-:Y:S05]  /*74c0*/  WARPSYNC.COLLECTIVE R170, `(.L_x_171) ;  /* 0x00000000aa087348 */ /* 0x000fea0003c00000 */
[----:B------:R0:W1:Y:S02]  /*74d0*/  SHFL.BFLY P6, R171, R173, R172, R175 ;  /* 0x0c0000acadab7389 */ /* 0x00006400000c00af */
[----:B01----:R-:W-:Y:S05]  /*74e0*/  ENDCOLLECTIVE ;  /* 0x000000000000791b */ /* 0x003fea0003800000 */
.L_x_171:
[----:B------:R-:W-:Y:S02]  /*74f0*/  HFMA2 R172, -RZ, RZ, 0, 1.1920928955078125e-07 ;  /* 0x00000002ffac7431 */ /* 0x000fe400000001ff */
[----:B------:R-:W-:-:S04]  /*7500*/  IMAD.MOV.U32 R109, RZ, RZ, R171 ;  /* 0x000000ffff6d7224 */ /* 0x000fc800078e00ab */
[----:B------:R-:W-:-:S05]  /*7510*/  FADD.FTZ R109, R108, R109 ;  /* 0x0000006d6c6d7221 */ /* 0x000fca0000010000 */
[----:B------:R-:W-:-:S07]  /*7520*/  MOV R173, R109 ;  /* 0x0000006d00ad7202 */ /* 0x000fce0000000f00 */
[----:B------:R-:W-:Y:S05]  /*7530*/  WARPSYNC.COLLECTIVE R170, `(.L_x_172) ;  /* 0x00000000aa087348 */ /* 0x000fea0003c00000 */
[----:B------:R0:W1:Y:S02]  /*7540*/  SHFL.BFLY P6, R171, R173, R172, R175 ;  /* 0x0c0000acadab7389 */ /* 0x00006400000c00af */
[----:B01----:R-:W-:Y:S05]  /*7550*/  ENDCOLLECTIVE ;  /* 0x000000000000791b */ /* 0x003fea0003800000 */
.L_x_172:
[----:B------:R-:W-:Y:S01]  /*7560*/  HFMA2 R172, -RZ, RZ, 0, 2.384185791015625e-07 ;  /* 0x00000004ffac7431 */ /* 0x000fe200000001ff */
[----:B------:R-:W-:-:S05]  /*7570*/  MOV R110, R171 ;  /* 0x000000ab006e7202 */ /* 0x000fca0000000f00 */
[----:B------:R-:W-:-:S04]  /*7580*/  FADD.FTZ R110, R109, R110 ;  /* 0x0000006e6d6e7221 */ /* 0x000fc80000010000 */
[----:B------:R-:W-:-:S07]  /*7590*/  IMAD.MOV.U32 R173, RZ, RZ, R110 ;  /* 0x000000ffffad7224 */ /* 0x000fce00078e006e */
[----:B------:R-:W-:Y:S05]  /*75a0*/  WARPSYNC.COLLECTIVE R170, `(.L_x_173) ;  /* 0x00000000aa087348 */ /* 0x000fea0003c00000 */
[----:B------:R0:W1:Y:S02]  /*75b0*/  SHFL.BFLY P6, R171, R173, R172, R175 ;  /* 0x0c0000acadab7389 */ /* 0x00006400000c00af */
[----:B01----:R-:W-:Y:S05]  /*75c0*/  ENDCOLLECTIVE ;  /* 0x000000000000791b */ /* 0x003fea0003800000 */
.L_x_173:
[----:B------:R-:W-:Y:S01]  /*75d0*/  IMAD.MOV.U32 R172, RZ, RZ, 0x8 ;  /* 0x00000008ffac7424 */ /* 0x000fe200078e00ff */
[----:B------:R-:W-:-:S05]  /*75e0*/  MOV R111, R171 ;  /* 0x000000ab006f7202 */ /* 0x000fca0000000f00 */
[----:B------:R-:W-:-:S05]  /*75f0*/  FADD.FTZ R111, R110, R111 ;  /* 0x0000006f6e6f7221 */ /* 0x000fca0000010000 */
[----:B------:R-:W-:-:S07]  /*7600*/  MOV R173, R111 ;  /* 0x0000006f00ad7202 */ /* 0x000fce0000000f00 */
[----:B------:R-:W-:Y:S05]  /*7610*/  WARPSYNC.COLLECTIVE R170, `(.L_x_174) ;  /* 0x00000000aa087348 */ /* 0x000fea0003c00000 */
[----:B------:R0:W1:Y:S02]  /*7620*/  SHFL.BFLY P6, R171, R173, R172, R175 ;  /* 0x0c0000acadab7389 */ /* 0x00006400000c00af */
[----:B01----:R-:W-:Y:S05]  /*7630*/  ENDCOLLECTIVE ;  /* 0x000000000000791b */ /* 0x003fea0003800000 */
.L_x_174:
[----:B------:R-:W-:Y:S01]  /*7640*/  HFMA2 R172, -RZ, RZ, 0, 9.5367431640625e-07 ;  /* 0x00000010ffac7431 */ /* 0x000fe200000001ff */
[----:B------:R-:W-:-:S05]  /*7650*/  MOV R166, R171 ;  /* 0x000000ab00a67202 */ /* 0x000fca0000000f00 */
[----:B------:R-:W-:-:S05]  /*7660*/  FADD.FTZ R168, R111, R166 ;  /* 0x000000a66fa87221 */ /* 0x000fca0000010000 */
[----:B------:R-:W-:-:S07]  /*7670*/  MOV R173, R168 ;  /* 0x000000a800ad7202 */ /* 0x000fce0000000f00 */
[----:B------:R-:W-:Y:S05]  /*7680*/  WARPSYNC.COLLECTIVE R170, `(.L_x_175) ;  /* 0x00000000aa087348 */ /* 0x000fea0003c00000 */
[----:B------:R0:W1:Y:S02]  /*7690*/  SHFL.BFLY P6, R171, R173, R172, R175 ;  /* 0x0c0000acadab7389 */ /* 0x00006400000c00af */
[----:B01----:R-:W-:Y:S05]  /*76a0*/  ENDCOLLECTIVE ;  /* 0x000000000000791b */ /* 0x003fea0003800000 */
.L_x_175:
[----:B------:R-:W-:Y:S05]  /*76b0*/  BRA `(.L_x_176) ;  /* 0xffffffe0001c7947 */ /* 0x000fea000383ffff */
.L_x_177:
        /* <DEDUP_REMOVED lines=12> */
.L_x_33246:


//--------------------- .text._ZN10layer_norm31ln_parallel_residual_fwd_kernelINS_13Kernel_traitsI13__nv_bfloat16S2_S2_S2_fjLj1536ELj1ELj4ELj1ELj16ENS_18Kernel_traits_baseILj1536ES2_S2_S2_S2_fjLj128EEEEELb0ELb1ELb1EEEvNS_9FwdParamsE --------------------------
	.section	.text._ZN10layer_norm31ln_parallel_residual_fwd_kernelINS_13Kernel_traitsI13__nv_bfloat16S2_S2_S2_fjLj1536ELj1ELj4ELj1ELj16ENS_18Kernel_traits_baseILj1536ES2_S2_S2_S2_fjLj128EEEEELb0ELb1ELb1EEEvNS_9FwdParamsE,"ax",@progbits
	.align	128
        .global         _ZN10layer_norm31ln_parallel_residual_fwd_kernelINS_13Kernel_traitsI13__nv_bfloat16S2_S2_S2_fjLj1536ELj1ELj4ELj1ELj16ENS_18Kernel_traits_baseILj1536ES2_S2_S2_S2_fjLj128EEEEELb0ELb1ELb1EEEvNS_9FwdParamsE
        .type           _ZN10layer_norm31ln_parallel_residual_fwd_kernelINS_13Kernel_traitsI13__nv_bfloat16S2_S2_S2_fjLj1536ELj1ELj4ELj1ELj16ENS_18Kernel_traits_baseILj1536ES2_S2_S2_S2_fjLj128EEEEELb0ELb1ELb1EEEvNS_9FwdParamsE,@function
        .size           _ZN10layer_norm31ln_parallel_residual_fwd_kernelINS_13Kernel_traitsI13__nv_bfloat16S2_S2_S2_fjLj1536ELj1ELj4ELj1ELj16ENS_18Kernel_traits_baseILj1536ES2_S2_S2_S2_fjLj128EEEEELb0ELb1ELb1EEEvNS_9FwdParamsE,(.L_x_33247 - _ZN10layer_norm31ln_parallel_residual_fwd_kernelINS_13Kernel_traitsI13__nv_bfloat16S2_S2_S2_fjLj1536ELj1ELj4ELj1ELj16ENS_18Kernel_traits_baseILj1536ES2_S2_S2_S2_fjLj128EEEEELb0ELb1ELb1EEEvNS_9FwdParamsE)
        .other          _ZN10layer_norm31ln_parallel_residual_fwd_kernelINS_13Kernel_traitsI13__nv_bfloat16S2_S2_S2_fjLj1536ELj1ELj4ELj1ELj16ENS_18Kernel_traits_baseILj1536ES2_S2_S2_S2_fjLj128EEEEELb0ELb1ELb1EEEvNS_9FwdParamsE,@"STO_CUDA_ENTRY STV_DEFAULT"
_ZN10layer_norm31ln_parallel_residual_fwd_kernelINS_13Kernel_traitsI13__nv_bfloat16S2_S2_S2_fjLj1536ELj1ELj4ELj1ELj16ENS_18Kernel_traits_baseILj1536ES2_S2_S2_S2_fjLj128EEEEELb0ELb1ELb1EEEvNS_9FwdParamsE:
.text._ZN10layer_norm31ln_parallel_residual_fwd_kernelINS_13Kernel_traitsI13__nv_bfloat16S2_S2_S2_fjLj1536ELj1ELj4ELj1ELj16ENS_18Kernel_traits_baseILj1536ES2_S2_S2_S2_fjLj128EEEEELb0ELb1ELb1EEEvNS_9FwdParamsE:
[----:B------:R-:W-:Y:S01]  /*0000*/  LDC R1, c[0x0][0x37c] ;  /* 0x0000df00ff017b82 */ /* 0x000fe20000000800 */
[----:B------:R-:W0:Y:S01]  /*0010*/  LDCU.64 UR4, c[0x0][0x438] ;  /* 0x00008700ff0477ac */ /* 0x000e220008000a00 */
[----:B------:R-:W1:Y:S06]  /*0020*/  S2R R109, SR_TID.X ;  /* 0x00000000006d7919 */ /* 0x000e6c0000002100 */
[----:B------:R-:W2:Y:S01]  /*0030*/  LDC.64 R6, c[0x0][0x398] ;  /* 0x0000e600ff067b82 */ /* 0x000ea20000000a00 */
[----:B------:R-:W3:Y:S01]  /*0040*/  LDCU.64 UR6, c[0x0][0x358] ;  /* 0x00006b00ff0677ac */ /* 0x000ee20008000a00 */
[----:B------:R-:W2:Y:S01]  /*0050*/  LDCU.64 UR8, c[0x0][0x3a0] ;  /* 0x00007400ff0877ac */ /* 0x000ea20008000a00 */
[----:B0-----:R-:W-:-:S04]  /*0060*/  ISETP.NE.U32.AND P1, PT, RZ, UR4, PT ;  /* 0x00000004ff007c0c */ /* 0x001fc8000bf25070 */
[----:B------:R-:W-:Y:S02]  /*0070*/  ISETP.NE.AND.EX P1, PT, RZ, UR5, PT, P1 ;  /* 0x00000005ff007c0c */ /* 0x000fe4000bf25310 */
[----:B-1----:R-:W-:-:S11]  /*0080*/  LOP3.LUT R110, R109, 0x1f, RZ, 0xc0, !PT ;  /* 0x0000001f6d6e7812 */ /* 0x002fd600078ec0ff */
[----:B------:R-:W0:Y:S08]  /*0090*/  @P1 LDC.64 R2, c[0x0][0x3d0] ;  /* 0x0000f400ff021b82 */ /* 0x000e300000000a00 */
[----:B------:R-:W1:Y:S01]  /*00a0*/  @P1 LDC.64 R4, c[0x0][0x438] ;  /* 0x00010e00ff041b82 */ /* 0x000e620000000a00 */
[----:B0-----:R-:W-:-:S05]  /*00b0*/  @P1 IMAD.WIDE.U32 R2, R110, 0x10, R2 ;  /* 0x000000106e021825 */ /* 0x001fca00078e0002 */
[----:B---3--:R0:W5:Y:S01]  /*00c0*/  @P1 LDG.E.128 R24, desc[UR6][R2.64] ;  /* 0x0000000602181981 */ /* 0x008162000c1e1d00 */
[----:B-1----:R-:W-:-:S03]  /*00d0*/  @P1 IMAD.WIDE.U32 R4, R110, 0x10, R4 ;  /* 0x000000106e041825 */ /* 0x002fc600078e0004 */
[----:B------:R0:W5:Y:S04]  /*00e0*/  @P1 LDG.E.128 R28, desc[UR6][R2.64+0x200] ;  /* 0x00020006021c1981 */ /* 0x000168000c1e1d00 */
        /* <DEDUP_REMOVED lines=9> */
[----:B------:R0:W5:Y:S01]  /*0180*/  @P1 LDG.E.128 R68, desc[UR6][R4.64+0xa00] ;  /* 0x000a000604441981 */ /* 0x000162000c1e1d00 */
[----:B------:R-:W1:Y:S01]  /*0190*/  S2UR UR4, SR_CTAID.X ;  /* 0x00000000000479c3 */ /* 0x000e620000002500 */
[----:B--2---:R-:W-:-:S02]  /*01a0*/  LOP3.LUT P0, RZ, R6, UR8, RZ, 0xfc, !PT ;  /* 0x0000000806ff7c12 */ /* 0x004fc4000f80fcff */
[----:B------:R-:W-:Y:S02]  /*01b0*/  SHF.R.U32.HI R109, RZ, 0x5, R109 ;  /* 0x00000005ff6d7819 */ /* 0x000fe4000001166d */
[----:B------:R-:W-:Y:S01]  /*01c0*/  LOP3.LUT P0, RZ, R7, UR9, RZ, 0xfc, P0 ;  /* 0x0000000907ff7c12 */ /* 0x000fe2000800fcff */
[----:B-1----:R-:W-:-:S06]  /*01d0*/  USHF.L.U32 UR4, UR4, 0x2, URZ ;  /* 0x0000000204047899 */ /* 0x002fcc00080006ff */
[----:B------:R-:W-:Y:S01]  /*01e0*/  LOP3.LUT R109, R109, UR4, RZ, 0xfc, !PT ;  /* 0x000000046d6d7c12 */ /* 0x000fe2000f8efcff */
[----:B0-----:R-:W-:Y:S06]  /*01f0*/  @P1 BRA `(.L_x_178) ;  /* 0x0000000000501947 */ /* 0x001fec0003800000 */
[----:B------:R-:W0:Y:S02]  /*0200*/  LDC.64 R2, c[0x0][0x3d0] ;  /* 0x0000f400ff027b82 */ /* 0x000e240000000a00 */
[----:B0-----:R-:W-:-:S05]  /*0210*/  IMAD.WIDE.U32 R2, R110, 0x10, R2 ;  /* 0x000000106e027825 */ /* 0x001fca00078e0002 */
[----:B-----5:R0:W5:Y:S04]  /*0220*/  LDG.E.128 R24, desc[UR6][R2.64] ;  /* 0x0000000602187981 */ /* 0x020168000c1e1d00 */
        /* <DEDUP_REMOVED lines=17> */
.L_x_178:
[----:B------:R-:W0:Y:S02]  /*0340*/  LDCU UR4, c[0x0][0x384] ;  /* 0x00007080ff0477ac */ /* 0x000e240008000800 */
[----:B0-----:R-:W-:-:S13]  /*0350*/  ISETP.GE.AND P1, PT, R109, UR4, PT ;  /* 0x000000046d007c0c */ /* 0x001fda000bf26270 */
[----:B------:R-:W-:Y:S05]  /*0360*/  @P1 EXIT ;  /* 0x000000000000194d */ /* 0x000fea0003800000 */
[----:B------:R-:W-:Y:S01]  /*0370*/  ISETP.NE.U32.AND P1, PT, R6, RZ, PT ;  /* 0x000000ff0600720c */ /* 0x000fe20003f25070 */
[----:B------:R-:W0:Y:S01]  /*0380*/  LDCU UR4, c[0x0][0x388] ;  /* 0x00007100ff0477ac */ /* 0x000e220008000800 */
[----:B-----5:R-:W-:Y:S02]  /*0390*/  PRMT R108, R61, 0x7632, R108 ;  /* 0x000076323d6c7816 */ /* 0x020fe4000000006c */
[----:B------:R-:W-:Y:S01]  /*03a0*/  ISETP.NE.AND.EX P1, PT, R7, RZ, PT, P1 ;  /* 0x000000ff0700720c */ /* 0x000fe20003f25310 */
[----:B------:R-:W1:Y:S01]  /*03b0*/  LDCU.U8 UR5, c[0x0][0x410] ;  /* 0x00008200ff0577ac */ /* 0x000e620008000000 */
[----:B------:R-:W-:Y:S02]  /*03c0*/  PRMT R107, R37, 0x7632, R107 ;  /* 0x00007632256b7816 */ /* 0x000fe4000000006b */
[----:B------:R-:W-:Y:S01]  /*03d0*/  PRMT R106, R60, 0x7632, R106 ;  /* 0x000076323c6a7816 */ /* 0x000fe2000000006a */
[----:B------:R-:W2:Y:S01]  /*03e0*/  LDCU UR8, c[0x0][0x448] ;  /* 0x00008900ff0877ac */ /* 0x000ea20008000800 */
[----:B------:R-:W-:-:S02]  /*03f0*/  PRMT R105, R36, 0x7632, R105 ;  /* 0x0000763224697816 */ /* 0x000fc40000000069 */
[----:B------:R-:W-:Y:S01]  /*0400*/  PRMT R104, R59, 0x7632, R104 ;  /* 0x000076323b687816 */ /* 0x000fe20000000068 */
[----:B------:R-:W3:Y:S01]  /*0410*/  LDCU.64 UR10, c[0x0][0x3a0] ;  /* 0x00007400ff0a77ac */ /* 0x000ee20008000a00 */
[----:B------:R-:W-:Y:S02]  /*0420*/  PRMT R23, R35, 0x7632, R23 ;  /* 0x0000763223177816 */ /* 0x000fe40000000017 */
[----:B------:R-:W-:Y:S01]  /*0430*/  PRMT R22, R58, 0x7632, R22 ;  /* 0x000076323a167816 */ /* 0x000fe20000000016 */
[----:B------:R-:W4:Y:S01]  /*0440*/  LDCU.64 UR12, c[0x0][0x398] ;  /* 0x00007300ff0c77ac */ /* 0x000f220008000a00 */
        /* <DEDUP_REMOVED lines=20> */
[----:B01234-:R-:W-:-:S07]  /*0590*/  PRMT R0, R24, 0x7632, R0 ;  /* 0x0000763218007816 */ /* 0x01ffce0000000000 */
.L_x_204:
[----:B------:R-:W-:Y:S01]  /*05a0*/  ISETP.NE.U32.AND P2, PT, RZ, UR10, PT ;  /* 0x0000000aff007c0c */ /* 0x000fe2000bf45070 */
[----:B------:R-:W0:Y:S01]  /*05b0*/  LDC.64 R140, c[0x0][0x390] ;  /* 0x0000e400ff8c7b82 */ /* 0x000e220000000a00 */
[----:B--2---:R-:W-:Y:S02]  /*05c0*/  IMAD R84, R109, UR4, RZ ;  /* 0x000000046d547c24 */ /* 0x004fe4000f8e02ff */
[----:B------:R-:W-:-:S03]  /*05d0*/  ISETP.NE.AND.EX P2, PT, RZ, UR11, PT, P2 ;  /* 0x0000000bff007c0c */ /* 0x000fc6000bf45320 */
[----:B------:R-:W-:Y:S02]  /*05e0*/  SHF.R.S32.HI R85, RZ, 0x1f, R84 ;  /* 0x0000001fff557819 */ /* 0x000fe40000011454 */
[----:B------:R-:W1:Y:S02]  /*05f0*/  @P1 LDC.64 R90, c[0x0][0x398] ;  /* 0x0000e600ff5a1b82 */ /* 0x000e640000000a00 */
[----:B------:R-:W-:-:S04]  /*0600*/  LEA.HI R85, R85, R84, RZ, 0x3 ;  /* 0x0000005455557211 */ /* 0x000fc800078f18ff */
[----:B------:R-:W-:Y:S02]  /*0610*/  LEA.HI.SX32 R88, R85, R110, 0x1d ;  /* 0x0000006e55587211 */ /* 0x000fe400078feaff */
[----:B------:R-:W2:Y:S03]  /*0620*/  @P2 LDC.64 R92, c[0x0][0x3a0] ;  /* 0x0000e800ff5c2b82 */ /* 0x000ea60000000a00 */
[----:B0-----:R-:W-:-:S06]  /*0630*/  IMAD.WIDE.U32 R84, R88, 0x10, R140 ;  /* 0x0000001058547825 */ /* 0x001fcc00078e008c */
[----:B------:R-:W5:Y:S01]  /*0640*/  LDG.E.128 R84, desc[UR6][R84.64] ;  /* 0x0000000654547981 */ /* 0x000f62000c1e1d00 */
[----:B--2---:R-:W-:-:S05]  /*0650*/  @P2 IMAD.WIDE.U32 R92, R88, 0x10, R92 ;  /* 0x00000010585c2825 */ /* 0x004fca00078e005c */
[----:B------:R-:W2:Y:S01]  /*0660*/  @P2 LDG.E.128 R72, desc[UR6][R92.64] ;  /* 0x000000065c482981 */ /* 0x000ea2000c1e1d00 */
[----:B------:R-:W-:Y:S01]  /*0670*/  UISETP.NE.U32.AND UP0, UPT, UR12, URZ, UPT ;  /* 0x000000ff0c00728c */ /* 0x000fe2000bf05070 */
[----:B-1----:R-:W-:-:S03]  /*0680*/  @P1 IMAD.WIDE.U32 R90, R88, 0x10, R90 ;  /* 0x00000010585a1825 */ /* 0x002fc600078e005a */
[----:B------:R-:W-:Y:S02]  /*0690*/  UISETP.NE.AND.EX UP0, UPT, UR13, URZ, UPT, UP0 ;  /* 0x000000ff0d00728c */ /* 0x000fe4000bf05300 */
[----:B------:R0:W5:Y:S04]  /*06a0*/  @P1 LDG.E.128 R76, desc[UR6][R90.64] ;  /* 0x000000065a4c1981 */ /* 0x000168000c1e1d00 */
[----:B------:R-:W-:Y:S02]  /*06b0*/  PLOP3.LUT P1, PT, PT, PT, UP0, 0x80, 0x8 ;  /* 0x000000000008781c */ /* 0x000fe40003f2f008 */
[----:B--2---:R-:W-:Y:S02]  /*06c0*/  PRMT R89, R75, 0x7632, R89 ;  /* 0x000076324b597816 */ /* 0x004fe40000000059 */
[----:B------:R-:W-:-:S02]  /*06d0*/  PRMT R94, R74, 0x7632, R94 ;  /* 0x000076324a5e7816 */ /* 0x000fc4000000005e */
[----:B------:R-:W-:Y:S02]  /*06e0*/  PRMT R95, R73, 0x7632, R95 ;  /* 0x00007632495f7816 */ /* 0x000fe4000000005f */
[----:B------:R-:W-:-:S05]  /*06f0*/  PRMT R93, R72, 0x7632, R93 ;  /* 0x00007632485d7816 */ /* 0x000fca000000005d */
[----:B0-----:R-:W-:Y:S05]  /*0700*/  @!P1 BRA `(.L_x_179) ;  /* 0x00000004006c9947 */ /* 0x001fea0003800000 */
[----:B------:R-:W-:Y:S05]  /*0710*/  @!P2 BRA `(.L_x_180) ;  /* 0x0000000000d4a947 */ /* 0x000fea0003800000 */
[C---:B-----5:R-:W-:Y:S01]  /*0720*/  PRMT R80, R84.reuse, 0x7632, R80 ;  /* 0x0000763254507816 */ /* 0x060fe20000000050 */
[----:B------:R-:W-:Y:S01]  /*0730*/  IMAD.U32 R90, R77, 0x10000, RZ ;  /* 0x000100004d5a7824 */ /* 0x000fe200078e00ff */
[----:B------:R-:W-:Y:S01]  /*0740*/  SHF.L.U32 R84, R84, 0x10, RZ ;  /* 0x0000001054547819 */ /* 0x000fe200000006ff */
[----:B------:R-:W-:Y:S01]  /*0750*/  IMAD.U32 R97, R79, 0x10000, RZ ;  /* 0x000100004f617824 */ /* 0x000fe200078e00ff */
[----:B------:R-:W-:Y:S01]  /*0760*/  SHF.L.U32 R81, R76, 0x10, RZ ;  /* 0x000000104c517819 */ /* 0x000fe200000006ff */
[----:B------:R-:W-:Y:S01]  /*0770*/  IMAD.U32 R93, R93, 0x10000, RZ ;  /* 0x000100005d5d7824 */ /* 0x000fe200078e00ff */
[----:B------:R-:W-:Y:S02]  /*0780*/  PRMT R82, R85, 0x7632, R82 ;  /* 0x0000763255527816 */ /* 0x000fe40000000052 */
[----:B------:R-:W-:Y:S01]  /*0790*/  PRMT R83, R77, 0x7632, R83 ;  /* 0x000076324d537816 */ /* 0x000fe20000000053 */
[--C-:B------:R-:W-:Y:S01]  /*07a0*/  FADD.FTZ R84, R84, R81.reuse ;  /* 0x0000005154547221 */ /* 0x100fe20000010000 */
[----:B------:R-:W-:-:S02]  /*07b0*/  PRMT R81, R76, 0x7632, R81 ;  /* 0x000076324c517816 */ /* 0x000fc40000000051 */
[----:B------:R-:W-:Y:S01]  /*07c0*/  SHF.L.U32 R80, R80, 0x10, RZ ;  /* 0x0000001050507819 */ /* 0x000fe200000006ff */
[----:B------:R-:W-:Y:S01]  /*07d0*/  IMAD.U32 R83, R83, 0x10000, RZ ;  /* 0x0001000053537824 */ /* 0x000fe200078e00ff */
[----:B------:R-:W-:Y:S02]  /*07e0*/  SHF.L.U32 R81, R81, 0x10, RZ ;  /* 0x0000001051517819 */ /* 0x000fe400000006ff */
[----:B------:R-:W-:Y:S02]  /*07f0*/  SHF.L.U32 R82, R82, 0x10, RZ ;  /* 0x0000001052527819 */ /* 0x000fe400000006ff */
[----:B------:R-:W-:Y:S01]  /*0800*/  SHF.L.U32 R85, R85, 0x10, RZ ;  /* 0x0000001055557819 */ /* 0x000fe200000006ff */
[----:B------:R-:W-:Y:S01]  /*0810*/  FADD.FTZ R80, R80, R81 ;  /* 0x0000005150507221 */ /* 0x000fe20000010000 */
[----:B------:R-:W-:Y:S01]  /*0820*/  PRMT R91, R86, 0x7632, R91 ;  /* 0x00007632565b7816 */ /* 0x000fe2000000005b */
[----:B------:R-:W-:Y:S01]  /*0830*/  FADD.FTZ R83, R82, R83 ;  /* 0x0000005352537221 */ /* 0x000fe20000010000 */
[----:B------:R-:W-:Y:S01]  /*0840*/  PRMT R81, R78, 0x7632, R81 ;  /* 0x000076324e517816 */ /* 0x000fe20000000051 */
[----:B------:R-:W-:Y:S01]  /*0850*/  FADD.FTZ R85, R85, R90 ;  /* 0x0000005a55557221 */ /* 0x000fe20000010000 */
[----:B------:R-:W-:Y:S01]  /*0860*/  PRMT R82, R79, 0x7632, R82 ;  /* 0x000076324f527816 */ /* 0x000fe20000000052 */
[----:B------:R-:W-:Y:S01]  /*0870*/  FADD.FTZ R146, R80, R93 ;  /* 0x0000005d50927221 */ /* 0x000fe20000010000 */
[----:B------:R-:W-:-:S02]  /*0880*/  PRMT R92, R87, 0x7632, R92 ;  /* 0x00007632575c7816 */ /* 0x000fc4000000005c */
[----:B------:R-:W-:Y:S01]  /*0890*/  SHF.L.U32 R91, R91, 0x10, RZ ;  /* 0x000000105b5b7819 */ /* 0x000fe200000006ff */
[----:B------:R-:W-:Y:S01]  /*08a0*/  IMAD.U32 R99, R82, 0x10000, RZ ;  /* 0x0001000052637824 */ /* 0x000fe200078e00ff */
        /* <DEDUP_REMOVED lines=19> */
[----:B------:R-:W-:Y:S01]  /*09e0*/  FADD.FTZ R95, R98, R81 ;  /* 0x00000051625f7221 */ /* 0x000fe20000010000 */
[----:B------:R-:W-:Y:S01]  /*09f0*/  FADD.FTZ R97, R97, R82 ;  /* 0x0000005261617221 */ /* 0x000fe20000010000 */
[----:B------:R-:W-:Y:S01]  /*0a00*/  FADD.FTZ R96, R99, R96 ;  /* 0x0000006063607221 */ /* 0x000fe20000010000 */
[----:B------:R-:W-:Y:S01]  /*0a10*/  FADD.FTZ R94, R83, R94 ;  /* 0x0000005e535e7221 */ /* 0x000fe20000010000 */
[----:B------:R-:W-:-:S02]  /*0a20*/  F2FP.BF16.F32.PACK_AB R80, R146, R90 ;  /* 0x0000005a9250723e */ /* 0x000fc400000010ff */
[----:B------:R-:W-:Y:S02]  /*0a30*/  F2FP.BF16.F32.PACK_AB R82, R95, R92 ;  /* 0x0000005c5f52723e */ /* 0x000fe400000010ff */
[----:B------:R-:W-:Y:S02]  /*0a40*/  F2FP.BF16.F32.PACK_AB R83, R96, R97 ;  /* 0x000000616053723e */ /* 0x000fe400000010ff */
[----:B------:R-:W-:Y:S01]  /*0a50*/  F2FP.BF16.F32.PACK_AB R81, R94, R91 ;  /* 0x0000005b5e51723e */ /* 0x000fe200000010ff */
[----:B------:R-:W-:Y:S06]  /*0a60*/  BRA `(.L_x_181) ;  /* 0x00000004004c7947 */ /* 0x000fec0003800000 */
.L_x_180:
[----:B-----5:R-:W-:Y:S01]  /*0a70*/  PRMT R89, R84, 0x7632, R89 ;  /* 0x0000763254597816 */ /* 0x020fe20000000059 */
[----:B------:R-:W-:Y:S01]  /*0a80*/  IMAD.U32 R81, R76, 0x10000, RZ ;  /* 0x000100004c517824 */ /* 0x000fe200078e00ff */
[C---:B------:R-:W-:Y:S02]  /*0a90*/  PRMT R93, R85.reuse, 0x7632, R93 ;  /* 0x00007632555d7816 */ /* 0x040fe4000000005d */
[----:B------:R-:W-:Y:S02]  /*0aa0*/  PRMT R95, R86, 0x7632, R95 ;  /* 0x00007632565f7816 */ /* 0x000fe4000000005f */
[----:B------:R-:W-:Y:S02]  /*0ab0*/  SHF.L.U32 R84, R84, 0x10, RZ ;  /* 0x0000001054547819 */ /* 0x000fe400000006ff */
[----:B------:R-:W-:Y:S02]  /*0ac0*/  SHF.L.U32 R85, R85, 0x10, RZ ;  /* 0x0000001055557819 */ /* 0x000fe400000006ff */
[----:B------:R-:W-:Y:S01]  /*0ad0*/  SHF.L.U32 R86, R86, 0x10, RZ ;  /* 0x0000001056567819 */ /* 0x000fe200000006ff */
[----:B------:R-:W-:Y:S01]  /*0ae0*/  FADD.FTZ R90, R84, R81 ;  /* 0x00000051545a7221 */ /* 0x000fe20000010000 */
[----:B------:R-:W-:Y:S01]  /*0af0*/  SHF.L.U32 R80, R77, 0x10, RZ ;  /* 0x000000104d507819 */ /* 0x000fe200000006ff */
[----:B------:R-:W-:Y:S01]  /*0b00*/  IMAD.U32 R84, R79, 0x10000, RZ ;  /* 0x000100004f547824 */ /* 0x000fe200078e00ff */
[----:B------:R-:W-:-:S02]  /*0b10*/  SHF.L.U32 R83, R78, 0x10, RZ ;  /* 0x000000104e537819 */ /* 0x000fc400000006ff */
[----:B------:R-:W-:Y:S01]  /*0b20*/  PRMT R96, R87, 0x7632, R96 ;  /* 0x0000763257607816 */ /* 0x000fe20000000060 */
[--C-:B------:R-:W-:Y:S01]  /*0b30*/  FADD.FTZ R91, R85, R80.reuse ;  /* 0x00000050555b7221 */ /* 0x100fe20000010000 */
[----:B------:R-:W-:Y:S01]  /*0b40*/  PRMT R80, R76, 0x7632, R80 ;  /* 0x000076324c507816 */ /* 0x000fe20000000050 */
[----:B------:R-:W-:Y:S01]  /*0b50*/  FADD.FTZ R92, R86, R83 ;  /* 0x00000053565c7221 */ /* 0x000fe20000010000 */
[----:B------:R-:W-:Y:S01]  /*0b60*/  PRMT R81, R77, 0x7632, R81 ;  /* 0x000076324d517816 */ /* 0x000fe20000000051 */
[----:B------:R-:W-:Y:S01]  /*0b70*/  IMAD.U32 R96, R96, 0x10000, RZ ;  /* 0x0001000060607824 */ /* 0x000fe200078e00ff */
        /* <DEDUP_REMOVED lines=20> */
.L_x_179:
        /* <DEDUP_REMOVED lines=8> */
[----:B------:R-:W-:Y:S01]  /*0d40*/  FADD.FTZ R90, R84, R81 ;  /* 0x00000051545a7221 */ /* 0x000fe20000010000 */
        /* <DEDUP_REMOVED lines=8> */
[----:B------:R-:W-:Y:S02]  /*0dd0*/  SHF.L.U32 R85, R85, 0x10, RZ ;  /* 0x0000001055557819 */ /* 0x000fe400000006ff */
        /* <DEDUP_REMOVED lines=16> */
.L_x_182:
        /* <DEDUP_REMOVED lines=11> */
[----:B------:R-:W-:-:S07]  /*0f90*/  SHF.L.U32 R95, R95, 0x10, RZ ;  /* 0x000000105f5f7819 */ /* 0x000fce00000006ff */
.L_x_181:
[----:B------:R-:W0:Y:S01]  /*0fa0*/  @P0 LDC.64 R98, c[0x0][0x3a8] ;  /* 0x0000ea00ff620b82 */ /* 0x000e220000000a00 */
[----:B------:R-:W-:-:S07]  /*0fb0*/  IADD3 R89, PT, PT, R88, 0x20, RZ ;  /* 0x0000002058597810 */ /* 0x000fce0007ffe0ff */
[----:B------:R-:W1:Y:S08]  /*0fc0*/  @P2 LDC.64 R102, c[0x0][0x3a0] ;  /* 0x0000e800ff662b82 */ /* 0x000e700000000a00 */
[----:B------:R-:W2:Y:S01]  /*0fd0*/  @P1 LDC.64 R100, c[0x0][0x398] ;  /* 0x0000e600ff641b82 */ /* 0x000ea20000000a00 */
[----:B------:R-:W-:-:S04]  /*0fe0*/  IMAD.WIDE.U32 R84, R89, 0x10, R140 ;  /* 0x0000001059547825 */ /* 0x000fc800078e008c */
[----:B0-----:R-:W-:-:S05]  /*0ff0*/  @P0 IMAD.WIDE.U32 R98, R88, 0x10, R98 ;  /* 0x0000001058620825 */ /* 0x001fca00078e0062 */
[----:B------:R0:W-:Y:S01]  /*1000*/  @P0 STG.E.128 desc[UR6][R98.64], R80 ;  /* 0x0000005062000986 */ /* 0x0001e2000c101d06 */
[----:B-1----:R-:W-:-:S03]  /*1010*/  @P2 IMAD.WIDE.U32 R102, R89, 0x10, R102 ;  /* 0x0000001059662825 */ /* 0x002fc600078e0066 */
[----:B------:R-:W5:Y:S04]  /*1020*/  LDG.E.128 R84, desc[UR6][R84.64] ;  /* 0x0000000654547981 */ /* 0x000f68000c1e1d00 */
[----:B------:R-:W3:Y:S01]  /*1030*/  @P2 LDG.E.128 R72, desc[UR6][R102.64] ;  /* 0x0000000666482981 */ /* 0x000ee2000c1e1d00 */
[----:B--2---:R-:W-:-:S05]  /*1040*/  @P1 IMAD.WIDE.U32 R100, R89, 0x10, R100 ;  /* 0x0000001059641825 */ /* 0x004fca00078e0064 */
[----:B------:R0:W5:Y:S01]  /*1050*/  @P1 LDG.E.128 R76, desc[UR6][R100.64] ;  /* 0x00000006644c1981 */ /* 0x000162000c1e1d00 */
[----:B------:R-:W-:-:S04]  /*1060*/  UISETP.NE.U32.AND UP0, UPT, UR12, URZ, UPT ;  /* 0x000000ff0c00728c */ /* 0x000fc8000bf05070 */
[----:B------:R-:W-:Y:S01]  /*1070*/  UISETP.NE.AND.EX UP0, UPT, UR13, URZ, UPT, UP0 ;  /* 0x000000ff0d00728c */ /* 0x000fe2000bf05300 */
[----:B---3--:R-:W-:Y:S02]  /*1080*/  PRMT R93, R75, 0x7632, R93 ;  /* 0x000076324b5d7816 */ /* 0x008fe4000000005d */
[----:B------:R-:W-:Y:S02]  /*1090*/  PRMT R111, R74, 0x7632, R111 ;  /* 0x000076324a6f7816 */ /* 0x000fe4000000006f */
[----:B------:R-:W-:Y:S02]  /*10a0*/  PRMT R112, R73, 0x7632, R112 ;  /* 0x0000763249707816 */ /* 0x000fe40000000070 */
[----:B------:R-:W-:Y:S02]  /*10b0*/  PRMT R113, R72, 0x7632, R113 ;  /* 0x0000763248717816 */ /* 0x000fe40000000071 */
[----:B0-----:R-:W-:Y:S05]  /*10c0*/  BRA.U UP0, `(.L_x_183) ;  /* 0x0000000100c47547 */ /* 0x001fea000b800000 */
[----:B------:R-:W-:-:S04]  /*10d0*/  UISETP.NE.U32.AND UP1, UPT, UR10, URZ, UPT ;  /* 0x000000ff0a00728c */ /* 0x000fc8000bf25070 */
[----:B------:R-:W-:-:S09]  /*10e0*/  UISETP.NE.AND.EX UP1, UPT, UR11, URZ, UPT, UP1 ;  /* 0x000000ff0b00728c */ /* 0x000fd2000bf25310 */
[----:B------:R-:W-:Y:S05]  /*10f0*/  BRA.U UP1, `(.L_x_184) ;  /* 0x0000000101347547 */ /* 0x000fea000b800000 */
[C---:B-----5:R-:W-:Y:S01]  /*1100*/  PRMT R103, R86.reuse, 0x7632, R103 ;  /* 0x0000763256677816 */ /* 0x060fe20000000067 */
[----:B------:R-:W-:Y:S01]  /*1110*/  IMAD.U32 R100, R86, 0x10000, RZ ;  /* 0x0001000056647824 */ /* 0x000fe200078e00ff */
[C---:B------:R-:W-:Y:S02]  /*1120*/  PRMT R113, R84.reuse, 0x7632, R113 ;  /* 0x0000763254717816 */ /* 0x040fe40000000071 */
        /* <DEDUP_REMOVED lines=10> */
.L_x_184:
[----:B-----5:R-:W-:Y:S01]  /*11d0*/  PRMT R80, R84, 0x7632, R80 ;  /* 0x0000763254507816 */ /* 0x020fe20000000050 */
[C---:B------:R-:W-:Y:S01]  /*11e0*/  IMAD.U32 R100, R86.reuse, 0x10000, RZ ;  /* 0x0001000056647824 */ /* 0x040fe200078e00ff */
[----:B------:R-:W-:Y:S01]  /*11f0*/  PRMT R82, R85, 0x7632, R82 ;  /* 0x0000763255527816 */ /* 0x000fe20000000052 */
[----:B------:R-:W-:Y:S01]  /*1200*/  IMAD.U32 R93, R93, 0x10000, RZ ;  /* 0x000100005d5d7824 */ /* 0x000fe200078e00ff */
[----:B------:R-:W-:Y:S02]  /*1210*/  PRMT R83, R86, 0x7632, R83 ;  /* 0x0000763256537816 */ /* 0x000fe40000000053 */
[----:B------:R-:W-:Y:S02]  /*1220*/  SHF.L.U32 R84, R84, 0x10, RZ ;  /* 0x0000001054547819 */ /* 0x000fe400000006ff */
[----:B------:R-:W-:Y:S02]  /*1230*/  SHF.L.U32 R85, R85, 0x10, RZ ;  /* 0x0000001055557819 */ /* 0x000fe400000006ff */
[----:B------:R-:W-:-:S02]  /*1240*/  SHF.L.U32 R81, R72, 0x10, RZ ;  /* 0x0000001048517819 */ /* 0x000fc400000006ff */
        /* <DEDUP_REMOVED lines=25> */
.L_x_183:
[----:B------:R-:W-:-:S04]  /*13e0*/  UISETP.NE.U32.AND UP1, UPT, UR10, URZ, UPT ;  /* 0x000000ff0a00728c */ /* 0x000fc8000bf25070 */
[----:B------:R-:W-:-:S09]  /*13f0*/  UISETP.NE.AND.EX UP1, UPT, UR11, URZ, UPT, UP1 ;  /* 0x000000ff0b00728c */ /* 0x000fd2000bf25310 */
[----:B------:R-:W-:Y:S05]  /*1400*/  BRA.U UP1, `(.L_x_186) ;  /* 0x0000000101947547 */ /* 0x000fea000b800000 */
[C---:B-----5:R-:W-:Y:S02]  /*1410*/  PRMT R93, R84.reuse, 0x7632, R93 ;  /* 0x00007632545d7816 */ /* 0x060fe4000000005d */
[C---:B------:R-:W-:Y:S02]  /*1420*/  PRMT R101, R85.reuse, 0x7632, R101 ;  /* 0x0000763255657816 */ /* 0x040fe40000000065 */
[----:B------:R-:W-:Y:S02]  /*1430*/  SHF.L.U32 R84, R84, 0x10, RZ ;  /* 0x0000001054547819 */ /* 0x000fe400000006ff */
[----:B------:R-:W-:Y:S02]  /*1440*/  SHF.L.U32 R85, R85, 0x10, RZ ;  /* 0x0000001055557819 */ /* 0x000fe400000006ff */
[C---:B------:R-:W-:Y:S01]  /*1450*/  PRMT R102, R86.reuse, 0x7632, R102 ;  /* 0x0000763256667816 */ /* 0x040fe20000000066 */
[----:B------:R-:W-:Y:S01]  /*1460*/  IMAD.U32 R86, R86, 0x10000, RZ ;  /* 0x0001000056567824 */ /* 0x000fe200078e00ff */
[----:B------:R-:W-:-:S02]  /*1470*/  SHF.L.U32 R81, R76, 0x10, RZ ;  /* 0x000000104c517819 */ /* 0x000fc400000006ff */
        /* <DEDUP_REMOVED lines=10> */
[----:B------:R-:W-:-:S02]  /*1520*/  PRMT R82, R78, 0x7632, R82 ;  /* 0x000076324e527816 */ /* 0x000fc40000000052 */
[----:B------:R-:W-:Y:S01]  /*1530*/  PRMT R83, R79, 0x7632, R83 ;  /* 0x000076324f537816 */ /* 0x000fe20000000053 */
[----:B------:R-:W-:Y:S01]  /*1540*/  IMAD.U32 R81, R81, 0x10000, RZ ;  /* 0x0001000051517824 */ /* 0x000fe200078e00ff */
[----:B------:R-:W-:Y:S02]  /*1550*/  SHF.L.U32 R84, R79, 0x10, RZ ;  /* 0x000000104f547819 */ /* 0x000fe400000006ff */
        /* <DEDUP_REMOVED lines=16> */
.L_x_186:
[C---:B-----5:R-:W-:Y:S01]  /*1660*/  PRMT R98, R85.reuse, 0x7632, R98 ;  /* 0x0000763255627816 */ /* 0x060fe20000000062 */
[----:B------:R-:W-:Y:S01]  /*1670*/  IMAD.U32 R81, R76, 0x10000, RZ ;  /* 0x000100004c517824 */ /* 0x000fe200078e00ff */
[----:B------:R-:W-:Y:S01]  /*1680*/  SHF.L.U32 R85, R85, 0x10, RZ ;  /* 0x0000001055557819 */ /* 0x000fe200000006ff */
[----:B------:R-:W-:Y:S01]  /*1690*/  IMAD.U32 R112, R112, 0x10000, RZ ;  /* 0x0001000070707824 */ /* 0x000fe200078e00ff */
[----:B------:R-:W-:Y:S01]  /*16a0*/  SHF.L.U32 R80, R77, 0x10, RZ ;  /* 0x000000104d507819 */ /* 0x000fe200000006ff */
[----:B------:R-:W-:Y:S01]  /*16b0*/  IMAD.U32 R98, R98, 0x10000, RZ ;  /* 0x0001000062627824 */ /* 0x000fe200078e00ff */
[C---:B------:R-:W-:Y:S02]  /*16c0*/  PRMT R82, R84.reuse, 0x7632, R82 ;  /* 0x0000763254527816 */ /* 0x040fe40000000052 */
[----:B------:R-:W-:Y:S01]  /*16d0*/  SHF.L.U32 R84, R84, 0x10, RZ ;  /* 0x0000001054547819 */ /* 0x000fe200000006ff */
[----:B------:R-:W-:Y:S01]  /*16e0*/  FADD.FTZ R99, R80, R85 ;  /* 0x0000005550637221 */ /* 0x000fe20000010000 */
[----:B------:R-:W-:Y:S01]  /*16f0*/  PRMT R80, R76, 0x7632, R80 ;  /* 0x000076324c507816 */ /* 0x000fe20000000050 */
[----:B------:R-:W-:Y:S01]  /*1700*/  IMAD.U32 R85, R78, 0x10000, RZ ;  /* 0x000100004e557824 */ /* 0x000fe200078e00ff */
[----:B------:R-:W-:Y:S01]  /*1710*/  SHF.L.U32 R83, R82, 0x10, RZ ;  /* 0x0000001052537819 */ /* 0x000fe200000006ff */
[----:B------:R-:W-:Y:S01]  /*1720*/  FADD.FTZ R84, R81, R84 ;  /* 0x0000005451547221 */ /* 0x000fe20000010000 */
[----:B------:R-:W-:-:S02]  /*1730*/  SHF.L.U32 R80, R80, 0x10, RZ ;  /* 0x0000001050507819 */ /* 0x000fc400000006ff */
[C---:B------:R-:W-:Y:S02]  /*1740*/  PRMT R100, R86.reuse, 0x7632, R100 ;  /* 0x0000763256647816 */ /* 0x040fe40000000064 */
[----:B------:R-:W-:Y:S01]  /*1750*/  SHF.L.U32 R86, R86, 0x10, RZ ;  /* 0x0000001056567819 */ /* 0x000fe200000006ff */
[----:B------:R-:W-:Y:S01]  /*1760*/  FADD.FTZ R80, R83, R80 ;  /* 0x0000005053507221 */ /* 0x000fe20000010000 */
[----:B------:R-:W-:Y:S02]  /*1770*/  PRMT R81, R77, 0x7632, R81 ;  /* 0x000076324d517816 */ /* 0x000fe40000000051 */
[----:B------:R-:W-:Y:S02]  /*1780*/  SHF.L.U32 R101, R87, 0x10, RZ ;  /* 0x0000001057657819 */ /* 0x000fe400000006ff */
[----:B------:R-:W-:Y:S02]  /*1790*/  SHF.L.U32 R114, R79, 0x10, RZ ;  /* 0x000000104f727819 */ /* 0x000fe400000006ff */
        /* <DEDUP_REMOVED lines=32> */
.L_x_185:
        /* <DEDUP_REMOVED lines=12> */
[----:B---3--:R-:W-:-:S02]  /*1a60*/  PRMT R101, R75, 0x7632, R101 ;  /* 0x000076324b657816 */ /* 0x008fc40000000065 */
[----:B------:R-:W-:Y:S02]  /*1a70*/  PRMT R120, R74, 0x7632, R120 ;  /* 0x000076324a787816 */ /* 0x000fe40000000078 */
[----:B------:R-:W-:Y:S02]  /*1a80*/  PRMT R119, R73, 0x7632, R119 ;  /* 0x0000763249777816 */ /* 0x000fe40000000077 */
[----:B------:R-:W-:Y:S01]  /*1a90*/  PRMT R118, R72, 0x7632, R118 ;  /* 0x0000763248767816 */ /* 0x000fe20000000076 */
[----:B0-----:R-:W-:Y:S06]  /*1aa0*/  BRA.U UP0, `(.L_x_187) ;  /* 0x0000000100bc7547 */ /* 0x001fec000b800000 */
[----:B------:R-:W-:Y:S05]  /*1ab0*/  BRA.U UP1, `(.L_x_188) ;  /* 0x0000000101347547 */ /* 0x000fea000b800000 */
[C---:B-----5:R-:W-:Y:S01]  /*1ac0*/  PRMT R120, R85.reuse, 0x7632, R120 ;  /* 0x0000763255787816 */ /* 0x060fe20000000078 */
        /* <DEDUP_REMOVED lines=12> */
.L_x_188:
[----:B-----5:R-:W-:Y:S01]  /*1b90*/  PRMT R83, R86, 0x7632, R83 ;  /* 0x0000763256537816 */ /* 0x020fe20000000053 */
[----:B------:R-:W-:Y:S01]  /*1ba0*/  IMAD.U32 R117, R74, 0x10000, RZ ;  /* 0x000100004a757824 */ /* 0x000fe200078e00ff */
[----:B------:R-:W-:Y:S01]  /*1bb0*/  PRMT R80, R84, 0x7632, R80 ;  /* 0x0000763254507816 */ /* 0x000fe20000000050 */
[----:B------:R-:W-:Y:S01]  /*1bc0*/  IMAD.U32 R120, R120, 0x10000, RZ ;  /* 0x0001000078787824 */ /* 0x000fe200078e00ff */
[----:B------:R-:W-:Y:S01]  /*1bd0*/  PRMT R82, R85, 0x7632, R82 ;  /* 0x0000763255527816 */ /* 0x000fe20000000052 */
[----:B------:R-:W-:Y:S01]  /*1be0*/  IMAD.U32 R83, R83, 0x10000, RZ ;  /* 0x0001000053537824 */ /* 0x000fe200078e00ff */
[----:B------:R-:W-:Y:S01]  /*1bf0*/  PRMT R122, R87, 0x7632, R122 ;  /* 0x00007632577a7816 */ /* 0x000fe2000000007a */
[----:B------:R-:W-:Y:S01]  /*1c00*/  IMAD.U32 R85, R85, 0x10000, RZ ;  /* 0x0001000055557824 */ /* 0x000fe200078e00ff */
[----:B------:R-:W-:Y:S01]  /*1c10*/  SHF.L.U32 R116, R86, 0x10, RZ ;  /* 0x0000001056747819 */ /* 0x000fe200000006ff */
[----:B------:R-:W-:Y:S01]  /*1c20*/  FADD.FTZ R123, R83, R120 ;  /* 0x00000078537b7221 */ /* 0x000fe20000010000 */
[----:B------:R-:W-:-:S02]  /*1c30*/  SHF.L.U32 R121, R118, 0x10, RZ ;  /* 0x0000001076797819 */ /* 0x000fc400000006ff */
        /* <DEDUP_REMOVED lines=8> */
[----:B------:R-:W-:-:S02]  /*1cc0*/  SHF.L.U32 R101, R101, 0x10, RZ ;  /* 0x0000001065657819 */ /* 0x000fc400000006ff */
[----:B------:R-:W-:Y:S02]  /*1cd0*/  SHF.L.U32 R118, R75, 0x10, RZ ;  /* 0x000000104b767819 */ /* 0x000fe400000006ff */
[----:B------:R-:W-:Y:S02]  /*1ce0*/  SHF.L.U32 R122, R122, 0x10, RZ ;  /* 0x000000107a7a7819 */ /* 0x000fe400000006ff */
        /* <DEDUP_REMOVED lines=11> */
.L_x_187:
[----:B------:R-:W-:Y:S05]  /*1da0*/  BRA.U UP1, `(.L_x_190) ;  /* 0x0000000101947547 */ /* 0x000fea000b800000 */
[----:B-----5:R-:W-:Y:S01]  /*1db0*/  PRMT R101, R84, 0x7632, R101 ;  /* 0x0000763254657816 */ /* 0x020fe20000000065 */
[----:B------:R-:W-:Y:S01]  /*1dc0*/  IMAD.U32 R83, R78, 0x10000, RZ ;  /* 0x000100004e537824 */ /* 0x000fe200078e00ff */
[----:B------:R-:W-:Y:S02]  /*1dd0*/  PRMT R118, R86, 0x7632, R118 ;  /* 0x0000763256767816 */ /* 0x000fe40000000076 */
[----:B------:R-:W-:Y:S02]  /*1de0*/  SHF.L.U32 R84, R84, 0x10, RZ ;  /* 0x0000001054547819 */ /* 0x000fe400000006ff */
[C---:B------:R-:W-:Y:S01]  /*1df0*/  PRMT R117, R85.reuse, 0x7632, R117 ;  /* 0x0000763255757816 */ /* 0x040fe20000000075 */
[----:B------:R-:W-:Y:S01]  /*1e00*/  IMAD.U32 R85, R85, 0x10000, RZ ;  /* 0x0001000055557824 */ /* 0x000fe200078e00ff */
[----:B------:R-:W-:Y:S02]  /*1e10*/  SHF.L.U32 R86, R86, 0x10, RZ ;  /* 0x0000001056567819 */ /* 0x000fe400000006ff */
        /* <DEDUP_REMOVED lines=8> */
[----:B------:R-:W-:-:S02]  /*1ea0*/  PRMT R80, R76, 0x7632, R80 ;  /* 0x000076324c507816 */ /* 0x000fc40000000050 */
[----:B------:R-:W-:Y:S02]  /*1eb0*/  PRMT R82, R78, 0x7632, R82 ;  /* 0x000076324e527816 */ /* 0x000fe40000000052 */
[----:B------:R-:W-:Y:S02]  /*1ec0*/  PRMT R83, R79, 0x7632, R83 ;  /* 0x000076324f537816 */ /* 0x000fe40000000053 */
[----:B------:R-:W-:Y:S01]  /*1ed0*/  SHF.L.U32 R87, R87, 0x10, RZ ;  /* 0x0000001057577819 */ /* 0x000fe200000006ff */
[----:B------:R-:W-:Y:S01]  /*1ee0*/  IMAD.U32 R82, R82, 0x10000, RZ ;  /* 0x0001000052527824 */ /* 0x000fe200078e00ff */
[----:B------:R-:W-:Y:S02]  /*1ef0*/  SHF.L.U32 R84, R79, 0x10, RZ ;  /* 0x000000104f547819 */ /* 0x000fe400000006ff */
[----:B------:R-:W-:Y:S02]  /*1f00*/  SHF.L.U32 R101, R101, 0x10, RZ ;  /* 0x0000001065657819 */ /* 0x000fe400000006ff */
[----:B------:R-:W-:Y:S01]  /*1f10*/  SHF.L.U32 R123, R118, 0x10, RZ ;  /* 0x00000010767b7819 */ /* 0x000fe200000006ff */
[----:B------:R-:W-:Y:S01]  /*1f20*/  FADD.FTZ R118, R84, R87 ;  /* 0x0000005754767221 */ /* 0x000fe20000010000 */
[----:B------:R-:W-:-:S02]  /*1f30*/  SHF.L.U32 R86, R119, 0x10, RZ ;  /* 0x0000001077567819 */ /* 0x000fc400000006ff */
[----:B------:R-:W-:Y:S01]  /*1f40*/  SHF.L.U32 R83, R83, 0x10, RZ ;  /* 0x0000001053537819 */ /* 0x000fe200000006ff */
[----:B------:R-:W-:Y:S01]  /*1f50*/  FADD.FTZ R123, R123, R82 ;  /* 0x000000527b7b7221 */ /* 0x000fe20000010000 */
[----:B------:R-:W-:Y:S02]  /*1f60*/  SHF.L.U32 R81, R81, 0x10, RZ ;  /* 0x0000001051517819 */ /* 0x000fe400000006ff */
        /* <DEDUP_REMOVED lines=9> */
.L_x_190:
[C---:B-----5:R-:W-:Y:S01]  /*2000*/  PRMT R114, R85.reuse, 0x7632, R114 ;  /* 0x0000763255727816 */ /* 0x060fe20000000072 */
[----:B------:R-:W-:Y:S01]  /*2010*/  IMAD.U32 R85, R85, 0x10000, RZ ;  /* 0x0001000055557824 */ /* 0x000fe200078e00ff */
[----:B------:R-:W-:Y:S01]  /*2020*/  SHF.L.U32 R80, R77, 0x10, RZ ;  /* 0x000000104d507819 */ /* 0x000fe200000006ff */
[----:B------:R-:W-:Y:S01]  /*2030*/  IMAD.U32 R117, R87, 0x10000, RZ ;  /* 0x0001000057757824 */ /* 0x000fe200078e00ff */
[----:B------:R-:W-:Y:S01]  /*2040*/  PRMT R82, R84, 0x7632, R82 ;  /* 0x0000763254527816 */ /* 0x000fe20000000052 */
[----:B------:R-:W-:Y:S01]  /*2050*/  IMAD.U32 R123, R120, 0x10000, RZ ;  /* 0x00010000787b7824 */ /* 0x000fe200078e00ff */
[----:B------:R-:W-:Y:S01]  /*2060*/  SHF.L.U32 R84, R84, 0x10, RZ ;  /* 0x0000001054547819 */ /* 0x000fe200000006ff */
[----:B------:R-:W-:Y:S01]  /*2070*/  FADD.FTZ R115, R80, R85 ;  /* 0x0000005550737221 */ /* 0x000fe20000010000 */
[C---:B------:R-:W-:Y:S02]  /*2080*/  SHF.L.U32 R81, R76.reuse, 0x10, RZ ;  /* 0x000000104c517819 */ /* 0x040fe400000006ff */
[----:B------:R-:W-:-:S02]  /*2090*/  PRMT R80, R76, 0x7632, R80 ;  /* 0x000076324c507816 */ /* 0x000fc40000000050 */
[----:B------:R-:W-:Y:S01]  /*20a0*/  SHF.L.U32 R83, R82, 0x10, RZ ;  /* 0x0000001052537819 */ /* 0x000fe200000006ff */
[----:B------:R-:W-:Y:S01]  /*20b0*/  FADD.FTZ R84, R81, R84 ;  /* 0x0000005451547221 */ /* 0x000fe20000010000 */
[----:B------:R-:W-:Y:S01]  /*20c0*/  PRMT R81, R77, 0x7632, R81 ;  /* 0x000076324d517816 */ /* 0x000fe20000000051 */
[----:B------:R-:W-:Y:S01]  /*20d0*/  IMAD.U32 R80, R80, 0x10000, RZ ;  /* 0x0001000050507824 */ /* 0x000fe200078e00ff */
[----:B------:R-:W-:Y:S02]  /*20e0*/  PRMT R116, R86, 0x7632, R116 ;  /* 0x0000763256747816 */ /* 0x000fe40000000074 */
[----:B------:R-:W-:Y:S01]  /*20f0*/  SHF.L.U32 R114, R114, 0x10, RZ ;  /* 0x0000001072727819 */ /* 0x000fe200000006ff */
[----:B------:R-:W-:Y:S01]  /*2100*/  FADD.FTZ R80, R83, R80 ;  /* 0x0000005053507221 */ /* 0x000fe20000010000 */
[----:B------:R-:W-:Y:S02]  /*2110*/  SHF.L.U32 R81, R81, 0x10, RZ ;  /* 0x0000001051517819 */ /* 0x000fe400000006ff */
[----:B------:R-:W-:-:S02]  /*2120*/  SHF.L.U32 R86, R86, 0x10, RZ ;  /* 0x0000001056567819 */ /* 0x000fc400000006ff */
[----:B------:R-:W-:Y:S01]  /*2130*/  SHF.L.U32 R85, R78, 0x10, RZ ;  /* 0x000000104e557819 */ /* 0x000fe200000006ff */
[----:B------:R-:W-:Y:S01]  /*2140*/  FADD.FTZ R81, R114, R81 ;  /* 0x0000005172517221 */ /* 0x000fe20000010000 */
[----:B------:R-:W-:Y:S02]  /*2150*/  PRMT R121, R87, 0x7632, R121 ;  /* 0x0000763257797816 */ /* 0x000fe40000000079 */
[----:B------:R-:W-:Y:S01]  /*2160*/  PRMT R83, R79, 0x7632, R83 ;  /* 0x000076324f537816 */ /* 0x000fe20000000053 */
[----:B------:R-:W-:Y:S01]  /*2170*/  FADD.FTZ R87, R85, R86 ;  /* 0x0000005655577221 */ /* 0x000fe20000010000 */
[----:B------:R-:W-:Y:S01]  /*2180*/  SHF.L.U32 R122, R79, 0x10, RZ ;  /* 0x000000104f7a7819 */ /* 0x000fe200000006ff */
[----:B------:R-:W-:Y:S01]  /*2190*/  IMAD.U32 R86, R73, 0x10000, RZ ;  /* 0x0001000049567824 */ /* 0x000fe200078e00ff */
[----:B------:R-:W-:Y:S02]  /*21a0*/  PRMT R82, R78, 0x7632, R82 ;  /* 0x000076324e527816 */ /* 0x000fe40000000052 */
        /* <DEDUP_REMOVED lines=25> */
.L_x_189:
        /* <DEDUP_REMOVED lines=13> */
[----:B------:R-:W-:Y:S05]  /*2410*/  BRA.U UP1, `(.L_x_192) ;  /* 0x0000000101347547 */ /* 0x000fea000b800000 */
[C---:B0----5:R-:W-:Y:S01]  /*2420*/  PRMT R127, R84.reuse, 0x7632, R127 ;  /* 0x00007632547f7816 */ /* 0x061fe2000000007f */
        /* <DEDUP_REMOVED lines=12> */
.L_x_192:
[C---:B-----5:R-:W-:Y:S01]  /*24f0*/  PRMT R119, R84.reuse, 0x7632, R119 ;  /* 0x0000763254777816 */ /* 0x060fe20000000077 */
[----:B------:R-:W-:Y:S01]  /*2500*/  IMAD.U32 R84, R84, 0x10000, RZ ;  /* 0x0001000054547824 */ /* 0x000fe200078e00ff */
[----:B0-----:R-:W-:Y:S01]  /*2510*/  SHF.L.U32 R81, R72, 0x10, RZ ;  /* 0x0000001048517819 */ /* 0x001fe200000006ff */
[----:B------:R-:W-:Y:S01]  /*2520*/  IMAD.U32 R124, R73, 0x10000, RZ ;  /* 0x00010000497c7824 */ /* 0x000fe200078e00ff */
[C---:B------:R-:W-:Y:S01]  /*2530*/  PRMT R127, R86.reuse, 0x7632, R127 ;  /* 0x00007632567f7816 */ /* 0x040fe2000000007f */
[----:B------:R-:W-:Y:S01]  /*2540*/  IMAD.U32 R119, R119, 0x10000, RZ ;  /* 0x0001000077777824 */ /* 0x000fe200078e00ff */
[----:B------:R-:W-:Y:S01]  /*2550*/  SHF.L.U32 R86, R86, 0x10, RZ ;  /* 0x0000001056567819 */ /* 0x000fe200000006ff */
[----:B------:R-:W-:Y:S01]  /*2560*/  FADD.FTZ R122, R81, R84 ;  /* 0x00000054517a7221 */ /* 0x000fe20000010000 */
[----:B------:R-:W-:Y:S02]  /*2570*/  SHF.L.U32 R125, R74, 0x10, RZ ;  /* 0x000000104a7d7819 */ /* 0x000fe400000006ff */
[----:B------:R-:W-:-:S02]  /*2580*/  PRMT R128, R87, 0x7632, R128 ;  /* 0x0000763257807816 */ /* 0x000fc40000000080 */
[----:B------:R-:W-:Y:S01]  /*2590*/  PRMT R83, R75, 0x7632, R83 ;  /* 0x000076324b537816 */ /* 0x000fe20000000053 */
[----:B------:R-:W-:Y:S01]  /*25a0*/  FADD.FTZ R125, R125, R86 ;  /* 0x000000567d7d7221 */ /* 0x000fe20000010000 */
[----:B------:R-:W-:Y:S02]  /*25b0*/  PRMT R82, R74, 0x7632, R82 ;  /* 0x000076324a527816 */ /* 0x000fe40000000052 */
[----:B------:R-:W-:Y:S01]  /*25c0*/  PRMT R126, R85, 0x7632, R126 ;  /* 0x00007632557e7816 */ /* 0x000fe2000000007e */
[----:B------:R-:W-:Y:S01]  /*25d0*/  IMAD.U32 R83, R83, 0x10000, RZ ;  /* 0x0001000053537824 */ /* 0x000fe200078e00ff */
[----:B------:R-:W-:Y:S02]  /*25e0*/  PRMT R80, R72, 0x7632, R80 ;  /* 0x0000763248507816 */ /* 0x000fe40000000050 */
[----:B------:R-:W-:Y:S02]  /*25f0*/  PRMT R81, R73, 0x7632, R81 ;  /* 0x0000763249517816 */ /* 0x000fe40000000051 */
[----:B------:R-:W-:-:S02]  /*2600*/  SHF.L.U32 R128, R128, 0x10, RZ ;  /* 0x0000001080807819 */ /* 0x000fc400000006ff */
        /* <DEDUP_REMOVED lines=8> */
[----:B------:R-:W-:-:S02]  /*2690*/  SHF.L.U32 R84, R126, 0x10, RZ ;  /* 0x000000107e547819 */ /* 0x000fc400000006ff */
        /* <DEDUP_REMOVED lines=10> */
.L_x_191:
[----:B------:R-:W-:Y:S05]  /*2740*/  BRA.U UP1, `(.L_x_194) ;  /* 0x0000000101947547 */ /* 0x000fea000b800000 */
        /* <DEDUP_REMOVED lines=37> */
.L_x_194:
[----:B0----5:R-:W-:Y:S01]  /*29a0*/  PRMT R81, R84, 0x7632, R81 ;  /* 0x0000763254517816 */ /* 0x021fe20000000051 */
[----:B------:R-:W-:Y:S01]  /*29b0*/  IMAD.U32 R124, R87, 0x10000, RZ ;  /* 0x00010000577c7824 */ /* 0x000fe200078e00ff */
[----:B------:R-:W-:Y:S01]  /*29c0*/  PRMT R80, R76, 0x7632, R80 ;  /* 0x000076324c507816 */ /* 0x000fe20000000050 */
[----:B------:R-:W-:Y:S01]  /*29d0*/  IMAD.U32 R84, R84, 0x10000, RZ ;  /* 0x0001000054547824 */ /* 0x000fe200078e00ff */
        /* <DEDUP_REMOVED lines=17> */
[--C-:B------:R-:W-:Y:S01]  /*2af0*/  FADD.FTZ R127, R81, R80.reuse ;  /* 0x00000050517f7221 */ /* 0x100fe20000010000 */
[----:B------:R-:W-:Y:S01]  /*2b00*/  PRMT R80, R77, 0x7632, R80 ;  /* 0x000076324d507816 */ /* 0x000fe20000000050 */
[----:B------:R-:W-:Y:S01]  /*2b10*/  FADD.FTZ R122, R122, R83 ;  /* 0x000000537a7a7221 */ /* 0x000fe20000010000 */
[----:B------:R-:W-:Y:S01]  /*2b20*/  PRMT R81, R78, 0x7632, R81 ;  /* 0x000076324e517816 */ /* 0x000fe20000000051 */
[----:B------:R-:W-:Y:S01]  /*2b30*/  IMAD.U32 R83, R74, 0x10000, RZ ;  /* 0x000100004a537824 */ /* 0x000fe200078e00ff */
[----:B------:R-:W-:Y:S02]  /*2b40*/  SHF.L.U32 R131, R126, 0x10, RZ ;  /* 0x000000107e837819 */ /* 0x000fe400000006ff */
[----:B------:R-:W-:Y:S01]  /*2b50*/  SHF.L.U32 R82, R82, 0x10, RZ ;  /* 0x0000001052527819 */ /* 0x000fe200000006ff */
        /* <DEDUP_REMOVED lines=27> */
[----:B------:R-:W-:-:S07]  /*2d10*/  F2FP.BF16.F32.PACK_AB R80, R127, R122 ;  /* 0x0000007a7f50723e */ /* 0x000fce00000010ff */
.L_x_193:
        /* <DEDUP_REMOVED lines=27> */
.L_x_196:
[----:B-----5:R-:W-:Y:S01]  /*2ed0*/  PRMT R130, R84, 0x7632, R130 ;  /* 0x0000763254827816 */ /* 0x020fe20000000082 */
[----:B0-----:R-:W-:Y:S01]  /*2ee0*/  IMAD.U32 R81, R72, 0x10000, RZ ;  /* 0x0001000048517824 */ /* 0x001fe200078e00ff */
        /* <DEDUP_REMOVED lines=35> */
.L_x_195:
[----:B------:R-:W-:Y:S05]  /*3120*/  BRA.U UP1, `(.L_x_198) ;  /* 0x0000000101947547 */ /* 0x000fea000b800000 */
        /* <DEDUP_REMOVED lines=37> */
.L_x_198:
[----:B0----5:R-:W-:Y:S02]  /*3380*/  PRMT R81, R84, 0x7632, R81 ;  /* 0x0000763254517816 */ /* 0x021fe40000000051 */
[----:B------:R-:W-:Y:S02]  /*3390*/  PRMT R80, R76, 0x7632, R80 ;  /* 0x000076324c507816 */ /* 0x000fe40000000050 */
[C---:B------:R-:W-:Y:S02]  /*33a0*/  PRMT R130, R85.reuse, 0x7632, R130 ;  /* 0x0000763255827816 */ /* 0x040fe40000000082 */
[----:B------:R-:W-:Y:S02]  /*33b0*/  SHF.L.U32 R84, R84, 0x10, RZ ;  /* 0x0000001054547819 */ /* 0x000fe400000006ff */
        /* <DEDUP_REMOVED lines=14> */
[----:B------:R-:W-:-:S02]  /*34a0*/  PRMT R81, R78, 0x7632, R81 ;  /* 0x000076324e517816 */ /* 0x000fc40000000051 */
[----:B------:R-:W-:Y:S02]  /*34b0*/  PRMT R82, R79, 0x7632, R82 ;  /* 0x000076324f527816 */ /* 0x000fe40000000052 */
[----:B------:R-:W-:Y:S01]  /*34c0*/  SHF.L.U32 R135, R87, 0x10, RZ ;  /* 0x0000001057877819 */ /* 0x000fe200000006ff */
[----:B------:R-:W-:Y:S01]  /*34d0*/  IMAD.U32 R87, R78, 0x10000, RZ ;  /* 0x000100004e577824 */ /* 0x000fe200078e00ff */
[----:B------:R-:W-:Y:S02]  /*34e0*/  SHF.L.U32 R84, R79, 0x10, RZ ;  /* 0x000000104f547819 */ /* 0x000fe400000006ff */
[----:B------:R-:W-:Y:S01]  /*34f0*/  SHF.L.U32 R83, R130, 0x10, RZ ;  /* 0x0000001082537819 */ /* 0x000fe200000006ff */
[----:B------:R-:W-:Y:S01]  /*3500*/  IMAD.U32 R130, R133, 0x10000, RZ ;  /* 0x0001000085827824 */ /* 0x000fe200078e00ff */
[----:B------:R-:W-:Y:S01]  /*3510*/  SHF.L.U32 R80, R80, 0x10, RZ ;  /* 0x0000001050507819 */ /* 0x000fe200000006ff */
[----:B------:R-:W-:Y:S01]  /*3520*/  FADD.FTZ R136, R84, R135 ;  /* 0x0000008754887221 */ /* 0x000fe20000010000 */
[----:B------:R-:W-:Y:S01]  /*3530*/  SHF.L.U32 R81, R81, 0x10, RZ ;  /* 0x0000001051517819 */ /* 0x000fe200000006ff */
[----:B------:R-:W-:Y:S01]  /*3540*/  IMAD.U32 R84, R73, 0x10000, RZ ;  /* 0x0001000049547824 */ /* 0x000fe200078e00ff */
[----:B------:R-:W-:Y:S01]  /*3550*/  SHF.L.U32 R137, R134, 0x10, RZ ;  /* 0x0000001086897819 */ /* 0x000fe200000006ff */
[--C-:B------:R-:W-:Y:S01]  /*3560*/  FADD.FTZ R138, R83, R80.reuse ;  /* 0x00000050538a7221 */ /* 0x100fe20000010000 */
[----:B------:R-:W-:Y:S01]  /*3570*/  SHF.L.U32 R82, R82, 0x10, RZ ;  /* 0x0000001052527819 */ /* 0x000fe200000006ff */
[----:B------:R-:W-:Y:S01]  /*3580*/  FADD.FTZ R135, R130, R81 ;  /* 0x0000005182877221 */ /* 0x000fe20000010000 */
[----:B------:R-:W-:Y:S01]  /*3590*/  PRMT R80, R72, 0x7632, R80 ;  /* 0x0000763248507816 */ /* 0x000fe20000000050 */
        /* <DEDUP_REMOVED lines=22> */
.L_x_197:
        /* <DEDUP_REMOVED lines=13> */
[----:B------:R-:W-:Y:S05]  /*37d0*/  BRA.U UP1, `(.L_x_200) ;  /* 0x0000000101347547 */ /* 0x000fea000b800000 */
[----:B0----5:R-:W-:Y:S01]  /*37e0*/  PRMT R143, R84, 0x7632, R143 ;  /* 0x00007632548f7816 */ /* 0x021fe2000000008f */
[----:B------:R-:W-:Y:S01]  /*37f0*/  IMAD.U32 R142, R87, 0x10000, RZ ;  /* 0x00010000578e7824 */ /* 0x000fe200078e00ff */
[----:B------:R-:W-:Y:S02]  /*3800*/  PRMT R144, R85, 0x7632, R144 ;  /* 0x0000763255907816 */ /* 0x000fe40000000090 */
[----:B------:R-:W-:Y:S02]  /*3810*/  PRMT R141, R86, 0x7632, R141 ;  /* 0x00007632568d7816 */ /* 0x000fe4000000008d */
[----:B------:R-:W-:Y:S02]  /*3820*/  PRMT R145, R87, 0x7632, R145 ;  /* 0x0000763257917816 */ /* 0x000fe40000000091 */
[----:B------:R-:W-:Y:S02]  /*3830*/  SHF.L.U32 R84, R84, 0x10, RZ ;  /* 0x0000001054547819 */ /* 0x000fe400000006ff */
[----:B------:R-:W-:-:S02]  /*3840*/  SHF.L.U32 R85, R85, 0x10, RZ ;  /* 0x0000001055557819 */ /* 0x000fc400000006ff */
[----:B------:R-:W-:Y:S02]  /*3850*/  SHF.L.U32 R86, R86, 0x10, RZ ;  /* 0x0000001056567819 */ /* 0x000fe400000006ff */
[----:B------:R-:W-:Y:S02]  /*3860*/  SHF.L.U32 R143, R143, 0x10, RZ ;  /* 0x000000108f8f7819 */ /* 0x000fe400000006ff */
[----:B------:R-:W-:Y:S02]  /*3870*/  SHF.L.U32 R144, R144, 0x10, RZ ;  /* 0x0000001090907819 */ /* 0x000fe400000006ff */
[----:B------:R-:W-:Y:S02]  /*3880*/  SHF.L.U32 R141, R141, 0x10, RZ ;  /* 0x000000108d8d7819 */ /* 0x000fe400000006ff */
[----:B------:R-:W-:Y:S01]  /*3890*/  SHF.L.U32 R145, R145, 0x10, RZ ;  /* 0x0000001091917819 */ /* 0x000fe200000006ff */
[----:B------:R-:W-:Y:S06]  /*38a0*/  BRA `(.L_x_201) ;  /* 0x00000008000c7947 */ /* 0x000fec0003800000 */
.L_x_200:
[C---:B-----5:R-:W-:Y:S01]  /*38b0*/  PRMT R141, R85.reuse, 0x7632, R141 ;  /* 0x00007632558d7816 */ /* 0x060fe2000000008d */
[----:B0-----:R-:W-:Y:S01]  /*38c0*/  IMAD.U32 R83, R74, 0x10000, RZ ;  /* 0x000100004a537824 */ /* 0x001fe200078e00ff */
[----:B------:R-:W-:Y:S02]  /*38d0*/  PRMT R142, R86, 0x7632, R142 ;  /* 0x00007632568e7816 */ /* 0x000fe4000000008e */
[C---:B------:R-:W-:Y:S01]  /*38e0*/  PRMT R140, R84.reuse, 0x7632, R140 ;  /* 0x00007632548c7816 */ /* 0x040fe2000000008c */
[----:B------:R-:W-:Y:S01]  /*38f0*/  IMAD.U32 R84, R84, 0x10000, RZ ;  /* 0x0001000054547824 */ /* 0x000fe200078e00ff */
[----:B------:R-:W-:Y:S02]  /*3900*/  SHF.L.U32 R85, R85, 0x10, RZ ;  /* 0x0000001055557819 */ /* 0x000fe400000006ff */
[----:B------:R-:W-:Y:S02]  /*3910*/  SHF.L.U32 R86, R86, 0x10, RZ ;  /* 0x0000001056567819 */ /* 0x000fe400000006ff */
        /* <DEDUP_REMOVED lines=9> */
[----:B------:R-:W-:Y:S01]  /*39b0*/  PRMT R83, R75, 0x7632, R83 ;  /* 0x000076324b537816 */ /* 0x000fe20000000053 */
[----:B------:R-:W-:Y:S01]  /*39c0*/  IMAD.U32 R80, R80, 0x10000, RZ ;  /* 0x0001000050507824 */ /* 0x000fe200078e00ff */
        /* <DEDUP_REMOVED lines=8> */
[----:B------:R-:W-:Y:S02]  /*3a50*/  SHF.L.U32 R83, R83, 0x10, RZ ;  /* 0x0000001053537819 */ /* 0x000fe400000006ff */
        /* <DEDUP_REMOVED lines=10> */
.L_x_199:
[----:B------:R-:W-:Y:S05]  /*3b00*/  BRA.U UP1, `(.L_x_202) ;  /* 0x0000000101947547 */ /* 0x000fea000b800000 */
[----:B-----5:R-:W-:Y:S01]  /*3b10*/  PRMT R140, R84, 0x7632, R140 ;  /* 0x00007632548c7816 */ /* 0x020fe2000000008c */
[----:B0-----:R-:W-:Y:S01]  /*3b20*/  IMAD.U32 R80, R77, 0x10000, RZ ;  /* 0x000100004d507824 */ /* 0x001fe200078e00ff */
[----:B------:R-:W-:Y:S02]  /*3b30*/  PRMT R141, R85, 0x7632, R141 ;  /* 0x00007632558d7816 */ /* 0x000fe4000000008d */
[----:B------:R-:W-:Y:S02]  /*3b40*/  PRMT R142, R86, 0x7632, R142 ;  /* 0x00007632568e7816 */ /* 0x000fe4000000008e */
[----:B------:R-:W-:Y:S01]  /*3b50*/  SHF.L.U32 R84, R84, 0x10, RZ ;  /* 0x0000001054547819 */ /* 0x000fe200000006ff */
[----:B------:R-:W-:Y:S01]  /*3b60*/  IMAD.U32 R144, R141, 0x10000, RZ ;  /* 0x000100008d907824 */ /* 0x000fe200078e00ff */
        /* <DEDUP_REMOVED lines=9> */
[----:B------:R-:W-:Y:S02]  /*3c00*/  PRMT R81, R77, 0x7632, R81 ;  /* 0x000076324d517816 */ /* 0x000fe40000000051 */
[----:B------:R-:W-:-:S02]  /*3c10*/  PRMT R82, R78, 0x7632, R82 ;  /* 0x000076324e527816 */ /* 0x000fc40000000052 */
[----:B------:R-:W-:Y:S01]  /*3c20*/  PRMT R83, R79, 0x7632, R83 ;  /* 0x000076324f537816 */ /* 0x000fe20000000053 */
[----:B------:R-:W-:Y:S01]  /*3c30*/  IMAD.U32 R81, R81, 0x10000, RZ ;  /* 0x0001000051517824 */ /* 0x000fe200078e00ff */
[----:B------:R-:W-:Y:S02]  /*3c40*/  SHF.L.U32 R143, R140, 0x10, RZ ;  /* 0x000000108c8f7819 */ /* 0x000fe400000006ff */
[----:B------:R-:W-:Y:S01]  /*3c50*/  SHF.L.U32 R87, R87, 0x10, RZ ;  /* 0x0000001057577819 */ /* 0x000fe200000006ff */
[----:B------:R-:W-:Y:S01]  /*3c60*/  FADD.FTZ R144, R144, R81 ;  /* 0x0000005190907221 */ /* 0x000fe20000010000 */
[----:B------:R-:W-:Y:S02]  /*3c70*/  SHF.L.U32 R148, R79, 0x10, RZ ;  /* 0x000000104f947819 */ /* 0x000fe400000006ff */
[----:B------:R-:W-:Y:S02]  /*3c80*/  SHF.L.U32 R141, R142, 0x10, RZ ;  /* 0x000000108e8d7819 */ /* 0x000fe400000006ff */
        /* <DEDUP_REMOVED lines=13> */
.L_x_202:
[----:B0----5:R-:W-:Y:S01]  /*3d60*/  PRMT R81, R84, 0x7632, R81 ;  /* 0x0000763254517816 */ /* 0x021fe20000000051 */
[----:B------:R-:W-:Y:S01]  /*3d70*/  IMAD.U32 R143, R79, 0x10000, RZ ;  /* 0x000100004f8f7824 */ /* 0x000fe200078e00ff */
[----:B------:R-:W-:Y:S02]  /*3d80*/  PRMT R80, R76, 0x7632, R80 ;  /* 0x000076324c507816 */ /* 0x000fe40000000050 */
[----:B------:R-:W-:Y:S02]  /*3d90*/  SHF.L.U32 R84, R84, 0x10, RZ ;  /* 0x0000001054547819 */ /* 0x000fe400000006ff */
[----:B------:R-:W-:Y:S02]  /*3da0*/  SHF.L.U32 R83, R76, 0x10, RZ ;  /* 0x000000104c537819 */ /* 0x000fe400000006ff */
[----:B------:R-:W-:Y:S02]  /*3db0*/  PRMT R140, R85, 0x7632, R140 ;  /* 0x00007632558c7816 */ /* 0x000fe4000000008c */
        /* <DEDUP_REMOVED lines=8> */
[----:B------:R-:W-:Y:S02]  /*3e40*/  SHF.L.U32 R83, R72, 0x10, RZ ;  /* 0x0000001048537819 */ /* 0x000fe400000006ff */
[C---:B------:R-:W-:Y:S01]  /*3e50*/  PRMT R141, R86.reuse, 0x7632, R141 ;  /* 0x00007632568d7816 */ /* 0x040fe2000000008d */
[----:B------:R-:W-:Y:S01]  /*3e60*/  FADD.FTZ R143, R81, R80 ;  /* 0x00000050518f7221 */ /* 0x000fe20000010000 */
[----:B------:R-:W-:Y:S01]  /*3e70*/  PRMT R144, R87, 0x7632, R144 ;  /* 0x0000763257907816 */ /* 0x000fe20000000090 */
[----:B------:R-:W-:Y:S01]  /*3e80*/  IMAD.U32 R86, R86, 0x10000, RZ ;  /* 0x0001000056567824 */ /* 0x000fe200078e00ff */
[----:B------:R-:W-:Y:S01]  /*3e90*/  PRMT R80, R77, 0x7632, R80 ;  /* 0x000076324d507816 */ /* 0x000fe20000000050 */
[----:B------:R-:W-:Y:S01]  /*3ea0*/  FADD.FTZ R84, R83, R84 ;  /* 0x0000005453547221 */ /* 0x000fe20000010000 */
        /* <DEDUP_REMOVED lines=34> */
[----:B------:R-:W-:-:S07]  /*40d0*/  F2FP.BF16.F32.PACK_AB R81, R144, R85 ;  /* 0x000000559051723e */ /* 0x000fce00000010ff */
.L_x_201:
[----:B------:R-:W-:Y:S01]  /*40e0*/  FADD.FTZ R87, RZ, R90 ;  /* 0x0000005aff577221 */ /* 0x000fe20000010000 */
[----:B------:R-:W0:Y:S01]  /*40f0*/  @P0 LDC.64 R148, c[0x0][0x3a8] ;  /* 0x0000ea00ff940b82 */ /* 0x000e220000000a00 */
[----:B------:R-:W1:Y:S01]  /*4100*/  S2R R147, SR_TID.X ;  /* 0x0000000000937919 */ /* 0x000e620000002100 */
[----:B------:R-:W-:Y:S01]  /*4110*/  UMOV UR9, 0xffffffff ;  /* 0xffffffff00097882 */ /* 0x000fe20000000000 */
        /* <DEDUP_REMOVED lines=50> */
[----:B0-----:R-:W-:Y:S06]  /*4440*/  BRA.DIV UR9, `(.L_x_203) ;  /* 0x0000001a09c47947 */ /* 0x001fec000b800000 */
        /* <DEDUP_REMOVED lines=8> */
[----:B-1----:R-:W-:-:S05]  /*44d0*/  FADD.FTZ R151, R150, R149 ;  /* 0x0000009596977221 */ /* 0x002fca0000010000 */
[----:B------:R-:W1:Y:S02]  /*44e0*/  SHFL.BFLY PT, R152, R151, 0x10, 0x1f ;  /* 0x0e001f0097987f89 */ /* 0x000e6400000e0000 */
[----:B-1----:R-:W-:-:S04]  /*44f0*/  FADD.FTZ R149, R151, R152 ;  /* 0x0000009897957221 */ /* 0x002fc80000010000 */
[----:B0-----:R-:W-:-:S04]  /*4500*/  FMUL.FTZ R149, R149, R140 ;  /* 0x0000008c95957220 */ /* 0x001fc80000410000 */
[C---:B------:R-:W-:Y:S01]  /*4510*/  FADD.FTZ R87, -R149.reuse, R90 ;  /* 0x0000005a95577221 */ /* 0x040fe20000010100 */
[C---:B------:R-:W-:Y:S01]  /*4520*/  FADD.FTZ R152, -R149.reuse, R146 ;  /* 0x0000009295987221 */ /* 0x040fe20000010100 */
[C---:B------:R-:W-:Y:S01]  /*4530*/  FADD.FTZ R148, -R149.reuse, R91 ;  /* 0x0000005b95947221 */ /* 0x040fe20000010100 */
[----:B------:R-:W-:Y:S01]  /*4540*/  FADD.FTZ R150, -R149, R94 ;  /* 0x0000005e95967221 */ /* 0x000fe20000010100 */
[----:B------:R-:W-:-:S04]  /*4550*/  FFMA.FTZ R87, R87, R87, RZ ;  /* 0x0000005757577223 */ /* 0x000fc800000100ff */
[----:B------:R-:W-:-:S04]  /*4560*/  FFMA.FTZ R87, R152, R152, R87 ;  /* 0x0000009898577223 */ /* 0x000fc80000010057 */
[----:B------:R-:W-:Y:S01]  /*4570*/  FFMA.FTZ R87, R148, R148, R87 ;  /* 0x0000009494577223 */ /* 0x000fe20000010057 */
[----:B------:R-:W-:-:S03]  /*4580*/  FADD.FTZ R148, -R149, R92 ;  /* 0x0000005c95947221 */ /* 0x000fc60000010100 */
        /* <DEDUP_REMOVED lines=86> */
[----:B------:R-:W-:-:S04]  /*4af0*/  FFMA.FTZ R87, R148, R148, R87 ;  /* 0x0000009494577223 */ /* 0x000fc80000010057 */
        /* <DEDUP_REMOVED lines=10> */
.L_x_216:
[----:B------:R-:W-:Y:S01]  /*4ba0*/  FMUL.FTZ R87, R149, R149 ;  /* 0x0000009595577220 */ /* 0x000fe20000410000 */
[----:B------:R-:W-:Y:S01]  /*4bb0*/  ISETP.NE.AND P3, PT, RZ, UR5, PT ;  /* 0x00000005ff007c0c */ /* 0x000fe2000bf65270 */
[----:B01----:R-:W-:Y:S01]  /*4bc0*/  FADD.FTZ R151, R151, R152 ;  /* 0x0000009897977221 */ /* 0x003fe20000010000 */
[----:B------:R-:W-:Y:S01]  /*4bd0*/  SHF.L.U32 R148, R48, 0x10, RZ ;  /* 0x0000001030947819 */ /* 0x000fe200000006ff */
[----:B------:R-:W-:Y:S01]  /*4be0*/  IMAD.U32 R150, R25, 0x10000, RZ ;  /* 0x0001000019967824 */ /* 0x000fe200078e00ff */
[----:B------:R-:W-:Y:S01]  /*4bf0*/  FSEL R87, R87, RZ, P3 ;  /* 0x000000ff57577208 */ /* 0x000fe20001800000 */
[----:B------:R-:W-:Y:S01]  /*4c00*/  FFMA.FTZ R140, R151, R140, UR8 ;  /* 0x00000008978c7e23 */ /* 0x000fe2000801008c */
[----:B------:R-:W-:Y:S02]  /*4c10*/  FSEL R147, R149, RZ, !P3 ;  /* 0x000000ff95937208 */ /* 0x000fe40005800000 */
[----:B------:R-:W-:Y:S01]  /*4c20*/  SHF.L.U32 R153, R3, 0x10, RZ ;  /* 0x0000001003997819 */ /* 0x000fe200000006ff */
[----:B------:R-:W-:Y:S01]  /*4c30*/  FADD.FTZ R140, R140, R87 ;  /* 0x000000578c8c7221 */ /* 0x000fe20000010000 */
[----:B------:R-:W-:Y:S01]  /*4c40*/  SHF.L.U32 R155, R4, 0x10, RZ ;  /* 0x00000010049b7819 */ /* 0x000fe200000006ff */
[C---:B------:R-:W-:Y:S01]  /*4c50*/  FADD.FTZ R87, -R147.reuse, R90 ;  /* 0x0000005a93577221 */ /* 0x040fe20000010100 */
[----:B------:R-:W-:Y:S01]  /*4c60*/  SHF.L.U32 R90, R24, 0x10, RZ ;  /* 0x00000010185a7819 */ /* 0x000fe200000006ff */
[C---:B------:R-:W-:Y:S01]  /*4c70*/  FADD.FTZ R151, -R147.reuse, R146 ;  /* 0x0000009293977221 */ /* 0x040fe20000010100 */
[----:B------:R-:W-:Y:S01]  /*4c80*/  SHF.L.U32 R146, R0, 0x10, RZ ;  /* 0x0000001000927819 */ /* 0x000fe200000006ff */
[----:B------:R-:W0:Y:S01]  /*4c90*/  MUFU.RSQ R140, R140 ;  /* 0x0000008c008c7308 */ /* 0x000e220000001400 */
[C---:B------:R-:W-:Y:S01]  /*4ca0*/  FADD.FTZ R157, -R147.reuse, R92 ;  /* 0x0000005c939d7221 */ /* 0x040fe20000010100 */
[----:B------:R-:W-:Y:S01]  /*4cb0*/  FADD.FTZ R91, -R147, R91 ;  /* 0x0000005b935b7221 */ /* 0x000fe20000010100 */
[----:B------:R-:W-:Y:S01]  /*4cc0*/  SHF.L.U32 R152, R49, 0x10, RZ ;  /* 0x0000001031987819 */ /* 0x000fe200000006ff */
[C---:B------:R-:W-:Y:S01]  /*4cd0*/  FADD.FTZ R95, -R147.reuse, R95 ;  /* 0x0000005f935f7221 */ /* 0x040fe20000010100 */
[----:B------:R-:W-:Y:S01]  /*4ce0*/  FADD.FTZ R97, -R147, R97 ;  /* 0x0000006193617221 */ /* 0x000fe20000010100 */
[----:B------:R-:W-:Y:S01]  /*4cf0*/  SHF.L.U32 R92, R5, 0x10, RZ ;  /* 0x00000010055c7819 */ /* 0x000fe200000006ff */
        /* <DEDUP_REMOVED lines=8> */
[----:B------:R-:W-:Y:S01]  /*4d80*/  SHF.L.U32 R154, R35, 0x10, RZ ;  /* 0x00000010239a7819 */ /* 0x000fe200000006ff */
[C---:B------:R-:W-:Y:S01]  /*4d90*/  FADD.FTZ R117, -R147.reuse, R117 ;  /* 0x0000007593757221 */ /* 0x040fe20000010100 */
[----:B------:R-:W-:Y:S01]  /*4da0*/  FADD.FTZ R139, -R147, R139 ;  /* 0x0000008b938b7221 */ /* 0x000fe20000010100 */
[C---:B0-----:R-:W-:Y:S01]  /*4db0*/  FMUL.FTZ R87, R140.reuse, R87 ;  /* 0x000000578c577220 */ /* 0x041fe20000410000 */
[C---:B------:R-:W-:Y:S01]  /*4dc0*/  FMUL.FTZ R91, R140.reuse, R91 ;  /* 0x0000005b8c5b7220 */ /* 0x040fe20000410000 */
[C---:B------:R-:W-:Y:S01]  /*4dd0*/  FMUL.FTZ R95, R140.reuse, R95 ;  /* 0x0000005f8c5f7220 */ /* 0x040fe20000410000 */
[----:B------:R-:W-:Y:S01]  /*4de0*/  FMUL.FTZ R99, R140, R99 ;  /* 0x000000638c637220 */ /* 0x000fe20000410000 */
[----:B------:R-:W-:Y:S01]  /*4df0*/  FFMA.FTZ R90, R87, R90, R148 ;  /* 0x0000005a575a7223 */ /* 0x000fe20000010094 */
[----:B------:R-:W-:Y:S01]  /*4e00*/  SHF.L.U32 R148, R2, 0x10, RZ ;  /* 0x0000001002947819 */ /* 0x000fe200000006ff */
[C---:B------:R-:W-:Y:S01]  /*4e10*/  FMUL.FTZ R87, R140.reuse, R151 ;  /* 0x000000978c577220 */ /* 0x040fe20000410000 */
[----:B------:R-:W-:Y:S01]  /*4e20*/  FADD.FTZ R151, -R147, R94 ;  /* 0x0000005e93977221 */ /* 0x000fe20000010100 */
[----:B------:R-:W-:Y:S01]  /*4e30*/  FFMA.FTZ R91, R91, R150, R152 ;  /* 0x000000965b5b7223 */ /* 0x000fe20000010098 */
[C---:B------:R-:W-:Y:S01]  /*4e40*/  FMUL.FTZ R150, R140.reuse, R97 ;  /* 0x000000618c967220 */ /* 0x040fe20000410000 */
[----:B------:R-:W-:Y:S01]  /*4e50*/  FFMA.FTZ R87, R87, R146, R148 ;  /* 0x0000009257577223 */ /* 0x000fe20000010094 */
[C---:B------:R-:W-:Y:S01]  /*4e60*/  FMUL.FTZ R94, R140.reuse, R151 ;  /* 0x000000978c5e7220 */ /* 0x040fe20000410000 */
[----:B------:R-:W-:Y:S01]  /*4e70*/  FMUL.FTZ R146, R140, R157 ;  /* 0x0000009d8c927220 */ /* 0x000fe20000410000 */
[----:B------:R-:W-:Y:S01]  /*4e80*/  SHF.L.U32 R151, R26, 0x10, RZ ;  /* 0x000000101a977819 */ /* 0x000fe200000006ff */
[----:B------:R-:W-:-:S02]  /*4e90*/  IMAD.U32 R157, R50, 0x10000, RZ ;  /* 0x00010000329d7824 */ /* 0x000fc400078e00ff */
[----:B------:R-:W-:Y:S01]  /*4ea0*/  FFMA.FTZ R94, R94, R153, R155 ;  /* 0x000000995e5e7223 */ /* 0x000fe2000001009b */
[----:B------:R-:W-:Y:S01]  /*4eb0*/  SHF.L.U32 R148, R6, 0x10, RZ ;  /* 0x0000001006947819 */ /* 0x000fe200000006ff */
[----:B------:R-:W-:Y:S01]  /*4ec0*/  FMUL.FTZ R103, R140, R103 ;  /* 0x000000678c677220 */ /* 0x000fe20000410000 */
[----:B------:R-:W-:Y:S01]  /*4ed0*/  FFMA.FTZ R146, R146, R151, R157 ;  /* 0x0000009792927223 */ /* 0x000fe2000001009d */
[----:B------:R-:W-:Y:S01]  /*4ee0*/  SHF.L.U32 R151, R27, 0x10, RZ ;  /* 0x000000101b977819 */ /* 0x000fe200000006ff */
[----:B------:R-:W-:Y:S01]  /*4ef0*/  FMUL.FTZ R111, R140, R111 ;  /* 0x0000006f8c6f7220 */ /* 0x000fe20000410000 */
[----:B------:R-:W-:Y:S01]  /*4f00*/  SHF.L.U32 R153, R51, 0x10, RZ ;  /* 0x0000001033997819 */ /* 0x000fe200000006ff */
[----:B------:R-:W-:Y:S01]  /*4f10*/  FFMA.FTZ R97, R95, R92, R148 ;  /* 0x0000005c5f617223 */ /* 0x000fe20000010094 */
[----:B------:R-:W-:Y:S01]  /*4f20*/  FADD.FTZ R95, -R147, R96 ;  /* 0x00000060935f7221 */ /* 0x000fe20000010100 */
[----:B------:R-:W-:Y:S01]  /*4f30*/  SHF.L.U32 R96, R8, 0x10, RZ ;  /* 0x0000001008607819 */ /* 0x000fe200000006ff */
[----:B------:R-:W-:-:S02]  /*4f40*/  IMAD.U32 R92, R7, 0x10000, RZ ;  /* 0x00010000075c7824 */ /* 0x000fc400078e00ff */
[----:B------:R-:W-:Y:S01]  /*4f50*/  FFMA.FTZ R148, R150, R151, R153 ;  /* 0x0000009796947223 */ /* 0x000fe20000010099 */
[----:B------:R-:W-:Y:S01]  /*4f60*/  FADD.FTZ R151, -R147, R98 ;  /* 0x0000006293977221 */ /* 0x000fe20000010100 */
[----:B------:R-:W-:Y:S01]  /*4f70*/  FMUL.FTZ R95, R140, R95 ;  /* 0x0000005f8c5f7220 */ /* 0x000fe20000410000 */
[----:B------:R-:W-:Y:S01]  /*4f80*/  SHF.L.U32 R153, R28, 0x10, RZ ;  /* 0x000000101c997819 */ /* 0x000fe200000006ff */
[----:B------:R-:W-:Y:S01]  /*4f90*/  FMUL.FTZ R123, R140, R123 ;  /* 0x0000007b8c7b7220 */ /* 0x000fe20000410000 */
[----:B------:R-:W-:Y:S01]  /*4fa0*/  SHF.L.U32 R155, R52, 0x10, RZ ;  /* 0x00000010349b7819 */ /* 0x000fe200000006ff */
[----:B------:R-:W-:Y:S01]  /*4fb0*/  FMUL.FTZ R98, R140, R151 ;  /* 0x000000978c627220 */ /* 0x000fe20000410000 */
[----:B------:R-:W-:Y:S01]  /*4fc0*/  SHF.L.U32 R150, R29, 0x10, RZ ;  /* 0x000000101d967819 */ /* 0x000fe200000006ff */
[----:B------:R-:W-:Y:S01]  /*4fd0*/  FFMA.FTZ R151, R95, R92, R96 ;  /* 0x0000005c5f977223 */ /* 0x000fe20000010060 */
[----:B------:R-:W-:Y:S01]  /*4fe0*/  SHF.L.U32 R152, R53, 0x10, RZ ;  /* 0x0000001035987819 */ /* 0x000fe200000006ff */
[----:B------:R-:W-:Y:S01]  /*4ff0*/  FFMA.FTZ R92, R98, R153, R155 ;  /* 0x00000099625c7223 */ /* 0x000fe2000001009b */
[----:B------:R-:W-:Y:S01]  /*5000*/  SHF.L.U32 R96, R9, 0x10, RZ ;  /* 0x0000001009607819 */ /* 0x000fe200000006ff */
[----:B------:R-:W-:-:S02]  /*5010*/  IMAD.U32 R98, R10, 0x10000, RZ ;  /* 0x000100000a627824 */ /* 0x000fc400078e00ff */
[----:B------:R-:W-:Y:S01]  /*5020*/  FMUL.FTZ R95, R140, R113 ;  /* 0x000000718c5f7220 */ /* 0x000fe20000410000 */
[----:B------:R-:W-:Y:S01]  /*5030*/  FFMA.FTZ R113, R99, R150, R152 ;  /* 0x0000009663717223 */ /* 0x000fe20000010098 */
[----:B------:R-:W-:Y:S01]  /*5040*/  FADD.FTZ R99, -R147, R112 ;  /* 0x0000007093637221 */ /* 0x000fe20000010100 */
[----:B------:R-:W-:Y:S01]  /*5050*/  SHF.L.U32 R112, R11, 0x10, RZ ;  /* 0x000000100b707819 */ /* 0x000fe200000006ff */
[----:B------:R-:W-:Y:S01]  /*5060*/  FFMA.FTZ R95, R95, R96, R98 ;  /* 0x000000605f5f7223 */ /* 0x000fe20000010062 */
[----:B------:R-:W-:Y:S01]  /*5070*/  SHF.L.U32 R96, R12, 0x10, RZ ;  /* 0x000000100c607819 */ /* 0x000fe200000006ff */
[----:B------:R-:W-:Y:S01]  /*5080*/  FMUL.FTZ R99, R140, R99 ;  /* 0x000000638c637220 */ /* 0x000fe20000410000 */
[----:B------:R-:W-:Y:S01]  /*5090*/  FADD.FTZ R153, -R147, R100 ;  /* 0x0000006493997221 */ /* 0x000fe20000010100 */
[----:B------:R-:W-:Y:S01]  /*50a0*/  SHF.L.U32 R155, R54, 0x10, RZ ;  /* 0x00000010369b7819 */ /* 0x000fe200000006ff */
[----:B------:R-:W-:Y:S02]  /*50b0*/  IMAD.U32 R100, R55, 0x10000, RZ ;  /* 0x0001000037647824 */ /* 0x000fe400078e00ff */
[----:B------:R-:W-:Y:S01]  /*50c0*/  FFMA.FTZ R112, R99, R112, R96 ;  /* 0x0000007063707223 */ /* 0x000fe20000010060 */
[----:B------:R-:W-:Y:S01]  /*50d0*/  FADD.FTZ R99, -R147, R102 ;  /* 0x0000006693637221 */ /* 0x000fe20000010100 */
[----:B------:R-:W-:Y:S01]  /*50e0*/  FMUL.FTZ R150, R140, R153 ;  /* 0x000000998c967220 */ /* 0x000fe20000410000 */
        /* <DEDUP_REMOVED lines=8> */
[----:B------:R-:W-:Y:S01]  /*5170*/  FADD.FTZ R99, -R147, R114 ;  /* 0x0000007293637221 */ /* 0x000fe20000010100 */
[----:B------:R-:W-:Y:S01]  /*5180*/  FFMA.FTZ R153, R103, R96, R98 ;  /* 0x0000006067997223 */ /* 0x000fe20000010062 */
[----:B------:R-:W-:Y:S01]  /*5190*/  SHF.L.U32 R96, R15, 0x10, RZ ;  /* 0x000000100f607819 */ /* 0x000fe200000006ff */
        /* <DEDUP_REMOVED lines=11> */
[----:B------:R-:W-:Y:S01]  /*5250*/  FMUL.FTZ R111, R140, R115 ;  /* 0x000000738c6f7220 */ /* 0x000fe20000410000 */
[----:B------:R-:W-:Y:S01]  /*5260*/  SHF.L.U32 R102, R33, 0x10, RZ ;  /* 0x0000001021667819 */ /* 0x000fe200000006ff */
[----:B------:R-:W-:Y:S01]  /*5270*/  FADD.FTZ R115, -R147, R116 ;  /* 0x0000007493737221 */ /* 0x000fe20000010100 */
[----:B------:R-:W-:Y:S01]  /*5280*/  FFMA.FTZ R103, R103, R96, R98 ;  /* 0x0000006067677223 */ /* 0x000fe20000010062 */
[----:B------:R-:W-:Y:S01]  /*5290*/  SHF.L.U32 R116, R19, 0x10, RZ ;  /* 0x0000001013747819 */ /* 0x000fe200000006ff */
[----:B------:R-:W-:Y:S02]  /*52a0*/  IMAD.U32 R96, R20, 0x10000, RZ ;  /* 0x0001000014607824 */ /* 0x000fe400078e00ff */
[----:B------:R-:W-:Y:S01]  /*52b0*/  FMUL.FTZ R99, R140, R99 ;  /* 0x000000638c637220 */ /* 0x000fe20000410000 */
[--C-:B------:R-:W-:Y:S01]  /*52c0*/  FFMA.FTZ R111, R111, R102, R114.reuse ;  /* 0x000000666f6f7223 */ /* 0x100fe20000010072 */
[----:B------:R-:W-:Y:S01]  /*52d0*/  PRMT R114, R38, 0x7632, R114 ;  /* 0x0000763226727816 */ /* 0x000fe20000000072 */
[----:B------:R-:W-:Y:S01]  /*52e0*/  FMUL.FTZ R115, R140, R115 ;  /* 0x000000738c737220 */ /* 0x000fe20000410000 */
[----:B------:R-:W-:Y:S01]  /*52f0*/  FFMA.FTZ R116, R99, R116, R96 ;  /* 0x0000007463747223 */ /* 0x000fe20000010060 */
[----:B------:R-:W-:Y:S01]  /*5300*/  PRMT R102, R62, 0x7632, R102 ;  /* 0x000076323e667816 */ /* 0x000fe20000000066 */
[----:B------:R-:W-:Y:S01]  /*5310*/  FADD.FTZ R99, -R147, R128 ;  /* 0x0000008093637221 */ /* 0x000fe20000010100 */
[----:B------:R-:W-:Y:S01]  /*5320*/  SHF.L.U32 R120, R34, 0x10, RZ ;  /* 0x0000001022787819 */ /* 0x000fe200000006ff */
[----:B------:R-:W-:Y:S01]  /*5330*/  IMAD.U32 R96, R21, 0x10000, RZ ;  /* 0x0001000015607824 */ /* 0x000fe200078e00ff */
[----:B------:R-:W-:Y:S01]  /*5340*/  SHF.L.U32 R98, R58, 0x10, RZ ;  /* 0x000000103a627819 */ /* 0x000fe200000006ff */
[----:B------:R-:W-:Y:S01]  /*5350*/  FMUL.FTZ R99, R140, R99 ;  /* 0x000000638c637220 */ /* 0x000fe20000410000 */
[----:B------:R-:W-:Y:S01]  /*5360*/  SHF.L.U32 R114, R114, 0x10, RZ ;  /* 0x0000001072727819 */ /* 0x000fe200000006ff */
[----:B------:R-:W-:Y:S01]  /*5370*/  FADD.FTZ R127, -R147, R127 ;  /* 0x0000007f937f7221 */ /* 0x000fe20000010100 */
[----:B------:R-:W-:Y:S01]  /*5380*/  SHF.L.U32 R102, R102, 0x10, RZ ;  /* 0x0000001066667819 */ /* 0x000fe200000006ff */
[----:B------:R-:W-:Y:S01]  /*5390*/  FFMA.FTZ R120, R115, R120, R98 ;  /* 0x0000007873787223 */ /* 0x000fe20000010062 */
[----:B------:R-:W-:Y:S01]  /*53a0*/  SHF.L.U32 R98, R22, 0x10, RZ ;  /* 0x0000001016627819 */ /* 0x000fe200000006ff */
[C---:B------:R-:W-:Y:S01]  /*53b0*/  FMUL.FTZ R127, R140.reuse, R127 ;  /* 0x0000007f8c7f7220 */ /* 0x040fe20000410000 */
[----:B------:R-:W-:Y:S01]  /*53c0*/  PRMT R115, R39, 0x7632, R115 ;  /* 0x0000763227737816 */ /* 0x000fe20000000073 */
[----:B------:R-:W-:Y:S01]  /*53d0*/  FFMA.FTZ R114, R99, R114, R102 ;  /* 0x0000007263727223 */ /* 0x000fe20000010066 */
[----:B------:R-:W-:Y:S01]  /*53e0*/  PRMT R121, R63, 0x7632, R121 ;  /* 0x000076323f797816 */ /* 0x000fe20000000079 */
[----:B------:R-:W-:Y:S01]  /*53f0*/  FADD.FTZ R99, -R147, R118 ;  /* 0x0000007693637221 */ /* 0x000fe20000010100 */
[----:B------:R-:W-:Y:S01]  /*5400*/  FFMA.FTZ R123, R123, R96, R98 ;  /* 0x000000607b7b7223 */ /* 0x000fe20000010062 */
[----:B------:R-:W-:Y:S01]  /*5410*/  SHF.L.U32 R115, R115, 0x10, RZ ;  /* 0x0000001073737819 */ /* 0x000fe200000006ff */
[----:B------:R-:W-:Y:S01]  /*5420*/  IMAD.U32 R96, R59, 0x10000, RZ ;  /* 0x000100003b607824 */ /* 0x000fe200078e00ff */
[----:B------:R-:W-:Y:S01]  /*5430*/  SHF.L.U32 R121, R121, 0x10, RZ ;  /* 0x0000001079797819 */ /* 0x000fe200000006ff */
[C---:B------:R-:W-:Y:S01]  /*5440*/  FMUL.FTZ R99, R140.reuse, R99 ;  /* 0x000000638c637220 */ /* 0x040fe20000410000 */
[----:B------:R-:W-:Y:S01]  /*5450*/  FMUL.FTZ R118, R140, R131 ;  /* 0x000000838c767220 */ /* 0x000fe20000410000 */
[----:B------:R-:W-:Y:S01]  /*5460*/  SHF.L.U32 R98, R104, 0x10, RZ ;  /* 0x0000001068627819 */ /* 0x000fe200000006ff */
[----:B------:R-:W-:Y:S01]  /*5470*/  FMUL.FTZ R102, R140, R139 ;  /* 0x0000008b8c667220 */ /* 0x000fe20000410000 */
[----:B------:R-:W-:Y:S01]  /*5480*/  FFMA.FTZ R154, R99, R154, R96 ;  /* 0x0000009a639a7223 */ /* 0x000fe20000010060 */
[----:B------:R-:W-:Y:S01]  /*5490*/  FFMA.FTZ R118, R118, R115, R121 ;  /* 0x0000007376767223 */ /* 0x000fe20000010079 */
[----:B------:R-:W-:Y:S01]  /*54a0*/  PRMT R99, R40, 0x7632, R99 ;  /* 0x0000763228637816 */ /* 0x000fe20000000063 */
[C---:B------:R-:W-:Y:S01]  /*54b0*/  FADD.FTZ R135, -R147.reuse, R135 ;  /* 0x0000008793877221 */ /* 0x040fe20000010100 */
[----:B------:R-:W-:Y:S01]  /*54c0*/  PRMT R115, R64, 0x7632, R115 ;  /* 0x0000763240737816 */ /* 0x000fe20000000073 */
[----:B------:R-:W-:Y:S01]  /*54d0*/  FADD.FTZ R137, -R147, R137 ;  /* 0x0000008993897221 */ /* 0x000fe20000010100 */
[----:B------:R-:W-:Y:S01]  /*54e0*/  SHF.L.U32 R96, R23, 0x10, RZ ;  /* 0x0000001017607819 */ /* 0x000fe200000006ff */
[----:B------:R-:W-:Y:S01]  /*54f0*/  FMUL.FTZ R121, R140, R135 ;  /* 0x000000878c797220 */ /* 0x000fe20000410000 */
[----:B------:R-:W-:Y:S01]  /*5500*/  SHF.L.U32 R99, R99, 0x10, RZ ;  /* 0x0000001063637819 */ /* 0x000fe200000006ff */
[----:B------:R-:W-:Y:S01]  /*5510*/  FADD.FTZ R143, -R147, R143 ;  /* 0x0000008f938f7221 */ /* 0x000fe20000010100 */
[----:B------:R-:W-:Y:S01]  /*5520*/  SHF.L.U32 R115, R115, 0x10, RZ ;  /* 0x0000001073737819 */ /* 0x000fe200000006ff */
[--C-:B------:R-:W-:Y:S01]  /*5530*/  FFMA.FTZ R139, R117, R96, R98.reuse ;  /* 0x00000060758b7223 */ /* 0x100fe20000010062 */
[----:B------:R-:W-:Y:S01]  /*5540*/  PRMT R98, R41, 0x7632, R98 ;  /* 0x0000763229627816 */ /* 0x000fe20000000062 */
[----:B------:R-:W-:Y:S01]  /*5550*/  FADD.FTZ R129, -R147, R129 ;  /* 0x0000008193817221 */ /* 0x000fe20000010100 */
[----:B------:R-:W-:Y:S01]  /*5560*/  PRMT R128, R65, 0x7632, R128 ;  /* 0x0000763241807816 */ /* 0x000fe20000000080 */
[----:B------:R-:W-:Y:S01]  /*5570*/  FFMA.FTZ R102, R102, R99, R115 ;  /* 0x0000006366667223 */ /* 0x000fe20000010073 */
[C---:B------:R-:W-:Y:S01]  /*5580*/  FADD.FTZ R99, -R147.reuse, R122 ;  /* 0x0000007a93637221 */ /* 0x040fe20000010100 */
[--C-:B------:R-:W-:Y:S01]  /*5590*/  FADD.FTZ R115, -R147, R138.reuse ;  /* 0x0000008a93737221 */ /* 0x100fe20000010100 */
[----:B------:R-:W-:Y:S01]  /*55a0*/  SHF.L.U32 R128, R128, 0x10, RZ ;  /* 0x0000001080807819 */ /* 0x000fe200000006ff */
[----:B------:R-:W-:Y:S01]  /*55b0*/  IMAD.U32 R98, R98, 0x10000, RZ ;  /* 0x0001000062627824 */ /* 0x000fe200078e00ff */
[----:B------:R-:W-:Y:S01]  /*55c0*/  SHF.L.U32 R122, R36, 0x10, RZ ;  /* 0x00000010247a7819 */ /* 0x000fe200000006ff */
[----:B------:R-:W-:Y:S01]  /*55d0*/  FMUL.FTZ R99, R140, R99 ;  /* 0x000000638c637220 */ /* 0x000fe20000410000 */
[----:B------:R-:W-:Y:S01]  /*55e0*/  SHF.L.U32 R96, R60, 0x10, RZ ;  /* 0x000000103c607819 */ /* 0x000fe200000006ff */
[----:B------:R-:W-:Y:S01]  /*55f0*/  FMUL.FTZ R115, R140, R115 ;  /* 0x000000738c737220 */ /* 0x000fe20000410000 */
[----:B------:R-:W-:Y:S01]  /*5600*/  PRMT R138, R66, 0x7632, R138 ;  /* 0x00007632428a7816 */ /* 0x000fe2000000008a */
[----:B------:R-:W-:Y:S01]  /*5610*/  FMUL.FTZ R129, R140, R129 ;  /* 0x000000818c817220 */ /* 0x000fe20000410000 */
[----:B------:R-:W-:Y:S01]  /*5620*/  PRMT R117, R43, 0x7632, R117 ;  /* 0x000076322b757816 */ /* 0x000fe20000000075 */
[----:B------:R-:W-:Y:S01]  /*5630*/  FFMA.FTZ R122, R99, R122, R96 ;  /* 0x0000007a637a7223 */ /* 0x000fe20000010060 */
[----:B------:R-:W-:Y:S01]  /*5640*/  FFMA.FTZ R115, R115, R98, R128 ;  /* 0x0000006273737223 */ /* 0x000fe20000010080 */
[----:B------:R-:W-:Y:S01]  /*5650*/  SHF.L.U32 R96, R105, 0x10, RZ ;  /* 0x0000001069607819 */ /* 0x000fe200000006ff */
[----:B------:R-:W-:Y:S01]  /*5660*/  FADD.FTZ R99, -R147, R124 ;  /* 0x0000007c93637221 */ /* 0x000fe20000010100 */
[----:B------:R-:W-:Y:S01]  /*5670*/  SHF.L.U32 R98, R106, 0x10, RZ ;  /* 0x000000106a627819 */ /* 0x000fe200000006ff */
[----:B------:R-:W-:Y:S01]  /*5680*/  IMAD.U32 R138, R138, 0x10000, RZ ;  /* 0x000100008a8a7824 */ /* 0x000fe200078e00ff */
[----:B------:R-:W-:Y:S01]  /*5690*/  PRMT R128, R42, 0x7632, R128 ;  /* 0x000076322a807816 */ /* 0x000fe20000000080 */
[----:B------:R-:W-:Y:S01]  /*56a0*/  FMUL.FTZ R99, R140, R99 ;  /* 0x000000638c637220 */ /* 0x000fe20000410000 */
[----:B------:R-:W-:Y:S01]  /*56b0*/  PRMT R135, R67, 0x7632, R135 ;  /* 0x0000763243877816 */ /* 0x000fe20000000087 */
[----:B------:R-:W-:Y:S01]  /*56c0*/  FFMA.FTZ R127, R127, R96, R98 ;  /* 0x000000607f7f7223 */ /* 0x000fe20000010062 */
[----:B------:R-:W-:Y:S01]  /*56d0*/  SHF.L.U32 R128, R128, 0x10, RZ ;  /* 0x0000001080807819 */ /* 0x000fe200000006ff */
[----:B------:R-:W-:Y:S01]  /*56e0*/  IMAD.U32 R96, R37, 0x10000, RZ ;  /* 0x0001000025607824 */ /* 0x000fe200078e00ff */
[----:B------:R-:W-:Y:S01]  /*56f0*/  SHF.L.U32 R98, R61, 0x10, RZ ;  /* 0x000000103d627819 */ /* 0x000fe200000006ff */
[----:B------:R-:W-:Y:S01]  /*5700*/  FADD.FTZ R125, -R147, R125 ;  /* 0x0000007d937d7221 */ /* 0x000fe20000010100 */
[----:B------:R-:W-:Y:S01]  /*5710*/  SHF.L.U32 R117, R117, 0x10, RZ ;  /* 0x0000001075757819 */ /* 0x000fe200000006ff */
[----:B------:R-:W-:Y:S01]  /*5720*/  FFMA.FTZ R121, R121, R128, R138 ;  /* 0x0000008079797223 */ /* 0x000fe2000001008a */
[----:B------:R-:W-:Y:S01]  /*5730*/  SHF.L.U32 R135, R135, 0x10, RZ ;  /* 0x0000001087877819 */ /* 0x000fe200000006ff */
[--C-:B------:R-:W-:Y:S01]  /*5740*/  FFMA.FTZ R131, R99, R96, R98.reuse ;  /* 0x0000006063837223 */ /* 0x100fe20000010062 */
[----:B------:R-:W-:Y:S01]  /*5750*/  FMUL.FTZ R128, R140, R137 ;  /* 0x000000898c807220 */ /* 0x000fe20000410000 */
[----:B------:R-:W-:Y:S01]  /*5760*/  PRMT R98, R44, 0x7632, R98 ;  /* 0x000076322c627816 */ /* 0x000fe20000000062 */
[----:B------:R-:W-:Y:S01]  /*5770*/  IMAD.U32 R96, R108, 0x10000, RZ ;  /* 0x000100006c607824 */ /* 0x000fe200078e00ff */
[----:B------:R-:W-:Y:S01]  /*5780*/  PRMT R124, R68, 0x7632, R124 ;  /* 0x00007632447c7816 */ /* 0x000fe2000000007c */
[----:B------:R-:W-:Y:S01]  /*5790*/  FFMA.FTZ R128, R128, R117, R135 ;  /* 0x0000007580807223 */ /* 0x000fe20000010087 */
[----:B------:R-:W-:Y:S01]  /*57a0*/  SHF.L.U32 R98, R98, 0x10, RZ ;  /* 0x0000001062627819 */ /* 0x000fe200000006ff */
[----:B------:R-:W-:Y:S01]  /*57b0*/  FMUL.FTZ R117, R140, R143 ;  /* 0x0000008f8c757220 */ /* 0x000fe20000410000 */
[----:B------:R-:W-:Y:S01]  /*57c0*/  SHF.L.U32 R124, R124, 0x10, RZ ;  /* 0x000000107c7c7819 */ /* 0x000fe200000006ff */
[----:B------:R-:W-:Y:S01]  /*57d0*/  FADD.FTZ R99, -R147, R144 ;  /* 0x0000009093637221 */ /* 0x000fe20000010100 */
[----:B------:R-:W-:Y:S01]  /*57e0*/  SHF.L.U32 R138, R107, 0x10, RZ ;  /* 0x000000106b8a7819 */ /* 0x000fe200000006ff */
[----:B------:R-:W-:Y:S01]  /*57f0*/  FMUL.FTZ R125, R140, R125 ;  /* 0x0000007d8c7d7220 */ /* 0x000fe20000410000 */
[----:B------:R-:W-:Y:S01]  /*5800*/  PRMT R156, R69, 0x7632, R156 ;  /* 0x00007632459c7816 */ /* 0x000fe2000000009c */
[--C-:B------:R-:W-:Y:S01]  /*5810*/  FFMA.FTZ R117, R117, R98, R124.reuse ;  /* 0x0000006275757223 */ /* 0x100fe2000001007c */
[----:B------:R-:W-:Y:S01]  /*5820*/  PRMT R124, R45, 0x7632, R124 ;  /* 0x000076322d7c7816 */ /* 0x000fe2000000007c */
[----:B------:R-:W-:Y:S01]  /*5830*/  FFMA.FTZ R138, R129, R138, R96 ;  /* 0x0000008a818a7223 */ /* 0x000fe20000010060 */
[----:B------:R-:W-:Y:S01]  /*5840*/  SHF.L.U32 R96, R38, 0x10, RZ ;  /* 0x0000001026607819 */ /* 0x000fe200000006ff */
[----:B------:R-:W-:Y:S01]  /*5850*/  FMUL.FTZ R99, R140, R99 ;  /* 0x000000638c637220 */ /* 0x000fe20000410000 */
[----:B------:R-:W-:Y:S01]  /*5860*/  SHF.L.U32 R98, R62, 0x10, RZ ;  /* 0x000000103e627819 */ /* 0x000fe200000006ff */
[C---:B------:R-:W-:Y:S01]  /*5870*/  FADD.FTZ R141, -R147.reuse, R141 ;  /* 0x0000008d938d7221 */ /* 0x040fe20000010100 */
[----:B------:R-:W-:Y:S01]  /*5880*/  SHF.L.U32 R124, R124, 0x10, RZ ;  /* 0x000000107c7c7819 */ /* 0x000fe200000006ff */
[----:B------:R-:W-:Y:S01]  /*5890*/  FADD.FTZ R133, -R147, R133 ;  /* 0x0000008593857221 */ /* 0x000fe20000010100 */
[----:B------:R-:W-:Y:S01]  /*58a0*/  SHF.L.U32 R156, R156, 0x10, RZ ;  /* 0x000000109c9c7819 */ /* 0x000fe200000006ff */
[----:B------:R-:W-:Y:S01]  /*58b0*/  FFMA.FTZ R135, R125, R96, R98 ;  /* 0x000000607d877223 */ /* 0x000fe20000010062 */
[----:B------:R-:W-:Y:S01]  /*58c0*/  PRMT R96, R46, 0x7632, R96 ;  /* 0x000076322e607816 */ /* 0x000fe20000000060 */
[----:B------:R-:W-:Y:S01]  /*58d0*/  FMUL.FTZ R125, R140, R141 ;  /* 0x0000008d8c7d7220 */ /* 0x000fe20000410000 */
[----:B------:R-:W-:Y:S01]  /*58e0*/  SHF.L.U32 R98, R63, 0x10, RZ ;  /* 0x000000103f627819 */ /* 0x000fe200000006ff */
[----:B------:R-:W-:Y:S01]  /*58f0*/  FFMA.FTZ R124, R99, R124, R156 ;  /* 0x0000007c637c7223 */ /* 0x000fe2000001009c */
[----:B------:R-:W-:Y:S01]  /*5900*/  FADD.FTZ R99, -R147, R126 ;  /* 0x0000007e93637221 */ /* 0x000fe20000010100 */
[----:B------:R-:W-:Y:S01]  /*5910*/  IMAD.U32 R126, R96, 0x10000, RZ ;  /* 0x00010000607e7824 */ /* 0x000fe200078e00ff */
[----:B------:R-:W-:Y:S01]  /*5920*/  SHF.L.U32 R96, R39, 0x10, RZ ;  /* 0x0000001027607819 */ /* 0x000fe200000006ff */
[C---:B------:R-:W-:Y:S01]  /*5930*/  FADD.FTZ R143, -R147.reuse, R134 ;  /* 0x00000086938f7221 */ /* 0x040fe20000010100 */
[----:B------:R-:W-:Y:S01]  /*5940*/  FMUL.FTZ R99, R140, R99 ;  /* 0x000000638c637220 */ /* 0x000fe20000410000 */
[----:B------:R-:W-:Y:S01]  /*5950*/  PRMT R144, R70, 0x7632, R144 ;  /* 0x0000763246907816 */ /* 0x000fe20000000090 */
[----:B------:R-:W-:Y:S01]  /*5960*/  FADD.FTZ R85, -R147, R85 ;  /* 0x0000005593557221 */ /* 0x000fe20000010100 */
[----:B------:R-:W-:Y:S01]  /*5970*/  SHF.L.U32 R137, R65, 0x10, RZ ;  /* 0x0000001041897819 */ /* 0x000fe200000006ff */
[----:B------:R-:W-:Y:S01]  /*5980*/  FFMA.FTZ R141, R99, R96, R98 ;  /* 0x00000060638d7223 */ /* 0x000fe20000010062 */
[----:B------:R-:W-:Y:S01]  /*5990*/  FADD.FTZ R99, -R147, R132 ;  /* 0x0000008493637221 */ /* 0x000fe20000010100 */
[C---:B------:R-:W-:Y:S01]  /*59a0*/  FMUL.FTZ R132, R140.reuse, R133 ;  /* 0x000000858c847220 */ /* 0x040fe20000410000 */
[----:B------:R-:W-:Y:S01]  /*59b0*/  SHF.L.U32 R133, R41, 0x10, RZ ;  /* 0x0000001029857819 */ /* 0x000fe200000006ff */
[----:B------:R-:W-:Y:S01]  /*59c0*/  FMUL.FTZ R134, R140, R143 ;  /* 0x0000008f8c867220 */ /* 0x000fe20000410000 */
[----:B------:R-:W-:Y:S01]  /*59d0*/  SHF.L.U32 R144, R144, 0x10, RZ ;  /* 0x0000001090907819 */ /* 0x000fe200000006ff */
[----:B------:R-:W-:Y:S01]  /*59e0*/  FMUL.FTZ R129, R140, R99 ;  /* 0x000000638c817220 */ /* 0x000fe20000410000 */
[----:B------:R-:W-:Y:S01]  /*59f0*/  SHF.L.U32 R96, R40, 0x10, RZ ;  /* 0x0000001028607819 */ /* 0x000fe200000006ff */
[----:B------:R-:W0:Y:S01]  /*5a00*/  @!P2 LDC.64 R98, c[0x0][0x3c0] ;  /* 0x0000f000ff62ab82 */ /* 0x000e220000000a00 */
[----:B------:R-:W-:Y:S01]  /*5a10*/  FFMA.FTZ R132, R132, R133, R137 ;  /* 0x0000008584847223 */ /* 0x000fe20000010089 */
[----:B------:R-:W-:Y:S01]  /*5a20*/  SHF.L.U32 R133, R42, 0x10, RZ ;  /* 0x000000102a857819 */ /* 0x000fe200000006ff */
[----:B------:R-:W-:Y:S01]  /*5a30*/  FFMA.FTZ R125, R125, R126, R144 ;  /* 0x0000007e7d7d7223 */ /* 0x000fe20000010090 */
[----:B------:R-:W-:Y:S01]  /*5a40*/  SHF.L.U32 R137, R66, 0x10, RZ ;  /* 0x0000001042897819 */ /* 0x000fe200000006ff */
[----:B------:R-:W-:-:S02]  /*5a50*/  IMAD.U32 R126, R64, 0x10000, RZ ;  /* 0x00010000407e7824 */ /* 0x000fc400078e00ff */
[C---:B------:R-:W-:Y:S01]  /*5a60*/  FADD.FTZ R145, -R147.reuse, R145 ;  /* 0x0000009193917221 */ /* 0x040fe20000010100 */
[----:B------:R-:W-:Y:S01]  /*5a70*/  SHF.L.U32 R143, R44, 0x10, RZ ;  /* 0x000000102c8f7819 */ /* 0x000fe200000006ff */
[----:B------:R-:W-:Y:S01]  /*5a80*/  FFMA.FTZ R134, R134, R133, R137 ;  /* 0x0000008586867223 */ /* 0x000fe20000010089 */
[----:B------:R-:W-:Y:S01]  /*5a90*/  FADD.FTZ R133, -R147, R136 ;  /* 0x0000008893857221 */ /* 0x000fe20000010100 */
[----:B------:R-:W-:Y:S01]  /*5aa0*/  FFMA.FTZ R129, R129, R96, R126 ;  /* 0x0000006081817223 */ /* 0x000fe2000001007e */
[----:B------:R-:W-:Y:S01]  /*5ab0*/  SHF.L.U32 R126, R67, 0x10, RZ ;  /* 0x00000010437e7819 */ /* 0x000fe200000006ff */
[----:B------:R-:W-:Y:S02]  /*5ac0*/  IMAD.U32 R96, R43, 0x10000, RZ ;  /* 0x000100002b607824 */ /* 0x000fe400078e00ff */
[C---:B------:R-:W-:Y:S01]  /*5ad0*/  FMUL.FTZ R133, R140.reuse, R133 ;  /* 0x000000858c857220 */ /* 0x040fe20000410000 */
[----:B------:R-:W-:Y:S02]  /*5ae0*/  IMAD.U32 R136, R69, 0x10000, RZ ;  /* 0x0001000045887824 */ /* 0x000fe400078e00ff */
[----:B------:R-:W-:Y:S01]  /*5af0*/  FMUL.FTZ R145, R140, R145 ;  /* 0x000000918c917220 */ /* 0x000fe20000410000 */
[----:B------:R-:W-:Y:S01]  /*5b00*/  SHF.L.U32 R157, R68, 0x10, RZ ;  /* 0x00000010449d7819 */ /* 0x000fe200000006ff */
[----:B------:R-:W-:Y:S01]  /*5b10*/  FFMA.FTZ R137, R133, R96, R126 ;  /* 0x0000006085897223 */ /* 0x000fe2000001007e */
[----:B------:R-:W-:Y:S01]  /*5b20*/  FADD.FTZ R133, -R147, R84 ;  /* 0x0000005493857221 */ /* 0x000fe20000010100 */
[----:B------:R-:W-:-:S03]  /*5b30*/  SHF.L.U32 R96, R45, 0x10, RZ ;  /* 0x000000102d607819 */ /* 0x000fc600000006ff */
[C---:B------:R-:W-:Y:S01]  /*5b40*/  FMUL.FTZ R126, R140.reuse, R133 ;  /* 0x000000858c7e7220 */ /* 0x040fe20000410000 */
[----:B------:R-:W-:Y:S01]  /*5b50*/  FMUL.FTZ R133, R140, R85 ;  /* 0x000000558c857220 */ /* 0x000fe20000410000 */
[----:B0-----:R-:W-:Y:S01]  /*5b60*/  @!P2 IMAD.WIDE R98, R109, 0x4, R98 ;  /* 0x000000046d62a825 */ /* 0x001fe200078e0262 */
[----:B------:R-:W0:Y:S03]  /*5b70*/  @!P2 LDC.64 R84, c[0x0][0x3c8] ;  /* 0x0000f200ff54ab82 */ /* 0x000e260000000a00 */
[----:B------:R-:W-:Y:S01]  /*5b80*/  FFMA.FTZ R126, R126, R143, R157 ;  /* 0x0000008f7e7e7223 */ /* 0x000fe2000001009d */
[----:B------:R-:W-:Y:S01]  /*5b90*/  FFMA.FTZ R133, R133, R96, R136 ;  /* 0x0000006085857223 */ /* 0x000fe20000010088 */
[----:B------:R-:W-:Y:S01]  /*5ba0*/  PRMT R96, R47, 0x7632, R96 ;  /* 0x000076322f607816 */ /* 0x000fe20000000060 */
[----:B------:R1:W-:Y:S01]  /*5bb0*/  @!P2 STG.E desc[UR6][R98.64], R149 ;  /* 0x000000956200a986 */ /* 0x0003e2000c101906 */
[----:B------:R-:W-:-:S02]  /*5bc0*/  SHF.L.U32 R136, R46, 0x10, RZ ;  /* 0x000000102e887819 */ /* 0x000fc400000006ff */
[----:B------:R-:W-:Y:S02]  /*5bd0*/  SHF.L.U32 R96, R96, 0x10, RZ ;  /* 0x0000001060607819 */ /* 0x000fe400000006ff */
[----:B-1----:R-:W-:Y:S01]  /*5be0*/  PRMT R98, R71, 0x7632, R98 ;  /* 0x0000763247627816 */ /* 0x002fe20000000062 */
[C---:B------:R-:W-:Y:S01]  /*5bf0*/  FADD.FTZ R99, -R147.reuse, R86 ;  /* 0x0000005693637221 */ /* 0x040fe20000010100 */
[----:B------:R-:W-:Y:S01]  /*5c00*/  FADD.FTZ R147, -R147, R142 ;  /* 0x0000008e93937221 */ /* 0x000fe20000010100 */
[----:B------:R-:W-:Y:S02]  /*5c10*/  SHF.L.U32 R86, R70, 0x10, RZ ;  /* 0x0000001046567819 */ /* 0x000fe400000006ff */
[----:B------:R-:W-:Y:S01]  /*5c20*/  SHF.L.U32 R98, R98, 0x10, RZ ;  /* 0x0000001062627819 */ /* 0x000fe200000006ff */
[C---:B------:R-:W-:Y:S01]  /*5c30*/  FMUL.FTZ R99, R140.reuse, R99 ;  /* 0x000000638c637220 */ /* 0x040fe20000410000 */
[----:B------:R-:W-:Y:S01]  /*5c40*/  FMUL.FTZ R143, R140, R147 ;  /* 0x000000938c8f7220 */ /* 0x000fe20000410000 */
[----:B0-----:R-:W-:-:S04]  /*5c50*/  @!P2 IMAD.WIDE R84, R109, 0x4, R84 ;  /* 0x000000046d54a825 */ /* 0x001fc800078e0254 */
[----:B------:R-:W-:Y:S01]  /*5c60*/  FFMA.FTZ R142, R145, R96, R98 ;  /* 0x00000060918e7223 */ /* 0x000fe20000010062 */
[----:B------:R-:W-:Y:S01]  /*5c70*/  FFMA.FTZ R136, R99, R136, R86 ;  /* 0x0000008863887223 */ /* 0x000fe20000010056 */
[----:B------:R-:W0:Y:S01]  /*5c80*/  LDC.64 R144, c[0x0][0x428] ;  /* 0x00010a00ff907b82 */ /* 0x000e220000000a00 */
[----:B------:R1:W-:Y:S01]  /*5c90*/  @!P2 STG.E desc[UR6][R84.64], R140 ;  /* 0x0000008c5400a986 */ /* 0x0003e2000c101906 */
[----:B------:R-:W-:Y:S01]  /*5ca0*/  SHF.L.U32 R96, R71, 0x10, RZ ;  /* 0x0000001047607819 */ /* 0x000fe200000006ff */
[----:B------:R-:W-:Y:S01]  /*5cb0*/  IMAD.U32 R86, R47, 0x10000, RZ ;  /* 0x000100002f567824 */ /* 0x000fe200078e00ff */
[----:B------:R-:W-:Y:S02]  /*5cc0*/  F2FP.BF16.F32.PACK_AB R98, R97, R146 ;  /* 0x000000926162723e */ /* 0x000fe400000010ff */
[----:B------:R-:W-:Y:S01]  /*5cd0*/  F2FP.BF16.F32.PACK_AB R99, R151, R148 ;  /* 0x000000949763723e */ /* 0x000fe200000010ff */
[----:B------:R-:W-:Y:S01]  /*5ce0*/  FFMA.FTZ R143, R143, R86, R96 ;  /* 0x000000568f8f7223 */ /* 0x000fe20000010060 */
[----:B------:R-:W-:-:S02]  /*5cf0*/  F2FP.BF16.F32.PACK_AB R97, R94, R91 ;  /* 0x0000005b5e61723e */ /* 0x000fc400000010ff */
[----:B------:R-:W-:Y:S02]  /*5d00*/  F2FP.BF16.F32.PACK_AB R96, R87, R90 ;  /* 0x0000005a5760723e */ /* 0x000fe400000010ff */
[----:B------:R-:W-:Y:S02]  /*5d10*/  F2FP.BF16.F32.PACK_AB R87, R155, R152 ;  /* 0x000000989b57723e */ /* 0x000fe400000010ff */
[----:B-1----:R-:W-:Y:S02]  /*5d20*/  F2FP.BF16.F32.PACK_AB R85, R112, R113 ;  /* 0x000000717055723e */ /* 0x002fe400000010ff */
[----:B------:R-:W1:Y:S01]  /*5d30*/  LDC.64 R112, c[0x0][0x380] ;  /* 0x0000e000ff707b82 */ /* 0x000e620000000a00 */
[----:B------:R-:W-:Y:S02]  /*5d40*/  F2FP.BF16.F32.PACK_AB R86, R153, R150 ;  /* 0x000000969956723e */ /* 0x000fe400000010ff */
[----:B------:R-:W-:Y:S02]  /*5d50*/  F2FP.BF16.F32.PACK_AB R84, R95, R92 ;  /* 0x0000005c5f54723e */ /* 0x000fe400000010ff */
[----:B------:R-:W-:-:S02]  /*5d60*/  F2FP.BF16.F32.PACK_AB R91, R139, R154 ;  /* 0x0000009a8b5b723e */ /* 0x000fc400000010ff */
[----:B------:R-:W-:Y:S01]  /*5d70*/  F2FP.BF16.F32.PACK_AB R90, R123, R120 ;  /* 0x000000787b5a723e */ /* 0x000fe200000010ff */
[--C-:B0-----:R-:W-:Y:S01]  /*5d80*/  IMAD.WIDE.U32 R160, R88, 0x10, R144.reuse ;  /* 0x0000001058a07825 */ /* 0x101fe200078e0090 */
[----:B------:R-:W-:Y:S02]  /*5d90*/  F2FP.BF16.F32.PACK_AB R88, R103, R100 ;  /* 0x000000646758723e */ /* 0x000fe400000010ff */
[----:B------:R-:W-:Y:S01]  /*5da0*/  F2FP.BF16.F32.PACK_AB R95, R118, R141 ;  /* 0x0000008d765f723e */ /* 0x000fe200000010ff */
[--C-:B------:R-:W-:Y:S01]  /*5db0*/  IMAD.WIDE.U32 R146, R89, 0x10, R144.reuse ;  /* 0x0000001059927825 */ /* 0x100fe200078e0090 */
[----:B------:R-:W-:Y:S01]  /*5dc0*/  F2FP.BF16.F32.PACK_AB R89, R116, R111 ;  /* 0x0000006f7459723e */ /* 0x000fe200000010ff */
[----:B------:R0:W-:Y:S01]  /*5dd0*/  STG.E.128 desc[UR6][R160.64], R96 ;  /* 0x00000060a0007986 */ /* 0x0001e2000c101d06 */
        /* <DEDUP_REMOVED lines=12> */
[----:B-1----:R-:W-:Y:S01]  /*5ea0*/  LEA R109, R112, R109, 0x2 ;  /* 0x0000006d706d7211 */ /* 0x002fe200078e10ff */
[----:B------:R-:W-:-:S03]  /*5eb0*/  IMAD.WIDE.U32 R144, R130, 0x10, R144 ;  /* 0x0000001082907825 */ /* 0x000fc600078e0090 */
[----:B------:R-:W-:Y:S02]  /*5ec0*/  ISETP.GE.AND P2, PT, R109, R113, PT ;  /* 0x000000716d00720c */ /* 0x000fe40003f46270 */
[----:B0-----:R-:W-:Y:S02]  /*5ed0*/  F2FP.BF16.F32.PACK_AB R99, R128, R137 ;  /* 0x000000898063723e */ /* 0x001fe400000010ff */
[----:B------:R-:W-:Y:S02]  /*5ee0*/  F2FP.BF16.F32.PACK_AB R98, R121, R134 ;  /* 0x000000867962723e */ /* 0x000fe400000010ff */
[----:B------:R-:W-:Y:S02]  /*5ef0*/  F2FP.BF16.F32.PACK_AB R97, R115, R132 ;  /* 0x000000847361723e */ /* 0x000fe400000010ff */
[----:B------:R-:W-:Y:S02]  /*5f00*/  F2FP.BF16.F32.PACK_AB R96, R102, R129 ;  /* 0x000000816660723e */ /* 0x000fe400000010ff */
[----:B------:R-:W-:-:S03]  /*5f10*/  F2FP.BF16.F32.PACK_AB R102, R125, R136 ;  /* 0x000000887d66723e */ /* 0x000fc600000010ff */
[----:B------:R2:W-:Y:S04]  /*5f20*/  STG.E.128 desc[UR6][R158.64], R96 ;  /* 0x000000609e007986 */ /* 0x0005e8000c101d06 */
[----:B------:R2:W-:Y:S01]  /*5f30*/  STG.E.128 desc[UR6][R144.64], R100 ;  /* 0x0000006490007986 */ /* 0x0005e2000c101d06 */
[----:B------:R-:W-:Y:S05]  /*5f40*/  @!P2 BRA `(.L_x_204) ;  /* 0xffffffa40094a947 */ /* 0x000fea000383ffff */
[----:B------:R-:W-:Y:S05]  /*5f50*/  EXIT ;  /* 0x000000000000794d */ /* 0x000fea0003800000 */
.L_x_203:
        /* <DEDUP_REMOVED lines=8> */
.L_x_206:
[----:B------:R-:W-:Y:S05]  /*5fe0*/  BSYNC B0 ;  /* 0x0000000000007941 */ /* 0x000fea0003800000 */
.L_x_205:
[----:B------:R-:W-:Y:S01]  /*5ff0*/  MOV R140, R152 ;  /* 0x00000098008c7202 */ /* 0x000fe20000000f00 */
[----:B------:R-:W-:Y:S02]  /*6000*/  HFMA2 R155, -RZ, RZ, 0, 1.1920928955078125e-07 ;  /* 0x00000002ff9b7431 */ /* 0x000fe400000001ff */
[----:B------:R-:W-:Y:S01]  /*6010*/  IMAD.MOV.U32 R156, RZ, RZ, 0x1f ;  /* 0x0000001fff9c7424 */ /* 0x000fe200078e00ff */
[----:B------:R-:W-:Y:S01]  /*6020*/  MOV R153, 0xffffffff ;  /* 0xffffffff00997802 */ /* 0x000fe20000000f00 */
[----:B------:R-:W-:-:S05]  /*6030*/  FADD.FTZ R147, R87, R140 ;  /* 0x0000008c57937221 */ /* 0x000fca0000010000 */
[----:B------:R-:W-:-:S07]  /*6040*/  MOV R154, R147 ;  /* 0x00000093009a7202 */ /* 0x000fce0000000f00 */
[----:B------:R-:W-:Y:S05]  /*6050*/  WARPSYNC.COLLECTIVE R153, `(.L_x_207) ;  /* 0x0000000099087348 */ /* 0x000fea0003c00000 */
[----:B------:R0:W1:Y:S02]  /*6060*/  SHFL.BFLY P3, R152, R154, R155, R156 ;  /* 0x0c00009b9a987389 */ /* 0x000064000006009c */
[----:B01----:R-:W-:Y:S05]  /*6070*/  ENDCOLLECTIVE ;  /* 0x000000000000791b */ /* 0x003fea0003800000 */
.L_x_207:
[----:B------:R-:W-:Y:S01]  /*6080*/  HFMA2 R155, -RZ, RZ, 0, 2.384185791015625e-07 ;  /* 0x00000004ff9b7431 */ /* 0x000fe200000001ff */
[----:B------:R-:W-:-:S05]  /*6090*/  MOV R140, R152 ;  /* 0x00000098008c7202 */ /* 0x000fca0000000f00 */
[----:B------:R-:W-:Y:S02]  /*60a0*/  FADD.FTZ R148, R147, R140 ;  /* 0x0000008c93947221 */ /* 0x000fe40000010000 */
[----:B------:R-:W0:Y:S03]  /*60b0*/  LDC R140, c[0x0][0x400] ;  /* 0x00010000ff8c7b82 */ /* 0x000e260000000800 */
[----:B------:R-:W-:-:S07]  /*60c0*/  MOV R154, R148 ;  /* 0x00000094009a7202 */ /* 0x000fce0000000f00 */
[----:B0-----:R-:W-:Y:S05]  /*60d0*/  WARPSYNC.COLLECTIVE R153, `(.L_x_208) ;  /* 0x0000000099087348 */ /* 0x001fea0003c00000 */
[----:B------:R1:W2:Y:S02]  /*60e0*/  SHFL.BFLY P3, R152, R154, R155, R156 ;  /* 0x0c00009b9a987389 */ /* 0x0002a4000006009c */
[----:B012---:R-:W-:Y:S05]  /*60f0*/  ENDCOLLECTIVE ;  /* 0x000000000000791b */ /* 0x007fea0003800000 */
.L_x_208:
[----:B------:R-:W-:Y:S02]  /*6100*/  HFMA2 R155, -RZ, RZ, 0, 4.76837158203125e-07 ;  /* 0x00000008ff9b7431 */ /* 0x000fe400000001ff */
[----:B------:R-:W-:-:S04]  /*6110*/  IMAD.MOV.U32 R149, RZ, RZ, R152 ;  /* 0x000000ffff957224 */ /* 0x000fc800078e0098 */
[----:B------:R-:W-:-:S05]  /*6120*/  FADD.FTZ R150, R148, R149 ;  /* 0x0000009594967221 */ /* 0x000fca0000010000 */
[----:B------:R-:W-:-:S07]  /*6130*/  MOV R154, R150 ;  /* 0x00000096009a7202 */ /* 0x000fce0000000f00 */
[----:B------:R-:W-:Y:S05]  /*6140*/  WARPSYNC.COLLECTIVE R153, `(.L_x_209) ;  /* 0x0000000099087348 */ /* 0x000fea0003c00000 */
[----:B------:R0:W1:Y:S02]  /*6150*/  SHFL.BFLY P3, R152, R154, R155, R156 ;  /* 0x0c00009b9a987389 */ /* 0x000064000006009c */
[----:B01----:R-:W-:Y:S05]  /*6160*/  ENDCOLLECTIVE ;  /* 0x000000000000791b */ /* 0x003fea0003800000 */
.L_x_209:
[----:B------:R-:W-:Y:S01]  /*6170*/  IMAD.MOV.U32 R155, RZ, RZ, 0x10 ;  /* 0x00000010ff9b7424 */ /* 0x000fe200078e00ff */
[----:B------:R-:W-:-:S05]  /*6180*/  MOV R149, R152 ;  /* 0x0000009800957202 */ /* 0x000fca0000000f00 */
[----:B------:R-:W-:-:S05]  /*6190*/  FADD.FTZ R151, R150, R149 ;  /* 0x0000009596977221 */ /* 0x000fca0000010000 */
[----:B------:R-:W-:-:S07]  /*61a0*/  MOV R154, R151 ;  /* 0x00000097009a7202 */ /* 0x000fce0000000f00 */
[----:B------:R-:W-:Y:S05]  /*61b0*/  WARPSYNC.COLLECTIVE R153, `(.L_x_210) ;  /* 0x0000000099087348 */ /* 0x000fea0003c00000 */
[----:B------:R0:W1:Y:S02]  /*61c0*/  SHFL.BFLY P3, R152, R154, R155, R156 ;  /* 0x0c00009b9a987389 */ /* 0x000064000006009c */
[----:B01----:R-:W-:Y:S05]  /*61d0*/  ENDCOLLECTIVE ;  /* 0x000000000000791b */ /* 0x003fea0003800000 */
.L_x_210:
[----:B------:R-:W-:Y:S02]  /*61e0*/  HFMA2 R155, -RZ, RZ, 0, 5.9604644775390625e-08 ;  /* 0x00000001ff9b7431 */ /* 0x000fe400000001ff */
[----:B------:R-:W-:-:S04]  /*61f0*/  FADD.FTZ R149, R151, R152 ;  /* 0x0000009897957221 */ /* 0x000fc80000010000 */
[----:B------:R-:W-:-:S04]  /*6200*/  FMUL.FTZ R149, R149, R140 ;  /* 0x0000008c95957220 */ /* 0x000fc80000410000 */
        /* <DEDUP_REMOVED lines=96> */
[----:B------:R-:W-:-:S07]  /*6810*/  MOV R154, R87 ;  /* 0x00000057009a7202 */ /* 0x000fce0000000f00 */
[----:B------:R-:W-:Y:S05]  /*6820*/  WARPSYNC.COLLECTIVE R153, `(.L_x_211) ;  /* 0x0000000099087348 */ /* 0x000fea0003c00000 */
[----:B------:R0:W1:Y:S02]  /*6830*/  SHFL.BFLY P3, R152, R154, R155, R156 ;  /* 0x0c00009b9a987389 */ /* 0x000064000006009c */
[----:B01----:R-:W-:Y:S05]  /*6840*/  ENDCOLLECTIVE ;  /* 0x000000000000791b */ /* 0x003fea0003800000 */
.L_x_211:
[----:B------:R-:W-:Y:S01]  /*6850*/  IMAD.MOV.U32 R155, RZ, RZ, 0x2 ;  /* 0x00000002ff9b7424 */ /* 0x000fe200078e00ff */
[----:B------:R-:W-:-:S05]  /*6860*/  MOV R148, R152 ;  /* 0x0000009800947202 */ /* 0x000fca0000000f00 */
[----:B------:R-:W-:-:S05]  /*6870*/  FADD.FTZ R148, R87, R148 ;  /* 0x0000009457947221 */ /* 0x000fca0000010000 */
[----:B------:R-:W-:-:S07]  /*6880*/  MOV R154, R148 ;  /* 0x00000094009a7202 */ /* 0x000fce0000000f00 */
[----:B------:R-:W-:Y:S05]  /*6890*/  WARPSYNC.COLLECTIVE R153, `(.L_x_212) ;  /* 0x0000000099087348 */ /* 0x000fea0003c00000 */
[----:B------:R0:W1:Y:S02]  /*68a0*/  SHFL.BFLY P3, R152, R154, R155, R156 ;  /* 0x0c00009b9a987389 */ /* 0x000064000006009c */
[----:B01----:R-:W-:Y:S05]  /*68b0*/  ENDCOLLECTIVE ;  /* 0x000000000000791b */ /* 0x003fea0003800000 */
.L_x_212:
[----:B------:R-:W-:Y:S01]  /*68c0*/  HFMA2 R155, -RZ, RZ, 0, 2.384185791015625e-07 ;  /* 0x00000004ff9b7431 */ /* 0x000fe200000001ff */
[----:B------:R-:W-:-:S05]  /*68d0*/  MOV R147, R152 ;  /* 0x0000009800937202 */ /* 0x000fca0000000f00 */
[----:B------:R-:W-:-:S05]  /*68e0*/  FADD.FTZ R147, R148, R147 ;  /* 0x0000009394937221 */ /* 0x000fca0000010000 */
[----:B------:R-:W-:-:S07]  /*68f0*/  MOV R154, R147 ;  /* 0x00000093009a7202 */ /* 0x000fce0000000f00 */
[----:B------:R-:W-:Y:S05]  /*6900*/  WARPSYNC.COLLECTIVE R153, `(.L_x_213) ;  /* 0x0000000099087348 */ /* 0x000fea0003c00000 */
[----:B------:R0:W1:Y:S02]  /*6910*/  SHFL.BFLY P3, R152, R154, R155, R156 ;  /* 0x0c00009b9a987389 */ /* 0x000064000006009c */
[----:B01----:R-:W-:Y:S05]  /*6920*/  ENDCOLLECTIVE ;  /* 0x000000000000791b */ /* 0x003fea0003800000 */
.L_x_213:
[----:B------:R-:W-:Y:S01]  /*6930*/  HFMA2 R155, -RZ, RZ, 0, 4.76837158203125e-07 ;  /* 0x00000008ff9b7431 */ /* 0x000fe200000001ff */
[----:B------:R-:W-:-:S05]  /*6940*/  MOV R150, R152 ;  /* 0x0000009800967202 */ /* 0x000fca0000000f00 */
[----:B------:R-:W-:-:S04]  /*6950*/  FADD.FTZ R150, R147, R150 ;  /* 0x0000009693967221 */ /* 0x000fc80000010000 */
[----:B------:R-:W-:-:S07]  /*6960*/  IMAD.MOV.U32 R154, RZ, RZ, R150 ;  /* 0x000000ffff9a7224 */ /* 0x000fce00078e0096 */
[----:B------:R-:W-:Y:S05]  /*6970*/  WARPSYNC.COLLECTIVE R153, `(.L_x_214) ;  /* 0x0000000099087348 */ /* 0x000fea0003c00000 */
[----:B------:R0:W1:Y:S02]  /*6980*/  SHFL.BFLY P3, R152, R154, R155, R156 ;  /* 0x0c00009b9a987389 */ /* 0x000064000006009c */
[----:B01----:R-:W-:Y:S05]  /*6990*/  ENDCOLLECTIVE ;  /* 0x000000000000791b */ /* 0x003fea0003800000 */
.L_x_214:
[----:B------:R-:W-:Y:S01]  /*69a0*/  HFMA2 R155, -RZ, RZ, 0, 9.5367431640625e-07 ;  /* 0x00000010ff9b7431 */ /* 0x000fe200000001ff */
[----:B------:R-:W-:-:S05]  /*69b0*/  MOV R151, R152 ;  /* 0x0000009800977202 */ /* 0x000fca0000000f00 */
[----:B------:R-:W-:-:S05]  /*69c0*/  FADD.FTZ R151, R150, R151 ;  /* 0x0000009796977221 */ /* 0x000fca0000010000 */
[----:B------:R-:W-:-:S07]  /*69d0*/  MOV R154, R151 ;  /* 0x00000097009a7202 */ /* 0x000fce0000000f00 */
[----:B------:R-:W-:Y:S05]  /*69e0*/  WARPSYNC.COLLECTIVE R153, `(.L_x_215) ;  /* 0x0000000099087348 */ /* 0x000fea0003c00000 */
[----:B------:R0:W1:Y:S02]  /*69f0*/  SHFL.BFLY P3, R152, R154, R155, R156 ;  /* 0x0c00009b9a987389 */ /* 0x000064000006009c */
[----:B01----:R-:W-:Y:S05]  /*6a00*/  ENDCOLLECTIVE ;  /* 0x000000000000791b */ /* 0x003fea0003800000 */
.L_x_215:
[----:B------:R-:W-:Y:S05]  /*6a10*/  BRA `(.L_x_216) ;  /* 0xffffffe000607947 */ /* 0x000fea000383ffff */
.L_x_217:
        /* <DEDUP_REMOVED lines=14> */
.L_x_33247:


//--------------------- .text._ZN10layer_norm31ln_parallel_residual_fwd_kernelINS_13Kernel_traitsI13__nv_bfloat16S2_S2_S2_fjLj1536ELj1ELj4ELj1ELj16ENS_18Kernel_traits_baseILj1536ES2_S2_S2_S2_fjLj128EEEEELb1ELb0ELb0EEEvNS_9FwdParamsE --------------------------
	.section	.text._ZN10layer_norm31ln_parallel_residual_fwd_kernelINS_13Kernel_traitsI13__nv_bfloat16S2_S2_S2_fjLj1536ELj1ELj4ELj1ELj16ENS_18Kernel_traits_baseILj1536ES2_S2_S2_S2_fjLj128EEEEELb1ELb0ELb0EEEvNS_9FwdParamsE,"ax",@progbits
	.align	128
        .global         _ZN10layer_norm31ln_parallel_residual_fwd_kernelINS_13Kernel_traitsI13__nv_bfloat16S2_S2_S2_fjLj1536ELj1ELj4ELj1ELj16ENS_18Kernel_traits_baseILj1536ES2_S2_S2_S2_fjLj128EEEEELb1ELb0ELb0EEEvNS_9FwdParamsE
        .type           _ZN10layer_norm31ln_parallel_residual_fwd_kernelINS_13Kernel_traitsI13__nv_bfloat16S2_S2_S2_fjLj1536ELj1ELj4ELj1ELj16ENS_18Kernel_traits_baseILj1536ES2_S2_S2_S2_fjLj128EEEEELb1ELb0ELb0EEEvNS_9FwdParamsE,@function
        .size           _ZN10layer_norm31ln_parallel_residual_fwd_kernelINS_13Kernel_traitsI13__nv_bfloat16S2_S2_S2_fjLj1536ELj1ELj4ELj1ELj16ENS_18Kernel_traits_baseILj1536ES2_S2_S2_S2_fjLj128EEEEELb1ELb0ELb0EEEvNS_9FwdParamsE,(.L_x_33248 - _ZN10layer_norm31ln_parallel_residual_fwd_kernelINS_13Kernel_traitsI13__nv_bfloat16S2_S2_S2_fjLj1536ELj1ELj4ELj1ELj16ENS_18Kernel_traits_baseILj1536ES2_S2_S2_S2_fjLj128EEEEELb1ELb0ELb0EEEvNS_9FwdParamsE)
        .other          _ZN10layer_norm31ln_parallel_residual_fwd_kernelINS_13Kernel_traitsI13__nv_bfloat16S2_S2_S2_fjLj1536ELj1ELj4ELj1ELj16ENS_18Kernel_traits_baseILj1536ES2_S2_S2_S2_fjLj128EEEEELb1ELb0ELb0EEEvNS_9FwdParamsE,@"STO_CUDA_ENTRY STV_DEFAULT"
_ZN10layer_norm31ln_parallel_residual_fwd_kernelINS_13Kernel_traitsI13__nv_bfloat16S2_S2_S2_fjLj1536ELj1ELj4ELj1ELj16ENS_18Kernel_traits_baseILj1536ES2_S2_S2_S2_fjLj128EEEEELb1ELb0ELb0EEEvNS_9FwdParamsE:
.text._ZN10layer_norm31ln_parallel_residual_fwd_kernelINS_13Kernel_traitsI13__nv_bfloat16S2_S2_S2_fjLj1536ELj1ELj4ELj1ELj16ENS_18Kernel_traits_baseILj1536ES2_S2_S2_S2_fjLj128EEEEELb1ELb0ELb0EEEvNS_9FwdParamsE:
[----:B------:R-:W0:Y:S01]  /*0000*/  LDC R1, c[0x0][0x37c] ;  /* 0x0000df00ff017b82 */ /* 0x000e220000000800 */
[----:B------:R-:W1:Y:S07]  /*0010*/  LDCU.U8 UR8, c[0x0][0x464] ;  /* 0x00008c80ff0877ac */ /* 0x000e6e0008000000 */
[----:B------:R-:W2:Y:S01]  /*0020*/  LDC R0, c[0x0][0x458] ;  /* 0x00011600ff007b82 */ /* 0x000ea20000000800 */
[----:B0-----:R-:W-:Y:S01]  /*0030*/  VIADD R1, R1, 0xffffff70 ;  /* 0xffffff7001017836 */ /* 0x001fe20000000000 */
[----:B------:R-:W0:Y:S01]  /*0040*/  LDCU.64 UR4, c[0x0][0x450] ;  /* 0x00008a00ff0477ac */ /* 0x000e220008000a00 */
[----:B------:R-:W3:Y:S05]  /*0050*/  LDCU.64 UR6, c[0x0][0x358] ;  /* 0x00006b00ff0677ac */ /* 0x000eea0008000a00 */
[----:B------:R-:W4:Y:S01]  /*0060*/  LDC R9, c[0x0][0x45c] ;  /* 0x00011700ff097b82 */ /* 0x000f220000000800 */
[----:B------:R-:W5:Y:S01]  /*0070*/  S2R R20, SR_TID.X ;  /* 0x0000000000147919 */ /* 0x000f620000002100 */
[----:B------:R-:W4:Y:S06]  /*0080*/  LDCU.64 UR10, c[0x0][0x438] ;  /* 0x00008700ff0a77ac */ /* 0x000f2c0008000a00 */
[----:B------:R-:W5:Y:S01]  /*0090*/  LDC R13, c[0x0][0x388] ;  /* 0x0000e200ff0d7b82 */ /* 0x000f620000000800 */
[----:B-1----:R-:W-:Y:S01]  /*00a0*/  ISETP.NE.AND P0, PT, RZ, UR8, PT ;  /* 0x00000008ff007c0c */ /* 0x002fe2000bf05270 */
[----:B0-----:R-:W-:-:S02]  /*00b0*/  IMAD.U32 R6, RZ, RZ, UR4 ;  /* 0x00000004ff067e24 */ /* 0x001fc4000f8e00ff */
[----:B------:R-:W-:-:S10]  /*00c0*/  IMAD.U32 R7, RZ, RZ, UR5 ;  /* 0x00000005ff077e24 */ /* 0x000fd4000f8e00ff */
[----:B--2---:R-:W-:Y:S01]  /*00d0*/  @P0 MOV R4, R0 ;  /* 0x0000000000040202 */ /* 0x004fe20000000f00 */
[----:B---3--:R-:W2:Y:S01]  /*00e0*/  @P0 LDG.E.64 R2, desc[UR6][R6.64] ;  /* 0x0000000606020981 */ /* 0x008ea2000c1e1b00 */
[----:B----4-:R-:W-:Y:S01]  /*00f0*/  @P0 IMAD.MOV.U32 R5, RZ, RZ, R9 ;  /* 0x000000ffff050224 */ /* 0x010fe200078e0009 */
[----:B------:R-:W0:Y:S05]  /*0100*/  @P0 LDC R11, c[0x0][0x460] ;  /* 0x00011800ff0b0b82 */ /* 0x000e2a0000000800 */
[----:B------:R-:W0:Y:S03]  /*0110*/  @P0 LDG.E.64 R4, desc[UR6][R4.64] ;  /* 0x0000000604040981 */ /* 0x000e26000c1e1b00 */
[----:B------:R-:W1:Y:S01]  /*0120*/  S2UR UR9, SR_CTAID.X ;  /* 0x00000000000979c3 */ /* 0x000e620000002500 */
[----:B------:R-:W-:Y:S01]  /*0130*/  UISETP.NE.U32.AND UP0, UPT, UR10, URZ, UPT ;  /* 0x000000ff0a00728c */ /* 0x000fe2000bf05070 */
[----:B-----5:R-:W-:-:S03]  /*0140*/  LOP3.LUT R10, R20, 0x1f, RZ, 0xc0, !PT ;  /* 0x0000001f140a7812 */ /* 0x020fc600078ec0ff */
[----:B------:R-:W-:Y:S01]  /*0150*/  UISETP.NE.AND.EX UP0, UPT, UR11, URZ, UPT, UP0 ;  /* 0x000000ff0b00728c */ /* 0x000fe2000bf05300 */
[----:B------:R-:W-:Y:S02]  /*0160*/  SHF.R.S32.HI R8, RZ, 0x1f, R13 ;  /* 0x0000001fff087819 */ /* 0x000fe4000001140d */
[----:B------:R-:W-:Y:S02]  /*0170*/  SHF.R.U32.HI R176, RZ, 0x5, R20 ;  /* 0x00000005ffb07819 */ /* 0x000fe40000011614 */
[----:B------:R-:W-:Y:S01]  /*0180*/  LEA.HI R8, R8, R13, RZ, 0x3 ;  /* 0x0000000d08087211 */ /* 0x000fe200078f18ff */
[----:B------:R-:W-:Y:S01]  /*0190*/  BSSY.RECONVERGENT B0, `(.L_x_218) ;  /* 0x0000184000007945 */ /* 0x000fe20003800200 */
[----:B-1----:R-:W-:-:S06]  /*01a0*/  USHF.L.U32 UR8, UR9, 0x2, URZ ;  /* 0x0000000209087899 */ /* 0x002fcc00080006ff */
[----:B------:R-:W-:Y:S02]  /*01b0*/  LOP3.LUT R176, R176, UR8, RZ, 0xfc, !PT ;  /* 0x00000008b0b07c12 */ /* 0x000fe4000f8efcff */
[----:B--2---:R-:W-:Y:S01]  /*01c0*/  @P0 R2UR UR4, R2 ;  /* 0x00000000020402ca */ /* 0x004fe200000e0000 */
[----:B------:R-:W-:Y:S01]  /*01d0*/  IMAD.MOV.U32 R2, RZ, RZ, R10 ;  /* 0x000000ffff027224 */ /* 0x000fe200078e000a */
[----:B------:R-:W-:Y:S02]  /*01e0*/  @P0 R2UR UR5, R3 ;  /* 0x00000000030502ca */ /* 0x000fe400000e0000 */
[----:B0-----:R-:W-:Y:S02]  /*01f0*/  @P0 IADD3 R0, P1, PT, R4, R11, RZ ;  /* 0x0000000b04000210 */ /* 0x001fe40007f3e0ff */
[----:B------:R-:W-:-:S03]  /*0200*/  LOP3.LUT R23, R2, 0x1f, RZ, 0x3c, !PT ;  /* 0x0000001f02177812 */ /* 0x000fc600078e3cff */
[----:B------:R-:W-:Y:S01]  /*0210*/  @P0 IMAD.X R9, RZ, RZ, R5, P1 ;  /* 0x000000ffff090224 */ /* 0x000fe200008e0605 */
[----:B------:R-:W-:-:S04]  /*0220*/  LEA.HI.SX32 R23, R8, R23, 0x1d ;  /* 0x0000001708177211 */ /* 0x000fc800078feaff */
[--C-:B------:R-:W-:Y:S02]  /*0230*/  SHF.R.U64 R22, R0, 0x2, R9.reuse ;  /* 0x0000000200167819 */ /* 0x100fe40000001209 */
[----:B------:R-:W-:Y:S01]  /*0240*/  SHF.R.U32.HI R16, RZ, 0x2, R9 ;  /* 0x00000002ff107819 */ /* 0x000fe20000011609 */
[----:B------:R-:W-:Y:S06]  /*0250*/  BRA.U UP0, `(.L_x_219) ;  /* 0x0000000d00207547 */ /* 0x000fec000b800000 */
        /* <DEDUP_REMOVED lines=10> */
[----:B------:R-:W-:Y:S02]  /*0300*/  ISETP.GE.U32.AND P3, PT, R23, 0xa0, PT ;  /* 0x000000a01700780c */ /* 0x000fe40003f66070 */
[----:B------:R-:W-:-:S05]  /*0310*/  LOP3.LUT R21, R21, 0xfffffdff, RZ, 0xc0, !PT ;  /* 0xfffffdff15157812 */ /* 0x000fca00078ec0ff */
[----:B------:R-:W2:Y:S08]  /*0320*/  LDC.64 R8, c[0x0][0x3d0] ;  /* 0x0000f400ff087b82 */ /* 0x000eb00000000a00 */
[----:B------:R-:W3:Y:S01]  /*0330*/  LDC.64 R10, c[0x0][0x3d8] ;  /* 0x0000f600ff0a7b82 */ /* 0x000ee20000000a00 */
[----:B0-----:R-:W-:-:S07]  /*0340*/  @P5 IMAD.WIDE.U32 R4, R2, 0x10, R4 ;  /* 0x0000001002045825 */ /* 0x001fce00078e0004 */
[----:B------:R-:W0:Y:S01]  /*0350*/  LDC.64 R12, c[0x0][0x3d0] ;  /* 0x0000f400ff0c7b82 */ /* 0x000e220000000a00 */
[C---:B-1----:R-:W-:Y:S01]  /*0360*/  @P5 IMAD.WIDE.U32 R6, R2.reuse, 0x10, R6 ;  /* 0x0000001002065825 */ /* 0x042fe200078e0006 */
[----:B------:R-:W-:Y:S01]  /*0370*/  @P5 LOP3.LUT R2, R2, 0x20, RZ, 0xfc, !PT ;  /* 0x0000002002025812 */ /* 0x000fe200078efcff */
[----:B------:R1:W5:Y:S05]  /*0380*/  @P5 LDG.E.128 R184, desc[UR6][R4.64] ;  /* 0x0000000604b85981 */ /* 0x00036a000c1e1d00 */
[----:B------:R-:W4:Y:S01]  /*0390*/  LDC.64 R14, c[0x0][0x3d8] ;  /* 0x0000f600ff0e7b82 */ /* 0x000f220000000a00 */
[C---:B--2---:R-:W-:Y:S01]  /*03a0*/  @P0 IMAD.WIDE.U32 R8, R2.reuse, 0x10, R8 ;  /* 0x0000001002080825 */ /* 0x044fe200078e0008 */
[----:B------:R1:W5:Y:S06]  /*03b0*/  @P5 LDG.E.128 R172, desc[UR6][R6.64] ;  /* 0x0000000606ac5981 */ /* 0x00036c000c1e1d00 */
[----:B------:R-:W2:Y:S01]  /*03c0*/  LDC.64 R18, c[0x0][0x3d0] ;  /* 0x0000f400ff127b82 */ /* 0x000ea20000000a00 */
[C---:B---3--:R-:W-:Y:S01]  /*03d0*/  @P0 IMAD.WIDE.U32 R10, R2.reuse, 0x10, R10 ;  /* 0x00000010020a0825 */ /* 0x048fe200078e000a */
[----:B------:R-:W-:Y:S01]  /*03e0*/  @P0 IADD3 R2, PT, PT, R2, 0x20, RZ ;  /* 0x0000002002020810 */ /* 0x000fe20007ffe0ff */
[----:B------:R1:W5:Y:S05]  /*03f0*/  @P0 LDG.E.128 R168, desc[UR6][R8.64] ;  /* 0x0000000608a80981 */ /* 0x00036a000c1e1d00 */
[----:B------:R-:W3:Y:S01]  /*0400*/  LDC.64 R24, c[0x0][0x3d8] ;  /* 0x0000f600ff187b82 */ /* 0x000ee20000000a00 */
[C---:B0-----:R-:W-:Y:S01]  /*0410*/  @P1 IMAD.WIDE.U32 R12, R2.reuse, 0x10, R12 ;  /* 0x00000010020c1825 */ /* 0x041fe200078e000c */
[----:B------:R1:W5:Y:S06]  /*0420*/  @P0 LDG.E.128 R128, desc[UR6][R10.64] ;  /* 0x000000060a800981 */ /* 0x00036c000c1e1d00 */
[----:B------:R-:W0:Y:S01]  /*0430*/  LDC.64 R26, c[0x0][0x3d0] ;  /* 0x0000f400ff1a7b82 */ /* 0x000e220000000a00 */
[C---:B----4-:R-:W-:Y:S01]  /*0440*/  @P1 IMAD.WIDE.U32 R14, R2.reuse, 0x10, R14 ;  /* 0x00000010020e1825 */ /* 0x050fe200078e000e */
[----:B------:R1:W5:Y:S06]  /*0450*/  @P1 LDG.E.128 R124, desc[UR6][R12.64] ;  /* 0x000000060c7c1981 */ /* 0x00036c000c1e1d00 */
[----:B------:R-:W4:Y:S01]  /*0460*/  LDC.64 R28, c[0x0][0x3d8] ;  /* 0x0000f600ff1c7b82 */ /* 0x000f220000000a00 */
[----:B------:R-:W-:Y:S01]  /*0470*/  @P1 VIADD R2, R2, 0x20 ;  /* 0x0000002002021836 */ /* 0x000fe20000000000 */
[----:B------:R1:W5:Y:S01]  /*0480*/  @P1 LDG.E.128 R120, desc[UR6][R14.64] ;  /* 0x000000060e781981 */ /* 0x000362000c1e1d00 */
[----:B------:R-:W-:-:S02]  /*0490*/  ISETP.GE.U32.AND P4, PT, R23, 0xc0, PT ;  /* 0x000000c01700780c */ /* 0x000fc40003f86070 */
[----:B--2---:R-:W-:-:S04]  /*04a0*/  @P2 IMAD.WIDE.U32 R18, R2, 0x10, R18 ;  /* 0x0000001002122825 */ /* 0x004fc800078e0012 */
[----:B------:R-:W-:Y:S01]  /*04b0*/  HFMA2 R98, -RZ, RZ, 0, 0 ;  /* 0x00000000ff627431 */ /* 0x000fe200000001ff */
[----:B------:R-:W-:Y:S01]  /*04c0*/  @P5 LOP3.LUT R21, R21, 0x200, RZ, 0xfc, !PT ;  /* 0x0000020015155812 */ /* 0x000fe200078efcff */
[C---:B---3--:R-:W-:Y:S01]  /*04d0*/  @P2 IMAD.WIDE.U32 R24, R2.reuse, 0x10, R24 ;  /* 0x0000001002182825 */ /* 0x048fe200078e0018 */
[----:B------:R1:W5:Y:S03]  /*04e0*/  @P2 LDG.E.128 R116, desc[UR6][R18.64] ;  /* 0x0000000612742981 */ /* 0x000366000c1e1d00 */
[----:B------:R-:W-:Y:S01]  /*04f0*/  @P2 VIADD R2, R2, 0x20 ;  /* 0x0000002002022836 */ /* 0x000fe20000000000 */
[----:B------:R1:W5:Y:S03]  /*0500*/  @P2 LDG.E.128 R112, desc[UR6][R24.64] ;  /* 0x0000000618702981 */ /* 0x000366000c1e1d00 */
[----:B0-----:R-:W-:-:S05]  /*0510*/  @P3 IMAD.WIDE.U32 R26, R2, 0x10, R26 ;  /* 0x00000010021a3825 */ /* 0x001fca00078e001a */
[----:B------:R1:W5:Y:S01]  /*0520*/  @P3 LDG.E.128 R108, desc[UR6][R26.64] ;  /* 0x000000061a6c3981 */ /* 0x000362000c1e1d00 */
[----:B----4-:R-:W-:-:S05]  /*0530*/  @P3 IMAD.WIDE.U32 R28, R2, 0x10, R28 ;  /* 0x00000010021c3825 */ /* 0x010fca00078e001c */
[----:B------:R1:W5:Y:S01]  /*0540*/  @P3 LDG.E.128 R104, desc[UR6][R28.64] ;  /* 0x000000061c683981 */ /* 0x000362000c1e1d00 */
[----:B------:R-:W-:Y:S01]  /*0550*/  IMAD.MOV.U32 R102, RZ, RZ, RZ ;  /* 0x000000ffff667224 */ /* 0x000fe200078e00ff */
[----:B------:R-:W-:Y:S02]  /*0560*/  CS2R R100, SRZ ;  /* 0x0000000000647805 */ /* 0x000fe4000001ff00 */
[----:B------:R-:W-:Y:S01]  /*0570*/  CS2R R96, SRZ ;  /* 0x0000000000607805 */ /* 0x000fe2000001ff00 */
[----:B------:R-:W-:Y:S01]  /*0580*/  IMAD.MOV.U32 R94, RZ, RZ, RZ ;  /* 0x000000ffff5e7224 */ /* 0x000fe200078e00ff */
[----:B------:R-:W-:Y:S01]  /*0590*/  CS2R R92, SRZ ;  /* 0x00000000005c7805 */ /* 0x000fe2000001ff00 */
[----:B------:R-:W-:Y:S01]  /*05a0*/  IMAD.MOV.U32 R90, RZ, RZ, RZ ;  /* 0x000000ffff5a7224 */ /* 0x000fe200078e00ff */
[----:B------:R-:W-:Y:S01]  /*05b0*/  CS2R R88, SRZ ;  /* 0x0000000000587805 */ /* 0x000fe2000001ff00 */
[----:B------:R-:W-:Y:S01]  /*05c0*/  IMAD.MOV.U32 R86, RZ, RZ, RZ ;  /* 0x000000ffff567224 */ /* 0x000fe200078e00ff */
        /* <DEDUP_REMOVED lines=11> */
[----:B------:R-:W-:Y:S01]  /*0680*/  @P5 MOV R87, RZ ;  /* 0x000000ff00575202 */ /* 0x000fe20000000f00 */
[----:B------:R-:W-:Y:S01]  /*0690*/  @P0 IMAD.MOV.U32 R91, RZ, RZ, RZ ;  /* 0x000000ffff5b0224 */ /* 0x000fe200078e00ff */
[----:B------:R-:W-:Y:S01]  /*06a0*/  @P3 MOV R103, RZ ;  /* 0x000000ff00673202 */ /* 0x000fe20000000f00 */
[----:B------:R-:W-:-:S02]  /*06b0*/  @P1 IMAD.MOV.U32 R95, RZ, RZ, RZ ;  /* 0x000000ffff5f1224 */ /* 0x000fc400078e00ff */
[----:B------:R-:W-:Y:S02]  /*06c0*/  @P2 IMAD.MOV.U32 R99, RZ, RZ, RZ ;  /* 0x000000ffff632224 */ /* 0x000fe400078e00ff */
[----:B------:R-:W-:Y:S01]  /*06d0*/  @P3 VIADD R2, R2, 0x20 ;  /* 0x0000002002023836 */ /* 0x000fe20000000000 */
[----:B-1----:R-:W-:Y:S06]  /*06e0*/  @!P4 BRA `(.L_x_221) ;  /* 0x0000001000b8c947 */ /* 0x002fec0003800000 */
[----:B------:R-:W0:Y:S08]  /*06f0*/  LDC.64 R60, c[0x0][0x3d8] ;  /* 0x0000f600ff3c7b82 */ /* 0x000e300000000a00 */
[----:B------:R-:W1:Y:S01]  /*0700*/  LDC.64 R56, c[0x0][0x3d0] ;  /* 0x0000f400ff387b82 */ /* 0x000e620000000a00 */
[----:B0-----:R-:W-:-:S06]  /*0710*/  IMAD.WIDE.U32 R60, R2, 0x10, R60 ;  /* 0x00000010023c7825 */ /* 0x001fcc00078e003c */
[----:B------:R-:W5:Y:S01]  /*0720*/  LDG.E.128 R60, desc[UR6][R60.64] ;  /* 0x000000063c3c7981 */ /* 0x000f62000c1e1d00 */
[----:B-1----:R-:W-:-:S06]  /*0730*/  IMAD.WIDE.U32 R56, R2, 0x10, R56 ;  /* 0x0000001002387825 */ /* 0x002fcc00078e0038 */
[----:B------:R-:W5:Y:S01]  /*0740*/  LDG.E.128 R56, desc[UR6][R56.64] ;  /* 0x0000000638387981 */ /* 0x000f62000c1e1d00 */
[----:B------:R-:W-:Y:S02]  /*0750*/  CS2R R54, SRZ ;  /* 0x0000000000367805 */ /* 0x000fe4000001ff00 */
[----:B------:R-:W-:Y:S01]  /*0760*/  CS2R R52, SRZ ;  /* 0x0000000000347805 */ /* 0x000fe2000001ff00 */
[----:B------:R-:W-:Y:S01]  /*0770*/  IMAD.MOV.U32 R102, RZ, RZ, RZ ;  /* 0x000000ffff667224 */ /* 0x000fe200078e00ff */
[----:B------:R-:W-:Y:S01]  /*0780*/  CS2R R100, SRZ ;  /* 0x0000000000647805 */ /* 0x000fe2000001ff00 */
[----:B------:R-:W-:Y:S01]  /*0790*/  IMAD.MOV.U32 R98, RZ, RZ, RZ ;  /* 0x000000ffff627224 */ /* 0x000fe200078e00ff */
[----:B------:R-:W-:Y:S02]  /*07a0*/  CS2R R96, SRZ ;  /* 0x0000000000607805 */ /* 0x000fe4000001ff00 */
[----:B------:R-:W-:Y:S02]  /*07b0*/  MOV R94, RZ ;  /* 0x000000ff005e7202 */ /* 0x000fe40000000f00 */
        /* <DEDUP_REMOVED lines=16> */
[----:B------:R-:W-:Y:S01]  /*08c0*/  CS2R R64, SRZ ;  /* 0x0000000000407805 */ /* 0x000fe2000001ff00 */
[----:B------:R-:W-:Y:S06]  /*08d0*/  BRA `(.L_x_221) ;  /* 0x00000010003c7947 */ /* 0x000fec0003800000 */
.L_x_220:
[C---:B------:R-:W-:Y:S01]  /*08e0*/  ISETP.GE.U32.AND P5, PT, R23.reuse, 0x20, PT ;  /* 0x000000201700780c */ /* 0x040fe20003fa6070 */
[----:B------:R-:W0:Y:S01]  /*08f0*/  LDC.64 R6, c[0x0][0x3d0] ;  /* 0x0000f400ff067b82 */ /* 0x000e220000000a00 */
[C---:B------:R-:W-:Y:S02]  /*0900*/  ISETP.GE.U32.AND P0, PT, R23.reuse, 0x40, PT ;  /* 0x000000401700780c */ /* 0x040fe40003f06070 */
[C---:B------:R-:W-:Y:S02]  /*0910*/  ISETP.GE.U32.AND P1, PT, R23.reuse, 0x60, PT ;  /* 0x000000601700780c */ /* 0x040fe40003f26070 */
[C---:B------:R-:W-:Y:S02]  /*0920*/  ISETP.GE.U32.AND P2, PT, R23.reuse, 0x80, PT ;  /* 0x000000801700780c */ /* 0x040fe40003f46070 */
[----:B------:R-:W-:Y:S01]  /*0930*/  ISETP.GE.U32.AND P3, PT, R23, 0xa0, PT ;  /* 0x000000a01700780c */ /* 0x000fe20003f66070 */
[----:B------:R-:W1:Y:S01]  /*0940*/  LDC.64 R8, c[0x0][0x3d8] ;  /* 0x0000f600ff087b82 */ /* 0x000e620000000a00 */
[----:B------:R-:W-:-:S07]  /*0950*/  LOP3.LUT R21, R21, 0xfffffdff, RZ, 0xc0, !PT ;  /* 0xfffffdff15157812 */ /* 0x000fce00078ec0ff */
[----:B------:R-:W2:Y:S08]  /*0960*/  LDC.64 R10, c[0x0][0x3d0] ;  /* 0x0000f400ff0a7b82 */ /* 0x000eb00000000a00 */
[----:B------:R-:W3:Y:S01]  /*0970*/  LDC.64 R12, c[0x0][0x3d8] ;  /* 0x0000f600ff0c7b82 */ /* 0x000ee20000000a00 */
[----:B0-----:R-:W-:-:S07]  /*0980*/  @P5 IMAD.WIDE.U32 R6, R2, 0x10, R6 ;  /* 0x0000001002065825 */ /* 0x001fce00078e0006 */
[----:B------:R-:W0:Y:S01]  /*0990*/  LDC.64 R18, c[0x0][0x3d0] ;  /* 0x0000f400ff127b82 */ /* 0x000e220000000a00 */
[----:B-1----:R-:W-:Y:S01]  /*09a0*/  @P5 IMAD.WIDE.U32 R8, R2, 0x10, R8 ;  /* 0x0000001002085825 */ /* 0x002fe200078e0008 */
[----:B------:R1:W5:Y:S06]  /*09b0*/  @P5 LDG.E.128 R184, desc[UR6][R6.64] ;  /* 0x0000000606b85981 */ /* 0x00036c000c1e1d00 */
[----:B------:R-:W4:Y:S01]  /*09c0*/  LDC.64 R24, c[0x0][0x3d8] ;  /* 0x0000f600ff187b82 */ /* 0x000f220000000a00 */
[----:B------:R1:W5:Y:S07]  /*09d0*/  @P5 LDG.E.128 R172, desc[UR6][R8.64] ;  /* 0x0000000608ac5981 */ /* 0x00036e000c1e1d00 */
[----:B------:R-:W1:Y:S08]  /*09e0*/  LDC.64 R28, c[0x0][0x3d0] ;  /* 0x0000f400ff1c7b82 */ /* 0x000e700000000a00 */
[----:B------:R-:W1:Y:S08]  /*09f0*/  LDC.64 R30, c[0x0][0x3d8] ;  /* 0x0000f600ff1e7b82 */ /* 0x000e700000000a00 */
[----:B------:R-:W1:Y:S08]  /*0a00*/  LDC.64 R34, c[0x0][0x3d0] ;  /* 0x0000f400ff227b82 */ /* 0x000e700000000a00 */
[----:B------:R-:W1:Y:S01]  /*0a10*/  LDC.64 R36, c[0x0][0x3d8] ;  /* 0x0000f600ff247b82 */ /* 0x000e620000000a00 */
[----:B------:R-:W-:-:S07]  /*0a20*/  ISETP.GE.U32.AND P4, PT, R23, 0xc0, PT ;  /* 0x000000c01700780c */ /* 0x000fce0003f86070 */
[----:B------:R-:W2:Y:S01]  /*0a30*/  @P5 LDC.64 R4, c[0x0][0x440] ;  /* 0x00011000ff045b82 */ /* 0x000ea20000000a00 */
[----:B------:R-:W-:Y:S01]  /*0a40*/  HFMA2 R94, -RZ, RZ, 0, 0 ;  /* 0x00000000ff5e7431 */ /* 0x000fe200000001ff */
[----:B------:R-:W-:-:S06]  /*0a50*/  @P5 LOP3.LUT R21, R21, 0x200, RZ, 0xfc, !PT ;  /* 0x0000020015155812 */ /* 0x000fcc00078efcff */
[----:B------:R-:W0:Y:S08]  /*0a60*/  @P0 LDC.64 R14, c[0x0][0x440] ;  /* 0x00011000ff0e0b82 */ /* 0x000e300000000a00 */
[----:B------:R-:W1:Y:S08]  /*0a70*/  @P1 LDC.64 R26, c[0x0][0x440] ;  /* 0x00011000ff1a1b82 */ /* 0x000e700000000a00 */
[----:B------:R-:W1:Y:S01]  /*0a80*/  @P2 LDC.64 R32, c[0x0][0x440] ;  /* 0x00011000ff202b82 */ /* 0x000e620000000a00 */
[C---:B--2---:R-:W-:Y:S01]  /*0a90*/  @P5 IMAD.WIDE.U32 R4, R2.reuse, 0x10, R4 ;  /* 0x0000001002045825 */ /* 0x044fe200078e0004 */
[----:B------:R-:W-:-:S04]  /*0aa0*/  @P5 LOP3.LUT R2, R2, 0x20, RZ, 0xfc, !PT ;  /* 0x0000002002025812 */ /* 0x000fc800078efcff */
[----:B------:R2:W5:Y:S01]  /*0ab0*/  @P5 LD.E.128 R64, desc[UR6][R4.64] ;  /* 0x0000000604405980 */ /* 0x000562000c101d00 */
[C---:B------:R-:W-:Y:S01]  /*0ac0*/  @P0 IMAD.WIDE.U32 R10, R2.reuse, 0x10, R10 ;  /* 0x00000010020a0825 */ /* 0x040fe200078e000a */
[----:B------:R-:W2:Y:S03]  /*0ad0*/  @P3 LDC.64 R38, c[0x0][0x440] ;  /* 0x00011000ff263b82 */ /* 0x000ea60000000a00 */
[C---:B---3--:R-:W-:Y:S01]  /*0ae0*/  @P0 IMAD.WIDE.U32 R12, R2.reuse, 0x10, R12 ;  /* 0x00000010020c0825 */ /* 0x048fe200078e000c */
[----:B------:R3:W5:Y:S03]  /*0af0*/  @P0 LDG.E.128 R168, desc[UR6][R10.64] ;  /* 0x000000060aa80981 */ /* 0x000766000c1e1d00 */
[C---:B0-----:R-:W-:Y:S01]  /*0b00*/  @P0 IMAD.WIDE.U32 R14, R2.reuse, 0x10, R14 ;  /* 0x00000010020e0825 */ /* 0x041fe200078e000e */
[----:B------:R3:W5:Y:S03]  /*0b10*/  @P0 LDG.E.128 R128, desc[UR6][R12.64] ;  /* 0x000000060c800981 */ /* 0x000766000c1e1d00 */
[----:B------:R-:W-:Y:S01]  /*0b20*/  @P0 VIADD R2, R2, 0x20 ;  /* 0x0000002002020836 */ /* 0x000fe20000000000 */
[----:B------:R3:W5:Y:S03]  /*0b30*/  @P0 LD.E.128 R68, desc[UR6][R14.64] ;  /* 0x000000060e440980 */ /* 0x000766000c101d00 */
[----:B------:R-:W-:-:S04]  /*0b40*/  @P1 IMAD.WIDE.U32 R18, R2, 0x10, R18 ;  /* 0x0000001002121825 */ /* 0x000fc800078e0012 */
[C---:B----4-:R-:W-:Y:S01]  /*0b50*/  @P1 IMAD.WIDE.U32 R24, R2.reuse, 0x10, R24 ;  /* 0x0000001002181825 */ /* 0x050fe200078e0018 */
[----:B------:R3:W5:Y:S03]  /*0b60*/  @P1 LDG.E.128 R124, desc[UR6][R18.64] ;  /* 0x00000006127c1981 */ /* 0x000766000c1e1d00 */
[C---:B-1----:R-:W-:Y:S01]  /*0b70*/  @P1 IMAD.WIDE.U32 R26, R2.reuse, 0x10, R26 ;  /* 0x00000010021a1825 */ /* 0x042fe200078e001a */
[----:B------:R-:W-:Y:S01]  /*0b80*/  @P1 IADD3 R2, PT, PT, R2, 0x20, RZ ;  /* 0x0000002002021810 */ /* 0x000fe20007ffe0ff */
[----:B------:R3:W5:Y:S04]  /*0b90*/  @P1 LDG.E.128 R120, desc[UR6][R24.64] ;  /* 0x0000000618781981 */ /* 0x000768000c1e1d00 */
[C---:B------:R-:W-:Y:S01]  /*0ba0*/  @P2 IMAD.WIDE.U32 R28, R2.reuse, 0x10, R28 ;  /* 0x00000010021c2825 */ /* 0x040fe200078e001c */
[----:B------:R3:W5:Y:S03]  /*0bb0*/  @P1 LD.E.128 R72, desc[UR6][R26.64] ;  /* 0x000000061a481980 */ /* 0x000766000c101d00 */
[C---:B------:R-:W-:Y:S01]  /*0bc0*/  @P2 IMAD.WIDE.U32 R30, R2.reuse, 0x10, R30 ;  /* 0x00000010021e2825 */ /* 0x040fe200078e001e */
        /* <DEDUP_REMOVED lines=8> */
[----:B--2---:R-:W-:Y:S01]  /*0c50*/  @P3 IMAD.WIDE.U32 R38, R2, 0x10, R38 ;  /* 0x0000001002263825 */ /* 0x004fe200078e0026 */
[----:B------:R3:W5:Y:S04]  /*0c60*/  @P3 LDG.E.128 R104, desc[UR6][R36.64] ;  /* 0x0000000624683981 */ /* 0x000768000c1e1d00 */
[----:B------:R3:W5:Y:S01]  /*0c70*/  @P3 LD.E.128 R80, desc[UR6][R38.64] ;  /* 0x0000000626503980 */ /* 0x000762000c101d00 */
[----:B------:R-:W-:Y:S01]  /*0c80*/  IMAD.MOV.U32 R102, RZ, RZ, RZ ;  /* 0x000000ffff667224 */ /* 0x000fe200078e00ff */
[----:B------:R-:W-:Y:S01]  /*0c90*/  CS2R R100, SRZ ;  /* 0x0000000000647805 */ /* 0x000fe2000001ff00 */
[----:B------:R-:W-:Y:S01]  /*0ca0*/  IMAD.MOV.U32 R98, RZ, RZ, RZ ;  /* 0x000000ffff627224 */ /* 0x000fe200078e00ff */
[----:B------:R-:W-:-:S02]  /*0cb0*/  CS2R R96, SRZ ;  /* 0x0000000000607805 */ /* 0x000fc4000001ff00 */
[----:B------:R-:W-:Y:S01]  /*0cc0*/  CS2R R92, SRZ ;  /* 0x00000000005c7805 */ /* 0x000fe2000001ff00 */
[----:B------:R-:W-:Y:S01]  /*0cd0*/  IMAD.MOV.U32 R90, RZ, RZ, RZ ;  /* 0x000000ffff5a7224 */ /* 0x000fe200078e00ff */
[----:B------:R-:W-:Y:S01]  /*0ce0*/  CS2R R88, SRZ ;  /* 0x0000000000587805 */ /* 0x000fe2000001ff00 */
[----:B------:R-:W-:Y:S01]  /*0cf0*/  IMAD.MOV.U32 R86, RZ, RZ, RZ ;  /* 0x000000ffff567224 */ /* 0x000fe200078e00ff */
[----:B------:R-:W-:Y:S01]  /*0d00*/  CS2R R84, SRZ ;  /* 0x0000000000547805 */ /* 0x000fe2000001ff00 */
[----:B------:R-:W-:Y:S01]  /*0d10*/  @P5 IMAD.MOV.U32 R87, RZ, RZ, RZ ;  /* 0x000000ffff575224 */ /* 0x000fe200078e00ff */
[----:B------:R-:W-:Y:S01]  /*0d20*/  @P0 MOV R91, RZ ;  /* 0x000000ff005b0202 */ /* 0x000fe20000000f00 */
[----:B------:R-:W-:Y:S01]  /*0d30*/  @P1 IMAD.MOV.U32 R95, RZ, RZ, RZ ;  /* 0x000000ffff5f1224 */ /* 0x000fe200078e00ff */
[----:B------:R-:W-:Y:S01]  /*0d40*/  @P3 IADD3 R2, PT, PT, R2, 0x20, RZ ;  /* 0x0000002002023810 */ /* 0x000fe20007ffe0ff */
[----:B------:R-:W-:Y:S02]  /*0d50*/  @P2 IMAD.MOV.U32 R99, RZ, RZ, RZ ;  /* 0x000000ffff632224 */ /* 0x000fe400078e00ff */
[----:B------:R-:W-:Y:S01]  /*0d60*/  @P3 IMAD.MOV.U32 R103, RZ, RZ, RZ ;  /* 0x000000ffff673224 */ /* 0x000fe200078e00ff */
[----:B---3--:R-:W-:Y:S06]  /*0d70*/  @!P4 BRA `(.L_x_221) ;  /* 0x0000000c0014c947 */ /* 0x008fec0003800000 */
        /* <DEDUP_REMOVED lines=12> */
[----:B------:R-:W-:Y:S01]  /*0e40*/  CS2R R100, SRZ ;  /* 0x0000000000647805 */ /* 0x000fe2000001ff00 */
[----:B------:R-:W-:Y:S01]  /*0e50*/  IMAD.MOV.U32 R98, RZ, RZ, RZ ;  /* 0x000000ffff627224 */ /* 0x000fe200078e00ff */
[----:B------:R-:W-:Y:S01]  /*0e60*/  CS2R R96, SRZ ;  /* 0x0000000000607805 */ /* 0x000fe2000001ff00 */
[----:B------:R-:W-:Y:S01]  /*0e70*/  IMAD.MOV.U32 R94, RZ, RZ, RZ ;  /* 0x000000ffff5e7224 */ /* 0x000fe200078e00ff */
[----:B------:R-:W-:Y:S02]  /*0e80*/  CS2R R92, SRZ ;  /* 0x00000000005c7805 */ /* 0x000fe4000001ff00 */
[----:B------:R-:W-:-:S02]  /*0e90*/  MOV R90, RZ ;  /* 0x000000ff005a7202 */ /* 0x000fc40000000f00 */
[----:B------:R-:W-:Y:S01]  /*0ea0*/  CS2R R88, SRZ ;  /* 0x0000000000587805 */ /* 0x000fe2000001ff00 */
[----:B------:R-:W-:Y:S01]  /*0eb0*/  IMAD.MOV.U32 R86, RZ, RZ, RZ ;  /* 0x000000ffff567224 */ /* 0x000fe200078e00ff */
[----:B------:R-:W-:Y:S01]  /*0ec0*/  CS2R R84, SRZ ;  /* 0x0000000000547805 */ /* 0x000fe2000001ff00 */
[----:B------:R-:W-:Y:S06]  /*0ed0*/  BRA `(.L_x_221) ;  /* 0x0000000800bc7947 */ /* 0x000fec0003800000 */
.L_x_219:
        /* <DEDUP_REMOVED lines=10> */
[----:B------:R-:W1:Y:S01]  /*0f80*/  LDC.64 R8, c[0x0][0x3d8] ;  /* 0x0000f600ff087b82 */ /* 0x000e620000000a00 */
[----:B------:R-:W-:-:S04]  /*0f90*/  LOP3.LUT R21, R21, 0xfffffdff, RZ, 0xc0, !PT ;  /* 0xfffffdff15157812 */ /* 0x000fc800078ec0ff */
[----:B------:R-:W-:-:S03]  /*0fa0*/  @P4 LOP3.LUT R21, R21, 0x200, RZ, 0xfc, !PT ;  /* 0x0000020015154812 */ /* 0x000fc600078efcff */
        /* <DEDUP_REMOVED lines=10> */
[----:B------:R-:W1:Y:S01]  /*1050*/  LDC.64 R18, c[0x0][0x3d8] ;  /* 0x0000f600ff127b82 */ /* 0x000e620000000a00 */
        /* <DEDUP_REMOVED lines=11> */
[----:B------:R-:W3:Y:S08]  /*1110*/  @P2 LDC.64 R40, c[0x0][0x440] ;  /* 0x00011000ff282b82 */ /* 0x000ef00000000a00 */
[----:B------:R-:W3:Y:S08]  /*1120*/  LDC.64 R42, c[0x0][0x3d0] ;  /* 0x0000f400ff2a7b82 */ /* 0x000ef00000000a00 */
[----:B0-----:R-:W0:Y:S08]  /*1130*/  @P3 LDC.64 R6, c[0x0][0x438] ;  /* 0x00010e00ff063b82 */ /* 0x001e300000000a00 */
[----:B--2---:R-:W2:Y:S08]  /*1140*/  LDC.64 R4, c[0x0][0x3d8] ;  /* 0x0000f600ff047b82 */ /* 0x004eb00000000a00 */
[----:B------:R-:W2:Y:S01]  /*1150*/  @P3 LDC.64 R8, c[0x0][0x440] ;  /* 0x00011000ff083b82 */ /* 0x000ea20000000a00 */
[----:B----4-:R-:W-:-:S04]  /*1160*/  @P0 IMAD.WIDE.U32 R12, R2, 0x10, R12 ;  /* 0x00000010020c0825 */ /* 0x010fc800078e000c */
[C---:B-1----:R-:W-:Y:S01]  /*1170*/  @P0 IMAD.WIDE.U32 R14, R2.reuse, 0x10, R14 ;  /* 0x00000010020e0825 */ /* 0x042fe200078e000e */
[----:B------:R1:W5:Y:S03]  /*1180*/  @P0 LDG.E.128 R168, desc[UR6][R12.64] ;  /* 0x000000060ca80981 */ /* 0x000366000c1e1d00 */
[C---:B------:R-:W-:Y:S01]  /*1190*/  @P0 IMAD.WIDE.U32 R18, R2.reuse, 0x10, R18 ;  /* 0x0000001002120825 */ /* 0x040fe200078e0012 */
[----:B------:R1:W5:Y:S03]  /*11a0*/  @P0 LD.E.128 R88, desc[UR6][R14.64] ;  /* 0x000000060e580980 */ /* 0x000366000c101d00 */
[C---:B---3--:R-:W-:Y:S01]  /*11b0*/  @P0 IMAD.WIDE.U32 R24, R2.reuse, 0x10, R24 ;  /* 0x0000001002180825 */ /* 0x048fe200078e0018 */
        /* <DEDUP_REMOVED lines=20> */
[C---:B------:R-:W-:Y:S01]  /*1300*/  @P3 IMAD.WIDE.U32 R42, R2.reuse, 0x10, R42 ;  /* 0x00000010022a3825 */ /* 0x040fe200078e002a */
[----:B------:R1:W5:Y:S03]  /*1310*/  @P2 LD.E.128 R76, desc[UR6][R40.64] ;  /* 0x00000006284c2980 */ /* 0x000366000c101d00 */
[C---:B0-----:R-:W-:Y:S01]  /*1320*/  @P3 IMAD.WIDE.U32 R6, R2.reuse, 0x10, R6 ;  /* 0x0000001002063825 */ /* 0x041fe200078e0006 */
[----:B------:R1:W5:Y:S03]  /*1330*/  @P3 LDG.E.128 R108, desc[UR6][R42.64] ;  /* 0x000000062a6c3981 */ /* 0x000366000c1e1d00 */
[C---:B--2---:R-:W-:Y:S01]  /*1340*/  @P3 IMAD.WIDE.U32 R4, R2.reuse, 0x10, R4 ;  /* 0x0000001002043825 */ /* 0x044fe200078e0004 */
[----:B------:R1:W5:Y:S03]  /*1350*/  @P3 LD.E.128 R100, desc[UR6][R6.64] ;  /* 0x0000000606643980 */ /* 0x000366000c101d00 */
[C---:B------:R-:W-:Y:S01]  /*1360*/  @P3 IMAD.WIDE.U32 R8, R2.reuse, 0x10, R8 ;  /* 0x0000001002083825 */ /* 0x040fe200078e0008 */
        /* <DEDUP_REMOVED lines=18> */
.L_x_222:
[C---:B------:R-:W-:Y:S01]  /*1490*/  ISETP.GE.U32.AND P5, PT, R23.reuse, 0x20, PT ;  /* 0x000000201700780c */ /* 0x040fe20003fa6070 */
[----:B------:R-:W0:Y:S01]  /*14a0*/  LDC.64 R10, c[0x0][0x3d8] ;  /* 0x0000f600ff0a7b82 */ /* 0x000e220000000a00 */
[C---:B------:R-:W-:Y:S02]  /*14b0*/  ISETP.GE.U32.AND P0, PT, R23.reuse, 0x40, PT ;  /* 0x000000401700780c */ /* 0x040fe40003f06070 */
[C---:B------:R-:W-:Y:S02]  /*14c0*/  ISETP.GE.U32.AND P1, PT, R23.reuse, 0x60, PT ;  /* 0x000000601700780c */ /* 0x040fe40003f26070 */
[C---:B------:R-:W-:Y:S02]  /*14d0*/  ISETP.GE.U32.AND P2, PT, R23.reuse, 0x80, PT ;  /* 0x000000801700780c */ /* 0x040fe40003f46070 */
[C---:B------:R-:W-:Y:S01]  /*14e0*/  ISETP.GE.U32.AND P3, PT, R23.reuse, 0xa0, PT ;  /* 0x000000a01700780c */ /* 0x040fe20003f66070 */
[----:B------:R-:W1:Y:S01]  /*14f0*/  LDC.64 R4, c[0x0][0x3d0] ;  /* 0x0000f400ff047b82 */ /* 0x000e620000000a00 */
[----:B------:R-:W-:-:S02]  /*1500*/  ISETP.GE.U32.AND P4, PT, R23, 0xc0, PT ;  /* 0x000000c01700780c */ /* 0x000fc40003f86070 */
[----:B------:R-:W-:-:S05]  /*1510*/  LOP3.LUT R21, R21, 0xfffffdff, RZ, 0xc0, !PT ;  /* 0xfffffdff15157812 */ /* 0x000fca00078ec0ff */
[----:B------:R-:W2:Y:S08]  /*1520*/  @P5 LDC.64 R6, c[0x0][0x438] ;  /* 0x00010e00ff065b82 */ /* 0x000eb00000000a00 */
[----:B------:R-:W3:Y:S01]  /*1530*/  LDC.64 R14, c[0x0][0x3d0] ;  /* 0x0000f400ff0e7b82 */ /* 0x000ee20000000a00 */
[----:B0-----:R-:W-:-:S07]  /*1540*/  @P5 IMAD.WIDE.U32 R12, R2, 0x10, R10 ;  /* 0x00000010020c5825 */ /* 0x001fce00078e000a */
[----:B------:R-:W0:Y:S01]  /*1550*/  LDC.64 R24, c[0x0][0x3d8] ;  /* 0x0000f600ff187b82 */ /* 0x000e220000000a00 */
[C---:B-1----:R-:W-:Y:S01]  /*1560*/  @P5 IMAD.WIDE.U32 R8, R2.reuse, 0x10, R4 ;  /* 0x0000001002085825 */ /* 0x042fe200078e0004 */
[----:B------:R1:W5:Y:S06]  /*1570*/  @P5 LDG.E.128 R172, desc[UR6][R12.64] ;  /* 0x000000060cac5981 */ /* 0x00036c000c1e1d00 */
[----:B------:R-:W4:Y:S01]  /*1580*/  LDC.64 R26, c[0x0][0x3d0] ;  /* 0x0000f400ff1a7b82 */ /* 0x000f220000000a00 */
[C---:B--2---:R-:W-:Y:S01]  /*1590*/  @P5 IMAD.WIDE.U32 R10, R2.reuse, 0x10, R6 ;  /* 0x00000010020a5825 */ /* 0x044fe200078e0006 */
[----:B------:R-:W-:Y:S01]  /*15a0*/  @P5 LOP3.LUT R2, R2, 0x20, RZ, 0xfc, !PT ;  /* 0x0000002002025812 */ /* 0x000fe200078efcff */
[----:B------:R1:W5:Y:S05]  /*15b0*/  @P5 LDG.E.128 R184, desc[UR6][R8.64] ;  /* 0x0000000608b85981 */ /* 0x00036a000c1e1d00 */
[----:B------:R-:W2:Y:S01]  /*15c0*/  LDC.64 R30, c[0x0][0x3d8] ;  /* 0x0000f600ff1e7b82 */ /* 0x000ea20000000a00 */
[C---:B---3--:R-:W-:Y:S01]  /*15d0*/  @P0 IMAD.WIDE.U32 R14, R2.reuse, 0x10, R14 ;  /* 0x00000010020e0825 */ /* 0x048fe200078e000e */
[----:B------:R1:W5:Y:S06]  /*15e0*/  @P5 LD.E.128 R84, desc[UR6][R10.64] ;  /* 0x000000060a545980 */ /* 0x00036c000c101d00 */
[----:B------:R-:W3:Y:S01]  /*15f0*/  LDC.64 R32, c[0x0][0x3d0] ;  /* 0x0000f400ff207b82 */ /* 0x000ee20000000a00 */
[----:B0-----:R-:W-:Y:S01]  /*1600*/  @P0 IMAD.WIDE.U32 R24, R2, 0x10, R24 ;  /* 0x0000001002180825 */ /* 0x001fe200078e0018 */
[----:B------:R1:W5:Y:S06]  /*1610*/  @P0 LDG.E.128 R168, desc[UR6][R14.64] ;  /* 0x000000060ea80981 */ /* 0x00036c000c1e1d00 */
[----:B------:R-:W0:Y:S01]  /*1620*/  LDC.64 R36, c[0x0][0x3d8] ;  /* 0x0000f600ff247b82 */ /* 0x000e220000000a00 */
[----:B------:R1:W5:Y:S07]  /*1630*/  @P0 LDG.E.128 R128, desc[UR6][R24.64] ;  /* 0x0000000618800981 */ /* 0x00036e000c1e1d00 */
[----:B------:R-:W1:Y:S08]  /*1640*/  LDC.64 R42, c[0x0][0x3d8] ;  /* 0x0000f600ff2a7b82 */ /* 0x000e700000000a00 */
[----:B------:R-:W1:Y:S08]  /*1650*/  LDC.64 R64, c[0x0][0x3d8] ;  /* 0x0000f600ff407b82 */ /* 0x000e700000000a00 */
[----:B------:R-:W1:Y:S01]  /*1660*/  LDC.64 R44, c[0x0][0x3d0] ;  /* 0x0000f400ff2c7b82 */ /* 0x000e620000000a00 */
[----:B------:R-:W-:Y:S01]  /*1670*/  HFMA2 R74, -RZ, RZ, 0, 0 ;  /* 0x00000000ff4a7431 */ /* 0x000fe200000001ff */
[----:B------:R-:W-:-:S06]  /*1680*/  @P5 LOP3.LUT R21, R21, 0x200, RZ, 0xfc, !PT ;  /* 0x0000020015155812 */ /* 0x000fcc00078efcff */
[----:B------:R-:W4:Y:S08]  /*1690*/  @P0 LDC.64 R18, c[0x0][0x438] ;  /* 0x00010e00ff120b82 */ /* 0x000f300000000a00 */
[----:B------:R-:W2:Y:S08]  /*16a0*/  @P1 LDC.64 R28, c[0x0][0x438] ;  /* 0x00010e00ff1c1b82 */ /* 0x000eb00000000a00 */
[----:B------:R-:W0:Y:S08]  /*16b0*/  @P2 LDC.64 R34, c[0x0][0x438] ;  /* 0x00010e00ff222b82 */ /* 0x000e300000000a00 */
[----:B------:R-:W1:Y:S01]  /*16c0*/  LDC.64 R4, c[0x0][0x3d0] ;  /* 0x0000f400ff047b82 */ /* 0x000e620000000a00 */
[----:B----4-:R-:W-:-:S04]  /*16d0*/  @P0 IMAD.WIDE.U32 R18, R2, 0x10, R18 ;  /* 0x0000001002120825 */ /* 0x010fc800078e0012 */
[----:B------:R-:W-:Y:S01]  /*16e0*/  @P0 VIADD R2, R2, 0x20 ;  /* 0x0000002002020836 */ /* 0x000fe20000000000 */
[----:B------:R4:W5:Y:S02]  /*16f0*/  @P0 LD.E.128 R88, desc[UR6][R18.64] ;  /* 0x0000000612580980 */ /* 0x000964000c101d00 */
[----:B------:R-:W4:Y:S01]  /*1700*/  @P3 LDC.64 R6, c[0x0][0x438] ;  /* 0x00010e00ff063b82 */ /* 0x000f220000000a00 */
[----:B------:R-:W-:-:S04]  /*1710*/  @P1 IMAD.WIDE.U32 R26, R2, 0x10, R26 ;  /* 0x00000010021a1825 */ /* 0x000fc800078e001a */
[C---:B--2---:R-:W-:Y:S01]  /*1720*/  @P1 IMAD.WIDE.U32 R28, R2.reuse, 0x10, R28 ;  /* 0x00000010021c1825 */ /* 0x044fe200078e001c */
[----:B------:R2:W5:Y:S02]  /*1730*/  @P1 LDG.E.128 R124, desc[UR6][R26.64] ;  /* 0x000000061a7c1981 */ /* 0x000564000c1e1d00 */
[----:B------:R-:W2:Y:S01]  /*1740*/  @P4 LDC.64 R46, c[0x0][0x438] ;  /* 0x00010e00ff2e4b82 */ /* 0x000ea20000000a00 */
[C---:B------:R-:W-:Y:S01]  /*1750*/  @P1 IMAD.WIDE.U32 R30, R2.reuse, 0x10, R30 ;  /* 0x00000010021e1825 */ /* 0x040fe200078e001e */
[----:B------:R0:W5:Y:S03]  /*1760*/  @P1 LD.E.128 R92, desc[UR6][R28.64] ;  /* 0x000000061c5c1980 */ /* 0x000166000c101d00 */
[----:B------:R-:W-:Y:S01]  /*1770*/  @P1 VIADD R2, R2, 0x20 ;  /* 0x0000002002021836 */ /* 0x000fe20000000000 */
[----:B------:R1:W5:Y:S03]  /*1780*/  @P1 LDG.E.128 R120, desc[UR6][R30.64] ;  /* 0x000000061e781981 */ /* 0x000366000c1e1d00 */
[----:B---3--:R-:W-:-:S04]  /*1790*/  @P2 IMAD.WIDE.U32 R32, R2, 0x10, R32 ;  /* 0x0000001002202825 */ /* 0x008fc800078e0020 */
[C---:B0-----:R-:W-:Y:S01]  /*17a0*/  @P2 IMAD.WIDE.U32 R34, R2.reuse, 0x10, R34 ;  /* 0x0000001002222825 */ /* 0x041fe200078e0022 */
[----:B------:R0:W5:Y:S03]  /*17b0*/  @P2 LDG.E.128 R116, desc[UR6][R32.64] ;  /* 0x0000000620742981 */ /* 0x000166000c1e1d00 */
[C---:B------:R-:W-:Y:S01]  /*17c0*/  @P2 IMAD.WIDE.U32 R36, R2.reuse, 0x10, R36 ;  /* 0x0000001002242825 */ /* 0x040fe200078e0024 */
[----:B------:R-:W-:Y:S01]  /*17d0*/  @P2 IADD3 R2, PT, PT, R2, 0x20, RZ ;  /* 0x0000002002022810 */ /* 0x000fe20007ffe0ff */
[----:B------:R0:W5:Y:S04]  /*17e0*/  @P2 LD.E.128 R96, desc[UR6][R34.64] ;  /* 0x0000000622602980 */ /* 0x000168000c101d00 */
[C---:B-1----:R-:W-:Y:S01]  /*17f0*/  @P3 IMAD.WIDE.U32 R38, R2.reuse, 0x10, R4 ;  /* 0x0000001002263825 */ /* 0x042fe200078e0004 */
[----:B------:R0:W5:Y:S03]  /*1800*/  @P2 LDG.E.128 R112, desc[UR6][R36.64] ;  /* 0x0000000624702981 */ /* 0x000166000c1e1d00 */
[C---:B----4-:R-:W-:Y:S01]  /*1810*/  @P3 IMAD.WIDE.U32 R40, R2.reuse, 0x10, R6 ;  /* 0x0000001002283825 */ /* 0x050fe200078e0006 */
[----:B------:R0:W5:Y:S03]  /*1820*/  @P3 LDG.E.128 R108, desc[UR6][R38.64] ;  /* 0x00000006266c3981 */ /* 0x000166000c1e1d00 */
[C---:B------:R-:W-:Y:S01]  /*1830*/  @P3 IMAD.WIDE.U32 R42, R2.reuse, 0x10, R42 ;  /* 0x00000010022a3825 */ /* 0x040fe200078e002a */
[----:B------:R0:W5:Y:S03]  /*1840*/  @P3 LD.E.128 R100, desc[UR6][R40.64] ;  /* 0x0000000628643980 */ /* 0x000166000c101d00 */
[----:B------:R-:W-:Y:S01]  /*1850*/  @P3 VIADD R2, R2, 0x20 ;  /* 0x0000002002023836 */ /* 0x000fe20000000000 */
[----:B------:R0:W5:Y:S03]  /*1860*/  @P3 LDG.E.128 R104, desc[UR6][R42.64] ;  /* 0x000000062a683981 */ /* 0x000166000c1e1d00 */
        /* <DEDUP_REMOVED lines=18> */
[----:B------:R-:W-:Y:S01]  /*1990*/  @P4 CS2R R50, SRZ ;  /* 0x0000000000324805 */ /* 0x000fe2000001ff00 */
[----:B------:R-:W-:Y:S01]  /*19a0*/  @P2 IMAD.MOV.U32 R79, RZ, RZ, RZ ;  /* 0x000000ffff4f2224 */ /* 0x000fe200078e00ff */
[----:B------:R-:W-:Y:S01]  /*19b0*/  @P4 CS2R R48, SRZ ;  /* 0x0000000000304805 */ /* 0x000fe2000001ff00 */
[----:B0-----:R-:W-:-:S07]  /*19c0*/  @P3 IMAD.MOV.U32 R83, RZ, RZ, RZ ;  /* 0x000000ffff533224 */ /* 0x001fce00078e00ff */
.L_x_221:
[----:B------:R-:W-:Y:S05]  /*19d0*/  BSYNC.RECONVERGENT B0 ;  /* 0x0000000000007941 */ /* 0x000fea0003800200 */
.L_x_218:
[----:B------:R-:W0:Y:S02]  /*19e0*/  LDCU UR8, c[0x0][0x384] ;  /* 0x00007080ff0877ac */ /* 0x000e240008000800 */
[----:B0-----:R-:W-:-:S13]  /*19f0*/  ISETP.GE.AND P0, PT, R176, UR8, PT ;  /* 0x00000008b0007c0c */ /* 0x001fda000bf06270 */
[----:B------:R-:W-:Y:S05]  /*1a00*/  @P0 EXIT ;  /* 0x000000000000094d */ /* 0x000fea0003800000 */
[----:B------:R-:W0:Y:S01]  /*1a10*/  LDC R3, c[0x0][0x360] ;  /* 0x0000d800ff037b82 */ /* 0x000e220000000800 */
[C---:B------:R-:W-:Y:S01]  /*1a20*/  IMAD.HI.U32 R2, R22.reuse, -0x2daee0ad, RZ ;  /* 0xd2511f5316027827 */ /* 0x040fe200078e00ff */
[----:B------:R-:W-:Y:S01]  /*1a30*/  UIADD3 UR8, UPT, UPT, UR4, -0x61c88647, URZ ;  /* 0x9e3779b904087890 */ /* 0x000fe2000fffe0ff */
[----:B-----5:R-:W-:Y:S01]  /*1a40*/  PRMT R45, R51, 0x7632, R45 ;  /* 0x00007632332d7816 */ /* 0x020fe2000000002d */
[----:B------:R-:W-:Y:S01]  /*1a50*/  UIADD3 UR11, UPT, UPT, UR4, -0x700cb87f, URZ ;  /* 0x8ff34781040b7890 */ /* 0x000fe2000fffe0ff */
[----:B------:R-:W-:Y:S01]  /*1a60*/  IMAD R7, R22, -0x2daee0ad, RZ ;  /* 0xd2511f5316077824 */ /* 0x000fe200078e02ff */
[----:B------:R-:W-:Y:S01]  /*1a70*/  LOP3.LUT R2, R2, UR5, RZ, 0x3c, !PT ;  /* 0x0000000502027c12 */ /* 0x000fe2000f8e3cff */
[----:B------:R-:W-:Y:S01]  /*1a80*/  UIADD3 UR10, UPT, UPT, UR5, -0x695add53, URZ ;  /* 0x96a522ad050a7890 */ /* 0x000fe2000fffe0ff */
[----:B------:R-:W-:Y:S01]  /*1a90*/  PRMT R44, R63, 0x7632, R44 ;  /* 0x000076323f2c7816 */ /* 0x000fe2000000002c */
[----:B------:R-:W-:Y:S01]  /*1aa0*/  STL.S16 [R1+0x88], R45 ;  /* 0x0000882d01007387 */ /* 0x000fe20000100600 */
[----:B------:R-:W-:Y:S01]  /*1ab0*/  PRMT R43, R55, 0x7632, R43 ;  /* 0x00007632372b7816 */ /* 0x000fe2000000002b */
[----:B------:R-:W-:Y:S01]  /*1ac0*/  IMAD.HI.U32 R4, R2, -0x326172a9, RZ ;  /* 0xcd9e8d5702047827 */ /* 0x000fe200078e00ff */
[----:B------:R-:W-:Y:S01]  /*1ad0*/  PRMT R42, R59, 0x7632, R42 ;  /* 0x000076323b2a7816 */ /* 0x000fe2000000002a */
[----:B------:R-:W-:Y:S01]  /*1ae0*/  STL.S16 [R1+0x84], R44 ;  /* 0x0000842c01007387 */ /* 0x000fe20000100600 */
[----:B------:R-:W-:Y:S01]  /*1af0*/  PRMT R41, R50, 0x7632, R41 ;  /* 0x0000763232297816 */ /* 0x000fe20000000029 */
[----:B------:R-:W1:Y:S01]  /*1b00*/  LDCU UR12, c[0x0][0x388] ;  /* 0x00007100ff0c77ac */ /* 0x000e620008000800 */
[----:B------:R-:W-:Y:S01]  /*1b10*/  PRMT R40, R62, 0x7632, R40 ;  /* 0x000076323e287816 */ /* 0x000fe20000000028 */
[----:B------:R-:W-:Y:S01]  /*1b20*/  STL.S16 [R1+0x80], R43 ;  /* 0x0000802b01007387 */ /* 0x000fe20000100600 */
[----:B------:R-:W-:Y:S01]  /*1b30*/  PRMT R39, R54, 0x7632, R39 ;  /* 0x0000763236277816 */ /* 0x000fe20000000027 */
[----:B------:R-:W2:Y:S01]  /*1b40*/  LDCU.U8 UR13, c[0x0][0x410] ;  /* 0x00008200ff0d77ac */ /* 0x000ea20008000000 */
[----:B------:R-:W-:Y:S01]  /*1b50*/  PRMT R38, R58, 0x7632, R38 ;  /* 0x000076323a267816 */ /* 0x000fe20000000026 */
[----:B------:R-:W-:Y:S01]  /*1b60*/  STL.S16 [R1+0x7c], R42 ;  /* 0x00007c2a01007387 */ /* 0x000fe20000100600 */
[----:B------:R-:W-:Y:S01]  /*1b70*/  PRMT R37, R49, 0x7632, R37 ;  /* 0x0000763231257816 */ /* 0x000fe20000000025 */
[----:B------:R-:W3:Y:S01]  /*1b80*/  LDCU UR14, c[0x0][0x448] ;  /* 0x00008900ff0e77ac */ /* 0x000ee20008000800 */
[----:B0-----:R-:W-:Y:S01]  /*1b90*/  IMAD R20, R3, UR9, R20 ;  /* 0x0000000903147c24 */ /* 0x001fe2000f8e0214 */
[----:B------:R-:W-:Y:S01]  /*1ba0*/  STL.S16 [R1+0x78], R41 ;  /* 0x0000782901007387 */ /* 0x000fe20000100600 */
[----:B------:R-:W-:Y:S01]  /*1bb0*/  PRMT R36, R61, 0x7632, R36 ;  /* 0x000076323d247816 */ /* 0x000fe20000000024 */
[----:B------:R-:W-:Y:S01]  /*1bc0*/  UIADD3 UR9, UPT, UPT, UR5, -0x4498517b, URZ ;  /* 0xbb67ae8505097890 */ /* 0x000fe2000fffe0ff */
[----:B------:R-:W-:Y:S01]  /*1bd0*/  IMAD.HI.U32 R3, R20, -0x326172a9, RZ ;  /* 0xcd9e8d5714037827 */ /* 0x000fe200078e00ff */
[----:B------:R-:W-:Y:S01]  /*1be0*/  STL.S16 [R1+0x74], R40 ;  /* 0x0000742801007387 */ /* 0x000fe20000100600 */
[----:B------:R-:W-:-:S02]  /*1bf0*/  PRMT R35, R53, 0x7632, R35 ;  /* 0x0000763235237816 */ /* 0x000fc40000000023 */
[----:B------:R-:W-:Y:S01]  /*1c00*/  IMAD R5, R20, -0x326172a9, RZ ;  /* 0xcd9e8d5714057824 */ /* 0x000fe200078e02ff */
[----:B------:R-:W-:Y:S01]  /*1c10*/  LOP3.LUT R3, R16, UR4, R3, 0x96, !PT ;  /* 0x0000000410037c12 */ /* 0x000fe2000f8e9603 */
[----:B------:R-:W-:Y:S01]  /*1c20*/  STL.S16 [R1+0x70], R39 ;  /* 0x0000702701007387 */ /* 0x000fe20000100600 */
[----:B------:R-:W-:Y:S02]  /*1c30*/  PRMT R34, R57, 0x7632, R34 ;  /* 0x0000763239227816 */ /* 0x000fe40000000022 */
[----:B------:R-:W-:Y:S01]  /*1c40*/  LOP3.LUT R4, R5, UR8, R4, 0x96, !PT ;  /* 0x0000000805047c12 */ /* 0x000fe2000f8e9604 */
[C---:B------:R-:W-:Y:S01]  /*1c50*/  IMAD.HI.U32 R6, R3.reuse, -0x2daee0ad, RZ ;  /* 0xd2511f5303067827 */ /* 0x040fe200078e00ff */
[----:B------:R-:W-:Y:S01]  /*1c60*/  UIADD3 UR8, UPT, UPT, UR4, 0x3c6ef372, URZ ;  /* 0x3c6ef37204087890 */ /* 0x000fe2000fffe0ff */
[----:B------:R-:W-:Y:S01]  /*1c70*/  STL.S16 [R1+0x6c], R38 ;  /* 0x00006c2601007387 */ /* 0x000fe20000100600 */
[----:B------:R-:W-:Y:S01]  /*1c80*/  PRMT R33, R48, 0x7632, R33 ;  /* 0x0000763230217816 */ /* 0x000fe20000000021 */
[----:B------:R-:W-:Y:S01]  /*1c90*/  IMAD R8, R3, -0x2daee0ad, RZ ;  /* 0xd2511f5303087824 */ /* 0x000fe200078e02ff */
[----:B------:R-:W-:Y:S01]  /*1ca0*/  LOP3.LUT R6, R7, UR9, R6, 0x96, !PT ;  /* 0x0000000907067c12 */ /* 0x000fe2000f8e9606 */
[----:B------:R-:W-:Y:S01]  /*1cb0*/  UIADD3 UR9, UPT, UPT, UR5, 0x76cf5d0a, URZ ;  /* 0x76cf5d0a05097890 */ /* 0x000fe2000fffe0ff */
[----:B------:R-:W-:Y:S01]  /*1cc0*/  IMAD.HI.U32 R5, R4, -0x2daee0ad, RZ ;  /* 0xd2511f5304057827 */ /* 0x000fe200078e00ff */
[----:B------:R-:W-:Y:S01]  /*1cd0*/  STL.S16 [R1+0x68], R37 ;  /* 0x0000682501007387 */ /* 0x000fe20000100600 */
[----:B------:R-:W-:-:S02]  /*1ce0*/  PRMT R32, R60, 0x7632, R32 ;  /* 0x000076323c207816 */ /* 0x000fc40000000020 */
[----:B------:R-:W-:Y:S01]  /*1cf0*/  IMAD R3, R2, -0x326172a9, RZ ;  /* 0xcd9e8d5702037824 */ /* 0x000fe200078e02ff */
[----:B------:R-:W-:Y:S01]  /*1d00*/  LOP3.LUT R5, R8, UR9, R5, 0x96, !PT ;  /* 0x0000000908057c12 */ /* 0x000fe2000f8e9605 */
[----:B------:R-:W-:Y:S01]  /*1d10*/  IMAD.HI.U32 R2, R6, -0x326172a9, RZ ;  /* 0xcd9e8d5706027827 */ /* 0x000fe200078e00ff */
[----:B------:R-:W-:Y:S01]  /*1d20*/  UIADD3 UR9, UPT, UPT, UR4, -0x255992d5, URZ ;  /* 0xdaa66d2b04097890 */ /* 0x000fe2000fffe0ff */
        /* <DEDUP_REMOVED lines=10> */
[C---:B------:R-:W-:Y:S01]  /*1dd0*/  IMAD.HI.U32 R4, R2.reuse, -0x2daee0ad, RZ ;  /* 0xd2511f5302047827 */ /* 0x040fe200078e00ff */
[----:B------:R-:W-:Y:S01]  /*1de0*/  UIADD3 UR9, UPT, UPT, UR4, 0x78dde6e4, URZ ;  /* 0x78dde6e404097890 */ /* 0x000fe2000fffe0ff */
[----:B------:R-:W-:Y:S01]  /*1df0*/  STL.S16 [R1+0x5c], R34 ;  /* 0x00005c2201007387 */ /* 0x000fe20000100600 */
[----:B------:R-:W-:Y:S01]  /*1e00*/  PRMT R29, R83, 0x7632, R29 ;  /* 0x00007632531d7816 */ /* 0x000fe2000000001d */
[----:B------:R-:W-:Y:S01]  /*1e10*/  IMAD.HI.U32 R6, R3, -0x2daee0ad, RZ ;  /* 0xd2511f5303067827 */ /* 0x000fe200078e00ff */
[----:B------:R-:W-:Y:S01]  /*1e20*/  LOP3.LUT R4, R7, UR8, R4, 0x96, !PT ;  /* 0x0000000807047c12 */ /* 0x000fe2000f8e9604 */
[----:B------:R-:W-:Y:S01]  /*1e30*/  UIADD3 UR8, UPT, UPT, UR5, -0x126145ec, URZ ;  /* 0xed9eba1405087890 */ /* 0x000fe2000fffe0ff */
[----:B------:R-:W-:Y:S01]  /*1e40*/  STL.S16 [R1+0x58], R33 ;  /* 0x0000582101007387 */ /* 0x000fe20000100600 */
[----:B------:R-:W-:Y:S01]  /*1e50*/  IMAD R7, R2, -0x2daee0ad, RZ ;  /* 0xd2511f5302077824 */ /* 0x000fe200078e02ff */
[----:B------:R-:W-:Y:S01]  /*1e60*/  PRMT R28, R107, 0x7632, R28 ;  /* 0x000076326b1c7816 */ /* 0x000fe2000000001c */
[----:B------:R-:W-:Y:S01]  /*1e70*/  IMAD R5, R5, -0x326172a9, RZ ;  /* 0xcd9e8d5705057824 */ /* 0x000fe200078e02ff */
[----:B------:R-:W-:Y:S01]  /*1e80*/  STL.S16 [R1+0x54], R32 ;  /* 0x0000542001007387 */ /* 0x000fe20000100600 */
[C---:B------:R-:W-:Y:S01]  /*1e90*/  IMAD.HI.U32 R2, R4.reuse, -0x326172a9, RZ ;  /* 0xcd9e8d5704027827 */ /* 0x040fe200078e00ff */
[----:B------:R-:W-:Y:S01]  /*1ea0*/  LOP3.LUT R6, R7, UR8, R6, 0x96, !PT ;  /* 0x0000000807067c12 */ /* 0x000fe2000f8e9606 */
[----:B------:R-:W-:Y:S01]  /*1eb0*/  UIADD3 UR8, UPT, UPT, UR4, 0x1715609d, URZ ;  /* 0x1715609d04087890 */ /* 0x000fe2000fffe0ff */
[----:B------:R-:W-:Y:S01]  /*1ec0*/  PRMT R27, R103, 0x7632, R27 ;  /* 0x00007632671b7816 */ /* 0x000fe2000000001b */
[----:B------:R-:W-:Y:S01]  /*1ed0*/  IMAD R8, R3, -0x2daee0ad, RZ ;  /* 0xd2511f5303087824 */ /* 0x000fe200078e02ff */
[----:B------:R-:W-:Y:S01]  /*1ee0*/  LOP3.LUT R2, R5, UR9, R2, 0x96, !PT ;  /* 0x0000000905027c12 */ /* 0x000fe2000f8e9602 */
[----:B------:R-:W-:Y:S01]  /*1ef0*/  IMAD R5, R4, -0x326172a9, RZ ;  /* 0xcd9e8d5704057824 */ /* 0x000fe200078e02ff */
[----:B------:R-:W-:Y:S01]  /*1f00*/  UIADD3 UR9, UPT, UPT, UR5, -0x56f99767, URZ ;  /* 0xa906689905097890 */ /* 0x000fe2000fffe0ff */
[----:B------:R-:W-:Y:S01]  /*1f10*/  IMAD.HI.U32 R4, R6, -0x326172a9, RZ ;  /* 0xcd9e8d5706047827 */ /* 0x000fe200078e00ff */
[----:B------:R-:W-:Y:S01]  /*1f20*/  STL.S16 [R1+0x50], R31 ;  /* 0x0000501f01007387 */ /* 0x000fe20000100600 */
[----:B------:R-:W-:-:S02]  /*1f30*/  PRMT R26, R111, 0x7632, R26 ;  /* 0x000076326f1a7816 */ /* 0x000fc4000000001a */
[----:B------:R-:W-:Y:S01]  /*1f40*/  IMAD.HI.U32 R3, R2, -0x2daee0ad, RZ ;  /* 0xd2511f5302037827 */ /* 0x000fe200078e00ff */
[----:B------:R-:W-:Y:S01]  /*1f50*/  LOP3.LUT R4, R5, UR8, R4, 0x96, !PT ;  /* 0x0000000805047c12 */ /* 0x000fe2000f8e9604 */
[----:B------:R-:W-:Y:S01]  /*1f60*/  UIADD3 UR8, UPT, UPT, UR4, -0x4ab325aa, URZ ;  /* 0xb54cda5604087890 */ /* 0x000fe2000fffe0ff */
[----:B------:R-:W-:Y:S01]  /*1f70*/  STL.S16 [R1+0x4c], R30 ;  /* 0x00004c1e01007387 */ /* 0x000fe20000100600 */
[----:B------:R-:W-:Y:S01]  /*1f80*/  IMAD R5, R6, -0x326172a9, RZ ;  /* 0xcd9e8d5706057824 */ /* 0x000fe200078e02ff */
[----:B------:R-:W-:Y:S01]  /*1f90*/  LOP3.LUT R3, R8, UR9, R3, 0x96, !PT ;  /* 0x0000000908037c12 */ /* 0x000fe2000f8e9603 */
[----:B------:R-:W-:Y:S01]  /*1fa0*/  UIADD3 UR9, UPT, UPT, UR5, 0x646e171e, URZ ;  /* 0x646e171e05097890 */ /* 0x000fe2000fffe0ff */
[----:B------:R-:W-:Y:S01]  /*1fb0*/  IMAD R8, R2, -0x2daee0ad, RZ ;  /* 0xd2511f5302087824 */ /* 0x000fe200078e02ff */
[----:B------:R-:W-:Y:S01]  /*1fc0*/  PRMT R25, R82, 0x7632, R25 ;  /* 0x0000763252197816 */ /* 0x000fe20000000019 */
[----:B------:R-:W-:Y:S01]  /*1fd0*/  IMAD.HI.U32 R7, R4, -0x2daee0ad, RZ ;  /* 0xd2511f5304077827 */ /* 0x000fe200078e00ff */
[----:B------:R-:W-:Y:S01]  /*1fe0*/  STL.S16 [R1+0x48], R29 ;  /* 0x0000481d01007387 */ /* 0x000fe20000100600 */
[----:B------:R-:W-:-:S02]  /*1ff0*/  PRMT R24, R106, 0x7632, R24 ;  /* 0x000076326a187816 */ /* 0x000fc40000000018 */
[C---:B------:R-:W-:Y:S01]  /*2000*/  IMAD.HI.U32 R2, R3.reuse, -0x326172a9, RZ ;  /* 0xcd9e8d5703027827 */ /* 0x040fe200078e00ff */
[----:B------:R-:W-:Y:S01]  /*2010*/  LOP3.LUT R7, R8, UR9, R7, 0x96, !PT ;  /* 0x0000000908077c12 */ /* 0x000fe2000f8e9607 */
[----:B------:R-:W-:Y:S01]  /*2020*/  UIADD3 UR9, UPT, UPT, UR4, 0x5384540f, URZ ;  /* 0x5384540f04097890 */ /* 0x000fe2000fffe0ff */
[----:B------:R-:W-:Y:S01]  /*2030*/  STL.S16 [R1+0x44], R28 ;  /* 0x0000441c01007387 */ /* 0x000fe20000100600 */
[----:B------:R-:W-:Y:S01]  /*2040*/  IMAD R6, R3, -0x326172a9, RZ ;  /* 0xcd9e8d5703067824 */ /* 0x000fe200078e02ff */
[----:B------:R-:W-:Y:S01]  /*2050*/  LOP3.LUT R2, R5, UR8, R2, 0x96, !PT ;  /* 0x0000000805027c12 */ /* 0x000fe2000f8e9602 */
[----:B------:R-:W-:Y:S01]  /*2060*/  UIADD3 UR8, UPT, UPT, UR5, 0x1fd5c5a3, URZ ;  /* 0x1fd5c5a305087890 */ /* 0x000fe2000fffe0ff */
[----:B------:R-:W-:Y:S01]  /*2070*/  IMAD.HI.U32 R3, R7, -0x326172a9, RZ ;  /* 0xcd9e8d5707037827 */ /* 0x000fe200078e00ff */
[----:B------:R-:W-:Y:S01]  /*2080*/  PRMT R15, R102, 0x7632, R15 ;  /* 0x00007632660f7816 */ /* 0x000fe2000000000f */
[----:B------:R-:W-:Y:S01]  /*2090*/  STL.S16 [R1+0x40], R27 ;  /* 0x0000401b01007387 */ /* 0x000fe20000100600 */
[----:B------:R-:W-:Y:S01]  /*20a0*/  PRMT R14, R110, 0x7632, R14 ;  /* 0x000076326e0e7816 */ /* 0x000fe2000000000e */
[----:B------:R-:W-:Y:S01]  /*20b0*/  IMAD R5, R4, -0x2daee0ad, RZ ;  /* 0xd2511f5304057824 */ /* 0x000fe200078e02ff */
[----:B------:R-:W-:Y:S01]  /*20c0*/  LOP3.LUT R3, R6, UR9, R3, 0x96, !PT ;  /* 0x0000000906037c12 */ /* 0x000fe2000f8e9603 */
[C---:B------:R-:W-:Y:S01]  /*20d0*/  IMAD.HI.U32 R4, R2.reuse, -0x2daee0ad, RZ ;  /* 0xd2511f5302047827 */ /* 0x040fe200078e00ff */
[----:B------:R-:W-:Y:S01]  /*20e0*/  UIADD3 UR9, UPT, UPT, UR4, -0xe443238, URZ ;  /* 0xf1bbcdc804097890 */ /* 0x000fe2000fffe0ff */
[----:B------:R-:W-:Y:S01]  /*20f0*/  STL.S16 [R1+0x3c], R26 ;  /* 0x00003c1a01007387 */ /* 0x000fe20000100600 */
[----:B------:R-:W-:Y:S01]  /*2100*/  PRMT R13, R81, 0x7632, R13 ;  /* 0x00007632510d7816 */ /* 0x000fe2000000000d */
[----:B------:R-:W-:Y:S01]  /*2110*/  IMAD R6, R2, -0x2daee0ad, RZ ;  /* 0xd2511f5302067824 */ /* 0x000fe200078e02ff */
[----:B------:R-:W-:Y:S01]  /*2120*/  LOP3.LUT R4, R5, UR8, R4, 0x96, !PT ;  /* 0x0000000805047c12 */ /* 0x000fe2000f8e9604 */
[----:B------:R-:W-:Y:S01]  /*2130*/  UIADD3 UR8, UPT, UPT, UR5, -0x24c28bd8, URZ ;  /* 0xdb3d742805087890 */ /* 0x000fe2000fffe0ff */
[----:B------:R-:W-:Y:S01]  /*2140*/  IMAD.HI.U32 R5, R3, -0x2daee0ad, RZ ;  /* 0xd2511f5303057827 */ /* 0x000fe200078e00ff */
[----:B------:R-:W-:Y:S01]  /*2150*/  STL.S16 [R1+0x38], R25 ;  /* 0x0000381901007387 */ /* 0x000fe20000100600 */
[----:B------:R-:W-:-:S02]  /*2160*/  PRMT R12, R105, 0x7632, R12 ;  /* 0x00007632690c7816 */ /* 0x000fc4000000000c */
[----:B------:R-:W-:Y:S01]  /*2170*/  IMAD R7, R7, -0x326172a9, RZ ;  /* 0xcd9e8d5707077824 */ /* 0x000fe200078e02ff */
[----:B------:R-:W-:Y:S01]  /*2180*/  LOP3.LUT R5, R6, UR8, R5, 0x96, !PT ;  /* 0x0000000806057c12 */ /* 0x000fe2000f8e9605 */
[C---:B------:R-:W-:Y:S01]  /*2190*/  IMAD.HI.U32 R2, R4.reuse, -0x326172a9, RZ ;  /* 0xcd9e8d5704027827 */ /* 0x040fe200078e00ff */
[----:B------:R-:W-:Y:S01]  /*21a0*/  STL.S16 [R1+0x34], R24 ;  /* 0x0000341801007387 */ /* 0x000fe20000100600 */
[----:B------:R-:W-:Y:S02]  /*21b0*/  PRMT R11, R101, 0x7632, R11 ;  /* 0x00007632650b7816 */ /* 0x000fe4000000000b */
[----:B------:R-:W-:Y:S01]  /*21c0*/  IMAD R4, R4, -0x326172a9, RZ ;  /* 0xcd9e8d5704047824 */ /* 0x000fe200078e02ff */
[----:B------:R-:W-:Y:S01]  /*21d0*/  LOP3.LUT R2, R7, UR9, R2, 0x96, !PT ;  /* 0x0000000907027c12 */ /* 0x000fe2000f8e9602 */
[----:B------:R-:W-:Y:S01]  /*21e0*/  IMAD.HI.U32 R19, R5, -0x326172a9, RZ ;  /* 0xcd9e8d5705137827 */ /* 0x000fe200078e00ff */
[----:B------:R0:W-:Y:S01]  /*21f0*/  STL.S16 [R1+0x30], R15 ;  /* 0x0000300f01007387 */ /* 0x0001e20000100600 */
[----:B------:R-:W-:Y:S01]  /*2200*/  PRMT R10, R109, 0x7632, R10 ;  /* 0x000076326d0a7816 */ /* 0x000fe2000000000a */
[----:B------:R-:W4:Y:S01]  /*2210*/  LDCU.64 UR8, c[0x0][0x398] ;  /* 0x00007300ff0877ac */ /* 0x000f220008000a00 */
[----:B------:R-:W-:Y:S01]  /*2220*/  IMAD R3, R3, -0x2daee0ad, RZ ;  /* 0xd2511f5303037824 */ /* 0x000fe200078e02ff */
[----:B------:R1:W-:Y:S01]  /*2230*/  STL.S16 [R1+0x2c], R14 ;  /* 0x00002c0e01007387 */ /* 0x0003e20000100600 */
[----:B------:R-:W-:Y:S01]  /*2240*/  IMAD.HI.U32 R18, R2, -0x2daee0ad, RZ ;  /* 0xd2511f5302127827 */ /* 0x000fe200078e00ff */
[----:B------:R-:W-:-:S02]  /*2250*/  PRMT R9, R80, 0x7632, R9 ;  /* 0x0000763250097816 */ /* 0x000fc40000000009 */
[----:B------:R2:W-:Y:S01]  /*2260*/  STL.S16 [R1+0x28], R13 ;  /* 0x0000280d01007387 */ /* 0x0005e20000100600 */
[----:B------:R-:W-:Y:S01]  /*2270*/  PRMT R8, R104, 0x7632, R8 ;  /* 0x0000763268087816 */ /* 0x000fe20000000008 */
[----:B0-----:R-:W-:Y:S01]  /*2280*/  HFMA2 R15, -RZ, RZ, 0, 0 ;  /* 0x00000000ff0f7431 */ /* 0x001fe200000001ff */
[----:B------:R-:W-:Y:S01]  /*2290*/  PRMT R7, R100, 0x7632, R7 ;  /* 0x0000763264077816 */ /* 0x000fe20000000007 */
[----:B------:R0:W-:Y:S01]  /*22a0*/  STL.S16 [R1+0x24], R12 ;  /* 0x0000240c01007387 */ /* 0x0001e20000100600 */
[----:B------:R-:W-:Y:S01]  /*22b0*/  LOP3.LUT R19, R4, UR11, R19, 0x96, !PT ;  /* 0x0000000b04137c12 */ /* 0x000fe2000f8e9613 */
[----:B-1----:R-:W-:Y:S01]  /*22c0*/  IMAD R14, R5, -0x326172a9, RZ ;  /* 0xcd9e8d57050e7824 */ /* 0x002fe200078e02ff */
[----:B------:R-:W-:Y:S01]  /*22d0*/  PRMT R6, R108, 0x7632, R6 ;  /* 0x000076326c067816 */ /* 0x000fe20000000006 */
[----:B------:R0:W-:Y:S01]  /*22e0*/  STL.S16 [R1+0x20], R11 ;  /* 0x0000200b01007387 */ /* 0x0001e20000100600 */
[----:B------:R-:W-:Y:S01]  /*22f0*/  LOP3.LUT R18, R3, UR10, R18, 0x96, !PT ;  /* 0x0000000a03127c12 */ /* 0x000fe2000f8e9612 */
[----:B------:R-:W-:Y:S01]  /*2300*/  IMAD R177, R2, -0x2daee0ad, RZ ;  /* 0xd2511f5302b17824 */ /* 0x000fe200078e02ff */
[----:B------:R-:W-:Y:S01]  /*2310*/  PRMT R4, R79, 0x7632, R4 ;  /* 0x000076324f047816 */ /* 0x000fe20000000004 */
[----:B------:R0:W-:Y:S01]  /*2320*/  STL.S16 [R1+0x1c], R10 ;  /* 0x00001c0a01007387 */ /* 0x0001e20000100600 */
[----:B------:R-:W-:Y:S01]  /*2330*/  LOP3.LUT R17, R0, 0x3, RZ, 0xc0, !PT ;  /* 0x0000000300117812 */ /* 0x000fe200078ec0ff */
[----:B------:R-:W1:Y:S01]  /*2340*/  LDCU.64 UR10, c[0x0][0x3a0] ;  /* 0x00007400ff0a77ac */ /* 0x000e620008000a00 */
        /* <DEDUP_REMOVED lines=69> */
[----:B01234-:R-:W-:-:S07]  /*27a0*/  PRMT R189, R184, 0x7632, R189 ;  /* 0x00007632b8bd7816 */ /* 0x01ffce00000000bd */
.L_x_985:
[----:B------:R-:W0:Y:S01]  /*27b0*/  S2R R133, SR_TID.X ;  /* 0x0000000000857919 */ /* 0x000e220000002100 */
[----:B------:R-:W-:Y:S01]  /*27c0*/  IMAD R13, R176, UR12, RZ ;  /* 0x0000000cb00d7c24 */ /* 0x000fe2000f8e02ff */
[----:B------:R-:W-:Y:S01]  /*27d0*/  LOP3.LUT P0, RZ, R21, 0x200, RZ, 0xc0, !PT ;  /* 0x0000020015ff7812 */ /* 0x000fe2000780c0ff */
[----:B------:R-:W-:Y:S03]  /*27e0*/  BSSY.RECONVERGENT B0, `(.L_x_223) ;  /* 0x00009be000007945 */ /* 0x000fe60003800200 */
[----:B------:R-:W-:-:S04]  /*27f0*/  SHF.R.S32.HI R132, RZ, 0x1f, R13 ;  /* 0x0000001fff847819 */ /* 0x000fc8000001140d */
[----:B------:R-:W-:Y:S02]  /*2800*/  LEA.HI R13, R132, R13, RZ, 0x3 ;  /* 0x0000000d840d7211 */ /* 0x000fe400078f18ff */
[----:B0-----:R-:W-:-:S04]  /*2810*/  LOP3.LUT R133, R133, 0x1f, RZ, 0xc0, !PT ;  /* 0x0000001f85857812 */ /* 0x001fc800078ec0ff */
[----:B------:R-:W-:-:S05]  /*2820*/  LEA.HI.SX32 R13, R13, R133, 0x1d ;  /* 0x000000850d0d7211 */ /* 0x000fca00078feaff */
[----:B------:R-:W-:Y:S01]  /*2830*/  IMAD.MOV.U32 R136, RZ, RZ, R13 ;  /* 0x000000ffff887224 */ /* 0x000fe200078e000d */
[----:B------:R-:W-:Y:S06]  /*2840*/  @!P0 BRA `(.L_x_224) ;  /* 0x0000009800dc8947 */ /* 0x000fec0003800000 */
[----:B------:R-:W-:Y:S02]  /*2850*/  ISETP.NE.U32.AND P0, PT, RZ, UR8, PT ;  /* 0x00000008ff007c0c */ /* 0x000fe4000bf05070 */
[----:B------:R-:W-:Y:S02]  /*2860*/  ISETP.NE.U32.AND P1, PT, RZ, UR10, PT ;  /* 0x0000000aff007c0c */ /* 0x000fe4000bf25070 */
[----:B------:R-:W-:Y:S02]  /*2870*/  ISETP.NE.AND.EX P0, PT, RZ, UR9, PT, P0 ;  /* 0x00000009ff007c0c */ /* 0x000fe4000bf05300 */
[----:B------:R-:W-:-:S11]  /*2880*/  ISETP.NE.AND.EX P1, PT, RZ, UR11, PT, P1 ;  /* 0x0000000bff007c0c */ /* 0x000fd6000bf25310 */
[----:B------:R-:W0:Y:S08]  /*2890*/  @P0 LDC.64 R34, c[0x0][0x398] ;  /* 0x0000e600ff220b82 */ /* 0x000e300000000a00 */
[----:B------:R-:W1:Y:S01]  /*28a0*/  @P1 LDC.64 R132, c[0x0][0x3a0] ;  /* 0x0000e800ff841b82 */ /* 0x000e620000000a00 */
[----:B0-----:R-:W-:-:S05]  /*28b0*/  @P0 IMAD.WIDE.U32 R34, R13, 0x10, R34 ;  /* 0x000000100d220825 */ /* 0x001fca00078e0022 */
[----:B------:R0:W5:Y:S01]  /*28c0*/  @P0 LDG.E.128 R44, desc[UR6][R34.64] ;  /* 0x00000006222c0981 */ /* 0x000162000c1e1d00 */
[----:B-1----:R-:W-:-:S05]  /*28d0*/  @P1 IMAD.WIDE.U32 R132, R13, 0x10, R132 ;  /* 0x000000100d841825 */ /* 0x002fca00078e0084 */
[----:B------:R1:W5:Y:S01]  /*28e0*/  @P1 LDG.E.128 R40, desc[UR6][R132.64] ;  /* 0x0000000684281981 */ /* 0x000362000c1e1d00 */
[----:B0-----:R-:W0:Y:S02]  /*28f0*/  LDC.64 R34, c[0x0][0x390] ;  /* 0x0000e400ff227b82 */ /* 0x001e240000000a00 */
[----:B0-----:R-:W-:-:S05]  /*2900*/  IMAD.WIDE.U32 R34, R13, 0x10, R34 ;  /* 0x000000100d227825 */ /* 0x001fca00078e0022 */
[----:B------:R1:W5:Y:S01]  /*2910*/  LDG.E.128 R132, desc[UR6][R34.64] ;  /* 0x0000000622847981 */ /* 0x000362000c1e1d00 */
[----:B------:R-:W-:-:S04]  /*2920*/  UISETP.NE.U32.AND UP0, UPT, UR8, URZ, UPT ;  /* 0x000000ff0800728c */ /* 0x000fc8000bf05070 */
[----:B------:R-:W-:-:S09]  /*2930*/  UISETP.NE.AND.EX UP0, UPT, UR9, URZ, UPT, UP0 ;  /* 0x000000ff0900728c */ /* 0x000fd2000bf05300 */
[----:B-1----:R-:W-:Y:S05]  /*2940*/  BRA.U UP0, `(.L_x_225) ;  /* 0x0000003100c87547 */ /* 0x002fea000b800000 */
[----:B------:R-:W-:Y:S01]  /*2950*/  ISETP.NE.AND P2, PT, R17, 0x1, PT ;  /* 0x000000011100780c */ /* 0x000fe20003f45270 */
[----:B------:R-:W-:Y:S01]  /*2960*/  BSSY.RECONVERGENT B1, `(.L_x_226) ;  /* 0x0000059000017945 */ /* 0x000fe20003800200 */
[----:B------:R-:W-:Y:S01]  /*2970*/  IMAD.MOV.U32 R35, RZ, RZ, 0x2 ;  /* 0x00000002ff237424 */ /* 0x000fe200078e00ff */
[----:B------:R-:W-:Y:S01]  /*2980*/  MOV R136, R177 ;  /* 0x000000b100887202 */ /* 0x000fe20000000f00 */
[----:B------:R-:W-:-:S09]  /*2990*/  IMAD.MOV.U32 R12, RZ, RZ, R14 ;  /* 0x000000ffff0c7224 */ /* 0x000fd200078e000e */
[----:B------:R-:W-:Y:S05]  /*29a0*/  @!P2 BRA `(.L_x_227) ;  /* 0x000000040050a947 */ /* 0x000fea0003800000 */
[----:B------:R-:W-:-:S13]  /*29b0*/  ISETP.NE.AND P2, PT, R17, 0x3, PT ;  /* 0x000000031100780c */ /* 0x000fda0003f45270 */
[----:B------:R-:W-:Y:S05]  /*29c0*/  @!P2 BRA `(.L_x_228) ;  /* 0x000000000020a947 */ /* 0x000fea0003800000 */
[----:B------:R-:W-:-:S13]  /*29d0*/  ISETP.NE.AND P2, PT, R17, 0x2, PT ;  /* 0x000000021100780c */ /* 0x000fda0003f45270 */
[----:B------:R-:W-:Y:S02]  /*29e0*/  @!P2 IMAD.MOV.U32 R35, RZ, RZ, 0x3 ;  /* 0x00000003ff23a424 */ /* 0x000fe400078e00ff */
[----:B------:R-:W-:Y:S01]  /*29f0*/  @!P2 IMAD.MOV.U32 R136, RZ, RZ, R177 ;  /* 0x000000ffff88a224 */ /* 0x000fe200078e00b1 */
[----:B------:R-:W-:Y:S01]  /*2a00*/  @P2 MOV R136, R177 ;  /* 0x000000b100882202 */ /* 0x000fe20000000f00 */
[----:B------:R-:W-:Y:S02]  /*2a10*/  @!P2 IMAD.MOV.U32 R12, RZ, RZ, R18 ;  /* 0x000000ffff0ca224 */ /* 0x000fe400078e0012 */
[----:B------:R-:W-:Y:S02]  /*2a20*/  @P2 VIADD R35, R17, 0x1 ;  /* 0x0000000111232836 */ /* 0x000fe40000000000 */
[----:B------:R-:W-:Y:S01]  /*2a30*/  @P2 IMAD.MOV.U32 R12, RZ, RZ, R19 ;  /* 0x000000ffff0c2224 */ /* 0x000fe200078e0013 */
[----:B------:R-:W-:Y:S06]  /*2a40*/  BRA `(.L_x_227) ;  /* 0x0000000400287947 */ /* 0x000fec0003800000 */
.L_x_228:
[----:B------:R-:W-:Y:S01]  /*2a50*/  VIADD R22, R22, 0x1 ;  /* 0x0000000116167836 */ /* 0x000fe20000000000 */
[----:B------:R-:W-:Y:S04]  /*2a60*/  BSSY.RECONVERGENT B2, `(.L_x_229) ;  /* 0x000000b000027945 */ /* 0x000fe80003800200 */
[----:B------:R-:W-:-:S13]  /*2a70*/  ISETP.NE.AND P2, PT, R22, RZ, PT ;  /* 0x000000ff1600720c */ /* 0x000fda0003f45270 */
[----:B------:R-:W-:Y:S05]  /*2a80*/  @P2 BRA `(.L_x_230) ;  /* 0x0000000000202947 */ /* 0x000fea0003800000 */
[----:B------:R-:W-:-:S04]  /*2a90*/  IADD3 R16, PT, PT, R16, 0x1, RZ ;  /* 0x0000000110107810 */ /* 0x000fc80007ffe0ff */
[----:B------:R-:W-:-:S13]  /*2aa0*/  ISETP.NE.AND P2, PT, R16, RZ, PT ;  /* 0x000000ff1000720c */ /* 0x000fda0003f45270 */
[----:B------:R-:W-:Y:S02]  /*2ab0*/  @!P2 VIADD R20, R20, 0x1 ;  /* 0x000000011414a836 */ /* 0x000fe40000000000 */
[----:B------:R-:W-:Y:S02]  /*2ac0*/  @!P2 VIADD R12, R15, 0x1 ;  /* 0x000000010f0ca836 */ /* 0x000fe40000000000 */
[----:B------:R-:W-:Y:S01]  /*2ad0*/  @!P2 IMAD.MOV.U32 R16, RZ, RZ, RZ ;  /* 0x000000ffff10a224 */ /* 0x000fe200078e00ff */
[----:B------:R-:W-:-:S13]  /*2ae0*/  ISETP.NE.AND P3, PT, R20, RZ, !P2 ;  /* 0x000000ff1400720c */ /* 0x000fda0005765270 */
[----:B------:R-:W-:-:S05]  /*2af0*/  @P3 IMAD.MOV R12, RZ, RZ, R15 ;  /* 0x000000ffff0c3224 */ /* 0x000fca00078e020f */
[----:B------:R-:W-:-:S07]  /*2b00*/  @!P2 MOV R15, R12 ;  /* 0x0000000c000fa202 */ /* 0x000fce0000000f00 */
.L_x_230:
[----:B------:R-:W-:Y:S05]  /*2b10*/  BSYNC.RECONVERGENT B2 ;  /* 0x0000000000027941 */ /* 0x000fea0003800200 */
.L_x_229:
[----:B------:R-:W-:Y:S01]  /*2b20*/  IMAD.WIDE.U32 R18, R22, -0x2daee0ad, RZ ;  /* 0xd2511f5316127825 */ /* 0x000fe200078e00ff */
[----:B------:R-:W-:-:S03]  /*2b30*/  UIADD3 UR15, UPT, UPT, UR4, -0x61c88647, URZ ;  /* 0x9e3779b9040f7890 */ /* 0x000fc6000fffe0ff */
[----:B------:R-:W-:Y:S01]  /*2b40*/  IMAD.WIDE.U32 R136, R20, -0x326172a9, RZ ;  /* 0xcd9e8d5714887825 */ /* 0x000fe200078e00ff */
[----:B------:R-:W-:-:S03]  /*2b50*/  LOP3.LUT R34, R15, UR5, R19, 0x96, !PT ;  /* 0x000000050f227c12 */ /* 0x000fc6000f8e9613 */
[----:B------:R-:W-:Y:S01]  /*2b60*/  IMAD.MOV.U32 R12, RZ, RZ, R177 ;  /* 0x000000ffff0c7224 */ /* 0x000fe200078e00b1 */
[----:B------:R-:W-:Y:S01]  /*2b70*/  LOP3.LUT R137, R16, UR4, R137, 0x96, !PT ;  /* 0x0000000410897c12 */ /* 0x000fe2000f8e9689 */
[----:B------:R-:W-:-:S05]  /*2b80*/  IMAD.WIDE.U32 R34, R34, -0x326172a9, RZ ;  /* 0xcd9e8d5722227825 */ /* 0x000fca00078e00ff */
[----:B------:R-:W-:Y:S01]  /*2b90*/  LOP3.LUT R19, R136, UR15, R35, 0x96, !PT ;  /* 0x0000000f88137c12 */ /* 0x000fe2000f8e9623 */
[----:B------:R-:W-:Y:S01]  /*2ba0*/  UIADD3 UR15, UPT, UPT, UR5, -0x4498517b, URZ ;  /* 0xbb67ae85050f7890 */ /* 0x000fe2000fffe0ff */
[----:B------:R-:W-:-:S05]  /*2bb0*/  IMAD.WIDE.U32 R136, R137, -0x2daee0ad, RZ ;  /* 0xd2511f5389887825 */ /* 0x000fca00078e00ff */
[----:B------:R-:W-:Y:S01]  /*2bc0*/  LOP3.LUT R137, R18, UR15, R137, 0x96, !PT ;  /* 0x0000000f12897c12 */ /* 0x000fe2000f8e9689 */
[----:B------:R-:W-:Y:S01]  /*2bd0*/  UIADD3 UR15, UPT, UPT, UR5, 0x76cf5d0a, URZ ;  /* 0x76cf5d0a050f7890 */ /* 0x000fe2000fffe0ff */
[----:B------:R-:W-:-:S05]  /*2be0*/  IMAD.WIDE.U32 R18, R19, -0x2daee0ad, RZ ;  /* 0xd2511f5313127825 */ /* 0x000fca00078e00ff */
[----:B------:R-:W-:Y:S01]  /*2bf0*/  LOP3.LUT R19, R136, UR15, R19, 0x96, !PT ;  /* 0x0000000f88137c12 */ /* 0x000fe2000f8e9613 */
[----:B------:R-:W-:Y:S01]  /*2c00*/  UIADD3 UR15, UPT, UPT, UR4, 0x3c6ef372, URZ ;  /* 0x3c6ef372040f7890 */ /* 0x000fe2000fffe0ff */
[----:B------:R-:W-:-:S05]  /*2c10*/  IMAD.WIDE.U32 R136, R137, -0x326172a9, RZ ;  /* 0xcd9e8d5789887825 */ /* 0x000fca00078e00ff */
[----:B------:R-:W-:Y:S01]  /*2c20*/  LOP3.LUT R34, R34, UR15, R137, 0x96, !PT ;  /* 0x0000000f22227c12 */ /* 0x000fe2000f8e9689 */
[----:B------:R-:W-:-:S04]  /*2c30*/  UIADD3 UR15, UPT, UPT, UR5, 0x32370b8f, URZ ;  /* 0x32370b8f050f7890 */ /* 0x000fc8000fffe0ff */
[----:B------:R-:W-:-:S05]  /*2c40*/  IMAD.WIDE.U32 R34, R34, -0x2daee0ad, RZ ;  /* 0xd2511f5322227825 */ /* 0x000fca00078e00ff */
[----:B------:R-:W-:Y:S01]  /*2c50*/  LOP3.LUT R35, R18, UR15, R35, 0x96, !PT ;  /* 0x0000000f12237c12 */ /* 0x000fe2000f8e9623 */
[----:B------:R-:W-:Y:S01]  /*2c60*/  UIADD3 UR15, UPT, UPT, UR4, -0x255992d5, URZ ;  /* 0xdaa66d2b040f7890 */ /* 0x000fe2000fffe0ff */
[----:B------:R-:W-:-:S05]  /*2c70*/  IMAD.WIDE.U32 R18, R19, -0x326172a9, RZ ;  /* 0xcd9e8d5713127825 */ /* 0x000fca00078e00ff */
[----:B------:R-:W-:Y:S01]  /*2c80*/  LOP3.LUT R136, R136, UR15, R19, 0x96, !PT ;  /* 0x0000000f88887c12 */ /* 0x000fe2000f8e9613 */
[----:B------:R-:W-:-:S04]  /*2c90*/  UIADD3 UR15, UPT, UPT, UR5, -0x126145ec, URZ ;  /* 0xed9eba14050f7890 */ /* 0x000fc8000fffe0ff */
[----:B------:R-:W-:-:S05]  /*2ca0*/  IMAD.WIDE.U32 R136, R136, -0x2daee0ad, RZ ;  /* 0xd2511f5388887825 */ /* 0x000fca00078e00ff */
[----:B------:R-:W-:Y:S01]  /*2cb0*/  LOP3.LUT R137, R34, UR15, R137, 0x96, !PT ;  /* 0x0000000f22897c12 */ /* 0x000fe2000f8e9689 */
[----:B------:R-:W-:Y:S01]  /*2cc0*/  UIADD3 UR15, UPT, UPT, UR4, 0x78dde6e4, URZ ;  /* 0x78dde6e4040f7890 */ /* 0x000fe2000fffe0ff */
        /* <DEDUP_REMOVED lines=14> */
[----:B------:R-:W-:-:S04]  /*2db0*/  UIADD3 UR15, UPT, UPT, UR5, 0x1fd5c5a3, URZ ;  /* 0x1fd5c5a3050f7890 */ /* 0x000fc8000fffe0ff */
[----:B------:R-:W-:-:S05]  /*2dc0*/  IMAD.WIDE.U32 R136, R136, -0x2daee0ad, RZ ;  /* 0xd2511f5388887825 */ /* 0x000fca00078e00ff */
[----:B------:R-:W-:Y:S01]  /*2dd0*/  LOP3.LUT R138, R34, UR15, R137, 0x96, !PT ;  /* 0x0000000f228a7c12 */ /* 0x000fe2000f8e9689 */
[----:B------:R-:W-:Y:S01]  /*2de0*/  UIADD3 UR15, UPT, UPT, UR4, 0x5384540f, URZ ;  /* 0x5384540f040f7890 */ /* 0x000fe2000fffe0ff */
[----:B------:R-:W-:-:S04]  /*2df0*/  IMAD.WIDE.U32 R34, R35, -0x326172a9, RZ ;  /* 0xcd9e8d5723227825 */ /* 0x000fc800078e00ff */
[----:B------:R-:W-:Y:S01]  /*2e00*/  IMAD.WIDE.U32 R138, R138, -0x326172a9, RZ ;  /* 0xcd9e8d578a8a7825 */ /* 0x000fe200078e00ff */
[----:B------:R-:W-:Y:S01]  /*2e10*/  LOP3.LUT R18, R18, UR15, R35, 0x96, !PT ;  /* 0x0000000f12127c12 */ /* 0x000fe2000f8e9623 */
[----:B------:R-:W-:-:S04]  /*2e20*/  UIADD3 UR15, UPT, UPT, UR5, -0x24c28bd8, URZ ;  /* 0xdb3d7428050f7890 */ /* 0x000fc8000fffe0ff */
[----:B------:R-:W-:-:S05]  /*2e30*/  IMAD.WIDE.U32 R18, R18, -0x2daee0ad, RZ ;  /* 0xd2511f5312127825 */ /* 0x000fca00078e00ff */
[----:B------:R-:W-:Y:S01]  /*2e40*/  LOP3.LUT R35, R136, UR15, R19, 0x96, !PT ;  /* 0x0000000f88237c12 */ /* 0x000fe2000f8e9613 */
[----:B------:R-:W-:-:S06]  /*2e50*/  UIADD3 UR15, UPT, UPT, UR4, -0xe443238, URZ ;  /* 0xf1bbcdc8040f7890 */ /* 0x000fcc000fffe0ff */
[----:B------:R-:W-:Y:S01]  /*2e60*/  LOP3.LUT R136, R34, UR15, R139, 0x96, !PT ;  /* 0x0000000f22887c12 */ /* 0x000fe2000f8e968b */
[----:B------:R-:W-:Y:S01]  /*2e70*/  UIADD3 UR15, UPT, UPT, UR5, -0x695add53, URZ ;  /* 0x96a522ad050f7890 */ /* 0x000fe2000fffe0ff */
[----:B------:R-:W-:-:S04]  /*2e80*/  IMAD.WIDE.U32 R34, R35, -0x326172a9, RZ ;  /* 0xcd9e8d5723227825 */ /* 0x000fc800078e00ff */
[----:B------:R-:W-:-:S04]  /*2e90*/  IMAD.WIDE.U32 R136, R136, -0x2daee0ad, RZ ;  /* 0xd2511f5388887825 */ /* 0x000fc800078e00ff */
[----:B------:R-:W-:Y:S01]  /*2ea0*/  IMAD.MOV.U32 R14, RZ, RZ, R34 ;  /* 0x000000ffff0e7224 */ /* 0x000fe200078e0022 */
[----:B------:R-:W-:Y:S01]  /*2eb0*/  LOP3.LUT R18, R18, UR15, R137, 0x96, !PT ;  /* 0x0000000f12127c12 */ /* 0x000fe2000f8e9689 */
[----:B------:R-:W-:-:S06]  /*2ec0*/  UIADD3 UR15, UPT, UPT, UR4, -0x700cb87f, URZ ;  /* 0x8ff34781040f7890 */ /* 0x000fcc000fffe0ff */
[----:B------:R-:W-:Y:S01]  /*2ed0*/  LOP3.LUT R19, R138, UR15, R35, 0x96, !PT ;  /* 0x0000000f8a137c12 */ /* 0x000fe2000f8e9623 */
[----:B------:R-:W-:-:S07]  /*2ee0*/  HFMA2 R35, -RZ, RZ, 0, 0 ;  /* 0x00000000ff237431 */ /* 0x000fce00000001ff */
.L_x_227:
[----:B------:R-:W-:Y:S05]  /*2ef0*/  BSYNC.RECONVERGENT B1 ;  /* 0x0000000000017941 */ /* 0x000fea0003800200 */
.L_x_226:
[----:B------:R-:W0:Y:S01]  /*2f00*/  LDC R177, c[0x0][0x404] ;  /* 0x00010100ffb17b82 */ /* 0x000e220000000800 */
[----:B------:R-:W-:Y:S01]  /*2f10*/  I2FP.F32.U32 R12, R12 ;  /* 0x0000000c000c7245 */ /* 0x000fe20000201000 */
[----:B------:R-:W-:Y:S01]  /*2f20*/  IMAD.MOV.U32 R182, RZ, RZ, 0x2f800000 ;  /* 0x2f800000ffb67424 */ /* 0x000fe200078e00ff */
[----:B------:R-:W-:Y:S01]  /*2f30*/  ISETP.NE.AND P3, PT, R35, 0x1, PT ;  /* 0x000000012300780c */ /* 0x000fe20003f65270 */
[----:B-----5:R-:W-:Y:S01]  /*2f40*/  @P1 IMAD.U32 R17, R40, 0x10000, RZ ;  /* 0x0001000028111824 */ /* 0x020fe200078e00ff */
[----:B------:R-:W-:Y:S01]  /*2f50*/  LOP3.LUT R21, R21, 0xffffffef, RZ, 0xc0, !PT ;  /* 0xffffffef15157812 */ /* 0x000fe200078ec0ff */
[----:B------:R-:W-:Y:S01]  /*2f60*/  FFMA.FTZ R12, R12, R182, 1.1641532182693481445e-10 ;  /* 0x2f0000000c0c7423 */ /* 0x000fe200000100b6 */
[----:B------:R-:W-:Y:S01]  /*2f70*/  BSSY.RECONVERGENT B1, `(.L_x_231) ;  /* 0x0000061000017945 */ /* 0x000fe20003800200 */
[----:B------:R-:W1:Y:S01]  /*2f80*/  LDC R162, c[0x0][0x408] ;  /* 0x00010200ffa27b82 */ /* 0x000e620000000800 */
[----:B------:R-:W-:Y:S02]  /*2f90*/  HFMA2 R34, -RZ, RZ, 0, 1.1920928955078125e-07 ;  /* 0x00000002ff227431 */ /* 0x000fe400000001ff */
[----:B0-----:R-:W-:Y:S01]  /*2fa0*/  FSETP.GTU.FTZ.AND P2, PT, R12, R177, PT ;  /* 0x000000b10c00720b */ /* 0x001fe20003f5c000 */
[C---:B------:R-:W-:Y:S01]  /*2fb0*/  IMAD.U32 R12, R132.reuse, 0x10000, RZ ;  /* 0x00010000840c7824 */ /* 0x040fe200078e00ff */
[----:B------:R-:W-:-:S03]  /*2fc0*/  PRMT R132, R132, 0x7632, R132 ;  /* 0x0000763284847816 */ /* 0x000fc60000000084 */
[----:B-1----:R-:W-:-:S05]  /*2fd0*/  FMUL.FTZ R12, R12, R162 ;  /* 0x000000a20c0c7220 */ /* 0x002fca0000410000 */
[----:B------:R-:W-:Y:S02]  /*2fe0*/  FSEL R12, R12, RZ, !P2 ;  /* 0x000000ff0c0c7208 */ /* 0x000fe40005000000 */
[----:B------:R-:W-:-:S03]  /*2ff0*/  PLOP3.LUT P2, PT, P2, PT, PT, 0x8, 0x80 ;  /* 0x000000000080781c */ /* 0x000fc6000174e170 */
[----:B------:R-:W-:Y:S01]  /*3000*/  @P1 FADD.FTZ R12, R17, R12 ;  /* 0x0000000c110c1221 */ /* 0x000fe20000010000 */
[----:B------:R-:W-:-:S04]  /*3010*/  IMAD.MOV.U32 R17, RZ, RZ, R14 ;  /* 0x000000ffff117224 */ /* 0x000fc800078e000e */
[----:B------:R-:W-:-:S05]  /*3020*/  F2FP.BF16.F32.PACK_AB R137, RZ, R12 ;  /* 0x0000000cff89723e */ /* 0x000fca00000010ff */
[----:B------:R-:W-:Y:S01]  /*3030*/  @P2 LOP3.LUT R21, R21, 0x10, RZ, 0xfc, !PT ;  /* 0x0000001015152812 */ /* 0x000fe200078efcff */
[----:B------:R-:W-:Y:S06]  /*3040*/  @!P3 BRA `(.L_x_232) ;  /* 0x00000004004cb947 */ /* 0x000fec0003800000 */
[----:B------:R-:W-:-:S13]  /*3050*/  ISETP.NE.AND P2, PT, R35, 0x3, PT ;  /* 0x000000032300780c */ /* 0x000fda0003f45270 */
[----:B------:R-:W-:Y:S05]  /*3060*/  @!P2 BRA `(.L_x_233) ;  /* 0x000000000018a947 */ /* 0x000fea0003800000 */
[----:B------:R-:W-:-:S13]  /*3070*/  ISETP.NE.AND P2, PT, R35, 0x2, PT ;  /* 0x000000022300780c */ /* 0x000fda0003f45270 */
[----:B------:R-:W-:Y:S01]  /*3080*/  @!P2 IMAD.MOV.U32 R34, RZ, RZ, 0x3 ;  /* 0x00000003ff22a424 */ /* 0x000fe200078e00ff */
[----:B------:R-:W-:Y:S01]  /*3090*/  @!P2 MOV R17, R18 ;  /* 0x000000120011a202 */ /* 0x000fe20000000f00 */
[----:B------:R-:W-:Y:S02]  /*30a0*/  @P2 VIADD R34, R35, 0x1 ;  /* 0x0000000123222836 */ /* 0x000fe40000000000 */
[----:B------:R-:W-:Y:S01]  /*30b0*/  @P2 IMAD.MOV.U32 R17, RZ, RZ, R19 ;  /* 0x000000ffff112224 */ /* 0x000fe200078e0013 */
[----:B------:R-:W-:Y:S06]  /*30c0*/  BRA `(.L_x_232) ;  /* 0x00000004002c7947 */ /* 0x000fec0003800000 */
.L_x_233:
[----:B------:R-:W-:Y:S01]  /*30d0*/  VIADD R22, R22, 0x1 ;  /* 0x0000000116167836 */ /* 0x000fe20000000000 */
[----:B------:R-:W-:Y:S04]  /*30e0*/  BSSY.RECONVERGENT B2, `(.L_x_234) ;  /* 0x000000b000027945 */ /* 0x000fe80003800200 */
[----:B------:R-:W-:-:S13]  /*30f0*/  ISETP.NE.AND P2, PT, R22, RZ, PT ;  /* 0x000000ff1600720c */ /* 0x000fda0003f45270 */
[----:B------:R-:W-:Y:S05]  /*3100*/  @P2 BRA `(.L_x_235) ;  /* 0x0000000000202947 */ /* 0x000fea0003800000 */
[----:B------:R-:W-:-:S05]  /*3110*/  VIADD R16, R16, 0x1 ;  /* 0x0000000110107836 */ /* 0x000fca0000000000 */
[----:B------:R-:W-:-:S13]  /*3120*/  ISETP.NE.AND P2, PT, R16, RZ, PT ;  /* 0x000000ff1000720c */ /* 0x000fda0003f45270 */
[----:B------:R-:W-:Y:S01]  /*3130*/  @!P2 IADD3 R20, PT, PT, R20, 0x1, RZ ;  /* 0x000000011414a810 */ /* 0x000fe20007ffe0ff */
[----:B------:R-:W-:Y:S01]  /*3140*/  @!P2 VIADD R14, R15, 0x1 ;  /* 0x000000010f0ea836 */ /* 0x000fe20000000000 */
[----:B------:R-:W-:Y:S02]  /*3150*/  @!P2 MOV R16, RZ ;  /* 0x000000ff0010a202 */ /* 0x000fe40000000f00 */
[----:B------:R-:W-:-:S13]  /*3160*/  ISETP.NE.AND P3, PT, R20, RZ, !P2 ;  /* 0x000000ff1400720c */ /* 0x000fda0005765270 */
[----:B------:R-:W-:-:S04]  /*3170*/  @P3 IMAD.MOV R14, RZ, RZ, R15 ;  /* 0x000000ffff0e3224 */ /* 0x000fc800078e020f */
[----:B------:R-:W-:-:S07]  /*3180*/  @!P2 IMAD.MOV.U32 R15, RZ, RZ, R14 ;  /* 0x000000ffff0fa224 */ /* 0x000fce00078e000e */
.L_x_235:
[----:B------:R-:W-:Y:S05]  /*3190*/  BSYNC.RECONVERGENT B2 ;  /* 0x0000000000027941 */ /* 0x000fea0003800200 */
.L_x_234:
        /* <DEDUP_REMOVED lines=50> */
[----:B------:R-:W-:Y:S01]  /*34c0*/  UIADD3 UR15, UPT, UPT, UR4, -0xe443238, URZ ;  /* 0xf1bbcdc8040f7890 */ /* 0x000fe2000fffe0ff */
[----:B------:R-:W-:-:S05]  /*34d0*/  IMAD.WIDE.U32 R138, R139, -0x326172a9, RZ ;  /* 0xcd9e8d578b8a7825 */ /* 0x000fca00078e00ff */
[----:B------:R-:W-:Y:S01]  /*34e0*/  LOP3.LUT R34, R34, UR15, R139, 0x96, !PT ;  /* 0x0000000f22227c12 */ /* 0x000fe2000f8e968b */
[----:B------:R-:W-:-:S04]  /*34f0*/  UIADD3 UR15, UPT, UPT, UR5, -0x695add53, URZ ;  /* 0x96a522ad050f7890 */ /* 0x000fc8000fffe0ff */
[----:B------:R-:W-:-:S04]  /*3500*/  IMAD.WIDE.U32 R34, R34, -0x2daee0ad, RZ ;  /* 0xd2511f5322227825 */ /* 0x000fc800078e00ff */
[----:B------:R-:W-:Y:S01]  /*3510*/  IMAD.MOV.U32 R136, RZ, RZ, R34 ;  /* 0x000000ffff887224 */ /* 0x000fe200078e0022 */
[----:B------:R-:W-:Y:S01]  /*3520*/  LOP3.LUT R18, R18, UR15, R35, 0x96, !PT ;  /* 0x0000000f12127c12 */ /* 0x000fe2000f8e9623 */
[----:B------:R-:W-:Y:S01]  /*3530*/  IMAD.WIDE.U32 R34, R14, -0x326172a9, RZ ;  /* 0xcd9e8d570e227825 */ /* 0x000fe200078e00ff */
[----:B------:R-:W-:-:S03]  /*3540*/  UIADD3 UR15, UPT, UPT, UR4, -0x700cb87f, URZ ;  /* 0x8ff34781040f7890 */ /* 0x000fc6000fffe0ff */
[----:B------:R-:W-:Y:S02]  /*3550*/  IMAD.MOV.U32 R14, RZ, RZ, R34 ;  /* 0x000000ffff0e7224 */ /* 0x000fe400078e0022 */
[----:B------:R-:W-:Y:S01]  /*3560*/  HFMA2 R34, -RZ, RZ, 0, 0 ;  /* 0x00000000ff227431 */ /* 0x000fe200000001ff */
[----:B------:R-:W-:-:S07]  /*3570*/  LOP3.LUT R19, R138, UR15, R35, 0x96, !PT ;  /* 0x0000000f8a137c12 */ /* 0x000fce000f8e9623 */
.L_x_232:
[----:B------:R-:W-:Y:S05]  /*3580*/  BSYNC.RECONVERGENT B1 ;  /* 0x0000000000017941 */ /* 0x000fea0003800200 */
.L_x_231:
[----:B------:R-:W-:Y:S01]  /*3590*/  I2FP.F32.U32 R17, R17 ;  /* 0x0000001100117245 */ /* 0x000fe20000201000 */
[----:B------:R-:W-:Y:S01]  /*35a0*/  IMAD.U32 R35, R132, 0x10000, RZ ;  /* 0x0001000084237824 */ /* 0x000fe200078e00ff */
[----:B------:R-:W-:Y:S01]  /*35b0*/  ISETP.NE.AND P3, PT, R34, 0x1, PT ;  /* 0x000000012200780c */ /* 0x000fe20003f65270 */
[----:B------:R-:W-:Y:S01]  /*35c0*/  BSSY.RECONVERGENT B1, `(.L_x_236) ;  /* 0x0000062000017945 */ /* 0x000fe20003800200 */
[----:B------:R-:W-:Y:S01]  /*35d0*/  LOP3.LUT R21, R21, 0xfffffff7, RZ, 0xc0, !PT ;  /* 0xfffffff715157812 */ /* 0x000fe200078ec0ff */
[----:B------:R-:W-:Y:S01]  /*35e0*/  FFMA.FTZ R17, R17, R182, 1.1641532182693481445e-10 ;  /* 0x2f00000011117423 */ /* 0x000fe200000100b6 */
[----:B------:R-:W-:Y:S01]  /*35f0*/  FMUL.FTZ R35, R35, R162 ;  /* 0x000000a223237220 */ /* 0x000fe20000410000 */
[----:B------:R-:W-:-:S03]  /*3600*/  IMAD.MOV.U32 R148, RZ, RZ, 0x2 ;  /* 0x00000002ff947424 */ /* 0x000fc600078e00ff */
[----:B------:R-:W-:Y:S02]  /*3610*/  FSETP.GTU.FTZ.AND P2, PT, R17, R177, PT ;  /* 0x000000b11100720b */ /* 0x000fe40003f5c000 */
[----:B------:R-:W-:Y:S02]  /*3620*/  @P1 PRMT R17, R40, 0x7632, R17 ;  /* 0x0000763228111816 */ /* 0x000fe40000000011 */
[----:B------:R-:W-:Y:S02]  /*3630*/  FSEL R35, R35, RZ, !P2 ;  /* 0x000000ff23237208 */ /* 0x000fe40005000000 */
[----:B------:R-:W-:Y:S01]  /*3640*/  PLOP3.LUT P2, PT, P2, PT, PT, 0x8, 0x80 ;  /* 0x000000000080781c */ /* 0x000fe2000174e170 */
[----:B------:R-:W-:-:S04]  /*3650*/  @P1 IMAD.U32 R17, R17, 0x10000, RZ ;  /* 0x0001000011111824 */ /* 0x000fc800078e00ff */
[----:B------:R-:W-:Y:S01]  /*3660*/  @P1 FADD.FTZ R35, R17, R35 ;  /* 0x0000002311231221 */ /* 0x000fe20000010000 */
[----:B------:R-:W-:-:S04]  /*3670*/  MOV R17, R14 ;  /* 0x0000000e00117202 */ /* 0x000fc80000000f00 */
[----:B------:R-:W-:-:S03]  /*3680*/  F2FP.BF16.F32.PACK_AB R132, RZ, R35 ;  /* 0x00000023ff84723e */ /* 0x000fc600000010ff */
[----:B------:R-:W-:Y:S01]  /*3690*/  @P2 LOP3.LUT R21, R21, 0x8, RZ, 0xfc, !PT ;  /* 0x0000000815152812 */ /* 0x000fe200078efcff */
[----:B------:R-:W-:Y:S06]  /*36a0*/  @!P3 BRA `(.L_x_237) ;  /* 0x00000004004cb947 */ /* 0x000fec0003800000 */
[----:B------:R-:W-:-:S13]  /*36b0*/  ISETP.NE.AND P2, PT, R34, 0x3, PT ;  /* 0x000000032200780c */ /* 0x000fda0003f45270 */
[----:B------:R-:W-:Y:S05]  /*36c0*/  @!P2 BRA `(.L_x_238) ;  /* 0x000000000018a947 */ /* 0x000fea0003800000 */
[----:B------:R-:W-:-:S13]  /*36d0*/  ISETP.NE.AND P2, PT, R34, 0x2, PT ;  /* 0x000000022200780c */ /* 0x000fda0003f45270 */
[----:B------:R-:W-:Y:S02]  /*36e0*/  @!P2 IMAD.MOV.U32 R148, RZ, RZ, 0x3 ;  /* 0x00000003ff94a424 */ /* 0x000fe400078e00ff */
[----:B------:R-:W-:Y:S01]  /*36f0*/  @!P2 IMAD.MOV.U32 R17, RZ, RZ, R18 ;  /* 0x000000ffff11a224 */ /* 0x000fe200078e0012 */
[----:B------:R-:W-:Y:S01]  /*3700*/  @P2 MOV R17, R19 ;  /* 0x0000001300112202 */ /* 0x000fe20000000f00 */
[----:B------:R-:W-:Y:S01]  /*3710*/  @P2 VIADD R148, R34, 0x1 ;  /* 0x0000000122942836 */ /* 0x000fe20000000000 */
[----:B------:R-:W-:Y:S06]  /*3720*/  BRA `(.L_x_237) ;  /* 0x00000004002c7947 */ /* 0x000fec0003800000 */
.L_x_238:
[----:B------:R-:W-:Y:S01]  /*3730*/  VIADD R22, R22, 0x1 ;  /* 0x0000000116167836 */ /* 0x000fe20000000000 */
[----:B------:R-:W-:Y:S04]  /*3740*/  BSSY.RECONVERGENT B2, `(.L_x_239) ;  /* 0x000000b000027945 */ /* 0x000fe80003800200 */
[----:B------:R-:W-:-:S13]  /*3750*/  ISETP.NE.AND P2, PT, R22, RZ, PT ;  /* 0x000000ff1600720c */ /* 0x000fda0003f45270 */
[----:B------:R-:W-:Y:S05]  /*3760*/  @P2 BRA `(.L_x_240) ;  /* 0x0000000000202947 */ /* 0x000fea0003800000 */
[----:B------:R-:W-:-:S05]  /*3770*/  VIADD R16, R16, 0x1 ;  /* 0x0000000110107836 */ /* 0x000fca0000000000 */
[----:B------:R-:W-:-:S13]  /*3780*/  ISETP.NE.AND P2, PT, R16, RZ, PT ;  /* 0x000000ff1000720c */ /* 0x000fda0003f45270 */
[----:B------:R-:W-:Y:S01]  /*3790*/  @!P2 VIADD R20, R20, 0x1 ;  /* 0x000000011414a836 */ /* 0x000fe20000000000 */
[----:B------:R-:W-:Y:S01]  /*37a0*/  @!P2 IADD3 R14, PT, PT, R15, 0x1, RZ ;  /* 0x000000010f0ea810 */ /* 0x000fe20007ffe0ff */
[----:B------:R-:W-:-:S03]  /*37b0*/  @!P2 IMAD.MOV.U32 R16, RZ, RZ, RZ ;  /* 0x000000ffff10a224 */ /* 0x000fc600078e00ff */
[----:B------:R-:W-:-:S13]  /*37c0*/  ISETP.NE.AND P3, PT, R20, RZ, !P2 ;  /* 0x000000ff1400720c */ /* 0x000fda0005765270 */
[----:B------:R-:W-:-:S04]  /*37d0*/  @P3 IMAD.MOV R14, RZ, RZ, R15 ;  /* 0x000000ffff0e3224 */ /* 0x000fc800078e020f */
[----:B------:R-:W-:-:S07]  /*37e0*/  @!P2 IMAD.MOV.U32 R15, RZ, RZ, R14 ;  /* 0x000000ffff0fa224 */ /* 0x000fce00078e000e */
.L_x_240:
[----:B------:R-:W-:Y:S05]  /*37f0*/  BSYNC.RECONVERGENT B2 ;  /* 0x0000000000027941 */ /* 0x000fea0003800200 */
.L_x_239:
[----:B------:R-:W-:Y:S01]  /*3800*/  IMAD.WIDE.U32 R18, R22, -0x2daee0ad, RZ ;  /* 0xd2511f5316127825 */ /* 0x000fe200078e00ff */
[----:B------:R-:W-:Y:S01]  /*3810*/  UIADD3 UR15, UPT, UPT, UR4, -0x61c88647, URZ ;  /* 0x9e3779b9040f7890 */ /* 0x000fe2000fffe0ff */
[----:B------:R-:W-:Y:S02]  /*3820*/  MOV R17, R136 ;  /* 0x0000008800117202 */ /* 0x000fe40000000f00 */
[----:B------:R-:W-:Y:S01]  /*3830*/  IMAD.WIDE.U32 R148, R20, -0x326172a9, RZ ;  /* 0xcd9e8d5714947825 */ /* 0x000fe200078e00ff */
[----:B------:R-:W-:-:S04]  /*3840*/  LOP3.LUT R138, R15, UR5, R19, 0x96, !PT ;  /* 0x000000050f8a7c12 */ /* 0x000fc8000f8e9613 */
        /* <DEDUP_REMOVED lines=52> */
[----:B------:R-:W-:Y:S01]  /*3b90*/  UIADD3 UR15, UPT, UPT, UR4, -0x700cb87f, URZ ;  /* 0x8ff34781040f7890 */ /* 0x000fe2000fffe0ff */
[----:B------:R-:W-:-:S04]  /*3ba0*/  IMAD.WIDE.U32 R138, R14, -0x326172a9, RZ ;  /* 0xcd9e8d570e8a7825 */ /* 0x000fc800078e00ff */
[----:B------:R-:W-:Y:S01]  /*3bb0*/  IMAD.MOV.U32 R14, RZ, RZ, R138 ;  /* 0x000000ffff0e7224 */ /* 0x000fe200078e008a */
[----:B------:R-:W-:Y:S01]  /*3bc0*/  LOP3.LUT R19, R148, UR15, R139, 0x96, !PT ;  /* 0x0000000f94137c12 */ /* 0x000fe2000f8e968b */
[----:B------:R-:W-:-:S07]  /*3bd0*/  IMAD.MOV.U32 R148, RZ, RZ, RZ ;  /* 0x000000ffff947224 */ /* 0x000fce00078e00ff */
.L_x_237:
[----:B------:R-:W-:Y:S05]  /*3be0*/  BSYNC.RECONVERGENT B1 ;  /* 0x0000000000017941 */ /* 0x000fea0003800200 */
.L_x_236:
[----:B------:R-:W-:Y:S01]  /*3bf0*/  I2FP.F32.U32 R17, R17 ;  /* 0x0000001100117245 */ /* 0x000fe20000201000 */
[----:B------:R-:W-:Y:S01]  /*3c00*/  BSSY.RECONVERGENT B1, `(.L_x_241) ;  /* 0x0000064000017945 */ /* 0x000fe20003800200 */
[----:B------:R-:W-:Y:S01]  /*3c10*/  ISETP.NE.AND P2, PT, R148, 0x1, PT ;  /* 0x000000019400780c */ /* 0x000fe20003f45270 */
[----:B------:R-:W-:Y:S01]  /*3c20*/  IMAD.MOV.U32 R139, RZ, RZ, 0x2 ;  /* 0x00000002ff8b7424 */ /* 0x000fe200078e00ff */
[----:B------:R-:W-:Y:S01]  /*3c30*/  LOP3.LUT R21, R21, 0xfffffffb, RZ, 0xc0, !PT ;  /* 0xfffffffb15157812 */ /* 0x000fe200078ec0ff */
[----:B------:R-:W-:-:S05]  /*3c40*/  FFMA.FTZ R17, R17, R182, 1.1641532182693481445e-10 ;  /* 0x2f00000011117423 */ /* 0x000fca00000100b6 */
[----:B------:R-:W-:Y:S02]  /*3c50*/  FSETP.GTU.FTZ.AND P3, PT, R17, R177, PT ;  /* 0x000000b11100720b */ /* 0x000fe40003f7c000 */
[C---:B------:R-:W-:Y:S02]  /*3c60*/  SHF.L.U32 R17, R133.reuse, 0x10, RZ ;  /* 0x0000001085117819 */ /* 0x040fe400000006ff */
[----:B------:R-:W-:-:S03]  /*3c70*/  PRMT R133, R133, 0x7632, R133 ;  /* 0x0000763285857816 */ /* 0x000fc60000000085 */
[----:B------:R-:W-:-:S05]  /*3c80*/  FMUL.FTZ R17, R17, R162 ;  /* 0x000000a211117220 */ /* 0x000fca0000410000 */
[----:B------:R-:W-:Y:S01]  /*3c90*/  FSEL R34, R17, RZ, !P3 ;  /* 0x000000ff11227208 */ /* 0x000fe20005800000 */
[----:B------:R-:W-:Y:S01]  /*3ca0*/  @P1 IMAD.U32 R17, R41, 0x10000, RZ ;  /* 0x0001000029111824 */ /* 0x000fe200078e00ff */
        /* <DEDUP_REMOVED lines=9> */
[----:B------:R-:W-:Y:S01]  /*3d40*/  @!P2 MOV R139, 0x3 ;  /* 0x00000003008ba802 */ /* 0x000fe20000000f00 */
[----:B------:R-:W-:Y:S02]  /*3d50*/  @!P2 IMAD.MOV.U32 R17, RZ, RZ, R18 ;  /* 0x000000ffff11a224 */ /* 0x000fe400078e0012 */
[----:B------:R-:W-:Y:S02]  /*3d60*/  @P2 VIADD R139, R148, 0x1 ;  /* 0x00000001948b2836 */ /* 0x000fe40000000000 */
[----:B------:R-:W-:Y:S01]  /*3d70*/  @P2 IMAD.MOV.U32 R17, RZ, RZ, R19 ;  /* 0x000000ffff112224 */ /* 0x000fe200078e0013 */
[----:B------:R-:W-:Y:S06]  /*3d80*/  BRA `(.L_x_242) ;  /* 0x00000004002c7947 */ /* 0x000fec0003800000 */
.L_x_243:
[----:B------:R-:W-:Y:S01]  /*3d90*/  IADD3 R22, PT, PT, R22, 0x1, RZ ;  /* 0x0000000116167810 */ /* 0x000fe20007ffe0ff */
[----:B------:R-:W-:Y:S03]  /*3da0*/  BSSY.RECONVERGENT B2, `(.L_x_244) ;  /* 0x000000b000027945 */ /* 0x000fe60003800200 */
[----:B------:R-:W-:-:S13]  /*3db0*/  ISETP.NE.AND P2, PT, R22, RZ, PT ;  /* 0x000000ff1600720c */ /* 0x000fda0003f45270 */
[----:B------:R-:W-:Y:S05]  /*3dc0*/  @P2 BRA `(.L_x_245) ;  /* 0x0000000000202947 */ /* 0x000fea0003800000 */
[----:B------:R-:W-:-:S05]  /*3dd0*/  VIADD R16, R16, 0x1 ;  /* 0x0000000110107836 */ /* 0x000fca0000000000 */
[----:B------:R-:W-:-:S13]  /*3de0*/  ISETP.NE.AND P2, PT, R16, RZ, PT ;  /* 0x000000ff1000720c */ /* 0x000fda0003f45270 */
[----:B------:R-:W-:Y:S02]  /*3df0*/  @!P2 VIADD R20, R20, 0x1 ;  /* 0x000000011414a836 */ /* 0x000fe40000000000 */
[----:B------:R-:W-:Y:S02]  /*3e00*/  @!P2 VIADD R14, R15, 0x1 ;  /* 0x000000010f0ea836 */ /* 0x000fe40000000000 */
[----:B------:R-:W-:Y:S01]  /*3e10*/  @!P2 IMAD.MOV.U32 R16, RZ, RZ, RZ ;  /* 0x000000ffff10a224 */ /* 0x000fe200078e00ff */
[----:B------:R-:W-:-:S13]  /*3e20*/  ISETP.NE.AND P3, PT, R20, RZ, !P2 ;  /* 0x000000ff1400720c */ /* 0x000fda0005765270 */
[----:B------:R-:W-:-:S05]  /*3e30*/  @P3 IADD3 R14, PT, PT, R15, RZ, RZ ;  /* 0x000000ff0f0e3210 */ /* 0x000fca0007ffe0ff */
[----:B------:R-:W-:-:S07]  /*3e40*/  @!P2 IMAD.MOV.U32 R15, RZ, RZ, R14 ;  /* 0x000000ffff0fa224 */ /* 0x000fce00078e000e */
.L_x_245:
[----:B------:R-:W-:Y:S05]  /*3e50*/  BSYNC.RECONVERGENT B2 ;  /* 0x0000000000027941 */ /* 0x000fea0003800200 */
.L_x_244:
[----:B------:R-:W-:Y:S01]  /*3e60*/  IMAD.WIDE.U32 R18, R22, -0x2daee0ad, RZ ;  /* 0xd2511f5316127825 */ /* 0x000fe200078e00ff */
[----:B------:R-:W-:-:S03]  /*3e70*/  UIADD3 UR15, UPT, UPT, UR4, -0x61c88647, URZ ;  /* 0x9e3779b9040f7890 */ /* 0x000fc6000fffe0ff */
[----:B------:R-:W-:Y:S01]  /*3e80*/  IMAD.WIDE.U32 R150, R20, -0x326172a9, RZ ;  /* 0xcd9e8d5714967825 */ /* 0x000fe200078e00ff */
[----:B------:R-:W-:-:S03]  /*3e90*/  LOP3.LUT R148, R15, UR5, R19, 0x96, !PT ;  /* 0x000000050f947c12 */ /* 0x000fc6000f8e9613 */
[----:B------:R-:W-:Y:S01]  /*3ea0*/  IMAD.MOV.U32 R17, RZ, RZ, R136 ;  /* 0x000000ffff117224 */ /* 0x000fe200078e0088 */
[----:B------:R-:W-:Y:S01]  /*3eb0*/  LOP3.LUT R151, R16, UR4, R151, 0x96, !PT ;  /* 0x0000000410977c12 */ /* 0x000fe2000f8e9697 */
[----:B------:R-:W-:-:S04]  /*3ec0*/  IMAD.WIDE.U32 R148, R148, -0x326172a9, RZ ;  /* 0xcd9e8d5794947825 */ /* 0x000fc800078e00ff */
[----:B------:R-:W-:Y:S01]  /*3ed0*/  IMAD.MOV.U32 R139, RZ, RZ, RZ ;  /* 0x000000ffff8b7224 */ /* 0x000fe200078e00ff */
        /* <DEDUP_REMOVED lines=49> */
[----:B------:R-:W-:Y:S01]  /*41f0*/  UIADD3 UR15, UPT, UPT, UR4, -0x700cb87f, URZ ;  /* 0x8ff34781040f7890 */ /* 0x000fe2000fffe0ff */
[----:B------:R-:W-:Y:S01]  /*4200*/  MOV R136, R148 ;  /* 0x0000009400887202 */ /* 0x000fe20000000f00 */
[----:B------:R-:W-:-:S04]  /*4210*/  IMAD.WIDE.U32 R148, R14, -0x326172a9, RZ ;  /* 0xcd9e8d570e947825 */ /* 0x000fc800078e00ff */
[----:B------:R-:W-:Y:S01]  /*4220*/  IMAD.MOV.U32 R14, RZ, RZ, R148 ;  /* 0x000000ffff0e7224 */ /* 0x000fe200078e0094 */
[----:B------:R-:W-:-:S07]  /*4230*/  LOP3.LUT R19, R150, UR15, R149, 0x96, !PT ;  /* 0x0000000f96137c12 */ /* 0x000fce000f8e9695 */
.L_x_242:
[----:B------:R-:W-:Y:S05]  /*4240*/  BSYNC.RECONVERGENT B1 ;  /* 0x0000000000017941 */ /* 0x000fea0003800200 */
.L_x_241:
[----:B------:R-:W-:Y:S01]  /*4250*/  I2FP.F32.U32 R17, R17 ;  /* 0x0000001100117245 */ /* 0x000fe20000201000 */
[----:B------:R-:W-:Y:S01]  /*4260*/  IMAD.U32 R133, R133, 0x10000, RZ ;  /* 0x0001000085857824 */ /* 0x000fe200078e00ff */
[----:B------:R-:W-:Y:S01]  /*4270*/  LOP3.LUT R21, R21, 0xfffffffd, RZ, 0xc0, !PT ;  /* 0xfffffffd15157812 */ /* 0x000fe200078ec0ff */
[----:B------:R-:W-:Y:S01]  /*4280*/  BSSY.RECONVERGENT B1, `(.L_x_246) ;  /* 0x0000062000017945 */ /* 0x000fe20003800200 */
[----:B------:R-:W-:Y:S02]  /*4290*/  IMAD.MOV.U32 R150, RZ, RZ, 0x2 ;  /* 0x00000002ff967424 */ /* 0x000fe400078e00ff */
[----:B------:R-:W-:Y:S01]  /*42a0*/  FFMA.FTZ R17, R17, R182, 1.1641532182693481445e-10 ;  /* 0x2f00000011117423 */ /* 0x000fe200000100b6 */
[----:B------:R-:W-:-:S04]  /*42b0*/  FMUL.FTZ R149, R133, R162 ;  /* 0x000000a285957220 */ /* 0x000fc80000410000 */
[----:B------:R-:W-:Y:S02]  /*42c0*/  FSETP.GTU.FTZ.AND P2, PT, R17, R177, PT ;  /* 0x000000b11100720b */ /* 0x000fe40003f5c000 */
[----:B------:R-:W-:Y:S02]  /*42d0*/  @P1 PRMT R17, R41, 0x7632, R17 ;  /* 0x0000763229111816 */ /* 0x000fe40000000011 */
[----:B------:R-:W-:Y:S02]  /*42e0*/  FSEL R149, R149, RZ, !P2 ;  /* 0x000000ff95957208 */ /* 0x000fe40005000000 */
[----:B------:R-:W-:Y:S02]  /*42f0*/  PLOP3.LUT P2, PT, P2, PT, PT, 0x8, 0x80 ;  /* 0x000000000080781c */ /* 0x000fe4000174e170 */
[----:B------:R-:W-:-:S05]  /*4300*/  @P1 SHF.L.U32 R17, R17, 0x10, RZ ;  /* 0x0000001011111819 */ /* 0x000fca00000006ff */
[----:B------:R-:W-:Y:S01]  /*4310*/  @P1 FADD.FTZ R149, R17, R149 ;  /* 0x0000009511951221 */ /* 0x000fe20000010000 */
[----:B------:R-:W-:-:S04]  /*4320*/  IMAD.MOV.U32 R17, RZ, RZ, R14 ;  /* 0x000000ffff117224 */ /* 0x000fc800078e000e */
[----:B------:R-:W-:Y:S02]  /*4330*/  F2FP.BF16.F32.PACK_AB R133, RZ, R149 ;  /* 0x00000095ff85723e */ /* 0x000fe400000010ff */
[----:B------:R-:W-:Y:S02]  /*4340*/  @P2 LOP3.LUT R21, R21, 0x2, RZ, 0xfc, !PT ;  /* 0x0000000215152812 */ /* 0x000fe400078efcff */
[----:B------:R-:W-:-:S13]  /*4350*/  ISETP.NE.AND P2, PT, R139, 0x1, PT ;  /* 0x000000018b00780c */ /* 0x000fda0003f45270 */
[----:B------:R-:W-:Y:S05]  /*4360*/  @!P2 BRA `(.L_x_247) ;  /* 0x00000004004ca947 */ /* 0x000fea0003800000 */
[----:B------:R-:W-:-:S13]  /*4370*/  ISETP.NE.AND P2, PT, R139, 0x3, PT ;  /* 0x000000038b00780c */ /* 0x000fda0003f45270 */
[----:B------:R-:W-:Y:S05]  /*4380*/  @!P2 BRA `(.L_x_248) ;  /* 0x000000000018a947 */ /* 0x000fea0003800000 */
[----:B------:R-:W-:-:S13]  /*4390*/  ISETP.NE.AND P2, PT, R139, 0x2, PT ;  /* 0x000000028b00780c */ /* 0x000fda0003f45270 */
[----:B------:R-:W-:Y:S01]  /*43a0*/  @!P2 IMAD.MOV.U32 R150, RZ, RZ, 0x3 ;  /* 0x00000003ff96a424 */ /* 0x000fe200078e00ff */
[----:B------:R-:W-:Y:S01]  /*43b0*/  @P2 IADD3 R150, PT, PT, R139, 0x1, RZ ;  /* 0x000000018b962810 */ /* 0x000fe20007ffe0ff */
[----:B------:R-:W-:Y:S02]  /*43c0*/  @!P2 IMAD.MOV.U32 R17, RZ, RZ, R18 ;  /* 0x000000ffff11a224 */ /* 0x000fe400078e0012 */
[----:B------:R-:W-:Y:S01]  /*43d0*/  @P2 IMAD.MOV.U32 R17, RZ, RZ, R19 ;  /* 0x000000ffff112224 */ /* 0x000fe200078e0013 */
[----:B------:R-:W-:Y:S06]  /*43e0*/  BRA `(.L_x_247) ;  /* 0x00000004002c7947 */ /* 0x000fec0003800000 */
.L_x_248:
        /* <DEDUP_REMOVED lines=12> */
.L_x_250:
[----:B------:R-:W-:Y:S05]  /*44b0*/  BSYNC.RECONVERGENT B2 ;  /* 0x0000000000027941 */ /* 0x000fea0003800200 */
.L_x_249:
        /* <DEDUP_REMOVED lines=58> */
[----:B------:R-:W-:-:S03]  /*4860*/  IMAD.WIDE.U32 R150, R14, -0x326172a9, RZ ;  /* 0xcd9e8d570e967825 */ /* 0x000fc600078e00ff */
[----:B------:R-:W-:Y:S01]  /*4870*/  MOV R14, R150 ;  /* 0x00000096000e7202 */ /* 0x000fe20000000f00 */
[----:B------:R-:W-:Y:S01]  /*4880*/  IMAD.MOV.U32 R150, RZ, RZ, RZ ;  /* 0x000000ffff967224 */ /* 0x000fe200078e00ff */
[----:B------:R-:W-:-:S07]  /*4890*/  LOP3.LUT R19, R178, UR15, R151, 0x96, !PT ;  /* 0x0000000fb2137c12 */ /* 0x000fce000f8e9697 */
.L_x_247:
[----:B------:R-:W-:Y:S05]  /*48a0*/  BSYNC.RECONVERGENT B1 ;  /* 0x0000000000017941 */ /* 0x000fea0003800200 */
.L_x_246:
[----:B------:R-:W-:Y:S01]  /*48b0*/  I2FP.F32.U32 R17, R17 ;  /* 0x0000001100117245 */ /* 0x000fe20000201000 */
[----:B------:R-:W-:Y:S01]  /*48c0*/  BSSY.RECONVERGENT B1, `(.L_x_251) ;  /* 0x0000062000017945 */ /* 0x000fe20003800200 */
[----:B------:R-:W-:Y:S01]  /*48d0*/  ISETP.NE.AND P3, PT, R150, 0x1, PT ;  /* 0x000000019600780c */ /* 0x000fe20003f65270 */
[----:B------:R-:W-:Y:S02]  /*48e0*/  HFMA2 R151, -RZ, RZ, 0, 1.1920928955078125e-07 ;  /* 0x00000002ff977431 */ /* 0x000fe400000001ff */
[----:B------:R-:W-:Y:S02]  /*48f0*/  IMAD.MOV.U32 R139, RZ, RZ, R14 ;  /* 0x000000ffff8b7224 */ /* 0x000fe400078e000e */
[----:B------:R-:W-:-:S05]  /*4900*/  FFMA.FTZ R17, R17, R182, 1.1641532182693481445e-10 ;  /* 0x2f00000011117423 */ /* 0x000fca00000100b6 */
[----:B------:R-:W-:Y:S01]  /*4910*/  FSETP.GTU.FTZ.AND P2, PT, R17, R177, PT ;  /* 0x000000b11100720b */ /* 0x000fe20003f5c000 */
[----:B------:R-:W-:-:S04]  /*4920*/  IMAD.U32 R17, R134, 0x10000, RZ ;  /* 0x0001000086117824 */ /* 0x000fc800078e00ff */
[----:B------:R-:W-:-:S05]  /*4930*/  FMUL.FTZ R17, R17, R162 ;  /* 0x000000a211117220 */ /* 0x000fca0000410000 */
[----:B------:R-:W-:Y:S01]  /*4940*/  FSEL R148, R17, RZ, !P2 ;  /* 0x000000ff11947208 */ /* 0x000fe20005000000 */
[----:B------:R-:W-:Y:S01]  /*4950*/  @P1 IMAD.U32 R17, R42, 0x10000, RZ ;  /* 0x000100002a111824 */ /* 0x000fe200078e00ff */
[----:B------:R-:W-:-:S03]  /*4960*/  PLOP3.LUT P2, PT, P2, PT, PT, 0x8, 0x80 ;  /* 0x000000000080781c */ /* 0x000fc6000174e170 */
[----:B------:R-:W-:Y:S01]  /*4970*/  @P1 FADD.FTZ R148, R17, R148 ;  /* 0x0000009411941221 */ /* 0x000fe20000010000 */
[----:B------:R-:W-:-:S04]  /*4980*/  PRMT R17, R134, 0x7632, R17 ;  /* 0x0000763286117816 */ /* 0x000fc80000000011 */
[----:B------:R-:W-:Y:S01]  /*4990*/  F2FP.BF16.F32.PACK_AB R134, RZ, R148 ;  /* 0x00000094ff86723e */ /* 0x000fe200000010ff */
        /* <DEDUP_REMOVED lines=9> */
.L_x_253:
        /* <DEDUP_REMOVED lines=12> */
.L_x_255:
[----:B------:R-:W-:Y:S05]  /*4af0*/  BSYNC.RECONVERGENT B2 ;  /* 0x0000000000027941 */ /* 0x000fea0003800200 */
.L_x_254:
        /* <DEDUP_REMOVED lines=61> */
[----:B------:R-:W-:-:S07]  /*4ed0*/  HFMA2 R151, -RZ, RZ, 0, 0 ;  /* 0x00000000ff977431 */ /* 0x000fce00000001ff */
.L_x_252:
[----:B------:R-:W-:Y:S05]  /*4ee0*/  BSYNC.RECONVERGENT B1 ;  /* 0x0000000000017941 */ /* 0x000fea0003800200 */
.L_x_251:
[----:B------:R-:W-:Y:S01]  /*4ef0*/  I2FP.F32.U32 R139, R139 ;  /* 0x0000008b008b7245 */ /* 0x000fe20000201000 */
[----:B------:R-:W-:Y:S01]  /*4f00*/  IMAD.U32 R17, R17, 0x10000, RZ ;  /* 0x0001000011117824 */ /* 0x000fe200078e00ff */
[----:B------:R-:W-:Y:S01]  /*4f10*/  ISETP.NE.AND P4, PT, R151, 0x1, PT ;  /* 0x000000019700780c */ /* 0x000fe20003f85270 */
[----:B------:R-:W-:Y:S01]  /*4f20*/  BSSY.RECONVERGENT B1, `(.L_x_256) ;  /* 0x0000060000017945 */ /* 0x000fe20003800200 */
[----:B------:R-:W-:Y:S02]  /*4f30*/  IMAD.MOV.U32 R178, RZ, RZ, 0x2 ;  /* 0x00000002ffb27424 */ /* 0x000fe400078e00ff */
[----:B------:R-:W-:Y:S01]  /*4f40*/  FFMA.FTZ R139, R139, R182, 1.1641532182693481445e-10 ;  /* 0x2f0000008b8b7423 */ /* 0x000fe200000100b6 */
[----:B------:R-:W-:Y:S01]  /*4f50*/  FMUL.FTZ R150, R17, R162 ;  /* 0x000000a211967220 */ /* 0x000fe20000410000 */
[----:B------:R-:W-:-:S03]  /*4f60*/  @P1 PRMT R17, R42, 0x7632, R17 ;  /* 0x000076322a111816 */ /* 0x000fc60000000011 */
[----:B------:R-:W-:Y:S02]  /*4f70*/  FSETP.GTU.FTZ.AND P3, PT, R139, R177, PT ;  /* 0x000000b18b00720b */ /* 0x000fe40003f7c000 */
[----:B------:R-:W-:Y:S02]  /*4f80*/  @P1 IMAD.U32 R17, R17, 0x10000, RZ ;  /* 0x0001000011111824 */ /* 0x000fe400078e00ff */
[----:B------:R-:W-:Y:S02]  /*4f90*/  FSEL R150, R150, RZ, !P3 ;  /* 0x000000ff96967208 */ /* 0x000fe40005800000 */
[----:B------:R-:W-:-:S03]  /*4fa0*/  PLOP3.LUT P3, PT, P3, PT, PT, 0x8, 0x80 ;  /* 0x000000000080781c */ /* 0x000fc60001f6e170 */
[----:B------:R-:W-:Y:S01]  /*4fb0*/  @P1 FADD.FTZ R150, R17, R150 ;  /* 0x0000009611961221 */ /* 0x000fe20000010000 */
[----:B------:R-:W-:-:S04]  /*4fc0*/  MOV R17, R14 ;  /* 0x0000000e00117202 */ /* 0x000fc80000000f00 */
[----:B------:R-:W-:Y:S01]  /*4fd0*/  F2FP.BF16.F32.PACK_AB R139, RZ, R150 ;  /* 0x00000096ff8b723e */ /* 0x000fe200000010ff */
        /* <DEDUP_REMOVED lines=9> */
.L_x_258:
        /* <DEDUP_REMOVED lines=12> */
.L_x_260:
[----:B------:R-:W-:Y:S05]  /*5130*/  BSYNC.RECONVERGENT B2 ;  /* 0x0000000000027941 */ /* 0x000fea0003800200 */
.L_x_259:
        /* <DEDUP_REMOVED lines=62> */
.L_x_257:
[----:B------:R-:W-:Y:S05]  /*5520*/  BSYNC.RECONVERGENT B1 ;  /* 0x0000000000017941 */ /* 0x000fea0003800200 */
.L_x_256:
[----:B------:R-:W-:Y:S01]  /*5530*/  I2FP.F32.U32 R17, R17 ;  /* 0x0000001100117245 */ /* 0x000fe20000201000 */
[----:B------:R-:W-:Y:S01]  /*5540*/  BSSY.RECONVERGENT B1, `(.L_x_261) ;  /* 0x0000062000017945 */ /* 0x000fe20003800200 */
[----:B------:R-:W-:Y:S01]  /*5550*/  ISETP.NE.AND P5, PT, R178, 0x1, PT ;  /* 0x00000001b200780c */ /* 0x000fe20003fa5270 */
[----:B------:R-:W-:Y:S01]  /*5560*/  IMAD.MOV.U32 R181, RZ, RZ, R14 ;  /* 0x000000ffffb57224 */ /* 0x000fe200078e000e */
[----:B------:R-:W-:Y:S01]  /*5570*/  PRMT R183, R135, 0x7632, R183 ;  /* 0x0000763287b77816 */ /* 0x000fe200000000b7 */
[----:B------:R-:W-:-:S05]  /*5580*/  FFMA.FTZ R17, R17, R182, 1.1641532182693481445e-10 ;  /* 0x2f00000011117423 */ /* 0x000fca00000100b6 */
[----:B------:R-:W-:Y:S02]  /*5590*/  FSETP.GTU.FTZ.AND P4, PT, R17, R177, PT ;  /* 0x000000b11100720b */ /* 0x000fe40003f9c000 */
[----:B------:R-:W-:-:S05]  /*55a0*/  SHF.L.U32 R17, R135, 0x10, RZ ;  /* 0x0000001087117819 */ /* 0x000fca00000006ff */
[----:B------:R-:W-:-:S05]  /*55b0*/  FMUL.FTZ R17, R17, R162 ;  /* 0x000000a211117220 */ /* 0x000fca0000410000 */
[----:B------:R-:W-:Y:S01]  /*55c0*/  FSEL R151, R17, RZ, !P4 ;  /* 0x000000ff11977208 */ /* 0x000fe20006000000 */
[----:B------:R-:W-:Y:S01]  /*55d0*/  @P1 IMAD.U32 R17, R43, 0x10000, RZ ;  /* 0x000100002b111824 */ /* 0x000fe200078e00ff */
[----:B------:R-:W-:-:S03]  /*55e0*/  PLOP3.LUT P4, PT, P4, PT, PT, 0x8, 0x80 ;  /* 0x000000000080781c */ /* 0x000fc6000278e170 */
[----:B------:R-:W-:Y:S01]  /*55f0*/  @P1 FADD.FTZ R151, R17, R151 ;  /* 0x0000009711971221 */ /* 0x000fe20000010000 */
[----:B------:R-:W-:-:S04]  /*5600*/  IMAD.MOV.U32 R17, RZ, RZ, 0x2 ;  /* 0x00000002ff117424 */ /* 0x000fc800078e00ff */
[----:B------:R-:W-:Y:S01]  /*5610*/  F2FP.BF16.F32.PACK_AB R135, RZ, R151 ;  /* 0x00000097ff87723e */ /* 0x000fe200000010ff */
        /* <DEDUP_REMOVED lines=9> */
.L_x_263:
        /* <DEDUP_REMOVED lines=12> */
.L_x_265:
[----:B------:R-:W-:Y:S05]  /*5770*/  BSYNC.RECONVERGENT B2 ;  /* 0x0000000000027941 */ /* 0x000fea0003800200 */
.L_x_264:
[----:B------:R-:W-:Y:S01]  /*5780*/  IMAD.WIDE.U32 R18, R22, -0x2daee0ad, RZ ;  /* 0xd2511f5316127825 */ /* 0x000fe200078e00ff */
[----:B------:R-:W-:-:S03]  /*5790*/  UIADD3 UR15, UPT, UPT, UR4, -0x61c88647, URZ ;  /* 0x9e3779b9040f7890 */ /* 0x000fc6000fffe0ff */
[----:B------:R-:W-:Y:S01]  /*57a0*/  IMAD.WIDE.U32 R180, R20, -0x326172a9, RZ ;  /* 0xcd9e8d5714b47825 */ /* 0x000fe200078e00ff */
[----:B------:R-:W-:-:S03]  /*57b0*/  LOP3.LUT R178, R15, UR5, R19, 0x96, !PT ;  /* 0x000000050fb27c12 */ /* 0x000fc6000f8e9613 */
[----:B------:R-:W-:Y:S01]  /*57c0*/  IMAD.MOV.U32 R17, RZ, RZ, RZ ;  /* 0x000000ffff117224 */ /* 0x000fe200078e00ff */
        /* <DEDUP_REMOVED lines=48> */
[----:B------:R-:W-:Y:S01]  /*5ad0*/  UIADD3 UR15, UPT, UPT, UR5, -0x695add53, URZ ;  /* 0x96a522ad050f7890 */ /* 0x000fe2000fffe0ff */
[----:B------:R-:W-:-:S03]  /*5ae0*/  IMAD.MOV.U32 R181, RZ, RZ, R136 ;  /* 0x000000ffffb57224 */ /* 0x000fc600078e0088 */
[----:B------:R-:W-:-:S05]  /*5af0*/  IMAD.WIDE.U32 R178, R178, -0x2daee0ad, RZ ;  /* 0xd2511f53b2b27825 */ /* 0x000fca00078e00ff */
[----:B------:R-:W-:Y:S01]  /*5b00*/  LOP3.LUT R18, R18, UR15, R179, 0x96, !PT ;  /* 0x0000000f12127c12 */ /* 0x000fe2000f8e96b3 */
[----:B------:R-:W-:Y:S01]  /*5b10*/  UIADD3 UR15, UPT, UPT, UR4, -0x700cb87f, URZ ;  /* 0x8ff34781040f7890 */ /* 0x000fe2000fffe0ff */
[----:B------:R-:W-:Y:S01]  /*5b20*/  MOV R136, R178 ;  /* 0x000000b200887202 */ /* 0x000fe20000000f00 */
[----:B------:R-:W-:-:S04]  /*5b30*/  IMAD.WIDE.U32 R178, R14, -0x326172a9, RZ ;  /* 0xcd9e8d570eb27825 */ /* 0x000fc800078e00ff */
[----:B------:R-:W-:Y:S01]  /*5b40*/  IMAD.MOV.U32 R14, RZ, RZ, R178 ;  /* 0x000000ffff0e7224 */ /* 0x000fe200078e00b2 */
[----:B------:R-:W-:-:S07]  /*5b50*/  LOP3.LUT R19, R180, UR15, R179, 0x96, !PT ;  /* 0x0000000fb4137c12 */ /* 0x000fce000f8e96b3 */
.L_x_262:
[----:B------:R-:W-:Y:S05]  /*5b60*/  BSYNC.RECONVERGENT B1 ;  /* 0x0000000000017941 */ /* 0x000fea0003800200 */
.L_x_261:
[----:B------:R-:W-:Y:S01]  /*5b70*/  I2FP.F32.U32 R178, R181 ;  /* 0x000000b500b27245 */ /* 0x000fe20000201000 */
[----:B------:R-:W-:Y:S01]  /*5b80*/  IMAD.U32 R183, R183, 0x10000, RZ ;  /* 0x00010000b7b77824 */ /* 0x000fe200078e00ff */
[----:B------:R-:W-:Y:S02]  /*5b90*/  PRMT R134, R134, 0x5410, R139 ;  /* 0x0000541086867816 */ /* 0x000fe4000000008b */
[----:B------:R-:W-:Y:S01]  /*5ba0*/  PRMT R133, R138, 0x5410, R133 ;  /* 0x000054108a857816 */ /* 0x000fe20000000085 */
[----:B------:R-:W-:Y:S01]  /*5bb0*/  FFMA.FTZ R178, R178, R182, 1.1641532182693481445e-10 ;  /* 0x2f000000b2b27423 */ /* 0x000fe200000100b6 */
[----:B------:R-:W-:Y:S01]  /*5bc0*/  FMUL.FTZ R162, R183, R162 ;  /* 0x000000a2b7a27220 */ /* 0x000fe20000410000 */
[----:B------:R-:W-:-:S03]  /*5bd0*/  PRMT R132, R137, 0x5410, R132 ;  /* 0x0000541089847816 */ /* 0x000fc60000000084 */
[----:B------:R-:W-:Y:S02]  /*5be0*/  FSETP.GTU.FTZ.AND P5, PT, R178, R177, PT ;  /* 0x000000b1b200720b */ /* 0x000fe40003fbc000 */
[----:B------:R-:W-:Y:S02]  /*5bf0*/  @P1 PRMT R177, R43, 0x7632, R177 ;  /* 0x000076322bb11816 */ /* 0x000fe400000000b1 */
[----:B------:R-:W-:Y:S02]  /*5c00*/  FSEL R162, R162, RZ, !P5 ;  /* 0x000000ffa2a27208 */ /* 0x000fe40006800000 */
[----:B------:R-:W-:Y:S02]  /*5c10*/  @P1 SHF.L.U32 R177, R177, 0x10, RZ ;  /* 0x00000010b1b11819 */ /* 0x000fe400000006ff */
[----:B------:R-:W-:-:S03]  /*5c20*/  PLOP3.LUT P5, PT, P5, PT, PT, 0x8, 0x80 ;  /* 0x000000000080781c */ /* 0x000fc60002fae170 */
[----:B------:R-:W-:-:S05]  /*5c30*/  @P1 FADD.FTZ R162, R177, R162 ;  /* 0x000000a2b1a21221 */ /* 0x000fca0000010000 */
[----:B------:R-:W-:-:S04]  /*5c40*/  F2FP.BF16.F32.PACK_AB R177, RZ, R162 ;  /* 0x000000a2ffb1723e */ /* 0x000fc800000010ff */
[----:B------:R-:W-:Y:S01]  /*5c50*/  PRMT R135, R135, 0x5410, R177 ;  /* 0x0000541087877816 */ /* 0x000fe200000000b1 */
[----:B------:R-:W-:Y:S06]  /*5c60*/  BRA `(.L_x_266) ;  /* 0x0000006400207947 */ /* 0x000fec0003800000 */
.L_x_225:
[----:B------:R-:W-:Y:S01]  /*5c70*/  ISETP.NE.AND P2, PT, R17, 0x1, PT ;  /* 0x000000011100780c */ /* 0x000fe20003f45270 */
[----:B------:R-:W-:Y:S01]  /*5c80*/  BSSY.RECONVERGENT B1, `(.L_x_267) ;  /* 0x0000059000017945 */ /* 0x000fe20003800200 */
[----:B------:R-:W-:Y:S02]  /*5c90*/  IMAD.MOV.U32 R6, RZ, RZ, 0x2 ;  /* 0x00000002ff067424 */ /* 0x000fe400078e00ff */
[----:B------:R-:W-:Y:S02]  /*5ca0*/  IMAD.MOV.U32 R4, RZ, RZ, R14 ;  /* 0x000000ffff047224 */ /* 0x000fe400078e000e */
[----:B------:R-:W-:-:S07]  /*5cb0*/  IMAD.MOV.U32 R136, RZ, RZ, R177 ;  /* 0x000000ffff887224 */ /* 0x000fce00078e00b1 */
[----:B------:R-:W-:Y:S05]  /*5cc0*/  @!P2 BRA `(.L_x_268) ;  /* 0x000000040050a947 */ /* 0x000fea0003800000 */
[----:B------:R-:W-:-:S13]  /*5cd0*/  ISETP.NE.AND P2, PT, R17, 0x3, PT ;  /* 0x000000031100780c */ /* 0x000fda0003f45270 */
[----:B------:R-:W-:Y:S05]  /*5ce0*/  @!P2 BRA `(.L_x_269) ;  /* 0x000000000020a947 */ /* 0x000fea0003800000 */
[----:B------:R-:W-:-:S13]  /*5cf0*/  ISETP.NE.AND P2, PT, R17, 0x2, PT ;  /* 0x000000021100780c */ /* 0x000fda0003f45270 */
[----:B------:R-:W-:Y:S01]  /*5d00*/  @!P2 MOV R6, 0x3 ;  /* 0x000000030006a802 */ /* 0x000fe20000000f00 */
[--C-:B------:R-:W-:Y:S01]  /*5d10*/  @!P2 IMAD.MOV.U32 R136, RZ, RZ, R177.reuse ;  /* 0x000000ffff88a224 */ /* 0x100fe200078e00b1 */
[----:B------:R-:W-:Y:S01]  /*5d20*/  @!P2 MOV R4, R18 ;  /* 0x000000120004a202 */ /* 0x000fe20000000f00 */
[----:B------:R-:W-:Y:S02]  /*5d30*/  @P2 VIADD R6, R17, 0x1 ;  /* 0x0000000111062836 */ /* 0x000fe40000000000 */
[----:B------:R-:W-:Y:S02]  /*5d40*/  @P2 IMAD.MOV.U32 R136, RZ, RZ, R177 ;  /* 0x000000ffff882224 */ /* 0x000fe400078e00b1 */
[----:B------:R-:W-:Y:S01]  /*5d50*/  @P2 IMAD.MOV.U32 R4, RZ, RZ, R19 ;  /* 0x000000ffff042224 */ /* 0x000fe200078e0013 */
[----:B------:R-:W-:Y:S06]  /*5d60*/  BRA `(.L_x_268) ;  /* 0x0000000400287947 */ /* 0x000fec0003800000 */
.L_x_269:
        /* <DEDUP_REMOVED lines=12> */
.L_x_271:
[----:B------:R-:W-:Y:S05]  /*5e30*/  BSYNC.RECONVERGENT B2 ;  /* 0x0000000000027941 */ /* 0x000fea0003800200 */
.L_x_270:
[----:B------:R-:W-:Y:S01]  /*5e40*/  IMAD.WIDE.U32 R8, R22, -0x2daee0ad, RZ ;  /* 0xd2511f5316087825 */ /* 0x000fe200078e00ff */
[----:B------:R-:W-:-:S03]  /*5e50*/  UIADD3 UR15, UPT, UPT, UR4, -0x61c88647, URZ ;  /* 0x9e3779b9040f7890 */ /* 0x000fc6000fffe0ff */
        /* <DEDUP_REMOVED lines=51> */
[----:B------:R-:W-:-:S04]  /*6190*/  IMAD.WIDE.U32 R4, R5, -0x326172a9, RZ ;  /* 0xcd9e8d5705047825 */ /* 0x000fc800078e00ff */
[----:B------:R-:W-:-:S04]  /*61a0*/  IMAD.WIDE.U32 R136, R136, -0x2daee0ad, RZ ;  /* 0xd2511f5388887825 */ /* 0x000fc800078e00ff */
[----:B------:R-:W-:Y:S01]  /*61b0*/  IMAD.MOV.U32 R14, RZ, RZ, R4 ;  /* 0x000000ffff0e7224 */ /* 0x000fe200078e0004 */
[----:B------:R-:W-:Y:S01]  /*61c0*/  LOP3.LUT R18, R18, UR15, R137, 0x96, !PT ;  /* 0x0000000f12127c12 */ /* 0x000fe2000f8e9689 */
[----:B------:R-:W-:Y:S01]  /*61d0*/  UIADD3 UR15, UPT, UPT, UR4, -0x700cb87f, URZ ;  /* 0x8ff34781040f7890 */ /* 0x000fe2000fffe0ff */
[----:B------:R-:W-:-:S05]  /*61e0*/  IMAD.MOV.U32 R4, RZ, RZ, R177 ;  /* 0x000000ffff047224 */ /* 0x000fca00078e00b1 */
[----:B------:R-:W-:Y:S01]  /*61f0*/  LOP3.LUT R19, R6, UR15, R5, 0x96, !PT ;  /* 0x0000000f06137c12 */ /* 0x000fe2000f8e9605 */
[----:B------:R-:W-:-:S07]  /*6200*/  IMAD.MOV.U32 R6, RZ, RZ, RZ ;  /* 0x000000ffff067224 */ /* 0x000fce00078e00ff */
.L_x_268:
[----:B------:R-:W-:Y:S05]  /*6210*/  BSYNC.RECONVERGENT B1 ;  /* 0x0000000000017941 */ /* 0x000fea0003800200 */
.L_x_267:
[----:B------:R-:W0:Y:S01]  /*6220*/  LDC R162, c[0x0][0x404] ;  /* 0x00010100ffa27b82 */ /* 0x000e220000000800 */
[----:B------:R-:W-:Y:S01]  /*6230*/  I2FP.F32.U32 R4, R4 ;  /* 0x0000000400047245 */ /* 0x000fe20000201000 */
[----:B------:R-:W-:Y:S01]  /*6240*/  HFMA2 R177, -RZ, RZ, 0.1171875, 0 ;  /* 0x2f800000ffb17431 */ /* 0x000fe200000001ff */
[----:B------:R-:W-:Y:S01]  /*6250*/  ISETP.NE.AND P3, PT, R6, 0x1, PT ;  /* 0x000000010600780c */ /* 0x000fe20003f65270 */
[----:B-----5:R-:W-:Y:S01]  /*6260*/  IMAD.U32 R12, R132, 0x10000, RZ ;  /* 0x00010000840c7824 */ /* 0x020fe200078e00ff */
[----:B------:R-:W-:Y:S01]  /*6270*/  LOP3.LUT R21, R21, 0xffffffef, RZ, 0xc0, !PT ;  /* 0xffffffef15157812 */ /* 0x000fe200078ec0ff */
[----:B------:R-:W-:Y:S01]  /*6280*/  BSSY.RECONVERGENT B1, `(.L_x_272) ;  /* 0x000005f000017945 */ /* 0x000fe20003800200 */
[----:B------:R-:W-:Y:S01]  /*6290*/  FFMA.FTZ R4, R4, R177, 1.1641532182693481445e-10 ;  /* 0x2f00000004047423 */ /* 0x000fe200000100b1 */
[----:B------:R-:W-:Y:S01]  /*62a0*/  PRMT R5, R132, 0x7632, R5 ;  /* 0x0000763284057816 */ /* 0x000fe20000000005 */
[----:B------:R-:W-:Y:S02]  /*62b0*/  IMAD.MOV.U32 R7, RZ, RZ, 0x2 ;  /* 0x00000002ff077424 */ /* 0x000fe400078e00ff */
[----:B------:R-:W-:Y:S01]  /*62c0*/  IMAD.MOV.U32 R9, RZ, RZ, R14 ;  /* 0x000000ffff097224 */ /* 0x000fe200078e000e */
[----:B0-----:R-:W-:-:S02]  /*62d0*/  FSETP.GTU.FTZ.AND P2, PT, R4, R162, PT ;  /* 0x000000a20400720b */ /* 0x001fc40003f5c000 */
[----:B------:R-:W0:Y:S02]  /*62e0*/  LDC R4, c[0x0][0x408] ;  /* 0x00010200ff047b82 */ /* 0x000e240000000800 */
[----:B------:R-:W-:-:S13]  /*62f0*/  PLOP3.LUT P4, PT, P2, PT, PT, 0x8, 0x80 ;  /* 0x000000000080781c */ /* 0x000fda000178e170 */
[----:B------:R-:W-:Y:S01]  /*6300*/  @P4 LOP3.LUT R21, R21, 0x10, RZ, 0xfc, !PT ;  /* 0x0000001015154812 */ /* 0x000fe200078efcff */
[----:B0-----:R-:W-:-:S05]  /*6310*/  FMUL.FTZ R12, R12, R4 ;  /* 0x000000040c0c7220 */ /* 0x001fca0000410000 */
[----:B------:R-:W-:Y:S01]  /*6320*/  FSEL R12, R12, RZ, !P2 ;  /* 0x000000ff0c0c7208 */ /* 0x000fe20005000000 */
        /* <DEDUP_REMOVED lines=9> */
.L_x_274:
        /* <DEDUP_REMOVED lines=12> */
.L_x_276:
[----:B------:R-:W-:Y:S05]  /*6480*/  BSYNC.RECONVERGENT B2 ;  /* 0x0000000000027941 */ /* 0x000fea0003800200 */
.L_x_275:
        /* <DEDUP_REMOVED lines=60> */
[----:B------:R-:W-:Y:S01]  /*6850*/  LOP3.LUT R19, R8, UR15, R7, 0x96, !PT ;  /* 0x0000000f08137c12 */ /* 0x000fe2000f8e9607 */
[----:B------:R-:W-:-:S07]  /*6860*/  IMAD.MOV.U32 R7, RZ, RZ, RZ ;  /* 0x000000ffff077224 */ /* 0x000fce00078e00ff */
.L_x_273:
[----:B------:R-:W-:Y:S05]  /*6870*/  BSYNC.RECONVERGENT B1 ;  /* 0x0000000000017941 */ /* 0x000fea0003800200 */
.L_x_272:
[----:B------:R-:W-:Y:S01]  /*6880*/  I2FP.F32.U32 R6, R9 ;  /* 0x0000000900067245 */ /* 0x000fe20000201000 */
[----:B------:R-:W-:Y:S01]  /*6890*/  BSSY.RECONVERGENT B1, `(.L_x_277) ;  /* 0x0000063000017945 */ /* 0x000fe20003800200 */
[----:B------:R-:W-:Y:S01]  /*68a0*/  ISETP.NE.AND P3, PT, R7, 0x1, PT ;  /* 0x000000010700780c */ /* 0x000fe20003f65270 */
[----:B------:R-:W-:Y:S02]  /*68b0*/  IMAD.MOV.U32 R9, RZ, RZ, R14 ;  /* 0x000000ffff097224 */ /* 0x000fe400078e000e */
[----:B------:R-:W-:-:S05]  /*68c0*/  FFMA.FTZ R6, R6, R177, 1.1641532182693481445e-10 ;  /* 0x2f00000006067423 */ /* 0x000fca00000100b1 */
[----:B------:R-:W-:Y:S01]  /*68d0*/  FSETP.GTU.FTZ.AND P2, PT, R6, R162, PT ;  /* 0x000000a20600720b */ /* 0x000fe20003f5c000 */
[----:B------:R-:W-:-:S03]  /*68e0*/  IMAD.U32 R6, R44, 0x10000, RZ ;  /* 0x000100002c067824 */ /* 0x000fc600078e00ff */
[----:B------:R-:W-:Y:S01]  /*68f0*/  SEL R11, RZ, 0x1, P2 ;  /* 0x00000001ff0b7807 */ /* 0x000fe20001000000 */
[----:B------:R-:W-:-:S05]  /*6900*/  FMUL.FTZ R6, R6, R4 ;  /* 0x0000000406067220 */ /* 0x000fca0000410000 */
[----:B------:R-:W-:-:S05]  /*6910*/  FSEL R6, R6, RZ, !P2 ;  /* 0x000000ff06067208 */ /* 0x000fca0005000000 */
[----:B------:R-:W-:Y:S01]  /*6920*/  FADD.FTZ R6, R12, R6 ;  /* 0x000000060c067221 */ /* 0x000fe20000010000 */
[----:B------:R-:W-:-:S05]  /*6930*/  @P1 SHF.L.U32 R12, R40, 0x10, RZ ;  /* 0x00000010280c1819 */ /* 0x000fca00000006ff */
[--C-:B------:R-:W-:Y:S01]  /*6940*/  @P1 FADD.FTZ R12, R12, R6.reuse ;  /* 0x000000060c0c1221 */ /* 0x100fe20000010000 */
[----:B------:R-:W-:Y:S02]  /*6950*/  @!P1 IMAD.MOV.U32 R12, RZ, RZ, R6 ;  /* 0x000000ffff0c9224 */ /* 0x000fe400078e0006 */
[----:B------:R-:W-:-:S03]  /*6960*/  IMAD.MOV.U32 R6, RZ, RZ, 0x2 ;  /* 0x00000002ff067424 */ /* 0x000fc600078e00ff */
        /* <DEDUP_REMOVED lines=10> */
.L_x_279:
        /* <DEDUP_REMOVED lines=12> */
.L_x_281:
[----:B------:R-:W-:Y:S05]  /*6ad0*/  BSYNC.RECONVERGENT B2 ;  /* 0x0000000000027941 */ /* 0x000fea0003800200 */
.L_x_280:
        /* <DEDUP_REMOVED lines=62> */
.L_x_278:
[----:B------:R-:W-:Y:S05]  /*6ec0*/  BSYNC.RECONVERGENT B1 ;  /* 0x0000000000017941 */ /* 0x000fea0003800200 */
.L_x_277:
[----:B------:R-:W-:Y:S01]  /*6ed0*/  I2FP.F32.U32 R7, R9 ;  /* 0x0000000900077245 */ /* 0x000fe20000201000 */
[----:B------:R-:W-:Y:S01]  /*6ee0*/  IMAD.U32 R5, R5, 0x10000, RZ ;  /* 0x0001000005057824 */ /* 0x000fe200078e00ff */
[----:B------:R-:W-:Y:S01]  /*6ef0*/  ISETP.NE.AND P3, PT, R6, 0x1, PT ;  /* 0x000000010600780c */ /* 0x000fe20003f65270 */
[----:B------:R-:W-:Y:S01]  /*6f00*/  BSSY.RECONVERGENT B1, `(.L_x_282) ;  /* 0x000005e000017945 */ /* 0x000fe20003800200 */
[----:B------:R-:W-:Y:S01]  /*6f10*/  LOP3.LUT R21, R21, 0xfffffff7, RZ, 0xc0, !PT ;  /* 0xfffffff715157812 */ /* 0x000fe200078ec0ff */
[----:B------:R-:W-:Y:S01]  /*6f20*/  FFMA.FTZ R7, R7, R177, 1.1641532182693481445e-10 ;  /* 0x2f00000007077423 */ /* 0x000fe200000100b1 */
[----:B------:R-:W-:Y:S01]  /*6f30*/  FMUL.FTZ R5, R5, R4 ;  /* 0x0000000405057220 */ /* 0x000fe20000410000 */
[----:B------:R-:W-:-:S03]  /*6f40*/  IMAD.MOV.U32 R9, RZ, RZ, R14 ;  /* 0x000000ffff097224 */ /* 0x000fc600078e000e */
[----:B------:R-:W-:Y:S01]  /*6f50*/  FSETP.GTU.FTZ.AND P2, PT, R7, R162, PT ;  /* 0x000000a20700720b */ /* 0x000fe20003f5c000 */
[----:B------:R-:W-:-:S03]  /*6f60*/  HFMA2 R7, -RZ, RZ, 0, 1.1920928955078125e-07 ;  /* 0x00000002ff077431 */ /* 0x000fc600000001ff */
[----:B------:R-:W-:Y:S02]  /*6f70*/  PLOP3.LUT P4, PT, P2, PT, PT, 0x8, 0x80 ;  /* 0x000000000080781c */ /* 0x000fe4000178e170 */
[----:B------:R-:W-:-:S11]  /*6f80*/  FSEL R5, R5, RZ, !P2 ;  /* 0x000000ff05057208 */ /* 0x000fd60005000000 */
        /* <DEDUP_REMOVED lines=10> */
.L_x_284:
        /* <DEDUP_REMOVED lines=12> */
.L_x_286:
[----:B------:R-:W-:Y:S05]  /*70f0*/  BSYNC.RECONVERGENT B2 ;  /* 0x0000000000027941 */ /* 0x000fea0003800200 */
.L_x_285:
        /* <DEDUP_REMOVED lines=62> */
.L_x_283:
[----:B------:R-:W-:Y:S05]  /*74e0*/  BSYNC.RECONVERGENT B1 ;  /* 0x0000000000017941 */ /* 0x000fea0003800200 */
.L_x_282:
[----:B------:R-:W-:Y:S01]  /*74f0*/  I2FP.F32.U32 R6, R9 ;  /* 0x0000000900067245 */ /* 0x000fe20000201000 */
[----:B------:R-:W-:Y:S01]  /*7500*/  BSSY.RECONVERGENT B1, `(.L_x_287) ;  /* 0x0000065000017945 */ /* 0x000fe20003800200 */
[----:B------:R-:W-:-:S03]  /*7510*/  ISETP.NE.AND P3, PT, R7, 0x1, PT ;  /* 0x000000010700780c */ /* 0x000fc60003f65270 */
[----:B------:R-:W-:-:S05]  /*7520*/  FFMA.FTZ R6, R6, R177, 1.1641532182693481445e-10 ;  /* 0x2f00000006067423 */ /* 0x000fca00000100b1 */
[----:B------:R-:W-:Y:S02]  /*7530*/  FSETP.GTU.FTZ.AND P2, PT, R6, R162, PT ;  /* 0x000000a20600720b */ /* 0x000fe40003f5c000 */
[----:B------:R-:W-:Y:S02]  /*7540*/  PRMT R6, R44, 0x7632, R6 ;  /* 0x000076322c067816 */ /* 0x000fe40000000006 */
[----:B------:R-:W-:-:S03]  /*7550*/  SEL R10, RZ, 0x1, P2 ;  /* 0x00000001ff0a7807 */ /* 0x000fc60001000000 */
[----:B------:R-:W-:-:S04]  /*7560*/  IMAD.U32 R6, R6, 0x10000, RZ ;  /* 0x0001000006067824 */ /* 0x000fc800078e00ff */
[----:B------:R-:W-:-:S05]  /*7570*/  FMUL.FTZ R6, R6, R4 ;  /* 0x0000000406067220 */ /* 0x000fca0000410000 */
[----:B------:R-:W-:-:S05]  /*7580*/  FSEL R6, R6, RZ, !P2 ;  /* 0x000000ff06067208 */ /* 0x000fca0005000000 */
[--C-:B------:R-:W-:Y:S01]  /*7590*/  FADD.FTZ R5, R5, R6.reuse ;  /* 0x0000000605057221 */ /* 0x100fe20000010000 */
[----:B------:R-:W-:-:S05]  /*75a0*/  @P1 PRMT R6, R40, 0x7632, R6 ;  /* 0x0000763228061816 */ /* 0x000fca0000000006 */
[----:B------:R-:W-:-:S04]  /*75b0*/  @P1 IMAD.U32 R6, R6, 0x10000, RZ ;  /* 0x0001000006061824 */ /* 0x000fc800078e00ff */
[----:B------:R-:W-:Y:S01]  /*75c0*/  @P1 FADD.FTZ R35, R5, R6 ;  /* 0x0000000605231221 */ /* 0x000fe20000010000 */
[----:B------:R-:W-:Y:S01]  /*75d0*/  @!P1 IMAD.MOV.U32 R35, RZ, RZ, R5 ;  /* 0x000000ffff239224 */ /* 0x000fe200078e0005 */
[----:B------:R-:W-:Y:S01]  /*75e0*/  MOV R6, 0x2 ;  /* 0x0000000200067802 */ /* 0x000fe20000000f00 */
[----:B------:R-:W-:-:S03]  /*75f0*/  IMAD.MOV.U32 R5, RZ, RZ, R14 ;  /* 0x000000ffff057224 */ /* 0x000fc600078e000e */
        /* <DEDUP_REMOVED lines=10> */
.L_x_289:
        /* <DEDUP_REMOVED lines=12> */
.L_x_291:
[----:B------:R-:W-:Y:S05]  /*7760*/  BSYNC.RECONVERGENT B2 ;  /* 0x0000000000027941 */ /* 0x000fea0003800200 */
.L_x_290:
        /* <DEDUP_REMOVED lines=62> */
.L_x_288:
[----:B------:R-:W-:Y:S05]  /*7b50*/  BSYNC.RECONVERGENT B1 ;  /* 0x0000000000017941 */ /* 0x000fea0003800200 */
.L_x_287:
[----:B------:R-:W-:Y:S01]  /*7b60*/  I2FP.F32.U32 R5, R5 ;  /* 0x0000000500057245 */ /* 0x000fe20000201000 */
[----:B------:R-:W-:Y:S01]  /*7b70*/  BSSY.RECONVERGENT B1, `(.L_x_292) ;  /* 0x0000061000017945 */ /* 0x000fe20003800200 */
[----:B------:R-:W-:Y:S01]  /*7b80*/  ISETP.NE.AND P2, PT, R6, 0x1, PT ;  /* 0x000000010600780c */ /* 0x000fe20003f45270 */
[----:B------:R-:W-:Y:S01]  /*7b90*/  IMAD.MOV.U32 R7, RZ, RZ, 0x2 ;  /* 0x00000002ff077424 */ /* 0x000fe200078e00ff */
[----:B------:R-:W-:Y:S01]  /*7ba0*/  LOP3.LUT R21, R21, 0xfffffffb, RZ, 0xc0, !PT ;  /* 0xfffffffb15157812 */ /* 0x000fe200078ec0ff */
[----:B------:R-:W-:Y:S01]  /*7bb0*/  FFMA.FTZ R5, R5, R177, 1.1641532182693481445e-10 ;  /* 0x2f00000005057423 */ /* 0x000fe200000100b1 */
[----:B------:R-:W-:-:S04]  /*7bc0*/  IMAD.MOV.U32 R9, RZ, RZ, R14 ;  /* 0x000000ffff097224 */ /* 0x000fc800078e000e */
[----:B------:R-:W-:Y:S01]  /*7bd0*/  FSETP.GTU.FTZ.AND P3, PT, R5, R162, PT ;  /* 0x000000a20500720b */ /* 0x000fe20003f7c000 */
[----:B------:R-:W-:-:S04]  /*7be0*/  IMAD.U32 R5, R133, 0x10000, RZ ;  /* 0x0001000085057824 */ /* 0x000fc800078e00ff */
[----:B------:R-:W-:-:S05]  /*7bf0*/  FMUL.FTZ R5, R5, R4 ;  /* 0x0000000405057220 */ /* 0x000fca0000410000 */
[----:B------:R-:W-:Y:S02]  /*7c00*/  FSEL R17, R5, RZ, !P3 ;  /* 0x000000ff05117208 */ /* 0x000fe40005800000 */
[----:B------:R-:W-:Y:S02]  /*7c10*/  PLOP3.LUT P3, PT, P3, PT, PT, 0x8, 0x80 ;  /* 0x000000000080781c */ /* 0x000fe40001f6e170 */
[----:B------:R-:W-:-:S11]  /*7c20*/  PRMT R5, R133, 0x7632, R5 ;  /* 0x0000763285057816 */ /* 0x000fd60000000005 */
        /* <DEDUP_REMOVED lines=10> */
.L_x_294:
        /* <DEDUP_REMOVED lines=12> */
.L_x_296:
[----:B------:R-:W-:Y:S05]  /*7d90*/  BSYNC.RECONVERGENT B2 ;  /* 0x0000000000027941 */ /* 0x000fea0003800200 */
.L_x_295:
        /* <DEDUP_REMOVED lines=62> */
.L_x_293:
[----:B------:R-:W-:Y:S05]  /*8180*/  BSYNC.RECONVERGENT B1 ;  /* 0x0000000000017941 */ /* 0x000fea0003800200 */
.L_x_292:
[----:B------:R-:W-:Y:S01]  /*8190*/  I2FP.F32.U32 R6, R9 ;  /* 0x0000000900067245 */ /* 0x000fe20000201000 */
[----:B------:R-:W-:Y:S01]  /*81a0*/  BSSY.RECONVERGENT B1, `(.L_x_297) ;  /* 0x0000063000017945 */ /* 0x000fe20003800200 */
[----:B------:R-:W-:Y:S01]  /*81b0*/  @P1 SHF.L.U32 R34, R41, 0x10, RZ ;  /* 0x0000001029221819 */ /* 0x000fe200000006ff */
[----:B------:R-:W-:Y:S02]  /*81c0*/  IMAD.MOV.U32 R8, RZ, RZ, R14 ;  /* 0x000000ffff087224 */ /* 0x000fe400078e000e */
[----:B------:R-:W-:-:S05]  /*81d0*/  FFMA.FTZ R6, R6, R177, 1.1641532182693481445e-10 ;  /* 0x2f00000006067423 */ /* 0x000fca00000100b1 */
[----:B------:R-:W-:Y:S01]  /*81e0*/  FSETP.GTU.FTZ.AND P2, PT, R6, R162, PT ;  /* 0x000000a20600720b */ /* 0x000fe20003f5c000 */
[----:B------:R-:W-:-:S03]  /*81f0*/  IMAD.U32 R6, R45, 0x10000, RZ ;  /* 0x000100002d067824 */ /* 0x000fc600078e00ff */
[----:B------:R-:W-:Y:S01]  /*8200*/  SEL R9, RZ, 0x1, P2 ;  /* 0x00000001ff097807 */ /* 0x000fe20001000000 */
[----:B------:R-:W-:-:S05]  /*8210*/  FMUL.FTZ R6, R6, R4 ;  /* 0x0000000406067220 */ /* 0x000fca0000410000 */
[----:B------:R-:W-:Y:S02]  /*8220*/  FSEL R6, R6, RZ, !P2 ;  /* 0x000000ff06067208 */ /* 0x000fe40005000000 */
[----:B------:R-:W-:-:S03]  /*8230*/  ISETP.NE.AND P2, PT, R7, 0x1, PT ;  /* 0x000000010700780c */ /* 0x000fc60003f45270 */
[----:B------:R-:W-:Y:S01]  /*8240*/  FADD.FTZ R17, R17, R6 ;  /* 0x0000000611117221 */ /* 0x000fe20000010000 */
[----:B------:R-:W-:-:S03]  /*8250*/  IMAD.MOV.U32 R6, RZ, RZ, 0x2 ;  /* 0x00000002ff067424 */ /* 0x000fc600078e00ff */
[--C-:B------:R-:W-:Y:S01]  /*8260*/  @P1 FADD.FTZ R34, R34, R17.reuse ;  /* 0x0000001122221221 */ /* 0x100fe20000010000 */
[----:B------:R-:W-:-:S05]  /*8270*/  @!P1 IMAD.MOV.U32 R34, RZ, RZ, R17 ;  /* 0x000000ffff229224 */ /* 0x000fca00078e0011 */
        /* <DEDUP_REMOVED lines=10> */
.L_x_299:
        /* <DEDUP_REMOVED lines=12> */
.L_x_301:
[----:B------:R-:W-:Y:S05]  /*83e0*/  BSYNC.RECONVERGENT B2 ;  /* 0x0000000000027941 */ /* 0x000fea0003800200 */
.L_x_300:
        /* <DEDUP_REMOVED lines=62> */
.L_x_298:
[----:B------:R-:W-:Y:S05]  /*87d0*/  BSYNC.RECONVERGENT B1 ;  /* 0x0000000000017941 */ /* 0x000fea0003800200 */
.L_x_297:
[----:B------:R-:W-:Y:S01]  /*87e0*/  I2FP.F32.U32 R7, R8 ;  /* 0x0000000800077245 */ /* 0x000fe20000201000 */
[----:B------:R-:W-:Y:S01]  /*87f0*/  IMAD.U32 R5, R5, 0x10000, RZ ;  /* 0x0001000005057824 */ /* 0x000fe200078e00ff */
[----:B------:R-:W-:Y:S01]  /*8800*/  LOP3.LUT R21, R21, 0xfffffffd, RZ, 0xc0, !PT ;  /* 0xfffffffd15157812 */ /* 0x000fe200078ec0ff */
[----:B------:R-:W-:Y:S01]  /*8810*/  BSSY.RECONVERGENT B1, `(.L_x_302) ;  /* 0x000005e000017945 */ /* 0x000fe20003800200 */
[----:B------:R-:W-:Y:S02]  /*8820*/  IMAD.MOV.U32 R8, RZ, RZ, R14 ;  /* 0x000000ffff087224 */ /* 0x000fe400078e000e */
[----:B------:R-:W-:Y:S01]  /*8830*/  FFMA.FTZ R7, R7, R177, 1.1641532182693481445e-10 ;  /* 0x2f00000007077423 */ /* 0x000fe200000100b1 */
[----:B------:R-:W-:-:S04]  /*8840*/  FMUL.FTZ R5, R5, R4 ;  /* 0x0000000405057220 */ /* 0x000fc80000410000 */
[----:B------:R-:W-:Y:S01]  /*8850*/  FSETP.GTU.FTZ.AND P2, PT, R7, R162, PT ;  /* 0x000000a20700720b */ /* 0x000fe20003f5c000 */
[----:B------:R-:W-:-:S03]  /*8860*/  HFMA2 R7, -RZ, RZ, 0, 1.1920928955078125e-07 ;  /* 0x00000002ff077431 */ /* 0x000fc600000001ff */
[----:B------:R-:W-:Y:S02]  /*8870*/  FSEL R5, R5, RZ, !P2 ;  /* 0x000000ff05057208 */ /* 0x000fe40005000000 */
[----:B------:R-:W-:-:S13]  /*8880*/  PLOP3.LUT P2, PT, P2, PT, PT, 0x8, 0x80 ;  /* 0x000000000080781c */ /* 0x000fda000174e170 */
[----:B------:R-:W-:Y:S02]  /*8890*/  @P2 LOP3.LUT R21, R21, 0x2, RZ, 0xfc, !PT ;  /* 0x0000000215152812 */ /* 0x000fe400078efcff */
[----:B------:R-:W-:-:S13]  /*88a0*/  ISETP.NE.AND P2, PT, R6, 0x1, PT ;  /* 0x000000010600780c */ /* 0x000fda0003f45270 */
[----:B------:R-:W-:Y:S05]  /*88b0*/  @!P2 BRA `(.L_x_303) ;  /* 0x00000004004ca947 */ /* 0x000fea0003800000 */
        /* <DEDUP_REMOVED lines=8> */
.L_x_304:
        /* <DEDUP_REMOVED lines=12> */
.L_x_306:
[----:B------:R-:W-:Y:S05]  /*8a00*/  BSYNC.RECONVERGENT B2 ;  /* 0x0000000000027941 */ /* 0x000fea0003800200 */
.L_x_305:
        /* <DEDUP_REMOVED lines=62> */
.L_x_303:
[----:B------:R-:W-:Y:S05]  /*8df0*/  BSYNC.RECONVERGENT B1 ;  /* 0x0000000000017941 */ /* 0x000fea0003800200 */
.L_x_302:
[----:B------:R-:W-:Y:S01]  /*8e00*/  I2FP.F32.U32 R6, R8 ;  /* 0x0000000800067245 */ /* 0x000fe20000201000 */
[----:B------:R-:W-:Y:S04]  /*8e10*/  BSSY.RECONVERGENT B1, `(.L_x_307) ;  /* 0x0000065000017945 */ /* 0x000fe80003800200 */
[----:B------:R-:W-:-:S05]  /*8e20*/  FFMA.FTZ R6, R6, R177, 1.1641532182693481445e-10 ;  /* 0x2f00000006067423 */ /* 0x000fca00000100b1 */
[----:B------:R-:W-:Y:S02]  /*8e30*/  FSETP.GTU.FTZ.AND P2, PT, R6, R162, PT ;  /* 0x000000a20600720b */ /* 0x000fe40003f5c000 */
[----:B------:R-:W-:Y:S02]  /*8e40*/  PRMT R6, R45, 0x7632, R6 ;  /* 0x000076322d067816 */ /* 0x000fe40000000006 */
[----:B------:R-:W-:-:S03]  /*8e50*/  SEL R8, RZ, 0x1, P2 ;  /* 0x00000001ff087807 */ /* 0x000fc60001000000 */
[----:B------:R-:W-:-:S04]  /*8e60*/  IMAD.U32 R6, R6, 0x10000, RZ ;  /* 0x0001000006067824 */ /* 0x000fc800078e00ff */
[----:B------:R-:W-:-:S05]  /*8e70*/  FMUL.FTZ R6, R6, R4 ;  /* 0x0000000406067220 */ /* 0x000fca0000410000 */
[----:B------:R-:W-:Y:S02]  /*8e80*/  FSEL R6, R6, RZ, !P2 ;  /* 0x000000ff06067208 */ /* 0x000fe40005000000 */
[----:B------:R-:W-:-:S03]  /*8e90*/  ISETP.NE.AND P2, PT, R7, 0x1, PT ;  /* 0x000000010700780c */ /* 0x000fc60003f45270 */
        /* <DEDUP_REMOVED lines=17> */
.L_x_309:
        /* <DEDUP_REMOVED lines=12> */
.L_x_311:
[----:B------:R-:W-:Y:S05]  /*9070*/  BSYNC.RECONVERGENT B2 ;  /* 0x0000000000027941 */ /* 0x000fea0003800200 */
.L_x_310:
        /* <DEDUP_REMOVED lines=62> */
.L_x_308:
[----:B------:R-:W-:Y:S05]  /*9460*/  BSYNC.RECONVERGENT B1 ;  /* 0x0000000000017941 */ /* 0x000fea0003800200 */
.L_x_307:
[----:B------:R-:W-:Y:S01]  /*9470*/  I2FP.F32.U32 R5, R5 ;  /* 0x0000000500057245 */ /* 0x000fe20000201000 */
[----:B------:R-:W-:Y:S01]  /*9480*/  IMAD.U32 R17, R134, 0x10000, RZ ;  /* 0x0001000086117824 */ /* 0x000fe200078e00ff */
[----:B------:R-:W-:Y:S01]  /*9490*/  ISETP.NE.AND P3, PT, R6, 0x1, PT ;  /* 0x000000010600780c */ /* 0x000fe20003f65270 */
[----:B------:R-:W-:Y:S01]  /*94a0*/  BSSY.RECONVERGENT B1, `(.L_x_312) ;  /* 0x000005d000017945 */ /* 0x000fe20003800200 */
[----:B------:R-:W-:Y:S02]  /*94b0*/  IMAD.MOV.U32 R150, RZ, RZ, 0x2 ;  /* 0x00000002ff967424 */ /* 0x000fe400078e00ff */
[----:B------:R-:W-:Y:S01]  /*94c0*/  FFMA.FTZ R5, R5, R177, 1.1641532182693481445e-10 ;  /* 0x2f00000005057423 */ /* 0x000fe200000100b1 */
[----:B------:R-:W-:-:S04]  /*94d0*/  FMUL.FTZ R17, R17, R4 ;  /* 0x0000000411117220 */ /* 0x000fc80000410000 */
[----:B------:R-:W-:Y:S02]  /*94e0*/  FSETP.GTU.FTZ.AND P2, PT, R5, R162, PT ;  /* 0x000000a20500720b */ /* 0x000fe40003f5c000 */
[----:B------:R-:W-:Y:S01]  /*94f0*/  PRMT R5, R134, 0x7632, R5 ;  /* 0x0000763286057816 */ /* 0x000fe20000000005 */
[----:B------:R-:W-:Y:S01]  /*9500*/  IMAD.MOV.U32 R134, RZ, RZ, R14 ;  /* 0x000000ffff867224 */ /* 0x000fe200078e000e */
[----:B------:R-:W-:Y:S02]  /*9510*/  FSEL R17, R17, RZ, !P2 ;  /* 0x000000ff11117208 */ /* 0x000fe40005000000 */
[----:B------:R-:W-:Y:S01]  /*9520*/  PLOP3.LUT P2, PT, P2, PT, PT, 0x8, 0x80 ;  /* 0x000000000080781c */ /* 0x000fe2000174e170 */
[----:B------:R-:W-:-:S12]  /*9530*/  @!P3 BRA `(.L_x_313) ;  /* 0x00000004004cb947 */ /* 0x000fd80003800000 */
        /* <DEDUP_REMOVED lines=8> */
.L_x_314:
        /* <DEDUP_REMOVED lines=12> */
.L_x_316:
[----:B------:R-:W-:Y:S05]  /*9680*/  BSYNC.RECONVERGENT B2 ;  /* 0x0000000000027941 */ /* 0x000fea0003800200 */
.L_x_315:
        /* <DEDUP_REMOVED lines=62> */
.L_x_313:
[----:B------:R-:W-:Y:S05]  /*9a70*/  BSYNC.RECONVERGENT B1 ;  /* 0x0000000000017941 */ /* 0x000fea0003800200 */
.L_x_312:
[----:B------:R-:W-:Y:S01]  /*9a80*/  I2FP.F32.U32 R6, R134 ;  /* 0x0000008600067245 */ /* 0x000fe20000201000 */
[----:B------:R-:W-:Y:S01]  /*9a90*/  BSSY.RECONVERGENT B1, `(.L_x_317) ;  /* 0x0000063000017945 */ /* 0x000fe20003800200 */
[----:B------:R-:W-:Y:S01]  /*9aa0*/  @P1 SHF.L.U32 R148, R42, 0x10, RZ ;  /* 0x000000102a941819 */ /* 0x000fe200000006ff */
[----:B------:R-:W-:Y:S02]  /*9ab0*/  IMAD.MOV.U32 R139, RZ, RZ, 0x2 ;  /* 0x00000002ff8b7424 */ /* 0x000fe400078e00ff */
        /* <DEDUP_REMOVED lines=8> */
[----:B------:R-:W-:-:S03]  /*9b40*/  IMAD.MOV.U32 R6, RZ, RZ, R14 ;  /* 0x000000ffff067224 */ /* 0x000fc600078e000e */
        /* <DEDUP_REMOVED lines=12> */
.L_x_319:
        /* <DEDUP_REMOVED lines=12> */
.L_x_321:
[----:B------:R-:W-:Y:S05]  /*9cd0*/  BSYNC.RECONVERGENT B2 ;  /* 0x0000000000027941 */ /* 0x000fea0003800200 */
.L_x_320:
        /* <DEDUP_REMOVED lines=62> */
.L_x_318:
[----:B------:R-:W-:Y:S05]  /*a0c0*/  BSYNC.RECONVERGENT B1 ;  /* 0x0000000000017941 */ /* 0x000fea0003800200 */
.L_x_317:
[----:B------:R-:W-:Y:S01]  /*a0d0*/  I2FP.F32.U32 R6, R6 ;  /* 0x0000000600067245 */ /* 0x000fe20000201000 */
[----:B------:R-:W-:Y:S01]  /*a0e0*/  IMAD.U32 R5, R5, 0x10000, RZ ;  /* 0x0001000005057824 */ /* 0x000fe200078e00ff */
[----:B------:R-:W-:Y:S01]  /*a0f0*/  ISETP.NE.AND P4, PT, R139, 0x1, PT ;  /* 0x000000018b00780c */ /* 0x000fe20003f85270 */
[----:B------:R-:W-:Y:S01]  /*a100*/  BSSY.RECONVERGENT B1, `(.L_x_322) ;  /* 0x000005c000017945 */ /* 0x000fe20003800200 */
[----:B------:R-:W-:Y:S02]  /*a110*/  HFMA2 R17, -RZ, RZ, 0, 1.1920928955078125e-07 ;  /* 0x00000002ff117431 */ /* 0x000fe400000001ff */
[----:B------:R-:W-:Y:S01]  /*a120*/  FFMA.FTZ R6, R6, R177, 1.1641532182693481445e-10 ;  /* 0x2f00000006067423 */ /* 0x000fe200000100b1 */
[----:B------:R-:W-:-:S04]  /*a130*/  FMUL.FTZ R5, R5, R4 ;  /* 0x0000000405057220 */ /* 0x000fc80000410000 */
[----:B------:R-:W-:Y:S01]  /*a140*/  FSETP.GTU.FTZ.AND P3, PT, R6, R162, PT ;  /* 0x000000a20600720b */ /* 0x000fe20003f7c000 */
[----:B------:R-:W-:-:S03]  /*a150*/  IMAD.MOV.U32 R6, RZ, RZ, R14 ;  /* 0x000000ffff067224 */ /* 0x000fc600078e000e */
[----:B------:R-:W-:Y:S02]  /*a160*/  FSEL R5, R5, RZ, !P3 ;  /* 0x000000ff05057208 */ /* 0x000fe40005800000 */
[----:B------:R-:W-:Y:S01]  /*a170*/  PLOP3.LUT P3, PT, P3, PT, PT, 0x8, 0x80 ;  /* 0x000000000080781c */ /* 0x000fe20001f6e170 */
[----:B------:R-:W-:-:S12]  /*a180*/  @!P4 BRA `(.L_x_323) ;  /* 0x00000004004cc947 */ /* 0x000fd80003800000 */
        /* <DEDUP_REMOVED lines=8> */
.L_x_324:
        /* <DEDUP_REMOVED lines=12> */
.L_x_326:
[----:B------:R-:W-:Y:S05]  /*a2d0*/  BSYNC.RECONVERGENT B2 ;  /* 0x0000000000027941 */ /* 0x000fea0003800200 */
.L_x_325:
[----:B------:R-:W-:Y:S01]  /*a2e0*/  IMAD.WIDE.U32 R18, R22, -0x2daee0ad, RZ ;  /* 0xd2511f5316127825 */ /* 0x000fe200078e00ff */
[----:B------:R-:W-:-:S03]  /*a2f0*/  UIADD3 UR15, UPT, UPT, UR4, -0x61c88647, URZ ;  /* 0x9e3779b9040f7890 */ /* 0x000fc6000fffe0ff */
[----:B------:R-:W-:Y:S02]  /*a300*/  HFMA2 R17, -RZ, RZ, 0, 0 ;  /* 0x00000000ff117431 */ /* 0x000fe400000001ff */
        /* <DEDUP_REMOVED lines=58> */
[----:B------:R-:W-:-:S07]  /*a6b0*/  LOP3.LUT R19, R178, UR15, R151, 0x96, !PT ;  /* 0x0000000fb2137c12 */ /* 0x000fce000f8e9697 */
.L_x_323:
[----:B------:R-:W-:Y:S05]  /*a6c0*/  BSYNC.RECONVERGENT B1 ;  /* 0x0000000000017941 */ /* 0x000fea0003800200 */
.L_x_322:
[----:B------:R-:W-:Y:S01]  /*a6d0*/  I2FP.F32.U32 R6, R6 ;  /* 0x0000000600067245 */ /* 0x000fe20000201000 */
[----:B------:R-:W-:Y:S01]  /*a6e0*/  BSSY.RECONVERGENT B1, `(.L_x_327) ;  /* 0x0000065000017945 */ /* 0x000fe20003800200 */
[----:B------:R-:W-:-:S03]  /*a6f0*/  MOV R151, 0x2 ;  /* 0x0000000200977802 */ /* 0x000fc60000000f00 */
[----:B------:R-:W-:-:S05]  /*a700*/  FFMA.FTZ R6, R6, R177, 1.1641532182693481445e-10 ;  /* 0x2f00000006067423 */ /* 0x000fca00000100b1 */
[----:B------:R-:W-:Y:S02]  /*a710*/  FSETP.GTU.FTZ.AND P4, PT, R6, R162, PT ;  /* 0x000000a20600720b */ /* 0x000fe40003f9c000 */
[----:B------:R-:W-:-:S05]  /*a720*/  PRMT R6, R46, 0x7632, R6 ;  /* 0x000076322e067816 */ /* 0x000fca0000000006 */
[----:B------:R-:W-:-:S04]  /*a730*/  IMAD.U32 R6, R6, 0x10000, RZ ;  /* 0x0001000006067824 */ /* 0x000fc800078e00ff */
[----:B------:R-:W-:-:S05]  /*a740*/  FMUL.FTZ R6, R6, R4 ;  /* 0x0000000406067220 */ /* 0x000fca0000410000 */
[----:B------:R-:W-:-:S05]  /*a750*/  FSEL R6, R6, RZ, !P4 ;  /* 0x000000ff06067208 */ /* 0x000fca0006000000 */
[--C-:B------:R-:W-:Y:S01]  /*a760*/  FADD.FTZ R5, R5, R6.reuse ;  /* 0x0000000605057221 */ /* 0x100fe20000010000 */
[----:B------:R-:W-:-:S05]  /*a770*/  @P1 PRMT R6, R42, 0x7632, R6 ;  /* 0x000076322a061816 */ /* 0x000fca0000000006 */
[----:B------:R-:W-:-:S04]  /*a780*/  @P1 IMAD.U32 R6, R6, 0x10000, RZ ;  /* 0x0001000006061824 */ /* 0x000fc800078e00ff */
[----:B------:R-:W-:Y:S01]  /*a790*/  @P1 FADD.FTZ R150, R5, R6 ;  /* 0x0000000605961221 */ /* 0x000fe20000010000 */
[----:B------:R-:W-:Y:S01]  /*a7a0*/  SEL R6, RZ, 0x1, P4 ;  /* 0x00000001ff067807 */ /* 0x000fe20002000000 */
[----:B------:R-:W-:Y:S01]  /*a7b0*/  @!P1 IMAD.MOV.U32 R150, RZ, RZ, R5 ;  /* 0x000000ffff969224 */ /* 0x000fe200078e0005 */
[----:B------:R-:W-:Y:S01]  /*a7c0*/  ISETP.NE.AND P4, PT, R17, 0x1, PT ;  /* 0x000000011100780c */ /* 0x000fe20003f85270 */
[----:B------:R-:W-:-:S03]  /*a7d0*/  IMAD.MOV.U32 R5, RZ, RZ, R14 ;  /* 0x000000ffff057224 */ /* 0x000fc600078e000e */
[----:B------:R-:W-:-:S09]  /*a7e0*/  F2FP.BF16.F32.PACK_AB R139, RZ, R150 ;  /* 0x00000096ff8b723e */ /* 0x000fd200000010ff */
        /* <DEDUP_REMOVED lines=9> */
.L_x_329:
        /* <DEDUP_REMOVED lines=12> */
.L_x_331:
[----:B------:R-:W-:Y:S05]  /*a940*/  BSYNC.RECONVERGENT B2 ;  /* 0x0000000000027941 */ /* 0x000fea0003800200 */
.L_x_330:
        /* <DEDUP_REMOVED lines=62> */
.L_x_328:
[----:B------:R-:W-:Y:S05]  /*ad30*/  BSYNC.RECONVERGENT B1 ;  /* 0x0000000000017941 */ /* 0x000fea0003800200 */
.L_x_327:
[----:B------:R-:W-:Y:S01]  /*ad40*/  I2FP.F32.U32 R5, R5 ;  /* 0x0000000500057245 */ /* 0x000fe20000201000 */
[----:B------:R-:W-:Y:S01]  /*ad50*/  BSSY.RECONVERGENT B1, `(.L_x_332) ;  /* 0x000005f000017945 */ /* 0x000fe20003800200 */
[----:B------:R-:W-:Y:S01]  /*ad60*/  ISETP.NE.AND P5, PT, R151, 0x1, PT ;  /* 0x000000019700780c */ /* 0x000fe20003fa5270 */
[----:B------:R-:W-:Y:S01]  /*ad70*/  IMAD.MOV.U32 R179, RZ, RZ, 0x2 ;  /* 0x00000002ffb37424 */ /* 0x000fe200078e00ff */
[----:B------:R-:W-:Y:S01]  /*ad80*/  PRMT R17, R135, 0x7632, R17 ;  /* 0x0000763287117816 */ /* 0x000fe20000000011 */
[----:B------:R-:W-:-:S05]  /*ad90*/  FFMA.FTZ R5, R5, R177, 1.1641532182693481445e-10 ;  /* 0x2f00000005057423 */ /* 0x000fca00000100b1 */
[----:B------:R-:W-:Y:S01]  /*ada0*/  FSETP.GTU.FTZ.AND P4, PT, R5, R162, PT ;  /* 0x000000a20500720b */ /* 0x000fe20003f9c000 */
[----:B------:R-:W-:Y:S02]  /*adb0*/  IMAD.U32 R5, R135, 0x10000, RZ ;  /* 0x0001000087057824 */ /* 0x000fe400078e00ff */
[----:B------:R-:W-:Y:S02]  /*adc0*/  IMAD.MOV.U32 R135, RZ, RZ, R14 ;  /* 0x000000ffff877224 */ /* 0x000fe400078e000e */
[----:B------:R-:W-:-:S05]  /*add0*/  FMUL.FTZ R5, R5, R4 ;  /* 0x0000000405057220 */ /* 0x000fca0000410000 */
        /* <DEDUP_REMOVED lines=11> */
.L_x_334:
        /* <DEDUP_REMOVED lines=12> */
.L_x_336:
[----:B------:R-:W-:Y:S05]  /*af50*/  BSYNC.RECONVERGENT B2 ;  /* 0x0000000000027941 */ /* 0x000fea0003800200 */
.L_x_335:
        /* <DEDUP_REMOVED lines=62> */
.L_x_333:
[----:B------:R-:W-:Y:S05]  /*b340*/  BSYNC.RECONVERGENT B1 ;  /* 0x0000000000017941 */ /* 0x000fea0003800200 */
.L_x_332:
[----:B------:R-:W-:Y:S01]  /*b350*/  I2FP.F32.U32 R135, R135 ;  /* 0x0000008700877245 */ /* 0x000fe20000201000 */
[----:B------:R-:W-:Y:S01]  /*b360*/  BSSY.RECONVERGENT B1, `(.L_x_337) ;  /* 0x0000063000017945 */ /* 0x000fe20003800200 */
[----:B------:R-:W-:Y:S01]  /*b370*/  @P1 SHF.L.U32 R151, R43, 0x10, RZ ;  /* 0x000000102b971819 */ /* 0x000fe200000006ff */
[----:B------:R-:W-:Y:S02]  /*b380*/  IMAD.MOV.U32 R178, RZ, RZ, 0x2 ;  /* 0x00000002ffb27424 */ /* 0x000fe400078e00ff */
[----:B------:R-:W-:Y:S01]  /*b390*/  FFMA.FTZ R135, R135, R177, 1.1641532182693481445e-10 ;  /* 0x2f00000087877423 */ /* 0x000fe200000100b1 */
[----:B------:R-:W-:-:S04]  /*b3a0*/  IMAD.MOV.U32 R181, RZ, RZ, R14 ;  /* 0x000000ffffb57224 */ /* 0x000fc800078e000e */
[----:B------:R-:W-:Y:S01]  /*b3b0*/  FSETP.GTU.FTZ.AND P5, PT, R135, R162, PT ;  /* 0x000000a28700720b */ /* 0x000fe20003fbc000 */
[----:B------:R-:W-:-:S04]  /*b3c0*/  IMAD.U32 R135, R47, 0x10000, RZ ;  /* 0x000100002f877824 */ /* 0x000fc800078e00ff */
[----:B------:R-:W-:-:S05]  /*b3d0*/  FMUL.FTZ R135, R135, R4 ;  /* 0x0000000487877220 */ /* 0x000fca0000410000 */
[----:B------:R-:W-:-:S05]  /*b3e0*/  FSEL R135, R135, RZ, !P5 ;  /* 0x000000ff87877208 */ /* 0x000fca0006800000 */
[----:B------:R-:W-:-:S04]  /*b3f0*/  FADD.FTZ R5, R5, R135 ;  /* 0x0000008705057221 */ /* 0x000fc80000010000 */
[--C-:B------:R-:W-:Y:S01]  /*b400*/  @P1 FADD.FTZ R151, R151, R5.reuse ;  /* 0x0000000597971221 */ /* 0x100fe20000010000 */
[----:B------:R-:W-:Y:S01]  /*b410*/  @!P1 IMAD.MOV.U32 R151, RZ, RZ, R5 ;  /* 0x000000ffff979224 */ /* 0x000fe200078e0005 */
[----:B------:R-:W-:Y:S02]  /*b420*/  SEL R5, RZ, 0x1, P5 ;  /* 0x00000001ff057807 */ /* 0x000fe40002800000 */
[----:B------:R-:W-:Y:S02]  /*b430*/  ISETP.NE.AND P5, PT, R179, 0x1, PT ;  /* 0x00000001b300780c */ /* 0x000fe40003fa5270 */
[----:B------:R-:W-:-:S11]  /*b440*/  F2FP.BF16.F32.PACK_AB R135, RZ, R151 ;  /* 0x00000097ff87723e */ /* 0x000fd600000010ff */
[----:B------:R-:W-:Y:S05]  /*b450*/  @!P5 BRA `(.L_x_338) ;  /* 0x00000004004cd947 */ /* 0x000fea0003800000 */
        /* <DEDUP_REMOVED lines=8> */
.L_x_339:
        /* <DEDUP_REMOVED lines=12> */
.L_x_341:
[----:B------:R-:W-:Y:S05]  /*b5a0*/  BSYNC.RECONVERGENT B2 ;  /* 0x0000000000027941 */ /* 0x000fea0003800200 */
.L_x_340:
        /* <DEDUP_REMOVED lines=62> */
.L_x_338:
[----:B------:R-:W-:Y:S05]  /*b990*/  BSYNC.RECONVERGENT B1 ;  /* 0x0000000000017941 */ /* 0x000fea0003800200 */
.L_x_337:
[----:B------:R-:W-:Y:S01]  /*b9a0*/  I2FP.F32.U32 R179, R181 ;  /* 0x000000b500b37245 */ /* 0x000fe20000201000 */
[----:B------:R-:W-:Y:S01]  /*b9b0*/  IMAD.U32 R17, R17, 0x10000, RZ ;  /* 0x0001000011117824 */ /* 0x000fe200078e00ff */
[----:B------:R-:W-:Y:S01]  /*b9c0*/  ISETP.NE.AND P6, PT, R178, 0x1, PT ;  /* 0x00000001b200780c */ /* 0x000fe20003fc5270 */
[----:B------:R-:W-:Y:S01]  /*b9d0*/  BSSY.RECONVERGENT B1, `(.L_x_342) ;  /* 0x000005f000017945 */ /* 0x000fe20003800200 */
[----:B------:R-:W-:Y:S02]  /*b9e0*/  IMAD.MOV.U32 R181, RZ, RZ, R14 ;  /* 0x000000ffffb57224 */ /* 0x000fe400078e000e */
[----:B------:R-:W-:Y:S01]  /*b9f0*/  FFMA.FTZ R179, R179, R177, 1.1641532182693481445e-10 ;  /* 0x2f000000b3b37423 */ /* 0x000fe200000100b1 */
[----:B------:R-:W-:-:S04]  /*ba00*/  FMUL.FTZ R17, R17, R4 ;  /* 0x0000000411117220 */ /* 0x000fc80000410000 */
[----:B------:R-:W-:-:S04]  /*ba10*/  FSETP.GTU.FTZ.AND P5, PT, R179, R162, PT ;  /* 0x000000a2b300720b */ /* 0x000fc80003fbc000 */
[----:B------:R-:W-:Y:S01]  /*ba20*/  FSEL R182, R17, RZ, !P5 ;  /* 0x000000ff11b67208 */ /* 0x000fe20006800000 */
[----:B------:R-:W-:Y:S01]  /*ba30*/  HFMA2 R17, -RZ, RZ, 0, 1.1920928955078125e-07 ;  /* 0x00000002ff117431 */ /* 0x000fe200000001ff */
        /* <DEDUP_REMOVED lines=10> */
.L_x_344:
[----:B------:R-:W-:Y:S01]  /*bae0*/  VIADD R22, R22, 0x1 ;  /* 0x0000000116167836 */ /* 0x000fe20000000000 */
[----:B------:R-:W-:Y:S04]  /*baf0*/  BSSY.RECONVERGENT B2, `(.L_x_345) ;  /* 0x000000e000027945 */ /* 0x000fe80003800200 */
[----:B------:R-:W-:-:S13]  /*bb00*/  ISETP.NE.AND P6, PT, R22, RZ, PT ;  /* 0x000000ff1600720c */ /* 0x000fda0003fc5270 */
[----:B------:R-:W-:Y:S05]  /*bb10*/  @P6 BRA `(.L_x_346) ;  /* 0x00000000002c6947 */ /* 0x000fea0003800000 */
[----:B------:R-:W-:Y:S01]  /*bb20*/  VIADD R16, R16, 0x1 ;  /* 0x0000000110107836 */ /* 0x000fe20000000000 */
[----:B------:R-:W-:-:S04]  /*bb30*/  LOP3.LUT R21, R21, 0xfffff7ff, RZ, 0xc0, !PT ;  /* 0xfffff7ff15157812 */ /* 0x000fc800078ec0ff */
[----:B------:R-:W-:Y:S02]  /*bb40*/  ISETP.NE.AND P6, PT, R16, RZ, PT ;  /* 0x000000ff1000720c */ /* 0x000fe40003fc5270 */
[----:B------:R-:W-:-:S11]  /*bb50*/  @P0 LOP3.LUT R21, R21, 0x800, RZ, 0xfc, !PT ;  /* 0x0000080015150812 */ /* 0x000fd600078efcff */
[----:B------:R-:W-:Y:S01]  /*bb60*/  @!P6 IADD3 R20, PT, PT, R20, 0x1, RZ ;  /* 0x000000011414e810 */ /* 0x000fe20007ffe0ff */
[----:B------:R-:W-:Y:S01]  /*bb70*/  @!P6 VIADD R14, R15, 0x1 ;  /* 0x000000010f0ee836 */ /* 0x000fe20000000000 */
[----:B------:R-:W-:Y:S02]  /*bb80*/  @!P6 MOV R16, RZ ;  /* 0x000000ff0010e202 */ /* 0x000fe40000000f00 */
[----:B------:R-:W-:-:S13]  /*bb90*/  ISETP.NE.AND P0, PT, R20, RZ, !P6 ;  /* 0x000000ff1400720c */ /* 0x000fda0007705270 */
[----:B------:R-:W-:Y:S01]  /*bba0*/  @P0 IMAD.MOV R14, RZ, RZ, R15 ;  /* 0x000000ffff0e0224 */ /* 0x000fe200078e020f */
[----:B------:R-:W-:-:S03]  /*bbb0*/  LOP3.LUT P0, RZ, R21, 0x800, RZ, 0xc0, !PT ;  /* 0x0000080015ff7812 */ /* 0x000fc6000780c0ff */
[----:B------:R-:W-:-:S10]  /*bbc0*/  @!P6 IMAD.MOV.U32 R15, RZ, RZ, R14 ;  /* 0x000000ffff0fe224 */ /* 0x000fd400078e000e */
.L_x_346:
[----:B------:R-:W-:Y:S05]  /*bbd0*/  BSYNC.RECONVERGENT B2 ;  /* 0x0000000000027941 */ /* 0x000fea0003800200 */
.L_x_345:
[----:B------:R-:W-:Y:S01]  /*bbe0*/  IMAD.WIDE.U32 R18, R22, -0x2daee0ad, RZ ;  /* 0xd2511f5316127825 */ /* 0x000fe200078e00ff */
[----:B------:R-:W-:-:S03]  /*bbf0*/  UIADD3 UR15, UPT, UPT, UR4, -0x61c88647, URZ ;  /* 0x9e3779b9040f7890 */ /* 0x000fc6000fffe0ff */
[----:B------:R-:W-:Y:S02]  /*bc00*/  HFMA2 R17, -RZ, RZ, 0, 0 ;  /* 0x00000000ff117431 */ /* 0x000fe400000001ff */
        /* <DEDUP_REMOVED lines=58> */
[----:B------:R-:W-:-:S07]  /*bfb0*/  LOP3.LUT R19, R180, UR15, R179, 0x96, !PT ;  /* 0x0000000fb4137c12 */ /* 0x000fce000f8e96b3 */
.L_x_343:
[----:B------:R-:W-:Y:S05]  /*bfc0*/  BSYNC.RECONVERGENT B1 ;  /* 0x0000000000017941 */ /* 0x000fea0003800200 */
.L_x_342:
[----:B------:R-:W-:Y:S02]  /*bfd0*/  I2FP.F32.U32 R178, R181 ;  /* 0x000000b500b27245 */ /* 0x000fe40000201000 */
[----:B------:R-:W-:Y:S02]  /*bfe0*/  PRMT R134, R134, 0x5410, R139 ;  /* 0x0000541086867816 */ /* 0x000fe4000000008b */
[----:B------:R-:W-:Y:S01]  /*bff0*/  PRMT R133, R133, 0x5410, R138 ;  /* 0x0000541085857816 */ /* 0x000fe2000000008a */
[----:B------:R-:W-:Y:S01]  /*c000*/  FFMA.FTZ R178, R178, R177, 1.1641532182693481445e-10 ;  /* 0x2f000000b2b27423 */ /* 0x000fe200000100b1 */
[----:B------:R-:W-:-:S04]  /*c010*/  PRMT R132, R132, 0x5410, R137 ;  /* 0x0000541084847816 */ /* 0x000fc80000000089 */
[----:B------:R-:W-:Y:S02]  /*c020*/  FSETP.GTU.FTZ.AND P6, PT, R178, R162, PT ;  /* 0x000000a2b200720b */ /* 0x000fe40003fdc000 */
[----:B------:R-:W-:-:S05]  /*c030*/  PRMT R162, R47, 0x7632, R162 ;  /* 0x000076322fa27816 */ /* 0x000fca00000000a2 */
[----:B------:R-:W-:-:S04]  /*c040*/  IMAD.U32 R162, R162, 0x10000, RZ ;  /* 0x00010000a2a27824 */ /* 0x000fc800078e00ff */
[----:B------:R-:W-:Y:S01]  /*c050*/  FMUL.FTZ R162, R162, R4 ;  /* 0x00000004a2a27220 */ /* 0x000fe20000410000 */
[----:B------:R-:W-:-:S04]  /*c060*/  @P1 PRMT R4, R43, 0x7632, R4 ;  /* 0x000076322b041816 */ /* 0x000fc80000000004 */
[----:B------:R-:W-:Y:S01]  /*c070*/  FSEL R162, R162, RZ, !P6 ;  /* 0x000000ffa2a27208 */ /* 0x000fe20007000000 */
[----:B------:R-:W-:-:S04]  /*c080*/  @P1 IMAD.U32 R4, R4, 0x10000, RZ ;  /* 0x0001000004041824 */ /* 0x000fc800078e00ff */
[----:B------:R-:W-:-:S04]  /*c090*/  FADD.FTZ R182, R182, R162 ;  /* 0x000000a2b6b67221 */ /* 0x000fc80000010000 */
[----:B------:R-:W-:Y:S01]  /*c0a0*/  @P1 FADD.FTZ R162, R182, R4 ;  /* 0x00000004b6a21221 */ /* 0x000fe20000010000 */
[----:B------:R-:W-:Y:S01]  /*c0b0*/  @!P1 IMAD.MOV.U32 R162, RZ, RZ, R182 ;  /* 0x000000ffffa29224 */ /* 0x000fe200078e00b6 */
[----:B------:R-:W-:-:S04]  /*c0c0*/  SEL R4, RZ, 0x1, P6 ;  /* 0x00000001ff047807 */ /* 0x000fc80003000000 */
[----:B------:R-:W-:-:S04]  /*c0d0*/  F2FP.BF16.F32.PACK_AB R177, RZ, R162 ;  /* 0x000000a2ffb1723e */ /* 0x000fc800000010ff */
[----:B------:R-:W-:-:S07]  /*c0e0*/  PRMT R135, R135, 0x5410, R177 ;  /* 0x0000541087877816 */ /* 0x000fce00000000b1 */
.L_x_266:
[----:B------:R-:W0:Y:S01]  /*c0f0*/  LDC.64 R138, c[0x0][0x3a8] ;  /* 0x0000ea00ff8a7b82 */ /* 0x000e220000000a00 */
[C---:B------:R-:W-:Y:S02]  /*c100*/  LOP3.LUT P6, RZ, R21.reuse, 0x8, RZ, 0xc0, !PT ;  /* 0x0000000815ff7812 */ /* 0x040fe400078cc0ff */
[----:B------:R-:W-:Y:S01]  /*c110*/  LOP3.LUT P1, RZ, R21, 0x10, RZ, 0xc0, !PT ;  /* 0x0000001015ff7812 */ /* 0x000fe2000782c0ff */
[----:B0-----:R-:W-:-:S05]  /*c120*/  IMAD.WIDE.U32 R138, R13, 0x10, R138 ;  /* 0x000000100d8a7825 */ /* 0x001fca00078e008a */
[----:B------:R0:W-:Y:S02]  /*c130*/  STG.E.128 desc[UR6][R138.64], R132 ;  /* 0x000000848a007986 */ /* 0x0001e4000c101d06 */
[----:B0-----:R-:W-:Y:S02]  /*c140*/  SEL R132, RZ, 0x1000000, !P5 ;  /* 0x01000000ff847807 */ /* 0x001fe40006800000 */
[----:B------:R-:W-:Y:S02]  /*c150*/  SEL R133, RZ, 0x10000, !P4 ;  /* 0x00010000ff857807 */ /* 0x000fe40006000000 */
[----:B------:R-:W-:Y:S02]  /*c160*/  SEL R134, RZ, 0x100, !P3 ;  /* 0x00000100ff867807 */ /* 0x000fe40005800000 */
[----:B------:R-:W-:Y:S02]  /*c170*/  LOP3.LUT P5, RZ, R21, 0x4, RZ, 0xc0, !PT ;  /* 0x0000000415ff7812 */ /* 0x000fe400078ac0ff */
[----:B------:R-:W-:-:S02]  /*c180*/  LOP3.LUT R132, R134, R132, R133, 0xfe, !PT ;  /* 0x0000008486847212 */ /* 0x000fc400078efe85 */
[----:B------:R-:W-:Y:S02]  /*c190*/  SEL R133, RZ, 0x1, !P2 ;  /* 0x00000001ff857807 */ /* 0x000fe40005000000 */
[----:B------:R-:W-:Y:S02]  /*c1a0*/  LOP3.LUT P4, RZ, R21, 0x2, RZ, 0xc0, !PT ;  /* 0x0000000215ff7812 */ /* 0x000fe4000788c0ff */
[----:B------:R-:W-:Y:S02]  /*c1b0*/  LOP3.LUT R133, R132, R133, RZ, 0xfc, !PT ;  /* 0x0000008584857212 */ /* 0x000fe400078efcff */
[----:B------:R-:W-:Y:S02]  /*c1c0*/  SEL R132, RZ, 0x1000000, !P4 ;  /* 0x01000000ff847807 */ /* 0x000fe40006000000 */
[----:B------:R-:W-:Y:S02]  /*c1d0*/  SEL R134, RZ, 0x10000, !P5 ;  /* 0x00010000ff867807 */ /* 0x000fe40006800000 */
[----:B------:R-:W-:-:S04]  /*c1e0*/  SEL R135, RZ, 0x100, !P6 ;  /* 0x00000100ff877807 */ /* 0x000fc80007000000 */
[----:B------:R-:W-:Y:S02]  /*c1f0*/  LOP3.LUT R132, R135, R132, R134, 0xfe, !PT ;  /* 0x0000008487847212 */ /* 0x000fe400078efe86 */
[----:B------:R-:W-:-:S04]  /*c200*/  SEL R134, RZ, 0x1, !P1 ;  /* 0x00000001ff867807 */ /* 0x000fc80004800000 */
[----:B------:R-:W-:Y:S02]  /*c210*/  LOP3.LUT R132, R132, R134, RZ, 0xfc, !PT ;  /* 0x0000008684847212 */ /* 0x000fe400078efcff */
[----:B------:R-:W0:Y:S02]  /*c220*/  LDC.64 R134, c[0x0][0x3b0] ;  /* 0x0000ec00ff867b82 */ /* 0x000e240000000a00 */
[----:B0-----:R-:W-:-:S05]  /*c230*/  IMAD.WIDE.U32 R134, R13, 0x8, R134 ;  /* 0x000000080d867825 */ /* 0x001fca00078e0086 */
[----:B------:R0:W-:Y:S01]  /*c240*/  STG.E.64 desc[UR6][R134.64], R132 ;  /* 0x0000008486007986 */ /* 0x0001e2000c101b06 */
[----:B------:R-:W-:Y:S05]  /*c250*/  @!P0 BRA `(.L_x_347) ;  /* 0x0000000000508947 */ /* 0x000fea0003800000 */
[----:B0-----:R-:W-:Y:S02]  /*c260*/  SHF.L.U32 R132, R5, 0x10, RZ ;  /* 0x0000001005847819 */ /* 0x001fe400000006ff */
[----:B------:R-:W-:Y:S02]  /*c270*/  LOP3.LUT R133, R4, 0xffff, RZ, 0xc0, !PT ;  /* 0x0000ffff04857812 */ /* 0x000fe400078ec0ff */
[----:B------:R-:W-:Y:S02]  /*c280*/  LOP3.LUT R132, R132, 0xff0000, RZ, 0xc0, !PT ;  /* 0x00ff000084847812 */ /* 0x000fe400078ec0ff */
[----:B------:R-:W-:Y:S02]  /*c290*/  PRMT R137, R6, 0x7104, RZ ;  /* 0x0000710406897816 */ /* 0x000fe400000000ff */
[----:B------:R-:W-:Y:S02]  /*c2a0*/  PRMT R132, R132, 0x4210, R133 ;  /* 0x0000421084847816 */ /* 0x000fe40000000085 */
[----:B------:R-:W-:-:S02]  /*c2b0*/  LOP3.LUT R134, R9, 0xff, RZ, 0xc0, !PT ;  /* 0x000000ff09867812 */ /* 0x000fc400078ec0ff */
[----:B------:R-:W-:Y:S02]  /*c2c0*/  LOP3.LUT R137, R132, 0xff00, R137, 0xf8, !PT ;  /* 0x0000ff0084897812 */ /* 0x000fe400078ef889 */
[----:B------:R-:W-:Y:S01]  /*c2d0*/  LOP3.LUT R132, R8, 0xff, RZ, 0xc0, !PT ;  /* 0x000000ff08847812 */ /* 0x000fe200078ec0ff */
[----:B------:R-:W-:Y:S01]  /*c2e0*/  IMAD.WIDE.U32 R134, R134, 0x10000, RZ ;  /* 0x0001000086867825 */ /* 0x000fe200078e00ff */
[----:B------:R-:W-:Y:S02]  /*c2f0*/  LOP3.LUT R138, R10, 0xff, RZ, 0xc0, !PT ;  /* 0x000000ff0a8a7812 */ /* 0x000fe400078ec0ff */
[----:B------:R-:W-:Y:S01]  /*c300*/  LOP3.LUT R137, R137, 0xff, R7, 0xf8, !PT ;  /* 0x000000ff89897812 */ /* 0x000fe200078ef807 */
[----:B------:R-:W-:-:S04]  /*c310*/  IMAD.WIDE.U32 R132, R132, 0x1000000, RZ ;  /* 0x0100000084847825 */ /* 0x000fc800078e00ff */
[----:B------:R-:W-:Y:S01]  /*c320*/  IMAD.WIDE.U32 R138, R138, 0x100, RZ ;  /* 0x000001008a8a7825 */ /* 0x000fe200078e00ff */
[----:B------:R-:W-:Y:S02]  /*c330*/  LOP3.LUT R133, R135, R137, R133, 0xfe, !PT ;  /* 0x0000008987857212 */ /* 0x000fe400078efe85 */
[----:B------:R-:W-:Y:S02]  /*c340*/  LOP3.LUT R134, R138, R132, R134, 0xfe, !PT ;  /* 0x000000848a867212 */ /* 0x000fe400078efe86 */
[----:B------:R-:W-:Y:S02]  /*c350*/  LOP3.LUT R139, R133, R139, RZ, 0xfc, !PT ;  /* 0x0000008b858b7212 */ /* 0x000fe400078efcff */
[----:B------:R-:W0:Y:S01]  /*c360*/  LDC.64 R132, c[0x0][0x3b8] ;  /* 0x0000ee00ff847b82 */ /* 0x000e220000000a00 */
[----:B------:R-:W-:Y:S01]  /*c370*/  LOP3.LUT R138, R134, 0xff, R11, 0xf8, !PT ;  /* 0x000000ff868a7812 */ /* 0x000fe200078ef80b */
[----:B0-----:R-:W-:-:S05]  /*c380*/  IMAD.WIDE.U32 R132, R13, 0x8, R132 ;  /* 0x000000080d847825 */ /* 0x001fca00078e0084 */
[----:B------:R1:W-:Y:S02]  /*c390*/  STG.E.64 desc[UR6][R132.64], R138 ;  /* 0x0000008a84007986 */ /* 0x0003e4000c101b06 */
.L_x_347:
[----:B------:R-:W-:Y:S02]  /*c3a0*/  IMAD.MOV.U32 R177, RZ, RZ, R136 ;  /* 0x000000ffffb17224 */ /* 0x000fe400078e0088 */
[----:B------:R-:W-:-:S07]  /*c3b0*/  VIADD R136, R13, 0x20 ;  /* 0x000000200d887836 */ /* 0x000fce0000000000 */
.L_x_224:
[----:B------:R-:W-:Y:S05]  /*c3c0*/  BSYNC.RECONVERGENT B0 ;  /* 0x0000000000007941 */ /* 0x000fea0003800200 */
.L_x_223:
[----:B------:R-:W-:Y:S01]  /*c3d0*/  ISETP.GE.U32.AND P0, PT, R23, 0x40, PT ;  /* 0x000000401700780c */ /* 0x000fe20003f06070 */
[----:B------:R-:W-:Y:S01]  /*c3e0*/  BSSY.RECONVERGENT B0, `(.L_x_348) ;  /* 0x00009bc000007945 */ /* 0x000fe20003800200 */
[----:B------:R-:W-:-:S11]  /*c3f0*/  LOP3.LUT R21, R21, 0xfffffbff, RZ, 0xc0, !PT ;  /* 0xfffffbff15157812 */ /* 0x000fd600078ec0ff */
[----:B------:R-:W-:Y:S01]  /*c400*/  @P0 LOP3.LUT R21, R21, 0x400, RZ, 0xfc, !PT ;  /* 0x0000040015150812 */ /* 0x000fe200078efcff */
[----:B------:R-:W-:Y:S06]  /*c410*/  @!P0 BRA `(.L_x_349) ;  /* 0x0000009800e08947 */ /* 0x000fec0003800000 */
[----:B------:R-:W-:Y:S02]  /*c420*/  ISETP.NE.U32.AND P0, PT, RZ, UR8, PT ;  /* 0x00000008ff007c0c */ /* 0x000fe4000bf05070 */
[----:B------:R-:W-:Y:S02]  /*c430*/  ISETP.NE.U32.AND P1, PT, RZ, UR10, PT ;  /* 0x0000000aff007c0c */ /* 0x000fe4000bf25070 */
[----:B------:R-:W-:Y:S02]  /*c440*/  ISETP.NE.AND.EX P0, PT, RZ, UR9, PT, P0 ;  /* 0x00000009ff007c0c */ /* 0x000fe4000bf05300 */
[----:B------:R-:W-:-:S11]  /*c450*/  ISETP.NE.AND.EX P1, PT, RZ, UR11, PT, P1 ;  /* 0x0000000bff007c0c */ /* 0x000fd6000bf25310 */
[----:B------:R-:W2:Y:S08]  /*c460*/  @P0 LDC.64 R32, c[0x0][0x398] ;  /* 0x0000e600ff200b82 */ /* 0x000eb00000000a00 */
[----:B01----:R-:W0:Y:S01]  /*c470*/  @P1 LDC.64 R132, c[0x0][0x3a0] ;  /* 0x0000e800ff841b82 */ /* 0x003e220000000a00 */
[----:B--2---:R-:W-:-:S05]  /*c480*/  @P0 IMAD.WIDE.U32 R32, R136, 0x10, R32 ;  /* 0x0000001088200825 */ /* 0x004fca00078e0020 */
[----:B------:R1:W5:Y:S01]  /*c490*/  @P0 LDG.E.128 R44, desc[UR6][R32.64] ;  /* 0x00000006202c0981 */ /* 0x000362000c1e1d00 */
[----:B0-----:R-:W-:-:S05]  /*c4a0*/  @P1 IMAD.WIDE.U32 R132, R136, 0x10, R132 ;  /* 0x0000001088841825 */ /* 0x001fca00078e0084 */
[----:B------:R0:W5:Y:S01]  /*c4b0*/  @P1 LDG.E.128 R40, desc[UR6][R132.64] ;  /* 0x0000000684281981 */ /* 0x000162000c1e1d00 */
[----:B-1----:R-:W1:Y:S02]  /*c4c0*/  LDC.64 R32, c[0x0][0x390] ;  /* 0x0000e400ff207b82 */ /* 0x002e640000000a00 */
[----:B-1----:R-:W-:-:S05]  /*c4d0*/  IMAD.WIDE.U32 R32, R136, 0x10, R32 ;  /* 0x0000001088207825 */ /* 0x002fca00078e0020 */
[----:B------:R0:W5:Y:S01]  /*c4e0*/  LDG.E.128 R132, desc[UR6][R32.64] ;  /* 0x0000000620847981 */ /* 0x000162000c1e1d00 */
[----:B------:R-:W-:Y:S05]  /*c4f0*/  @!P0 BRA `(.L_x_350) ;  /* 0x00000064002c8947 */ /* 0x000fea0003800000 */
        /* <DEDUP_REMOVED lines=9> */
[----:B------:R-:W-:Y:S01]  /*c590*/  @!P2 IMAD.MOV.U32 R4, RZ, RZ, 0x3 ;  /* 0x00000003ff04a424 */ /* 0x000fe200078e00ff */
[----:B------:R-:W-:Y:S01]  /*c5a0*/  @!P2 MOV R137, R177 ;  /* 0x000000b10089a202 */ /* 0x000fe20000000f00 */
[----:B------:R-:W-:Y:S02]  /*c5b0*/  @!P2 IMAD.MOV.U32 R3, RZ, RZ, R18 ;  /* 0x000000ffff03a224 */ /* 0x000fe400078e0012 */
[----:B------:R-:W-:Y:S02]  /*c5c0*/  @P2 VIADD R4, R17, 0x1 ;  /* 0x0000000111042836 */ /* 0x000fe40000000000 */
[----:B------:R-:W-:Y:S02]  /*c5d0*/  @P2 IMAD.MOV.U32 R137, RZ, RZ, R177 ;  /* 0x000000ffff892224 */ /* 0x000fe400078e00b1 */
[----:B------:R-:W-:Y:S01]  /*c5e0*/  @P2 IMAD.MOV.U32 R3, RZ, RZ, R19 ;  /* 0x000000ffff032224 */ /* 0x000fe200078e0013 */
[----:B------:R-:W-:Y:S06]  /*c5f0*/  BRA `(.L_x_352) ;  /* 0x00000004002c7947 */ /* 0x000fec0003800000 */
.L_x_353:
        /* <DEDUP_REMOVED lines=12> */
.L_x_355:
[----:B------:R-:W-:Y:S05]  /*c6c0*/  BSYNC.RECONVERGENT B2 ;  /* 0x0000000000027941 */ /* 0x000fea0003800200 */
.L_x_354:
        /* <DEDUP_REMOVED lines=59> */
[----:B------:R-:W-:Y:S01]  /*ca80*/  MOV R14, R4 ;  /* 0x00000004000e7202 */ /* 0x000fe20000000f00 */
[----:B------:R-:W-:Y:S01]  /*ca90*/  IMAD.MOV.U32 R4, RZ, RZ, RZ ;  /* 0x000000ffff047224 */ /* 0x000fe200078e00ff */
[----:B------:R-:W-:-:S07]  /*caa0*/  LOP3.LUT R19, R6, UR15, R5, 0x96, !PT ;  /* 0x0000000f06137c12 */ /* 0x000fce000f8e9605 */
.L_x_352:
[----:B------:R-:W-:Y:S05]  /*cab0*/  BSYNC.RECONVERGENT B1 ;  /* 0x0000000000017941 */ /* 0x000fea0003800200 */
.L_x_351:
[----:B------:R-:W1:Y:S01]  /*cac0*/  LDC R177, c[0x0][0x404] ;  /* 0x00010100ffb17b82 */ /* 0x000e620000000800 */
[----:B------:R-:W-:Y:S01]  /*cad0*/  I2FP.F32.U32 R3, R3 ;  /* 0x0000000300037245 */ /* 0x000fe20000201000 */
[----:B------:R-:W-:Y:S01]  /*cae0*/  IMAD.MOV.U32 R182, RZ, RZ, 0x2f800000 ;  /* 0x2f800000ffb67424 */ /* 0x000fe200078e00ff */
[----:B------:R-:W-:Y:S01]  /*caf0*/  ISETP.NE.AND P3, PT, R4, 0x1, PT ;  /* 0x000000010400780c */ /* 0x000fe20003f65270 */
[----:B------:R-:W-:Y:S01]  /*cb00*/  BSSY.RECONVERGENT B1, `(.L_x_356) ;  /* 0x0000061000017945 */ /* 0x000fe20003800200 */
[----:B------:R-:W-:Y:S01]  /*cb10*/  LOP3.LUT R21, R21, 0xffffffef, RZ, 0xc0, !PT ;  /* 0xffffffef15157812 */ /* 0x000fe200078ec0ff */
[----:B------:R-:W-:Y:S01]  /*cb20*/  FFMA.FTZ R3, R3, R182, 1.1641532182693481445e-10 ;  /* 0x2f00000003037423 */ /* 0x000fe200000100b6 */
[----:B-----5:R-:W-:Y:S01]  /*cb30*/  PRMT R10, R132, 0x7632, R10 ;  /* 0x00007632840a7816 */ /* 0x020fe2000000000a */
[----:B------:R-:W2:Y:S01]  /*cb40*/  LDC R163, c[0x0][0x408] ;  /* 0x00010200ffa37b82 */ /* 0x000ea20000000800 */
[----:B------:R-:W-:Y:S02]  /*cb50*/  IMAD.MOV.U32 R5, RZ, RZ, 0x2 ;  /* 0x00000002ff057424 */ /* 0x000fe400078e00ff */
[----:B------:R-:W-:Y:S01]  /*cb60*/  IMAD.MOV.U32 R7, RZ, RZ, R14 ;  /* 0x000000ffff077224 */ /* 0x000fe200078e000e */
[----:B-1----:R-:W-:-:S02]  /*cb70*/  FSETP.GTU.FTZ.AND P2, PT, R3, R177, PT ;  /* 0x000000b10300720b */ /* 0x002fc40003f5c000 */
[----:B------:R-:W-:Y:S02]  /*cb80*/  SHF.L.U32 R3, R132, 0x10, RZ ;  /* 0x0000001084037819 */ /* 0x000fe400000006ff */
[----:B------:R-:W-:-:S03]  /*cb90*/  PLOP3.LUT P4, PT, P2, PT, PT, 0x8, 0x80 ;  /* 0x000000000080781c */ /* 0x000fc6000178e170 */
[----:B--2---:R-:W-:-:S05]  /*cba0*/  FMUL.FTZ R3, R3, R163 ;  /* 0x000000a303037220 */ /* 0x004fca0000410000 */
[----:B------:R-:W-:-:S05]  /*cbb0*/  FSEL R3, R3, RZ, !P2 ;  /* 0x000000ff03037208 */ /* 0x000fca0005000000 */
[----:B------:R-:W-:Y:S01]  /*cbc0*/  @P4 LOP3.LUT R21, R21, 0x10, RZ, 0xfc, !PT ;  /* 0x0000001015154812 */ /* 0x000fe200078efcff */
[----:B------:R-:W-:Y:S06]  /*cbd0*/  @!P3 BRA `(.L_x_357) ;  /* 0x00000004004cb947 */ /* 0x000fec0003800000 */
        /* <DEDUP_REMOVED lines=8> */
.L_x_358:
        /* <DEDUP_REMOVED lines=12> */
.L_x_360:
[----:B------:R-:W-:Y:S05]  /*cd20*/  BSYNC.RECONVERGENT B2 ;  /* 0x0000000000027941 */ /* 0x000fea0003800200 */
.L_x_359:
        /* <DEDUP_REMOVED lines=58> */
[----:B------:R-:W-:-:S05]  /*d0d0*/  IMAD.WIDE.U32 R4, R8, -0x326172a9, RZ ;  /* 0xcd9e8d5708047825 */ /* 0x000fca00078e00ff */
[----:B------:R-:W-:Y:S01]  /*d0e0*/  LOP3.LUT R19, R6, UR15, R5, 0x96, !PT ;  /* 0x0000000f06137c12 */ /* 0x000fe2000f8e9605 */
[----:B------:R-:W-:Y:S01]  /*d0f0*/  IMAD.MOV.U32 R5, RZ, RZ, RZ ;  /* 0x000000ffff057224 */ /* 0x000fe200078e00ff */
[----:B------:R-:W-:-:S07]  /*d100*/  MOV R14, R4 ;  /* 0x00000004000e7202 */ /* 0x000fce0000000f00 */
.L_x_357:
[----:B------:R-:W-:Y:S05]  /*d110*/  BSYNC.RECONVERGENT B1 ;  /* 0x0000000000017941 */ /* 0x000fea0003800200 */
.L_x_356:
        /* <DEDUP_REMOVED lines=11> */
[----:B------:R-:W-:-:S04]  /*d1d0*/  @P1 IMAD.U32 R3, R40, 0x10000, RZ ;  /* 0x0001000028031824 */ /* 0x000fc800078e00ff */
[----:B------:R-:W-:Y:S01]  /*d1e0*/  @P1 FADD.FTZ R3, R3, R4 ;  /* 0x0000000403031221 */ /* 0x000fe20000010000 */
[----:B------:R-:W-:Y:S01]  /*d1f0*/  @!P1 MOV R3, R4 ;  /* 0x0000000400039202 */ /* 0x000fe20000000f00 */
[----:B------:R-:W-:-:S03]  /*d200*/  IMAD.MOV.U32 R4, RZ, RZ, 0x2 ;  /* 0x00000002ff047424 */ /* 0x000fc600078e00ff */
[----:B0-----:R-:W-:Y:S01]  /*d210*/  F2FP.BF16.F32.PACK_AB R132, RZ, R3 ;  /* 0x00000003ff84723e */ /* 0x001fe200000010ff */
        /* <DEDUP_REMOVED lines=9> */
.L_x_363:
        /* <DEDUP_REMOVED lines=12> */
.L_x_365:
[----:B------:R-:W-:Y:S05]  /*d370*/  BSYNC.RECONVERGENT B2 ;  /* 0x0000000000027941 */ /* 0x000fea0003800200 */
.L_x_364:
        /* <DEDUP_REMOVED lines=62> */
.L_x_362:
[----:B------:R-:W-:Y:S05]  /*d760*/  BSYNC.RECONVERGENT B1 ;  /* 0x0000000000017941 */ /* 0x000fea0003800200 */
.L_x_361:
[----:B------:R-:W-:Y:S01]  /*d770*/  I2FP.F32.U32 R5, R7 ;  /* 0x0000000700057245 */ /* 0x000fe20000201000 */
[----:B------:R-:W-:Y:S01]  /*d780*/  IMAD.U32 R10, R10, 0x10000, RZ ;  /* 0x000100000a0a7824 */ /* 0x000fe200078e00ff */
[----:B------:R-:W-:Y:S01]  /*d790*/  ISETP.NE.AND P2, PT, R4, 0x1, PT ;  /* 0x000000010400780c */ /* 0x000fe20003f45270 */
[----:B------:R-:W-:Y:S01]  /*d7a0*/  BSSY.RECONVERGENT B1, `(.L_x_366) ;  /* 0x000005e000017945 */ /* 0x000fe20003800200 */
[----:B------:R-:W-:Y:S01]  /*d7b0*/  LOP3.LUT R21, R21, 0xfffffff7, RZ, 0xc0, !PT ;  /* 0xfffffff715157812 */ /* 0x000fe200078ec0ff */
[----:B------:R-:W-:Y:S01]  /*d7c0*/  FFMA.FTZ R5, R5, R182, 1.1641532182693481445e-10 ;  /* 0x2f00000005057423 */ /* 0x000fe200000100b6 */
[----:B------:R-:W-:Y:S01]  /*d7d0*/  FMUL.FTZ R10, R10, R163 ;  /* 0x000000a30a0a7220 */ /* 0x000fe20000410000 */
[----:B------:R-:W-:-:S03]  /*d7e0*/  MOV R7, R14 ;  /* 0x0000000e00077202 */ /* 0x000fc60000000f00 */
[----:B------:R-:W-:Y:S01]  /*d7f0*/  FSETP.GTU.FTZ.AND P3, PT, R5, R177, PT ;  /* 0x000000b10500720b */ /* 0x000fe20003f7c000 */
[----:B------:R-:W-:-:S03]  /*d800*/  IMAD.MOV.U32 R5, RZ, RZ, 0x2 ;  /* 0x00000002ff057424 */ /* 0x000fc600078e00ff */
[----:B------:R-:W-:Y:S02]  /*d810*/  FSEL R10, R10, RZ, !P3 ;  /* 0x000000ff0a0a7208 */ /* 0x000fe40005800000 */
[----:B------:R-:W-:-:S13]  /*d820*/  PLOP3.LUT P3, PT, P3, PT, PT, 0x8, 0x80 ;  /* 0x000000000080781c */ /* 0x000fda0001f6e170 */
        /* <DEDUP_REMOVED lines=10> */
.L_x_368:
        /* <DEDUP_REMOVED lines=12> */
.L_x_370:
[----:B------:R-:W-:Y:S05]  /*d990*/  BSYNC.RECONVERGENT B2 ;  /* 0x0000000000027941 */ /* 0x000fea0003800200 */
.L_x_369:
        /* <DEDUP_REMOVED lines=53> */
[----:B------:R-:W-:-:S03]  /*dcf0*/  MOV R7, R137 ;  /* 0x0000008900077202 */ /* 0x000fc60000000f00 */
        /* <DEDUP_REMOVED lines=8> */
.L_x_367:
[----:B------:R-:W-:Y:S05]  /*dd80*/  BSYNC.RECONVERGENT B1 ;  /* 0x0000000000017941 */ /* 0x000fea0003800200 */
.L_x_366:
[----:B------:R-:W-:Y:S01]  /*dd90*/  I2FP.F32.U32 R4, R7 ;  /* 0x0000000700047245 */ /* 0x000fe20000201000 */
[----:B------:R-:W-:Y:S01]  /*dda0*/  BSSY.RECONVERGENT B1, `(.L_x_371) ;  /* 0x0000065000017945 */ /* 0x000fe20003800200 */
[----:B------:R-:W-:-:S03]  /*ddb0*/  MOV R7, R14 ;  /* 0x0000000e00077202 */ /* 0x000fc60000000f00 */
[----:B------:R-:W-:-:S05]  /*ddc0*/  FFMA.FTZ R4, R4, R182, 1.1641532182693481445e-10 ;  /* 0x2f00000004047423 */ /* 0x000fca00000100b6 */
[----:B------:R-:W-:Y:S02]  /*ddd0*/  FSETP.GTU.FTZ.AND P2, PT, R4, R177, PT ;  /* 0x000000b10400720b */ /* 0x000fe40003f5c000 */
[----:B------:R-:W-:-:S04]  /*dde0*/  PRMT R4, R44, 0x7632, R4 ;  /* 0x000076322c047816 */ /* 0x000fc80000000004 */
[----:B------:R-:W-:-:S05]  /*ddf0*/  SHF.L.U32 R4, R4, 0x10, RZ ;  /* 0x0000001004047819 */ /* 0x000fca00000006ff */
[----:B------:R-:W-:-:S05]  /*de00*/  FMUL.FTZ R4, R4, R163 ;  /* 0x000000a304047220 */ /* 0x000fca0000410000 */
[----:B------:R-:W-:-:S05]  /*de10*/  FSEL R4, R4, RZ, !P2 ;  /* 0x000000ff04047208 */ /* 0x000fca0005000000 */
[--C-:B------:R-:W-:Y:S01]  /*de20*/  FADD.FTZ R10, R10, R4.reuse ;  /* 0x000000040a0a7221 */ /* 0x100fe20000010000 */
[----:B------:R-:W-:-:S05]  /*de30*/  @P1 PRMT R4, R40, 0x7632, R4 ;  /* 0x0000763228041816 */ /* 0x000fca0000000004 */
[----:B------:R-:W-:-:S04]  /*de40*/  @P1 IMAD.U32 R4, R4, 0x10000, RZ ;  /* 0x0001000004041824 */ /* 0x000fc800078e00ff */
[----:B------:R-:W-:Y:S01]  /*de50*/  @P1 FADD.FTZ R33, R10, R4 ;  /* 0x000000040a211221 */ /* 0x000fe20000010000 */
[----:B------:R-:W-:Y:S01]  /*de60*/  @!P1 IMAD.MOV.U32 R33, RZ, RZ, R10 ;  /* 0x000000ffff219224 */ /* 0x000fe200078e000a */
[----:B------:R-:W-:Y:S01]  /*de70*/  SEL R10, RZ, 0x1, P2 ;  /* 0x00000001ff0a7807 */ /* 0x000fe20001000000 */
[----:B------:R-:W-:Y:S01]  /*de80*/  IMAD.MOV.U32 R4, RZ, RZ, 0x2 ;  /* 0x00000002ff047424 */ /* 0x000fe200078e00ff */
[----:B------:R-:W-:Y:S02]  /*de90*/  ISETP.NE.AND P2, PT, R5, 0x1, PT ;  /* 0x000000010500780c */ /* 0x000fe40003f45270 */
[----:B------:R-:W-:-:S11]  /*dea0*/  F2FP.BF16.F32.PACK_AB R138, RZ, R33 ;  /* 0x00000021ff8a723e */ /* 0x000fd600000010ff */
[----:B------:R-:W-:Y:S05]  /*deb0*/  @!P2 BRA `(.L_x_372) ;  /* 0x00000004004ca947 */ /* 0x000fea0003800000 */
        /* <DEDUP_REMOVED lines=8> */
.L_x_373:
        /* <DEDUP_REMOVED lines=12> */
.L_x_375:
[----:B------:R-:W-:Y:S05]  /*e000*/  BSYNC.RECONVERGENT B2 ;  /* 0x0000000000027941 */ /* 0x000fea0003800200 */
.L_x_374:
        /* <DEDUP_REMOVED lines=62> */
.L_x_372:
[----:B------:R-:W-:Y:S05]  /*e3f0*/  BSYNC.RECONVERGENT B1 ;  /* 0x0000000000017941 */ /* 0x000fea0003800200 */
.L_x_371:
[----:B------:R-:W-:Y:S01]  /*e400*/  I2FP.F32.U32 R5, R7 ;  /* 0x0000000700057245 */ /* 0x000fe20000201000 */
[----:B------:R-:W-:Y:S01]  /*e410*/  BSSY.RECONVERGENT B1, `(.L_x_376) ;  /* 0x0000061000017945 */ /* 0x000fe20003800200 */
[----:B------:R-:W-:Y:S01]  /*e420*/  SHF.L.U32 R17, R133, 0x10, RZ ;  /* 0x0000001085117819 */ /* 0x000fe200000006ff */
[----:B------:R-:W-:Y:S01]  /*e430*/  IMAD.MOV.U32 R8, RZ, RZ, 0x2 ;  /* 0x00000002ff087424 */ /* 0x000fe200078e00ff */
[----:B------:R-:W-:Y:S01]  /*e440*/  LOP3.LUT R21, R21, 0xfffffffb, RZ, 0xc0, !PT ;  /* 0xfffffffb15157812 */ /* 0x000fe200078ec0ff */
[----:B------:R-:W-:Y:S01]  /*e450*/  FFMA.FTZ R5, R5, R182, 1.1641532182693481445e-10 ;  /* 0x2f00000005057423 */ /* 0x000fe200000100b6 */
[----:B------:R-:W-:Y:S01]  /*e460*/  PRMT R133, R133, 0x7632, R133 ;  /* 0x0000763285857816 */ /* 0x000fe20000000085 */
[----:B------:R-:W-:Y:S01]  /*e470*/  FMUL.FTZ R17, R17, R163 ;  /* 0x000000a311117220 */ /* 0x000fe20000410000 */
[----:B------:R-:W-:Y:S02]  /*e480*/  IMAD.MOV.U32 R7, RZ, RZ, R14 ;  /* 0x000000ffff077224 */ /* 0x000fe400078e000e */
[----:B------:R-:W-:-:S04]  /*e490*/  FSETP.GTU.FTZ.AND P2, PT, R5, R177, PT ;  /* 0x000000b10500720b */ /* 0x000fc80003f5c000 */
        /* <DEDUP_REMOVED lines=13> */
.L_x_378:
        /* <DEDUP_REMOVED lines=12> */
.L_x_380:
[----:B------:R-:W-:Y:S05]  /*e630*/  BSYNC.RECONVERGENT B2 ;  /* 0x0000000000027941 */ /* 0x000fea0003800200 */
.L_x_379:
        /* <DEDUP_REMOVED lines=59> */
[----:B------:R-:W-:Y:S01]  /*e9f0*/  IMAD.MOV.U32 R8, RZ, RZ, RZ ;  /* 0x000000ffff087224 */ /* 0x000fe200078e00ff */
[----:B------:R-:W-:Y:S02]  /*ea00*/  LOP3.LUT R19, R6, UR15, R5, 0x96, !PT ;  /* 0x0000000f06137c12 */ /* 0x000fe4000f8e9605 */
[----:B------:R-:W-:-:S07]  /*ea10*/  MOV R14, R4 ;  /* 0x00000004000e7202 */ /* 0x000fce0000000f00 */
.L_x_377:
[----:B------:R-:W-:Y:S05]  /*ea20*/  BSYNC.RECONVERGENT B1 ;  /* 0x0000000000017941 */ /* 0x000fea0003800200 */
.L_x_376:
[----:B------:R-:W-:Y:S01]  /*ea30*/  I2FP.F32.U32 R4, R7 ;  /* 0x0000000700047245 */ /* 0x000fe20000201000 */
[----:B------:R-:W-:Y:S01]  /*ea40*/  @P1 IMAD.U32 R32, R41, 0x10000, RZ ;  /* 0x0001000029201824 */ /* 0x000fe200078e00ff */
[----:B------:R-:W-:Y:S01]  /*ea50*/  BSSY.RECONVERGENT B1, `(.L_x_381) ;  /* 0x0000062000017945 */ /* 0x000fe20003800200 */
[----:B------:R-:W-:Y:S02]  /*ea60*/  IMAD.MOV.U32 R6, RZ, RZ, 0x2 ;  /* 0x00000002ff067424 */ /* 0x000fe400078e00ff */
[----:B------:R-:W-:Y:S01]  /*ea70*/  FFMA.FTZ R4, R4, R182, 1.1641532182693481445e-10 ;  /* 0x2f00000004047423 */ /* 0x000fe200000100b6 */
[----:B------:R-:W-:-:S04]  /*ea80*/  IMAD.MOV.U32 R5, RZ, RZ, R14 ;  /* 0x000000ffff057224 */ /* 0x000fc800078e000e */
[----:B------:R-:W-:Y:S01]  /*ea90*/  FSETP.GTU.FTZ.AND P2, PT, R4, R177, PT ;  /* 0x000000b10400720b */ /* 0x000fe20003f5c000 */
[----:B------:R-:W-:-:S03]  /*eaa0*/  IMAD.U32 R4, R45, 0x10000, RZ ;  /* 0x000100002d047824 */ /* 0x000fc600078e00ff */
[----:B------:R-:W-:Y:S01]  /*eab0*/  SEL R9, RZ, 0x1, P2 ;  /* 0x00000001ff097807 */ /* 0x000fe20001000000 */
[----:B------:R-:W-:-:S05]  /*eac0*/  FMUL.FTZ R4, R4, R163 ;  /* 0x000000a304047220 */ /* 0x000fca0000410000 */
[----:B------:R-:W-:Y:S02]  /*ead0*/  FSEL R4, R4, RZ, !P2 ;  /* 0x000000ff04047208 */ /* 0x000fe40005000000 */
[----:B------:R-:W-:-:S03]  /*eae0*/  ISETP.NE.AND P2, PT, R8, 0x1, PT ;  /* 0x000000010800780c */ /* 0x000fc60003f45270 */
[----:B------:R-:W-:-:S04]  /*eaf0*/  FADD.FTZ R17, R17, R4 ;  /* 0x0000000411117221 */ /* 0x000fc80000010000 */
[----:B------:R-:W-:Y:S01]  /*eb00*/  @P1 FADD.FTZ R32, R32, R17 ;  /* 0x0000001120201221 */ /* 0x000fe20000010000 */
[----:B------:R-:W-:-:S04]  /*eb10*/  @!P1 MOV R32, R17 ;  /* 0x0000001100209202 */ /* 0x000fc80000000f00 */
[----:B------:R-:W-:Y:S01]  /*eb20*/  F2FP.BF16.F32.PACK_AB R4, RZ, R32 ;  /* 0x00000020ff04723e */ /* 0x000fe200000010ff */
        /* <DEDUP_REMOVED lines=9> */
.L_x_383:
        /* <DEDUP_REMOVED lines=12> */
.L_x_385:
[----:B------:R-:W-:Y:S05]  /*ec80*/  BSYNC.RECONVERGENT B2 ;  /* 0x0000000000027941 */ /* 0x000fea0003800200 */
.L_x_384:
        /* <DEDUP_REMOVED lines=62> */
.L_x_382:
[----:B------:R-:W-:Y:S05]  /*f070*/  BSYNC.RECONVERGENT B1 ;  /* 0x0000000000017941 */ /* 0x000fea0003800200 */
.L_x_381:
[----:B------:R-:W-:Y:S01]  /*f080*/  I2FP.F32.U32 R5, R5 ;  /* 0x0000000500057245 */ /* 0x000fe20000201000 */
[----:B------:R-:W-:Y:S01]  /*f090*/  IMAD.U32 R133, R133, 0x10000, RZ ;  /* 0x0001000085857824 */ /* 0x000fe200078e00ff */
[----:B------:R-:W-:Y:S01]  /*f0a0*/  LOP3.LUT R21, R21, 0xfffffffd, RZ, 0xc0, !PT ;  /* 0xfffffffd15157812 */ /* 0x000fe200078ec0ff */
[----:B------:R-:W-:Y:S01]  /*f0b0*/  BSSY.RECONVERGENT B1, `(.L_x_386) ;  /* 0x000005e000017945 */ /* 0x000fe20003800200 */
[----:B------:R-:W-:Y:S02]  /*f0c0*/  IMAD.MOV.U32 R7, RZ, RZ, 0x2 ;  /* 0x00000002ff077424 */ /* 0x000fe400078e00ff */
[----:B------:R-:W-:Y:S01]  /*f0d0*/  FFMA.FTZ R5, R5, R182, 1.1641532182693481445e-10 ;  /* 0x2f00000005057423 */ /* 0x000fe200000100b6 */
[----:B------:R-:W-:-:S04]  /*f0e0*/  MOV R8, R14 ;  /* 0x0000000e00087202 */ /* 0x000fc80000000f00 */
[----:B------:R-:W-:Y:S01]  /*f0f0*/  FSETP.GTU.FTZ.AND P2, PT, R5, R177, PT ;  /* 0x000000b10500720b */ /* 0x000fe20003f5c000 */
[----:B------:R-:W-:-:S05]  /*f100*/  FMUL.FTZ R5, R133, R163 ;  /* 0x000000a385057220 */ /* 0x000fca0000410000 */
        /* <DEDUP_REMOVED lines=13> */
.L_x_388:
        /* <DEDUP_REMOVED lines=12> */
.L_x_390:
[----:B------:R-:W-:Y:S05]  /*f2a0*/  BSYNC.RECONVERGENT B2 ;  /* 0x0000000000027941 */ /* 0x000fea0003800200 */
.L_x_389:
        /* <DEDUP_REMOVED lines=62> */
.L_x_387:
[----:B------:R-:W-:Y:S05]  /*f690*/  BSYNC.RECONVERGENT B1 ;  /* 0x0000000000017941 */ /* 0x000fea0003800200 */
.L_x_386:
[----:B------:R-:W-:Y:S01]  /*f6a0*/  I2FP.F32.U32 R6, R8 ;  /* 0x0000000800067245 */ /* 0x000fe20000201000 */
[----:B------:R-:W-:Y:S04]  /*f6b0*/  BSSY.RECONVERGENT B1, `(.L_x_391) ;  /* 0x0000065000017945 */ /* 0x000fe80003800200 */
[----:B------:R-:W-:-:S05]  /*f6c0*/  FFMA.FTZ R6, R6, R182, 1.1641532182693481445e-10 ;  /* 0x2f00000006067423 */ /* 0x000fca00000100b6 */
[----:B------:R-:W-:Y:S02]  /*f6d0*/  FSETP.GTU.FTZ.AND P2, PT, R6, R177, PT ;  /* 0x000000b10600720b */ /* 0x000fe40003f5c000 */
[----:B------:R-:W-:Y:S02]  /*f6e0*/  PRMT R6, R45, 0x7632, R6 ;  /* 0x000076322d067816 */ /* 0x000fe40000000006 */
[----:B------:R-:W-:Y:S02]  /*f6f0*/  SEL R8, RZ, 0x1, P2 ;  /* 0x00000001ff087807 */ /* 0x000fe40001000000 */
[----:B------:R-:W-:-:S05]  /*f700*/  SHF.L.U32 R6, R6, 0x10, RZ ;  /* 0x0000001006067819 */ /* 0x000fca00000006ff */
        /* <DEDUP_REMOVED lines=8> */
[----:B------:R-:W-:Y:S01]  /*f790*/  MOV R5, R14 ;  /* 0x0000000e00057202 */ /* 0x000fe20000000f00 */
[----:B------:R-:W-:-:S03]  /*f7a0*/  IMAD.MOV.U32 R6, RZ, RZ, 0x2 ;  /* 0x00000002ff067424 */ /* 0x000fc600078e00ff */
        /* <DEDUP_REMOVED lines=10> */
.L_x_393:
        /* <DEDUP_REMOVED lines=12> */
.L_x_395:
[----:B------:R-:W-:Y:S05]  /*f910*/  BSYNC.RECONVERGENT B2 ;  /* 0x0000000000027941 */ /* 0x000fea0003800200 */
.L_x_394:
        /* <DEDUP_REMOVED lines=62> */
.L_x_392:
[----:B------:R-:W-:Y:S05]  /*fd00*/  BSYNC.RECONVERGENT B1 ;  /* 0x0000000000017941 */ /* 0x000fea0003800200 */
.L_x_391:
[----:B------:R-:W-:Y:S01]  /*fd10*/  I2FP.F32.U32 R5, R5 ;  /* 0x0000000500057245 */ /* 0x000fe20000201000 */
[----:B------:R-:W-:Y:S01]  /*fd20*/  BSSY.RECONVERGENT B1, `(.L_x_396) ;  /* 0x000005f000017945 */ /* 0x000fe20003800200 */
[----:B------:R-:W-:Y:S01]  /*fd30*/  ISETP.NE.AND P3, PT, R6, 0x1, PT ;  /* 0x000000010600780c */ /* 0x000fe20003f65270 */
[----:B------:R-:W-:Y:S01]  /*fd40*/  IMAD.MOV.U32 R152, RZ, RZ, 0x2 ;  /* 0x00000002ff987424 */ /* 0x000fe200078e00ff */
[----:B------:R-:W-:Y:S01]  /*fd50*/  SHF.L.U32 R17, R134, 0x10, RZ ;  /* 0x0000001086117819 */ /* 0x000fe200000006ff */
[----:B------:R-:W-:-:S04]  /*fd60*/  FFMA.FTZ R5, R5, R182, 1.1641532182693481445e-10 ;  /* 0x2f00000005057423 */ /* 0x000fc800000100b6 */
[----:B------:R-:W-:Y:S01]  /*fd70*/  FMUL.FTZ R17, R17, R163 ;  /* 0x000000a311117220 */ /* 0x000fe20000410000 */
        /* <DEDUP_REMOVED lines=14> */
.L_x_398:
        /* <DEDUP_REMOVED lines=12> */
.L_x_400:
[----:B------:R-:W-:Y:S05]  /*ff20*/  BSYNC.RECONVERGENT B2 ;  /* 0x0000000000027941 */ /* 0x000fea0003800200 */
.L_x_399:
        /* <DEDUP_REMOVED lines=62> */
.L_x_397:
[----:B------:R-:W-:Y:S05]  /*10310*/  BSYNC.RECONVERGENT B1 ;  /* 0x0000000000017941 */ /* 0x000fea0003800200 */
.L_x_396:
[----:B------:R-:W-:Y:S01]  /*10320*/  I2FP.F32.U32 R6, R134 ;  /* 0x0000008600067245 */ /* 0x000fe20000201000 */
[----:B------:R-:W-:Y:S01]  /*10330*/  @P1 IMAD.U32 R146, R42, 0x10000, RZ ;  /* 0x000100002a921824 */ /* 0x000fe200078e00ff */
[----:B------:R-:W-:Y:S01]  /*10340*/  BSSY.RECONVERGENT B1, `(.L_x_401) ;  /* 0x0000062000017945 */ /* 0x000fe20003800200 */
        /* <DEDUP_REMOVED lines=22> */
.L_x_403:
        /* <DEDUP_REMOVED lines=12> */
.L_x_405:
[----:B------:R-:W-:Y:S05]  /*10570*/  BSYNC.RECONVERGENT B2 ;  /* 0x0000000000027941 */ /* 0x000fea0003800200 */
.L_x_404:
        /* <DEDUP_REMOVED lines=60> */
[----:B------:R-:W-:Y:S02]  /*10940*/  LOP3.LUT R19, R178, UR15, R153, 0x96, !PT ;  /* 0x0000000fb2137c12 */ /* 0x000fe4000f8e9699 */
[----:B------:R-:W-:-:S07]  /*10950*/  MOV R14, R152 ;  /* 0x00000098000e7202 */ /* 0x000fce0000000f00 */
.L_x_402:
[----:B------:R-:W-:Y:S05]  /*10960*/  BSYNC.RECONVERGENT B1 ;  /* 0x0000000000017941 */ /* 0x000fea0003800200 */
.L_x_401:
        /* <DEDUP_REMOVED lines=8> */
[----:B------:R-:W-:Y:S02]  /*109f0*/  MOV R6, R14 ;  /* 0x0000000e00067202 */ /* 0x000fe40000000f00 */
[----:B------:R-:W-:Y:S02]  /*10a00*/  FSEL R5, R5, RZ, !P3 ;  /* 0x000000ff05057208 */ /* 0x000fe40005800000 */
[----:B------:R-:W-:Y:S01]  /*10a10*/  PLOP3.LUT P3, PT, P3, PT, PT, 0x8, 0x80 ;  /* 0x000000000080781c */ /* 0x000fe20001f6e170 */
[----:B------:R-:W-:-:S12]  /*10a20*/  @!P4 BRA `(.L_x_407) ;  /* 0x00000004004cc947 */ /* 0x000fd80003800000 */
        /* <DEDUP_REMOVED lines=8> */
.L_x_408:
        /* <DEDUP_REMOVED lines=12> */
.L_x_410:
[----:B------:R-:W-:Y:S05]  /*10b70*/  BSYNC.RECONVERGENT B2 ;  /* 0x0000000000027941 */ /* 0x000fea0003800200 */
.L_x_409:
[----:B------:R-:W-:Y:S01]  /*10b80*/  IMAD.WIDE.U32 R18, R22, -0x2daee0ad, RZ ;  /* 0xd2511f5316127825 */ /* 0x000fe200078e00ff */
[----:B------:R-:W-:Y:S01]  /*10b90*/  UIADD3 UR15, UPT, UPT, UR4, -0x61c88647, URZ ;  /* 0x9e3779b9040f7890 */ /* 0x000fe2000fffe0ff */
[----:B------:R-:W-:Y:S02]  /*10ba0*/  MOV R6, R137 ;  /* 0x0000008900067202 */ /* 0x000fe40000000f00 */
        /* <DEDUP_REMOVED lines=59> */
.L_x_407:
[----:B------:R-:W-:Y:S05]  /*10f60*/  BSYNC.RECONVERGENT B1 ;  /* 0x0000000000017941 */ /* 0x000fea0003800200 */
.L_x_406:
[----:B------:R-:W-:Y:S01]  /*10f70*/  I2FP.F32.U32 R6, R6 ;  /* 0x0000000600067245 */ /* 0x000fe20000201000 */
[----:B------:R-:W-:Y:S01]  /*10f80*/  BSSY.RECONVERGENT B1, `(.L_x_411) ;  /* 0x0000065000017945 */ /* 0x000fe20003800200 */
[----:B------:R-:W-:-:S03]  /*10f90*/  IMAD.MOV.U32 R153, RZ, RZ, 0x2 ;  /* 0x00000002ff997424 */ /* 0x000fc600078e00ff */
        /* <DEDUP_REMOVED lines=12> */
[----:B------:R-:W-:Y:S02]  /*11060*/  ISETP.NE.AND P4, PT, R17, 0x1, PT ;  /* 0x000000011100780c */ /* 0x000fe40003f85270 */
[----:B------:R-:W-:Y:S02]  /*11070*/  MOV R5, R14 ;  /* 0x0000000e00057202 */ /* 0x000fe40000000f00 */
[----:B------:R-:W-:-:S09]  /*11080*/  F2FP.BF16.F32.PACK_AB R139, RZ, R152 ;  /* 0x00000098ff8b723e */ /* 0x000fd200000010ff */
        /* <DEDUP_REMOVED lines=9> */
.L_x_413:
        /* <DEDUP_REMOVED lines=12> */
.L_x_415:
[----:B------:R-:W-:Y:S05]  /*111e0*/  BSYNC.RECONVERGENT B2 ;  /* 0x0000000000027941 */ /* 0x000fea0003800200 */
.L_x_414:
        /* <DEDUP_REMOVED lines=62> */
.L_x_412:
[----:B------:R-:W-:Y:S05]  /*115d0*/  BSYNC.RECONVERGENT B1 ;  /* 0x0000000000017941 */ /* 0x000fea0003800200 */
.L_x_411:
[----:B------:R-:W-:Y:S01]  /*115e0*/  I2FP.F32.U32 R5, R5 ;  /* 0x0000000500057245 */ /* 0x000fe20000201000 */
[----:B------:R-:W-:Y:S01]  /*115f0*/  BSSY.RECONVERGENT B1, `(.L_x_416) ;  /* 0x000005f000017945 */ /* 0x000fe20003800200 */
[----:B------:R-:W-:Y:S01]  /*11600*/  ISETP.NE.AND P5, PT, R153, 0x1, PT ;  /* 0x000000019900780c */ /* 0x000fe20003fa5270 */
[----:B------:R-:W-:Y:S01]  /*11610*/  IMAD.MOV.U32 R179, RZ, RZ, 0x2 ;  /* 0x00000002ffb37424 */ /* 0x000fe200078e00ff */
[----:B------:R-:W-:Y:S01]  /*11620*/  PRMT R17, R135, 0x7632, R17 ;  /* 0x0000763287117816 */ /* 0x000fe20000000011 */
[----:B------:R-:W-:-:S05]  /*11630*/  FFMA.FTZ R5, R5, R182, 1.1641532182693481445e-10 ;  /* 0x2f00000005057423 */ /* 0x000fca00000100b6 */
[----:B------:R-:W-:Y:S02]  /*11640*/  FSETP.GTU.FTZ.AND P4, PT, R5, R177, PT ;  /* 0x000000b10500720b */ /* 0x000fe40003f9c000 */
[----:B------:R-:W-:Y:S01]  /*11650*/  SHF.L.U32 R5, R135, 0x10, RZ ;  /* 0x0000001087057819 */ /* 0x000fe200000006ff */
[----:B------:R-:W-:-:S04]  /*11660*/  IMAD.MOV.U32 R135, RZ, RZ, R14 ;  /* 0x000000ffff877224 */ /* 0x000fc800078e000e */
[----:B------:R-:W-:-:S05]  /*11670*/  FMUL.FTZ R5, R5, R163 ;  /* 0x000000a305057220 */ /* 0x000fca0000410000 */
        /* <DEDUP_REMOVED lines=11> */
.L_x_418:
        /* <DEDUP_REMOVED lines=12> */
.L_x_420:
[----:B------:R-:W-:Y:S05]  /*117f0*/  BSYNC.RECONVERGENT B2 ;  /* 0x0000000000027941 */ /* 0x000fea0003800200 */
.L_x_419:
        /* <DEDUP_REMOVED lines=62> */
.L_x_417:
[----:B------:R-:W-:Y:S05]  /*11be0*/  BSYNC.RECONVERGENT B1 ;  /* 0x0000000000017941 */ /* 0x000fea0003800200 */
.L_x_416:
[----:B------:R-:W-:Y:S01]  /*11bf0*/  I2FP.F32.U32 R135, R135 ;  /* 0x0000008700877245 */ /* 0x000fe20000201000 */
[----:B------:R-:W-:Y:S01]  /*11c00*/  @P1 IMAD.U32 R153, R43, 0x10000, RZ ;  /* 0x000100002b991824 */ /* 0x000fe200078e00ff */
[----:B------:R-:W-:Y:S01]  /*11c10*/  BSSY.RECONVERGENT B1, `(.L_x_421) ;  /* 0x0000062000017945 */ /* 0x000fe20003800200 */
        /* <DEDUP_REMOVED lines=8> */
[----:B------:R-:W-:Y:S01]  /*11ca0*/  @P1 FADD.FTZ R153, R153, R5 ;  /* 0x0000000599991221 */ /* 0x000fe20000010000 */
[----:B------:R-:W-:Y:S02]  /*11cb0*/  @!P1 MOV R153, R5 ;  /* 0x0000000500999202 */ /* 0x000fe40000000f00 */
[----:B------:R-:W-:Y:S02]  /*11cc0*/  SEL R5, RZ, 0x1, P5 ;  /* 0x00000001ff057807 */ /* 0x000fe40002800000 */
[----:B------:R-:W-:Y:S02]  /*11cd0*/  ISETP.NE.AND P5, PT, R179, 0x1, PT ;  /* 0x00000001b300780c */ /* 0x000fe40003fa5270 */
[----:B------:R-:W-:-:S11]  /*11ce0*/  F2FP.BF16.F32.PACK_AB R135, RZ, R153 ;  /* 0x00000099ff87723e */ /* 0x000fd600000010ff */
        /* <DEDUP_REMOVED lines=9> */
.L_x_423:
        /* <DEDUP_REMOVED lines=12> */
.L_x_425:
[----:B------:R-:W-:Y:S05]  /*11e40*/  BSYNC.RECONVERGENT B2 ;  /* 0x0000000000027941 */ /* 0x000fea0003800200 */
.L_x_424:
        /* <DEDUP_REMOVED lines=62> */
.L_x_422:
[----:B------:R-:W-:Y:S05]  /*12230*/  BSYNC.RECONVERGENT B1 ;  /* 0x0000000000017941 */ /* 0x000fea0003800200 */
.L_x_421:
[----:B------:R-:W-:Y:S01]  /*12240*/  I2FP.F32.U32 R179, R181 ;  /* 0x000000b500b37245 */ /* 0x000fe20000201000 */
[----:B------:R-:W-:Y:S01]  /*12250*/  IMAD.U32 R17, R17, 0x10000, RZ ;  /* 0x0001000011117824 */ /* 0x000fe200078e00ff */
[----:B------:R-:W-:Y:S01]  /*12260*/  ISETP.NE.AND P6, PT, R178, 0x1, PT ;  /* 0x00000001b200780c */ /* 0x000fe20003fc5270 */
[----:B------:R-:W-:Y:S01]  /*12270*/  BSSY.RECONVERGENT B1, `(.L_x_426) ;  /* 0x000005f000017945 */ /* 0x000fe20003800200 */
[----:B------:R-:W-:Y:S01]  /*12280*/  MOV R181, R14 ;  /* 0x0000000e00b57202 */ /* 0x000fe20000000f00 */
[----:B------:R-:W-:Y:S01]  /*12290*/  FFMA.FTZ R179, R179, R182, 1.1641532182693481445e-10 ;  /* 0x2f000000b3b37423 */ /* 0x000fe200000100b6 */
[----:B------:R-:W-:-:S04]  /*122a0*/  FMUL.FTZ R17, R17, R163 ;  /* 0x000000a311117220 */ /* 0x000fc80000410000 */
[----:B------:R-:W-:-:S04]  /*122b0*/  FSETP.GTU.FTZ.AND P5, PT, R179, R177, PT ;  /* 0x000000b1b300720b */ /* 0x000fc80003fbc000 */
[----:B------:R-:W-:Y:S01]  /*122c0*/  FSEL R183, R17, RZ, !P5 ;  /* 0x000000ff11b77208 */ /* 0x000fe20006800000 */
[----:B------:R-:W-:Y:S01]  /*122d0*/  IMAD.MOV.U32 R17, RZ, RZ, 0x2 ;  /* 0x00000002ff117424 */ /* 0x000fe200078e00ff */
        /* <DEDUP_REMOVED lines=10> */
.L_x_428:
        /* <DEDUP_REMOVED lines=8> */
[----:B------:R-:W-:Y:S01]  /*12400*/  @!P6 VIADD R20, R20, 0x1 ;  /* 0x000000011414e836 */ /* 0x000fe20000000000 */
[----:B------:R-:W-:Y:S01]  /*12410*/  @!P6 IADD3 R14, PT, PT, R15, 0x1, RZ ;  /* 0x000000010f0ee810 */ /* 0x000fe20007ffe0ff */
[----:B------:R-:W-:-:S03]  /*12420*/  @!P6 IMAD.MOV.U32 R16, RZ, RZ, RZ ;  /* 0x000000ffff10e224 */ /* 0x000fc600078e00ff */
[----:B------:R-:W-:-:S13]  /*12430*/  ISETP.NE.AND P0, PT, R20, RZ, !P6 ;  /* 0x000000ff1400720c */ /* 0x000fda0007705270 */
[----:B------:R-:W-:Y:S01]  /*12440*/  @P0 IMAD.MOV R14, RZ, RZ, R15 ;  /* 0x000000ffff0e0224 */ /* 0x000fe200078e020f */
[----:B------:R-:W-:-:S03]  /*12450*/  LOP3.LUT P0, RZ, R21, 0x800, RZ, 0xc0, !PT ;  /* 0x0000080015ff7812 */ /* 0x000fc6000780c0ff */
[----:B------:R-:W-:-:S10]  /*12460*/  @!P6 IMAD.MOV.U32 R15, RZ, RZ, R14 ;  /* 0x000000ffff0fe224 */ /* 0x000fd400078e000e */
.L_x_430:
[----:B------:R-:W-:Y:S05]  /*12470*/  BSYNC.RECONVERGENT B2 ;  /* 0x0000000000027941 */ /* 0x000fea0003800200 */
.L_x_429:
        /* <DEDUP_REMOVED lines=61> */
[----:B------:R-:W-:-:S07]  /*12850*/  LOP3.LUT R19, R180, UR15, R179, 0x96, !PT ;  /* 0x0000000fb4137c12 */ /* 0x000fce000f8e96b3 */
.L_x_427:
[----:B------:R-:W-:Y:S05]  /*12860*/  BSYNC.RECONVERGENT B1 ;  /* 0x0000000000017941 */ /* 0x000fea0003800200 */
.L_x_426:
[----:B------:R-:W-:Y:S02]  /*12870*/  I2FP.F32.U32 R178, R181 ;  /* 0x000000b500b27245 */ /* 0x000fe40000201000 */
[----:B------:R-:W-:Y:S02]  /*12880*/  PRMT R133, R4, 0x5410, R133 ;  /* 0x0000541004857816 */ /* 0x000fe40000000085 */
[----:B------:R-:W-:Y:S01]  /*12890*/  PRMT R134, R134, 0x5410, R139 ;  /* 0x0000541086867816 */ /* 0x000fe2000000008b */
[----:B------:R-:W-:Y:S01]  /*128a0*/  FFMA.FTZ R178, R178, R182, 1.1641532182693481445e-10 ;  /* 0x2f000000b2b27423 */ /* 0x000fe200000100b6 */
[----:B------:R-:W-:-:S04]  /*128b0*/  PRMT R132, R132, 0x5410, R138 ;  /* 0x0000541084847816 */ /* 0x000fc8000000008a */
[----:B------:R-:W-:Y:S02]  /*128c0*/  FSETP.GTU.FTZ.AND P6, PT, R178, R177, PT ;  /* 0x000000b1b200720b */ /* 0x000fe40003fdc000 */
[----:B------:R-:W-:Y:S02]  /*128d0*/  PRMT R177, R47, 0x7632, R177 ;  /* 0x000076322fb17816 */ /* 0x000fe400000000b1 */
[----:B------:R-:W-:Y:S02]  /*128e0*/  SEL R178, RZ, 0x1, P6 ;  /* 0x00000001ffb27807 */ /* 0x000fe40003000000 */
[----:B------:R-:W-:Y:S02]  /*128f0*/  SHF.L.U32 R177, R177, 0x10, RZ ;  /* 0x00000010b1b17819 */ /* 0x000fe400000006ff */
[----:B------:R-:W-:-:S03]  /*12900*/  PRMT R4, R178, 0x7610, R4 ;  /* 0x00007610b2047816 */ /* 0x000fc60000000004 */
[----:B------:R-:W-:Y:S01]  /*12910*/  FMUL.FTZ R177, R177, R163 ;  /* 0x000000a3b1b17220 */ /* 0x000fe20000410000 */
[----:B------:R-:W-:-:S04]  /*12920*/  @P1 PRMT R163, R43, 0x7632, R163 ;  /* 0x000076322ba31816 */ /* 0x000fc800000000a3 */
[----:B------:R-:W-:Y:S01]  /*12930*/  FSEL R177, R177, RZ, !P6 ;  /* 0x000000ffb1b17208 */ /* 0x000fe20007000000 */
[----:B------:R-:W-:-:S04]  /*12940*/  @P1 IMAD.U32 R163, R163, 0x10000, RZ ;  /* 0x00010000a3a31824 */ /* 0x000fc800078e00ff */
[----:B------:R-:W-:-:S04]  /*12950*/  FADD.FTZ R183, R183, R177 ;  /* 0x000000b1b7b77221 */ /* 0x000fc80000010000 */
[----:B------:R-:W-:Y:S01]  /*12960*/  @P1 FADD.FTZ R163, R183, R163 ;  /* 0x000000a3b7a31221 */ /* 0x000fe20000010000 */
[----:B------:R-:W-:-:S05]  /*12970*/  @!P1 IMAD.MOV.U32 R163, RZ, RZ, R183 ;  /* 0x000000ffffa39224 */ /* 0x000fca00078e00b7 */
[----:B------:R-:W-:-:S04]  /*12980*/  F2FP.BF16.F32.PACK_AB R177, RZ, R163 ;  /* 0x000000a3ffb1723e */ /* 0x000fc800000010ff */
[----:B------:R-:W-:Y:S01]  /*12990*/  PRMT R135, R135, 0x5410, R177 ;  /* 0x0000541087877816 */ /* 0x000fe200000000b1 */
[----:B------:R-:W-:Y:S06]  /*129a0*/  BRA `(.L_x_431) ;  /* 0x0000003000c87947 */ /* 0x000fec0003800000 */
.L_x_350:
[----:B------:R-:W-:Y:S01]  /*129b0*/  ISETP.NE.AND P2, PT, R17, 0x1, PT ;  /* 0x000000011100780c */ /* 0x000fe20003f45270 */
[----:B------:R-:W-:Y:S01]  /*129c0*/  BSSY.RECONVERGENT B1, `(.L_x_432) ;  /* 0x000005a000017945 */ /* 0x000fe20003800200 */
[----:B0-----:R-:W-:Y:S01]  /*129d0*/  IMAD.MOV.U32 R33, RZ, RZ, 0x2 ;  /* 0x00000002ff217424 */ /* 0x001fe200078e00ff */
        /* <DEDUP_REMOVED lines=13> */
.L_x_434:
        /* <DEDUP_REMOVED lines=12> */
.L_x_436:
[----:B------:R-:W-:Y:S05]  /*12b70*/  BSYNC.RECONVERGENT B2 ;  /* 0x0000000000027941 */ /* 0x000fea0003800200 */
.L_x_435:
        /* <DEDUP_REMOVED lines=60> */
[----:B------:R-:W-:Y:S01]  /*12f40*/  IMAD.MOV.U32 R33, RZ, RZ, RZ ;  /* 0x000000ffff217224 */ /* 0x000fe200078e00ff */
[----:B------:R-:W-:-:S07]  /*12f50*/  MOV R14, R32 ;  /* 0x00000020000e7202 */ /* 0x000fce0000000f00 */
.L_x_433:
[----:B------:R-:W-:Y:S05]  /*12f60*/  BSYNC.RECONVERGENT B1 ;  /* 0x0000000000017941 */ /* 0x000fea0003800200 */
.L_x_432:
        /* <DEDUP_REMOVED lines=9> */
[----:B------:R-:W-:Y:S02]  /*13000*/  IMAD.MOV.U32 R32, RZ, RZ, 0x2 ;  /* 0x00000002ff207424 */ /* 0x000fe400078e00ff */
[----:B0-----:R-:W-:-:S02]  /*13010*/  FSETP.GTU.FTZ.AND P2, PT, R3, R182, PT ;  /* 0x000000b60300720b */ /* 0x001fc40003f5c000 */
[C---:B------:R-:W-:Y:S02]  /*13020*/  SHF.L.U32 R3, R132.reuse, 0x10, RZ ;  /* 0x0000001084037819 */ /* 0x040fe400000006ff */
        /* <DEDUP_REMOVED lines=17> */
.L_x_439:
        /* <DEDUP_REMOVED lines=12> */
.L_x_441:
[----:B------:R-:W-:Y:S05]  /*13200*/  BSYNC.RECONVERGENT B2 ;  /* 0x0000000000027941 */ /* 0x000fea0003800200 */
.L_x_440:
        /* <DEDUP_REMOVED lines=62> */
.L_x_438:
[----:B------:R-:W-:Y:S05]  /*135f0*/  BSYNC.RECONVERGENT B1 ;  /* 0x0000000000017941 */ /* 0x000fea0003800200 */
.L_x_437:
        /* <DEDUP_REMOVED lines=26> */
.L_x_444:
        /* <DEDUP_REMOVED lines=12> */
.L_x_446:
[----:B------:R-:W-:Y:S05]  /*13860*/  BSYNC.RECONVERGENT B2 ;  /* 0x0000000000027941 */ /* 0x000fea0003800200 */
.L_x_445:
        /* <DEDUP_REMOVED lines=62> */
.L_x_443:
[----:B------:R-:W-:Y:S05]  /*13c50*/  BSYNC.RECONVERGENT B1 ;  /* 0x0000000000017941 */ /* 0x000fea0003800200 */
.L_x_442:
[----:B------:R-:W-:Y:S01]  /*13c60*/  I2FP.F32.U32 R17, R17 ;  /* 0x0000001100117245 */ /* 0x000fe20000201000 */
[----:B------:R-:W-:Y:S01]  /*13c70*/  BSSY.RECONVERGENT B1, `(.L_x_447) ;  /* 0x0000064000017945 */ /* 0x000fe20003800200 */
[----:B------:R-:W-:Y:S01]  /*13c80*/  LOP3.LUT R21, R21, 0xfffffffb, RZ, 0xc0, !PT ;  /* 0xfffffffb15157812 */ /* 0x000fe200078ec0ff */
        /* <DEDUP_REMOVED lines=11> */
[----:B------:R-:W-:-:S05]  /*13d40*/  F2FP.BF16.F32.PACK_AB R133, RZ, R32 ;  /* 0x00000020ff85723e */ /* 0x000fca00000010ff */
        /* <DEDUP_REMOVED lines=11> */
.L_x_449:
        /* <DEDUP_REMOVED lines=12> */
.L_x_451:
[----:B------:R-:W-:Y:S05]  /*13ec0*/  BSYNC.RECONVERGENT B2 ;  /* 0x0000000000027941 */ /* 0x000fea0003800200 */
.L_x_450:
        /* <DEDUP_REMOVED lines=62> */
.L_x_448:
[----:B------:R-:W-:Y:S05]  /*142b0*/  BSYNC.RECONVERGENT B1 ;  /* 0x0000000000017941 */ /* 0x000fea0003800200 */
.L_x_447:
[----:B------:R-:W-:Y:S01]  /*142c0*/  I2FP.F32.U32 R139, R139 ;  /* 0x0000008b008b7245 */ /* 0x000fe20000201000 */
[----:B------:R-:W-:Y:S01]  /*142d0*/  IMAD.U32 R17, R17, 0x10000, RZ ;  /* 0x0001000011117824 */ /* 0x000fe200078e00ff */
[----:B------:R-:W-:Y:S01]  /*142e0*/  LOP3.LUT R21, R21, 0xfffffffd, RZ, 0xc0, !PT ;  /* 0xfffffffd15157812 */ /* 0x000fe200078ec0ff */
        /* <DEDUP_REMOVED lines=11> */
[----:B------:R-:W-:-:S05]  /*143a0*/  F2FP.BF16.F32.PACK_AB R139, RZ, R147 ;  /* 0x00000093ff8b723e */ /* 0x000fca00000010ff */
        /* <DEDUP_REMOVED lines=11> */
.L_x_454:
        /* <DEDUP_REMOVED lines=12> */
.L_x_456:
[----:B------:R-:W-:Y:S05]  /*14520*/  BSYNC.RECONVERGENT B2 ;  /* 0x0000000000027941 */ /* 0x000fea0003800200 */
.L_x_455:
        /* <DEDUP_REMOVED lines=62> */
.L_x_453:
[----:B------:R-:W-:Y:S05]  /*14910*/  BSYNC.RECONVERGENT B1 ;  /* 0x0000000000017941 */ /* 0x000fea0003800200 */
.L_x_452:
[----:B------:R-:W-:Y:S01]  /*14920*/  I2FP.F32.U32 R17, R17 ;  /* 0x0000001100117245 */ /* 0x000fe20000201000 */
[----:B------:R-:W-:Y:S01]  /*14930*/  BSSY.RECONVERGENT B1, `(.L_x_457) ;  /* 0x0000062000017945 */ /* 0x000fe20003800200 */
[----:B------:R-:W-:Y:S01]  /*14940*/  ISETP.NE.AND P3, PT, R152, 0x1, PT ;  /* 0x000000019800780c */ /* 0x000fe20003f65270 */
[----:B------:R-:W-:Y:S02]  /*14950*/  IMAD.MOV.U32 R153, RZ, RZ, 0x2 ;  /* 0x00000002ff997424 */ /* 0x000fe400078e00ff */
[----:B------:R-:W-:Y:S01]  /*14960*/  FFMA.FTZ R17, R17, R183, 1.1641532182693481445e-10 ;  /* 0x2f00000011117423 */ /* 0x000fe200000100b7 */
[----:B------:R-:W-:-:S04]  /*14970*/  IMAD.MOV.U32 R177, RZ, RZ, R14 ;  /* 0x000000ffffb17224 */ /* 0x000fc800078e000e */
[----:B------:R-:W-:Y:S02]  /*14980*/  FSETP.GTU.FTZ.AND P2, PT, R17, R182, PT ;  /* 0x000000b61100720b */ /* 0x000fe40003f5c000 */
[----:B------:R-:W-:-:S05]  /*14990*/  SHF.L.U32 R17, R134, 0x10, RZ ;  /* 0x0000001086117819 */ /* 0x000fca00000006ff */
        /* <DEDUP_REMOVED lines=16> */
.L_x_459:
        /* <DEDUP_REMOVED lines=12> */
.L_x_461:
[----:B------:R-:W-:Y:S05]  /*14b60*/  BSYNC.RECONVERGENT B2 ;  /* 0x0000000000027941 */ /* 0x000fea0003800200 */
.L_x_460:
        /* <DEDUP_REMOVED lines=62> */
.L_x_458:
[----:B------:R-:W-:Y:S05]  /*14f50*/  BSYNC.RECONVERGENT B1 ;  /* 0x0000000000017941 */ /* 0x000fea0003800200 */
.L_x_457:
[----:B------:R-:W-:Y:S01]  /*14f60*/  I2FP.F32.U32 R152, R177 ;  /* 0x000000b100987245 */ /* 0x000fe20000201000 */
[----:B------:R-:W-:Y:S01]  /*14f70*/  IMAD.U32 R17, R17, 0x10000, RZ ;  /* 0x0001000011117824 */ /* 0x000fe200078e00ff */
[----:B------:R-:W-:Y:S01]  /*14f80*/  ISETP.NE.AND P4, PT, R153, 0x1, PT ;  /* 0x000000019900780c */ /* 0x000fe20003f85270 */
[----:B------:R-:W-:Y:S01]  /*14f90*/  BSSY.RECONVERGENT B1, `(.L_x_462) ;  /* 0x0000060000017945 */ /* 0x000fe20003800200 */
[----:B------:R-:W-:Y:S02]  /*14fa0*/  IMAD.MOV.U32 R178, RZ, RZ, 0x2 ;  /* 0x00000002ffb27424 */ /* 0x000fe400078e00ff */
[----:B------:R-:W-:-:S05]  /*14fb0*/  FFMA.FTZ R152, R152, R183, 1.1641532182693481445e-10 ;  /* 0x2f00000098987423 */ /* 0x000fca00000100b7 */
[----:B------:R-:W-:Y:S01]  /*14fc0*/  FSETP.GTU.FTZ.AND P3, PT, R152, R182, PT ;  /* 0x000000b69800720b */ /* 0x000fe20003f7c000 */
[----:B------:R-:W-:Y:S01]  /*14fd0*/  FMUL.FTZ R152, R17, R163 ;  /* 0x000000a311987220 */ /* 0x000fe20000410000 */
[----:B------:R-:W-:-:S04]  /*14fe0*/  @P1 PRMT R17, R42, 0x7632, R17 ;  /* 0x000076322a111816 */ /* 0x000fc80000000011 */
[----:B------:R-:W-:Y:S02]  /*14ff0*/  @P1 SHF.L.U32 R17, R17, 0x10, RZ ;  /* 0x0000001011111819 */ /* 0x000fe400000006ff */
[----:B------:R-:W-:Y:S02]  /*15000*/  FSEL R152, R152, RZ, !P3 ;  /* 0x000000ff98987208 */ /* 0x000fe40005800000 */
[----:B------:R-:W-:-:S03]  /*15010*/  PLOP3.LUT P3, PT, P3, PT, PT, 0x8, 0x80 ;  /* 0x000000000080781c */ /* 0x000fc60001f6e170 */
[----:B------:R-:W-:Y:S01]  /*15020*/  @P1 FADD.FTZ R152, R17, R152 ;  /* 0x0000009811981221 */ /* 0x000fe20000010000 */
[----:B------:R-:W-:-:S04]  /*15030*/  IMAD.MOV.U32 R17, RZ, RZ, R14 ;  /* 0x000000ffff117224 */ /* 0x000fc800078e000e */
        /* <DEDUP_REMOVED lines=10> */
.L_x_464:
        /* <DEDUP_REMOVED lines=12> */
.L_x_466:
[----:B------:R-:W-:Y:S05]  /*151a0*/  BSYNC.RECONVERGENT B2 ;  /* 0x0000000000027941 */ /* 0x000fea0003800200 */
.L_x_465:
        /* <DEDUP_REMOVED lines=62> */
.L_x_463:
[----:B------:R-:W-:Y:S05]  /*15590*/  BSYNC.RECONVERGENT B1 ;  /* 0x0000000000017941 */ /* 0x000fea0003800200 */
.L_x_462:
[----:B------:R-:W-:Y:S01]  /*155a0*/  I2FP.F32.U32 R17, R17 ;  /* 0x0000001100117245 */ /* 0x000fe20000201000 */
[----:B------:R-:W-:Y:S01]  /*155b0*/  BSSY.RECONVERGENT B1, `(.L_x_467) ;  /* 0x0000062000017945 */ /* 0x000fe20003800200 */
[----:B------:R-:W-:Y:S01]  /*155c0*/  ISETP.NE.AND P5, PT, R178, 0x1, PT ;  /* 0x00000001b200780c */ /* 0x000fe20003fa5270 */
[----:B------:R-:W-:Y:S01]  /*155d0*/  IMAD.MOV.U32 R181, RZ, RZ, R14 ;  /* 0x000000ffffb57224 */ /* 0x000fe200078e000e */
[----:B------:R-:W-:Y:S01]  /*155e0*/  PRMT R188, R135, 0x7632, R188 ;  /* 0x0000763287bc7816 */ /* 0x000fe200000000bc */
        /* <DEDUP_REMOVED lines=8> */
[----:B------:R-:W-:-:S04]  /*15670*/  HFMA2 R17, -RZ, RZ, 0, 1.1920928955078125e-07 ;  /* 0x00000002ff117431 */ /* 0x000fc800000001ff */
        /* <DEDUP_REMOVED lines=10> */
.L_x_469:
        /* <DEDUP_REMOVED lines=12> */
.L_x_471:
[----:B------:R-:W-:Y:S05]  /*157e0*/  BSYNC.RECONVERGENT B2 ;  /* 0x0000000000027941 */ /* 0x000fea0003800200 */
.L_x_470:
        /* <DEDUP_REMOVED lines=62> */
.L_x_468:
[----:B------:R-:W-:Y:S05]  /*15bd0*/  BSYNC.RECONVERGENT B1 ;  /* 0x0000000000017941 */ /* 0x000fea0003800200 */
.L_x_467:
        /* <DEDUP_REMOVED lines=10> */
[----:B------:R-:W-:Y:S01]  /*15c80*/  PLOP3.LUT P5, PT, P5, PT, PT, 0x8, 0x80 ;  /* 0x000000000080781c */ /* 0x000fe20002fae170 */
[----:B------:R-:W-:-:S04]  /*15c90*/  @P1 IMAD.U32 R178, R178, 0x10000, RZ ;  /* 0x00010000b2b21824 */ /* 0x000fc800078e00ff */
[----:B------:R-:W-:-:S05]  /*15ca0*/  @P1 FADD.FTZ R163, R178, R163 ;  /* 0x000000a3b2a31221 */ /* 0x000fca0000010000 */
[----:B------:R-:W-:-:S04]  /*15cb0*/  F2FP.BF16.F32.PACK_AB R178, RZ, R163 ;  /* 0x000000a3ffb2723e */ /* 0x000fc800000010ff */
[----:B------:R-:W-:-:S07]  /*15cc0*/  PRMT R135, R135, 0x5410, R178 ;  /* 0x0000541087877816 */ /* 0x000fce00000000b2 */
.L_x_431:
        /* <DEDUP_REMOVED lines=23> */
[----:B0-----:R-:W-:Y:S01]  /*15e40*/  IMAD.U32 R132, R5, 0x10000, RZ ;  /* 0x0001000005847824 */ /* 0x001fe200078e00ff */
[----:B------:R-:W-:Y:S02]  /*15e50*/  LOP3.LUT R133, R4, 0xffff, RZ, 0xc0, !PT ;  /* 0x0000ffff04857812 */ /* 0x000fe400078ec0ff */
[----:B------:R-:W-:Y:S02]  /*15e60*/  PRMT R177, R6, 0x7104, RZ ;  /* 0x0000710406b17816 */ /* 0x000fe400000000ff */
[----:B------:R-:W-:Y:S02]  /*15e70*/  LOP3.LUT R132, R132, 0xff0000, RZ, 0xc0, !PT ;  /* 0x00ff000084847812 */ /* 0x000fe400078ec0ff */
[----:B------:R-:W-:Y:S02]  /*15e80*/  LOP3.LUT R134, R9, 0xff, RZ, 0xc0, !PT ;  /* 0x000000ff09867812 */ /* 0x000fe400078ec0ff */
[----:B------:R-:W-:Y:S02]  /*15e90*/  PRMT R132, R132, 0x4210, R133 ;  /* 0x0000421084847816 */ /* 0x000fe40000000085 */
[----:B------:R-:W-:Y:S01]  /*15ea0*/  LOP3.LUT R138, R10, 0xff, RZ, 0xc0, !PT ;  /* 0x000000ff0a8a7812 */ /* 0x000fe200078ec0ff */
[----:B------:R-:W-:Y:S01]  /*15eb0*/  IMAD.WIDE.U32 R134, R134, 0x10000, RZ ;  /* 0x0001000086867825 */ /* 0x000fe200078e00ff */
[----:B------:R-:W-:-:S02]  /*15ec0*/  LOP3.LUT R177, R132, 0xff00, R177, 0xf8, !PT ;  /* 0x0000ff0084b17812 */ /* 0x000fc400078ef8b1 */
[----:B------:R-:W-:Y:S01]  /*15ed0*/  LOP3.LUT R132, R8, 0xff, RZ, 0xc0, !PT ;  /* 0x000000ff08847812 */ /* 0x000fe200078ec0ff */
[----:B------:R-:W-:Y:S01]  /*15ee0*/  IMAD.WIDE.U32 R138, R138, 0x100, RZ ;  /* 0x000001008a8a7825 */ /* 0x000fe200078e00ff */
[----:B------:R-:W-:-:S03]  /*15ef0*/  LOP3.LUT R177, R177, 0xff, R7, 0xf8, !PT ;  /* 0x000000ffb1b17812 */ /* 0x000fc600078ef807 */
[----:B------:R-:W-:-:S05]  /*15f00*/  IMAD.WIDE.U32 R132, R132, 0x1000000, RZ ;  /* 0x0100000084847825 */ /* 0x000fca00078e00ff */
[----:B------:R-:W-:Y:S02]  /*15f10*/  LOP3.LUT R133, R135, R177, R133, 0xfe, !PT ;  /* 0x000000b187857212 */ /* 0x000fe400078efe85 */
[----:B------:R-:W-:Y:S02]  /*15f20*/  LOP3.LUT R134, R138, R132, R134, 0xfe, !PT ;  /* 0x000000848a867212 */ /* 0x000fe400078efe86 */
[----:B------:R-:W-:Y:S02]  /*15f30*/  LOP3.LUT R139, R133, R139, RZ, 0xfc, !PT ;  /* 0x0000008b858b7212 */ /* 0x000fe400078efcff */
[----:B------:R-:W0:Y:S01]  /*15f40*/  LDC.64 R132, c[0x0][0x3b8] ;  /* 0x0000ee00ff847b82 */ /* 0x000e220000000a00 */
[----:B------:R-:W-:Y:S01]  /*15f50*/  LOP3.LUT R138, R134, 0xff, R11, 0xf8, !PT ;  /* 0x000000ff868a7812 */ /* 0x000fe200078ef80b */
[----:B0-----:R-:W-:-:S05]  /*15f60*/  IMAD.WIDE.U32 R132, R136, 0x8, R132 ;  /* 0x0000000888847825 */ /* 0x001fca00078e0084 */
[----:B------:R1:W-:Y:S02]  /*15f70*/  STG.E.64 desc[UR6][R132.64], R138 ;  /* 0x0000008a84007986 */ /* 0x0003e4000c101b06 */
.L_x_472:
[----:B------:R-:W-:Y:S01]  /*15f80*/  MOV R177, R137 ;  /* 0x0000008900b17202 */ /* 0x000fe20000000f00 */
[----:B------:R-:W-:-:S07]  /*15f90*/  VIADD R136, R136, 0x20 ;  /* 0x0000002088887836 */ /* 0x000fce0000000000 */
.L_x_349:
[----:B------:R-:W-:Y:S05]  /*15fa0*/  BSYNC.RECONVERGENT B0 ;  /* 0x0000000000007941 */ /* 0x000fea0003800200 */
.L_x_348:
        /* <DEDUP_REMOVED lines=35> */
.L_x_478:
        /* <DEDUP_REMOVED lines=12> */
.L_x_480:
[----:B------:R-:W-:Y:S05]  /*162a0*/  BSYNC.RECONVERGENT B2 ;  /* 0x0000000000027941 */ /* 0x000fea0003800200 */
.L_x_479:
        /* <DEDUP_REMOVED lines=57> */
[----:B------:R-:W-:Y:S01]  /*16640*/  IMAD.WIDE.U32 R4, R2, -0x326172a9, RZ ;  /* 0xcd9e8d5702047825 */ /* 0x000fe200078e00ff */
[----:B------:R-:W-:-:S03]  /*16650*/  MOV R2, R177 ;  /* 0x000000b100027202 */ /* 0x000fc60000000f00 */
[----:B------:R-:W-:Y:S01]  /*16660*/  IMAD.MOV.U32 R14, RZ, RZ, R4 ;  /* 0x000000ffff0e7224 */ /* 0x000fe200078e0004 */
[----:B------:R-:W-:Y:S01]  /*16670*/  LOP3.LUT R19, R6, UR15, R5, 0x96, !PT ;  /* 0x0000000f06137c12 */ /* 0x000fe2000f8e9605 */
[----:B------:R-:W-:-:S07]  /*16680*/  IMAD.MOV.U32 R4, RZ, RZ, RZ ;  /* 0x000000ffff047224 */ /* 0x000fce00078e00ff */
.L_x_477:
[----:B------:R-:W-:Y:S05]  /*16690*/  BSYNC.RECONVERGENT B1 ;  /* 0x0000000000017941 */ /* 0x000fea0003800200 */
.L_x_476:
[----:B------:R-:W1:Y:S01]  /*166a0*/  LDC R177, c[0x0][0x404] ;  /* 0x00010100ffb17b82 */ /* 0x000e620000000800 */
[----:B------:R-:W-:Y:S01]  /*166b0*/  I2FP.F32.U32 R2, R2 ;  /* 0x0000000200027245 */ /* 0x000fe20000201000 */
[----:B------:R-:W-:Y:S01]  /*166c0*/  IMAD.MOV.U32 R182, RZ, RZ, 0x2f800000 ;  /* 0x2f800000ffb67424 */ /* 0x000fe200078e00ff */
[----:B------:R-:W-:Y:S01]  /*166d0*/  ISETP.NE.AND P2, PT, R4, 0x1, PT ;  /* 0x000000010400780c */ /* 0x000fe20003f45270 */
[----:B------:R-:W-:Y:S01]  /*166e0*/  BSSY.RECONVERGENT B1, `(.L_x_481) ;  /* 0x0000061000017945 */ /* 0x000fe20003800200 */
[----:B------:R-:W-:Y:S01]  /*166f0*/  LOP3.LUT R21, R21, 0xffffffef, RZ, 0xc0, !PT ;  /* 0xffffffef15157812 */ /* 0x000fe200078ec0ff */
[----:B------:R-:W-:Y:S01]  /*16700*/  FFMA.FTZ R2, R2, R182, 1.1641532182693481445e-10 ;  /* 0x2f00000002027423 */ /* 0x000fe200000100b6 */
[----:B------:R-:W-:Y:S01]  /*16710*/  HFMA2 R5, -RZ, RZ, 0, 1.1920928955078125e-07 ;  /* 0x00000002ff057431 */ /* 0x000fe200000001ff */
[----:B------:R-:W2:Y:S01]  /*16720*/  LDC R164, c[0x0][0x408] ;  /* 0x00010200ffa47b82 */ /* 0x000ea20000000800 */
[----:B-----5:R-:W-:Y:S01]  /*16730*/  PRMT R10, R132, 0x7632, R10 ;  /* 0x00007632840a7816 */ /* 0x020fe2000000000a */
[----:B------:R-:W-:Y:S01]  /*16740*/  IMAD.MOV.U32 R7, RZ, RZ, R14 ;  /* 0x000000ffff077224 */ /* 0x000fe200078e000e */
[----:B-1----:R-:W-:Y:S01]  /*16750*/  FSETP.GTU.FTZ.AND P3, PT, R2, R177, PT ;  /* 0x000000b10200720b */ /* 0x002fe20003f7c000 */
[----:B------:R-:W-:-:S04]  /*16760*/  IMAD.U32 R2, R132, 0x10000, RZ ;  /* 0x0001000084027824 */ /* 0x000fc800078e00ff */
[----:B--2---:R-:W-:-:S05]  /*16770*/  FMUL.FTZ R2, R2, R164 ;  /* 0x000000a402027220 */ /* 0x004fca0000410000 */
[----:B------:R-:W-:Y:S02]  /*16780*/  FSEL R2, R2, RZ, !P3 ;  /* 0x000000ff02027208 */ /* 0x000fe40005800000 */
[----:B------:R-:W-:-:S13]  /*16790*/  PLOP3.LUT P3, PT, P3, PT, PT, 0x8, 0x80 ;  /* 0x000000000080781c */ /* 0x000fda0001f6e170 */
        /* <DEDUP_REMOVED lines=10> */
.L_x_483:
        /* <DEDUP_REMOVED lines=12> */
.L_x_485:
[----:B------:R-:W-:Y:S05]  /*16900*/  BSYNC.RECONVERGENT B2 ;  /* 0x0000000000027941 */ /* 0x000fea0003800200 */
.L_x_484:
        /* <DEDUP_REMOVED lines=62> */
.L_x_482:
[----:B------:R-:W-:Y:S05]  /*16cf0*/  BSYNC.RECONVERGENT B1 ;  /* 0x0000000000017941 */ /* 0x000fea0003800200 */
.L_x_481:
[----:B------:R-:W-:Y:S01]  /*16d00*/  I2FP.F32.U32 R4, R7 ;  /* 0x0000000700047245 */ /* 0x000fe20000201000 */
[----:B------:R-:W-:Y:S01]  /*16d10*/  BSSY.RECONVERGENT B1, `(.L_x_486) ;  /* 0x0000063000017945 */ /* 0x000fe20003800200 */
[----:B------:R-:W-:-:S03]  /*16d20*/  IMAD.MOV.U32 R7, RZ, RZ, R14 ;  /* 0x000000ffff077224 */ /* 0x000fc600078e000e */
        /* <DEDUP_REMOVED lines=8> */
[----:B------:R-:W-:-:S04]  /*16db0*/  @P1 IMAD.U32 R2, R40, 0x10000, RZ ;  /* 0x0001000028021824 */ /* 0x000fc800078e00ff */
[--C-:B------:R-:W-:Y:S01]  /*16dc0*/  @P1 FADD.FTZ R2, R2, R4.reuse ;  /* 0x0000000402021221 */ /* 0x100fe20000010000 */
[----:B------:R-:W-:Y:S01]  /*16dd0*/  @!P1 IMAD.MOV.U32 R2, RZ, RZ, R4 ;  /* 0x000000ffff029224 */ /* 0x000fe200078e0004 */
[----:B------:R-:W-:-:S04]  /*16de0*/  MOV R4, 0x2 ;  /* 0x0000000200047802 */ /* 0x000fc80000000f00 */
[----:B0-----:R-:W-:Y:S01]  /*16df0*/  F2FP.BF16.F32.PACK_AB R132, RZ, R2 ;  /* 0x00000002ff84723e */ /* 0x001fe200000010ff */
        /* <DEDUP_REMOVED lines=9> */
.L_x_488:
        /* <DEDUP_REMOVED lines=12> */
.L_x_490:
[----:B------:R-:W-:Y:S05]  /*16f50*/  BSYNC.RECONVERGENT B2 ;  /* 0x0000000000027941 */ /* 0x000fea0003800200 */
.L_x_489:
        /* <DEDUP_REMOVED lines=62> */
.L_x_487:
[----:B------:R-:W-:Y:S05]  /*17340*/  BSYNC.RECONVERGENT B1 ;  /* 0x0000000000017941 */ /* 0x000fea0003800200 */
.L_x_486:
        /* <DEDUP_REMOVED lines=8> */
[----:B------:R-:W-:-:S03]  /*173d0*/  IMAD.MOV.U32 R5, RZ, RZ, 0x2 ;  /* 0x00000002ff057424 */ /* 0x000fc600078e00ff */
        /* <DEDUP_REMOVED lines=13> */
.L_x_493:
        /* <DEDUP_REMOVED lines=12> */
.L_x_495:
[----:B------:R-:W-:Y:S05]  /*17570*/  BSYNC.RECONVERGENT B2 ;  /* 0x0000000000027941 */ /* 0x000fea0003800200 */
.L_x_494:
        /* <DEDUP_REMOVED lines=62> */
.L_x_492:
[----:B------:R-:W-:Y:S05]  /*17960*/  BSYNC.RECONVERGENT B1 ;  /* 0x0000000000017941 */ /* 0x000fea0003800200 */
.L_x_491:
[----:B------:R-:W-:Y:S01]  /*17970*/  I2FP.F32.U32 R4, R7 ;  /* 0x0000000700047245 */ /* 0x000fe20000201000 */
[----:B------:R-:W-:Y:S01]  /*17980*/  BSSY.RECONVERGENT B1, `(.L_x_496) ;  /* 0x0000065000017945 */ /* 0x000fe20003800200 */
[----:B------:R-:W-:-:S03]  /*17990*/  IMAD.MOV.U32 R7, RZ, RZ, R14 ;  /* 0x000000ffff077224 */ /* 0x000fc600078e000e */
[----:B------:R-:W-:-:S05]  /*179a0*/  FFMA.FTZ R4, R4, R182, 1.1641532182693481445e-10 ;  /* 0x2f00000004047423 */ /* 0x000fca00000100b6 */
[----:B------:R-:W-:Y:S02]  /*179b0*/  FSETP.GTU.FTZ.AND P2, PT, R4, R177, PT ;  /* 0x000000b10400720b */ /* 0x000fe40003f5c000 */
[----:B------:R-:W-:-:S05]  /*179c0*/  PRMT R4, R44, 0x7632, R4 ;  /* 0x000076322c047816 */ /* 0x000fca0000000004 */
[----:B------:R-:W-:-:S04]  /*179d0*/  IMAD.U32 R4, R4, 0x10000, RZ ;  /* 0x0001000004047824 */ /* 0x000fc800078e00ff */
[----:B------:R-:W-:-:S05]  /*179e0*/  FMUL.FTZ R4, R4, R164 ;  /* 0x000000a404047220 */ /* 0x000fca0000410000 */
[----:B------:R-:W-:-:S05]  /*179f0*/  FSEL R4, R4, RZ, !P2 ;  /* 0x000000ff04047208 */ /* 0x000fca0005000000 */
[--C-:B------:R-:W-:Y:S01]  /*17a00*/  FADD.FTZ R10, R10, R4.reuse ;  /* 0x000000040a0a7221 */ /* 0x100fe20000010000 */
[----:B------:R-:W-:-:S04]  /*17a10*/  @P1 PRMT R4, R40, 0x7632, R4 ;  /* 0x0000763228041816 */ /* 0x000fc80000000004 */
[----:B------:R-:W-:-:S05]  /*17a20*/  @P1 SHF.L.U32 R4, R4, 0x10, RZ ;  /* 0x0000001004041819 */ /* 0x000fca00000006ff */
        /* <DEDUP_REMOVED lines=15> */
.L_x_498:
        /* <DEDUP_REMOVED lines=12> */
.L_x_500:
[----:B------:R-:W-:Y:S05]  /*17be0*/  BSYNC.RECONVERGENT B2 ;  /* 0x0000000000027941 */ /* 0x000fea0003800200 */
.L_x_499:
        /* <DEDUP_REMOVED lines=62> */
.L_x_497:
[----:B------:R-:W-:Y:S05]  /*17fd0*/  BSYNC.RECONVERGENT B1 ;  /* 0x0000000000017941 */ /* 0x000fea0003800200 */
.L_x_496:
[----:B------:R-:W-:Y:S01]  /*17fe0*/  I2FP.F32.U32 R5, R7 ;  /* 0x0000000700057245 */ /* 0x000fe20000201000 */
[----:B------:R-:W-:Y:S01]  /*17ff0*/  IMAD.U32 R17, R133, 0x10000, RZ ;  /* 0x0001000085117824 */ /* 0x000fe200078e00ff */
[----:B------:R-:W-:Y:S01]  /*18000*/  LOP3.LUT R21, R21, 0xfffffffb, RZ, 0xc0, !PT ;  /* 0xfffffffb15157812 */ /* 0x000fe200078ec0ff */
[----:B------:R-:W-:Y:S01]  /*18010*/  BSSY.RECONVERGENT B1, `(.L_x_501) ;  /* 0x000005f000017945 */ /* 0x000fe20003800200 */
[----:B------:R-:W-:Y:S02]  /*18020*/  HFMA2 R8, -RZ, RZ, 0, 1.1920928955078125e-07 ;  /* 0x00000002ff087431 */ /* 0x000fe400000001ff */
[----:B------:R-:W-:Y:S01]  /*18030*/  FFMA.FTZ R5, R5, R182, 1.1641532182693481445e-10 ;  /* 0x2f00000005057423 */ /* 0x000fe200000100b6 */
[----:B------:R-:W-:Y:S01]  /*18040*/  FMUL.FTZ R17, R17, R164 ;  /* 0x000000a411117220 */ /* 0x000fe20000410000 */
[----:B------:R-:W-:Y:S01]  /*18050*/  PRMT R133, R133, 0x7632, R133 ;  /* 0x0000763285857816 */ /* 0x000fe20000000085 */
        /* <DEDUP_REMOVED lines=15> */
.L_x_503:
        /* <DEDUP_REMOVED lines=12> */
.L_x_505:
[----:B------:R-:W-:Y:S05]  /*18210*/  BSYNC.RECONVERGENT B2 ;  /* 0x0000000000027941 */ /* 0x000fea0003800200 */
.L_x_504:
        /* <DEDUP_REMOVED lines=59> */
[----:B------:R-:W-:Y:S02]  /*185d0*/  HFMA2 R8, -RZ, RZ, 0, 0 ;  /* 0x00000000ff087431 */ /* 0x000fe400000001ff */
[----:B------:R-:W-:Y:S01]  /*185e0*/  IMAD.MOV.U32 R14, RZ, RZ, R4 ;  /* 0x000000ffff0e7224 */ /* 0x000fe200078e0004 */
[----:B------:R-:W-:-:S07]  /*185f0*/  LOP3.LUT R19, R6, UR15, R5, 0x96, !PT ;  /* 0x0000000f06137c12 */ /* 0x000fce000f8e9605 */
.L_x_502:
[----:B------:R-:W-:Y:S05]  /*18600*/  BSYNC.RECONVERGENT B1 ;  /* 0x0000000000017941 */ /* 0x000fea0003800200 */
.L_x_501:
[----:B------:R-:W-:Y:S01]  /*18610*/  I2FP.F32.U32 R4, R7 ;  /* 0x0000000700047245 */ /* 0x000fe20000201000 */
[----:B------:R-:W-:Y:S01]  /*18620*/  @P1 IMAD.U32 R30, R41, 0x10000, RZ ;  /* 0x00010000291e1824 */ /* 0x000fe200078e00ff */
[----:B------:R-:W-:Y:S01]  /*18630*/  BSSY.RECONVERGENT B1, `(.L_x_506) ;  /* 0x0000062000017945 */ /* 0x000fe20003800200 */
[----:B------:R-:W-:Y:S01]  /*18640*/  MOV R6, 0x2 ;  /* 0x0000000200067802 */ /* 0x000fe20000000f00 */
        /* <DEDUP_REMOVED lines=8> */
[----:B------:R-:W-:-:S04]  /*186d0*/  FADD.FTZ R17, R17, R4 ;  /* 0x0000000411117221 */ /* 0x000fc80000010000 */
[--C-:B------:R-:W-:Y:S01]  /*186e0*/  @P1 FADD.FTZ R30, R30, R17.reuse ;  /* 0x000000111e1e1221 */ /* 0x100fe20000010000 */
[----:B------:R-:W-:-:S05]  /*186f0*/  @!P1 IMAD.MOV.U32 R30, RZ, RZ, R17 ;  /* 0x000000ffff1e9224 */ /* 0x000fca00078e0011 */
        /* <DEDUP_REMOVED lines=10> */
.L_x_508:
        /* <DEDUP_REMOVED lines=12> */
.L_x_510:
[----:B------:R-:W-:Y:S05]  /*18860*/  BSYNC.RECONVERGENT B2 ;  /* 0x0000000000027941 */ /* 0x000fea0003800200 */
.L_x_509:
        /* <DEDUP_REMOVED lines=62> */
.L_x_507:
[----:B------:R-:W-:Y:S05]  /*18c50*/  BSYNC.RECONVERGENT B1 ;  /* 0x0000000000017941 */ /* 0x000fea0003800200 */
.L_x_506:
[----:B------:R-:W-:Y:S01]  /*18c60*/  I2FP.F32.U32 R5, R5 ;  /* 0x0000000500057245 */ /* 0x000fe20000201000 */
[----:B------:R-:W-:Y:S01]  /*18c70*/  IMAD.U32 R133, R133, 0x10000, RZ ;  /* 0x0001000085857824 */ /* 0x000fe200078e00ff */
[----:B------:R-:W-:Y:S01]  /*18c80*/  LOP3.LUT R21, R21, 0xfffffffd, RZ, 0xc0, !PT ;  /* 0xfffffffd15157812 */ /* 0x000fe200078ec0ff */
[----:B------:R-:W-:Y:S01]  /*18c90*/  BSSY.RECONVERGENT B1, `(.L_x_511) ;  /* 0x000005e000017945 */ /* 0x000fe20003800200 */
[----:B------:R-:W-:Y:S02]  /*18ca0*/  IMAD.MOV.U32 R7, RZ, RZ, 0x2 ;  /* 0x00000002ff077424 */ /* 0x000fe400078e00ff */
[----:B------:R-:W-:Y:S01]  /*18cb0*/  FFMA.FTZ R5, R5, R182, 1.1641532182693481445e-10 ;  /* 0x2f00000005057423 */ /* 0x000fe200000100b6 */
[----:B------:R-:W-:-:S04]  /*18cc0*/  IMAD.MOV.U32 R8, RZ, RZ, R14 ;  /* 0x000000ffff087224 */ /* 0x000fc800078e000e */
        /* <DEDUP_REMOVED lines=15> */
.L_x_513:
        /* <DEDUP_REMOVED lines=12> */
.L_x_515:
[----:B------:R-:W-:Y:S05]  /*18e80*/  BSYNC.RECONVERGENT B2 ;  /* 0x0000000000027941 */ /* 0x000fea0003800200 */
.L_x_514:
        /* <DEDUP_REMOVED lines=62> */
.L_x_512:
[----:B------:R-:W-:Y:S05]  /*19270*/  BSYNC.RECONVERGENT B1 ;  /* 0x0000000000017941 */ /* 0x000fea0003800200 */
.L_x_511:
        /* <DEDUP_REMOVED lines=11> */
[----:B------:R-:W-:-:S04]  /*19330*/  @P1 PRMT R6, R41, 0x7632, R6 ;  /* 0x0000763229061816 */ /* 0x000fc80000000006 */
[----:B------:R-:W-:-:S05]  /*19340*/  @P1 SHF.L.U32 R6, R6, 0x10, RZ ;  /* 0x0000001006061819 */ /* 0x000fca00000006ff */
[----:B------:R-:W-:Y:S01]  /*19350*/  @P1 FADD.FTZ R145, R5, R6 ;  /* 0x0000000605911221 */ /* 0x000fe20000010000 */
[----:B------:R-:W-:Y:S02]  /*19360*/  @!P1 IMAD.MOV.U32 R145, RZ, RZ, R5 ;  /* 0x000000ffff919224 */ /* 0x000fe400078e0005 */
[----:B------:R-:W-:Y:S02]  /*19370*/  IMAD.MOV.U32 R6, RZ, RZ, 0x2 ;  /* 0x00000002ff067424 */ /* 0x000fe400078e00ff */
[----:B------:R-:W-:Y:S01]  /*19380*/  IMAD.MOV.U32 R5, RZ, RZ, R14 ;  /* 0x000000ffff057224 */ /* 0x000fe200078e000e */
        /* <DEDUP_REMOVED lines=10> */
.L_x_518:
        /* <DEDUP_REMOVED lines=12> */
.L_x_520:
[----:B------:R-:W-:Y:S05]  /*194f0*/  BSYNC.RECONVERGENT B2 ;  /* 0x0000000000027941 */ /* 0x000fea0003800200 */
.L_x_519:
        /* <DEDUP_REMOVED lines=62> */
.L_x_517:
[----:B------:R-:W-:Y:S05]  /*198e0*/  BSYNC.RECONVERGENT B1 ;  /* 0x0000000000017941 */ /* 0x000fea0003800200 */
.L_x_516:
[----:B------:R-:W-:Y:S01]  /*198f0*/  I2FP.F32.U32 R5, R5 ;  /* 0x0000000500057245 */ /* 0x000fe20000201000 */
[----:B------:R-:W-:Y:S01]  /*19900*/  IMAD.U32 R17, R134, 0x10000, RZ ;  /* 0x0001000086117824 */ /* 0x000fe200078e00ff */
[----:B------:R-:W-:Y:S01]  /*19910*/  ISETP.NE.AND P3, PT, R6, 0x1, PT ;  /* 0x000000010600780c */ /* 0x000fe20003f65270 */
[----:B------:R-:W-:Y:S01]  /*19920*/  BSSY.RECONVERGENT B1, `(.L_x_521) ;  /* 0x000005d000017945 */ /* 0x000fe20003800200 */
[----:B------:R-:W-:Y:S02]  /*19930*/  HFMA2 R154, -RZ, RZ, 0, 1.1920928955078125e-07 ;  /* 0x00000002ff9a7431 */ /* 0x000fe400000001ff */
        /* <DEDUP_REMOVED lines=16> */
.L_x_523:
        /* <DEDUP_REMOVED lines=12> */
.L_x_525:
[----:B------:R-:W-:Y:S05]  /*19b00*/  BSYNC.RECONVERGENT B2 ;  /* 0x0000000000027941 */ /* 0x000fea0003800200 */
.L_x_524:
        /* <DEDUP_REMOVED lines=62> */
.L_x_522:
[----:B------:R-:W-:Y:S05]  /*19ef0*/  BSYNC.RECONVERGENT B1 ;  /* 0x0000000000017941 */ /* 0x000fea0003800200 */
.L_x_521:
[----:B------:R-:W-:Y:S01]  /*19f00*/  I2FP.F32.U32 R6, R134 ;  /* 0x0000008600067245 */ /* 0x000fe20000201000 */
[----:B------:R-:W-:Y:S01]  /*19f10*/  @P1 IMAD.U32 R144, R42, 0x10000, RZ ;  /* 0x000100002a901824 */ /* 0x000fe200078e00ff */
[----:B------:R-:W-:Y:S01]  /*19f20*/  BSSY.RECONVERGENT B1, `(.L_x_526) ;  /* 0x0000062000017945 */ /* 0x000fe20003800200 */
[----:B------:R-:W-:Y:S02]  /*19f30*/  MOV R139, 0x2 ;  /* 0x00000002008b7802 */ /* 0x000fe40000000f00 */
        /* <DEDUP_REMOVED lines=21> */
.L_x_528:
        /* <DEDUP_REMOVED lines=12> */
.L_x_530:
[----:B------:R-:W-:Y:S05]  /*1a150*/  BSYNC.RECONVERGENT B2 ;  /* 0x0000000000027941 */ /* 0x000fea0003800200 */
.L_x_529:
        /* <DEDUP_REMOVED lines=62> */
.L_x_527:
[----:B------:R-:W-:Y:S05]  /*1a540*/  BSYNC.RECONVERGENT B1 ;  /* 0x0000000000017941 */ /* 0x000fea0003800200 */
.L_x_526:
[----:B------:R-:W-:Y:S01]  /*1a550*/  I2FP.F32.U32 R6, R6 ;  /* 0x0000000600067245 */ /* 0x000fe20000201000 */
[----:B------:R-:W-:Y:S01]  /*1a560*/  IMAD.U32 R5, R5, 0x10000, RZ ;  /* 0x0001000005057824 */ /* 0x000fe200078e00ff */
[----:B------:R-:W-:Y:S01]  /*1a570*/  ISETP.NE.AND P4, PT, R139, 0x1, PT ;  /* 0x000000018b00780c */ /* 0x000fe20003f85270 */
[----:B------:R-:W-:Y:S01]  /*1a580*/  BSSY.RECONVERGENT B1, `(.L_x_531) ;  /* 0x000005c000017945 */ /* 0x000fe20003800200 */
[----:B------:R-:W-:Y:S02]  /*1a590*/  IMAD.MOV.U32 R17, RZ, RZ, 0x2 ;  /* 0x00000002ff117424 */ /* 0x000fe400078e00ff */
        /* <DEDUP_REMOVED lines=15> */
.L_x_533:
        /* <DEDUP_REMOVED lines=12> */
.L_x_535:
[----:B------:R-:W-:Y:S05]  /*1a750*/  BSYNC.RECONVERGENT B2 ;  /* 0x0000000000027941 */ /* 0x000fea0003800200 */
.L_x_534:
        /* <DEDUP_REMOVED lines=62> */
.L_x_532:
[----:B------:R-:W-:Y:S05]  /*1ab40*/  BSYNC.RECONVERGENT B1 ;  /* 0x0000000000017941 */ /* 0x000fea0003800200 */
.L_x_531:
[----:B------:R-:W-:Y:S01]  /*1ab50*/  I2FP.F32.U32 R6, R6 ;  /* 0x0000000600067245 */ /* 0x000fe20000201000 */
[----:B------:R-:W-:Y:S01]  /*1ab60*/  BSSY.RECONVERGENT B1, `(.L_x_536) ;  /* 0x0000065000017945 */ /* 0x000fe20003800200 */
[----:B------:R-:W-:-:S03]  /*1ab70*/  IMAD.MOV.U32 R155, RZ, RZ, 0x2 ;  /* 0x00000002ff9b7424 */ /* 0x000fc600078e00ff */
        /* <DEDUP_REMOVED lines=24> */
.L_x_538:
        /* <DEDUP_REMOVED lines=12> */
.L_x_540:
[----:B------:R-:W-:Y:S05]  /*1adc0*/  BSYNC.RECONVERGENT B2 ;  /* 0x0000000000027941 */ /* 0x000fea0003800200 */
.L_x_539:
        /* <DEDUP_REMOVED lines=62> */
.L_x_537:
[----:B------:R-:W-:Y:S05]  /*1b1b0*/  BSYNC.RECONVERGENT B1 ;  /* 0x0000000000017941 */ /* 0x000fea0003800200 */
.L_x_536:
[----:B------:R-:W-:Y:S01]  /*1b1c0*/  I2FP.F32.U32 R5, R5 ;  /* 0x0000000500057245 */ /* 0x000fe20000201000 */
[----:B------:R-:W-:Y:S01]  /*1b1d0*/  BSSY.RECONVERGENT B1, `(.L_x_541) ;  /* 0x000005f000017945 */ /* 0x000fe20003800200 */
[----:B------:R-:W-:Y:S01]  /*1b1e0*/  ISETP.NE.AND P5, PT, R155, 0x1, PT ;  /* 0x000000019b00780c */ /* 0x000fe20003fa5270 */
[----:B------:R-:W-:Y:S01]  /*1b1f0*/  HFMA2 R179, -RZ, RZ, 0, 1.1920928955078125e-07 ;  /* 0x00000002ffb37431 */ /* 0x000fe200000001ff */
        /* <DEDUP_REMOVED lines=17> */
.L_x_543:
        /* <DEDUP_REMOVED lines=12> */
.L_x_545:
[----:B------:R-:W-:Y:S05]  /*1b3d0*/  BSYNC.RECONVERGENT B2 ;  /* 0x0000000000027941 */ /* 0x000fea0003800200 */
.L_x_544:
        /* <DEDUP_REMOVED lines=62> */
.L_x_542:
[----:B------:R-:W-:Y:S05]  /*1b7c0*/  BSYNC.RECONVERGENT B1 ;  /* 0x0000000000017941 */ /* 0x000fea0003800200 */
.L_x_541:
[----:B------:R-:W-:Y:S01]  /*1b7d0*/  I2FP.F32.U32 R135, R135 ;  /* 0x0000008700877245 */ /* 0x000fe20000201000 */
[----:B------:R-:W-:Y:S01]  /*1b7e0*/  @P1 IMAD.U32 R155, R43, 0x10000, RZ ;  /* 0x000100002b9b1824 */ /* 0x000fe200078e00ff */
[----:B------:R-:W-:Y:S01]  /*1b7f0*/  BSSY.RECONVERGENT B1, `(.L_x_546) ;  /* 0x0000062000017945 */ /* 0x000fe20003800200 */
[----:B------:R-:W-:Y:S01]  /*1b800*/  MOV R178, 0x2 ;  /* 0x0000000200b27802 */ /* 0x000fe20000000f00 */
[----:B------:R-:W-:Y:S02]  /*1b810*/  IMAD.MOV.U32 R181, RZ, RZ, R14 ;  /* 0x000000ffffb57224 */ /* 0x000fe400078e000e */
[----:B------:R-:W-:-:S05]  /*1b820*/  FFMA.FTZ R135, R135, R182, 1.1641532182693481445e-10 ;  /* 0x2f00000087877423 */ /* 0x000fca00000100b6 */
        /* <DEDUP_REMOVED lines=19> */
.L_x_548:
        /* <DEDUP_REMOVED lines=12> */
.L_x_550:
[----:B------:R-:W-:Y:S05]  /*1ba20*/  BSYNC.RECONVERGENT B2 ;  /* 0x0000000000027941 */ /* 0x000fea0003800200 */
.L_x_549:
        /* <DEDUP_REMOVED lines=62> */
.L_x_547:
[----:B------:R-:W-:Y:S05]  /*1be10*/  BSYNC.RECONVERGENT B1 ;  /* 0x0000000000017941 */ /* 0x000fea0003800200 */
.L_x_546:
        /* <DEDUP_REMOVED lines=20> */
.L_x_553:
[----:B------:R-:W-:Y:S01]  /*1bf60*/  IADD3 R22, PT, PT, R22, 0x1, RZ ;  /* 0x0000000116167810 */ /* 0x000fe20007ffe0ff */
[----:B------:R-:W-:Y:S03]  /*1bf70*/  BSSY.RECONVERGENT B2, `(.L_x_554) ;  /* 0x000000e000027945 */ /* 0x000fe60003800200 */
[----:B------:R-:W-:-:S13]  /*1bf80*/  ISETP.NE.AND P6, PT, R22, RZ, PT ;  /* 0x000000ff1600720c */ /* 0x000fda0003fc5270 */
[----:B------:R-:W-:Y:S05]  /*1bf90*/  @P6 BRA `(.L_x_555) ;  /* 0x00000000002c6947 */ /* 0x000fea0003800000 */
[----:B------:R-:W-:Y:S01]  /*1bfa0*/  VIADD R16, R16, 0x1 ;  /* 0x0000000110107836 */ /* 0x000fe20000000000 */
[----:B------:R-:W-:-:S04]  /*1bfb0*/  LOP3.LUT R21, R21, 0xfffff7ff, RZ, 0xc0, !PT ;  /* 0xfffff7ff15157812 */ /* 0x000fc800078ec0ff */
[----:B------:R-:W-:Y:S02]  /*1bfc0*/  ISETP.NE.AND P6, PT, R16, RZ, PT ;  /* 0x000000ff1000720c */ /* 0x000fe40003fc5270 */
[----:B------:R-:W-:-:S11]  /*1bfd0*/  @P0 LOP3.LUT R21, R21, 0x800, RZ, 0xfc, !PT ;  /* 0x0000080015150812 */ /* 0x000fd600078efcff */
[----:B------:R-:W-:Y:S02]  /*1bfe0*/  @!P6 VIADD R20, R20, 0x1 ;  /* 0x000000011414e836 */ /* 0x000fe40000000000 */
[----:B------:R-:W-:Y:S02]  /*1bff0*/  @!P6 VIADD R14, R15, 0x1 ;  /* 0x000000010f0ee836 */ /* 0x000fe40000000000 */
[----:B------:R-:W-:Y:S01]  /*1c000*/  @!P6 IMAD.MOV.U32 R16, RZ, RZ, RZ ;  /* 0x000000ffff10e224 */ /* 0x000fe200078e00ff */
[----:B------:R-:W-:-:S13]  /*1c010*/  ISETP.NE.AND P0, PT, R20, RZ, !P6 ;  /* 0x000000ff1400720c */ /* 0x000fda0007705270 */
[----:B------:R-:W-:Y:S02]  /*1c020*/  @P0 IADD3 R14, PT, PT, R15, RZ, RZ ;  /* 0x000000ff0f0e0210 */ /* 0x000fe40007ffe0ff */
[----:B------:R-:W-:-:S03]  /*1c030*/  LOP3.LUT P0, RZ, R21, 0x800, RZ, 0xc0, !PT ;  /* 0x0000080015ff7812 */ /* 0x000fc6000780c0ff */
[----:B------:R-:W-:-:S10]  /*1c040*/  @!P6 IMAD.MOV.U32 R15, RZ, RZ, R14 ;  /* 0x000000ffff0fe224 */ /* 0x000fd400078e000e */
.L_x_555:
[----:B------:R-:W-:Y:S05]  /*1c050*/  BSYNC.RECONVERGENT B2 ;  /* 0x0000000000027941 */ /* 0x000fea0003800200 */
.L_x_554:
        /* <DEDUP_REMOVED lines=62> */
.L_x_552:
[----:B------:R-:W-:Y:S05]  /*1c440*/  BSYNC.RECONVERGENT B1 ;  /* 0x0000000000017941 */ /* 0x000fea0003800200 */
.L_x_551:
[----:B------:R-:W-:Y:S02]  /*1c450*/  I2FP.F32.U32 R178, R181 ;  /* 0x000000b500b27245 */ /* 0x000fe40000201000 */
[----:B------:R-:W-:Y:S02]  /*1c460*/  PRMT R133, R4, 0x5410, R133 ;  /* 0x0000541004857816 */ /* 0x000fe40000000085 */
[----:B------:R-:W-:Y:S01]  /*1c470*/  PRMT R134, R134, 0x5410, R139 ;  /* 0x0000541086867816 */ /* 0x000fe2000000008b */
[----:B------:R-:W-:Y:S01]  /*1c480*/  FFMA.FTZ R178, R178, R182, 1.1641532182693481445e-10 ;  /* 0x2f000000b2b27423 */ /* 0x000fe200000100b6 */
[----:B------:R-:W-:-:S04]  /*1c490*/  PRMT R132, R132, 0x5410, R138 ;  /* 0x0000541084847816 */ /* 0x000fc8000000008a */
[----:B------:R-:W-:Y:S02]  /*1c4a0*/  FSETP.GTU.FTZ.AND P6, PT, R178, R177, PT ;  /* 0x000000b1b200720b */ /* 0x000fe40003fdc000 */
[----:B------:R-:W-:Y:S02]  /*1c4b0*/  PRMT R177, R47, 0x7632, R177 ;  /* 0x000076322fb17816 */ /* 0x000fe400000000b1 */
[----:B------:R-:W-:-:S03]  /*1c4c0*/  SEL R178, RZ, 0x1, P6 ;  /* 0x00000001ffb27807 */ /* 0x000fc60003000000 */
[----:B------:R-:W-:Y:S01]  /*1c4d0*/  IMAD.U32 R177, R177, 0x10000, RZ ;  /* 0x00010000b1b17824 */ /* 0x000fe200078e00ff */
[----:B------:R-:W-:-:S03]  /*1c4e0*/  PRMT R4, R178, 0x7610, R4 ;  /* 0x00007610b2047816 */ /* 0x000fc60000000004 */
[----:B------:R-:W-:Y:S01]  /*1c4f0*/  FMUL.FTZ R177, R177, R164 ;  /* 0x000000a4b1b17220 */ /* 0x000fe20000410000 */
[----:B------:R-:W-:-:S04]  /*1c500*/  @P1 PRMT R164, R43, 0x7632, R164 ;  /* 0x000076322ba41816 */ /* 0x000fc800000000a4 */
[----:B------:R-:W-:Y:S02]  /*1c510*/  FSEL R177, R177, RZ, !P6 ;  /* 0x000000ffb1b17208 */ /* 0x000fe40007000000 */
[----:B------:R-:W-:-:S03]  /*1c520*/  @P1 SHF.L.U32 R164, R164, 0x10, RZ ;  /* 0x00000010a4a41819 */ /* 0x000fc600000006ff */
[----:B------:R-:W-:-:S04]  /*1c530*/  FADD.FTZ R183, R183, R177 ;  /* 0x000000b1b7b77221 */ /* 0x000fc80000010000 */
[----:B------:R-:W-:Y:S01]  /*1c540*/  @P1 FADD.FTZ R164, R183, R164 ;  /* 0x000000a4b7a41221 */ /* 0x000fe20000010000 */
[----:B------:R-:W-:-:S05]  /*1c550*/  @!P1 IMAD.MOV.U32 R164, RZ, RZ, R183 ;  /* 0x000000ffffa49224 */ /* 0x000fca00078e00b7 */
[----:B------:R-:W-:-:S04]  /*1c560*/  F2FP.BF16.F32.PACK_AB R177, RZ, R164 ;  /* 0x000000a4ffb1723e */ /* 0x000fc800000010ff */
[----:B------:R-:W-:Y:S01]  /*1c570*/  PRMT R135, R135, 0x5410, R177 ;  /* 0x0000541087877816 */ /* 0x000fe200000000b1 */
[----:B------:R-:W-:Y:S06]  /*1c580*/  BRA `(.L_x_556) ;  /* 0x0000003000c87947 */ /* 0x000fec0003800000 */
.L_x_475:
        /* <DEDUP_REMOVED lines=16> */
.L_x_559:
        /* <DEDUP_REMOVED lines=12> */
.L_x_561:
[----:B------:R-:W-:Y:S05]  /*1c750*/  BSYNC.RECONVERGENT B2 ;  /* 0x0000000000027941 */ /* 0x000fea0003800200 */
.L_x_560:
        /* <DEDUP_REMOVED lines=62> */
.L_x_558:
[----:B------:R-:W-:Y:S05]  /*1cb40*/  BSYNC.RECONVERGENT B1 ;  /* 0x0000000000017941 */ /* 0x000fea0003800200 */
.L_x_557:
[----:B------:R-:W0:Y:S01]  /*1cb50*/  LDC R182, c[0x0][0x404] ;  /* 0x00010100ffb67b82 */ /* 0x000e220000000800 */
[----:B------:R-:W-:Y:S01]  /*1cb60*/  I2FP.F32.U32 R2, R2 ;  /* 0x0000000200027245 */ /* 0x000fe20000201000 */
[----:B------:R-:W-:Y:S01]  /*1cb70*/  IMAD.MOV.U32 R183, RZ, RZ, 0x2f800000 ;  /* 0x2f800000ffb77424 */ /* 0x000fe200078e00ff */
[----:B------:R-:W-:Y:S01]  /*1cb80*/  ISETP.NE.AND P2, PT, R31, 0x1, PT ;  /* 0x000000011f00780c */ /* 0x000fe20003f45270 */
[----:B------:R-:W-:Y:S01]  /*1cb90*/  BSSY.RECONVERGENT B1, `(.L_x_562) ;  /* 0x0000064000017945 */ /* 0x000fe20003800200 */
[----:B-----5:R-:W-:Y:S01]  /*1cba0*/  @P1 SHF.L.U32 R17, R40, 0x10, RZ ;  /* 0x0000001028111819 */ /* 0x020fe200000006ff */
[----:B------:R-:W-:Y:S01]  /*1cbb0*/  FFMA.FTZ R2, R2, R183, 1.1641532182693481445e-10 ;  /* 0x2f00000002027423 */ /* 0x000fe200000100b7 */
[----:B------:R-:W-:Y:S01]  /*1cbc0*/  LOP3.LUT R21, R21, 0xffffffef, RZ, 0xc0, !PT ;  /* 0xffffffef15157812 */ /* 0x000fe200078ec0ff */
[----:B------:R-:W1:Y:S01]  /*1cbd0*/  LDC R164, c[0x0][0x408] ;  /* 0x00010200ffa47b82 */ /* 0x000e620000000800 */
[----:B------:R-:W-:Y:S02]  /*1cbe0*/  IMAD.MOV.U32 R30, RZ, RZ, 0x2 ;  /* 0x00000002ff1e7424 */ /* 0x000fe400078e00ff */
        /* <DEDUP_REMOVED lines=19> */
.L_x_564:
        /* <DEDUP_REMOVED lines=12> */
.L_x_566:
[----:B------:R-:W-:Y:S05]  /*1cde0*/  BSYNC.RECONVERGENT B2 ;  /* 0x0000000000027941 */ /* 0x000fea0003800200 */
.L_x_565:
        /* <DEDUP_REMOVED lines=62> */
.L_x_563:
[----:B------:R-:W-:Y:S05]  /*1d1d0*/  BSYNC.RECONVERGENT B1 ;  /* 0x0000000000017941 */ /* 0x000fea0003800200 */
.L_x_562:
[----:B------:R-:W-:Y:S01]  /*1d1e0*/  I2FP.F32.U32 R17, R17 ;  /* 0x0000001100117245 */ /* 0x000fe20000201000 */
[----:B------:R-:W-:Y:S01]  /*1d1f0*/  IMAD.U32 R31, R132, 0x10000, RZ ;  /* 0x00010000841f7824 */ /* 0x000fe200078e00ff */
[----:B------:R-:W-:Y:S01]  /*1d200*/  LOP3.LUT R21, R21, 0xfffffff7, RZ, 0xc0, !PT ;  /* 0xfffffff715157812 */ /* 0x000fe200078ec0ff */
[----:B------:R-:W-:Y:S01]  /*1d210*/  BSSY.RECONVERGENT B1, `(.L_x_567) ;  /* 0x0000062000017945 */ /* 0x000fe20003800200 */
[----:B------:R-:W-:Y:S02]  /*1d220*/  HFMA2 R145, -RZ, RZ, 0, 1.1920928955078125e-07 ;  /* 0x00000002ff917431 */ /* 0x000fe400000001ff */
[----:B------:R-:W-:Y:S01]  /*1d230*/  FFMA.FTZ R17, R17, R183, 1.1641532182693481445e-10 ;  /* 0x2f00000011117423 */ /* 0x000fe200000100b7 */
[----:B------:R-:W-:-:S04]  /*1d240*/  FMUL.FTZ R31, R31, R164 ;  /* 0x000000a41f1f7220 */ /* 0x000fc80000410000 */
[----:B------:R-:W-:Y:S02]  /*1d250*/  FSETP.GTU.FTZ.AND P2, PT, R17, R182, PT ;  /* 0x000000b61100720b */ /* 0x000fe40003f5c000 */
[----:B------:R-:W-:Y:S02]  /*1d260*/  @P1 PRMT R17, R40, 0x7632, R17 ;  /* 0x0000763228111816 */ /* 0x000fe40000000011 */
[----:B------:R-:W-:Y:S02]  /*1d270*/  FSEL R31, R31, RZ, !P2 ;  /* 0x000000ff1f1f7208 */ /* 0x000fe40005000000 */
[----:B------:R-:W-:Y:S01]  /*1d280*/  PLOP3.LUT P2, PT, P2, PT, PT, 0x8, 0x80 ;  /* 0x000000000080781c */ /* 0x000fe2000174e170 */
[----:B------:R-:W-:-:S04]  /*1d290*/  @P1 IMAD.U32 R17, R17, 0x10000, RZ ;  /* 0x0001000011111824 */ /* 0x000fc800078e00ff */
[----:B------:R-:W-:Y:S01]  /*1d2a0*/  @P1 FADD.FTZ R31, R17, R31 ;  /* 0x0000001f111f1221 */ /* 0x000fe20000010000 */
[----:B------:R-:W-:-:S04]  /*1d2b0*/  IMAD.MOV.U32 R17, RZ, RZ, R14 ;  /* 0x000000ffff117224 */ /* 0x000fc800078e000e */
[----:B------:R-:W-:-:S03]  /*1d2c0*/  F2FP.BF16.F32.PACK_AB R132, RZ, R31 ;  /* 0x0000001fff84723e */ /* 0x000fc600000010ff */
        /* <DEDUP_REMOVED lines=11> */
.L_x_569:
[----:B------:R-:W-:Y:S01]  /*1d380*/  VIADD R22, R22, 0x1 ;  /* 0x0000000116167836 */ /* 0x000fe20000000000 */
[----:B------:R-:W-:Y:S04]  /*1d390*/  BSSY.RECONVERGENT B2, `(.L_x_570) ;  /* 0x000000b000027945 */ /* 0x000fe80003800200 */
[----:B------:R-:W-:-:S13]  /*1d3a0*/  ISETP.NE.AND P2, PT, R22, RZ, PT ;  /* 0x000000ff1600720c */ /* 0x000fda0003f45270 */
[----:B------:R-:W-:Y:S05]  /*1d3b0*/  @P2 BRA `(.L_x_571) ;  /* 0x0000000000202947 */ /* 0x000fea0003800000 */
[----:B------:R-:W-:-:S05]  /*1d3c0*/  VIADD R16, R16, 0x1 ;  /* 0x0000000110107836 */ /* 0x000fca0000000000 */
[----:B------:R-:W-:-:S13]  /*1d3d0*/  ISETP.NE.AND P2, PT, R16, RZ, PT ;  /* 0x000000ff1000720c */ /* 0x000fda0003f45270 */
[----:B------:R-:W-:Y:S01]  /*1d3e0*/  @!P2 IADD3 R20, PT, PT, R20, 0x1, RZ ;  /* 0x000000011414a810 */ /* 0x000fe20007ffe0ff */
[----:B------:R-:W-:Y:S02]  /*1d3f0*/  @!P2 VIADD R14, R15, 0x1 ;  /* 0x000000010f0ea836 */ /* 0x000fe40000000000 */
[----:B------:R-:W-:Y:S01]  /*1d400*/  @!P2 IMAD.MOV.U32 R16, RZ, RZ, RZ ;  /* 0x000000ffff10a224 */ /* 0x000fe200078e00ff */
[----:B------:R-:W-:-:S13]  /*1d410*/  ISETP.NE.AND P3, PT, R20, RZ, !P2 ;  /* 0x000000ff1400720c */ /* 0x000fda0005765270 */
[----:B------:R-:W-:-:S05]  /*1d420*/  @P3 IMAD.MOV R14, RZ, RZ, R15 ;  /* 0x000000ffff0e3224 */ /* 0x000fca00078e020f */
[----:B------:R-:W-:-:S07]  /*1d430*/  @!P2 MOV R15, R14 ;  /* 0x0000000e000fa202 */ /* 0x000fce0000000f00 */
.L_x_571:
[----:B------:R-:W-:Y:S05]  /*1d440*/  BSYNC.RECONVERGENT B2 ;  /* 0x0000000000027941 */ /* 0x000fea0003800200 */
.L_x_570:
        /* <DEDUP_REMOVED lines=62> */
.L_x_568:
[----:B------:R-:W-:Y:S05]  /*1d830*/  BSYNC.RECONVERGENT B1 ;  /* 0x0000000000017941 */ /* 0x000fea0003800200 */
.L_x_567:
[----:B------:R-:W-:Y:S01]  /*1d840*/  I2FP.F32.U32 R17, R17 ;  /* 0x0000001100117245 */ /* 0x000fe20000201000 */
[----:B------:R-:W-:Y:S01]  /*1d850*/  BSSY.RECONVERGENT B1, `(.L_x_572) ;  /* 0x0000064000017945 */ /* 0x000fe20003800200 */
[----:B------:R-:W-:Y:S01]  /*1d860*/  LOP3.LUT R21, R21, 0xfffffffb, RZ, 0xc0, !PT ;  /* 0xfffffffb15157812 */ /* 0x000fe200078ec0ff */
[----:B------:R-:W-:Y:S01]  /*1d870*/  IMAD.MOV.U32 R144, RZ, RZ, 0x2 ;  /* 0x00000002ff907424 */ /* 0x000fe200078e00ff */
[----:B------:R-:W-:Y:S01]  /*1d880*/  MOV R139, R14 ;  /* 0x0000000e008b7202 */ /* 0x000fe20000000f00 */
        /* <DEDUP_REMOVED lines=21> */
.L_x_574:
        /* <DEDUP_REMOVED lines=10> */
[----:B------:R-:W-:-:S05]  /*1da80*/  @P3 IADD3 R14, PT, PT, R15, RZ, RZ ;  /* 0x000000ff0f0e3210 */ /* 0x000fca0007ffe0ff */
[----:B------:R-:W-:-:S07]  /*1da90*/  @!P2 IMAD.MOV.U32 R15, RZ, RZ, R14 ;  /* 0x000000ffff0fa224 */ /* 0x000fce00078e000e */
.L_x_576:
[----:B------:R-:W-:Y:S05]  /*1daa0*/  BSYNC.RECONVERGENT B2 ;  /* 0x0000000000027941 */ /* 0x000fea0003800200 */
.L_x_575:
        /* <DEDUP_REMOVED lines=62> */
.L_x_573:
[----:B------:R-:W-:Y:S05]  /*1de90*/  BSYNC.RECONVERGENT B1 ;  /* 0x0000000000017941 */ /* 0x000fea0003800200 */
.L_x_572:
[----:B------:R-:W-:Y:S01]  /*1dea0*/  I2FP.F32.U32 R139, R139 ;  /* 0x0000008b008b7245 */ /* 0x000fe20000201000 */
[----:B------:R-:W-:Y:S01]  /*1deb0*/  IMAD.U32 R17, R17, 0x10000, RZ ;  /* 0x0001000011117824 */ /* 0x000fe200078e00ff */
[----:B------:R-:W-:Y:S01]  /*1dec0*/  LOP3.LUT R21, R21, 0xfffffffd, RZ, 0xc0, !PT ;  /* 0xfffffffd15157812 */ /* 0x000fe200078ec0ff */
[----:B------:R-:W-:Y:S01]  /*1ded0*/  BSSY.RECONVERGENT B1, `(.L_x_577) ;  /* 0x0000062000017945 */ /* 0x000fe20003800200 */
[----:B------:R-:W-:Y:S02]  /*1dee0*/  HFMA2 R154, -RZ, RZ, 0, 1.1920928955078125e-07 ;  /* 0x00000002ff9a7431 */ /* 0x000fe400000001ff */
        /* <DEDUP_REMOVED lines=8> */
[----:B------:R-:W-:-:S04]  /*1df70*/  IMAD.MOV.U32 R17, RZ, RZ, R14 ;  /* 0x000000ffff117224 */ /* 0x000fc800078e000e */
        /* <DEDUP_REMOVED lines=12> */
.L_x_579:
[----:B------:R-:W-:Y:S01]  /*1e040*/  IADD3 R22, PT, PT, R22, 0x1, RZ ;  /* 0x0000000116167810 */ /* 0x000fe20007ffe0ff */
[----:B------:R-:W-:Y:S03]  /*1e050*/  BSSY.RECONVERGENT B2, `(.L_x_580) ;  /* 0x000000b000027945 */ /* 0x000fe60003800200 */
[----:B------:R-:W-:-:S13]  /*1e060*/  ISETP.NE.AND P2, PT, R22, RZ, PT ;  /* 0x000000ff1600720c */ /* 0x000fda0003f45270 */
[----:B------:R-:W-:Y:S05]  /*1e070*/  @P2 BRA `(.L_x_581) ;  /* 0x0000000000202947 */ /* 0x000fea0003800000 */
[----:B------:R-:W-:-:S05]  /*1e080*/  VIADD R16, R16, 0x1 ;  /* 0x0000000110107836 */ /* 0x000fca0000000000 */
[----:B------:R-:W-:-:S13]  /*1e090*/  ISETP.NE.AND P2, PT, R16, RZ, PT ;  /* 0x000000ff1000720c */ /* 0x000fda0003f45270 */
[----:B------:R-:W-:Y:S01]  /*1e0a0*/  @!P2 VIADD R20, R20, 0x1 ;  /* 0x000000011414a836 */ /* 0x000fe20000000000 */
[----:B------:R-:W-:Y:S02]  /*1e0b0*/  @!P2 IADD3 R14, PT, PT, R15, 0x1, RZ ;  /* 0x000000010f0ea810 */ /* 0x000fe40007ffe0ff */
[----:B------:R-:W-:Y:S02]  /*1e0c0*/  @!P2 MOV R16, RZ ;  /* 0x000000ff0010a202 */ /* 0x000fe40000000f00 */
[----:B------:R-:W-:-:S13]  /*1e0d0*/  ISETP.NE.AND P3, PT, R20, RZ, !P2 ;  /* 0x000000ff1400720c */ /* 0x000fda0005765270 */
[----:B------:R-:W-:-:S04]  /*1e0e0*/  @P3 IMAD.MOV R14, RZ, RZ, R15 ;  /* 0x000000ffff0e3224 */ /* 0x000fc800078e020f */
[----:B------:R-:W-:-:S07]  /*1e0f0*/  @!P2 IMAD.MOV.U32 R15, RZ, RZ, R14 ;  /* 0x000000ffff0fa224 */ /* 0x000fce00078e000e */
.L_x_581:
[----:B------:R-:W-:Y:S05]  /*1e100*/  BSYNC.RECONVERGENT B2 ;  /* 0x0000000000027941 */ /* 0x000fea0003800200 */
.L_x_580:
        /* <DEDUP_REMOVED lines=62> */
.L_x_578:
[----:B------:R-:W-:Y:S05]  /*1e4f0*/  BSYNC.RECONVERGENT B1 ;  /* 0x0000000000017941 */ /* 0x000fea0003800200 */
.L_x_577:
[----:B------:R-:W-:Y:S01]  /*1e500*/  I2FP.F32.U32 R17, R17 ;  /* 0x0000001100117245 */ /* 0x000fe20000201000 */
[----:B------:R-:W-:Y:S01]  /*1e510*/  BSSY.RECONVERGENT B1, `(.L_x_582) ;  /* 0x0000062000017945 */ /* 0x000fe20003800200 */
[----:B------:R-:W-:Y:S01]  /*1e520*/  ISETP.NE.AND P3, PT, R154, 0x1, PT ;  /* 0x000000019a00780c */ /* 0x000fe20003f65270 */
[----:B------:R-:W-:Y:S02]  /*1e530*/  IMAD.MOV.U32 R155, RZ, RZ, 0x2 ;  /* 0x00000002ff9b7424 */ /* 0x000fe400078e00ff */
[----:B------:R-:W-:Y:S01]  /*1e540*/  FFMA.FTZ R17, R17, R183, 1.1641532182693481445e-10 ;  /* 0x2f00000011117423 */ /* 0x000fe200000100b7 */
[----:B------:R-:W-:-:S04]  /*1e550*/  IMAD.MOV.U32 R177, RZ, RZ, R14 ;  /* 0x000000ffffb17224 */ /* 0x000fc800078e000e */
[----:B------:R-:W-:Y:S01]  /*1e560*/  FSETP.GTU.FTZ.AND P2, PT, R17, R182, PT ;  /* 0x000000b61100720b */ /* 0x000fe20003f5c000 */
[----:B------:R-:W-:-:S04]  /*1e570*/  IMAD.U32 R17, R134, 0x10000, RZ ;  /* 0x0001000086117824 */ /* 0x000fc800078e00ff */
[----:B------:R-:W-:-:S05]  /*1e580*/  FMUL.FTZ R17, R17, R164 ;  /* 0x000000a411117220 */ /* 0x000fca0000410000 */
[----:B------:R-:W-:Y:S02]  /*1e590*/  FSEL R144, R17, RZ, !P2 ;  /* 0x000000ff11907208 */ /* 0x000fe40005000000 */
[----:B------:R-:W-:Y:S02]  /*1e5a0*/  @P1 SHF.L.U32 R17, R42, 0x10, RZ ;  /* 0x000000102a111819 */ /* 0x000fe400000006ff */
        /* <DEDUP_REMOVED lines=9> */
[----:B------:R-:W-:Y:S01]  /*1e640*/  @!P3 IMAD.MOV.U32 R177, RZ, RZ, R18 ;  /* 0x000000ffffb1b224 */ /* 0x000fe200078e0012 */
[----:B------:R-:W-:Y:S01]  /*1e650*/  @P3 MOV R177, R19 ;  /* 0x0000001300b13202 */ /* 0x000fe20000000f00 */
[----:B------:R-:W-:Y:S01]  /*1e660*/  @P3 VIADD R155, R154, 0x1 ;  /* 0x000000019a9b3836 */ /* 0x000fe20000000000 */
[----:B------:R-:W-:Y:S06]  /*1e670*/  BRA `(.L_x_583) ;  /* 0x00000004002c7947 */ /* 0x000fec0003800000 */
.L_x_584:
        /* <DEDUP_REMOVED lines=12> */
.L_x_586:
[----:B------:R-:W-:Y:S05]  /*1e740*/  BSYNC.RECONVERGENT B2 ;  /* 0x0000000000027941 */ /* 0x000fea0003800200 */
.L_x_585:
        /* <DEDUP_REMOVED lines=62> */
.L_x_583:
[----:B------:R-:W-:Y:S05]  /*1eb30*/  BSYNC.RECONVERGENT B1 ;  /* 0x0000000000017941 */ /* 0x000fea0003800200 */
.L_x_582:
[----:B------:R-:W-:Y:S01]  /*1eb40*/  I2FP.F32.U32 R154, R177 ;  /* 0x000000b1009a7245 */ /* 0x000fe20000201000 */
[----:B------:R-:W-:Y:S01]  /*1eb50*/  BSSY.RECONVERGENT B1, `(.L_x_587) ;  /* 0x0000062000017945 */ /* 0x000fe20003800200 */
[----:B------:R-:W-:Y:S01]  /*1eb60*/  SHF.L.U32 R17, R17, 0x10, RZ ;  /* 0x0000001011117819 */ /* 0x000fe200000006ff */
[----:B------:R-:W-:Y:S01]  /*1eb70*/  IMAD.MOV.U32 R178, RZ, RZ, 0x2 ;  /* 0x00000002ffb27424 */ /* 0x000fe200078e00ff */
[----:B------:R-:W-:Y:S01]  /*1eb80*/  ISETP.NE.AND P4, PT, R155, 0x1, PT ;  /* 0x000000019b00780c */ /* 0x000fe20003f85270 */
[----:B------:R-:W-:-:S05]  /*1eb90*/  FFMA.FTZ R154, R154, R183, 1.1641532182693481445e-10 ;  /* 0x2f0000009a9a7423 */ /* 0x000fca00000100b7 */
[----:B------:R-:W-:Y:S01]  /*1eba0*/  FSETP.GTU.FTZ.AND P3, PT, R154, R182, PT ;  /* 0x000000b69a00720b */ /* 0x000fe20003f7c000 */
[----:B------:R-:W-:Y:S01]  /*1ebb0*/  FMUL.FTZ R154, R17, R164 ;  /* 0x000000a4119a7220 */ /* 0x000fe20000410000 */
[----:B------:R-:W-:-:S04]  /*1ebc0*/  @P1 PRMT R17, R42, 0x7632, R17 ;  /* 0x000076322a111816 */ /* 0x000fc80000000011 */
[----:B------:R-:W-:Y:S01]  /*1ebd0*/  FSEL R154, R154, RZ, !P3 ;  /* 0x000000ff9a9a7208 */ /* 0x000fe20005800000 */
[----:B------:R-:W-:Y:S01]  /*1ebe0*/  @P1 IMAD.U32 R17, R17, 0x10000, RZ ;  /* 0x0001000011111824 */ /* 0x000fe200078e00ff */
        /* <DEDUP_REMOVED lines=13> */
.L_x_589:
        /* <DEDUP_REMOVED lines=12> */
.L_x_591:
[----:B------:R-:W-:Y:S05]  /*1ed80*/  BSYNC.RECONVERGENT B2 ;  /* 0x0000000000027941 */ /* 0x000fea0003800200 */
.L_x_590:
        /* <DEDUP_REMOVED lines=62> */
.L_x_588:
[----:B------:R-:W-:Y:S05]  /*1f170*/  BSYNC.RECONVERGENT B1 ;  /* 0x0000000000017941 */ /* 0x000fea0003800200 */
.L_x_587:
        /* <DEDUP_REMOVED lines=24> */
.L_x_594:
        /* <DEDUP_REMOVED lines=12> */
.L_x_596:
[----:B------:R-:W-:Y:S05]  /*1f3c0*/  BSYNC.RECONVERGENT B2 ;  /* 0x0000000000027941 */ /* 0x000fea0003800200 */
.L_x_595:
        /* <DEDUP_REMOVED lines=60> */
[----:B------:R-:W-:Y:S02]  /*1f790*/  LOP3.LUT R19, R180, UR15, R179, 0x96, !PT ;  /* 0x0000000fb4137c12 */ /* 0x000fe4000f8e96b3 */
[----:B------:R-:W-:-:S07]  /*1f7a0*/  MOV R14, R178 ;  /* 0x000000b2000e7202 */ /* 0x000fce0000000f00 */
.L_x_593:
[----:B------:R-:W-:Y:S05]  /*1f7b0*/  BSYNC.RECONVERGENT B1 ;  /* 0x0000000000017941 */ /* 0x000fea0003800200 */
.L_x_592:
        /* <DEDUP_REMOVED lines=14> */
[----:B------:R-:W-:-:S07]  /*1f8a0*/  PRMT R135, R135, 0x5410, R178 ;  /* 0x0000541087877816 */ /* 0x000fce00000000b2 */
.L_x_556:
        /* <DEDUP_REMOVED lines=43> */
.L_x_597:
[----:B------:R-:W-:Y:S01]  /*1fb60*/  IMAD.MOV.U32 R177, RZ, RZ, R137 ;  /* 0x000000ffffb17224 */ /* 0x000fe200078e0089 */
[----:B------:R-:W-:-:S07]  /*1fb70*/  IADD3 R136, PT, PT, R136, 0x20, RZ ;  /* 0x0000002088887810 */ /* 0x000fce0007ffe0ff */
.L_x_474:
[----:B------:R-:W-:Y:S05]  /*1fb80*/  BSYNC.RECONVERGENT B0 ;  /* 0x0000000000007941 */ /* 0x000fea0003800200 */
.L_x_473:
        /* <DEDUP_REMOVED lines=30> */
[----:B------:R-:W-:Y:S01]  /*1fd70*/  @!P2 IMAD.MOV.U32 R137, RZ, RZ, R177 ;  /* 0x000000ffff89a224 */ /* 0x000fe200078e00b1 */
[----:B------:R-:W-:Y:S01]  /*1fd80*/  @P2 MOV R137, R177 ;  /* 0x000000b100892202 */ /* 0x000fe20000000f00 */
[----:B------:R-:W-:Y:S02]  /*1fd90*/  @P2 VIADD R4, R17, 0x1 ;  /* 0x0000000111042836 */ /* 0x000fe40000000000 */
[----:B------:R-:W-:Y:S01]  /*1fda0*/  @P2 IMAD.MOV.U32 R0, RZ, RZ, R19 ;  /* 0x000000ffff002224 */ /* 0x000fe200078e0013 */
[----:B------:R-:W-:Y:S06]  /*1fdb0*/  BRA `(.L_x_602) ;  /* 0x00000004002c7947 */ /* 0x000fec0003800000 */
.L_x_603:
        /* <DEDUP_REMOVED lines=12> */
.L_x_605:
[----:B------:R-:W-:Y:S05]  /*1fe80*/  BSYNC.RECONVERGENT B2 ;  /* 0x0000000000027941 */ /* 0x000fea0003800200 */
.L_x_604:
        /* <DEDUP_REMOVED lines=62> */
.L_x_602:
[----:B------:R-:W-:Y:S05]  /*20270*/  BSYNC.RECONVERGENT B1 ;  /* 0x0000000000017941 */ /* 0x000fea0003800200 */
.L_x_601:
[----:B------:R-:W1:Y:S01]  /*20280*/  LDC R177, c[0x0][0x404] ;  /* 0x00010100ffb17b82 */ /* 0x000e620000000800 */
[----:B------:R-:W-:Y:S01]  /*20290*/  I2FP.F32.U32 R0, R0 ;  /* 0x0000000000007245 */ /* 0x000fe20000201000 */
[----:B------:R-:W-:Y:S01]  /*202a0*/  HFMA2 R182, -RZ, RZ, 0.1171875, 0 ;  /* 0x2f800000ffb67431 */ /* 0x000fe200000001ff */
[----:B------:R-:W-:Y:S01]  /*202b0*/  LOP3.LUT R21, R21, 0xffffffef, RZ, 0xc0, !PT ;  /* 0xffffffef15157812 */ /* 0x000fe200078ec0ff */
[----:B------:R-:W-:Y:S01]  /*202c0*/  BSSY.RECONVERGENT B1, `(.L_x_606) ;  /* 0x0000061000017945 */ /* 0x000fe20003800200 */
[----:B-----5:R-:W-:Y:S01]  /*202d0*/  PRMT R10, R132, 0x7632, R10 ;  /* 0x00007632840a7816 */ /* 0x020fe2000000000a */
[----:B------:R-:W-:Y:S02]  /*202e0*/  IMAD.MOV.U32 R5, RZ, RZ, 0x2 ;  /* 0x00000002ff057424 */ /* 0x000fe400078e00ff */
[----:B------:R-:W-:Y:S01]  /*202f0*/  FFMA.FTZ R0, R0, R182, 1.1641532182693481445e-10 ;  /* 0x2f00000000007423 */ /* 0x000fe200000100b6 */
[----:B------:R-:W2:Y:S01]  /*20300*/  LDC R165, c[0x0][0x408] ;  /* 0x00010200ffa57b82 */ /* 0x000ea20000000800 */
[----:B------:R-:W-:-:S03]  /*20310*/  MOV R7, R14 ;  /* 0x0000000e00077202 */ /* 0x000fc60000000f00 */
[----:B-1----:R-:W-:Y:S01]  /*20320*/  FSETP.GTU.FTZ.AND P2, PT, R0, R177, PT ;  /* 0x000000b10000720b */ /* 0x002fe20003f5c000 */
[----:B------:R-:W-:-:S04]  /*20330*/  IMAD.U32 R0, R132, 0x10000, RZ ;  /* 0x0001000084007824 */ /* 0x000fc800078e00ff */
[----:B--2---:R-:W-:-:S05]  /*20340*/  FMUL.FTZ R0, R0, R165 ;  /* 0x000000a500007220 */ /* 0x004fca0000410000 */
        /* <DEDUP_REMOVED lines=13> */
.L_x_608:
        /* <DEDUP_REMOVED lines=12> */
.L_x_610:
[----:B------:R-:W-:Y:S05]  /*204e0*/  BSYNC.RECONVERGENT B2 ;  /* 0x0000000000027941 */ /* 0x000fea0003800200 */
.L_x_609:
        /* <DEDUP_REMOVED lines=62> */
.L_x_607:
[----:B------:R-:W-:Y:S05]  /*208d0*/  BSYNC.RECONVERGENT B1 ;  /* 0x0000000000017941 */ /* 0x000fea0003800200 */
.L_x_606:
        /* <DEDUP_REMOVED lines=25> */
.L_x_613:
        /* <DEDUP_REMOVED lines=12> */
.L_x_615:
[----:B------:R-:W-:Y:S05]  /*20b30*/  BSYNC.RECONVERGENT B2 ;  /* 0x0000000000027941 */ /* 0x000fea0003800200 */
.L_x_614:
        /* <DEDUP_REMOVED lines=62> */
.L_x_612:
[----:B------:R-:W-:Y:S05]  /*20f20*/  BSYNC.RECONVERGENT B1 ;  /* 0x0000000000017941 */ /* 0x000fea0003800200 */
.L_x_611:
[----:B------:R-:W-:Y:S01]  /*20f30*/  I2FP.F32.U32 R5, R7 ;  /* 0x0000000700057245 */ /* 0x000fe20000201000 */
[----:B------:R-:W-:Y:S01]  /*20f40*/  BSSY.RECONVERGENT B1, `(.L_x_616) ;  /* 0x0000060000017945 */ /* 0x000fe20003800200 */
[----:B------:R-:W-:Y:S01]  /*20f50*/  SHF.L.U32 R10, R10, 0x10, RZ ;  /* 0x000000100a0a7819 */ /* 0x000fe200000006ff */
[----:B------:R-:W-:Y:S01]  /*20f60*/  IMAD.MOV.U32 R7, RZ, RZ, R14 ;  /* 0x000000ffff077224 */ /* 0x000fe200078e000e */
[----:B------:R-:W-:Y:S01]  /*20f70*/  LOP3.LUT R21, R21, 0xfffffff7, RZ, 0xc0, !PT ;  /* 0xfffffff715157812 */ /* 0x000fe200078ec0ff */
[----:B------:R-:W-:Y:S02]  /*20f80*/  FFMA.FTZ R5, R5, R182, 1.1641532182693481445e-10 ;  /* 0x2f00000005057423 */ /* 0x000fe400000100b6 */
[----:B------:R-:W-:-:S03]  /*20f90*/  FMUL.FTZ R10, R10, R165 ;  /* 0x000000a50a0a7220 */ /* 0x000fc60000410000 */
        /* <DEDUP_REMOVED lines=15> */
.L_x_618:
        /* <DEDUP_REMOVED lines=12> */
.L_x_620:
[----:B------:R-:W-:Y:S05]  /*21150*/  BSYNC.RECONVERGENT B2 ;  /* 0x0000000000027941 */ /* 0x000fea0003800200 */
.L_x_619:
        /* <DEDUP_REMOVED lines=62> */
.L_x_617:
[----:B------:R-:W-:Y:S05]  /*21540*/  BSYNC.RECONVERGENT B1 ;  /* 0x0000000000017941 */ /* 0x000fea0003800200 */
.L_x_616:
[----:B------:R-:W-:Y:S01]  /*21550*/  I2FP.F32.U32 R4, R7 ;  /* 0x0000000700047245 */ /* 0x000fe20000201000 */
[----:B------:R-:W-:Y:S01]  /*21560*/  BSSY.RECONVERGENT B1, `(.L_x_621) ;  /* 0x0000065000017945 */ /* 0x000fe20003800200 */
[----:B------:R-:W-:-:S03]  /*21570*/  IMAD.MOV.U32 R7, RZ, RZ, R14 ;  /* 0x000000ffff077224 */ /* 0x000fc600078e000e */
        /* <DEDUP_REMOVED lines=12> */
[----:B------:R-:W-:Y:S01]  /*21640*/  HFMA2 R4, -RZ, RZ, 0, 1.1920928955078125e-07 ;  /* 0x00000002ff047431 */ /* 0x000fe200000001ff */
        /* <DEDUP_REMOVED lines=11> */
.L_x_623:
        /* <DEDUP_REMOVED lines=12> */
.L_x_625:
[----:B------:R-:W-:Y:S05]  /*217c0*/  BSYNC.RECONVERGENT B2 ;  /* 0x0000000000027941 */ /* 0x000fea0003800200 */
.L_x_624:
        /* <DEDUP_REMOVED lines=62> */
.L_x_622:
[----:B------:R-:W-:Y:S05]  /*21bb0*/  BSYNC.RECONVERGENT B1 ;  /* 0x0000000000017941 */ /* 0x000fea0003800200 */
.L_x_621:
        /* <DEDUP_REMOVED lines=23> */
.L_x_628:
        /* <DEDUP_REMOVED lines=12> */
.L_x_630:
[----:B------:R-:W-:Y:S05]  /*21df0*/  BSYNC.RECONVERGENT B2 ;  /* 0x0000000000027941 */ /* 0x000fea0003800200 */
.L_x_629:
        /* <DEDUP_REMOVED lines=62> */
.L_x_627:
[----:B------:R-:W-:Y:S05]  /*221e0*/  BSYNC.RECONVERGENT B1 ;  /* 0x0000000000017941 */ /* 0x000fea0003800200 */
.L_x_626:
[----:B------:R-:W-:Y:S01]  /*221f0*/  I2FP.F32.U32 R4, R7 ;  /* 0x0000000700047245 */ /* 0x000fe20000201000 */
[----:B------:R-:W-:Y:S01]  /*22200*/  BSSY.RECONVERGENT B1, `(.L_x_631) ;  /* 0x0000063000017945 */ /* 0x000fe20003800200 */
[----:B------:R-:W-:Y:S01]  /*22210*/  @P1 SHF.L.U32 R28, R41, 0x10, RZ ;  /* 0x00000010291c1819 */ /* 0x000fe200000006ff */
[----:B------:R-:W-:Y:S01]  /*22220*/  IMAD.MOV.U32 R6, RZ, RZ, 0x2 ;  /* 0x00000002ff067424 */ /* 0x000fe200078e00ff */
[----:B------:R-:W-:Y:S01]  /*22230*/  MOV R5, R14 ;  /* 0x0000000e00057202 */ /* 0x000fe20000000f00 */
        /* <DEDUP_REMOVED lines=20> */
.L_x_633:
        /* <DEDUP_REMOVED lines=12> */
.L_x_635:
[----:B------:R-:W-:Y:S05]  /*22440*/  BSYNC.RECONVERGENT B2 ;  /* 0x0000000000027941 */ /* 0x000fea0003800200 */
.L_x_634:
        /* <DEDUP_REMOVED lines=62> */
.L_x_632:
[----:B------:R-:W-:Y:S05]  /*22830*/  BSYNC.RECONVERGENT B1 ;  /* 0x0000000000017941 */ /* 0x000fea0003800200 */
.L_x_631:
        /* <DEDUP_REMOVED lines=22> */
.L_x_638:
        /* <DEDUP_REMOVED lines=12> */
.L_x_640:
[----:B------:R-:W-:Y:S05]  /*22a60*/  BSYNC.RECONVERGENT B2 ;  /* 0x0000000000027941 */ /* 0x000fea0003800200 */
.L_x_639:
        /* <DEDUP_REMOVED lines=62> */
.L_x_637:
[----:B------:R-:W-:Y:S05]  /*22e50*/  BSYNC.RECONVERGENT B1 ;  /* 0x0000000000017941 */ /* 0x000fea0003800200 */
.L_x_636:
        /* <DEDUP_REMOVED lines=14> */
[----:B------:R-:W-:Y:S01]  /*22f40*/  @!P1 MOV R143, R5 ;  /* 0x00000005008f9202 */ /* 0x000fe20000000f00 */
        /* <DEDUP_REMOVED lines=12> */
.L_x_643:
        /* <DEDUP_REMOVED lines=12> */
.L_x_645:
[----:B------:R-:W-:Y:S05]  /*230d0*/  BSYNC.RECONVERGENT B2 ;  /* 0x0000000000027941 */ /* 0x000fea0003800200 */
.L_x_644:
        /* <DEDUP_REMOVED lines=62> */
.L_x_642:
[----:B------:R-:W-:Y:S05]  /*234c0*/  BSYNC.RECONVERGENT B1 ;  /* 0x0000000000017941 */ /* 0x000fea0003800200 */
.L_x_641:
        /* <DEDUP_REMOVED lines=21> */
.L_x_648:
        /* <DEDUP_REMOVED lines=12> */
.L_x_650:
[----:B------:R-:W-:Y:S05]  /*236e0*/  BSYNC.RECONVERGENT B2 ;  /* 0x0000000000027941 */ /* 0x000fea0003800200 */
.L_x_649:
        /* <DEDUP_REMOVED lines=62> */
.L_x_647:
[----:B------:R-:W-:Y:S05]  /*23ad0*/  BSYNC.RECONVERGENT B1 ;  /* 0x0000000000017941 */ /* 0x000fea0003800200 */
.L_x_646:
[----:B------:R-:W-:Y:S01]  /*23ae0*/  I2FP.F32.U32 R6, R134 ;  /* 0x0000008600067245 */ /* 0x000fe20000201000 */
[----:B------:R-:W-:Y:S01]  /*23af0*/  @P1 IMAD.U32 R142, R42, 0x10000, RZ ;  /* 0x000100002a8e1824 */ /* 0x000fe200078e00ff */
[----:B------:R-:W-:Y:S01]  /*23b00*/  BSSY.RECONVERGENT B1, `(.L_x_651) ;  /* 0x0000062000017945 */ /* 0x000fe20003800200 */
[----:B------:R-:W-:Y:S02]  /*23b10*/  HFMA2 R139, -RZ, RZ, 0, 1.1920928955078125e-07 ;  /* 0x00000002ff8b7431 */ /* 0x000fe400000001ff */
[----:B------:R-:W-:-:S05]  /*23b20*/  FFMA.FTZ R6, R6, R182, 1.1641532182693481445e-10 ;  /* 0x2f00000006067423 */ /* 0x000fca00000100b6 */
[----:B------:R-:W-:Y:S02]  /*23b30*/  FSETP.GTU.FTZ.AND P3, PT, R6, R177, PT ;  /* 0x000000b10600720b */ /* 0x000fe40003f7c000 */
[----:B------:R-:W-:Y:S02]  /*23b40*/  SHF.L.U32 R6, R46, 0x10, RZ ;  /* 0x000000102e067819 */ /* 0x000fe400000006ff */
[----:B------:R-:W-:-:S03]  /*23b50*/  SEL R7, RZ, 0x1, P3 ;  /* 0x00000001ff077807 */ /* 0x000fc60001800000 */
        /* <DEDUP_REMOVED lines=17> */
.L_x_653:
        /* <DEDUP_REMOVED lines=12> */
.L_x_655:
[----:B------:R-:W-:Y:S05]  /*23d30*/  BSYNC.RECONVERGENT B2 ;  /* 0x0000000000027941 */ /* 0x000fea0003800200 */
.L_x_654:
        /* <DEDUP_REMOVED lines=62> */
.L_x_652:
[----:B------:R-:W-:Y:S05]  /*24120*/  BSYNC.RECONVERGENT B1 ;  /* 0x0000000000017941 */ /* 0x000fea0003800200 */
.L_x_651:
        /* <DEDUP_REMOVED lines=20> */
.L_x_658:
        /* <DEDUP_REMOVED lines=12> */
.L_x_660:
[----:B------:R-:W-:Y:S05]  /*24330*/  BSYNC.RECONVERGENT B2 ;  /* 0x0000000000027941 */ /* 0x000fea0003800200 */
.L_x_659:
        /* <DEDUP_REMOVED lines=62> */
.L_x_657:
[----:B------:R-:W-:Y:S05]  /*24720*/  BSYNC.RECONVERGENT B1 ;  /* 0x0000000000017941 */ /* 0x000fea0003800200 */
.L_x_656:
        /* <DEDUP_REMOVED lines=27> */
.L_x_663:
        /* <DEDUP_REMOVED lines=12> */
.L_x_665:
[----:B------:R-:W-:Y:S05]  /*249a0*/  BSYNC.RECONVERGENT B2 ;  /* 0x0000000000027941 */ /* 0x000fea0003800200 */
.L_x_664:
[----:B------:R-:W-:Y:S01]  /*249b0*/  IMAD.WIDE.U32 R18, R22, -0x2daee0ad, RZ ;  /* 0xd2511f5316127825 */ /* 0x000fe200078e00ff */
[----:B------:R-:W-:Y:S01]  /*249c0*/  UIADD3 UR15, UPT, UPT, UR4, -0x61c88647, URZ ;  /* 0x9e3779b9040f7890 */ /* 0x000fe2000fffe0ff */
[----:B------:R-:W-:Y:S02]  /*249d0*/  MOV R5, R137 ;  /* 0x0000008900057202 */ /* 0x000fe40000000f00 */
        /* <DEDUP_REMOVED lines=59> */
.L_x_662:
[----:B------:R-:W-:Y:S05]  /*24d90*/  BSYNC.RECONVERGENT B1 ;  /* 0x0000000000017941 */ /* 0x000fea0003800200 */
.L_x_661:
[----:B------:R-:W-:Y:S01]  /*24da0*/  I2FP.F32.U32 R5, R5 ;  /* 0x0000000500057245 */ /* 0x000fe20000201000 */
[----:B------:R-:W-:Y:S01]  /*24db0*/  BSSY.RECONVERGENT B1, `(.L_x_666) ;  /* 0x000005f000017945 */ /* 0x000fe20003800200 */
[----:B------:R-:W-:Y:S01]  /*24dc0*/  ISETP.NE.AND P5, PT, R157, 0x1, PT ;  /* 0x000000019d00780c */ /* 0x000fe20003fa5270 */
[----:B------:R-:W-:Y:S01]  /*24dd0*/  IMAD.MOV.U32 R179, RZ, RZ, 0x2 ;  /* 0x00000002ffb37424 */ /* 0x000fe200078e00ff */
[----:B------:R-:W-:Y:S01]  /*24de0*/  PRMT R17, R135, 0x7632, R17 ;  /* 0x0000763287117816 */ /* 0x000fe20000000011 */
[----:B------:R-:W-:-:S05]  /*24df0*/  FFMA.FTZ R5, R5, R182, 1.1641532182693481445e-10 ;  /* 0x2f00000005057423 */ /* 0x000fca00000100b6 */
[----:B------:R-:W-:Y:S01]  /*24e00*/  FSETP.GTU.FTZ.AND P4, PT, R5, R177, PT ;  /* 0x000000b10500720b */ /* 0x000fe20003f9c000 */
[----:B------:R-:W-:Y:S01]  /*24e10*/  IMAD.U32 R5, R135, 0x10000, RZ ;  /* 0x0001000087057824 */ /* 0x000fe200078e00ff */
[----:B------:R-:W-:-:S03]  /*24e20*/  MOV R135, R14 ;  /* 0x0000000e00877202 */ /* 0x000fc60000000f00 */
        /* <DEDUP_REMOVED lines=12> */
.L_x_668:
        /* <DEDUP_REMOVED lines=12> */
.L_x_670:
[----:B------:R-:W-:Y:S05]  /*24fb0*/  BSYNC.RECONVERGENT B2 ;  /* 0x0000000000027941 */ /* 0x000fea0003800200 */
.L_x_669:
        /* <DEDUP_REMOVED lines=62> */
.L_x_667:
[----:B------:R-:W-:Y:S05]  /*253a0*/  BSYNC.RECONVERGENT B1 ;  /* 0x0000000000017941 */ /* 0x000fea0003800200 */
.L_x_666:
        /* <DEDUP_REMOVED lines=25> */
.L_x_673:
        /* <DEDUP_REMOVED lines=12> */
.L_x_675:
[----:B------:R-:W-:Y:S05]  /*25600*/  BSYNC.RECONVERGENT B2 ;  /* 0x0000000000027941 */ /* 0x000fea0003800200 */
.L_x_674:
        /* <DEDUP_REMOVED lines=62> */
.L_x_672:
[----:B------:R-:W-:Y:S05]  /*259f0*/  BSYNC.RECONVERGENT B1 ;  /* 0x0000000000017941 */ /* 0x000fea0003800200 */
.L_x_671:
[----:B------:R-:W-:Y:S01]  /*25a00*/  I2FP.F32.U32 R179, R181 ;  /* 0x000000b500b37245 */ /* 0x000fe20000201000 */
[----:B------:R-:W-:Y:S01]  /*25a10*/  BSSY.RECONVERGENT B1, `(.L_x_676) ;  /* 0x0000061000017945 */ /* 0x000fe20003800200 */
[----:B------:R-:W-:Y:S01]  /*25a20*/  ISETP.NE.AND P6, PT, R178, 0x1, PT ;  /* 0x00000001b200780c */ /* 0x000fe20003fc5270 */
[----:B------:R-:W-:Y:S01]  /*25a30*/  IMAD.MOV.U32 R181, RZ, RZ, R14 ;  /* 0x000000ffffb57224 */ /* 0x000fe200078e000e */
[----:B------:R-:W-:Y:S01]  /*25a40*/  SHF.L.U32 R17, R17, 0x10, RZ ;  /* 0x0000001011117819 */ /* 0x000fe200000006ff */
[----:B------:R-:W-:-:S04]  /*25a50*/  FFMA.FTZ R179, R179, R182, 1.1641532182693481445e-10 ;  /* 0x2f000000b3b37423 */ /* 0x000fc800000100b6 */
[----:B------:R-:W-:Y:S01]  /*25a60*/  FMUL.FTZ R17, R17, R165 ;  /* 0x000000a511117220 */ /* 0x000fe20000410000 */
        /* <DEDUP_REMOVED lines=13> */
.L_x_678:
        /* <DEDUP_REMOVED lines=9> */
[----:B------:R-:W-:Y:S02]  /*25bd0*/  @!P6 VIADD R14, R15, 0x1 ;  /* 0x000000010f0ee836 */ /* 0x000fe40000000000 */
[----:B------:R-:W-:Y:S01]  /*25be0*/  @!P6 IMAD.MOV.U32 R16, RZ, RZ, RZ ;  /* 0x000000ffff10e224 */ /* 0x000fe200078e00ff */
[----:B------:R-:W-:-:S13]  /*25bf0*/  ISETP.NE.AND P0, PT, R20, RZ, !P6 ;  /* 0x000000ff1400720c */ /* 0x000fda0007705270 */
[----:B------:R-:W-:Y:S01]  /*25c00*/  @P0 IMAD.MOV R14, RZ, RZ, R15 ;  /* 0x000000ffff0e0224 */ /* 0x000fe200078e020f */
[----:B------:R-:W-:-:S04]  /*25c10*/  LOP3.LUT P0, RZ, R21, 0x800, RZ, 0xc0, !PT ;  /* 0x0000080015ff7812 */ /* 0x000fc8000780c0ff */
[----:B------:R-:W-:-:S09]  /*25c20*/  @!P6 MOV R15, R14 ;  /* 0x0000000e000fe202 */ /* 0x000fd20000000f00 */
.L_x_680:
[----:B------:R-:W-:Y:S05]  /*25c30*/  BSYNC.RECONVERGENT B2 ;  /* 0x0000000000027941 */ /* 0x000fea0003800200 */
.L_x_679:
        /* <DEDUP_REMOVED lines=62> */
.L_x_677:
[----:B------:R-:W-:Y:S05]  /*26020*/  BSYNC.RECONVERGENT B1 ;  /* 0x0000000000017941 */ /* 0x000fea0003800200 */
.L_x_676:
        /* <DEDUP_REMOVED lines=20> */
.L_x_600:
[----:B------:R-:W-:Y:S01]  /*26170*/  ISETP.NE.AND P2, PT, R17, 0x1, PT ;  /* 0x000000011100780c */ /* 0x000fe20003f45270 */
[----:B------:R-:W-:Y:S01]  /*26180*/  BSSY.RECONVERGENT B1, `(.L_x_682) ;  /* 0x000005a000017945 */ /* 0x000fe20003800200 */
[----:B0-----:R-:W-:Y:S02]  /*26190*/  HFMA2 R29, -RZ, RZ, 0, 1.1920928955078125e-07 ;  /* 0x00000002ff1d7431 */ /* 0x001fe400000001ff */
[----:B------:R-:W-:Y:S02]  /*261a0*/  IMAD.MOV.U32 R0, RZ, RZ, R14 ;  /* 0x000000ffff007224 */ /* 0x000fe400078e000e */
[----:B------:R-:W-:-:S07]  /*261b0*/  IMAD.MOV.U32 R137, RZ, RZ, R177 ;  /* 0x000000ffff897224 */ /* 0x000fce00078e00b1 */
[----:B------:R-:W-:Y:S05]  /*261c0*/  @!P2 BRA `(.L_x_683) ;  /* 0x000000040054a947 */ /* 0x000fea0003800000 */
[----:B------:R-:W-:-:S13]  /*261d0*/  ISETP.NE.AND P2, PT, R17, 0x3, PT ;  /* 0x000000031100780c */ /* 0x000fda0003f45270 */
[----:B------:R-:W-:Y:S05]  /*261e0*/  @!P2 BRA `(.L_x_684) ;  /* 0x000000000020a947 */ /* 0x000fea0003800000 */
[----:B------:R-:W-:-:S13]  /*261f0*/  ISETP.NE.AND P2, PT, R17, 0x2, PT ;  /* 0x000000021100780c */ /* 0x000fda0003f45270 */
[----:B------:R-:W-:Y:S01]  /*26200*/  @!P2 MOV R29, 0x3 ;  /* 0x00000003001da802 */ /* 0x000fe20000000f00 */
[----:B------:R-:W-:Y:S01]  /*26210*/  @!P2 IMAD.MOV.U32 R0, RZ, RZ, R18 ;  /* 0x000000ffff00a224 */ /* 0x000fe200078e0012 */
[----:B------:R-:W-:Y:S01]  /*26220*/  @!P2 MOV R137, R177 ;  /* 0x000000b10089a202 */ /* 0x000fe20000000f00 */
[----:B------:R-:W-:Y:S02]  /*26230*/  @P2 VIADD R29, R17, 0x1 ;  /* 0x00000001111d2836 */ /* 0x000fe40000000000 */
[----:B------:R-:W-:Y:S02]  /*26240*/  @P2 IMAD.MOV.U32 R0, RZ, RZ, R19 ;  /* 0x000000ffff002224 */ /* 0x000fe400078e0013 */
[----:B------:R-:W-:Y:S01]  /*26250*/  @P2 IMAD.MOV.U32 R137, RZ, RZ, R177 ;  /* 0x000000ffff892224 */ /* 0x000fe200078e00b1 */
[----:B------:R-:W-:Y:S06]  /*26260*/  BRA `(.L_x_683) ;  /* 0x00000004002c7947 */ /* 0x000fec0003800000 */
.L_x_684:
        /* <DEDUP_REMOVED lines=12> */
.L_x_686:
[----:B------:R-:W-:Y:S05]  /*26330*/  BSYNC.RECONVERGENT B2 ;  /* 0x0000000000027941 */ /* 0x000fea0003800200 */
.L_x_685:
        /* <DEDUP_REMOVED lines=62> */
.L_x_683:
[----:B------:R-:W-:Y:S05]  /*26720*/  BSYNC.RECONVERGENT B1 ;  /* 0x0000000000017941 */ /* 0x000fea0003800200 */
.L_x_682:
[----:B------:R-:W0:Y:S01]  /*26730*/  LDC R182, c[0x0][0x404] ;  /* 0x00010100ffb67b82 */ /* 0x000e220000000800 */
[----:B------:R-:W-:Y:S01]  /*26740*/  I2FP.F32.U32 R0, R0 ;  /* 0x0000000000007245 */ /* 0x000fe20000201000 */
[----:B------:R-:W-:Y:S01]  /*26750*/  IMAD.MOV.U32 R183, RZ, RZ, 0x2f800000 ;  /* 0x2f800000ffb77424 */ /* 0x000fe200078e00ff */
[----:B------:R-:W-:Y:S01]  /*26760*/  LOP3.LUT R21, R21, 0xffffffef, RZ, 0xc0, !PT ;  /* 0xffffffef15157812 */ /* 0x000fe200078ec0ff */
[----:B-----5:R-:W-:Y:S01]  /*26770*/  @P1 IMAD.U32 R17, R40, 0x10000, RZ ;  /* 0x0001000028111824 */ /* 0x020fe200078e00ff */
[----:B------:R-:W-:Y:S01]  /*26780*/  BSSY.RECONVERGENT B1, `(.L_x_687) ;  /* 0x0000063000017945 */ /* 0x000fe20003800200 */
[----:B------:R-:W-:Y:S01]  /*26790*/  FFMA.FTZ R0, R0, R183, 1.1641532182693481445e-10 ;  /* 0x2f00000000007423 */ /* 0x000fe200000100b7 */
[----:B------:R-:W-:Y:S01]  /*267a0*/  IMAD.MOV.U32 R28, RZ, RZ, 0x2 ;  /* 0x00000002ff1c7424 */ /* 0x000fe200078e00ff */
[----:B------:R-:W1:Y:S01]  /*267b0*/  LDC R165, c[0x0][0x408] ;  /* 0x00010200ffa57b82 */ /* 0x000e620000000800 */
[----:B------:R-:W-:Y:S02]  /*267c0*/  MOV R139, R14 ;  /* 0x0000000e008b7202 */ /* 0x000fe40000000f00 */
[----:B0-----:R-:W-:-:S02]  /*267d0*/  FSETP.GTU.FTZ.AND P2, PT, R0, R182, PT ;  /* 0x000000b60000720b */ /* 0x001fc40003f5c000 */
[----:B------:R-:W-:-:S05]  /*267e0*/  SHF.L.U32 R0, R132, 0x10, RZ ;  /* 0x0000001084007819 */ /* 0x000fca00000006ff */
[----:B-1----:R-:W-:-:S05]  /*267f0*/  FMUL.FTZ R0, R0, R165 ;  /* 0x000000a500007220 */ /* 0x002fca0000410000 */
[----:B------:R-:W-:Y:S02]  /*26800*/  FSEL R0, R0, RZ, !P2 ;  /* 0x000000ff00007208 */ /* 0x000fe40005000000 */
        /* <DEDUP_REMOVED lines=15> */
.L_x_689:
        /* <DEDUP_REMOVED lines=12> */
.L_x_691:
[----:B------:R-:W-:Y:S05]  /*269c0*/  BSYNC.RECONVERGENT B2 ;  /* 0x0000000000027941 */ /* 0x000fea0003800200 */
.L_x_690:
        /* <DEDUP_REMOVED lines=62> */
.L_x_688:
[----:B------:R-:W-:Y:S05]  /*26db0*/  BSYNC.RECONVERGENT B1 ;  /* 0x0000000000017941 */ /* 0x000fea0003800200 */
.L_x_687:
[----:B------:R-:W-:Y:S01]  /*26dc0*/  I2FP.F32.U32 R29, R139 ;  /* 0x0000008b001d7245 */ /* 0x000fe20000201000 */
[----:B------:R-:W-:Y:S01]  /*26dd0*/  IMAD.U32 R17, R17, 0x10000, RZ ;  /* 0x0001000011117824 */ /* 0x000fe200078e00ff */
[----:B------:R-:W-:Y:S01]  /*26de0*/  LOP3.LUT R21, R21, 0xfffffff7, RZ, 0xc0, !PT ;  /* 0xfffffff715157812 */ /* 0x000fe200078ec0ff */
[----:B------:R-:W-:Y:S01]  /*26df0*/  BSSY.RECONVERGENT B1, `(.L_x_692) ;  /* 0x0000062000017945 */ /* 0x000fe20003800200 */
[----:B------:R-:W-:Y:S02]  /*26e00*/  HFMA2 R143, -RZ, RZ, 0, 1.1920928955078125e-07 ;  /* 0x00000002ff8f7431 */ /* 0x000fe400000001ff */
        /* <DEDUP_REMOVED lines=21> */
.L_x_694:
        /* <DEDUP_REMOVED lines=12> */
.L_x_696:
[----:B------:R-:W-:Y:S05]  /*27020*/  BSYNC.RECONVERGENT B2 ;  /* 0x0000000000027941 */ /* 0x000fea0003800200 */
.L_x_695:
        /* <DEDUP_REMOVED lines=62> */
.L_x_693:
[----:B------:R-:W-:Y:S05]  /*27410*/  BSYNC.RECONVERGENT B1 ;  /* 0x0000000000017941 */ /* 0x000fea0003800200 */
.L_x_692:
[----:B------:R-:W-:Y:S01]  /*27420*/  I2FP.F32.U32 R17, R17 ;  /* 0x0000001100117245 */ /* 0x000fe20000201000 */
[----:B------:R-:W-:Y:S01]  /*27430*/  BSSY.RECONVERGENT B1, `(.L_x_697) ;  /* 0x0000064000017945 */ /* 0x000fe20003800200 */
[----:B------:R-:W-:Y:S01]  /*27440*/  LOP3.LUT R21, R21, 0xfffffffb, RZ, 0xc0, !PT ;  /* 0xfffffffb15157812 */ /* 0x000fe200078ec0ff */
[----:B------:R-:W-:Y:S02]  /*27450*/  IMAD.MOV.U32 R142, RZ, RZ, 0x2 ;  /* 0x00000002ff8e7424 */ /* 0x000fe400078e00ff */
[----:B------:R-:W-:Y:S01]  /*27460*/  FFMA.FTZ R17, R17, R183, 1.1641532182693481445e-10 ;  /* 0x2f00000011117423 */ /* 0x000fe200000100b7 */
[----:B------:R-:W-:-:S04]  /*27470*/  IMAD.MOV.U32 R139, RZ, RZ, R14 ;  /* 0x000000ffff8b7224 */ /* 0x000fc800078e000e */
[----:B------:R-:W-:Y:S01]  /*27480*/  FSETP.GTU.FTZ.AND P2, PT, R17, R182, PT ;  /* 0x000000b61100720b */ /* 0x000fe20003f5c000 */
[----:B------:R-:W-:-:S04]  /*27490*/  IMAD.U32 R17, R133, 0x10000, RZ ;  /* 0x0001000085117824 */ /* 0x000fc800078e00ff */
[----:B------:R-:W-:-:S05]  /*274a0*/  FMUL.FTZ R17, R17, R165 ;  /* 0x000000a511117220 */ /* 0x000fca0000410000 */
[----:B------:R-:W-:Y:S02]  /*274b0*/  FSEL R28, R17, RZ, !P2 ;  /* 0x000000ff111c7208 */ /* 0x000fe40005000000 */
[----:B------:R-:W-:Y:S02]  /*274c0*/  PLOP3.LUT P2, PT, P2, PT, PT, 0x8, 0x80 ;  /* 0x000000000080781c */ /* 0x000fe4000174e170 */
[----:B------:R-:W-:-:S05]  /*274d0*/  @P1 SHF.L.U32 R17, R41, 0x10, RZ ;  /* 0x0000001029111819 */ /* 0x000fca00000006ff */
[----:B------:R-:W-:Y:S01]  /*274e0*/  @P1 FADD.FTZ R28, R17, R28 ;  /* 0x0000001c111c1221 */ /* 0x000fe20000010000 */
[----:B------:R-:W-:-:S04]  /*274f0*/  PRMT R17, R133, 0x7632, R17 ;  /* 0x0000763285117816 */ /* 0x000fc80000000011 */
[----:B------:R-:W-:Y:S02]  /*27500*/  F2FP.BF16.F32.PACK_AB R133, RZ, R28 ;  /* 0x0000001cff85723e */ /* 0x000fe400000010ff */
        /* <DEDUP_REMOVED lines=11> */
.L_x_699:
        /* <DEDUP_REMOVED lines=12> */
.L_x_701:
[----:B------:R-:W-:Y:S05]  /*27680*/  BSYNC.RECONVERGENT B2 ;  /* 0x0000000000027941 */ /* 0x000fea0003800200 */
.L_x_700:
        /* <DEDUP_REMOVED lines=62> */
.L_x_698:
[----:B------:R-:W-:Y:S05]  /*27a70*/  BSYNC.RECONVERGENT B1 ;  /* 0x0000000000017941 */ /* 0x000fea0003800200 */
.L_x_697:
[----:B------:R-:W-:Y:S01]  /*27a80*/  I2FP.F32.U32 R139, R139 ;  /* 0x0000008b008b7245 */ /* 0x000fe20000201000 */
[----:B------:R-:W-:Y:S01]  /*27a90*/  BSSY.RECONVERGENT B1, `(.L_x_702) ;  /* 0x0000064000017945 */ /* 0x000fe20003800200 */
[----:B------:R-:W-:Y:S01]  /*27aa0*/  SHF.L.U32 R17, R17, 0x10, RZ ;  /* 0x0000001011117819 */ /* 0x000fe200000006ff */
[----:B------:R-:W-:Y:S01]  /*27ab0*/  IMAD.MOV.U32 R156, RZ, RZ, 0x2 ;  /* 0x00000002ff9c7424 */ /* 0x000fe200078e00ff */
[----:B------:R-:W-:Y:S01]  /*27ac0*/  LOP3.LUT R21, R21, 0xfffffffd, RZ, 0xc0, !PT ;  /* 0xfffffffd15157812 */ /* 0x000fe200078ec0ff */
[----:B------:R-:W-:Y:S02]  /*27ad0*/  FFMA.FTZ R139, R139, R183, 1.1641532182693481445e-10 ;  /* 0x2f0000008b8b7423 */ /* 0x000fe400000100b7 */
[----:B------:R-:W-:Y:S01]  /*27ae0*/  FMUL.FTZ R143, R17, R165 ;  /* 0x000000a5118f7220 */ /* 0x000fe20000410000 */
[----:B------:R-:W-:Y:S02]  /*27af0*/  @P1 PRMT R17, R41, 0x7632, R17 ;  /* 0x0000763229111816 */ /* 0x000fe40000000011 */
[----:B------:R-:W-:-:S03]  /*27b00*/  FSETP.GTU.FTZ.AND P2, PT, R139, R182, PT ;  /* 0x000000b68b00720b */ /* 0x000fc60003f5c000 */
[----:B------:R-:W-:Y:S01]  /*27b10*/  @P1 IMAD.U32 R17, R17, 0x10000, RZ ;  /* 0x0001000011111824 */ /* 0x000fe200078e00ff */
        /* <DEDUP_REMOVED lines=16> */
.L_x_704:
        /* <DEDUP_REMOVED lines=12> */
.L_x_706:
[----:B------:R-:W-:Y:S05]  /*27ce0*/  BSYNC.RECONVERGENT B2 ;  /* 0x0000000000027941 */ /* 0x000fea0003800200 */
.L_x_705:
        /* <DEDUP_REMOVED lines=62> */
.L_x_703:
[----:B------:R-:W-:Y:S05]  /*280d0*/  BSYNC.RECONVERGENT B1 ;  /* 0x0000000000017941 */ /* 0x000fea0003800200 */
.L_x_702:
        /* <DEDUP_REMOVED lines=24> */
.L_x_709:
        /* <DEDUP_REMOVED lines=12> */
.L_x_711:
[----:B------:R-:W-:Y:S05]  /*28320*/  BSYNC.RECONVERGENT B2 ;  /* 0x0000000000027941 */ /* 0x000fea0003800200 */
.L_x_710:
        /* <DEDUP_REMOVED lines=62> */
.L_x_708:
[----:B------:R-:W-:Y:S05]  /*28710*/  BSYNC.RECONVERGENT B1 ;  /* 0x0000000000017941 */ /* 0x000fea0003800200 */
.L_x_707:
        /* <DEDUP_REMOVED lines=24> */
.L_x_714:
        /* <DEDUP_REMOVED lines=12> */
.L_x_716:
[----:B------:R-:W-:Y:S05]  /*28960*/  BSYNC.RECONVERGENT B2 ;  /* 0x0000000000027941 */ /* 0x000fea0003800200 */
.L_x_715:
        /* <DEDUP_REMOVED lines=62> */
.L_x_713:
[----:B------:R-:W-:Y:S05]  /*28d50*/  BSYNC.RECONVERGENT B1 ;  /* 0x0000000000017941 */ /* 0x000fea0003800200 */
.L_x_712:
[----:B------:R-:W-:Y:S01]  /*28d60*/  I2FP.F32.U32 R17, R17 ;  /* 0x0000001100117245 */ /* 0x000fe20000201000 */
[----:B------:R-:W-:Y:S01]  /*28d70*/  BSSY.RECONVERGENT B1, `(.L_x_717) ;  /* 0x0000062000017945 */ /* 0x000fe20003800200 */
[----:B------:R-:W-:Y:S02]  /*28d80*/  ISETP.NE.AND P5, PT, R178, 0x1, PT ;  /* 0x00000001b200780c */ /* 0x000fe40003fa5270 */
[----:B------:R-:W-:Y:S01]  /*28d90*/  PRMT R188, R135, 0x7632, R188 ;  /* 0x0000763287bc7816 */ /* 0x000fe200000000bc */
[----:B------:R-:W-:Y:S01]  /*28da0*/  FFMA.FTZ R17, R17, R183, 1.1641532182693481445e-10 ;  /* 0x2f00000011117423 */ /* 0x000fe200000100b7 */
[----:B------:R-:W-:-:S04]  /*28db0*/  MOV R181, R14 ;  /* 0x0000000e00b57202 */ /* 0x000fc80000000f00 */
        /* <DEDUP_REMOVED lines=18> */
.L_x_719:
        /* <DEDUP_REMOVED lines=12> */
.L_x_721:
[----:B------:R-:W-:Y:S05]  /*28fa0*/  BSYNC.RECONVERGENT B2 ;  /* 0x0000000000027941 */ /* 0x000fea0003800200 */
.L_x_720:
        /* <DEDUP_REMOVED lines=62> */
.L_x_718:
[----:B------:R-:W-:Y:S05]  /*29390*/  BSYNC.RECONVERGENT B1 ;  /* 0x0000000000017941 */ /* 0x000fea0003800200 */
.L_x_717:
        /* <DEDUP_REMOVED lines=15> */
.L_x_681:
        /* <DEDUP_REMOVED lines=43> */
.L_x_722:
[----:B------:R-:W-:Y:S02]  /*29740*/  IMAD.MOV.U32 R177, RZ, RZ, R137 ;  /* 0x000000ffffb17224 */ /* 0x000fe400078e0089 */
[----:B------:R-:W-:-:S07]  /*29750*/  VIADD R136, R136, 0x20 ;  /* 0x0000002088887836 */ /* 0x000fce0000000000 */
.L_x_599:
[----:B------:R-:W-:Y:S05]  /*29760*/  BSYNC.RECONVERGENT B0 ;  /* 0x0000000000007941 */ /* 0x000fea0003800200 */
.L_x_598:
        /* <DEDUP_REMOVED lines=21> */
[----:B------:R-:W-:Y:S02]  /*298c0*/  HFMA2 R4, -RZ, RZ, 0, 1.1920928955078125e-07 ;  /* 0x00000002ff047431 */ /* 0x000fe400000001ff */
        /* <DEDUP_REMOVED lines=8> */
[----:B------:R-:W-:Y:S01]  /*29950*/  @P2 MOV R137, R177 ;  /* 0x000000b100892202 */ /* 0x000fe20000000f00 */
[----:B------:R-:W-:Y:S02]  /*29960*/  @!P2 IMAD.MOV.U32 R5, RZ, RZ, R18 ;  /* 0x000000ffff05a224 */ /* 0x000fe400078e0012 */
[----:B------:R-:W-:Y:S02]  /*29970*/  @P2 VIADD R4, R17, 0x1 ;  /* 0x0000000111042836 */ /* 0x000fe40000000000 */
[----:B------:R-:W-:Y:S01]  /*29980*/  @P2 IMAD.MOV.U32 R5, RZ, RZ, R19 ;  /* 0x000000ffff052224 */ /* 0x000fe200078e0013 */
[----:B------:R-:W-:Y:S06]  /*29990*/  BRA `(.L_x_727) ;  /* 0x00000004002c7947 */ /* 0x000fec0003800000 */
.L_x_728:
        /* <DEDUP_REMOVED lines=12> */
.L_x_730:
[----:B------:R-:W-:Y:S05]  /*29a60*/  BSYNC.RECONVERGENT B2 ;  /* 0x0000000000027941 */ /* 0x000fea0003800200 */
.L_x_729:
        /* <DEDUP_REMOVED lines=62> */
.L_x_727:
[----:B------:R-:W-:Y:S05]  /*29e50*/  BSYNC.RECONVERGENT B1 ;  /* 0x0000000000017941 */ /* 0x000fea0003800200 */
.L_x_726:
[----:B------:R-:W1:Y:S01]  /*29e60*/  LDC R166, c[0x0][0x408] ;  /* 0x00010200ffa67b82 */ /* 0x000e620000000800 */
[----:B------:R-:W-:Y:S01]  /*29e70*/  I2FP.F32.U32 R5, R5 ;  /* 0x0000000500057245 */ /* 0x000fe20000201000 */
[----:B------:R-:W-:Y:S01]  /*29e80*/  IMAD.MOV.U32 R182, RZ, RZ, 0x2f800000 ;  /* 0x2f800000ffb67424 */ /* 0x000fe200078e00ff */
[C---:B-----5:R-:W-:Y:S01]  /*29e90*/  SHF.L.U32 R6, R132.reuse, 0x10, RZ ;  /* 0x0000001084067819 */ /* 0x060fe200000006ff */
[----:B------:R-:W-:Y:S01]  /*29ea0*/  BSSY.RECONVERGENT B1, `(.L_x_731) ;  /* 0x0000061000017945 */ /* 0x000fe20003800200 */
[----:B------:R-:W-:Y:S01]  /*29eb0*/  LOP3.LUT R21, R21, 0xffffffef, RZ, 0xc0, !PT ;  /* 0xffffffef15157812 */ /* 0x000fe200078ec0ff */
[----:B------:R-:W-:Y:S01]  /*29ec0*/  FFMA.FTZ R5, R5, R182, 1.1641532182693481445e-10 ;  /* 0x2f00000005057423 */ /* 0x000fe200000100b6 */
[----:B------:R-:W-:Y:S01]  /*29ed0*/  PRMT R10, R132, 0x7632, R10 ;  /* 0x00007632840a7816 */ /* 0x000fe2000000000a */
[----:B------:R-:W2:Y:S01]  /*29ee0*/  LDC R177, c[0x0][0x404] ;  /* 0x00010100ffb17b82 */ /* 0x000ea20000000800 */
[----:B------:R-:W-:Y:S02]  /*29ef0*/  IMAD.MOV.U32 R7, RZ, RZ, R14 ;  /* 0x000000ffff077224 */ /* 0x000fe400078e000e */
[----:B-1----:R-:W-:Y:S01]  /*29f00*/  FMUL.FTZ R6, R6, R166 ;  /* 0x000000a606067220 */ /* 0x002fe20000410000 */
[----:B--2---:R-:W-:Y:S01]  /*29f10*/  FSETP.GTU.FTZ.AND P2, PT, R5, R177, PT ;  /* 0x000000b10500720b */ /* 0x004fe20003f5c000 */
        /* <DEDUP_REMOVED lines=14> */
.L_x_733:
        /* <DEDUP_REMOVED lines=12> */
.L_x_735:
[----:B------:R-:W-:Y:S05]  /*2a0c0*/  BSYNC.RECONVERGENT B2 ;  /* 0x0000000000027941 */ /* 0x000fea0003800200 */
.L_x_734:
        /* <DEDUP_REMOVED lines=62> */
.L_x_732:
[----:B------:R-:W-:Y:S05]  /*2a4b0*/  BSYNC.RECONVERGENT B1 ;  /* 0x0000000000017941 */ /* 0x000fea0003800200 */
.L_x_731:
[----:B------:R-:W-:Y:S01]  /*2a4c0*/  I2FP.F32.U32 R4, R7 ;  /* 0x0000000700047245 */ /* 0x000fe20000201000 */
[----:B------:R-:W-:Y:S01]  /*2a4d0*/  @P1 IMAD.U32 R24, R40, 0x10000, RZ ;  /* 0x0001000028181824 */ /* 0x000fe200078e00ff */
[----:B------:R-:W-:Y:S01]  /*2a4e0*/  BSSY.RECONVERGENT B1, `(.L_x_736) ;  /* 0x0000062000017945 */ /* 0x000fe20003800200 */
[----:B------:R-:W-:Y:S02]  /*2a4f0*/  IMAD.MOV.U32 R7, RZ, RZ, R14 ;  /* 0x000000ffff077224 */ /* 0x000fe400078e000e */
[----:B------:R-:W-:-:S05]  /*2a500*/  FFMA.FTZ R4, R4, R182, 1.1641532182693481445e-10 ;  /* 0x2f00000004047423 */ /* 0x000fca00000100b6 */
[----:B------:R-:W-:Y:S02]  /*2a510*/  FSETP.GTU.FTZ.AND P2, PT, R4, R177, PT ;  /* 0x000000b10400720b */ /* 0x000fe40003f5c000 */
[----:B------:R-:W-:-:S05]  /*2a520*/  SHF.L.U32 R4, R44, 0x10, RZ ;  /* 0x000000102c047819 */ /* 0x000fca00000006ff */
[----:B------:R-:W-:-:S05]  /*2a530*/  FMUL.FTZ R4, R4, R166 ;  /* 0x000000a604047220 */ /* 0x000fca0000410000 */
[----:B------:R-:W-:-:S05]  /*2a540*/  FSEL R4, R4, RZ, !P2 ;  /* 0x000000ff04047208 */ /* 0x000fca0005000000 */
[----:B------:R-:W-:Y:S01]  /*2a550*/  FADD.FTZ R11, R11, R4 ;  /* 0x000000040b0b7221 */ /* 0x000fe20000010000 */
[----:B------:R-:W-:-:S03]  /*2a560*/  HFMA2 R4, -RZ, RZ, 0, 1.1920928955078125e-07 ;  /* 0x00000002ff047431 */ /* 0x000fc600000001ff */
[--C-:B------:R-:W-:Y:S01]  /*2a570*/  @P1 FADD.FTZ R24, R24, R11.reuse ;  /* 0x0000000b18181221 */ /* 0x100fe20000010000 */
[----:B------:R-:W-:Y:S01]  /*2a580*/  @!P1 IMAD.MOV.U32 R24, RZ, RZ, R11 ;  /* 0x000000ffff189224 */ /* 0x000fe200078e000b */
[----:B------:R-:W-:Y:S02]  /*2a590*/  SEL R11, RZ, 0x1, P2 ;  /* 0x00000001ff0b7807 */ /* 0x000fe40001000000 */
[----:B------:R-:W-:Y:S02]  /*2a5a0*/  ISETP.NE.AND P2, PT, R5, 0x1, PT ;  /* 0x000000010500780c */ /* 0x000fe40003f45270 */
[----:B0-----:R-:W-:-:S11]  /*2a5b0*/  F2FP.BF16.F32.PACK_AB R132, RZ, R24 ;  /* 0x00000018ff84723e */ /* 0x001fd600000010ff */
        /* <DEDUP_REMOVED lines=9> */
.L_x_738:
        /* <DEDUP_REMOVED lines=12> */
.L_x_740:
[----:B------:R-:W-:Y:S05]  /*2a710*/  BSYNC.RECONVERGENT B2 ;  /* 0x0000000000027941 */ /* 0x000fea0003800200 */
.L_x_739:
        /* <DEDUP_REMOVED lines=62> */
.L_x_737:
[----:B------:R-:W-:Y:S05]  /*2ab00*/  BSYNC.RECONVERGENT B1 ;  /* 0x0000000000017941 */ /* 0x000fea0003800200 */
.L_x_736:
        /* <DEDUP_REMOVED lines=22> */
.L_x_743:
        /* <DEDUP_REMOVED lines=12> */
.L_x_745:
[----:B------:R-:W-:Y:S05]  /*2ad30*/  BSYNC.RECONVERGENT B2 ;  /* 0x0000000000027941 */ /* 0x000fea0003800200 */
.L_x_744:
        /* <DEDUP_REMOVED lines=62> */
.L_x_742:
[----:B------:R-:W-:Y:S05]  /*2b120*/  BSYNC.RECONVERGENT B1 ;  /* 0x0000000000017941 */ /* 0x000fea0003800200 */
.L_x_741:
[----:B------:R-:W-:Y:S01]  /*2b130*/  I2FP.F32.U32 R4, R7 ;  /* 0x0000000700047245 */ /* 0x000fe20000201000 */
[----:B------:R-:W-:Y:S01]  /*2b140*/  BSSY.RECONVERGENT B1, `(.L_x_746) ;  /* 0x0000065000017945 */ /* 0x000fe20003800200 */
[----:B------:R-:W-:-:S03]  /*2b150*/  MOV R7, R14 ;  /* 0x0000000e00077202 */ /* 0x000fc60000000f00 */
        /* <DEDUP_REMOVED lines=24> */
.L_x_748:
        /* <DEDUP_REMOVED lines=12> */
.L_x_750:
[----:B------:R-:W-:Y:S05]  /*2b3a0*/  BSYNC.RECONVERGENT B2 ;  /* 0x0000000000027941 */ /* 0x000fea0003800200 */
.L_x_749:
        /* <DEDUP_REMOVED lines=62> */
.L_x_747:
[----:B------:R-:W-:Y:S05]  /*2b790*/  BSYNC.RECONVERGENT B1 ;  /* 0x0000000000017941 */ /* 0x000fea0003800200 */
.L_x_746:
[----:B------:R-:W-:Y:S01]  /*2b7a0*/  I2FP.F32.U32 R5, R7 ;  /* 0x0000000700057245 */ /* 0x000fe20000201000 */
[----:B------:R-:W-:Y:S01]  /*2b7b0*/  IMAD.U32 R17, R133, 0x10000, RZ ;  /* 0x0001000085117824 */ /* 0x000fe200078e00ff */
[----:B------:R-:W-:Y:S01]  /*2b7c0*/  LOP3.LUT R21, R21, 0xfffffffb, RZ, 0xc0, !PT ;  /* 0xfffffffb15157812 */ /* 0x000fe200078ec0ff */
[----:B------:R-:W-:Y:S01]  /*2b7d0*/  BSSY.RECONVERGENT B1, `(.L_x_751) ;  /* 0x000005f000017945 */ /* 0x000fe20003800200 */
[----:B------:R-:W-:Y:S01]  /*2b7e0*/  PRMT R133, R133, 0x7632, R133 ;  /* 0x0000763285857816 */ /* 0x000fe20000000085 */
[----:B------:R-:W-:Y:S01]  /*2b7f0*/  FFMA.FTZ R5, R5, R182, 1.1641532182693481445e-10 ;  /* 0x2f00000005057423 */ /* 0x000fe200000100b6 */
[----:B------:R-:W-:Y:S01]  /*2b800*/  FMUL.FTZ R17, R17, R166 ;  /* 0x000000a611117220 */ /* 0x000fe20000410000 */
[----:B------:R-:W-:Y:S01]  /*2b810*/  IMAD.MOV.U32 R8, RZ, RZ, 0x2 ;  /* 0x00000002ff087424 */ /* 0x000fe200078e00ff */
[----:B------:R-:W-:Y:S02]  /*2b820*/  MOV R7, R14 ;  /* 0x0000000e00077202 */ /* 0x000fe40000000f00 */
        /* <DEDUP_REMOVED lines=14> */
.L_x_753:
        /* <DEDUP_REMOVED lines=12> */
.L_x_755:
[----:B------:R-:W-:Y:S05]  /*2b9d0*/  BSYNC.RECONVERGENT B2 ;  /* 0x0000000000027941 */ /* 0x000fea0003800200 */
.L_x_754:
        /* <DEDUP_REMOVED lines=62> */
.L_x_752:
[----:B------:R-:W-:Y:S05]  /*2bdc0*/  BSYNC.RECONVERGENT B1 ;  /* 0x0000000000017941 */ /* 0x000fea0003800200 */
.L_x_751:
        /* <DEDUP_REMOVED lines=25> */
.L_x_758:
        /* <DEDUP_REMOVED lines=12> */
.L_x_760:
[----:B------:R-:W-:Y:S05]  /*2c020*/  BSYNC.RECONVERGENT B2 ;  /* 0x0000000000027941 */ /* 0x000fea0003800200 */
.L_x_759:
        /* <DEDUP_REMOVED lines=62> */
.L_x_757:
[----:B------:R-:W-:Y:S05]  /*2c410*/  BSYNC.RECONVERGENT B1 ;  /* 0x0000000000017941 */ /* 0x000fea0003800200 */
.L_x_756:
[----:B------:R-:W-:Y:S01]  /*2c420*/  I2FP.F32.U32 R5, R5 ;  /* 0x0000000500057245 */ /* 0x000fe20000201000 */
[----:B------:R-:W-:Y:S01]  /*2c430*/  BSSY.RECONVERGENT B1, `(.L_x_761) ;  /* 0x0000060000017945 */ /* 0x000fe20003800200 */
[----:B------:R-:W-:Y:S01]  /*2c440*/  SHF.L.U32 R133, R133, 0x10, RZ ;  /* 0x0000001085857819 */ /* 0x000fe200000006ff */
[----:B------:R-:W-:Y:S01]  /*2c450*/  IMAD.MOV.U32 R7, RZ, RZ, 0x2 ;  /* 0x00000002ff077424 */ /* 0x000fe200078e00ff */
[----:B------:R-:W-:Y:S01]  /*2c460*/  LOP3.LUT R21, R21, 0xfffffffd, RZ, 0xc0, !PT ;  /* 0xfffffffd15157812 */ /* 0x000fe200078ec0ff */
        /* <DEDUP_REMOVED lines=17> */
.L_x_763:
        /* <DEDUP_REMOVED lines=12> */
.L_x_765:
[----:B------:R-:W-:Y:S05]  /*2c640*/  BSYNC.RECONVERGENT B2 ;  /* 0x0000000000027941 */ /* 0x000fea0003800200 */
.L_x_764:
        /* <DEDUP_REMOVED lines=62> */
.L_x_762:
[----:B------:R-:W-:Y:S05]  /*2ca30*/  BSYNC.RECONVERGENT B1 ;  /* 0x0000000000017941 */ /* 0x000fea0003800200 */
.L_x_761:
        /* <DEDUP_REMOVED lines=14> */
[----:B------:R-:W-:Y:S02]  /*2cb20*/  @!P1 IMAD.MOV.U32 R141, RZ, RZ, R5 ;  /* 0x000000ffff8d9224 */ /* 0x000fe400078e0005 */
[----:B------:R-:W-:Y:S02]  /*2cb30*/  HFMA2 R6, -RZ, RZ, 0, 1.1920928955078125e-07 ;  /* 0x00000002ff067431 */ /* 0x000fe400000001ff */
[----:B------:R-:W-:Y:S01]  /*2cb40*/  IMAD.MOV.U32 R5, RZ, RZ, R14 ;  /* 0x000000ffff057224 */ /* 0x000fe200078e000e */
        /* <DEDUP_REMOVED lines=10> */
.L_x_768:
        /* <DEDUP_REMOVED lines=12> */
.L_x_770:
[----:B------:R-:W-:Y:S05]  /*2ccb0*/  BSYNC.RECONVERGENT B2 ;  /* 0x0000000000027941 */ /* 0x000fea0003800200 */
.L_x_769:
        /* <DEDUP_REMOVED lines=62> */
.L_x_767:
[----:B------:R-:W-:Y:S05]  /*2d0a0*/  BSYNC.RECONVERGENT B1 ;  /* 0x0000000000017941 */ /* 0x000fea0003800200 */
.L_x_766:
        /* <DEDUP_REMOVED lines=21> */
.L_x_773:
        /* <DEDUP_REMOVED lines=12> */
.L_x_775:
[----:B------:R-:W-:Y:S05]  /*2d2c0*/  BSYNC.RECONVERGENT B2 ;  /* 0x0000000000027941 */ /* 0x000fea0003800200 */
.L_x_774:
        /* <DEDUP_REMOVED lines=62> */
.L_x_772:
[----:B------:R-:W-:Y:S05]  /*2d6b0*/  BSYNC.RECONVERGENT B1 ;  /* 0x0000000000017941 */ /* 0x000fea0003800200 */
.L_x_771:
        /* <DEDUP_REMOVED lines=12> */
[----:B------:R-:W-:-:S03]  /*2d780*/  MOV R6, R14 ;  /* 0x0000000e00067202 */ /* 0x000fc60000000f00 */
        /* <DEDUP_REMOVED lines=12> */
.L_x_778:
        /* <DEDUP_REMOVED lines=12> */
.L_x_780:
[----:B------:R-:W-:Y:S05]  /*2d910*/  BSYNC.RECONVERGENT B2 ;  /* 0x0000000000027941 */ /* 0x000fea0003800200 */
.L_x_779:
        /* <DEDUP_REMOVED lines=62> */
.L_x_777:
[----:B------:R-:W-:Y:S05]  /*2dd00*/  BSYNC.RECONVERGENT B1 ;  /* 0x0000000000017941 */ /* 0x000fea0003800200 */
.L_x_776:
        /* <DEDUP_REMOVED lines=20> */
.L_x_783:
        /* <DEDUP_REMOVED lines=12> */
.L_x_785:
[----:B------:R-:W-:Y:S05]  /*2df10*/  BSYNC.RECONVERGENT B2 ;  /* 0x0000000000027941 */ /* 0x000fea0003800200 */
.L_x_784:
        /* <DEDUP_REMOVED lines=62> */
.L_x_782:
[----:B------:R-:W-:Y:S05]  /*2e300*/  BSYNC.RECONVERGENT B1 ;  /* 0x0000000000017941 */ /* 0x000fea0003800200 */
.L_x_781:
        /* <DEDUP_REMOVED lines=13> */
[----:B------:R-:W-:Y:S02]  /*2e3e0*/  SEL R6, RZ, 0x1, P4 ;  /* 0x00000001ff067807 */ /* 0x000fe40002000000 */
[----:B------:R-:W-:Y:S02]  /*2e3f0*/  ISETP.NE.AND P4, PT, R17, 0x1, PT ;  /* 0x000000011100780c */ /* 0x000fe40003f85270 */
[----:B------:R-:W-:Y:S01]  /*2e400*/  @!P1 MOV R158, R5 ;  /* 0x00000005009e9202 */ /* 0x000fe20000000f00 */
[----:B------:R-:W-:-:S03]  /*2e410*/  IMAD.MOV.U32 R5, RZ, RZ, R14 ;  /* 0x000000ffff057224 */ /* 0x000fc600078e000e */
[----:B------:R-:W-:-:S07]  /*2e420*/  F2FP.BF16.F32.PACK_AB R139, RZ, R158 ;  /* 0x0000009eff8b723e */ /* 0x000fce00000010ff */
        /* <DEDUP_REMOVED lines=9> */
.L_x_788:
        /* <DEDUP_REMOVED lines=12> */
.L_x_790:
[----:B------:R-:W-:Y:S05]  /*2e580*/  BSYNC.RECONVERGENT B2 ;  /* 0x0000000000027941 */ /* 0x000fea0003800200 */
.L_x_789:
        /* <DEDUP_REMOVED lines=62> */
.L_x_787:
[----:B------:R-:W-:Y:S05]  /*2e970*/  BSYNC.RECONVERGENT B1 ;  /* 0x0000000000017941 */ /* 0x000fea0003800200 */
.L_x_786:
        /* <DEDUP_REMOVED lines=21> */
.L_x_793:
        /* <DEDUP_REMOVED lines=12> */
.L_x_795:
[----:B------:R-:W-:Y:S05]  /*2eb90*/  BSYNC.RECONVERGENT B2 ;  /* 0x0000000000027941 */ /* 0x000fea0003800200 */
.L_x_794:
        /* <DEDUP_REMOVED lines=62> */
.L_x_792:
[----:B------:R-:W-:Y:S05]  /*2ef80*/  BSYNC.RECONVERGENT B1 ;  /* 0x0000000000017941 */ /* 0x000fea0003800200 */
.L_x_791:
[----:B------:R-:W-:Y:S01]  /*2ef90*/  I2FP.F32.U32 R135, R135 ;  /* 0x0000008700877245 */ /* 0x000fe20000201000 */
[----:B------:R-:W-:Y:S01]  /*2efa0*/  @P1 IMAD.U32 R159, R43, 0x10000, RZ ;  /* 0x000100002b9f1824 */ /* 0x000fe200078e00ff */
[----:B------:R-:W-:Y:S01]  /*2efb0*/  BSSY.RECONVERGENT B1, `(.L_x_796) ;  /* 0x0000062000017945 */ /* 0x000fe20003800200 */
[----:B------:R-:W-:Y:S02]  /*2efc0*/  HFMA2 R178, -RZ, RZ, 0, 1.1920928955078125e-07 ;  /* 0x00000002ffb27431 */ /* 0x000fe400000001ff */
[----:B------:R-:W-:Y:S02]  /*2efd0*/  IMAD.MOV.U32 R181, RZ, RZ, R14 ;  /* 0x000000ffffb57224 */ /* 0x000fe400078e000e */
[----:B------:R-:W-:-:S05]  /*2efe0*/  FFMA.FTZ R135, R135, R182, 1.1641532182693481445e-10 ;  /* 0x2f00000087877423 */ /* 0x000fca00000100b6 */
[----:B------:R-:W-:Y:S02]  /*2eff0*/  FSETP.GTU.FTZ.AND P5, PT, R135, R177, PT ;  /* 0x000000b18700720b */ /* 0x000fe40003fbc000 */
[----:B------:R-:W-:-:S05]  /*2f000*/  SHF.L.U32 R135, R47, 0x10, RZ ;  /* 0x000000102f877819 */ /* 0x000fca00000006ff */
        /* <DEDUP_REMOVED lines=17> */
.L_x_798:
        /* <DEDUP_REMOVED lines=12> */
.L_x_800:
[----:B------:R-:W-:Y:S05]  /*2f1e0*/  BSYNC.RECONVERGENT B2 ;  /* 0x0000000000027941 */ /* 0x000fea0003800200 */
.L_x_799:
        /* <DEDUP_REMOVED lines=62> */
.L_x_797:
[----:B------:R-:W-:Y:S05]  /*2f5d0*/  BSYNC.RECONVERGENT B1 ;  /* 0x0000000000017941 */ /* 0x000fea0003800200 */
.L_x_796:
        /* <DEDUP_REMOVED lines=20> */
.L_x_803:
        /* <DEDUP_REMOVED lines=8> */
[----:B------:R-:W-:Y:S01]  /*2f7a0*/  @!P6 VIADD R20, R20, 0x1 ;  /* 0x000000011414e836 */ /* 0x000fe20000000000 */
[----:B------:R-:W-:Y:S02]  /*2f7b0*/  @!P6 IADD3 R14, PT, PT, R15, 0x1, RZ ;  /* 0x000000010f0ee810 */ /* 0x000fe40007ffe0ff */
[----:B------:R-:W-:Y:S02]  /*2f7c0*/  @!P6 MOV R16, RZ ;  /* 0x000000ff0010e202 */ /* 0x000fe40000000f00 */
[----:B------:R-:W-:-:S13]  /*2f7d0*/  ISETP.NE.AND P0, PT, R20, RZ, !P6 ;  /* 0x000000ff1400720c */ /* 0x000fda0007705270 */
[----:B------:R-:W-:Y:S01]  /*2f7e0*/  @P0 IMAD.MOV R14, RZ, RZ, R15 ;  /* 0x000000ffff0e0224 */ /* 0x000fe200078e020f */
[----:B------:R-:W-:-:S03]  /*2f7f0*/  LOP3.LUT P0, RZ, R21, 0x800, RZ, 0xc0, !PT ;  /* 0x0000080015ff7812 */ /* 0x000fc6000780c0ff */
[----:B------:R-:W-:-:S10]  /*2f800*/  @!P6 IMAD.MOV.U32 R15, RZ, RZ, R14 ;  /* 0x000000ffff0fe224 */ /* 0x000fd400078e000e */
.L_x_805:
[----:B------:R-:W-:Y:S05]  /*2f810*/  BSYNC.RECONVERGENT B2 ;  /* 0x0000000000027941 */ /* 0x000fea0003800200 */
.L_x_804:
        /* <DEDUP_REMOVED lines=62> */
.L_x_802:
[----:B------:R-:W-:Y:S05]  /*2fc00*/  BSYNC.RECONVERGENT B1 ;  /* 0x0000000000017941 */ /* 0x000fea0003800200 */
.L_x_801:
        /* <DEDUP_REMOVED lines=20> */
.L_x_725:
        /* <DEDUP_REMOVED lines=11> */
[--C-:B------:R-:W-:Y:S01]  /*2fe00*/  @!P2 IMAD.MOV.U32 R137, RZ, RZ, R177.reuse ;  /* 0x000000ffff89a224 */ /* 0x100fe200078e00b1 */
[----:B------:R-:W-:Y:S01]  /*2fe10*/  @P2 IADD3 R27, PT, PT, R17, 0x1, RZ ;  /* 0x00000001111b2810 */ /* 0x000fe20007ffe0ff */
[----:B------:R-:W-:Y:S02]  /*2fe20*/  @P2 IMAD.MOV.U32 R137, RZ, RZ, R177 ;  /* 0x000000ffff892224 */ /* 0x000fe400078e00b1 */
[----:B------:R-:W-:Y:S01]  /*2fe30*/  @P2 IMAD.MOV.U32 R24, RZ, RZ, R19 ;  /* 0x000000ffff182224 */ /* 0x000fe200078e0013 */
[----:B------:R-:W-:Y:S06]  /*2fe40*/  BRA `(.L_x_808) ;  /* 0x00000004002c7947 */ /* 0x000fec0003800000 */
.L_x_809:
        /* <DEDUP_REMOVED lines=12> */
.L_x_811:
[----:B------:R-:W-:Y:S05]  /*2ff10*/  BSYNC.RECONVERGENT B2 ;  /* 0x0000000000027941 */ /* 0x000fea0003800200 */
.L_x_810:
        /* <DEDUP_REMOVED lines=61> */
[----:B------:R-:W-:-:S07]  /*302f0*/  HFMA2 R27, -RZ, RZ, 0, 0 ;  /* 0x00000000ff1b7431 */ /* 0x000fce00000001ff */
.L_x_808:
[----:B------:R-:W-:Y:S05]  /*30300*/  BSYNC.RECONVERGENT B1 ;  /* 0x0000000000017941 */ /* 0x000fea0003800200 */
.L_x_807:
[----:B------:R-:W0:Y:S01]  /*30310*/  LDC R166, c[0x0][0x408] ;  /* 0x00010200ffa67b82 */ /* 0x000e220000000800 */
[----:B------:R-:W-:Y:S01]  /*30320*/  I2FP.F32.U32 R17, R24 ;  /* 0x0000001800117245 */ /* 0x000fe20000201000 */
[----:B------:R-:W-:Y:S01]  /*30330*/  IMAD.MOV.U32 R183, RZ, RZ, 0x2f800000 ;  /* 0x2f800000ffb77424 */ /* 0x000fe200078e00ff */
[----:B------:R-:W-:Y:S01]  /*30340*/  LOP3.LUT R21, R21, 0xffffffef, RZ, 0xc0, !PT ;  /* 0xffffffef15157812 */ /* 0x000fe200078ec0ff */
[----:B-----5:R-:W-:Y:S01]  /*30350*/  IMAD.U32 R24, R132, 0x10000, RZ ;  /* 0x0001000084187824 */ /* 0x020fe200078e00ff */
[----:B------:R-:W-:Y:S01]  /*30360*/  BSSY.RECONVERGENT B1, `(.L_x_812) ;  /* 0x0000063000017945 */ /* 0x000fe20003800200 */
[----:B------:R-:W-:Y:S01]  /*30370*/  FFMA.FTZ R17, R17, R183, 1.1641532182693481445e-10 ;  /* 0x2f00000011117423 */ /* 0x000fe200000100b7 */
[----:B------:R-:W-:Y:S01]  /*30380*/  IMAD.MOV.U32 R26, RZ, RZ, 0x2 ;  /* 0x00000002ff1a7424 */ /* 0x000fe200078e00ff */
[----:B------:R-:W1:Y:S01]  /*30390*/  LDC R182, c[0x0][0x404] ;  /* 0x00010100ffb67b82 */ /* 0x000e620000000800 */
[----:B------:R-:W-:Y:S02]  /*303a0*/  IMAD.MOV.U32 R139, RZ, RZ, R14 ;  /* 0x000000ffff8b7224 */ /* 0x000fe400078e000e */
[----:B0-----:R-:W-:Y:S01]  /*303b0*/  FMUL.FTZ R24, R24, R166 ;  /* 0x000000a618187220 */ /* 0x001fe20000410000 */
[----:B-1----:R-:W-:-:S02]  /*303c0*/  FSETP.GTU.FTZ.AND P2, PT, R17, R182, PT ;  /* 0x000000b61100720b */ /* 0x002fc40003f5c000 */
[----:B------:R-:W-:Y:S02]  /*303d0*/  @P1 SHF.L.U32 R17, R40, 0x10, RZ ;  /* 0x0000001028111819 */ /* 0x000fe400000006ff */
        /* <DEDUP_REMOVED lines=16> */
.L_x_814:
        /* <DEDUP_REMOVED lines=12> */
.L_x_816:
[----:B------:R-:W-:Y:S05]  /*305a0*/  BSYNC.RECONVERGENT B2 ;  /* 0x0000000000027941 */ /* 0x000fea0003800200 */
.L_x_815:
        /* <DEDUP_REMOVED lines=62> */
.L_x_813:
[----:B------:R-:W-:Y:S05]  /*30990*/  BSYNC.RECONVERGENT B1 ;  /* 0x0000000000017941 */ /* 0x000fea0003800200 */
.L_x_812:
[----:B------:R-:W-:Y:S01]  /*309a0*/  I2FP.F32.U32 R27, R139 ;  /* 0x0000008b001b7245 */ /* 0x000fe20000201000 */
[----:B------:R-:W-:Y:S01]  /*309b0*/  BSSY.RECONVERGENT B1, `(.L_x_817) ;  /* 0x0000064000017945 */ /* 0x000fe20003800200 */
[----:B------:R-:W-:Y:S01]  /*309c0*/  SHF.L.U32 R17, R17, 0x10, RZ ;  /* 0x0000001011117819 */ /* 0x000fe200000006ff */
[----:B------:R-:W-:Y:S01]  /*309d0*/  IMAD.MOV.U32 R141, RZ, RZ, 0x2 ;  /* 0x00000002ff8d7424 */ /* 0x000fe200078e00ff */
[----:B------:R-:W-:Y:S01]  /*309e0*/  LOP3.LUT R21, R21, 0xfffffff7, RZ, 0xc0, !PT ;  /* 0xfffffff715157812 */ /* 0x000fe200078ec0ff */
        /* <DEDUP_REMOVED lines=21> */
.L_x_819:
        /* <DEDUP_REMOVED lines=12> */
.L_x_821:
[----:B------:R-:W-:Y:S05]  /*30c00*/  BSYNC.RECONVERGENT B2 ;  /* 0x0000000000027941 */ /* 0x000fea0003800200 */
.L_x_820:
        /* <DEDUP_REMOVED lines=62> */
.L_x_818:
[----:B------:R-:W-:Y:S05]  /*30ff0*/  BSYNC.RECONVERGENT B1 ;  /* 0x0000000000017941 */ /* 0x000fea0003800200 */
.L_x_817:
        /* <DEDUP_REMOVED lines=26> */
.L_x_824:
        /* <DEDUP_REMOVED lines=12> */
.L_x_826:
[----:B------:R-:W-:Y:S05]  /*31260*/  BSYNC.RECONVERGENT B2 ;  /* 0x0000000000027941 */ /* 0x000fea0003800200 */
.L_x_825:
        /* <DEDUP_REMOVED lines=62> */
.L_x_823:
[----:B------:R-:W-:Y:S05]  /*31650*/  BSYNC.RECONVERGENT B1 ;  /* 0x0000000000017941 */ /* 0x000fea0003800200 */
.L_x_822:
        /* <DEDUP_REMOVED lines=9> */
[----:B------:R-:W-:Y:S02]  /*316f0*/  @P1 SHF.L.U32 R17, R17, 0x10, RZ ;  /* 0x0000001011111819 */ /* 0x000fe400000006ff */
        /* <DEDUP_REMOVED lines=16> */
.L_x_829:
        /* <DEDUP_REMOVED lines=12> */
.L_x_831:
[----:B------:R-:W-:Y:S05]  /*318c0*/  BSYNC.RECONVERGENT B2 ;  /* 0x0000000000027941 */ /* 0x000fea0003800200 */
.L_x_830:
        /* <DEDUP_REMOVED lines=62> */
.L_x_828:
[----:B------:R-:W-:Y:S05]  /*31cb0*/  BSYNC.RECONVERGENT B1 ;  /* 0x0000000000017941 */ /* 0x000fea0003800200 */
.L_x_827:
[----:B------:R-:W-:Y:S01]  /*31cc0*/  I2FP.F32.U32 R17, R17 ;  /* 0x0000001100117245 */ /* 0x000fe20000201000 */
[----:B------:R-:W-:Y:S01]  /*31cd0*/  BSSY.RECONVERGENT B1, `(.L_x_832) ;  /* 0x0000062000017945 */ /* 0x000fe20003800200 */
[----:B------:R-:W-:Y:S01]  /*31ce0*/  ISETP.NE.AND P3, PT, R158, 0x1, PT ;  /* 0x000000019e00780c */ /* 0x000fe20003f65270 */
        /* <DEDUP_REMOVED lines=21> */
.L_x_834:
        /* <DEDUP_REMOVED lines=12> */
.L_x_836:
[----:B------:R-:W-:Y:S05]  /*31f00*/  BSYNC.RECONVERGENT B2 ;  /* 0x0000000000027941 */ /* 0x000fea0003800200 */
.L_x_835:
        /* <DEDUP_REMOVED lines=62> */
.L_x_833:
[----:B------:R-:W-:Y:S05]  /*322f0*/  BSYNC.RECONVERGENT B1 ;  /* 0x0000000000017941 */ /* 0x000fea0003800200 */
.L_x_832:
[----:B------:R-:W-:Y:S01]  /*32300*/  I2FP.F32.U32 R158, R177 ;  /* 0x000000b1009e7245 */ /* 0x000fe20000201000 */
[----:B------:R-:W-:Y:S01]  /*32310*/  IMAD.U32 R17, R17, 0x10000, RZ ;  /* 0x0001000011117824 */ /* 0x000fe200078e00ff */
[----:B------:R-:W-:Y:S01]  /*32320*/  ISETP.NE.AND P4, PT, R159, 0x1, PT ;  /* 0x000000019f00780c */ /* 0x000fe20003f85270 */
        /* <DEDUP_REMOVED lines=21> */
.L_x_839:
        /* <DEDUP_REMOVED lines=12> */
.L_x_841:
[----:B------:R-:W-:Y:S05]  /*32540*/  BSYNC.RECONVERGENT B2 ;  /* 0x0000000000027941 */ /* 0x000fea0003800200 */
.L_x_840:
        /* <DEDUP_REMOVED lines=62> */
.L_x_838:
[----:B------:R-:W-:Y:S05]  /*32930*/  BSYNC.RECONVERGENT B1 ;  /* 0x0000000000017941 */ /* 0x000fea0003800200 */
.L_x_837:
        /* <DEDUP_REMOVED lines=9> */
[----:B------:R-:W-:Y:S02]  /*329d0*/  FSEL R159, R17, RZ, !P4 ;  /* 0x000000ff119f7208 */ /* 0x000fe40006000000 */
[----:B------:R-:W-:Y:S02]  /*329e0*/  @P1 SHF.L.U32 R17, R43, 0x10, RZ ;  /* 0x000000102b111819 */ /* 0x000fe400000006ff */
        /* <DEDUP_REMOVED lines=13> */
.L_x_844:
        /* <DEDUP_REMOVED lines=12> */
.L_x_846:
[----:B------:R-:W-:Y:S05]  /*32b80*/  BSYNC.RECONVERGENT B2 ;  /* 0x0000000000027941 */ /* 0x000fea0003800200 */
.L_x_845:
        /* <DEDUP_REMOVED lines=62> */
.L_x_843:
[----:B------:R-:W-:Y:S05]  /*32f70*/  BSYNC.RECONVERGENT B1 ;  /* 0x0000000000017941 */ /* 0x000fea0003800200 */
.L_x_842:
[----:B------:R-:W-:Y:S02]  /*32f80*/  I2FP.F32.U32 R178, R181 ;  /* 0x000000b500b27245 */ /* 0x000fe40000201000 */
[----:B------:R-:W-:Y:S02]  /*32f90*/  SHF.L.U32 R188, R188, 0x10, RZ ;  /* 0x00000010bcbc7819 */ /* 0x000fe400000006ff */
[----:B------:R-:W-:Y:S01]  /*32fa0*/  PRMT R134, R134, 0x5410, R177 ;  /* 0x0000541086867816 */ /* 0x000fe200000000b1 */
[----:B------:R-:W-:Y:S01]  /*32fb0*/  FFMA.FTZ R178, R178, R183, 1.1641532182693481445e-10 ;  /* 0x2f000000b2b27423 */ /* 0x000fe200000100b7 */
[----:B------:R-:W-:Y:S01]  /*32fc0*/  PRMT R133, R133, 0x5410, R139 ;  /* 0x0000541085857816 */ /* 0x000fe2000000008b */
[----:B------:R-:W-:Y:S01]  /*32fd0*/  FMUL.FTZ R166, R188, R166 ;  /* 0x000000a6bca67220 */ /* 0x000fe20000410000 */
[----:B------:R-:W-:Y:S02]  /*32fe0*/  PRMT R132, R132, 0x5410, R138 ;  /* 0x0000541084847816 */ /* 0x000fe4000000008a */
[----:B------:R-:W-:-:S02]  /*32ff0*/  FSETP.GTU.FTZ.AND P5, PT, R178, R182, PT ;  /* 0x000000b6b200720b */ /* 0x000fc40003fbc000 */
[----:B------:R-:W-:Y:S02]  /*33000*/  @P1 PRMT R178, R43, 0x7632, R178 ;  /* 0x000076322bb21816 */ /* 0x000fe400000000b2 */
[----:B------:R-:W-:Y:S02]  /*33010*/  FSEL R166, R166, RZ, !P5 ;  /* 0x000000ffa6a67208 */ /* 0x000fe40006800000 */
[----:B------:R-:W-:Y:S01]  /*33020*/  PLOP3.LUT P5, PT, P5, PT, PT, 0x8, 0x80 ;  /* 0x000000000080781c */ /* 0x000fe20002fae170 */
[----:B------:R-:W-:-:S04]  /*33030*/  @P1 IMAD.U32 R178, R178, 0x10000, RZ ;  /* 0x00010000b2b21824 */ /* 0x000fc800078e00ff */
[----:B------:R-:W-:-:S05]  /*33040*/  @P1 FADD.FTZ R166, R178, R166 ;  /* 0x000000a6b2a61221 */ /* 0x000fca0000010000 */
[----:B------:R-:W-:-:S04]  /*33050*/  F2FP.BF16.F32.PACK_AB R178, RZ, R166 ;  /* 0x000000a6ffb2723e */ /* 0x000fc800000010ff */
[----:B------:R-:W-:-:S07]  /*33060*/  PRMT R135, R135, 0x5410, R178 ;  /* 0x0000541087877816 */ /* 0x000fce00000000b2 */
.L_x_806:
        /* <DEDUP_REMOVED lines=43> */
.L_x_847:
[----:B------:R-:W-:Y:S01]  /*33320*/  MOV R177, R137 ;  /* 0x0000008900b17202 */ /* 0x000fe20000000f00 */
[----:B------:R-:W-:-:S07]  /*33330*/  VIADD R136, R136, 0x20 ;  /* 0x0000002088887836 */ /* 0x000fce0000000000 */
.L_x_724:
[----:B------:R-:W-:Y:S05]  /*33340*/  BSYNC.RECONVERGENT B0 ;  /* 0x0000000000007941 */ /* 0x000fea0003800200 */
.L_x_723:
        /* <DEDUP_REMOVED lines=10> */
[----:B------:R-:W3:Y:S01]  /*333f0*/  @P1 LDC.64 R38, c[0x0][0x3a0] ;  /* 0x0000e800ff261b82 */ /* 0x000ee20000000a00 */
[----:B--2---:R-:W-:-:S05]  /*33400*/  @P0 IMAD.WIDE.U32 R36, R136, 0x10, R36 ;  /* 0x0000001088240825 */ /* 0x004fca00078e0024 */
[----:B------:R2:W5:Y:S01]  /*33410*/  @P0 LDG.E.128 R44, desc[UR6][R36.64] ;  /* 0x00000006242c0981 */ /* 0x000562000c1e1d00 */
[----:B---3--:R-:W-:-:S05]  /*33420*/  @P1 IMAD.WIDE.U32 R38, R136, 0x10, R38 ;  /* 0x0000001088261825 */ /* 0x008fca00078e0026 */
[----:B------:R3:W5:Y:S01]  /*33430*/  @P1 LDG.E.128 R40, desc[UR6][R38.64] ;  /* 0x0000000626281981 */ /* 0x000762000c1e1d00 */
[----:B--2---:R-:W2:Y:S02]  /*33440*/  LDC.64 R36, c[0x0][0x390] ;  /* 0x0000e400ff247b82 */ /* 0x004ea40000000a00 */
[----:B--2---:R-:W-:-:S05]  /*33450*/  IMAD.WIDE.U32 R36, R136, 0x10, R36 ;  /* 0x0000001088247825 */ /* 0x004fca00078e0024 */
[----:B01----:R3:W5:Y:S01]  /*33460*/  LDG.E.128 R132, desc[UR6][R36.64] ;  /* 0x0000000624847981 */ /* 0x003762000c1e1d00 */
        /* <DEDUP_REMOVED lines=17> */
.L_x_853:
        /* <DEDUP_REMOVED lines=12> */
.L_x_855:
[----:B------:R-:W-:Y:S05]  /*33640*/  BSYNC.RECONVERGENT B2 ;  /* 0x0000000000027941 */ /* 0x000fea0003800200 */
.L_x_854:
        /* <DEDUP_REMOVED lines=46> */
[----:B------:R-:W-:Y:S01]  /*33930*/  UIADD3 UR15, UPT, UPT, UR5, -0x24c28bd8, URZ ;  /* 0xdb3d7428050f7890 */ /* 0x000fe2000fffe0ff */
[----:B------:R-:W-:-:S04]  /*33940*/  IMAD.WIDE.U32 R8, R9, -0x326172a9, RZ ;  /* 0xcd9e8d5709087825 */ /* 0x000fc800078e00ff */
[----:B------:R-:W-:-:S05]  /*33950*/  IMAD.WIDE.U32 R18, R18, -0x2daee0ad, RZ ;  /* 0xd2511f5312127825 */ /* 0x000fca00078e00ff */
[----:B------:R-:W-:Y:S01]  /*33960*/  LOP3.LUT R6, R6, UR15, R19, 0x96, !PT ;  /* 0x0000000f06067c12 */ /* 0x000fe2000f8e9613 */
[----:B------:R-:W-:-:S04]  /*33970*/  UIADD3 UR15, UPT, UPT, UR4, -0xe443238, URZ ;  /* 0xf1bbcdc8040f7890 */ /* 0x000fc8000fffe0ff */
[----:B------:R-:W-:Y:S02]  /*33980*/  IMAD.WIDE.U32 R6, R6, -0x326172a9, RZ ;  /* 0xcd9e8d5706067825 */ /* 0x000fe400078e00ff */
[----:B------:R-:W-:Y:S01]  /*33990*/  LOP3.LUT R4, R4, UR15, R9, 0x96, !PT ;  /* 0x0000000f04047c12 */ /* 0x000fe2000f8e9609 */
[----:B------:R-:W-:Y:S01]  /*339a0*/  UIADD3 UR15, UPT, UPT, UR5, -0x695add53, URZ ;  /* 0x96a522ad050f7890 */ /* 0x000fe2000fffe0ff */
[----:B------:R-:W-:Y:S01]  /*339b0*/  MOV R14, R6 ;  /* 0x00000006000e7202 */ /* 0x000fe20000000f00 */
[----:B------:R-:W-:Y:S02]  /*339c0*/  IMAD.MOV.U32 R6, RZ, RZ, RZ ;  /* 0x000000ffff067224 */ /* 0x000fe400078e00ff */
[----:B------:R-:W-:-:S05]  /*339d0*/  IMAD.WIDE.U32 R4, R4, -0x2daee0ad, RZ ;  /* 0xd2511f5304047825 */ /* 0x000fca00078e00ff */
[----:B------:R-:W-:Y:S01]  /*339e0*/  LOP3.LUT R18, R18, UR15, R5, 0x96, !PT ;  /* 0x0000000f12127c12 */ /* 0x000fe2000f8e9605 */
[----:B------:R-:W-:Y:S01]  /*339f0*/  UIADD3 UR15, UPT, UPT, UR4, -0x700cb87f, URZ ;  /* 0x8ff34781040f7890 */ /* 0x000fe2000fffe0ff */
[----:B------:R-:W-:-:S05]  /*33a00*/  IMAD.MOV.U32 R5, RZ, RZ, R177 ;  /* 0x000000ffff057224 */ /* 0x000fca00078e00b1 */
[----:B------:R-:W-:-:S07]  /*33a10*/  LOP3.LUT R19, R8, UR15, R7, 0x96, !PT ;  /* 0x0000000f08137c12 */ /* 0x000fce000f8e9607 */
.L_x_852:
[----:B------:R-:W-:Y:S05]  /*33a20*/  BSYNC.RECONVERGENT B1 ;  /* 0x0000000000017941 */ /* 0x000fea0003800200 */
.L_x_851:
[----:B------:R-:W0:Y:S01]  /*33a30*/  LDC R167, c[0x0][0x408] ;  /* 0x00010200ffa77b82 */ /* 0x000e220000000800 */
[----:B------:R-:W-:Y:S01]  /*33a40*/  I2FP.F32.U32 R5, R5 ;  /* 0x0000000500057245 */ /* 0x000fe20000201000 */
[----:B------:R-:W-:Y:S02]  /*33a50*/  HFMA2 R182, -RZ, RZ, 0.1171875, 0 ;  /* 0x2f800000ffb67431 */ /* 0x000fe400000001ff */
[----:B-----5:R-:W-:Y:S01]  /*33a60*/  IMAD.U32 R7, R132, 0x10000, RZ ;  /* 0x0001000084077824 */ /* 0x020fe200078e00ff */
[----:B------:R-:W-:Y:S01]  /*33a70*/  LOP3.LUT R21, R21, 0xffffffef, RZ, 0xc0, !PT ;  /* 0xffffffef15157812 */ /* 0x000fe200078ec0ff */
[----:B------:R-:W-:Y:S01]  /*33a80*/  BSSY.RECONVERGENT B1, `(.L_x_856) ;  /* 0x0000060000017945 */ /* 0x000fe20003800200 */
[----:B------:R-:W-:Y:S01]  /*33a90*/  MOV R9, R14 ;  /* 0x0000000e00097202 */ /* 0x000fe20000000f00 */
[----:B------:R-:W-:Y:S01]  /*33aa0*/  FFMA.FTZ R5, R5, R182, 1.1641532182693481445e-10 ;  /* 0x2f00000005057423 */ /* 0x000fe200000100b6 */
[----:B------:R-:W1:Y:S01]  /*33ab0*/  LDC R177, c[0x0][0x404] ;  /* 0x00010100ffb17b82 */ /* 0x000e620000000800 */
[----:B0-----:R-:W-:-:S03]  /*33ac0*/  FMUL.FTZ R7, R7, R167 ;  /* 0x000000a707077220 */ /* 0x001fc60000410000 */
[----:B-1----:R-:W-:Y:S02]  /*33ad0*/  FSETP.GTU.FTZ.AND P2, PT, R5, R177, PT ;  /* 0x000000b10500720b */ /* 0x002fe40003f5c000 */
[----:B------:R-:W-:Y:S02]  /*33ae0*/  PRMT R5, R132, 0x7632, R5 ;  /* 0x0000763284057816 */ /* 0x000fe40000000005 */
[----:B------:R-:W-:Y:S01]  /*33af0*/  FSEL R17, R7, RZ, !P2 ;  /* 0x000000ff07117208 */ /* 0x000fe20005000000 */
[----:B------:R-:W-:Y:S01]  /*33b00*/  IMAD.MOV.U32 R7, RZ, RZ, 0x2 ;  /* 0x00000002ff077424 */ /* 0x000fe200078e00ff */
        /* <DEDUP_REMOVED lines=12> */
.L_x_858:
        /* <DEDUP_REMOVED lines=12> */
.L_x_860:
[----:B------:R-:W-:Y:S05]  /*33c90*/  BSYNC.RECONVERGENT B2 ;  /* 0x0000000000027941 */ /* 0x000fea0003800200 */
.L_x_859:
        /* <DEDUP_REMOVED lines=62> */
.L_x_857:
[----:B------:R-:W-:Y:S05]  /*34080*/  BSYNC.RECONVERGENT B1 ;  /* 0x0000000000017941 */ /* 0x000fea0003800200 */
.L_x_856:
[----:B------:R-:W-:Y:S01]  /*34090*/  I2FP.F32.U32 R6, R9 ;  /* 0x0000000900067245 */ /* 0x000fe20000201000 */
[----:B------:R-:W-:Y:S01]  /*340a0*/  @P1 IMAD.U32 R25, R40, 0x10000, RZ ;  /* 0x0001000028191824 */ /* 0x000fe200078e00ff */
[----:B------:R-:W-:Y:S01]  /*340b0*/  BSSY.RECONVERGENT B1, `(.L_x_861) ;  /* 0x0000062000017945 */ /* 0x000fe20003800200 */
        /* <DEDUP_REMOVED lines=22> */
.L_x_863:
        /* <DEDUP_REMOVED lines=12> */
.L_x_865:
[----:B------:R-:W-:Y:S05]  /*342e0*/  BSYNC.RECONVERGENT B2 ;  /* 0x0000000000027941 */ /* 0x000fea0003800200 */
.L_x_864:
        /* <DEDUP_REMOVED lines=62> */
.L_x_862:
[----:B------:R-:W-:Y:S05]  /*346d0*/  BSYNC.RECONVERGENT B1 ;  /* 0x0000000000017941 */ /* 0x000fea0003800200 */
.L_x_861:
        /* <DEDUP_REMOVED lines=22> */
.L_x_868:
        /* <DEDUP_REMOVED lines=12> */
.L_x_870:
[----:B------:R-:W-:Y:S05]  /*34900*/  BSYNC.RECONVERGENT B2 ;  /* 0x0000000000027941 */ /* 0x000fea0003800200 */
.L_x_869:
        /* <DEDUP_REMOVED lines=62> */
.L_x_867:
[----:B------:R-:W-:Y:S05]  /*34cf0*/  BSYNC.RECONVERGENT B1 ;  /* 0x0000000000017941 */ /* 0x000fea0003800200 */
.L_x_866:
        /* <DEDUP_REMOVED lines=13> */
[----:B---3--:R-:W-:Y:S01]  /*34dd0*/  @P1 FADD.FTZ R36, R5, R6 ;  /* 0x0000000605241221 */ /* 0x008fe20000010000 */
        /* <DEDUP_REMOVED lines=13> */
.L_x_873:
        /* <DEDUP_REMOVED lines=12> */
.L_x_875:
[----:B------:R-:W-:Y:S05]  /*34f70*/  BSYNC.RECONVERGENT B2 ;  /* 0x0000000000027941 */ /* 0x000fea0003800200 */
.L_x_874:
        /* <DEDUP_REMOVED lines=62> */
.L_x_872:
[----:B------:R-:W-:Y:S05]  /*35360*/  BSYNC.RECONVERGENT B1 ;  /* 0x0000000000017941 */ /* 0x000fea0003800200 */
.L_x_871:
[----:B------:R-:W-:Y:S01]  /*35370*/  I2FP.F32.U32 R5, R5 ;  /* 0x0000000500057245 */ /* 0x000fe20000201000 */
[----:B------:R-:W-:Y:S01]  /*35380*/  IMAD.U32 R17, R133, 0x10000, RZ ;  /* 0x0001000085117824 */ /* 0x000fe200078e00ff */
[----:B------:R-:W-:Y:S01]  /*35390*/  LOP3.LUT R21, R21, 0xfffffffb, RZ, 0xc0, !PT ;  /* 0xfffffffb15157812 */ /* 0x000fe200078ec0ff */
[----:B------:R-:W-:Y:S01]  /*353a0*/  BSSY.RECONVERGENT B1, `(.L_x_876) ;  /* 0x000005f000017945 */ /* 0x000fe20003800200 */
[----:B------:R-:W-:Y:S02]  /*353b0*/  HFMA2 R7, -RZ, RZ, 0, 1.1920928955078125e-07 ;  /* 0x00000002ff077431 */ /* 0x000fe400000001ff */
[----:B------:R-:W-:Y:S01]  /*353c0*/  FFMA.FTZ R5, R5, R182, 1.1641532182693481445e-10 ;  /* 0x2f00000005057423 */ /* 0x000fe200000100b6 */
[----:B------:R-:W-:Y:S01]  /*353d0*/  FMUL.FTZ R17, R17, R167 ;  /* 0x000000a711117220 */ /* 0x000fe20000410000 */
[----:B------:R-:W-:-:S03]  /*353e0*/  IMAD.MOV.U32 R9, RZ, RZ, R14 ;  /* 0x000000ffff097224 */ /* 0x000fc600078e000e */
[----:B------:R-:W-:Y:S02]  /*353f0*/  FSETP.GTU.FTZ.AND P2, PT, R5, R177, PT ;  /* 0x000000b10500720b */ /* 0x000fe40003f5c000 */
[----:B------:R-:W-:Y:S02]  /*35400*/  PRMT R5, R133, 0x7632, R5 ;  /* 0x0000763285057816 */ /* 0x000fe40000000005 */
        /* <DEDUP_REMOVED lines=13> */
.L_x_878:
        /* <DEDUP_REMOVED lines=12> */
.L_x_880:
[----:B------:R-:W-:Y:S05]  /*355a0*/  BSYNC.RECONVERGENT B2 ;  /* 0x0000000000027941 */ /* 0x000fea0003800200 */
.L_x_879:
        /* <DEDUP_REMOVED lines=62> */
.L_x_877:
[----:B------:R-:W-:Y:S05]  /*35990*/  BSYNC.RECONVERGENT B1 ;  /* 0x0000000000017941 */ /* 0x000fea0003800200 */
.L_x_876:
[----:B------:R-:W-:Y:S01]  /*359a0*/  I2FP.F32.U32 R6, R9 ;  /* 0x0000000900067245 */ /* 0x000fe20000201000 */
[----:B------:R-:W-:Y:S01]  /*359b0*/  BSSY.RECONVERGENT B1, `(.L_x_881) ;  /* 0x0000063000017945 */ /* 0x000fe20003800200 */
[----:B------:R-:W-:Y:S02]  /*359c0*/  @P1 SHF.L.U32 R37, R41, 0x10, RZ ;  /* 0x0000001029251819 */ /* 0x000fe400000006ff */
        /* <DEDUP_REMOVED lines=22> */
.L_x_883:
        /* <DEDUP_REMOVED lines=12> */
.L_x_885:
[----:B------:R-:W-:Y:S05]  /*35bf0*/  BSYNC.RECONVERGENT B2 ;  /* 0x0000000000027941 */ /* 0x000fea0003800200 */
.L_x_884:
        /* <DEDUP_REMOVED lines=62> */
.L_x_882:
[----:B------:R-:W-:Y:S05]  /*35fe0*/  BSYNC.RECONVERGENT B1 ;  /* 0x0000000000017941 */ /* 0x000fea0003800200 */
.L_x_881:
[----:B------:R-:W-:Y:S01]  /*35ff0*/  I2FP.F32.U32 R7, R8 ;  /* 0x0000000800077245 */ /* 0x000fe20000201000 */
[----:B------:R-:W-:Y:S01]  /*36000*/  IMAD.U32 R5, R5, 0x10000, RZ ;  /* 0x0001000005057824 */ /* 0x000fe200078e00ff */
[----:B------:R-:W-:Y:S01]  /*36010*/  LOP3.LUT R21, R21, 0xfffffffd, RZ, 0xc0, !PT ;  /* 0xfffffffd15157812 */ /* 0x000fe200078ec0ff */
[----:B------:R-:W-:Y:S01]  /*36020*/  BSSY.RECONVERGENT B1, `(.L_x_886) ;  /* 0x000005e000017945 */ /* 0x000fe20003800200 */
[----:B------:R-:W-:Y:S01]  /*36030*/  MOV R8, R14 ;  /* 0x0000000e00087202 */ /* 0x000fe20000000f00 */
        /* <DEDUP_REMOVED lines=17> */
.L_x_888:
        /* <DEDUP_REMOVED lines=12> */
.L_x_890:
[----:B------:R-:W-:Y:S05]  /*36210*/  BSYNC.RECONVERGENT B2 ;  /* 0x0000000000027941 */ /* 0x000fea0003800200 */
.L_x_889:
        /* <DEDUP_REMOVED lines=62> */
.L_x_887:
[----:B------:R-:W-:Y:S05]  /*36600*/  BSYNC.RECONVERGENT B1 ;  /* 0x0000000000017941 */ /* 0x000fea0003800200 */
.L_x_886:
        /* <DEDUP_REMOVED lines=27> */
.L_x_893:
        /* <DEDUP_REMOVED lines=12> */
.L_x_895:
[----:B------:R-:W-:Y:S05]  /*36880*/  BSYNC.RECONVERGENT B2 ;  /* 0x0000000000027941 */ /* 0x000fea0003800200 */
.L_x_894:
        /* <DEDUP_REMOVED lines=62> */
.L_x_892:
[----:B------:R-:W-:Y:S05]  /*36c70*/  BSYNC.RECONVERGENT B1 ;  /* 0x0000000000017941 */ /* 0x000fea0003800200 */
.L_x_891:
[----:B------:R-:W-:Y:S01]  /*36c80*/  I2FP.F32.U32 R5, R5 ;  /* 0x0000000500057245 */ /* 0x000fe20000201000 */
[----:B------:R-:W-:Y:S01]  /*36c90*/  BSSY.RECONVERGENT B1, `(.L_x_896) ;  /* 0x000005f000017945 */ /* 0x000fe20003800200 */
[----:B------:R-:W-:Y:S01]  /*36ca0*/  ISETP.NE.AND P3, PT, R6, 0x1, PT ;  /* 0x000000010600780c */ /* 0x000fe20003f65270 */
[----:B------:R-:W-:Y:S01]  /*36cb0*/  IMAD.MOV.U32 R160, RZ, RZ, 0x2 ;  /* 0x00000002ffa07424 */ /* 0x000fe200078e00ff */
[----:B------:R-:W-:Y:S01]  /*36cc0*/  SHF.L.U32 R17, R134, 0x10, RZ ;  /* 0x0000001086117819 */ /* 0x000fe200000006ff */
[----:B------:R-:W-:Y:S01]  /*36cd0*/  FFMA.FTZ R5, R5, R182, 1.1641532182693481445e-10 ;  /* 0x2f00000005057423 */ /* 0x000fe200000100b6 */
[----:B------:R-:W-:-:S03]  /*36ce0*/  IMAD.MOV.U32 R38, RZ, RZ, R14 ;  /* 0x000000ffff267224 */ /* 0x000fc600078e000e */
[----:B------:R-:W-:Y:S01]  /*36cf0*/  FMUL.FTZ R17, R17, R167 ;  /* 0x000000a711117220 */ /* 0x000fe20000410000 */
[----:B------:R-:W-:Y:S02]  /*36d00*/  FSETP.GTU.FTZ.AND P2, PT, R5, R177, PT ;  /* 0x000000b10500720b */ /* 0x000fe40003f5c000 */
[----:B------:R-:W-:Y:S02]  /*36d10*/  PRMT R5, R134, 0x7632, R5 ;  /* 0x0000763286057816 */ /* 0x000fe40000000005 */
        /* <DEDUP_REMOVED lines=11> */
.L_x_898:
        /* <DEDUP_REMOVED lines=12> */
.L_x_900:
[----:B------:R-:W-:Y:S05]  /*36e90*/  BSYNC.RECONVERGENT B2 ;  /* 0x0000000000027941 */ /* 0x000fea0003800200 */
.L_x_899:
        /* <DEDUP_REMOVED lines=62> */
.L_x_897:
[----:B------:R-:W-:Y:S05]  /*37280*/  BSYNC.RECONVERGENT B1 ;  /* 0x0000000000017941 */ /* 0x000fea0003800200 */
.L_x_896:
        /* <DEDUP_REMOVED lines=25> */
.L_x_903:
        /* <DEDUP_REMOVED lines=12> */
.L_x_905:
[----:B------:R-:W-:Y:S05]  /*374e0*/  BSYNC.RECONVERGENT B2 ;  /* 0x0000000000027941 */ /* 0x000fea0003800200 */
.L_x_904:
        /* <DEDUP_REMOVED lines=62> */
.L_x_902:
[----:B------:R-:W-:Y:S05]  /*378d0*/  BSYNC.RECONVERGENT B1 ;  /* 0x0000000000017941 */ /* 0x000fea0003800200 */
.L_x_901:
        /* <DEDUP_REMOVED lines=20> */
.L_x_908:
        /* <DEDUP_REMOVED lines=12> */
.L_x_910:
[----:B------:R-:W-:Y:S05]  /*37ae0*/  BSYNC.RECONVERGENT B2 ;  /* 0x0000000000027941 */ /* 0x000fea0003800200 */
.L_x_909:
        /* <DEDUP_REMOVED lines=62> */
.L_x_907:
[----:B------:R-:W-:Y:S05]  /*37ed0*/  BSYNC.RECONVERGENT B1 ;  /* 0x0000000000017941 */ /* 0x000fea0003800200 */
.L_x_906:
        /* <DEDUP_REMOVED lines=27> */
.L_x_913:
        /* <DEDUP_REMOVED lines=12> */
.L_x_915:
[----:B------:R-:W-:Y:S05]  /*38150*/  BSYNC.RECONVERGENT B2 ;  /* 0x0000000000027941 */ /* 0x000fea0003800200 */
.L_x_914:
        /* <DEDUP_REMOVED lines=62> */
.L_x_912:
[----:B------:R-:W-:Y:S05]  /*38540*/  BSYNC.RECONVERGENT B1 ;  /* 0x0000000000017941 */ /* 0x000fea0003800200 */
.L_x_911:
        /* <DEDUP_REMOVED lines=21> */
.L_x_918:
        /* <DEDUP_REMOVED lines=12> */
.L_x_920:
[----:B------:R-:W-:Y:S05]  /*38760*/  BSYNC.RECONVERGENT B2 ;  /* 0x0000000000027941 */ /* 0x000fea0003800200 */
.L_x_919:
        /* <DEDUP_REMOVED lines=62> */
.L_x_917:
[----:B------:R-:W-:Y:S05]  /*38b50*/  BSYNC.RECONVERGENT B1 ;  /* 0x0000000000017941 */ /* 0x000fea0003800200 */
.L_x_916:
        /* <DEDUP_REMOVED lines=25> */
.L_x_923:
        /* <DEDUP_REMOVED lines=12> */
.L_x_925:
[----:B------:R-:W-:Y:S05]  /*38db0*/  BSYNC.RECONVERGENT B2 ;  /* 0x0000000000027941 */ /* 0x000fea0003800200 */
.L_x_924:
        /* <DEDUP_REMOVED lines=62> */
.L_x_922:
[----:B------:R-:W-:Y:S05]  /*391a0*/  BSYNC.RECONVERGENT B1 ;  /* 0x0000000000017941 */ /* 0x000fea0003800200 */
.L_x_921:
        /* <DEDUP_REMOVED lines=20> */
.L_x_928:
        /* <DEDUP_REMOVED lines=15> */
.L_x_930:
[----:B------:R-:W-:Y:S05]  /*393e0*/  BSYNC.RECONVERGENT B2 ;  /* 0x0000000000027941 */ /* 0x000fea0003800200 */
.L_x_929:
        /* <DEDUP_REMOVED lines=62> */
.L_x_927:
[----:B------:R-:W-:Y:S05]  /*397d0*/  BSYNC.RECONVERGENT B1 ;  /* 0x0000000000017941 */ /* 0x000fea0003800200 */
.L_x_926:
        /* <DEDUP_REMOVED lines=8> */
[----:B------:R-:W-:-:S05]  /*39860*/  SHF.L.U32 R177, R177, 0x10, RZ ;  /* 0x00000010b1b17819 */ /* 0x000fca00000006ff */
[----:B------:R-:W-:Y:S01]  /*39870*/  FMUL.FTZ R177, R177, R167 ;  /* 0x000000a7b1b17220 */ /* 0x000fe20000410000 */
[----:B------:R-:W-:-:S04]  /*39880*/  @P1 PRMT R167, R43, 0x7632, R167 ;  /* 0x000076322ba71816 */ /* 0x000fc800000000a7 */
[----:B------:R-:W-:Y:S01]  /*39890*/  FSEL R177, R177, RZ, !P6 ;  /* 0x000000ffb1b17208 */ /* 0x000fe20007000000 */
[----:B------:R-:W-:-:S04]  /*398a0*/  @P1 IMAD.U32 R167, R167, 0x10000, RZ ;  /* 0x00010000a7a71824 */ /* 0x000fc800078e00ff */
[----:B------:R-:W-:Y:S01]  /*398b0*/  FADD.FTZ R183, R183, R177 ;  /* 0x000000b1b7b77221 */ /* 0x000fe20000010000 */
[----:B------:R-:W-:Y:S02]  /*398c0*/  MOV R177, R4 ;  /* 0x0000000400b17202 */ /* 0x000fe40000000f00 */
[----:B------:R-:W-:Y:S01]  /*398d0*/  PRMT R4, R179, 0x7610, R4 ;  /* 0x00007610b3047816 */ /* 0x000fe20000000004 */
[----:B------:R-:W-:Y:S01]  /*398e0*/  @P1 FADD.FTZ R167, R183, R167 ;  /* 0x000000a7b7a71221 */ /* 0x000fe20000010000 */
[----:B------:R-:W-:-:S05]  /*398f0*/  @!P1 IMAD.MOV.U32 R167, RZ, RZ, R183 ;  /* 0x000000ffffa79224 */ /* 0x000fca00078e00b7 */
[----:B------:R-:W-:-:S04]  /*39900*/  F2FP.BF16.F32.PACK_AB R178, RZ, R167 ;  /* 0x000000a7ffb2723e */ /* 0x000fc800000010ff */
[----:B------:R-:W-:Y:S01]  /*39910*/  PRMT R135, R135, 0x5410, R178 ;  /* 0x0000541087877816 */ /* 0x000fe200000000b2 */
[----:B------:R-:W-:Y:S06]  /*39920*/  BRA `(.L_x_931) ;  /* 0x0000003000c87947 */ /* 0x000fec0003800000 */
.L_x_850:
[----:B------:R-:W-:Y:S01]  /*39930*/  ISETP.NE.AND P2, PT, R17, 0x1, PT ;  /* 0x000000011100780c */ /* 0x000fe20003f45270 */
[----:B------:R-:W-:Y:S01]  /*39940*/  BSSY.RECONVERGENT B1, `(.L_x_932) ;  /* 0x0000059000017945 */ /* 0x000fe20003800200 */
[----:B---3--:R-:W-:Y:S01]  /*39950*/  IMAD.MOV.U32 R36, RZ, RZ, 0x2 ;  /* 0x00000002ff247424 */ /* 0x008fe200078e00ff */
        /* <DEDUP_REMOVED lines=13> */
.L_x_934:
        /* <DEDUP_REMOVED lines=12> */
.L_x_936:
[----:B------:R-:W-:Y:S05]  /*39af0*/  BSYNC.RECONVERGENT B2 ;  /* 0x0000000000027941 */ /* 0x000fea0003800200 */
.L_x_935:
        /* <DEDUP_REMOVED lines=59> */
[----:B------:R-:W-:-:S05]  /*39eb0*/  IMAD.MOV.U32 R36, RZ, RZ, RZ ;  /* 0x000000ffff247224 */ /* 0x000fca00078e00ff */
[----:B------:R-:W-:-:S07]  /*39ec0*/  LOP3.LUT R19, R38, UR15, R37, 0x96, !PT ;  /* 0x0000000f26137c12 */ /* 0x000fce000f8e9625 */
.L_x_933:
[----:B------:R-:W-:Y:S05]  /*39ed0*/  BSYNC.RECONVERGENT B1 ;  /* 0x0000000000017941 */ /* 0x000fea0003800200 */
.L_x_932:
[----:B------:R-:W0:Y:S01]  /*39ee0*/  LDC R167, c[0x0][0x408] ;  /* 0x00010200ffa77b82 */ /* 0x000e220000000800 */
[----:B------:R-:W-:Y:S01]  /*39ef0*/  I2FP.F32.U32 R17, R25 ;  /* 0x0000001900117245 */ /* 0x000fe20000201000 */
[----:B------:R-:W-:Y:S01]  /*39f00*/  IMAD.MOV.U32 R188, RZ, RZ, 0x2f800000 ;  /* 0x2f800000ffbc7424 */ /* 0x000fe200078e00ff */
[----:B-----5:R-:W-:Y:S01]  /*39f10*/  SHF.L.U32 R25, R132, 0x10, RZ ;  /* 0x0000001084197819 */ /* 0x020fe200000006ff */
[----:B------:R-:W-:Y:S01]  /*39f20*/  BSSY.RECONVERGENT B1, `(.L_x_937) ;  /* 0x0000064000017945 */ /* 0x000fe20003800200 */
[----:B------:R-:W-:Y:S01]  /*39f30*/  LOP3.LUT R21, R21, 0xffffffef, RZ, 0xc0, !PT ;  /* 0xffffffef15157812 */ /* 0x000fe200078ec0ff */
[----:B------:R-:W-:Y:S01]  /*39f40*/  FFMA.FTZ R17, R17, R188, 1.1641532182693481445e-10 ;  /* 0x2f00000011117423 */ /* 0x000fe200000100bc */
[----:B------:R-:W-:Y:S01]  /*39f50*/  IMAD.MOV.U32 R37, RZ, RZ, 0x2 ;  /* 0x00000002ff257424 */ /* 0x000fe200078e00ff */
[----:B------:R-:W1:Y:S01]  /*39f60*/  LDC R177, c[0x0][0x404] ;  /* 0x00010100ffb17b82 */ /* 0x000e620000000800 */
[----:B------:R-:W-:Y:S01]  /*39f70*/  MOV R39, R14 ;  /* 0x0000000e00277202 */ /* 0x000fe20000000f00 */
[----:B0-----:R-:W-:Y:S01]  /*39f80*/  FMUL.FTZ R25, R25, R167 ;  /* 0x000000a719197220 */ /* 0x001fe20000410000 */
[----:B-1----:R-:W-:Y:S01]  /*39f90*/  FSETP.GTU.FTZ.AND P2, PT, R17, R177, PT ;  /* 0x000000b11100720b */ /* 0x002fe20003f5c000 */
[----:B------:R-:W-:-:S03]  /*39fa0*/  @P1 IMAD.U32 R17, R40, 0x10000, RZ ;  /* 0x0001000028111824 */ /* 0x000fc600078e00ff */
        /* <DEDUP_REMOVED lines=16> */
.L_x_939:
        /* <DEDUP_REMOVED lines=12> */
.L_x_941:
[----:B------:R-:W-:Y:S05]  /*3a170*/  BSYNC.RECONVERGENT B2 ;  /* 0x0000000000027941 */ /* 0x000fea0003800200 */
.L_x_940:
        /* <DEDUP_REMOVED lines=62> */
.L_x_938:
[----:B------:R-:W-:Y:S05]  /*3a560*/  BSYNC.RECONVERGENT B1 ;  /* 0x0000000000017941 */ /* 0x000fea0003800200 */
.L_x_937:
        /* <DEDUP_REMOVED lines=26> */
.L_x_944:
        /* <DEDUP_REMOVED lines=12> */
.L_x_946:
[----:B------:R-:W-:Y:S05]  /*3a7d0*/  BSYNC.RECONVERGENT B2 ;  /* 0x0000000000027941 */ /* 0x000fea0003800200 */
.L_x_945:
        /* <DEDUP_REMOVED lines=62> */
.L_x_943:
[----:B------:R-:W-:Y:S05]  /*3abc0*/  BSYNC.RECONVERGENT B1 ;  /* 0x0000000000017941 */ /* 0x000fea0003800200 */
.L_x_942:
        /* <DEDUP_REMOVED lines=26> */
.L_x_949:
        /* <DEDUP_REMOVED lines=12> */
.L_x_951:
[----:B------:R-:W-:Y:S05]  /*3ae30*/  BSYNC.RECONVERGENT B2 ;  /* 0x0000000000027941 */ /* 0x000fea0003800200 */
.L_x_950:
        /* <DEDUP_REMOVED lines=62> */
.L_x_948:
[----:B------:R-:W-:Y:S05]  /*3b220*/  BSYNC.RECONVERGENT B1 ;  /* 0x0000000000017941 */ /* 0x000fea0003800200 */
.L_x_947:
        /* <DEDUP_REMOVED lines=26> */
.L_x_954:
        /* <DEDUP_REMOVED lines=12> */
.L_x_956:
[----:B------:R-:W-:Y:S05]  /*3b490*/  BSYNC.RECONVERGENT B2 ;  /* 0x0000000000027941 */ /* 0x000fea0003800200 */
.L_x_955:
        /* <DEDUP_REMOVED lines=62> */
.L_x_953:
[----:B------:R-:W-:Y:S05]  /*3b880*/  BSYNC.RECONVERGENT B1 ;  /* 0x0000000000017941 */ /* 0x000fea0003800200 */
.L_x_952:
        /* <DEDUP_REMOVED lines=24> */
.L_x_959:
        /* <DEDUP_REMOVED lines=12> */
.L_x_961:
[----:B------:R-:W-:Y:S05]  /*3bad0*/  BSYNC.RECONVERGENT B2 ;  /* 0x0000000000027941 */ /* 0x000fea0003800200 */
.L_x_960:
        /* <DEDUP_REMOVED lines=62> */
.L_x_958:
[----:B------:R-:W-:Y:S05]  /*3bec0*/  BSYNC.RECONVERGENT B1 ;  /* 0x0000000000017941 */ /* 0x000fea0003800200 */
.L_x_957:
        /* <DEDUP_REMOVED lines=24> */
.L_x_964:
        /* <DEDUP_REMOVED lines=12> */
.L_x_966:
[----:B------:R-:W-:Y:S05]  /*3c110*/  BSYNC.RECONVERGENT B2 ;  /* 0x0000000000027941 */ /* 0x000fea0003800200 */
.L_x_965:
        /* <DEDUP_REMOVED lines=62> */
.L_x_963:
[----:B------:R-:W-:Y:S05]  /*3c500*/  BSYNC.RECONVERGENT B1 ;  /* 0x0000000000017941 */ /* 0x000fea0003800200 */
.L_x_962:
        /* <DEDUP_REMOVED lines=24> */
.L_x_969:
        /* <DEDUP_REMOVED lines=12> */
.L_x_971:
[----:B------:R-:W-:Y:S05]  /*3c750*/  BSYNC.RECONVERGENT B2 ;  /* 0x0000000000027941 */ /* 0x000fea0003800200 */
.L_x_970:
        /* <DEDUP_REMOVED lines=62> */
.L_x_968:
[----:B------:R-:W-:Y:S05]  /*3cb40*/  BSYNC.RECONVERGENT B1 ;  /* 0x0000000000017941 */ /* 0x000fea0003800200 */
.L_x_967:
        /* <DEDUP_REMOVED lines=12> */
[----:B------:R-:W-:Y:S01]  /*3cc10*/  @P1 FADD.FTZ R167, R177, R167 ;  /* 0x000000a7b1a71221 */ /* 0x000fe20000010000 */
[----:B------:R-:W-:-:S04]  /*3cc20*/  MOV R177, R138 ;  /* 0x0000008a00b17202 */ /* 0x000fc80000000f00 */
[----:B------:R-:W-:-:S04]  /*3cc30*/  F2FP.BF16.F32.PACK_AB R179, RZ, R167 ;  /* 0x000000a7ffb3723e */ /* 0x000fc800000010ff */
[----:B------:R-:W-:-:S07]  /*3cc40*/  PRMT R135, R135, 0x5410, R179 ;  /* 0x0000541087877816 */ /* 0x000fce00000000b3 */
.L_x_931:
        /* <DEDUP_REMOVED lines=23> */
[----:B--2---:R-:W-:Y:S01]  /*3cdc0*/  IMAD.U32 R132, R5, 0x10000, RZ ;  /* 0x0001000005847824 */ /* 0x004fe200078e00ff */
        /* <DEDUP_REMOVED lines=19> */
.L_x_849:
[----:B------:R-:W-:Y:S05]  /*3cf00*/  BSYNC.RECONVERGENT B0 ;  /* 0x0000000000007941 */ /* 0x000fea0003800200 */
.L_x_848:
[----:B------:R-:W4:Y:S01]  /*3cf10*/  S2R R137, SR_TID.X ;  /* 0x0000000000897919 */ /* 0x000f220000002100 */
[----:B0123--:R-:W-:Y:S01]  /*3cf20*/  FADD.FTZ R132, RZ, R12 ;  /* 0x0000000cff847221 */ /* 0x00ffe20000010000 */
[----:B------:R-:W-:Y:S01]  /*3cf30*/  LOP3.LUT R21, R21, 0xfffffffe, RZ, 0xc0, !PT ;  /* 0xfffffffe15157812 */ /* 0x000fe200078ec0ff */
[----:B------:R-:W-:Y:S01]  /*3cf40*/  UMOV UR15, 0xffffffff ;  /* 0xffffffff000f7882 */ /* 0x000fe20000000000 */
[----:B------:R-:W-:Y:S01]  /*3cf50*/  ISETP.GT.U32.AND P1, PT, R23, 0x3f, PT ;  /* 0x0000003f1700780c */ /* 0x000fe20003f24070 */
        /* <DEDUP_REMOVED lines=11> */
[----:B----4-:R-:W-:-:S13]  /*3d010*/  LOP3.LUT P0, RZ, R137, 0x1f, RZ, 0xc0, !PT ;  /* 0x0000001f89ff7812 */ /* 0x010fda000780c0ff */
        /* <DEDUP_REMOVED lines=53> */
[----:B0-----:R-:W-:Y:S02]  /*3d370*/  FADD.FTZ R133, R132, R133 ;  /* 0x0000008584857221 */ /* 0x001fe40000010000 */
[----:B------:R-:W0:Y:S02]  /*3d380*/  LDC R132, c[0x0][0x400] ;  /* 0x00010000ff847b82 */ /* 0x000e240000000800 */
[----:B0-----:R-:W-:-:S04]  /*3d390*/  FMUL.FTZ R135, R133, R132 ;  /* 0x0000008485877220 */ /* 0x001fc80000410000 */
        /* <DEDUP_REMOVED lines=106> */
.L_x_997:
        /* <DEDUP_REMOVED lines=19> */
[----:B------:R-:W-:Y:S02]  /*3db70*/  IMAD.U32 R137, R187, 0x10000, RZ ;  /* 0x00010000bb897824 */ /* 0x000fe400078e00ff */
[----:B------:R-:W-:Y:S01]  /*3db80*/  FADD.FTZ R248, R162, -R179 ;  /* 0x800000b3a2f87221 */ /* 0x000fe20000010000 */
[C---:B------:R-:W-:Y:S01]  /*3db90*/  FMUL.FTZ R139, R178.reuse, R139 ;  /* 0x0000008bb28b7220 */ /* 0x040fe20000410000 */
[----:B-1----:R-:W-:Y:S01]  /*3dba0*/  IMAD.U32 R132, R175, 0x10000, RZ ;  /* 0x00010000af847824 */ /* 0x002fe200078e00ff */
[----:B------:R-:W-:Y:S01]  /*3dbb0*/  SHF.L.U32 R135, R201, 0x10, RZ ;  /* 0x00000010c9877819 */ /* 0x000fe200000006ff */
[----:B------:R-:W-:Y:S02]  /*3dbc0*/  IMAD.U32 R133, R67, 0x10000, RZ ;  /* 0x0001000043857824 */ /* 0x000fe400078e00ff */
[----:B------:R-:W-:Y:S01]  /*3dbd0*/  FFMA.FTZ R137, R139, R137, R134 ;  /* 0x000000898b897223 */ /* 0x000fe20000010086 */
[----:B------:R-:W-:Y:S01]  /*3dbe0*/  FMUL.FTZ R248, R178, R248 ;  /* 0x000000f8b2f87220 */ /* 0x000fe20000410000 */
[----:B------:R-:W-:-:S02]  /*3dbf0*/  IMAD.U32 R134, R202, 0x10000, RZ ;  /* 0x00010000ca867824 */ /* 0x000fc400078e00ff */
[----:B------:R-:W-:Y:S01]  /*3dc00*/  FFMA.FTZ R139, R139, R132, R133 ;  /* 0x000000848b8b7223 */ /* 0x000fe20000010085 */
[----:B------:R-:W-:Y:S01]  /*3dc10*/  SHF.L.U32 R133, R204, 0x10, RZ ;  /* 0x00000010cc857819 */ /* 0x000fe200000006ff */
[----:B------:R-:W-:Y:S02]  /*3dc20*/  IMAD.U32 R132, R203, 0x10000, RZ ;  /* 0x00010000cb847824 */ /* 0x000fe400078e00ff */
[----:B0-----:R-:W-:Y:S01]  /*3dc30*/  FADD.FTZ R138, R148, -R179 ;  /* 0x800000b3948a7221 */ /* 0x001fe20000010000 */
[----:B------:R-:W-:Y:S01]  /*3dc40*/  FFMA.FTZ R135, R248, R135, R134 ;  /* 0x00000087f8877223 */ /* 0x000fe20000010086 */
[----:B------:R-:W-:Y:S02]  /*3dc50*/  IMAD.U32 R136, R186, 0x10000, RZ ;  /* 0x00010000ba887824 */ /* 0x000fe400078e00ff */
[----:B------:R-:W-:Y:S01]  /*3dc60*/  FFMA.FTZ R248, R248, R132, R133 ;  /* 0x00000084f8f87223 */ /* 0x000fe20000010085 */
[----:B------:R-:W-:Y:S01]  /*3dc70*/  FMUL.FTZ R138, R178, R138 ;  /* 0x0000008ab28a7220 */ /* 0x000fe20000410000 */
[----:B------:R-:W-:Y:S01]  /*3dc80*/  IMAD.U32 R134, R86, 0x10000, RZ ;  /* 0x0001000056867824 */ /* 0x000fe200078e00ff */
[----:B------:R-:W-:Y:S01]  /*3dc90*/  SHF.L.U32 R132, R174, 0x10, RZ ;  /* 0x00000010ae847819 */ /* 0x000fe200000006ff */
[----:B------:R-:W-:-:S02]  /*3dca0*/  IMAD.U32 R133, R66, 0x10000, RZ ;  /* 0x0001000042857824 */ /* 0x000fc400078e00ff */
[----:B------:R-:W-:Y:S01]  /*3dcb0*/  FADD.FTZ R188, R150, -R179 ;  /* 0x800000b396bc7221 */ /* 0x000fe20000010000 */
[----:B------:R-:W-:Y:S01]  /*3dcc0*/  FFMA.FTZ R136, R138, R136, R134 ;  /* 0x000000888a887223 */ /* 0x000fe20000010086 */
[----:B------:R-:W-:Y:S01]  /*3dcd0*/  SHF.L.U32 R180, R198, 0x10, RZ ;  /* 0x00000010c6b47819 */ /* 0x000fe200000006ff */
[----:B------:R-:W-:Y:S01]  /*3dce0*/  FFMA.FTZ R138, R138, R132, R133 ;  /* 0x000000848a8a7223 */ /* 0x000fe20000010085 */
[----:B------:R-:W-:Y:S01]  /*3dcf0*/  FMUL.FTZ R188, R178, R188 ;  /* 0x000000bcb2bc7220 */ /* 0x000fe20000410000 */
[----:B------:R-:W-:Y:S02]  /*3dd00*/  IMAD.U32 R134, R197, 0x10000, RZ ;  /* 0x00010000c5867824 */ /* 0x000fe400078e00ff */
[--C-:B------:R-:W-:Y:S01]  /*3dd10*/  FADD.FTZ R182, R34, -R179.reuse ;  /* 0x800000b322b67221 */ /* 0x100fe20000010000 */
[----:B------:R-:W-:Y:S02]  /*3dd20*/  IMAD.U32 R132, R199, 0x10000, RZ ;  /* 0x00010000c7847824 */ /* 0x000fe400078e00ff */
[----:B------:R-:W-:Y:S01]  /*3dd30*/  FADD.FTZ R183, R149, -R179 ;  /* 0x800000b395b77221 */ /* 0x000fe20000010000 */
[----:B------:R-:W-:-:S02]  /*3dd40*/  IMAD.U32 R133, R200, 0x10000, RZ ;  /* 0x00010000c8857824 */ /* 0x000fc400078e00ff */
[----:B------:R-:W-:Y:S01]  /*3dd50*/  FFMA.FTZ R134, R188, R134, R180 ;  /* 0x00000086bc867223 */ /* 0x000fe200000100b4 */
[----:B------:R-:W-:Y:S01]  /*3dd60*/  FMUL.FTZ R182, R178, R182 ;  /* 0x000000b6b2b67220 */ /* 0x000fe20000410000 */
[----:B------:R-:W-:Y:S01]  /*3dd70*/  SHF.L.U32 R180, R65, 0x10, RZ ;  /* 0x0000001041b47819 */ /* 0x000fe200000006ff */
[----:B------:R-:W-:Y:S01]  /*3dd80*/  FFMA.FTZ R188, R188, R132, R133 ;  /* 0x00000084bcbc7223 */ /* 0x000fe20000010085 */
[----:B------:R-:W-:Y:S01]  /*3dd90*/  SHF.L.U32 R133, R185, 0x10, RZ ;  /* 0x00000010b9857819 */ /* 0x000fe200000006ff */
[----:B------:R-:W-:Y:S02]  /*3dda0*/  IMAD.U32 R132, R85, 0x10000, RZ ;  /* 0x0001000055847824 */ /* 0x000fe400078e00ff */
[----:B------:R-:W-:Y:S01]  /*3ddb0*/  FMUL.FTZ R183, R178, R183 ;  /* 0x000000b7b2b77220 */ /* 0x000fe20000410000 */
[----:B------:R-:W-:Y:S01]  /*3ddc0*/  IMAD.U32 R181, R196, 0x10000, RZ ;  /* 0x00010000c4b57824 */ /* 0x000fe200078e00ff */
[----:B------:R-:W-:Y:S01]  /*3ddd0*/  F2FP.BF16.F32.PACK_AB R134, R134, R136 ;  /* 0x000000888686723e */ /* 0x000fe200000010ff */
[----:B------:R-:W-:Y:S01]  /*3dde0*/  FFMA.FTZ R133, R182, R133, R132 ;  /* 0x00000085b6857223 */ /* 0x000fe20000010084 */
[----:B------:R-:W-:Y:S01]  /*3ddf0*/  IMAD.U32 R132, R173, 0x10000, RZ ;  /* 0x00010000ad847824 */ /* 0x000fe200078e00ff */
[----:B------:R-:W-:Y:S01]  /*3de00*/  F2FP.BF16.F32.PACK_AB R135, R135, R137 ;  /* 0x000000898787723e */ /* 0x000fe200000010ff */
[----:B------:R-:W-:Y:S01]  /*3de10*/  IMAD.U32 R136, R184, 0x10000, RZ ;  /* 0x00010000b8887824 */ /* 0x000fe200078e00ff */
[----:B------:R-:W-:Y:S01]  /*3de20*/  SHF.L.U32 R251, R192, 0x10, RZ ;  /* 0x00000010c0fb7819 */ /* 0x000fe200000006ff */
[----:B------:R-:W-:Y:S01]  /*3de30*/  FFMA.FTZ R182, R182, R132, R180 ;  /* 0x00000084b6b67223 */ /* 0x000fe200000100b4 */
[----:B------:R-:W-:Y:S01]  /*3de40*/  IMAD.U32 R132, R193, 0x10000, RZ ;  /* 0x00010000c1847824 */ /* 0x000fe200078e00ff */
[----:B------:R-:W-:Y:S01]  /*3de50*/  F2FP.BF16.F32.PACK_AB R139, R248, R139 ;  /* 0x0000008bf88b723e */ /* 0x000fe200000010ff */
[----:B------:R-:W-:Y:S01]  /*3de60*/  IMAD.U32 R180, R194, 0x10000, RZ ;  /* 0x00010000c2b47824 */ /* 0x000fe200078e00ff */
[----:B------:R-:W-:Y:S01]  /*3de70*/  F2FP.BF16.F32.PACK_AB R138, R188, R138 ;  /* 0x0000008abc8a723e */ /* 0x000fe200000010ff */
[----:B------:R-:W-:-:S02]  /*3de80*/  IMAD.U32 R137, R64, 0x10000, RZ ;  /* 0x0001000040897824 */ /* 0x000fc400078e00ff */
[----:B------:R-:W-:Y:S01]  /*3de90*/  FFMA.FTZ R132, R183, R132, R180 ;  /* 0x00000084b7847223 */ /* 0x000fe200000100b4 */
[----:B------:R-:W-:-:S04]  /*3dea0*/  SHF.L.U32 R180, R195, 0x10, RZ ;  /* 0x00000010c3b47819 */ /* 0x000fc800000006ff */
[----:B------:R-:W-:Y:S01]  /*3deb0*/  F2FP.BF16.F32.PACK_AB R133, R132, R133 ;  /* 0x000000858485723e */ /* 0x000fe200000010ff */
[----:B------:R-:W-:Y:S01]  /*3dec0*/  FFMA.FTZ R183, R183, R180, R181 ;  /* 0x000000b4b7b77223 */ /* 0x000fe200000100b5 */
[--C-:B------:R-:W-:Y:S01]  /*3ded0*/  FADD.FTZ R180, R12, -R179.reuse ;  /* 0x800000b30cb47221 */ /* 0x100fe20000010000 */
[----:B------:R-:W-:Y:S01]  /*3dee0*/  SHF.L.U32 R132, R84, 0x10, RZ ;  /* 0x0000001054847819 */ /* 0x000fe200000006ff */
[----:B------:R-:W-:Y:S02]  /*3def0*/  FADD.FTZ R181, R35, -R179 ;  /* 0x800000b323b57221 */ /* 0x000fe40000010000 */
[C---:B------:R-:W-:Y:S02]  /*3df00*/  FMUL.FTZ R180, R178.reuse, R180 ;  /* 0x000000b4b2b47220 */ /* 0x040fe40000410000 */
[----:B------:R-:W-:Y:S02]  /*3df10*/  FMUL.FTZ R181, R178, R181 ;  /* 0x000000b5b2b57220 */ /* 0x000fe40000410000 */
[----:B------:R-:W-:Y:S01]  /*3df20*/  FFMA.FTZ R136, R180, R136, R132 ;  /* 0x00000088b4887223 */ /* 0x000fe20000010084 */
[----:B------:R-:W-:-:S04]  /*3df30*/  IMAD.U32 R132, R172, 0x10000, RZ ;  /* 0x00010000ac847824 */ /* 0x000fc800078e00ff */
[----:B------:R-:W-:Y:S01]  /*3df40*/  FFMA.FTZ R180, R180, R132, R137 ;  /* 0x00000084b4b47223 */ /* 0x000fe20000010089 */
[----:B------:R-:W-:Y:S01]  /*3df50*/  SHF.L.U32 R132, R189, 0x10, RZ ;  /* 0x00000010bd847819 */ /* 0x000fe200000006ff */
[----:B------:R-:W-:-:S04]  /*3df60*/  IMAD.U32 R137, R190, 0x10000, RZ ;  /* 0x00010000be897824 */ /* 0x000fc800078e00ff */
        /* <DEDUP_REMOVED lines=10> */
[----:B0-----:R-:W-:-:S04]  /*3e010*/  IMAD.WIDE.U32 R132, R13, 0x10, R132 ;  /* 0x000000100d847825 */ /* 0x001fc800078e0084 */
[----:B------:R-:W-:Y:S01]  /*3e020*/  VIADD R13, R13, 0x20 ;  /* 0x000000200d0d7836 */ /* 0x000fe20000000000 */
[----:B------:R2:W-:Y:S06]  /*3e030*/  STG.E.128 desc[UR6][R132.64], R136 ;  /* 0x0000008884007986 */ /* 0x0005ec000c101d06 */
.L_x_974:
[----:B------:R-:W-:Y:S05]  /*3e040*/  BSYNC.RECONVERGENT B0 ;  /* 0x0000000000007941 */ /* 0x000fea0003800200 */
.L_x_973:
[----:B------:R-:W-:Y:S01]  /*3e050*/  LOP3.LUT P0, RZ, R21, 0x400, RZ, 0xc0, !PT ;  /* 0x0000040015ff7812 */ /* 0x000fe2000780c0ff */
[----:B------:R-:W-:-:S12]  /*3e060*/  BSSY.RECONVERGENT B0, `(.L_x_975) ;  /* 0x0000051000007945 */ /* 0x000fd80003800200 */
[----:B------:R-:W-:Y:S05]  /*3e070*/  @!P0 BRA `(.L_x_976) ;  /* 0x00000004003c8947 */ /* 0x000fea0003800000 */
[--C-:B--2---:R-:W-:Y:S01]  /*3e080*/  FADD.FTZ R139, R153, -R179.reuse ;  /* 0x800000b3998b7221 */ /* 0x104fe20000010000 */
        /* <DEDUP_REMOVED lines=78> */
.L_x_976:
[----:B------:R-:W-:Y:S05]  /*3e570*/  BSYNC.RECONVERGENT B0 ;  /* 0x0000000000007941 */ /* 0x000fea0003800200 */
.L_x_975:
[----:B------:R-:W-:Y:S01]  /*3e580*/  LOP3.LUT P0, RZ, R21, 0x100, RZ, 0xc0, !PT ;  /* 0x0000010015ff7812 */ /* 0x000fe2000780c0ff */
[----:B------:R-:W-:-:S12]  /*3e590*/  BSSY.RECONVERGENT B0, `(.L_x_977) ;  /* 0x0000051000007945 */ /* 0x000fd80003800200 */
[----:B------:R-:W-:Y:S05]  /*3e5a0*/  @!P0 BRA `(.L_x_978) ;  /* 0x00000004003c8947 */ /* 0x000fea0003800000 */
[--C-:B--23--:R-:W-:Y:S01]  /*3e5b0*/  FADD.FTZ R139, R155, -R179.reuse ;  /* 0x800000b39b8b7221 */ /* 0x10cfe20000010000 */
        /* <DEDUP_REMOVED lines=78> */
.L_x_978:
[----:B------:R-:W-:Y:S05]  /*3eaa0*/  BSYNC.RECONVERGENT B0 ;  /* 0x0000000000007941 */ /* 0x000fea0003800200 */
.L_x_977:
[----:B------:R-:W-:Y:S01]  /*3eab0*/  LOP3.LUT P0, RZ, R21, 0x80, RZ, 0xc0, !PT ;  /* 0x0000008015ff7812 */ /* 0x000fe2000780c0ff */
[----:B------:R-:W-:-:S12]  /*3eac0*/  BSSY.RECONVERGENT B0, `(.L_x_979) ;  /* 0x0000054000007945 */ /* 0x000fd80003800200 */
[----:B------:R-:W-:Y:S05]  /*3ead0*/  @!P0 BRA `(.L_x_980) ;  /* 0x0000000400488947 */ /* 0x000fea0003800000 */
[----:B------:R-:W5:Y:S04]  /*3eae0*/  LDL R180, [R1] ;  /* 0x0000000001b47983 */ /* 0x000f680000100800 */
[----:B--234-:R-:W2:Y:S04]  /*3eaf0*/  LDL R136, [R1+0x8] ;  /* 0x0000080001887983 */ /* 0x01cea80000100800 */
[----:B0-----:R-:W3:Y:S01]  /*3eb00*/  LDL R138, [R1+0x4] ;  /* 0x00000400018a7983 */ /* 0x001ee20000100800 */
[----:B------:R-:W-:Y:S01]  /*3eb10*/  FADD.FTZ R139, R157, -R179 ;  /* 0x800000b39d8b7221 */ /* 0x000fe20000010000 */
[----:B------:R-:W-:Y:S01]  /*3eb20*/  SHF.L.U32 R134, R99, 0x10, RZ ;  /* 0x0000001063867819 */ /* 0x000fe200000006ff */
[----:B------:R-:W-:-:S02]  /*3eb30*/  IMAD.U32 R137, R119, 0x10000, RZ ;  /* 0x0001000077897824 */ /* 0x000fc400078e00ff */
[----:B------:R-:W-:Y:S01]  /*3eb40*/  FMUL.FTZ R139, R178, R139 ;  /* 0x0000008bb28b7220 */ /* 0x000fe20000410000 */
[----:B-1----:R-:W-:Y:S02]  /*3eb50*/  IMAD.U32 R132, R115, 0x10000, RZ ;  /* 0x0001000073847824 */ /* 0x002fe400078e00ff */
[----:B------:R-:W-:Y:S01]  /*3eb60*/  FADD.FTZ R248, R165, -R179 ;  /* 0x800000b3a5f87221 */ /* 0x000fe20000010000 */
[----:B------:R-:W-:Y:S02]  /*3eb70*/  IMAD.U32 R133, R79, 0x10000, RZ ;  /* 0x000100004f857824 */ /* 0x000fe400078e00ff */
[C---:B------:R-:W-:Y:S01]  /*3eb80*/  FFMA.FTZ R137, R139.reuse, R137, R134 ;  /* 0x000000898b897223 */ /* 0x040fe20000010086 */
[----:B------:R-:W-:Y:S01]  /*3eb90*/  SHF.L.U32 R135, R250, 0x10, RZ ;  /* 0x00000010fa877819 */ /* 0x000fe200000006ff */
[----:B------:R-:W-:Y:S01]  /*3eba0*/  FMUL.FTZ R248, R178, R248 ;  /* 0x000000f8b2f87220 */ /* 0x000fe20000410000 */
[----:B------:R-:W-:Y:S01]  /*3ebb0*/  FFMA.FTZ R139, R139, R132, R133 ;  /* 0x000000848b8b7223 */ /* 0x000fe20000010085 */
[--C-:B------:R-:W-:Y:S01]  /*3ebc0*/  FADD.FTZ R188, R156, -R179.reuse ;  /* 0x800000b39cbc7221 */ /* 0x100fe20000010000 */
[----:B------:R-:W-:-:S03]  /*3ebd0*/  FADD.FTZ R182, R28, -R179 ;  /* 0x800000b31cb67221 */ /* 0x000fc60000010000 */
[C---:B------:R-:W-:Y:S01]  /*3ebe0*/  FMUL.FTZ R188, R178.reuse, R188 ;  /* 0x000000bcb2bc7220 */ /* 0x040fe20000410000 */
[----:B------:R-:W-:Y:S01]  /*3ebf0*/  FMUL.FTZ R182, R178, R182 ;  /* 0x000000b6b2b67220 */ /* 0x000fe20000410000 */
[----:B------:R-:W-:-:S04]  /*3ec00*/  FADD.FTZ R183, R143, -R179 ;  /* 0x800000b38fb77221 */ /* 0x000fc80000010000 */
[----:B------:R-:W-:Y:S01]  /*3ec10*/  FMUL.FTZ R183, R178, R183 ;  /* 0x000000b7b2b77220 */ /* 0x000fe20000410000 */
[----:B------:R-:W-:Y:S01]  /*3ec20*/  IMAD.U32 R181, R244, 0x10000, RZ ;  /* 0x00010000f4b57824 */ /* 0x000fe200078e00ff */
[----:B------:R-:W-:Y:S01]  /*3ec30*/  SHF.L.U32 R251, R240, 0x10, RZ ;  /* 0x00000010f0fb7819 */ /* 0x000fe200000006ff */
[----:B-----5:R-:W-:Y:S01]  /*3ec40*/  IMAD.U32 R134, R180, 0x10000, RZ ;  /* 0x00010000b4867824 */ /* 0x020fe200078e00ff */
[----:B--2---:R-:W-:-:S03]  /*3ec50*/  SHF.L.U32 R133, R136, 0x10, RZ ;  /* 0x0000001088857819 */ /* 0x004fc600000006ff */
[----:B------:R-:W-:Y:S01]  /*3ec60*/  FFMA.FTZ R135, R248, R135, R134 ;  /* 0x00000087f8877223 */ /* 0x000fe20000010086 */
[----:B---3--:R-:W-:Y:S02]  /*3ec70*/  IMAD.U32 R132, R138, 0x10000, RZ ;  /* 0x000100008a847824 */ /* 0x008fe400078e00ff */
[----:B------:R-:W-:Y:S01]  /*3ec80*/  FADD.FTZ R138, R142, -R179 ;  /* 0x800000b38e8a7221 */ /* 0x000fe20000010000 */
[----:B------:R-:W-:Y:S02]  /*3ec90*/  IMAD.U32 R136, R118, 0x10000, RZ ;  /* 0x0001000076887824 */ /* 0x000fe400078e00ff */
[----:B------:R-:W-:Y:S01]  /*3eca0*/  FFMA.FTZ R248, R248, R132, R133 ;  /* 0x00000084f8f87223 */ /* 0x000fe20000010085 */
[----:B------:R-:W-:Y:S01]  /*3ecb0*/  FMUL.FTZ R138, R178, R138 ;  /* 0x0000008ab28a7220 */ /* 0x000fe20000410000 */
[----:B------:R-:W-:Y:S01]  /*3ecc0*/  IMAD.U32 R134, R98, 0x10000, RZ ;  /* 0x0001000062867824 */ /* 0x000fe200078e00ff */
[----:B------:R-:W-:Y:S01]  /*3ecd0*/  SHF.L.U32 R132, R114, 0x10, RZ ;  /* 0x0000001072847819 */ /* 0x000fe200000006ff */
[----:B------:R-:W-:Y:S01]  /*3ece0*/  IMAD.U32 R133, R78, 0x10000, RZ ;  /* 0x000100004e857824 */ /* 0x000fe200078e00ff */
[----:B------:R-:W-:Y:S01]  /*3ecf0*/  SHF.L.U32 R180, R246, 0x10, RZ ;  /* 0x00000010f6b47819 */ /* 0x000fe200000006ff */
[----:B------:R-:W-:Y:S01]  /*3ed00*/  FFMA.FTZ R136, R138, R136, R134 ;  /* 0x000000888a887223 */ /* 0x000fe20000010086 */
[----:B------:R-:W-:-:S02]  /*3ed10*/  IMAD.U32 R134, R245, 0x10000, RZ ;  /* 0x00010000f5867824 */ /* 0x000fc400078e00ff */
[----:B------:R-:W-:Y:S01]  /*3ed20*/  FFMA.FTZ R138, R138, R132, R133 ;  /* 0x000000848a8a7223 */ /* 0x000fe20000010085 */
[----:B------:R-:W-:Y:S02]  /*3ed30*/  IMAD.U32 R132, R247, 0x10000, RZ ;  /* 0x00010000f7847824 */ /* 0x000fe400078e00ff */
[----:B------:R-:W-:Y:S02]  /*3ed40*/  IMAD.U32 R133, R249, 0x10000, RZ ;  /* 0x00010000f9857824 */ /* 0x000fe400078e00ff */
[C---:B------:R-:W-:Y:S02]  /*3ed50*/  FFMA.FTZ R134, R188.reuse, R134, R180 ;  /* 0x00000086bc867223 */ /* 0x040fe400000100b4 */
[----:B------:R-:W-:Y:S01]  /*3ed60*/  FFMA.FTZ R188, R188, R132, R133 ;  /* 0x00000084bcbc7223 */ /* 0x000fe20000010085 */
[----:B------:R-:W-:Y:S01]  /*3ed70*/  SHF.L.U32 R133, R117, 0x10, RZ ;  /* 0x0000001075857819 */ /* 0x000fe200000006ff */
[----:B------:R-:W-:Y:S01]  /*3ed80*/  IMAD.U32 R132, R97, 0x10000, RZ ;  /* 0x0001000061847824 */ /* 0x000fe200078e00ff */
[----:B------:R-:W-:-:S03]  /*3ed90*/  SHF.L.U32 R180, R77, 0x10, RZ ;  /* 0x000000104db47819 */ /* 0x000fc600000006ff */
[----:B------:R-:W-:Y:S01]  /*3eda0*/  FFMA.FTZ R133, R182, R133, R132 ;  /* 0x00000085b6857223 */ /* 0x000fe20000010084 */
[----:B------:R-:W-:-:S04]  /*3edb0*/  IMAD.U32 R132, R113, 0x10000, RZ ;  /* 0x0001000071847824 */ /* 0x000fc800078e00ff */
[----:B------:R-:W-:Y:S01]  /*3edc0*/  FFMA.FTZ R182, R182, R132, R180 ;  /* 0x00000084b6b67223 */ /* 0x000fe200000100b4 */
[----:B------:R-:W-:Y:S02]  /*3edd0*/  IMAD.U32 R132, R241, 0x10000, RZ ;  /* 0x00010000f1847824 */ /* 0x000fe400078e00ff */
[----:B------:R-:W-:-:S04]  /*3ede0*/  IMAD.U32 R180, R242, 0x10000, RZ ;  /* 0x00010000f2b47824 */ /* 0x000fc800078e00ff */
[----:B------:R-:W-:Y:S01]  /*3edf0*/  FFMA.FTZ R132, R183, R132, R180 ;  /* 0x00000084b7847223 */ /* 0x000fe200000100b4 */
[----:B------:R-:W-:-:S05]  /*3ee00*/  SHF.L.U32 R180, R243, 0x10, RZ ;  /* 0x00000010f3b47819 */ /* 0x000fca00000006ff */
[----:B------:R-:W-:Y:S01]  /*3ee10*/  FFMA.FTZ R183, R183, R180, R181 ;  /* 0x000000b4b7b77223 */ /* 0x000fe200000100b5 */
[----:B------:R-:W-:Y:S01]  /*3ee20*/  FADD.FTZ R180, R0, -R179 ;  /* 0x800000b300b47221 */ /* 0x000fe20000010000 */
        /* <DEDUP_REMOVED lines=8> */
[----:B------:R-:W-:-:S02]  /*3eeb0*/  IMAD.U32 R132, R112, 0x10000, RZ ;  /* 0x0001000070847824 */ /* 0x000fc400078e00ff */
[----:B------:R-:W-:Y:S02]  /*3eec0*/  FADD.FTZ R181, R29, -R179 ;  /* 0x800000b31db57221 */ /* 0x000fe40000010000 */
[----:B------:R-:W-:Y:S01]  /*3eed0*/  FFMA.FTZ R180, R180, R132, R137 ;  /* 0x00000084b4b47223 */ /* 0x000fe20000010089 */
[----:B------:R-:W-:Y:S01]  /*3eee0*/  SHF.L.U32 R132, R237, 0x10, RZ ;  /* 0x00000010ed847819 */ /* 0x000fe200000006ff */
[----:B------:R-:W-:Y:S01]  /*3eef0*/  FMUL.FTZ R181, R178, R181 ;  /* 0x000000b5b2b57220 */ /* 0x000fe20000410000 */
        /* <DEDUP_REMOVED lines=15> */
[----:B------:R-:W-:-:S07]  /*3eff0*/  VIADD R13, R13, 0x20 ;  /* 0x000000200d0d7836 */ /* 0x000fce0000000000 */
.L_x_980:
[----:B------:R-:W-:Y:S05]  /*3f000*/  BSYNC.RECONVERGENT B0 ;  /* 0x0000000000007941 */ /* 0x000fea0003800200 */
.L_x_979:
[----:B------:R-:W-:Y:S01]  /*3f010*/  LOP3.LUT P0, RZ, R21, 0x40, RZ, 0xc0, !PT ;  /* 0x0000004015ff7812 */ /* 0x000fe2000780c0ff */
[----:B------:R-:W-:-:S12]  /*3f020*/  BSSY.RECONVERGENT B0, `(.L_x_981) ;  /* 0x0000061000007945 */ /* 0x000fd80003800200 */
[----:B------:R-:W-:Y:S05]  /*3f030*/  @!P0 BRA `(.L_x_982) ;  /* 0x00000004007c8947 */ /* 0x000fea0003800000 */
[----:B------:R-:W5:Y:S01]  /*3f040*/  LDL R180, [R1+0x40] ;  /* 0x0000400001b47983 */ /* 0x000f620000100800 */
[----:B0-234-:R-:W-:-:S03]  /*3f050*/  FADD.FTZ R139, R159, -R179 ;  /* 0x800000b39f8b7221 */ /* 0x01dfc60000010000 */
[----:B------:R-:W2:Y:S01]  /*3f060*/  LDL R135, [R1+0x3c] ;  /* 0x00003c0001877983 */ /* 0x000ea20000100800 */
[----:B------:R-:W-:-:S03]  /*3f070*/  SHF.L.U32 R134, R103, 0x10, RZ ;  /* 0x0000001067867819 */ /* 0x000fc600000006ff */
[----:B------:R-:W3:Y:S01]  /*3f080*/  LDL R136, [R1+0x48] ;  /* 0x0000480001887983 */ /* 0x000ee20000100800 */
[----:B------:R-:W-:-:S03]  /*3f090*/  FMUL.FTZ R139, R178, R139 ;  /* 0x0000008bb28b7220 */ /* 0x000fc60000410000 */
[----:B------:R-:W4:Y:S01]  /*3f0a0*/  LDL R138, [R1+0x44] ;  /* 0x00004400018a7983 */ /* 0x000f220000100800 */
[----:B------:R-:W-:-:S03]  /*3f0b0*/  IMAD.U32 R137, R111, 0x10000, RZ ;  /* 0x000100006f897824 */ /* 0x000fc600078e00ff */
[----:B------:R-:W4:Y:S01]  /*3f0c0*/  LDL R183, [R1+0x2c] ;  /* 0x00002c0001b77983 */ /* 0x000f220000100800 */
[----:B------:R-:W-:-:S03]  /*3f0d0*/  FFMA.FTZ R137, R139, R137, R134 ;  /* 0x000000898b897223 */ /* 0x000fc60000010086 */
[----:B------:R-:W4:Y:S04]  /*3f0e0*/  LDL R182, [R1+0x34] ;  /* 0x0000340001b67983 */ /* 0x000f280000100800 */
[----:B------:R-:W4:Y:S01]  /*3f0f0*/  LDL R181, [R1+0x38] ;  /* 0x0000380001b57983 */ /* 0x000f220000100800 */
[----:B-1----:R-:W-:Y:S02]  /*3f100*/  IMAD.U32 R132, R107, 0x10000, RZ ;  /* 0x000100006b847824 */ /* 0x002fe400078e00ff */
[--C-:B------:R-:W-:Y:S01]  /*3f110*/  FADD.FTZ R248, R166, -R179.reuse ;  /* 0x800000b3a6f87221 */ /* 0x100fe20000010000 */
[----:B------:R-:W-:Y:S02]  /*3f120*/  IMAD.U32 R133, R83, 0x10000, RZ ;  /* 0x0001000053857824 */ /* 0x000fe400078e00ff */
[----:B------:R-:W-:Y:S01]  /*3f130*/  FADD.FTZ R188, R158, -R179 ;  /* 0x800000b39ebc7221 */ /* 0x000fe20000010000 */
[----:B------:R-:W4:Y:S04]  /*3f140*/  LDL R252, [R1+0x20] ;  /* 0x0000200001fc7983 */ /* 0x000f280000100800 */
[----:B------:R-:W4:Y:S01]  /*3f150*/  LDL R251, [R1+0x24] ;  /* 0x0000240001fb7983 */ /* 0x000f220000100800 */
[----:B-----5:R-:W-:-:S03]  /*3f160*/  IMAD.U32 R134, R180, 0x10000, RZ ;  /* 0x00010000b4867824 */ /* 0x020fc600078e00ff */
[----:B------:R-:W5:Y:S01]  /*3f170*/  LDL R180, [R1+0x30] ;  /* 0x0000300001b47983 */ /* 0x000f620000100800 */
[----:B------:R-:W-:Y:S01]  /*3f180*/  FFMA.FTZ R139, R139, R132, R133 ;  /* 0x000000848b8b7223 */ /* 0x000fe20000010085 */
[----:B--2---:R-:W-:Y:S01]  /*3f190*/  SHF.L.U32 R135, R135, 0x10, RZ ;  /* 0x0000001087877819 */ /* 0x004fe200000006ff */
[----:B------:R-:W-:Y:S01]  /*3f1a0*/  FMUL.FTZ R248, R178, R248 ;  /* 0x000000f8b2f87220 */ /* 0x000fe20000410000 */
[----:B---3--:R-:W-:-:S03]  /*3f1b0*/  SHF.L.U32 R133, R136, 0x10, RZ ;  /* 0x0000001088857819 */ /* 0x008fc600000006ff */
[----:B------:R-:W-:Y:S01]  /*3f1c0*/  FFMA.FTZ R135, R248, R135, R134 ;  /* 0x00000087f8877223 */ /* 0x000fe20000010086 */
[----:B----4-:R-:W-:Y:S02]  /*3f1d0*/  IMAD.U32 R132, R138, 0x10000, RZ ;  /* 0x000100008a847824 */ /* 0x010fe400078e00ff */
[----:B------:R-:W-:Y:S01]  /*3f1e0*/  FADD.FTZ R138, R140, -R179 ;  /* 0x800000b38c8a7221 */ /* 0x000fe20000010000 */
[----:B------:R-:W-:Y:S02]  /*3f1f0*/  IMAD.U32 R136, R110, 0x10000, RZ ;  /* 0x000100006e887824 */ /* 0x000fe400078e00ff */
[----:B------:R-:W-:Y:S01]  /*3f200*/  FFMA.FTZ R248, R248, R132, R133 ;  /* 0x00000084f8f87223 */ /* 0x000fe20000010085 */
[----:B------:R-:W-:Y:S01]  /*3f210*/  FMUL.FTZ R138, R178, R138 ;  /* 0x0000008ab28a7220 */ /* 0x000fe20000410000 */
[----:B------:R-:W-:Y:S01]  /*3f220*/  IMAD.U32 R134, R102, 0x10000, RZ ;  /* 0x0001000066867824 */ /* 0x000fe200078e00ff */
[----:B------:R-:W-:Y:S01]  /*3f230*/  SHF.L.U32 R132, R106, 0x10, RZ ;  /* 0x000000106a847819 */ /* 0x000fe200000006ff */
[----:B------:R-:W-:-:S02]  /*3f240*/  IMAD.U32 R133, R82, 0x10000, RZ ;  /* 0x0001000052857824 */ /* 0x000fc400078e00ff */
[----:B------:R-:W-:Y:S01]  /*3f250*/  FMUL.FTZ R188, R178, R188 ;  /* 0x000000bcb2bc7220 */ /* 0x000fe20000410000 */
[C---:B------:R-:W-:Y:S01]  /*3f260*/  FFMA.FTZ R136, R138.reuse, R136, R134 ;  /* 0x000000888a887223 */ /* 0x040fe20000010086 */
[----:B------:R-:W-:Y:S02]  /*3f270*/  IMAD.U32 R134, R183, 0x10000, RZ ;  /* 0x00010000b7867824 */ /* 0x000fe400078e00ff */
[----:B------:R-:W-:Y:S01]  /*3f280*/  FFMA.FTZ R138, R138, R132, R133 ;  /* 0x000000848a8a7223 */ /* 0x000fe20000010085 */
[----:B------:R-:W-:Y:S02]  /*3f290*/  IMAD.U32 R132, R182, 0x10000, RZ ;  /* 0x00010000b6847824 */ /* 0x000fe400078e00ff */
[----:B------:R-:W-:Y:S02]  /*3f2a0*/  IMAD.U32 R133, R181, 0x10000, RZ ;  /* 0x00010000b5857824 */ /* 0x000fe400078e00ff */
[----:B------:R-:W-:Y:S01]  /*3f2b0*/  FADD.FTZ R182, R26, -R179 ;  /* 0x800000b31ab67221 */ /* 0x000fe20000010000 */
[----:B------:R-:W2:Y:S03]  /*3f2c0*/  LDL R181, [R1+0x28] ;  /* 0x0000280001b57983 */ /* 0x000ea60000100800 */
[----:B------:R-:W-:Y:S01]  /*3f2d0*/  FMUL.FTZ R182, R178, R182 ;  /* 0x000000b6b2b67220 */ /* 0x000fe20000410000 */
[----:B-----5:R-:W-:-:S05]  /*3f2e0*/  SHF.L.U32 R180, R180, 0x10, RZ ;  /* 0x00000010b4b47819 */ /* 0x020fca00000006ff */
[C---:B------:R-:W-:Y:S01]  /*3f2f0*/  FFMA.FTZ R134, R188.reuse, R134, R180 ;  /* 0x00000086bc867223 */ /* 0x040fe200000100b4 */
[----:B------:R-:W-:Y:S01]  /*3f300*/  FFMA.FTZ R188, R188, R132, R133 ;  /* 0x00000084bcbc7223 */ /* 0x000fe20000010085 */
[----:B------:R-:W-:Y:S01]  /*3f310*/  SHF.L.U32 R133, R109, 0x10, RZ ;  /* 0x000000106d857819 */ /* 0x000fe200000006ff */
[----:B------:R-:W-:Y:S01]  /*3f320*/  IMAD.U32 R132, R101, 0x10000, RZ ;  /* 0x0001000065847824 */ /* 0x000fe200078e00ff */
[----:B------:R-:W-:-:S03]  /*3f330*/  SHF.L.U32 R180, R81, 0x10, RZ ;  /* 0x0000001051b47819 */ /* 0x000fc600000006ff */
[----:B------:R-:W-:Y:S01]  /*3f340*/  FFMA.FTZ R133, R182, R133, R132 ;  /* 0x00000085b6857223 */ /* 0x000fe20000010084 */
[----:B------:R-:W-:-:S04]  /*3f350*/  IMAD.U32 R132, R105, 0x10000, RZ ;  /* 0x0001000069847824 */ /* 0x000fc800078e00ff */
[----:B------:R-:W-:Y:S02]  /*3f360*/  FFMA.FTZ R182, R182, R132, R180 ;  /* 0x00000084b6b67223 */ /* 0x000fe400000100b4 */
[----:B------:R-:W3:Y:S01]  /*3f370*/  LDL R180, [R1+0x1c] ;  /* 0x00001c0001b47983 */ /* 0x000ee20000100800 */
[----:B------:R-:W-:-:S04]  /*3f380*/  FADD.FTZ R183, R141, -R179 ;  /* 0x800000b38db77221 */ /* 0x000fc80000010000 */
[----:B------:R-:W-:Y:S01]  /*3f390*/  FMUL.FTZ R183, R178, R183 ;  /* 0x000000b7b2b77220 */ /* 0x000fe20000410000 */
[----:B--2---:R-:W-:Y:S01]  /*3f3a0*/  IMAD.U32 R181, R181, 0x10000, RZ ;  /* 0x00010000b5b57824 */ /* 0x004fe200078e00ff */
[----:B------:R-:W-:Y:S01]  /*3f3b0*/  F2FP.BF16.F32.PACK_AB R134, R134, R136 ;  /* 0x000000888686723e */ /* 0x000fe200000010ff */
[----:B------:R-:W-:Y:S01]  /*3f3c0*/  IMAD.U32 R136, R108, 0x10000, RZ ;  /* 0x000100006c887824 */ /* 0x000fe200078e00ff */
[----:B------:R-:W-:Y:S01]  /*3f3d0*/  F2FP.BF16.F32.PACK_AB R135, R135, R137 ;  /* 0x000000898787723e */ /* 0x000fe200000010ff */
[----:B------:R-:W-:Y:S02]  /*3f3e0*/  IMAD.U32 R137, R80, 0x10000, RZ ;  /* 0x0001000050897824 */ /* 0x000fe400078e00ff */
[----:B---3--:R-:W-:Y:S02]  /*3f3f0*/  IMAD.U32 R132, R180, 0x10000, RZ ;  /* 0x00010000b4847824 */ /* 0x008fe400078e00ff */
[----:B------:R-:W-:Y:S02]  /*3f400*/  IMAD.U32 R180, R252, 0x10000, RZ ;  /* 0x00010000fcb47824 */ /* 0x000fe400078e00ff */
[----:B------:R-:W2:Y:S02]  /*3f410*/  LDL R252, [R1+0x14] ;  /* 0x0000140001fc7983 */ /* 0x000ea40000100800 */
[----:B------:R-:W-:Y:S01]  /*3f420*/  FFMA.FTZ R132, R183, R132, R180 ;  /* 0x00000084b7847223 */ /* 0x000fe200000100b4 */
[----:B------:R-:W-:-:S02]  /*3f430*/  SHF.L.U32 R180, R251, 0x10, RZ ;  /* 0x00000010fbb47819 */ /* 0x000fc400000006ff */
[----:B------:R-:W3:Y:S03]  /*3f440*/  LDL R251, [R1+0x18] ;  /* 0x0000180001fb7983 */ /* 0x000ee60000100800 */
[----:B------:R-:W-:Y:S01]  /*3f450*/  FFMA.FTZ R183, R183, R180, R181 ;  /* 0x000000b4b7b77223 */ /* 0x000fe200000100b5 */
[----:B------:R-:W-:Y:S01]  /*3f460*/  FADD.FTZ R180, R24, -R179 ;  /* 0x800000b318b47221 */ /* 0x000fe20000010000 */
[----:B------:R-:W-:Y:S02]  /*3f470*/  F2FP.BF16.F32.PACK_AB R133, R132, R133 ;  /* 0x000000858485723e */ /* 0x000fe400000010ff */
[----:B------:R-:W-:Y:S01]  /*3f480*/  SHF.L.U32 R132, R100, 0x10, RZ ;  /* 0x0000001064847819 */ /* 0x000fe200000006ff */
[----:B------:R-:W-:-:S04]  /*3f490*/  FMUL.FTZ R180, R178, R180 ;  /* 0x000000b4b2b47220 */ /* 0x000fc80000410000 */
[----:B------:R-:W-:Y:S01]  /*3f4a0*/  FFMA.FTZ R136, R180, R136, R132 ;  /* 0x00000088b4887223 */ /* 0x000fe20000010084 */
[----:B------:R-:W-:-:S04]  /*3f4b0*/  IMAD.U32 R132, R104, 0x10000, RZ ;  /* 0x0001000068847824 */ /* 0x000fc800078e00ff */
[----:B------:R-:W-:Y:S02]  /*3f4c0*/  FFMA.FTZ R180, R180, R132, R137 ;  /* 0x00000084b4b47223 */ /* 0x000fe40000010089 */
[----:B------:R-:W4:Y:S04]  /*3f4d0*/  LDL R132, [R1+0xc] ;  /* 0x00000c0001847983 */ /* 0x000f280000100800 */
[----:B------:R-:W5:Y:S01]  /*3f4e0*/  LDL R137, [R1+0x10] ;  /* 0x0000100001897983 */ /* 0x000f620000100800 */
[----:B------:R-:W-:-:S04]  /*3f4f0*/  FADD.FTZ R181, R27, -R179 ;  /* 0x800000b31bb57221 */ /* 0x000fc80000010000 */
[----:B------:R-:W-:Y:S01]  /*3f500*/  FMUL.FTZ R181, R178, R181 ;  /* 0x000000b5b2b57220 */ /* 0x000fe20000410000 */
[----:B------:R-:W-:Y:S02]  /*3f510*/  F2FP.BF16.F32.PACK_AB R139, R248, R139 ;  /* 0x0000008bf88b723e */ /* 0x000fe400000010ff */
[----:B------:R-:W-:Y:S02]  /*3f520*/  F2FP.BF16.F32.PACK_AB R138, R188, R138 ;  /* 0x0000008abc8a723e */ /* 0x000fe400000010ff */
[----:B---3--:R-:W-:Y:S02]  /*3f530*/  SHF.L.U32 R251, R251, 0x10, RZ ;  /* 0x00000010fbfb7819 */ /* 0x008fe400000006ff */
[----:B----4-:R-:W-:Y:S01]  /*3f540*/  SHF.L.U32 R132, R132, 0x10, RZ ;  /* 0x0000001084847819 */ /* 0x010fe200000006ff */
[----:B-----5:R-:W-:-:S04]  /*3f550*/  IMAD.U32 R137, R137, 0x10000, RZ ;  /* 0x0001000089897824 */ /* 0x020fc800078e00ff */
[----:B------:R-:W-:Y:S01]  /*3f560*/  FFMA.FTZ R132, R181, R132, R137 ;  /* 0x00000084b5847223 */ /* 0x000fe20000010089 */
[----:B--2---:R-:W-:-:S04]  /*3f570*/  IMAD.U32 R137, R252, 0x10000, RZ ;  /* 0x00010000fc897824 */ /* 0x004fc800078e00ff */
        /* <DEDUP_REMOVED lines=8> */
[----:B0-----:R-:W-:-:S05]  /*3f600*/  IMAD.WIDE.U32 R132, R13, 0x10, R132 ;  /* 0x000000100d847825 */ /* 0x001fca00078e0084 */
[----:B------:R0:W-:Y:S01]  /*3f610*/  STG.E.128 desc[UR6][R132.64], R136 ;  /* 0x0000008884007986 */ /* 0x0001e2000c101d06 */
[----:B------:R-:W-:-:S07]  /*3f620*/  VIADD R13, R13, 0x20 ;  /* 0x000000200d0d7836 */ /* 0x000fce0000000000 */
.L_x_982:
[----:B------:R-:W-:Y:S05]  /*3f630*/  BSYNC.RECONVERGENT B0 ;  /* 0x0000000000007941 */ /* 0x000fea0003800200 */
.L_x_981:
[----:B------:R-:W-:Y:S01]  /*3f640*/  LOP3.LUT P0, RZ, R21, 0x20, RZ, 0xc0, !PT ;  /* 0x0000002015ff7812 */ /* 0x000fe2000780c0ff */
[----:B------:R-:W-:-:S12]  /*3f650*/  BSSY.RECONVERGENT B0, `(.L_x_983) ;  /* 0x0000060000007945 */ /* 0x000fd80003800200 */
[----:B------:R-:W-:Y:S05]  /*3f660*/  @!P0 BRA `(.L_x_984) ;  /* 0x0000000400788947 */ /* 0x000fea0003800000 */
[----:B0-234-:R-:W2:Y:S04]  /*3f670*/  LDL R138, [R1+0x4c] ;  /* 0x00004c00018a7983 */ /* 0x01dea80000100800 */
[----:B------:R-:W3:Y:S01]  /*3f680*/  LDL R139, [R1+0x54] ;  /* 0x00005400018b7983 */ /* 0x000ee20000100800 */
[----:B------:R-:W-:-:S03]  /*3f690*/  FADD.FTZ R181, R25, -R179 ;  /* 0x800000b319b57221 */ /* 0x000fc60000010000 */
[----:B------:R-:W4:Y:S01]  /*3f6a0*/  LDL R135, [R1+0x50] ;  /* 0x0000500001877983 */ /* 0x000f220000100800 */
[----:B------:R-:W-:-:S03]  /*3f6b0*/  SHF.L.U32 R134, R52, 0x10, RZ ;  /* 0x0000001034867819 */ /* 0x000fc600000006ff */
[----:B------:R-:W5:Y:S01]  /*3f6c0*/  LDL R137, [R1+0x58] ;  /* 0x0000580001897983 */ /* 0x000f620000100800 */
[----:B------:R-:W-:Y:S01]  /*3f6d0*/  FMUL.FTZ R181, R178, R181 ;  /* 0x000000b5b2b57220 */ /* 0x000fe20000410000 */
[----:B------:R-:W-:Y:S02]  /*3f6e0*/  IMAD.U32 R136, R56, 0x10000, RZ ;  /* 0x0001000038887824 */ /* 0x000fe400078e00ff */
[----:B-1----:R-:W-:Y:S01]  /*3f6f0*/  IMAD.U32 R132, R60, 0x10000, RZ ;  /* 0x000100003c847824 */ /* 0x002fe200078e00ff */
[----:B------:R-:W5:Y:S01]  /*3f700*/  LDL R248, [R1+0x5c] ;  /* 0x00005c0001f87983 */ /* 0x000f620000100800 */
[----:B------:R-:W-:Y:S02]  /*3f710*/  IMAD.U32 R133, R48, 0x10000, RZ ;  /* 0x0001000030857824 */ /* 0x000fe400078e00ff */
[C---:B------:R-:W-:Y:S01]  /*3f720*/  FFMA.FTZ R136, R181.reuse, R136, R134 ;  /* 0x00000088b5887223 */ /* 0x040fe20000010086 */
[----:B------:R-:W5:Y:S01]  /*3f730*/  LDL R188, [R1+0x64] ;  /* 0x0000640001bc7983 */ /* 0x000f620000100800 */
[----:B------:R-:W-:Y:S01]  /*3f740*/  FFMA.FTZ R181, R181, R132, R133 ;  /* 0x00000084b5b57223 */ /* 0x000fe20000010085 */
        /* <DEDUP_REMOVED lines=10> */
[----:B----4-:R-:W-:Y:S01]  /*3f7f0*/  IMAD.U32 R135, R135, 0x10000, RZ ;  /* 0x0001000087877824 */ /* 0x010fe200078e00ff */
[----:B-----5:R-:W-:-:S03]  /*3f800*/  SHF.L.U32 R134, R137, 0x10, RZ ;  /* 0x0000001089867819 */ /* 0x020fc600000006ff */
[----:B------:R-:W-:Y:S01]  /*3f810*/  FFMA.FTZ R132, R180, R132, R135 ;  /* 0x00000084b4847223 */ /* 0x000fe20000010087 */
[----:B------:R-:W-:Y:S01]  /*3f820*/  FMUL.FTZ R183, R178, R183 ;  /* 0x000000b7b2b77220 */ /* 0x000fe20000410000 */
[----:B------:R-:W-:Y:S02]  /*3f830*/  IMAD.U32 R137, R57, 0x10000, RZ ;  /* 0x0001000039897824 */ /* 0x000fe400078e00ff */
[----:B------:R-:W-:Y:S01]  /*3f840*/  FFMA.FTZ R180, R180, R133, R134 ;  /* 0x00000085b4b47223 */ /* 0x000fe20000010086 */
[----:B------:R-:W-:Y:S01]  /*3f850*/  IMAD.U32 R135, R53, 0x10000, RZ ;  /* 0x0001000035877824 */ /* 0x000fe200078e00ff */
[----:B------:R-:W-:Y:S01]  /*3f860*/  SHF.L.U32 R133, R61, 0x10, RZ ;  /* 0x000000103d857819 */ /* 0x000fe200000006ff */
[----:B------:R-:W-:Y:S02]  /*3f870*/  IMAD.U32 R134, R49, 0x10000, RZ ;  /* 0x0001000031867824 */ /* 0x000fe400078e00ff */
[C---:B------:R-:W-:Y:S01]  /*3f880*/  FFMA.FTZ R137, R183.reuse, R137, R135 ;  /* 0x00000089b7897223 */ /* 0x040fe20000010087 */
[----:B------:R-:W-:Y:S01]  /*3f890*/  FMUL.FTZ R182, R178, R182 ;  /* 0x000000b6b2b67220 */ /* 0x000fe20000410000 */
[----:B------:R-:W-:Y:S01]  /*3f8a0*/  FFMA.FTZ R183, R183, R133, R134 ;  /* 0x00000085b7b77223 */ /* 0x000fe20000010086 */
[----:B------:R-:W-:-:S02]  /*3f8b0*/  IMAD.U32 R133, R248, 0x10000, RZ ;  /* 0x00010000f8857824 */ /* 0x000fc400078e00ff */
[----:B------:R-:W-:Y:S02]  /*3f8c0*/  IMAD.U32 R134, R188, 0x10000, RZ ;  /* 0x00010000bc867824 */ /* 0x000fe400078e00ff */
[----:B------:R-:W-:Y:S01]  /*3f8d0*/  FADD.FTZ R188, R38, -R179 ;  /* 0x800000b326bc7221 */ /* 0x000fe20000010000 */
[----:B------:R-:W-:-:S03]  /*3f8e0*/  SHF.L.U32 R248, R58, 0x10, RZ ;  /* 0x000000103af87819 */ /* 0x000fc600000006ff */
[----:B------:R-:W-:Y:S01]  /*3f8f0*/  FMUL.FTZ R188, R178, R188 ;  /* 0x000000bcb2bc7220 */ /* 0x000fe20000410000 */
[----:B--2---:R-:W-:Y:S01]  /*3f900*/  SHF.L.U32 R138, R138, 0x10, RZ ;  /* 0x000000108a8a7819 */ /* 0x004fe200000006ff */
[----:B---3--:R-:W-:-:S04]  /*3f910*/  IMAD.U32 R135, R139, 0x10000, RZ ;  /* 0x000100008b877824 */ /* 0x008fc800078e00ff */
[----:B------:R-:W-:Y:S01]  /*3f920*/  FFMA.FTZ R133, R182, R133, R138 ;  /* 0x00000085b6857223 */ /* 0x000fe2000001008a */
[----:B------:R-:W-:Y:S01]  /*3f930*/  IMAD.U32 R138, R54, 0x10000, RZ ;  /* 0x00010000368a7824 */ /* 0x000fe200078e00ff */
[----:B------:R-:W2:Y:S01]  /*3f940*/  LDL R139, [R1+0x78] ;  /* 0x00007800018b7983 */ /* 0x000ea20000100800 */
[----:B------:R-:W-:Y:S01]  /*3f950*/  FFMA.FTZ R182, R182, R134, R135 ;  /* 0x00000086b6b67223 */ /* 0x000fe20000010087 */
[----:B------:R-:W-:Y:S01]  /*3f960*/  SHF.L.U32 R135, R50, 0x10, RZ ;  /* 0x0000001032877819 */ /* 0x000fe200000006ff */
[----:B------:R-:W-:Y:S02]  /*3f970*/  IMAD.U32 R134, R62, 0x10000, RZ ;  /* 0x000100003e867824 */ /* 0x000fe400078e00ff */
[C---:B------:R-:W-:Y:S02]  /*3f980*/  FFMA.FTZ R248, R188.reuse, R248, R138 ;  /* 0x000000f8bcf87223 */ /* 0x040fe4000001008a */
[----:B------:R-:W-:Y:S02]  /*3f990*/  FFMA.FTZ R188, R188, R134, R135 ;  /* 0x00000086bcbc7223 */ /* 0x000fe40000010087 */
[----:B------:R-:W3:Y:S01]  /*3f9a0*/  LDL R135, [R1+0x6c] ;  /* 0x00006c0001877983 */ /* 0x000ee20000100800 */
[----:B------:R-:W-:-:S04]  /*3f9b0*/  FADD.FTZ R138, R160, -R179 ;  /* 0x800000b3a08a7221 */ /* 0x000fc80000010000 */
[----:B------:R-:W-:Y:S01]  /*3f9c0*/  FMUL.FTZ R138, R178, R138 ;  /* 0x0000008ab28a7220 */ /* 0x000fe20000410000 */
[----:B--2---:R-:W-:Y:S02]  /*3f9d0*/  IMAD.U32 R139, R139, 0x10000, RZ ;  /* 0x000100008b8b7824 */ /* 0x004fe400078e00ff */
[----:B---3--:R-:W-:Y:S02]  /*3f9e0*/  IMAD.U32 R134, R135, 0x10000, RZ ;  /* 0x0001000087867824 */ /* 0x008fe400078e00ff */
[----:B------:R-:W-:-:S04]  /*3f9f0*/  IMAD.U32 R135, R252, 0x10000, RZ ;  /* 0x00010000fc877824 */ /* 0x000fc800078e00ff */
        /* <DEDUP_REMOVED lines=14> */
[----:B------:R-:W-:-:S04]  /*3fae0*/  IMAD.U32 R251, R63, 0x10000, RZ ;  /* 0x000100003ffb7824 */ /* 0x000fc800078e00ff */
[----:B------:R-:W-:Y:S02]  /*3faf0*/  FFMA.FTZ R139, R139, R251, R252 ;  /* 0x000000fb8b8b7223 */ /* 0x000fe400000100fc */
[----:B------:R-:W4:Y:S04]  /*3fb00*/  LDL R251, [R1+0x84] ;  /* 0x0000840001fb7983 */ /* 0x000f280000100800 */
[----:B------:R-:W5:Y:S01]  /*3fb10*/  LDL R252, [R1+0x88] ;  /* 0x0000880001fc7983 */ /* 0x000f620000100800 */
[----:B------:R-:W-:Y:S02]  /*3fb20*/  F2FP.BF16.F32.PACK_AB R133, R133, R137 ;  /* 0x000000898585723e */ /* 0x000fe400000010ff */
[----:B------:R-:W-:Y:S02]  /*3fb30*/  F2FP.BF16.F32.PACK_AB R132, R132, R136 ;  /* 0x000000888484723e */ /* 0x000fe400000010ff */
[----:B------:R-:W0:Y:S02]  /*3fb40*/  LDC.64 R136, c[0x0][0x428] ;  /* 0x00010a00ff887b82 */ /* 0x000e240000000a00 */
[----:B0-----:R-:W-:Y:S01]  /*3fb50*/  IMAD.WIDE.U32 R136, R13, 0x10, R136 ;  /* 0x000000100d887825 */ /* 0x001fe200078e0088 */
[----:B------:R-:W-:-:S03]  /*3fb60*/  F2FP.BF16.F32.PACK_AB R138, R138, R188 ;  /* 0x000000bc8a8a723e */ /* 0x000fc600000010ff */
[----:B--2---:R-:W-:Y:S01]  /*3fb70*/  IMAD.U32 R248, R248, 0x10000, RZ ;  /* 0x00010000f8f87824 */ /* 0x004fe200078e00ff */
        /* <DEDUP_REMOVED lines=13> */
.L_x_984:
[----:B------:R-:W-:Y:S05]  /*3fc50*/  BSYNC.RECONVERGENT B0 ;  /* 0x0000000000007941 */ /* 0x000fea0003800200 */
.L_x_983:
[----:B01234-:R-:W0:Y:S02]  /*3fc60*/  LDC.64 R132, c[0x0][0x380] ;  /* 0x0000e000ff847b82 */ /* 0x01fe240000000a00 */
[----:B0-----:R-:W-:-:S05]  /*3fc70*/  IMAD R176, R132, 0x4, R176 ;  /* 0x0000000484b07824 */ /* 0x001fca00078e02b0 */
[----:B------:R-:W-:-:S13]  /*3fc80*/  ISETP.GE.AND P0, PT, R176, R133, PT ;  /* 0x00000085b000720c */ /* 0x000fda0003f06270 */
[----:B------:R-:W-:Y:S05]  /*3fc90*/  @!P0 BRA `(.L_x_985) ;  /* 0xfffffc2800c48947 */ /* 0x000fea000383ffff */
[----:B------:R-:W-:Y:S05]  /*3fca0*/  EXIT ;  /* 0x000000000000794d */ /* 0x000fea0003800000 */
.L_x_972:
[----:B------:R-:W-:Y:S01]  /*3fcb0*/  HFMA2 R136, -RZ, RZ, 0, 5.9604644775390625e-08 ;  /* 0x00000001ff887431 */ /* 0x000fe200000001ff */
[----:B------:R-:W-:Y:S01]  /*3fcc0*/  BSSY B0, `(.L_x_986) ;  /* 0x0000007000007945 */ /* 0x000fe20003800000 */
[----:B------:R-:W-:Y:S02]  /*3fcd0*/  IMAD.MOV.U32 R139, RZ, RZ, R132 ;  /* 0x000000ffff8b7224 */ /* 0x000fe400078e0084 */
[----:B------:R-:W-:Y:S02]  /*3fce0*/  IMAD.MOV.U32 R134, RZ, RZ, 0x1f ;  /* 0x0000001fff867424 */ /* 0x000fe400078e00ff */
[----:B------:R-:W-:-:S07]  /*3fcf0*/  IMAD.MOV.U32 R133, RZ, RZ, -0x1 ;  /* 0xffffffffff857424 */ /* 0x000fce00078e00ff */
[----:B------:R-:W-:Y:S05]  /*3fd00*/  WARPSYNC.COLLECTIVE R133, `(.L_x_987) ;  /* 0x0000000085087348 */ /* 0x000fea0003c00000 */
[----:B------:R0:W1:Y:S02]  /*3fd10*/  SHFL.BFLY P6, R133, R139, R136, R134 ;  /* 0x0c0000888b857389 */ /* 0x00006400000c0086 */
[----:B01----:R-:W-:Y:S05]  /*3fd20*/  ENDCOLLECTIVE ;  /* 0x000000000000791b */ /* 0x003fea0003800000 */
.L_x_987:
[----:B------:R-:W-:Y:S05]  /*3fd30*/  BSYNC B0 ;  /* 0x0000000000007941 */ /* 0x000fea0003800000 */
.L_x_986:
[----:B------:R-:W-:Y:S01]  /*3fd40*/  FADD.FTZ R132, R132, R133 ;  /* 0x0000008584847221 */ /* 0x000fe20000010000 */
[----:B------:R-:W-:Y:S01]  /*3fd50*/  MOV R133, 0xffffffff ;  /* 0xffffffff00857802 */ /* 0x000fe20000000f00 */
[----:B------:R-:W-:Y:S02]  /*3fd60*/  IMAD.MOV.U32 R136, RZ, RZ, 0x2 ;  /* 0x00000002ff887424 */ /* 0x000fe400078e00ff */
[----:B------:R-:W-:Y:S01]  /*3fd70*/  IMAD.MOV.U32 R134, RZ, RZ, 0x1f ;  /* 0x0000001fff867424 */ /* 0x000fe200078e00ff */
[----:B------:R-:W-:-:S07]  /*3fd80*/  MOV R139, R132 ;  /* 0x00000084008b7202 */ /* 0x000fce0000000f00 */
[----:B------:R-:W-:Y:S05]  /*3fd90*/  WARPSYNC.COLLECTIVE R133, `(.L_x_988) ;  /* 0x0000000085087348 */ /* 0x000fea0003c00000 */
[----:B------:R0:W1:Y:S02]  /*3fda0*/  SHFL.BFLY P6, R133, R139, R136, R134 ;  /* 0x0c0000888b857389 */ /* 0x00006400000c0086 */
[----:B01----:R-:W-:Y:S05]  /*3fdb0*/  ENDCOLLECTIVE ;  /* 0x000000000000791b */ /* 0x003fea0003800000 */
.L_x_988:
[----:B------:R-:W-:Y:S02]  /*3fdc0*/  IMAD.MOV.U32 R136, RZ, RZ, 0x4 ;  /* 0x00000004ff887424 */ /* 0x000fe400078e00ff */
[----:B------:R-:W-:Y:S01]  /*3fdd0*/  FADD.FTZ R132, R132, R133 ;  /* 0x0000008584847221 */ /* 0x000fe20000010000 */
[----:B------:R-:W-:-:S03]  /*3fde0*/  MOV R133, 0xffffffff ;  /* 0xffffffff00857802 */ /* 0x000fc60000000f00 */
[----:B------:R-:W-:-:S07]  /*3fdf0*/  IMAD.MOV.U32 R139, RZ, RZ, R132 ;  /* 0x000000ffff8b7224 */ /* 0x000fce00078e0084 */
[----:B------:R-:W-:Y:S05]  /*3fe00*/  WARPSYNC.COLLECTIVE R133, `(.L_x_989) ;  /* 0x0000000085087348 */ /* 0x000fea0003c00000 */
[----:B------:R0:W1:Y:S02]  /*3fe10*/  SHFL.BFLY P6, R133, R139, R136, R134 ;  /* 0x0c0000888b857389 */ /* 0x00006400000c0086 */
[----:B01----:R-:W-:Y:S05]  /*3fe20*/  ENDCOLLECTIVE ;  /* 0x000000000000791b */ /* 0x003fea0003800000 */
.L_x_989:
[----:B------:R-:W-:Y:S02]  /*3fe30*/  IMAD.MOV.U32 R136, RZ, RZ, 0x8 ;  /* 0x00000008ff887424 */ /* 0x000fe400078e00ff */
[----:B------:R-:W-:Y:S01]  /*3fe40*/  FADD.FTZ R132, R132, R133 ;  /* 0x0000008584847221 */ /* 0x000fe20000010000 */
[----:B------:R-:W-:-:S03]  /*3fe50*/  MOV R133, 0xffffffff ;  /* 0xffffffff00857802 */ /* 0x000fc60000000f00 */
[----:B------:R-:W-:-:S07]  /*3fe60*/  IMAD.MOV.U32 R139, RZ, RZ, R132 ;  /* 0x000000ffff8b7224 */ /* 0x000fce00078e0084 */
[----:B------:R-:W-:Y:S05]  /*3fe70*/  WARPSYNC.COLLECTIVE R133, `(.L_x_990) ;  /* 0x0000000085087348 */ /* 0x000fea0003c00000 */
[----:B------:R0:W1:Y:S02]  /*3fe80*/  SHFL.BFLY P6, R133, R139, R136, R134 ;  /* 0x0c0000888b857389 */ /* 0x00006400000c0086 */
[----:B01----:R-:W-:Y:S05]  /*3fe90*/  ENDCOLLECTIVE ;  /* 0x000000000000791b */ /* 0x003fea0003800000 */
.L_x_990:
[----:B------:R-:W-:Y:S02]  /*3fea0*/  IMAD.MOV.U32 R136, RZ, RZ, 0x10 ;  /* 0x00000010ff887424 */ /* 0x000fe400078e00ff */
[----:B------:R-:W-:Y:S01]  /*3feb0*/  FADD.FTZ R132, R132, R133 ;  /* 0x0000008584847221 */ /* 0x000fe20000010000 */
[----:B------:R-:W-:-:S03]  /*3fec0*/  MOV R133, 0xffffffff ;  /* 0xffffffff00857802 */ /* 0x000fc60000000f00 */
[----:B------:R-:W-:-:S07]  /*3fed0*/  IMAD.MOV.U32 R139, RZ, RZ, R132 ;  /* 0x000000ffff8b7224 */ /* 0x000fce00078e0084 */
[----:B------:R-:W-:Y:S05]  /*3fee0*/  WARPSYNC.COLLECTIVE R133, `(.L_x_991) ;  /* 0x0000000085087348 */ /* 0x000fea0003c00000 */
[----:B------:R0:W1:Y:S02]  /*3fef0*/  SHFL.BFLY P6, R133, R139, R136, R134 ;  /* 0x0c0000888b857389 */ /* 0x00006400000c0086 */
[----:B01----:R-:W-:Y:S05]  /*3ff00*/  ENDCOLLECTIVE ;  /* 0x000000000000791b */ /* 0x003fea0003800000 */
.L_x_991:
[----:B------:R-:W-:Y:S02]  /*3ff10*/  IMAD.MOV.U32 R136, RZ, RZ, 0x1 ;  /* 0x00000001ff887424 */ /* 0x000fe400078e00ff */
[----:B------:R-:W-:Y:S02]  /*3ff20*/  FADD.FTZ R133, R132, R133 ;  /* 0x0000008584857221 */ /* 0x000fe40000010000 */
        /* <DEDUP_REMOVED lines=99> */
[----:B------:R-:W-:Y:S02]  /*40560*/  IMAD.MOV.U32 R133, RZ, RZ, -0x1 ;  /* 0xffffffffff857424 */ /* 0x000fe400078e00ff */
[----:B------:R-:W-:Y:S02]  /*40570*/  HFMA2 R134, -RZ, RZ, 0, 1.847743988037109375e-06 ;  /* 0x0000001fff867431 */ /* 0x000fe400000001ff */
[----:B------:R-:W-:-:S07]  /*40580*/  IMAD.MOV.U32 R139, RZ, RZ, R138 ;  /* 0x000000ffff8b7224 */ /* 0x000fce00078e008a */
[----:B------:R-:W-:Y:S05]  /*40590*/  WARPSYNC.COLLECTIVE R133, `(.L_x_992) ;  /* 0x0000000085087348 */ /* 0x000fea0003c00000 */
[----:B------:R0:W1:Y:S02]  /*405a0*/  SHFL.BFLY P6, R133, R139, R136, R134 ;  /* 0x0c0000888b857389 */ /* 0x00006400000c0086 */
[----:B01----:R-:W-:Y:S05]  /*405b0*/  ENDCOLLECTIVE ;  /* 0x000000000000791b */ /* 0x003fea0003800000 */
.L_x_992:
[----:B------:R-:W-:Y:S01]  /*405c0*/  MOV R136, 0x2 ;  /* 0x0000000200887802 */ /* 0x000fe20000000f00 */
[----:B------:R-:W-:Y:S01]  /*405d0*/  FADD.FTZ R138, R138, R133 ;  /* 0x000000858a8a7221 */ /* 0x000fe20000010000 */
[----:B------:R-:W-:-:S03]  /*405e0*/  IMAD.MOV.U32 R133, RZ, RZ, -0x1 ;  /* 0xffffffffff857424 */ /* 0x000fc600078e00ff */
[----:B------:R-:W-:-:S07]  /*405f0*/  IMAD.MOV.U32 R139, RZ, RZ, R138 ;  /* 0x000000ffff8b7224 */ /* 0x000fce00078e008a */
[----:B------:R-:W-:Y:S05]  /*40600*/  WARPSYNC.COLLECTIVE R133, `(.L_x_993) ;  /* 0x0000000085087348 */ /* 0x000fea0003c00000 */
[----:B------:R0:W1:Y:S02]  /*40610*/  SHFL.BFLY P6, R133, R139, R136, R134 ;  /* 0x0c0000888b857389 */ /* 0x00006400000c0086 */
[----:B01----:R-:W-:Y:S05]  /*40620*/  ENDCOLLECTIVE ;  /* 0x000000000000791b */ /* 0x003fea0003800000 */
.L_x_993:
[----:B------:R-:W-:Y:S02]  /*40630*/  HFMA2 R136, -RZ, RZ, 0, 2.384185791015625e-07 ;  /* 0x00000004ff887431 */ /* 0x000fe400000001ff */
[----:B------:R-:W-:Y:S01]  /*40640*/  FADD.FTZ R138, R138, R133 ;  /* 0x000000858a8a7221 */ /* 0x000fe20000010000 */
[----:B------:R-:W-:-:S03]  /*40650*/  IMAD.MOV.U32 R133, RZ, RZ, -0x1 ;  /* 0xffffffffff857424 */ /* 0x000fc600078e00ff */
[----:B------:R-:W-:-:S07]  /*40660*/  IMAD.MOV.U32 R139, RZ, RZ, R138 ;  /* 0x000000ffff8b7224 */ /* 0x000fce00078e008a */
[----:B------:R-:W-:Y:S05]  /*40670*/  WARPSYNC.COLLECTIVE R133, `(.L_x_994) ;  /* 0x0000000085087348 */ /* 0x000fea0003c00000 */
[----:B------:R0:W1:Y:S02]  /*40680*/  SHFL.BFLY P6, R133, R139, R136, R134 ;  /* 0x0c0000888b857389 */ /* 0x00006400000c0086 */
[----:B01----:R-:W-:Y:S05]  /*40690*/  ENDCOLLECTIVE ;  /* 0x000000000000791b */ /* 0x003fea0003800000 */
.L_x_994:
[----:B------:R-:W-:Y:S01]  /*406a0*/  MOV R136, 0x8 ;  /* 0x0000000800887802 */ /* 0x000fe20000000f00 */
[----:B------:R-:W-:Y:S01]  /*406b0*/  FADD.FTZ R138, R138, R133 ;  /* 0x000000858a8a7221 */ /* 0x000fe20000010000 */
[----:B------:R-:W-:-:S03]  /*406c0*/  IMAD.MOV.U32 R133, RZ, RZ, -0x1 ;  /* 0xffffffffff857424 */ /* 0x000fc600078e00ff */
[----:B------:R-:W-:-:S07]  /*406d0*/  IMAD.MOV.U32 R139, RZ, RZ, R138 ;  /* 0x000000ffff8b7224 */ /* 0x000fce00078e008a */
[----:B------:R-:W-:Y:S05]  /*406e0*/  WARPSYNC.COLLECTIVE R133, `(.L_x_995) ;  /* 0x0000000085087348 */ /* 0x000fea0003c00000 */
[----:B------:R0:W1:Y:S02]  /*406f0*/  SHFL.BFLY P6, R133, R139, R136, R134 ;  /* 0x0c0000888b857389 */ /* 0x00006400000c0086 */
[----:B01----:R-:W-:Y:S05]  /*40700*/  ENDCOLLECTIVE ;  /* 0x000000000000791b */ /* 0x003fea0003800000 */
.L_x_995:
[----:B------:R-:W-:Y:S02]  /*40710*/  HFMA2 R136, -RZ, RZ, 0, 9.5367431640625e-07 ;  /* 0x00000010ff887431 */ /* 0x000fe400000001ff */
[----:B------:R-:W-:Y:S01]  /*40720*/  FADD.FTZ R138, R138, R133 ;  /* 0x000000858a8a7221 */ /* 0x000fe20000010000 */
[----:B------:R-:W-:-:S03]  /*40730*/  IMAD.MOV.U32 R133, RZ, RZ, -0x1 ;  /* 0xffffffffff857424 */ /* 0x000fc600078e00ff */
[----:B------:R-:W-:-:S07]  /*40740*/  IMAD.MOV.U32 R139, RZ, RZ, R138 ;  /* 0x000000ffff8b7224 */ /* 0x000fce00078e008a */
[----:B------:R-:W-:Y:S05]  /*40750*/  WARPSYNC.COLLECTIVE R133, `(.L_x_996) ;  /* 0x0000000085087348 */ /* 0x000fea0003c00000 */
[----:B------:R0:W1:Y:S02]  /*40760*/  SHFL.BFLY P6, R133, R139, R136, R134 ;  /* 0x0c0000888b857389 */ /* 0x00006400000c0086 */
[----:B01----:R-:W-:Y:S05]  /*40770*/  ENDCOLLECTIVE ;  /* 0x000000000000791b */ /* 0x003fea0003800000 */
.L_x_996:
[----:B------:R-:W-:Y:S05]  /*40780*/  BRA `(.L_x_997) ;  /* 0xffffffd000ac7947 */ /* 0x000fea000383ffff */
.L_x_998:
        /* <DEDUP_REMOVED lines=15> */
.L_x_33248:


//--------------------- .text._ZN10layer_norm31ln_parallel_residual_fwd_kernelINS_13Kernel_traitsI13__nv_bfloat16S2_S2_S2_fjLj1536ELj1ELj4ELj1ELj16ENS_18Kernel_traits_baseILj1536ES2_S2_S2_S2_fjLj128EEEEELb1ELb0ELb1EEEvNS_9FwdParamsE --------------------------
	.section	.text._ZN10layer_norm31ln_parallel_residual_fwd_kernelINS_13Kernel_traitsI13__nv_bfloat16S2_S2_S2_fjLj1536ELj1ELj4ELj1ELj16ENS_18Kernel_traits_baseILj1536ES2_S2_S2_S2_fjLj128EEEEELb1ELb0ELb1EEEvNS_9FwdParamsE,"ax",@progbits
	.align	128
        .global         _ZN10layer_norm31ln_parallel_residual_fwd_kernelINS_13Kernel_traitsI13__nv_bfloat16S2_S2_S2_fjLj1536ELj1ELj4ELj1ELj16ENS_18Kernel_traits_baseILj1536ES2_S2_S2_S2_fjLj128EEEEELb1ELb0ELb1EEEvNS_9FwdParamsE
        .type           _ZN10layer_norm31ln_parallel_residual_fwd_kernelINS_13Kernel_traitsI13__nv_bfloat16S2_S2_S2_fjLj1536ELj1ELj4ELj1ELj16ENS_18Kernel_traits_baseILj1536ES2_S2_S2_S2_fjLj128EEEEELb1ELb0ELb1EEEvNS_9FwdParamsE,@function
        .size           _ZN10layer_norm31ln_parallel_residual_fwd_kernelINS_13Kernel_traitsI13__nv_bfloat16S2_S2_S2_fjLj1536ELj1ELj4ELj1ELj16ENS_18Kernel_traits_baseILj1536ES2_S2_S2_S2_fjLj128EEEEELb1ELb0ELb1EEEvNS_9FwdParamsE,(.L_x_33249 - _ZN10layer_norm31ln_parallel_residual_fwd_kernelINS_13Kernel_traitsI13__nv_bfloat16S2_S2_S2_fjLj1536ELj1ELj4ELj1ELj16ENS_18Kernel_traits_baseILj1536ES2_S2_S2_S2_fjLj128EEEEELb1ELb0ELb1EEEvNS_9FwdParamsE)
        .other          _ZN10layer_norm31ln_parallel_residual_fwd_kernelINS_13Kernel_traitsI13__nv_bfloat16S2_S2_S2_fjLj1536ELj1ELj4ELj1ELj16ENS_18Kernel_traits_baseILj1536ES2_S2_S2_S2_fjLj128EEEEELb1ELb0ELb1EEEvNS_9FwdParamsE,@"STO_CUDA_ENTRY STV_DEFAULT"
_ZN10layer_norm31ln_parallel_residual_fwd_kernelINS_13Kernel_traitsI13__nv_bfloat16S2_S2_S2_fjLj1536ELj1ELj4ELj1ELj16ENS_18Kernel_traits_baseILj1536ES2_S2_S2_S2_fjLj128EEEEELb1ELb0ELb1EEEvNS_9FwdParamsE:
.text._ZN10layer_norm31ln_parallel_residual_fwd_kernelINS_13Kernel_traitsI13__nv_bfloat16S2_S2_S2_fjLj1536ELj1ELj4ELj1ELj16ENS_18Kernel_traits_baseILj1536ES2_S2_S2_S2_fjLj128EEEEELb1ELb0ELb1EEEvNS_9FwdParamsE:
        /* <DEDUP_REMOVED lines=8> */
[----:B------:R-:W5:Y:S01]  /*0080*/  LDCU.64 UR10, c[0x0][0x438] ;  /* 0x00008700ff0a77ac */ /* 0x000f620008000a00 */
        /* <DEDUP_REMOVED lines=8> */
[----:B------:R-:W1:Y:S08]  /*0110*/  S2UR UR9, SR_CTAID.X ;  /* 0x00000000000979c3 */ /* 0x000e700000002500 */
[----:B------:R-:W3:Y:S01]  /*0120*/  LDC R7, c[0x0][0x360] ;  /* 0x0000d800ff077b82 */ /* 0x000ee20000000800 */
[----:B-----5:R-:W-:-:S04]  /*0130*/  UISETP.NE.U32.AND UP0, UPT, UR10, URZ, UPT ;  /* 0x000000ff0a00728c */ /* 0x020fc8000bf05070 */
[----:B------:R-:W-:Y:S01]  /*0140*/  UISETP.NE.AND.EX UP0, UPT, UR11, URZ, UPT, UP0 ;  /* 0x000000ff0b00728c */ /* 0x000fe2000bf05300 */
[----:B------:R-:W-:Y:S01]  /*0150*/  LOP3.LUT R12, R6, 0x1f, RZ, 0xc0, !PT ;  /* 0x0000001f060c7812 */ /* 0x000fe200078ec0ff */
[----:B-1----:R-:W-:Y:S02]  /*0160*/  USHF.L.U32 UR8, UR9, 0x2, URZ ;  /* 0x0000000209087899 */ /* 0x002fe400080006ff */
[--C-:B---3--:R-:W-:Y:S01]  /*0170*/  IMAD R0, R7, UR9, R6.reuse ;  /* 0x0000000907007c24 */ /* 0x108fe2000f8e0206 */
[----:B--2---:R-:W-:Y:S02]  /*0180*/  @P0 R2UR UR4, R2 ;  /* 0x00000000020402ca */ /* 0x004fe400000e0000 */
[----:B0-----:R-:W-:Y:S02]  /*0190*/  @P0 IADD3 R181, P1, PT, R4, R9, RZ ;  /* 0x0000000904b50210 */ /* 0x001fe40007f3e0ff */
[----:B------:R-:W-:-:S03]  /*01a0*/  SHF.R.U32.HI R2, RZ, 0x5, R6 ;  /* 0x00000005ff027819 */ /* 0x000fc60000011606 */
[----:B------:R-:W-:Y:S01]  /*01b0*/  @P0 IMAD.X R8, RZ, RZ, R5, P1 ;  /* 0x000000ffff080224 */ /* 0x000fe200008e0605 */
[----:B------:R-:W-:Y:S02]  /*01c0*/  @P0 R2UR UR5, R3 ;  /* 0x00000000030502ca */ /* 0x000fe400000e0000 */
[----:B------:R-:W-:Y:S02]  /*01d0*/  LOP3.LUT R2, R2, UR8, RZ, 0xfc, !PT ;  /* 0x0000000802027c12 */ /* 0x000fe4000f8efcff */
[--C-:B------:R-:W-:Y:S02]  /*01e0*/  SHF.R.U64 R3, R181, 0x2, R8.reuse ;  /* 0x00000002b5037819 */ /* 0x100fe40000001208 */
[----:B------:R-:W-:Y:S01]  /*01f0*/  SHF.R.U32.HI R13, RZ, 0x2, R8 ;  /* 0x00000002ff0d7819 */ /* 0x000fe20000011608 */
[----:B------:R-:W-:Y:S08]  /*0200*/  BRA.U UP0, `(.L_x_999) ;  /* 0x0000000500487547 */ /* 0x000ff0000b800000 */
        /* <DEDUP_REMOVED lines=45> */
.L_x_1000:
        /* <DEDUP_REMOVED lines=37> */
.L_x_999:
        /* <DEDUP_REMOVED lines=37> */
.L_x_1002:
        /* <DEDUP_REMOVED lines=36> */
.L_x_1001:
[----:B------:R-:W1:Y:S02]  /*0bc0*/  LDCU UR8, c[0x0][0x384] ;  /* 0x00007080ff0877ac */ /* 0x000e640008000800 */
[----:B-1----:R-:W-:-:S13]  /*0bd0*/  ISETP.GE.AND P0, PT, R2, UR8, PT ;  /* 0x0000000802007c0c */ /* 0x002fda000bf06270 */
[----:B------:R-:W-:Y:S05]  /*0be0*/  @P0 EXIT ;  /* 0x000000000000094d */ /* 0x000fea0003800000 */
[----:B0-----:R-:W-:Y:S01]  /*0bf0*/  IMAD.HI.U32 R5, R3, -0x2daee0ad, RZ ;  /* 0xd2511f5303057827 */ /* 0x001fe200078e00ff */
[----:B------:R-:W-:Y:S01]  /*0c00*/  UIADD3 UR8, UPT, UPT, UR4, -0x61c88647, URZ ;  /* 0x9e3779b904087890 */ /* 0x000fe2000fffe0ff */
[----:B------:R-:W-:Y:S01]  /*0c10*/  LOP3.LUT R181, R181, 0x3, RZ, 0xc0, !PT ;  /* 0x00000003b5b57812 */ /* 0x000fe200078ec0ff */
[----:B------:R-:W-:Y:S01]  /*0c20*/  UIADD3 UR9, UPT, UPT, UR5, -0x4498517b, URZ ;  /* 0xbb67ae8505097890 */ /* 0x000fe2000fffe0ff */
[----:B------:R-:W-:Y:S01]  /*0c30*/  IMAD.HI.U32 R4, R0, -0x326172a9, RZ ;  /* 0xcd9e8d5700047827 */ /* 0x000fe200078e00ff */
[----:B------:R-:W-:Y:S01]  /*0c40*/  LOP3.LUT R5, R5, UR5, RZ, 0x3c, !PT ;  /* 0x0000000505057c12 */ /* 0x000fe2000f8e3cff */
[----:B------:R-:W-:Y:S01]  /*0c50*/  UIADD3 UR11, UPT, UPT, UR5, 0x76cf5d0a, URZ ;  /* 0x76cf5d0a050b7890 */ /* 0x000fe2000fffe0ff */
[----:B-----5:R-:W-:Y:S01]  /*0c60*/  PRMT R252, R58, 0x7632, R252 ;  /* 0x000076323afc7816 */ /* 0x020fe200000000fc */
[----:B------:R-:W-:Y:S01]  /*0c70*/  IMAD R7, R0, -0x326172a9, RZ ;  /* 0xcd9e8d5700077824 */ /* 0x000fe200078e02ff */
[----:B------:R-:W-:Y:S01]  /*0c80*/  LOP3.LUT R4, R13, UR4, R4, 0x96, !PT ;  /* 0x000000040d047c12 */ /* 0x000fe2000f8e9604 */
[----:B------:R-:W-:Y:S01]  /*0c90*/  IMAD.HI.U32 R6, R5, -0x326172a9, RZ ;  /* 0xcd9e8d5705067827 */ /* 0x000fe200078e00ff */
[----:B------:R-:W-:Y:S01]  /*0ca0*/  UIADD3 UR10, UPT, UPT, UR4, 0x3c6ef372, URZ ;  /* 0x3c6ef372040a7890 */ /* 0x000fe2000fffe0ff */
[----:B------:R-:W-:Y:S01]  /*0cb0*/  PRMT R251, R102, 0x7632, R251 ;  /* 0x0000763266fb7816 */ /* 0x000fe200000000fb */
[----:B------:R-:W0:Y:S01]  /*0cc0*/  LDCU.64 UR12, c[0x0][0x398] ;  /* 0x00007300ff0c77ac */ /* 0x000e220008000a00 */
[----:B------:R-:W-:Y:S01]  /*0cd0*/  IMAD R9, R3, -0x2daee0ad, RZ ;  /* 0xd2511f5303097824 */ /* 0x000fe200078e02ff */
[----:B------:R-:W-:Y:S01]  /*0ce0*/  LOP3.LUT R6, R7, UR8, R6, 0x96, !PT ;  /* 0x0000000807067c12 */ /* 0x000fe2000f8e9606 */
[----:B------:R-:W-:Y:S01]  /*0cf0*/  IMAD.HI.U32 R8, R4, -0x2daee0ad, RZ ;  /* 0xd2511f5304087827 */ /* 0x000fe200078e00ff */
[----:B------:R-:W-:Y:S01]  /*0d00*/  UIADD3 UR8, UPT, UPT, UR4, -0x255992d5, URZ ;  /* 0xdaa66d2b04087890 */ /* 0x000fe2000fffe0ff */
[----:B------:R-:W-:Y:S01]  /*0d10*/  PRMT R250, R82, 0x7632, R250 ;  /* 0x0000763252fa7816 */ /* 0x000fe200000000fa */
[----:B------:R-:W-:Y:S01]  /*0d20*/  UIADD3 UR15, UPT, UPT, UR4, -0x700cb87f, URZ ;  /* 0x8ff34781040f7890 */ /* 0x000fe2000fffe0ff */
[----:B------:R-:W-:Y:S01]  /*0d30*/  IMAD R7, R4, -0x2daee0ad, RZ ;  /* 0xd2511f5304077824 */ /* 0x000fe200078e02ff */
[----:B------:R-:W-:Y:S01]  /*0d40*/  LOP3.LUT R8, R9, UR9, R8, 0x96, !PT ;  /* 0x0000000909087c12 */ /* 0x000fe2000f8e9608 */
[----:B------:R-:W-:Y:S01]  /*0d50*/  IMAD.HI.U32 R4, R6, -0x2daee0ad, RZ ;  /* 0xd2511f5306047827 */ /* 0x000fe200078e00ff */
[----:B------:R-:W-:Y:S01]  /*0d60*/  UIADD3 UR9, UPT, UPT, UR5, 0x32370b8f, URZ ;  /* 0x32370b8f05097890 */ /* 0x000fe2000fffe0ff */
[----:B------:R-:W-:Y:S01]  /*0d70*/  PRMT R249, R126, 0x7632, R249 ;  /* 0x000076327ef97816 */ /* 0x000fe200000000f9 */
[----:B------:R-:W-:Y:S01]  /*0d80*/  UIADD3 UR14, UPT, UPT, UR5, -0x695add53, URZ ;  /* 0x96a522ad050e7890 */ /* 0x000fe2000fffe0ff */
[----:B------:R-:W-:Y:S01]  /*0d90*/  IMAD R10, R5, -0x326172a9, RZ ;  /* 0xcd9e8d57050a7824 */ /* 0x000fe200078e02ff */
[----:B------:R-:W-:Y:S01]  /*0da0*/  LOP3.LUT R4, R7, UR11, R4, 0x96, !PT ;  /* 0x0000000b07047c12 */ /* 0x000fe2000f8e9604 */
[C---:B------:R-:W-:Y:S01]  /*0db0*/  IMAD.HI.U32 R5, R8.reuse, -0x326172a9, RZ ;  /* 0xcd9e8d5708057827 */ /* 0x040fe200078e00ff */
[----:B------:R-:W-:Y:S01]  /*0dc0*/  UIADD3 UR11, UPT, UPT, UR5, 0x1fd5c5a3, URZ ;  /* 0x1fd5c5a3050b7890 */ /* 0x000fe2000fffe0ff */
[----:B------:R-:W-:Y:S01]  /*0dd0*/  PRMT R248, R57, 0x7632, R248 ;  /* 0x0000763239f87816 */ /* 0x000fe200000000f8 */
[----:B0-----:R-:W-:Y:S01]  /*0de0*/  UISETP.NE.U32.AND UP0, UPT, UR12, URZ, UPT ;  /* 0x000000ff0c00728c */ /* 0x001fe2000bf05070 */
[----:B------:R-:W-:Y:S01]  /*0df0*/  IMAD R7, R8, -0x326172a9, RZ ;  /* 0xcd9e8d5708077824 */ /* 0x000fe200078e02ff */
[----:B------:R-:W-:Y:S01]  /*0e00*/  LOP3.LUT R5, R10, UR10, R5, 0x96, !PT ;  /* 0x0000000a0a057c12 */ /* 0x000fe2000f8e9605 */
[----:B------:R-:W-:Y:S01]  /*0e10*/  IMAD R10, R6, -0x2daee0ad, RZ ;  /* 0xd2511f53060a7824 */ /* 0x000fe200078e02ff */
[----:B------:R-:W-:Y:S01]  /*0e20*/  UIADD3 UR10, UPT, UPT, UR4, 0x78dde6e4, URZ ;  /* 0x78dde6e4040a7890 */ /* 0x000fe2000fffe0ff */
[----:B------:R-:W-:Y:S01]  /*0e30*/  IMAD.HI.U32 R6, R4, -0x326172a9, RZ ;  /* 0xcd9e8d5704067827 */ /* 0x000fe200078e00ff */
[----:B------:R-:W-:Y:S01]  /*0e40*/  UIADD3 UR12, UPT, UPT, UR4, -0xe443238, URZ ;  /* 0xf1bbcdc8040c7890 */ /* 0x000fe2000fffe0ff */
[----:B------:R-:W-:Y:S01]  /*0e50*/  PRMT R246, R101, 0x7632, R246 ;  /* 0x0000763265f67816 */ /* 0x000fe200000000f6 */
[----:B------:R-:W-:Y:S01]  /*0e60*/  UISETP.NE.AND.EX UP0, UPT, UR13, URZ, UPT, UP0 ;  /* 0x000000ff0d00728c */ /* 0x000fe2000bf05300 */
[----:B------:R-:W-:Y:S01]  /*0e70*/  IMAD.HI.U32 R9, R5, -0x2daee0ad, RZ ;  /* 0xd2511f5305097827 */ /* 0x000fe200078e00ff */
[----:B------:R-:W-:Y:S01]  /*0e80*/  LOP3.LUT R6, R7, UR8, R6, 0x96, !PT ;  /* 0x0000000807067c12 */ /* 0x000fe2000f8e9606 */
[----:B------:R-:W-:Y:S01]  /*0e90*/  UIADD3 UR8, UPT, UPT, UR4, 0x1715609d, URZ ;  /* 0x1715609d04087890 */ /* 0x000fe2000fffe0ff */
[----:B------:R-:W-:Y:S01]  /*0ea0*/  PRMT R245, R81, 0x7632, R245 ;  /* 0x0000763251f57816 */ /* 0x000fe200000000f5 */
[----:B------:R-:W-:Y:S01]  /*0eb0*/  IMAD R8, R5, -0x2daee0ad, RZ ;  /* 0xd2511f5305087824 */ /* 0x000fe200078e02ff */
[----:B------:R-:W-:Y:S01]  /*0ec0*/  LOP3.LUT R9, R10, UR9, R9, 0x96, !PT ;  /* 0x000000090a097c12 */ /* 0x000fe2000f8e9609 */
[----:B------:R-:W-:Y:S01]  /*0ed0*/  UIADD3 UR9, UPT, UPT, UR5, -0x126145ec, URZ ;  /* 0xed9eba1405097890 */ /* 0x000fe2000fffe0ff */
[----:B------:R-:W-:Y:S01]  /*0ee0*/  IMAD.HI.U32 R5, R6, -0x2daee0ad, RZ ;  /* 0xd2511f5306057827 */ /* 0x000fe200078e00ff */
[----:B------:R-:W-:Y:S01]  /*0ef0*/  PRMT R244, R125, 0x7632, R244 ;  /* 0x000076327df47816 */ /* 0x000fe200000000f4 */
[----:B------:R-:W0:Y:S01]  /*0f00*/  LDCU.U8 UR13, c[0x0][0x410] ;  /* 0x00008200ff0d77ac */ /* 0x000e220008000000 */
[----:B------:R-:W-:Y:S01]  /*0f10*/  PRMT R243, R56, 0x7632, R243 ;  /* 0x0000763238f37816 */ /* 0x000fe200000000f3 */
[----:B------:R-:W-:Y:S01]  /*0f20*/  IMAD R7, R4, -0x326172a9, RZ ;  /* 0xcd9e8d5704077824 */ /* 0x000fe200078e02ff */
[----:B------:R-:W-:Y:S01]  /*0f30*/  LOP3.LUT R5, R8, UR9, R5, 0x96, !PT ;  /* 0x0000000908057c12 */ /* 0x000fe2000f8e9605 */
[----:B------:R-:W-:Y:S01]  /*0f40*/  IMAD.HI.U32 R4, R9, -0x326172a9, RZ ;  /* 0xcd9e8d5709047827 */ /* 0x000fe200078e00ff */
[----:B------:R-:W-:Y:S01]  /*0f50*/  UIADD3 UR9, UPT, UPT, UR5, -0x56f99767, URZ ;  /* 0xa906689905097890 */ /* 0x000fe2000fffe0ff */
[----:B------:R-:W-:-:S02]  /*0f60*/  PRMT R242, R100, 0x7632, R242 ;  /* 0x0000763264f27816 */ /* 0x000fc400000000f2 */
[----:B------:R-:W-:Y:S01]  /*0f70*/  IMAD R8, R6, -0x2daee0ad, RZ ;  /* 0xd2511f5306087824 */ /* 0x000fe200078e02ff */
[----:B------:R-:W-:Y:S01]  /*0f80*/  LOP3.LUT R4, R7, UR10, R4, 0x96, !PT ;  /* 0x0000000a07047c12 */ /* 0x000fe2000f8e9604 */
[----:B------:R-:W-:Y:S01]  /*0f90*/  IMAD R9, R9, -0x326172a9, RZ ;  /* 0xcd9e8d5709097824 */ /* 0x000fe200078e02ff */
[----:B------:R-:W-:Y:S01]  /*0fa0*/  UIADD3 UR10, UPT, UPT, UR4, -0x4ab325aa, URZ ;  /* 0xb54cda56040a7890 */ /* 0x000fe2000fffe0ff */
[----:B------:R-:W-:Y:S01]  /*0fb0*/  IMAD.HI.U32 R6, R5, -0x326172a9, RZ ;  /* 0xcd9e8d5705067827 */ /* 0x000fe200078e00ff */
[----:B------:R-:W-:Y:S02]  /*0fc0*/  PRMT R241, R80, 0x7632, R241 ;  /* 0x0000763250f17816 */ /* 0x000fe400000000f1 */
[----:B------:R-:W-:Y:S01]  /*0fd0*/  PRMT R240, R124, 0x7632, R240 ;  /* 0x000076327cf07816 */ /* 0x000fe200000000f0 */
[C---:B------:R-:W-:Y:S01]  /*0fe0*/  IMAD.HI.U32 R7, R4.reuse, -0x2daee0ad, RZ ;  /* 0xd2511f5304077827 */ /* 0x040fe200078e00ff */
[----:B------:R-:W-:Y:S01]  /*0ff0*/  LOP3.LUT R6, R9, UR8, R6, 0x96, !PT ;  /* 0x0000000809067c12 */ /* 0x000fe2000f8e9606 */
[----:B------:R-:W-:Y:S01]  /*1000*/  UIADD3 UR8, UPT, UPT, UR4, 0x5384540f, URZ ;  /* 0x5384540f04087890 */ /* 0x000fe2000fffe0ff */
[----:B------:R-:W-:Y:S01]  /*1010*/  PRMT R239, R55, 0x7632, R239 ;  /* 0x0000763237ef7816 */ /* 0x000fe200000000ef */
[----:B------:R-:W-:Y:S01]  /*1020*/  IMAD R9, R4, -0x2daee0ad, RZ ;  /* 0xd2511f5304097824 */ /* 0x000fe200078e02ff */
[----:B------:R-:W-:Y:S01]  /*1030*/  LOP3.LUT R7, R8, UR9, R7, 0x96, !PT ;  /* 0x0000000908077c12 */ /* 0x000fe2000f8e9607 */
[----:B------:R-:W-:Y:S01]  /*1040*/  UIADD3 UR9, UPT, UPT, UR5, 0x646e171e, URZ ;  /* 0x646e171e05097890 */ /* 0x000fe2000fffe0ff */
[----:B------:R-:W-:Y:S01]  /*1050*/  IMAD.HI.U32 R4, R6, -0x2daee0ad, RZ ;  /* 0xd2511f5306047827 */ /* 0x000fe200078e00ff */
[----:B------:R-:W-:-:S02]  /*1060*/  PRMT R238, R107, 0x7632, R238 ;  /* 0x000076326bee7816 */ /* 0x000fc400000000ee */
[----:B------:R-:W-:Y:S01]  /*1070*/  PRMT R237, R79, 0x7632, R237 ;  /* 0x000076324fed7816 */ /* 0x000fe200000000ed */
[----:B------:R-:W-:Y:S01]  /*1080*/  IMAD R8, R5, -0x326172a9, RZ ;  /* 0xcd9e8d5705087824 */ /* 0x000fe200078e02ff */
[----:B------:R-:W-:Y:S01]  /*1090*/  LOP3.LUT R4, R9, UR9, R4, 0x96, !PT ;  /* 0x0000000909047c12 */ /* 0x000fe2000f8e9604 */
[----:B------:R-:W-:Y:S01]  /*10a0*/  IMAD.HI.U32 R5, R7, -0x326172a9, RZ ;  /* 0xcd9e8d5707057827 */ /* 0x000fe200078e00ff */
[----:B------:R-:W-:Y:S01]  /*10b0*/  UIADD3 UR9, UPT, UPT, UR5, -0x24c28bd8, URZ ;  /* 0xdb3d742805097890 */ /* 0x000fe2000fffe0ff */
[----:B------:R-:W-:Y:S02]  /*10c0*/  PRMT R236, R131, 0x7632, R236 ;  /* 0x0000763283ec7816 */ /* 0x000fe400000000ec */
[----:B------:R-:W-:Y:S01]  /*10d0*/  IMAD R9, R6, -0x2daee0ad, RZ ;  /* 0xd2511f5306097824 */ /* 0x000fe200078e02ff */
[----:B------:R-:W-:Y:S01]  /*10e0*/  LOP3.LUT R5, R8, UR10, R5, 0x96, !PT ;  /* 0x0000000a08057c12 */ /* 0x000fe2000f8e9605 */
[----:B------:R-:W-:Y:S01]  /*10f0*/  IMAD R7, R7, -0x326172a9, RZ ;  /* 0xcd9e8d5707077824 */ /* 0x000fe200078e02ff */
[----:B------:R-:W-:Y:S01]  /*1100*/  PRMT R235, R54, 0x7632, R235 ;  /* 0x0000763236eb7816 */ /* 0x000fe200000000eb */
[----:B------:R-:W-:Y:S01]  /*1110*/  IMAD.HI.U32 R6, R4, -0x326172a9, RZ ;  /* 0xcd9e8d5704067827 */ /* 0x000fe200078e00ff */
[----:B------:R-:W-:Y:S01]  /*1120*/  PRMT R234, R106, 0x7632, R234 ;  /* 0x000076326aea7816 */ /* 0x000fe200000000ea */
[----:B------:R-:W1:Y:S01]  /*1130*/  LDCU UR10, c[0x0][0x404] ;  /* 0x00008080ff0a77ac */ /* 0x000e620008000800 */
[----:B------:R-:W-:Y:S01]  /*1140*/  PRMT R233, R78, 0x7632, R233 ;  /* 0x000076324ee97816 */ /* 0x000fe200000000e9 */
[----:B------:R-:W-:Y:S01]  /*1150*/  IMAD.HI.U32 R8, R5, -0x2daee0ad, RZ ;  /* 0xd2511f5305087827 */ /* 0x000fe200078e00ff */
[----:B------:R-:W-:-:S02]  /*1160*/  LOP3.LUT R6, R7, UR8, R6, 0x96, !PT ;  /* 0x0000000807067c12 */ /* 0x000fc4000f8e9606 */
[----:B------:R-:W-:Y:S01]  /*1170*/  PRMT R232, R130, 0x7632, R232 ;  /* 0x0000763282e87816 */ /* 0x000fe200000000e8 */
[----:B------:R-:W-:Y:S01]  /*1180*/  IMAD R10, R5, -0x2daee0ad, RZ ;  /* 0xd2511f53050a7824 */ /* 0x000fe200078e02ff */
[----:B------:R-:W-:Y:S01]  /*1190*/  LOP3.LUT R8, R9, UR11, R8, 0x96, !PT ;  /* 0x0000000b09087c12 */ /* 0x000fe2000f8e9608 */
[----:B------:R-:W-:Y:S01]  /*11a0*/  IMAD.HI.U32 R5, R6, -0x2daee0ad, RZ ;  /* 0xd2511f5306057827 */ /* 0x000fe200078e00ff */
[----:B------:R-:W-:Y:S01]  /*11b0*/  PRMT R9, R59, 0x7632, R9 ;  /* 0x000076323b097816 */ /* 0x000fe20000000009 */
[----:B------:R-:W2:Y:S01]  /*11c0*/  LDCU UR11, c[0x0][0x408] ;  /* 0x00008100ff0b77ac */ /* 0x000ea20008000800 */
[----:B------:R-:W-:Y:S01]  /*11d0*/  PRMT R231, R53, 0x7632, R231 ;  /* 0x0000763235e77816 */ /* 0x000fe200000000e7 */
[----:B------:R-:W-:Y:S01]  /*11e0*/  IMAD R7, R4, -0x326172a9, RZ ;  /* 0xcd9e8d5704077824 */ /* 0x000fe200078e02ff */
[----:B------:R-:W-:Y:S01]  /*11f0*/  LOP3.LUT R10, R10, UR9, R5, 0x96, !PT ;  /* 0x000000090a0a7c12 */ /* 0x000fe2000f8e9605 */
[C---:B------:R-:W-:Y:S01]  /*1200*/  IMAD.HI.U32 R4, R8.reuse, -0x326172a9, RZ ;  /* 0xcd9e8d5708047827 */ /* 0x040fe200078e00ff */
[----:B------:R-:W-:Y:S01]  /*1210*/  STL.S16 [R1+0xc], R9 ;  /* 0x00000c0901007387 */ /* 0x000fe20000100600 */
[----:B------:R-:W-:Y:S01]  /*1220*/  PRMT R230, R105, 0x7632, R230 ;  /* 0x0000763269e67816 */ /* 0x000fe200000000e6 */
[----:B------:R-:W3:Y:S01]  /*1230*/  LDCU.64 UR8, c[0x0][0x3a0] ;  /* 0x00007400ff0877ac */ /* 0x000ee20008000a00 */
[----:B------:R-:W-:Y:S01]  /*1240*/  IMAD R8, R8, -0x326172a9, RZ ;  /* 0xcd9e8d5708087824 */ /* 0x000fe200078e02ff */
[----:B------:R-:W-:Y:S01]  /*1250*/  LOP3.LUT R7, R7, UR12, R4, 0x96, !PT ;  /* 0x0000000c07077c12 */ /* 0x000fe2000f8e9604 */
[----:B------:R-:W-:Y:S01]  /*1260*/  IMAD.HI.U32 R179, R10, -0x326172a9, RZ ;  /* 0xcd9e8d570ab37827 */ /* 0x000fe200078e00ff */
[----:B------:R-:W-:Y:S01]  /*1270*/  PRMT R229, R77, 0x7632, R229 ;  /* 0x000076324de57816 */ /* 0x000fe200000000e5 */
[----:B------:R-:W4:Y:S01]  /*1280*/  LDCU UR12, c[0x0][0x388] ;  /* 0x00007100ff0c77ac */ /* 0x000f220008000800 */
[----:B------:R-:W-:Y:S01]  /*1290*/  PRMT R228, R129, 0x7632, R228 ;  /* 0x0000763281e47816 */ /* 0x000fe200000000e4 */
[----:B------:R-:W-:Y:S01]  /*12a0*/  IMAD R5, R6, -0x2daee0ad, RZ ;  /* 0xd2511f5306057824 */ /* 0x000fe200078e02ff */
[----:B------:R-:W-:Y:S01]  /*12b0*/  LOP3.LUT R179, R8, UR15, R179, 0x96, !PT ;  /* 0x0000000f08b37c12 */ /* 0x000fe2000f8e96b3 */
[----:B------:R-:W-:Y:S01]  /*12c0*/  IMAD.HI.U32 R180, R7, -0x2daee0ad, RZ ;  /* 0xd2511f5307b47827 */ /* 0x000fe200078e00ff */
[----:B------:R-:W-:-:S02]  /*12d0*/  PRMT R8, R103, 0x7632, R8 ;  /* 0x0000763267087816 */ /* 0x000fc40000000008 */
[----:B------:R-:W-:Y:S01]  /*12e0*/  PRMT R6, R83, 0x7632, R6 ;  /* 0x0000763253067816 */ /* 0x000fe20000000006 */
[----:B------:R-:W-:Y:S01]  /*12f0*/  IMAD.MOV.U32 R4, RZ, RZ, R13 ;  /* 0x000000ffff047224 */ /* 0x000fe200078e000d */
[----:B------:R-:W-:Y:S01]  /*1300*/  LOP3.LUT R180, R5, UR14, R180, 0x96, !PT ;  /* 0x0000000e05b47c12 */ /* 0x000fe2000f8e96b4 */
[----:B------:R-:W-:Y:S01]  /*1310*/  STL.S16 [R1+0x8], R8 ;  /* 0x0000080801007387 */ /* 0x000fe20000100600 */
[----:B------:R-:W-:Y:S01]  /*1320*/  PRMT R5, R127, 0x7632, R5 ;  /* 0x000076327f057816 */ /* 0x000fe20000000005 */
[----:B------:R-:W-:Y:S01]  /*1330*/  IMAD R171, R7, -0x2daee0ad, RZ ;  /* 0xd2511f5307ab7824 */ /* 0x000fe200078e02ff */
[----:B------:R-:W-:Y:S01]  /*1340*/  PRMT R227, R52, 0x7632, R227 ;  /* 0x0000763234e37816 */ /* 0x000fe200000000e3 */
[----:B------:R-:W-:Y:S01]  /*1350*/  STL.S16 [R1+0x4], R6 ;  /* 0x0000040601007387 */ /* 0x000fe20000100600 */
[----:B------:R-:W-:Y:S01]  /*1360*/  PRMT R226, R104, 0x7632, R226 ;  /* 0x0000763268e27816 */ /* 0x000fe200000000e2 */
[----:B------:R-:W-:Y:S01]  /*1370*/  IMAD R178, R10, -0x326172a9, RZ ;  /* 0xcd9e8d570ab27824 */ /* 0x000fe200078e02ff */
[----:B------:R-:W-:Y:S01]  /*1380*/  PRMT R225, R76, 0x7632, R225 ;  /* 0x000076324ce17816 */ /* 0x000fe200000000e1 */
[----:B------:R0:W-:Y:S01]  /*1390*/  STL.S16 [R1], R5 ;  /* 0x0000000501007387 */ /* 0x0001e20000100600 */
[----:B------:R-:W-:Y:S01]  /*13a0*/  PRMT R224, R128, 0x7632, R224 ;  /* 0x0000763280e07816 */ /* 0x000fe200000000e0 */
[----:B------:R-:W1:Y:S01]  /*13b0*/  LDCU UR14, c[0x0][0x448] ;  /* 0x00008900ff0e77ac */ /* 0x000e620008000800 */
[----:B------:R-:W-:-:S02]  /*13c0*/  PRMT R223, R51, 0x7632, R223 ;  /* 0x0000763233df7816 */ /* 0x000fc400000000df */
[----:B------:R-:W-:Y:S02]  /*13d0*/  PRMT R222, R111, 0x7632, R222 ;  /* 0x000076326fde7816 */ /* 0x000fe400000000de */
[----:B------:R-:W-:Y:S02]  /*13e0*/  PRMT R221, R75, 0x7632, R221 ;  /* 0x000076324bdd7816 */ /* 0x000fe400000000dd */
[----:B------:R-:W-:Y:S01]  /*13f0*/  PRMT R220, R135, 0x7632, R220 ;  /* 0x0000763287dc7816 */ /* 0x000fe200000000dc */
[----:B0-----:R-:W-:Y:S01]  /*1400*/  HFMA2 R5, -RZ, RZ, 0, 0 ;  /* 0x00000000ff057431 */ /* 0x001fe200000001ff */
        /* <DEDUP_REMOVED lines=25> */
[----:B------:R-:W-:Y:S02]  /*15a0*/  PLOP3.LUT P0, PT, PT, PT, UP0, 0x80, 0x8 ;  /* 0x000000000008781c */ /* 0x000fe40003f0f008 */
[----:B------:R-:W-:-:S02]  /*15b0*/  PRMT R193, R112, 0x7632, R193 ;  /* 0x0000763270c17816 */ /* 0x000fc400000000c1 */
[----:B------:R-:W-:Y:S02]  /*15c0*/  PRMT R192, R68, 0x7632, R192 ;  /* 0x0000763244c07816 */ /* 0x000fe400000000c0 */
[----:B-1234-:R-:W-:-:S07]  /*15d0*/  PRMT R191, R136, 0x7632, R191 ;  /* 0x0000763288bf7816 */ /* 0x01efce00000000bf */
.L_x_1742:
[----:B------:R-:W-:Y:S01]  /*15e0*/  ISETP.NE.U32.AND P1, PT, RZ, UR8, PT ;  /* 0x00000008ff007c0c */ /* 0x000fe2000bf25070 */
[----:B-1----:R-:W0:Y:S01]  /*15f0*/  S2R R16, SR_TID.X ;  /* 0x0000000000107919 */ /* 0x002e220000002100 */
[----:B------:R-:W1:Y:S01]  /*1600*/  LDC.64 R182, c[0x0][0x390] ;  /* 0x0000e400ffb67b82 */ /* 0x000e620000000a00 */
[----:B------:R-:W-:Y:S01]  /*1610*/  IMAD R14, R2, UR12, RZ ;  /* 0x0000000c020e7c24 */ /* 0x000fe2000f8e02ff */
[----:B------:R-:W-:-:S04]  /*1620*/  ISETP.NE.AND.EX P1, PT, RZ, UR9, PT, P1 ;  /* 0x00000009ff007c0c */ /* 0x000fc8000bf25310 */
[----:B------:R-:W-:Y:S02]  /*1630*/  SHF.R.S32.HI R17, RZ, 0x1f, R14 ;  /* 0x0000001fff117819 */ /* 0x000fe4000001140e */
[----:B------:R-:W2:Y:S02]  /*1640*/  @P0 LDC.64 R18, c[0x0][0x398] ;  /* 0x0000e600ff120b82 */ /* 0x000ea40000000a00 */
[----:B------:R-:W-:-:S06]  /*1650*/  LEA.HI R17, R17, R14, RZ, 0x3 ;  /* 0x0000000e11117211 */ /* 0x000fcc00078f18ff */
[----:B------:R-:W3:Y:S08]  /*1660*/  @P1 LDC.64 R20, c[0x0][0x3a0] ;  /* 0x0000e800ff141b82 */ /* 0x000ef00000000a00 */
[----:B------:R-:W4:Y:S01]  /*1670*/  LDC.64 R140, c[0x0][0x398] ;  /* 0x0000e600ff8c7b82 */ /* 0x000f220000000a00 */
[----:B0-----:R-:W-:-:S04]  /*1680*/  LOP3.LUT R16, R16, 0x1f, RZ, 0xc0, !PT ;  /* 0x0000001f10107812 */ /* 0x001fc800078ec0ff */
[----:B------:R-:W-:-:S05]  /*1690*/  LEA.HI.SX32 R17, R17, R16, 0x1d ;  /* 0x0000001011117211 */ /* 0x000fca00078feaff */
[----:B---3--:R-:W-:-:S04]  /*16a0*/  @P1 IMAD.WIDE.U32 R20, R17, 0x10, R20 ;  /* 0x0000001011141825 */ /* 0x008fc800078e0014 */
[C---:B-1----:R-:W-:Y:S01]  /*16b0*/  IMAD.WIDE.U32 R22, R17.reuse, 0x10, R182 ;  /* 0x0000001011167825 */ /* 0x042fe200078e00b6 */
[----:B------:R0:W5:Y:S03]  /*16c0*/  @P1 LDG.E.128 R36, desc[UR6][R20.64] ;  /* 0x0000000614241981 */ /* 0x000166000c1e1d00 */
[----:B--2---:R-:W-:-:S05]  /*16d0*/  @P0 IMAD.WIDE.U32 R18, R17, 0x10, R18 ;  /* 0x0000001011120825 */ /* 0x004fca00078e0012 */
[----:B------:R0:W5:Y:S04]  /*16e0*/  @P0 LDG.E.128 R40, desc[UR6][R18.64] ;  /* 0x0000000612280981 */ /* 0x000168000c1e1d00 */
[----:B------:R-:W5:Y:S01]  /*16f0*/  LDG.E.128 R20, desc[UR6][R22.64] ;  /* 0x0000000616147981 */ /* 0x000f62000c1e1d00 */
[----:B----4-:R-:W-:-:S04]  /*1700*/  ISETP.NE.U32.AND P0, PT, R140, RZ, PT ;  /* 0x000000ff8c00720c */ /* 0x010fc80003f05070 */
[----:B------:R-:W-:Y:S01]  /*1710*/  ISETP.NE.AND.EX P0, PT, R141, RZ, PT, P0 ;  /* 0x000000ff8d00720c */ /* 0x000fe20003f05300 */
[----:B------:R-:W-:-:S12]  /*1720*/  IMAD.MOV.U32 R34, RZ, RZ, 0x2f800000 ;  /* 0x2f800000ff227424 */ /* 0x000fd800078e00ff */
[----:B0-----:R-:W-:Y:S05]  /*1730*/  @P0 BRA `(.L_x_1003) ;  /* 0x0000003000940947 */ /* 0x001fea0003800000 */
        /* <DEDUP_REMOVED lines=10> */
[----:B------:R-:W-:Y:S01]  /*17e0*/  @P0 IADD3 R18, PT, PT, R181, 0x1, RZ ;  /* 0x00000001b5120810 */ /* 0x000fe20007ffe0ff */
[--C-:B------:R-:W-:Y:S02]  /*17f0*/  @!P0 IMAD.MOV.U32 R14, RZ, RZ, R171.reuse ;  /* 0x000000ffff0e8224 */ /* 0x100fe400078e00ab */
[----:B------:R-:W-:Y:S02]  /*1800*/  @!P0 IMAD.MOV.U32 R16, RZ, RZ, R180 ;  /* 0x000000ffff108224 */ /* 0x000fe400078e00b4 */
[----:B------:R-:W-:Y:S02]  /*1810*/  @P0 IMAD.MOV.U32 R14, RZ, RZ, R171 ;  /* 0x000000ffff0e0224 */ /* 0x000fe400078e00ab */
[----:B------:R-:W-:Y:S01]  /*1820*/  @P0 IMAD.MOV.U32 R16, RZ, RZ, R179 ;  /* 0x000000ffff100224 */ /* 0x000fe200078e00b3 */
[----:B------:R-:W-:Y:S06]  /*1830*/  BRA `(.L_x_1005) ;  /* 0x0000000400287947 */ /* 0x000fec0003800000 */
.L_x_1006:
[----:B------:R-:W-:Y:S01]  /*1840*/  VIADD R3, R3, 0x1 ;  /* 0x0000000103037836 */ /* 0x000fe20000000000 */
[----:B------:R-:W-:Y:S03]  /*1850*/  BSSY.RECONVERGENT B1, `(.L_x_1007) ;  /* 0x000000c000017945 */ /* 0x000fe60003800200 */
[C---:B------:R-:W-:Y:S01]  /*1860*/  IMAD.WIDE.U32 R24, R3.reuse, -0x2daee0ad, RZ ;  /* 0xd2511f5303187825 */ /* 0x040fe200078e00ff */
[----:B------:R-:W-:-:S13]  /*1870*/  ISETP.NE.AND P0, PT, R3, RZ, PT ;  /* 0x000000ff0300720c */ /* 0x000fda0003f05270 */
[----:B------:R-:W-:Y:S05]  /*1880*/  @P0 BRA `(.L_x_1008) ;  /* 0x0000000000200947 */ /* 0x000fea0003800000 */
[----:B------:R-:W-:-:S04]  /*1890*/  IADD3 R4, PT, PT, R4, 0x1, RZ ;  /* 0x0000000104047810 */ /* 0x000fc80007ffe0ff */
[----:B------:R-:W-:-:S13]  /*18a0*/  ISETP.NE.AND P0, PT, R4, RZ, PT ;  /* 0x000000ff0400720c */ /* 0x000fda0003f05270 */
[----:B------:R-:W-:Y:S01]  /*18b0*/  @!P0 VIADD R0, R0, 0x1 ;  /* 0x0000000100008836 */ /* 0x000fe20000000000 */
[----:B------:R-:W-:Y:S01]  /*18c0*/  @!P0 MOV R4, RZ ;  /* 0x000000ff00048202 */ /* 0x000fe20000000f00 */
[----:B------:R-:W-:-:S03]  /*18d0*/  @!P0 VIADD R14, R5, 0x1 ;  /* 0x00000001050e8836 */ /* 0x000fc60000000000 */
[----:B------:R-:W-:-:S13]  /*18e0*/  ISETP.NE.AND P2, PT, R0, RZ, !P0 ;  /* 0x000000ff0000720c */ /* 0x000fda0004745270 */
[----:B------:R-:W-:-:S04]  /*18f0*/  @P2 IMAD.MOV R14, RZ, RZ, R5 ;  /* 0x000000ffff0e2224 */ /* 0x000fc800078e0205 */
[----:B------:R-:W-:-:S07]  /*1900*/  @!P0 IMAD.MOV.U32 R5, RZ, RZ, R14 ;  /* 0x000000ffff058224 */ /* 0x000fce00078e000e */
.L_x_1008:
[----:B------:R-:W-:Y:S05]  /*1910*/  BSYNC.RECONVERGENT B1 ;  /* 0x0000000000017941 */ /* 0x000fea0003800200 */
.L_x_1007:
[----:B------:R-:W-:Y:S01]  /*1920*/  IMAD.WIDE.U32 R28, R0, -0x326172a9, RZ ;  /* 0xcd9e8d57001c7825 */ /* 0x000fe200078e00ff */
[----:B------:R-:W-:Y:S01]  /*1930*/  LOP3.LUT R18, R5, UR5, R25, 0x96, !PT ;  /* 0x0000000505127c12 */ /* 0x000fe2000f8e9619 */
[----:B------:R-:W-:Y:S02]  /*1940*/  UIADD3 UR15, UPT, UPT, UR4, -0x61c88647, URZ ;  /* 0x9e3779b9040f7890 */ /* 0x000fe4000fffe0ff */
[----:B------:R-:W-:Y:S01]  /*1950*/  UIADD3 UR16, UPT, UPT, UR5, -0x4498517b, URZ ;  /* 0xbb67ae8505107890 */ /* 0x000fe2000fffe0ff */
[----:B------:R-:W-:Y:S01]  /*1960*/  LOP3.LUT R26, R4, UR4, R29, 0x96, !PT ;  /* 0x00000004041a7c12 */ /* 0x000fe2000f8e961d */
[----:B------:R-:W-:-:S04]  /*1970*/  IMAD.WIDE.U32 R18, R18, -0x326172a9, RZ ;  /* 0xcd9e8d5712127825 */ /* 0x000fc800078e00ff */
[----:B------:R-:W-:Y:S01]  /*1980*/  IMAD.WIDE.U32 R26, R26, -0x2daee0ad, RZ ;  /* 0xd2511f531a1a7825 */ /* 0x000fe200078e00ff */
[----:B------:R-:W-:Y:S01]  /*1990*/  LOP3.LUT R25, R28, UR15, R19, 0x96, !PT ;  /* 0x0000000f1c197c12 */ /* 0x000fe2000f8e9613 */
[----:B------:R-:W-:Y:S02]  /*19a0*/  UIADD3 UR15, UPT, UPT, UR4, 0x3c6ef372, URZ ;  /* 0x3c6ef372040f7890 */ /* 0x000fe4000fffe0ff */
[----:B------:R-:W-:Y:S01]  /*19b0*/  IMAD.MOV.U32 R16, RZ, RZ, R171 ;  /* 0x000000ffff107224 */ /* 0x000fe200078e00ab */
[----:B------:R-:W-:Y:S01]  /*19c0*/  LOP3.LUT R28, R24, UR16, R27, 0x96, !PT ;  /* 0x00000010181c7c12 */ /* 0x000fe2000f8e961b */
[----:B------:R-:W-:Y:S01]  /*19d0*/  UIADD3 UR16, UPT, UPT, UR5, 0x76cf5d0a, URZ ;  /* 0x76cf5d0a05107890 */ /* 0x000fe2000fffe0ff */
[----:B------:R-:W-:-:S04]  /*19e0*/  IMAD.WIDE.U32 R24, R25, -0x2daee0ad, RZ ;  /* 0xd2511f5319187825 */ /* 0x000fc800078e00ff */
[----:B------:R-:W-:Y:S01]  /*19f0*/  IMAD.WIDE.U32 R28, R28, -0x326172a9, RZ ;  /* 0xcd9e8d571c1c7825 */ /* 0x000fe200078e00ff */
[----:B------:R-:W-:Y:S01]  /*1a00*/  LOP3.LUT R19, R26, UR16, R25, 0x96, !PT ;  /* 0x000000101a137c12 */ /* 0x000fe2000f8e9619 */
[----:B------:R-:W-:-:S03]  /*1a10*/  UIADD3 UR16, UPT, UPT, UR5, 0x32370b8f, URZ ;  /* 0x32370b8f05107890 */ /* 0x000fc6000fffe0ff */
[----:B------:R-:W-:Y:S01]  /*1a20*/  LOP3.LUT R26, R18, UR15, R29, 0x96, !PT ;  /* 0x0000000f121a7c12 */ /* 0x000fe2000f8e961d */
[----:B------:R-:W-:Y:S01]  /*1a30*/  UIADD3 UR15, UPT, UPT, UR4, -0x255992d5, URZ ;  /* 0xdaa66d2b040f7890 */ /* 0x000fe2000fffe0ff */
        /* <DEDUP_REMOVED lines=9> */
[----:B------:R-:W-:-:S03]  /*1ad0*/  UIADD3 UR16, UPT, UPT, UR5, -0x56f99767, URZ ;  /* 0xa906689905107890 */ /* 0x000fc6000fffe0ff */
[----:B------:R-:W-:Y:S01]  /*1ae0*/  LOP3.LUT R26, R18, UR15, R29, 0x96, !PT ;  /* 0x0000000f121a7c12 */ /* 0x000fe2000f8e961d */
[----:B------:R-:W-:Y:S01]  /*1af0*/  UIADD3 UR15, UPT, UPT, UR4, 0x1715609d, URZ ;  /* 0x1715609d040f7890 */ /* 0x000fe2000fffe0ff */
        /* <DEDUP_REMOVED lines=9> */
[----:B------:R-:W-:-:S03]  /*1b90*/  UIADD3 UR16, UPT, UPT, UR5, 0x1fd5c5a3, URZ ;  /* 0x1fd5c5a305107890 */ /* 0x000fc6000fffe0ff */
[----:B------:R-:W-:Y:S01]  /*1ba0*/  LOP3.LUT R26, R18, UR15, R29, 0x96, !PT ;  /* 0x0000000f121a7c12 */ /* 0x000fe2000f8e961d */
[----:B------:R-:W-:Y:S01]  /*1bb0*/  UIADD3 UR15, UPT, UPT, UR4, 0x5384540f, URZ ;  /* 0x5384540f040f7890 */ /* 0x000fe2000fffe0ff */
[----:B------:R-:W-:-:S04]  /*1bc0*/  IMAD.WIDE.U32 R18, R19, -0x326172a9, RZ ;  /* 0xcd9e8d5713127825 */ /* 0x000fc800078e00ff */
[----:B------:R-:W-:Y:S01]  /*1bd0*/  IMAD.WIDE.U32 R26, R26, -0x2daee0ad, RZ ;  /* 0xd2511f531a1a7825 */ /* 0x000fe200078e00ff */
[----:B------:R-:W-:Y:S01]  /*1be0*/  LOP3.LUT R180, R28, UR15, R19, 0x96, !PT ;  /* 0x0000000f1cb47c12 */ /* 0x000fe2000f8e9613 */
[----:B------:R-:W-:-:S03]  /*1bf0*/  UIADD3 UR15, UPT, UPT, UR4, -0xe443238, URZ ;  /* 0xf1bbcdc8040f7890 */ /* 0x000fc6000fffe0ff */
[----:B------:R-:W-:Y:S01]  /*1c00*/  LOP3.LUT R24, R24, UR16, R27, 0x96, !PT ;  /* 0x0000001018187c12 */ /* 0x000fe2000f8e961b */
[----:B------:R-:W-:Y:S01]  /*1c10*/  UIADD3 UR16, UPT, UPT, UR5, -0x24c28bd8, URZ ;  /* 0xdb3d742805107890 */ /* 0x000fe2000fffe0ff */
        /* <DEDUP_REMOVED lines=8> */
[----:B------:R-:W-:-:S03]  /*1ca0*/  LOP3.LUT R179, R24, UR15, R179, 0x96, !PT ;  /* 0x0000000f18b37c12 */ /* 0x000fc6000f8e96b3 */
[----:B------:R-:W-:Y:S02]  /*1cb0*/  IMAD.MOV.U32 R14, RZ, RZ, R18 ;  /* 0x000000ffff0e7224 */ /* 0x000fe400078e0012 */
[----:B------:R-:W-:Y:S01]  /*1cc0*/  HFMA2 R18, -RZ, RZ, 0, 0 ;  /* 0x00000000ff127431 */ /* 0x000fe200000001ff */
[----:B------:R-:W-:-:S07]  /*1cd0*/  LOP3.LUT R180, R180, UR16, R19, 0x96, !PT ;  /* 0x00000010b4b47c12 */ /* 0x000fce000f8e9613 */
.L_x_1005:
[----:B------:R-:W-:Y:S05]  /*1ce0*/  BSYNC.RECONVERGENT B0 ;  /* 0x0000000000007941 */ /* 0x000fea0003800200 */
.L_x_1004:
[----:B------:R-:W-:Y:S01]  /*1cf0*/  I2FP.F32.U32 R19, R16 ;  /* 0x0000001000137245 */ /* 0x000fe20000201000 */
[----:B-----5:R-:W-:Y:S01]  /*1d00*/  IMAD.U32 R16, R20, 0x10000, RZ ;  /* 0x0001000014107824 */ /* 0x020fe200078e00ff */
[----:B------:R-:W-:Y:S01]  /*1d10*/  ISETP.NE.AND P2, PT, R18, 0x1, PT ;  /* 0x000000011200780c */ /* 0x000fe20003f45270 */
[----:B------:R-:W-:Y:S01]  /*1d20*/  IMAD.U32 R35, RZ, RZ, UR11 ;  /* 0x0000000bff237e24 */ /* 0x000fe2000f8e00ff */
[----:B------:R-:W-:Y:S01]  /*1d30*/  BSSY.RECONVERGENT B0, `(.L_x_1009) ;  /* 0x0000061000007945 */ /* 0x000fe20003800200 */
[----:B------:R-:W-:Y:S01]  /*1d40*/  FFMA.FTZ R19, R19, R34, 1.1641532182693481445e-10 ;  /* 0x2f00000013137423 */ /* 0x000fe20000010022 */
[----:B------:R-:W-:Y:S02]  /*1d50*/  IMAD.U32 R144, RZ, RZ, UR10 ;  /* 0x0000000aff907e24 */ /* 0x000fe4000f8e00ff */
[----:B------:R-:W-:Y:S01]  /*1d60*/  FMUL.FTZ R16, R16, R35 ;  /* 0x0000002310107220 */ /* 0x000fe20000410000 */
[----:B------:R-:W-:Y:S01]  /*1d70*/  PRMT R20, R20, 0x7632, R20 ;  /* 0x0000763214147816 */ /* 0x000fe20000000014 */
[----:B------:R-:W-:Y:S01]  /*1d80*/  IMAD.MOV.U32 R25, RZ, RZ, 0x2 ;  /* 0x00000002ff197424 */ /* 0x000fe200078e00ff */
[----:B------:R-:W-:-:S02]  /*1d90*/  FSETP.GTU.FTZ.AND P0, PT, R19, R144, PT ;  /* 0x000000901300720b */ /* 0x000fc40003f1c000 */
[----:B------:R-:W-:Y:S02]  /*1da0*/  @P1 SHF.L.U32 R19, R36, 0x10, RZ ;  /* 0x0000001024131819 */ /* 0x000fe400000006ff */
[----:B------:R-:W-:Y:S02]  /*1db0*/  FSEL R26, R16, RZ, !P0 ;  /* 0x000000ff101a7208 */ /* 0x000fe40004000000 */
[----:B------:R-:W-:-:S03]  /*1dc0*/  PLOP3.LUT P0, PT, P0, PT, PT, 0x8, 0x80 ;  /* 0x000000000080781c */ /* 0x000fc6000070e170 */
[----:B------:R-:W-:Y:S01]  /*1dd0*/  @P1 FADD.FTZ R26, R26, R19 ;  /* 0x000000131a1a1221 */ /* 0x000fe20000010000 */
[----:B------:R-:W-:Y:S01]  /*1de0*/  P2R R16, PR, RZ, 0x1 ;  /* 0x00000001ff107803 */ /* 0x000fe20000000000 */
        /* <DEDUP_REMOVED lines=11> */
.L_x_1011:
        /* <DEDUP_REMOVED lines=13> */
.L_x_1013:
[----:B------:R-:W-:Y:S05]  /*1f70*/  BSYNC.RECONVERGENT B1 ;  /* 0x0000000000017941 */ /* 0x000fea0003800200 */
.L_x_1012:
[----:B------:R-:W-:Y:S01]  /*1f80*/  IMAD.WIDE.U32 R32, R0, -0x326172a9, RZ ;  /* 0xcd9e8d5700207825 */ /* 0x000fe200078e00ff */
[----:B------:R-:W-:Y:S01]  /*1f90*/  LOP3.LUT R18, R5, UR5, R29, 0x96, !PT ;  /* 0x0000000505127c12 */ /* 0x000fe2000f8e961d */
[----:B------:R-:W-:Y:S02]  /*1fa0*/  UIADD3 UR15, UPT, UPT, UR4, -0x61c88647, URZ ;  /* 0x9e3779b9040f7890 */ /* 0x000fe4000fffe0ff */
[----:B------:R-:W-:Y:S01]  /*1fb0*/  HFMA2 R25, -RZ, RZ, 0, 0 ;  /* 0x00000000ff197431 */ /* 0x000fe200000001ff */
[----:B------:R-:W-:Y:S01]  /*1fc0*/  UIADD3 UR16, UPT, UPT, UR5, -0x4498517b, URZ ;  /* 0xbb67ae8505107890 */ /* 0x000fe2000fffe0ff */
[----:B------:R-:W-:Y:S01]  /*1fd0*/  LOP3.LUT R30, R4, UR4, R33, 0x96, !PT ;  /* 0x00000004041e7c12 */ /* 0x000fe2000f8e9621 */
        /* <DEDUP_REMOVED lines=50> */
[----:B------:R-:W-:-:S04]  /*2300*/  LOP3.LUT R179, R28, UR15, R179, 0x96, !PT ;  /* 0x0000000f1cb37c12 */ /* 0x000fc8000f8e96b3 */
[----:B------:R-:W-:Y:S01]  /*2310*/  LOP3.LUT R180, R180, UR16, R19, 0x96, !PT ;  /* 0x00000010b4b47c12 */ /* 0x000fe2000f8e9613 */
[----:B------:R-:W-:Y:S02]  /*2320*/  IMAD.MOV.U32 R19, RZ, RZ, R14 ;  /* 0x000000ffff137224 */ /* 0x000fe400078e000e */
[----:B------:R-:W-:-:S07]  /*2330*/  IMAD.MOV.U32 R14, RZ, RZ, R18 ;  /* 0x000000ffff0e7224 */ /* 0x000fce00078e0012 */
.L_x_1010:
[----:B------:R-:W-:Y:S05]  /*2340*/  BSYNC.RECONVERGENT B0 ;  /* 0x0000000000007941 */ /* 0x000fea0003800200 */
.L_x_1009:
[----:B------:R-:W-:Y:S01]  /*2350*/  I2FP.F32.U32 R19, R19 ;  /* 0x0000001300137245 */ /* 0x000fe20000201000 */
[----:B------:R-:W-:Y:S01]  /*2360*/  IMAD.U32 R20, R20, 0x10000, RZ ;  /* 0x0001000014147824 */ /* 0x000fe200078e00ff */
[----:B------:R-:W-:Y:S01]  /*2370*/  ISETP.NE.AND P2, PT, R25, 0x1, PT ;  /* 0x000000011900780c */ /* 0x000fe20003f45270 */
[----:B------:R-:W-:Y:S01]  /*2380*/  BSSY.RECONVERGENT B0, `(.L_x_1014) ;  /* 0x0000060000007945 */ /* 0x000fe20003800200 */
[----:B------:R-:W-:Y:S01]  /*2390*/  @P1 PRMT R18, R36, 0x7632, R18 ;  /* 0x0000763224121816 */ /* 0x000fe20000000012 */
[----:B------:R-:W-:Y:S01]  /*23a0*/  FFMA.FTZ R19, R19, R34, 1.1641532182693481445e-10 ;  /* 0x2f00000013137423 */ /* 0x000fe20000010022 */
[----:B------:R-:W-:Y:S01]  /*23b0*/  FMUL.FTZ R20, R20, R35 ;  /* 0x0000002314147220 */ /* 0x000fe20000410000 */
[----:B------:R-:W-:Y:S02]  /*23c0*/  IMAD.MOV.U32 R30, RZ, RZ, 0x2 ;  /* 0x00000002ff1e7424 */ /* 0x000fe400078e00ff */
[----:B------:R-:W-:Y:S01]  /*23d0*/  @P1 IMAD.U32 R18, R18, 0x10000, RZ ;  /* 0x0001000012121824 */ /* 0x000fe200078e00ff */
[----:B------:R-:W-:-:S02]  /*23e0*/  FSETP.GTU.FTZ.AND P0, PT, R19, R144, PT ;  /* 0x000000901300720b */ /* 0x000fc40003f1c000 */
[----:B------:R-:W-:Y:S02]  /*23f0*/  MOV R19, R178 ;  /* 0x000000b200137202 */ /* 0x000fe40000000f00 */
[----:B------:R-:W-:Y:S02]  /*2400*/  FSEL R27, R20, RZ, !P0 ;  /* 0x000000ff141b7208 */ /* 0x000fe40004000000 */
[----:B------:R-:W-:-:S03]  /*2410*/  PLOP3.LUT P0, PT, P0, PT, PT, 0x8, 0x80 ;  /* 0x000000000080781c */ /* 0x000fc6000070e170 */
[----:B------:R-:W-:Y:S01]  /*2420*/  @P1 FADD.FTZ R27, R27, R18 ;  /* 0x000000121b1b1221 */ /* 0x000fe20000010000 */
[----:B------:R-:W-:-:S04]  /*2430*/  P2R R18, PR, RZ, 0x1 ;  /* 0x00000001ff127803 */ /* 0x000fc80000000000 */
        /* <DEDUP_REMOVED lines=10> */
.L_x_1016:
[----:B------:R-:W-:Y:S01]  /*24e0*/  VIADD R3, R3, 0x1 ;  /* 0x0000000103037836 */ /* 0x000fe20000000000 */
[----:B------:R-:W-:Y:S03]  /*24f0*/  BSSY.RECONVERGENT B1, `(.L_x_1017) ;  /* 0x000000c000017945 */ /* 0x000fe60003800200 */
[C---:B------:R-:W-:Y:S01]  /*2500*/  IMAD.WIDE.U32 R30, R3.reuse, -0x2daee0ad, RZ ;  /* 0xd2511f53031e7825 */ /* 0x040fe200078e00ff */
        /* <DEDUP_REMOVED lines=10> */
.L_x_1018:
[----:B------:R-:W-:Y:S05]  /*25b0*/  BSYNC.RECONVERGENT B1 ;  /* 0x0000000000017941 */ /* 0x000fea0003800200 */
.L_x_1017:
[----:B------:R-:W-:Y:S01]  /*25c0*/  IMAD.WIDE.U32 R142, R0, -0x326172a9, RZ ;  /* 0xcd9e8d57008e7825 */ /* 0x000fe200078e00ff */
[----:B------:R-:W-:Y:S01]  /*25d0*/  LOP3.LUT R28, R5, UR5, R31, 0x96, !PT ;  /* 0x00000005051c7c12 */ /* 0x000fe2000f8e961f */
[----:B------:R-:W-:Y:S01]  /*25e0*/  UIADD3 UR15, UPT, UPT, UR4, -0x61c88647, URZ ;  /* 0x9e3779b9040f7890 */ /* 0x000fe2000fffe0ff */
[----:B------:R-:W-:Y:S01]  /*25f0*/  MOV R19, R14 ;  /* 0x0000000e00137202 */ /* 0x000fe20000000f00 */
        /* <DEDUP_REMOVED lines=53> */
[----:B------:R-:W-:Y:S01]  /*2950*/  IMAD.MOV.U32 R14, RZ, RZ, R28 ;  /* 0x000000ffff0e7224 */ /* 0x000fe200078e001c */
[----:B------:R-:W-:Y:S01]  /*2960*/  LOP3.LUT R180, R180, UR16, R29, 0x96, !PT ;  /* 0x00000010b4b47c12 */ /* 0x000fe2000f8e961d */
[----:B------:R-:W-:-:S07]  /*2970*/  IMAD.MOV.U32 R30, RZ, RZ, RZ ;  /* 0x000000ffff1e7224 */ /* 0x000fce00078e00ff */
.L_x_1015:
[----:B------:R-:W-:Y:S05]  /*2980*/  BSYNC.RECONVERGENT B0 ;  /* 0x0000000000007941 */ /* 0x000fea0003800200 */
.L_x_1014:
[----:B------:R-:W-:Y:S01]  /*2990*/  I2FP.F32.U32 R19, R19 ;  /* 0x0000001300137245 */ /* 0x000fe20000201000 */
[C---:B------:R-:W-:Y:S01]  /*29a0*/  IMAD.U32 R28, R21.reuse, 0x10000, RZ ;  /* 0x00010000151c7824 */ /* 0x040fe200078e00ff */
[----:B------:R-:W-:Y:S01]  /*29b0*/  ISETP.NE.AND P2, PT, R30, 0x1, PT ;  /* 0x000000011e00780c */ /* 0x000fe20003f45270 */
[----:B------:R-:W-:Y:S01]  /*29c0*/  BSSY.RECONVERGENT B0, `(.L_x_1019) ;  /* 0x0000060000007945 */ /* 0x000fe20003800200 */
[----:B------:R-:W-:Y:S01]  /*29d0*/  PRMT R21, R21, 0x7632, R21 ;  /* 0x0000763215157816 */ /* 0x000fe20000000015 */
[----:B------:R-:W-:Y:S01]  /*29e0*/  FFMA.FTZ R19, R19, R34, 1.1641532182693481445e-10 ;  /* 0x2f00000013137423 */ /* 0x000fe20000010022 */
[----:B------:R-:W-:Y:S01]  /*29f0*/  FMUL.FTZ R28, R28, R35 ;  /* 0x000000231c1c7220 */ /* 0x000fe20000410000 */
[----:B------:R-:W-:Y:S02]  /*2a00*/  IMAD.MOV.U32 R33, RZ, RZ, 0x2 ;  /* 0x00000002ff217424 */ /* 0x000fe400078e00ff */
[----:B------:R-:W-:Y:S01]  /*2a10*/  IMAD.MOV.U32 R29, RZ, RZ, R178 ;  /* 0x000000ffff1d7224 */ /* 0x000fe200078e00b2 */
[----:B------:R-:W-:-:S02]  /*2a20*/  FSETP.GTU.FTZ.AND P0, PT, R19, R144, PT ;  /* 0x000000901300720b */ /* 0x000fc40003f1c000 */
[----:B------:R-:W-:Y:S02]  /*2a30*/  @P1 SHF.L.U32 R19, R37, 0x10, RZ ;  /* 0x0000001025131819 */ /* 0x000fe400000006ff */
        /* <DEDUP_REMOVED lines=14> */
.L_x_1021:
        /* <DEDUP_REMOVED lines=13> */
.L_x_1023:
[----:B------:R-:W-:Y:S05]  /*2bf0*/  BSYNC.RECONVERGENT B1 ;  /* 0x0000000000017941 */ /* 0x000fea0003800200 */
.L_x_1022:
        /* <DEDUP_REMOVED lines=55> */
[----:B------:R-:W-:Y:S02]  /*2f70*/  HFMA2 R33, -RZ, RZ, 0, 0 ;  /* 0x00000000ff217431 */ /* 0x000fe400000001ff */
[----:B------:R-:W-:Y:S01]  /*2f80*/  IMAD.WIDE.U32 R30, R30, -0x2daee0ad, RZ ;  /* 0xd2511f531e1e7825 */ /* 0x000fe200078e00ff */
[----:B------:R-:W-:-:S03]  /*2f90*/  LOP3.LUT R179, R32, UR15, R179, 0x96, !PT ;  /* 0x0000000f20b37c12 */ /* 0x000fc6000f8e96b3 */
[----:B------:R-:W-:Y:S01]  /*2fa0*/  IMAD.MOV.U32 R14, RZ, RZ, R30 ;  /* 0x000000ffff0e7224 */ /* 0x000fe200078e001e */
[----:B------:R-:W-:-:S07]  /*2fb0*/  LOP3.LUT R180, R180, UR16, R31, 0x96, !PT ;  /* 0x00000010b4b47c12 */ /* 0x000fce000f8e961f */
.L_x_1020:
[----:B------:R-:W-:Y:S05]  /*2fc0*/  BSYNC.RECONVERGENT B0 ;  /* 0x0000000000007941 */ /* 0x000fea0003800200 */
.L_x_1019:
[----:B------:R-:W-:Y:S01]  /*2fd0*/  I2FP.F32.U32 R29, R29 ;  /* 0x0000001d001d7245 */ /* 0x000fe20000201000 */
[----:B------:R-:W-:Y:S01]  /*2fe0*/  IMAD.U32 R30, R21, 0x10000, RZ ;  /* 0x00010000151e7824 */ /* 0x000fe200078e00ff */
[----:B------:R-:W-:Y:S01]  /*2ff0*/  ISETP.NE.AND P0, PT, R33, 0x1, PT ;  /* 0x000000012100780c */ /* 0x000fe20003f05270 */
[----:B------:R-:W-:Y:S01]  /*3000*/  BSSY.RECONVERGENT B0, `(.L_x_1024) ;  /* 0x000005f000007945 */ /* 0x000fe20003800200 */
[----:B------:R-:W-:Y:S01]  /*3010*/  @P1 PRMT R21, R37, 0x7632, R21 ;  /* 0x0000763225151816 */ /* 0x000fe20000000015 */
[----:B------:R-:W-:Y:S01]  /*3020*/  FFMA.FTZ R29, R29, R34, 1.1641532182693481445e-10 ;  /* 0x2f0000001d1d7423 */ /* 0x000fe20000010022 */
[----:B------:R-:W-:Y:S01]  /*3030*/  FMUL.FTZ R30, R30, R35 ;  /* 0x000000231e1e7220 */ /* 0x000fe20000410000 */
[----:B------:R-:W-:Y:S02]  /*3040*/  MOV R31, R178 ;  /* 0x000000b2001f7202 */ /* 0x000fe40000000f00 */
[----:B------:R-:W-:Y:S01]  /*3050*/  @P1 IMAD.U32 R32, R21, 0x10000, RZ ;  /* 0x0001000015201824 */ /* 0x000fe200078e00ff */
[----:B------:R-:W-:-:S04]  /*3060*/  FSETP.GTU.FTZ.AND P2, PT, R29, R144, PT ;  /* 0x000000901d00720b */ /* 0x000fc80003f5c000 */
[----:B------:R-:W-:Y:S02]  /*3070*/  FSEL R29, R30, RZ, !P2 ;  /* 0x000000ff1e1d7208 */ /* 0x000fe40005000000 */
        /* <DEDUP_REMOVED lines=13> */
.L_x_1026:
        /* <DEDUP_REMOVED lines=13> */
.L_x_1028:
[----:B------:R-:W-:Y:S05]  /*3220*/  BSYNC.RECONVERGENT B1 ;  /* 0x0000000000017941 */ /* 0x000fea0003800200 */
.L_x_1027:
        /* <DEDUP_REMOVED lines=56> */
[----:B------:R-:W-:Y:S01]  /*35b0*/  IMAD.MOV.U32 R32, RZ, RZ, RZ ;  /* 0x000000ffff207224 */ /* 0x000fe200078e00ff */
[----:B------:R-:W-:Y:S02]  /*35c0*/  LOP3.LUT R180, R180, UR16, R31, 0x96, !PT ;  /* 0x00000010b4b47c12 */ /* 0x000fe4000f8e961f */
[----:B------:R-:W-:Y:S01]  /*35d0*/  MOV R31, R14 ;  /* 0x0000000e001f7202 */ /* 0x000fe20000000f00 */
[----:B------:R-:W-:-:S07]  /*35e0*/  IMAD.MOV.U32 R14, RZ, RZ, R30 ;  /* 0x000000ffff0e7224 */ /* 0x000fce00078e001e */
.L_x_1025:
[----:B------:R-:W-:Y:S05]  /*35f0*/  BSYNC.RECONVERGENT B0 ;  /* 0x0000000000007941 */ /* 0x000fea0003800200 */
.L_x_1024:
[----:B------:R-:W-:Y:S01]  /*3600*/  I2FP.F32.U32 R31, R31 ;  /* 0x0000001f001f7245 */ /* 0x000fe20000201000 */
[----:B------:R-:W-:Y:S01]  /*3610*/  IMAD.U32 R30, R22, 0x10000, RZ ;  /* 0x00010000161e7824 */ /* 0x000fe200078e00ff */
[----:B------:R-:W-:Y:S01]  /*3620*/  ISETP.NE.AND P0, PT, R32, 0x1, PT ;  /* 0x000000012000780c */ /* 0x000fe20003f05270 */
[----:B------:R-:W-:Y:S01]  /*3630*/  BSSY.RECONVERGENT B0, `(.L_x_1029) ;  /* 0x000005f000007945 */ /* 0x000fe20003800200 */
[----:B------:R-:W-:Y:S01]  /*3640*/  PRMT R22, R22, 0x7632, R22 ;  /* 0x0000763216167816 */ /* 0x000fe20000000016 */
[----:B------:R-:W-:Y:S01]  /*3650*/  FFMA.FTZ R31, R31, R34, 1.1641532182693481445e-10 ;  /* 0x2f0000001f1f7423 */ /* 0x000fe20000010022 */
[----:B------:R-:W-:Y:S01]  /*3660*/  FMUL.FTZ R30, R30, R35 ;  /* 0x000000231e1e7220 */ /* 0x000fe20000410000 */
[----:B------:R-:W-:-:S03]  /*3670*/  IMAD.MOV.U32 R143, RZ, RZ, 0x2 ;  /* 0x00000002ff8f7424 */ /* 0x000fc600078e00ff */
[----:B------:R-:W-:Y:S02]  /*3680*/  FSETP.GTU.FTZ.AND P3, PT, R31, R144, PT ;  /* 0x000000901f00720b */ /* 0x000fe40003f7c000 */
        /* <DEDUP_REMOVED lines=15> */
.L_x_1031:
[----:B------:R-:W-:Y:S01]  /*3780*/  VIADD R3, R3, 0x1 ;  /* 0x0000000103037836 */ /* 0x000fe20000000000 */
[----:B------:R-:W-:Y:S03]  /*3790*/  BSSY.RECONVERGENT B1, `(.L_x_1032) ;  /* 0x000000c000017945 */ /* 0x000fe60003800200 */
[C---:B------:R-:W-:Y:S01]  /*37a0*/  IMAD.WIDE.U32 R146, R3.reuse, -0x2daee0ad, RZ ;  /* 0xd2511f5303927825 */ /* 0x040fe200078e00ff */
        /* <DEDUP_REMOVED lines=10> */
.L_x_1033:
[----:B------:R-:W-:Y:S05]  /*3850*/  BSYNC.RECONVERGENT B1 ;  /* 0x0000000000017941 */ /* 0x000fea0003800200 */
.L_x_1032:
        /* <DEDUP_REMOVED lines=59> */
[----:B------:R-:W-:-:S07]  /*3c10*/  LOP3.LUT R180, R180, UR16, R33, 0x96, !PT ;  /* 0x00000010b4b47c12 */ /* 0x000fce000f8e9621 */
.L_x_1030:
[----:B------:R-:W-:Y:S05]  /*3c20*/  BSYNC.RECONVERGENT B0 ;  /* 0x0000000000007941 */ /* 0x000fea0003800200 */
.L_x_1029:
[----:B------:R-:W-:Y:S01]  /*3c30*/  I2FP.F32.U32 R31, R31 ;  /* 0x0000001f001f7245 */ /* 0x000fe20000201000 */
[----:B------:R-:W-:Y:S01]  /*3c40*/  IMAD.U32 R22, R22, 0x10000, RZ ;  /* 0x0001000016167824 */ /* 0x000fe200078e00ff */
[----:B------:R-:W-:Y:S01]  /*3c50*/  ISETP.NE.AND P4, PT, R143, 0x1, PT ;  /* 0x000000018f00780c */ /* 0x000fe20003f85270 */
[----:B------:R-:W-:Y:S01]  /*3c60*/  BSSY.RECONVERGENT B0, `(.L_x_1034) ;  /* 0x000005f000007945 */ /* 0x000fe20003800200 */
[----:B------:R-:W-:Y:S01]  /*3c70*/  @P1 PRMT R32, R38, 0x7632, R32 ;  /* 0x0000763226201816 */ /* 0x000fe20000000020 */
[----:B------:R-:W-:Y:S01]  /*3c80*/  FFMA.FTZ R31, R31, R34, 1.1641532182693481445e-10 ;  /* 0x2f0000001f1f7423 */ /* 0x000fe20000010022 */
[----:B------:R-:W-:Y:S01]  /*3c90*/  FMUL.FTZ R22, R22, R35 ;  /* 0x0000002316167220 */ /* 0x000fe20000410000 */
[----:B------:R-:W-:Y:S01]  /*3ca0*/  IMAD.MOV.U32 R145, RZ, RZ, 0x2 ;  /* 0x00000002ff917424 */ /* 0x000fe200078e00ff */
[----:B------:R-:W-:Y:S01]  /*3cb0*/  MOV R33, R178 ;  /* 0x000000b200217202 */ /* 0x000fe20000000f00 */
[----:B------:R-:W-:Y:S01]  /*3cc0*/  @P1 IMAD.U32 R32, R32, 0x10000, RZ ;  /* 0x0001000020201824 */ /* 0x000fe200078e00ff */
[----:B------:R-:W-:-:S04]  /*3cd0*/  FSETP.GTU.FTZ.AND P0, PT, R31, R144, PT ;  /* 0x000000901f00720b */ /* 0x000fc80003f1c000 */
[----:B------:R-:W-:Y:S02]  /*3ce0*/  FSEL R31, R22, RZ, !P0 ;  /* 0x000000ff161f7208 */ /* 0x000fe40004000000 */
[----:B------:R-:W-:-:S03]  /*3cf0*/  PLOP3.LUT P0, PT, P0, PT, PT, 0x8, 0x80 ;  /* 0x000000000080781c */ /* 0x000fc6000070e170 */
[----:B------:R-:W-:-:S05]  /*3d00*/  @P1 FADD.FTZ R31, R31, R32 ;  /* 0x000000201f1f1221 */ /* 0x000fca0000010000 */
        /* <DEDUP_REMOVED lines=10> */
.L_x_1036:
        /* <DEDUP_REMOVED lines=13> */
.L_x_1038:
[----:B------:R-:W-:Y:S05]  /*3e80*/  BSYNC.RECONVERGENT B1 ;  /* 0x0000000000017941 */ /* 0x000fea0003800200 */
.L_x_1037:
        /* <DEDUP_REMOVED lines=9> */
[----:B------:R-:W-:Y:S01]  /*3f20*/  IMAD.MOV.U32 R145, RZ, RZ, RZ ;  /* 0x000000ffff917224 */ /* 0x000fe200078e00ff */
        /* <DEDUP_REMOVED lines=47> */
[----:B------:R-:W-:Y:S02]  /*4220*/  LOP3.LUT R180, R180, UR16, R33, 0x96, !PT ;  /* 0x00000010b4b47c12 */ /* 0x000fe4000f8e9621 */
[----:B------:R-:W-:Y:S01]  /*4230*/  MOV R33, R14 ;  /* 0x0000000e00217202 */ /* 0x000fe20000000f00 */
[----:B------:R-:W-:-:S07]  /*4240*/  IMAD.MOV.U32 R14, RZ, RZ, R32 ;  /* 0x000000ffff0e7224 */ /* 0x000fce00078e0020 */
.L_x_1035:
[----:B------:R-:W-:Y:S05]  /*4250*/  BSYNC.RECONVERGENT B0 ;  /* 0x0000000000007941 */ /* 0x000fea0003800200 */
.L_x_1034:
[----:B------:R-:W-:Y:S01]  /*4260*/  I2FP.F32.U32 R33, R33 ;  /* 0x0000002100217245 */ /* 0x000fe20000201000 */
[----:B------:R-:W-:Y:S01]  /*4270*/  IMAD.U32 R32, R23, 0x10000, RZ ;  /* 0x0001000017207824 */ /* 0x000fe200078e00ff */
[----:B------:R-:W-:Y:S01]  /*4280*/  ISETP.NE.AND P5, PT, R145, 0x1, PT ;  /* 0x000000019100780c */ /* 0x000fe20003fa5270 */
[----:B------:R-:W-:Y:S01]  /*4290*/  BSSY.RECONVERGENT B0, `(.L_x_1039) ;  /* 0x000005f000007945 */ /* 0x000fe20003800200 */
[----:B------:R-:W-:Y:S01]  /*42a0*/  @P1 SHF.L.U32 R143, R39, 0x10, RZ ;  /* 0x00000010278f1819 */ /* 0x000fe200000006ff */
[----:B------:R-:W-:Y:S01]  /*42b0*/  FFMA.FTZ R33, R33, R34, 1.1641532182693481445e-10 ;  /* 0x2f00000021217423 */ /* 0x000fe20000010022 */
[----:B------:R-:W-:Y:S01]  /*42c0*/  FMUL.FTZ R32, R32, R35 ;  /* 0x0000002320207220 */ /* 0x000fe20000410000 */
[----:B------:R-:W-:-:S03]  /*42d0*/  IMAD.MOV.U32 R148, RZ, RZ, 0x2 ;  /* 0x00000002ff947424 */ /* 0x000fc600078e00ff */
[----:B------:R-:W-:Y:S02]  /*42e0*/  FSETP.GTU.FTZ.AND P4, PT, R33, R144, PT ;  /* 0x000000902100720b */ /* 0x000fe40003f9c000 */
[----:B------:R-:W-:Y:S02]  /*42f0*/  PRMT R33, R23, 0x7632, R33 ;  /* 0x0000763217217816 */ /* 0x000fe40000000021 */
        /* <DEDUP_REMOVED lines=14> */
.L_x_1041:
        /* <DEDUP_REMOVED lines=13> */
.L_x_1043:
[----:B------:R-:W-:Y:S05]  /*44b0*/  BSYNC.RECONVERGENT B1 ;  /* 0x0000000000017941 */ /* 0x000fea0003800200 */
.L_x_1042:
        /* <DEDUP_REMOVED lines=57> */
[----:B------:R-:W-:Y:S02]  /*4850*/  HFMA2 R148, -RZ, RZ, 0, 0 ;  /* 0x00000000ff947431 */ /* 0x000fe400000001ff */
[----:B------:R-:W-:Y:S01]  /*4860*/  IMAD.MOV.U32 R14, RZ, RZ, R146 ;  /* 0x000000ffff0e7224 */ /* 0x000fe200078e0092 */
[----:B------:R-:W-:-:S07]  /*4870*/  LOP3.LUT R180, R180, UR16, R147, 0x96, !PT ;  /* 0x00000010b4b47c12 */ /* 0x000fce000f8e9693 */
.L_x_1040:
[----:B------:R-:W-:Y:S05]  /*4880*/  BSYNC.RECONVERGENT B0 ;  /* 0x0000000000007941 */ /* 0x000fea0003800200 */
.L_x_1039:
[----:B------:R-:W-:Y:S01]  /*4890*/  I2FP.F32.U32 R143, R143 ;  /* 0x0000008f008f7245 */ /* 0x000fe20000201000 */
[----:B------:R-:W-:Y:S01]  /*48a0*/  IMAD.U32 R146, R33, 0x10000, RZ ;  /* 0x0001000021927824 */ /* 0x000fe200078e00ff */
[----:B------:R-:W-:Y:S02]  /*48b0*/  @P1 PRMT R33, R39, 0x7632, R33 ;  /* 0x0000763227211816 */ /* 0x000fe40000000021 */
[----:B------:R-:W-:Y:S01]  /*48c0*/  PRMT R22, R142, 0x5410, R22 ;  /* 0x000054108e167816 */ /* 0x000fe20000000016 */
[----:B------:R-:W-:Y:S01]  /*48d0*/  FFMA.FTZ R143, R143, R34, 1.1641532182693481445e-10 ;  /* 0x2f0000008f8f7423 */ /* 0x000fe20000010022 */
[----:B------:R-:W-:Y:S01]  /*48e0*/  FMUL.FTZ R146, R146, R35 ;  /* 0x0000002392927220 */ /* 0x000fe20000410000 */
[----:B------:R-:W-:Y:S01]  /*48f0*/  @P1 IMAD.U32 R150, R33, 0x10000, RZ ;  /* 0x0001000021961824 */ /* 0x000fe200078e00ff */
[----:B------:R-:W-:Y:S02]  /*4900*/  PRMT R21, R25, 0x5410, R21 ;  /* 0x0000541019157816 */ /* 0x000fe40000000015 */
[----:B------:R-:W-:-:S02]  /*4910*/  FSETP.GTU.FTZ.AND P5, PT, R143, R144, PT ;  /* 0x000000908f00720b */ /* 0x000fc40003fbc000 */
[----:B------:R-:W-:Y:S02]  /*4920*/  PRMT R20, R24, 0x5410, R20 ;  /* 0x0000541018147816 */ /* 0x000fe40000000014 */
[----:B------:R-:W-:Y:S02]  /*4930*/  FSEL R33, R146, RZ, !P5 ;  /* 0x000000ff92217208 */ /* 0x000fe40006800000 */
[----:B------:R-:W-:-:S03]  /*4940*/  PLOP3.LUT P5, PT, P5, PT, PT, 0x8, 0x80 ;  /* 0x000000000080781c */ /* 0x000fc60002fae170 */
[----:B------:R-:W-:-:S05]  /*4950*/  @P1 FADD.FTZ R33, R33, R150 ;  /* 0x0000009621211221 */ /* 0x000fca0000010000 */
[----:B------:R-:W-:-:S04]  /*4960*/  F2FP.BF16.F32.PACK_AB R143, RZ, R33 ;  /* 0x00000021ff8f723e */ /* 0x000fc800000010ff */
[----:B------:R-:W-:Y:S01]  /*4970*/  PRMT R23, R23, 0x5410, R143 ;  /* 0x0000541017177816 */ /* 0x000fe2000000008f */
[----:B------:R-:W-:Y:S06]  /*4980*/  BRA `(.L_x_1044) ;  /* 0x0000005c00b87947 */ /* 0x000fec0003800000 */
.L_x_1003:
[----:B------:R-:W-:Y:S01]  /*4990*/  ISETP.NE.AND P0, PT, R181, 0x1, PT ;  /* 0x00000001b500780c */ /* 0x000fe20003f05270 */
[----:B------:R-:W-:Y:S01]  /*49a0*/  IMAD.U32 R13, RZ, RZ, UR5 ;  /* 0x00000005ff0d7e24 */ /* 0x000fe2000f8e00ff */
[----:B------:R-:W-:Y:S01]  /*49b0*/  MOV R25, UR4 ;  /* 0x0000000400197c02 */ /* 0x000fe20008000f00 */
[----:B------:R-:W-:Y:S01]  /*49c0*/  IMAD.U32 R154, RZ, RZ, UR5 ;  /* 0x00000005ff9a7e24 */ /* 0x000fe2000f8e00ff */
[----:B------:R-:W-:Y:S01]  /*49d0*/  BSSY.RECONVERGENT B0, `(.L_x_1045) ;  /* 0x000005b000007945 */ /* 0x000fe20003800200 */
[----:B------:R-:W-:Y:S02]  /*49e0*/  IMAD.U32 R33, RZ, RZ, UR4 ;  /* 0x00000004ff217e24 */ /* 0x000fe4000f8e00ff */
[----:B------:R-:W-:Y:S02]  /*49f0*/  HFMA2 R8, -RZ, RZ, 0, 1.1920928955078125e-07 ;  /* 0x00000002ff087431 */ /* 0x000fe400000001ff */
[----:B------:R-:W-:Y:S01]  /*4a00*/  IMAD.U32 R142, RZ, RZ, UR4 ;  /* 0x00000004ff8e7e24 */ /* 0x000fe2000f8e00ff */
[----:B------:R-:W-:Y:S01]  /*4a10*/  IADD3 R25, PT, PT, R25, -0x4ab325aa, RZ ;  /* 0xb54cda5619197810 */ /* 0x000fe20007ffe0ff */
[----:B------:R-:W-:-:S02]  /*4a20*/  IMAD.MOV.U32 R6, RZ, RZ, R178 ;  /* 0x000000ffff067224 */ /* 0x000fc400078e00b2 */
[----:B------:R-:W-:Y:S02]  /*4a30*/  IMAD.MOV.U32 R14, RZ, RZ, R171 ;  /* 0x000000ffff0e7224 */ /* 0x000fe400078e00ab */
[----:B------:R-:W-:Y:S02]  /*4a40*/  VIADD R13, R13, 0x1fd5c5a3 ;  /* 0x1fd5c5a30d0d7836 */ /* 0x000fe40000000000 */
[----:B------:R-:W-:Y:S02]  /*4a50*/  VIADD R154, R154, 0xbb67ae85 ;  /* 0xbb67ae859a9a7836 */ /* 0x000fe40000000000 */
[----:B------:R-:W-:Y:S02]  /*4a60*/  VIADD R33, R33, 0x3c6ef372 ;  /* 0x3c6ef37221217836 */ /* 0x000fe40000000000 */
[----:B------:R-:W-:Y:S01]  /*4a70*/  VIADD R142, R142, 0x5384540f ;  /* 0x5384540f8e8e7836 */ /* 0x000fe20000000000 */
[----:B------:R-:W-:Y:S06]  /*4a80*/  @!P0 BRA `(.L_x_1046) ;  /* 0x00000004003c8947 */ /* 0x000fec0003800000 */
        /* <DEDUP_REMOVED lines=10> */
.L_x_1047:
[----:B------:R-:W-:Y:S01]  /*4b30*/  VIADD R3, R3, 0x1 ;  /* 0x0000000103037836 */ /* 0x000fe20000000000 */
[----:B------:R-:W-:Y:S03]  /*4b40*/  BSSY.RECONVERGENT B1, `(.L_x_1048) ;  /* 0x000000c000017945 */ /* 0x000fe60003800200 */
[C---:B------:R-:W-:Y:S01]  /*4b50*/  IMAD.WIDE.U32 R8, R3.reuse, -0x2daee0ad, RZ ;  /* 0xd2511f5303087825 */ /* 0x040fe200078e00ff */
        /* <DEDUP_REMOVED lines=10> */
.L_x_1049:
[----:B------:R-:W-:Y:S05]  /*4c00*/  BSYNC.RECONVERGENT B1 ;  /* 0x0000000000017941 */ /* 0x000fea0003800200 */
.L_x_1048:
[----:B------:R-:W-:Y:S01]  /*4c10*/  IMAD.WIDE.U32 R18, R0, -0x326172a9, RZ ;  /* 0xcd9e8d5700127825 */ /* 0x000fe200078e00ff */
[----:B------:R-:W-:Y:S01]  /*4c20*/  LOP3.LUT R6, R5, UR5, R9, 0x96, !PT ;  /* 0x0000000505067c12 */ /* 0x000fe2000f8e9609 */
[----:B------:R-:W-:Y:S02]  /*4c30*/  UIADD3 UR15, UPT, UPT, UR4, -0x61c88647, URZ ;  /* 0x9e3779b9040f7890 */ /* 0x000fe4000fffe0ff */
[----:B------:R-:W-:Y:S01]  /*4c40*/  UIADD3 UR16, UPT, UPT, UR5, 0x32370b8f, URZ ;  /* 0x32370b8f05107890 */ /* 0x000fe2000fffe0ff */
[----:B------:R-:W-:Y:S01]  /*4c50*/  LOP3.LUT R10, R4, UR4, R19, 0x96, !PT ;  /* 0x00000004040a7c12 */ /* 0x000fe2000f8e9613 */
[----:B------:R-:W-:-:S04]  /*4c60*/  IMAD.WIDE.U32 R6, R6, -0x326172a9, RZ ;  /* 0xcd9e8d5706067825 */ /* 0x000fc800078e00ff */
[----:B------:R-:W-:Y:S01]  /*4c70*/  IMAD.WIDE.U32 R10, R10, -0x2daee0ad, RZ ;  /* 0xd2511f530a0a7825 */ /* 0x000fe200078e00ff */
[----:B------:R-:W-:Y:S01]  /*4c80*/  LOP3.LUT R9, R18, UR15, R7, 0x96, !PT ;  /* 0x0000000f12097c12 */ /* 0x000fe2000f8e9607 */
[----:B------:R-:W-:-:S03]  /*4c90*/  UIADD3 UR15, UPT, UPT, UR5, 0x76cf5d0a, URZ ;  /* 0x76cf5d0a050f7890 */ /* 0x000fc6000fffe0ff */
[----:B------:R-:W-:Y:S01]  /*4ca0*/  LOP3.LUT R18, R154, R8, R11, 0x96, !PT ;  /* 0x000000089a127212 */ /* 0x000fe200078e960b */
[----:B------:R-:W-:-:S04]  /*4cb0*/  IMAD.WIDE.U32 R8, R9, -0x2daee0ad, RZ ;  /* 0xd2511f5309087825 */ /* 0x000fc800078e00ff */
[----:B------:R-:W-:Y:S01]  /*4cc0*/  IMAD.WIDE.U32 R18, R18, -0x326172a9, RZ ;  /* 0xcd9e8d5712127825 */ /* 0x000fe200078e00ff */
[----:B------:R-:W-:Y:S01]  /*4cd0*/  LOP3.LUT R7, R10, UR15, R9, 0x96, !PT ;  /* 0x0000000f0a077c12 */ /* 0x000fe2000f8e9609 */
[----:B------:R-:W-:-:S03]  /*4ce0*/  UIADD3 UR15, UPT, UPT, UR4, -0x255992d5, URZ ;  /* 0xdaa66d2b040f7890 */ /* 0x000fc6000fffe0ff */
[----:B------:R-:W-:Y:S01]  /*4cf0*/  LOP3.LUT R10, R33, R6, R19, 0x96, !PT ;  /* 0x00000006210a7212 */ /* 0x000fe200078e9613 */
        /* <DEDUP_REMOVED lines=17> */
[----:B------:R-:W-:Y:S01]  /*4e10*/  IMAD.WIDE.U32 R8, R9, -0x2daee0ad, RZ ;  /* 0xd2511f5309087825 */ /* 0x000fe200078e00ff */
[----:B------:R-:W-:-:S03]  /*4e20*/  UIADD3 UR16, UPT, UPT, UR5, -0x24c28bd8, URZ ;  /* 0xdb3d742805107890 */ /* 0x000fc6000fffe0ff */
[----:B------:R-:W-:Y:S01]  /*4e30*/  IMAD.WIDE.U32 R18, R18, -0x326172a9, RZ ;  /* 0xcd9e8d5712127825 */ /* 0x000fe200078e00ff */
[----:B------:R-:W-:Y:S01]  /*4e40*/  LOP3.LUT R7, R10, UR15, R9, 0x96, !PT ;  /* 0x0000000f0a077c12 */ /* 0x000fe2000f8e9609 */
[----:B------:R-:W-:-:S03]  /*4e50*/  UIADD3 UR15, UPT, UPT, UR4, -0xe443238, URZ ;  /* 0xf1bbcdc8040f7890 */ /* 0x000fc6000fffe0ff */
[----:B------:R-:W-:Y:S01]  /*4e60*/  LOP3.LUT R10, R25, R6, R19, 0x96, !PT ;  /* 0x00000006190a7212 */ /* 0x000fe200078e9613 */
[----:B------:R-:W-:-:S04]  /*4e70*/  IMAD.WIDE.U32 R6, R7, -0x326172a9, RZ ;  /* 0xcd9e8d5707067825 */ /* 0x000fc800078e00ff */
[----:B------:R-:W-:Y:S01]  /*4e80*/  IMAD.WIDE.U32 R10, R10, -0x2daee0ad, RZ ;  /* 0xd2511f530a0a7825 */ /* 0x000fe200078e00ff */
[----:B------:R-:W-:-:S04]  /*4e90*/  LOP3.LUT R180, R142, R18, R7, 0x96, !PT ;  /* 0x000000128eb47212 */ /* 0x000fc800078e9607 */
[----:B------:R-:W-:Y:S01]  /*4ea0*/  LOP3.LUT R8, R13, R8, R11, 0x96, !PT ;  /* 0x000000080d087212 */ /* 0x000fe200078e960b */
        /* <DEDUP_REMOVED lines=11> */
[----:B------:R-:W-:Y:S02]  /*4f60*/  IMAD.MOV.U32 R6, RZ, RZ, R171 ;  /* 0x000000ffff067224 */ /* 0x000fe400078e00ab */
[----:B------:R-:W-:-:S07]  /*4f70*/  IMAD.MOV.U32 R8, RZ, RZ, RZ ;  /* 0x000000ffff087224 */ /* 0x000fce00078e00ff */
.L_x_1046:
[----:B------:R-:W-:Y:S05]  /*4f80*/  BSYNC.RECONVERGENT B0 ;  /* 0x0000000000007941 */ /* 0x000fea0003800200 */
.L_x_1045:
[----:B------:R-:W-:Y:S01]  /*4f90*/  I2FP.F32.U32 R7, R6 ;  /* 0x0000000600077245 */ /* 0x000fe20000201000 */
[----:B-----5:R-:W-:Y:S01]  /*4fa0*/  IMAD.U32 R6, R20, 0x10000, RZ ;  /* 0x0001000014067824 */ /* 0x020fe200078e00ff */
[----:B------:R-:W-:Y:S01]  /*4fb0*/  ISETP.NE.AND P2, PT, R8, 0x1, PT ;  /* 0x000000010800780c */ /* 0x000fe20003f45270 */
[----:B------:R-:W-:Y:S01]  /*4fc0*/  IMAD.U32 R35, RZ, RZ, UR11 ;  /* 0x0000000bff237e24 */ /* 0x000fe2000f8e00ff */
[----:B------:R-:W-:Y:S01]  /*4fd0*/  MOV R144, UR10 ;  /* 0x0000000a00907c02 */ /* 0x000fe20008000f00 */
[----:B------:R-:W-:Y:S01]  /*4fe0*/  FFMA.FTZ R7, R7, R34, 1.1641532182693481445e-10 ;  /* 0x2f00000007077423 */ /* 0x000fe20000010022 */
[----:B------:R-:W-:Y:S01]  /*4ff0*/  BSSY.RECONVERGENT B0, `(.L_x_1050) ;  /* 0x0000057000007945 */ /* 0x000fe20003800200 */
[----:B------:R-:W-:Y:S01]  /*5000*/  FMUL.FTZ R6, R6, R35 ;  /* 0x0000002306067220 */ /* 0x000fe20000410000 */
[----:B------:R-:W-:Y:S01]  /*5010*/  IMAD.MOV.U32 R10, RZ, RZ, 0x2 ;  /* 0x00000002ff0a7424 */ /* 0x000fe200078e00ff */
[----:B------:R-:W-:Y:S02]  /*5020*/  MOV R9, R178 ;  /* 0x000000b200097202 */ /* 0x000fe40000000f00 */
[----:B------:R-:W-:-:S02]  /*5030*/  FSETP.GTU.FTZ.AND P0, PT, R7, R144, PT ;  /* 0x000000900700720b */ /* 0x000fc40003f1c000 */
[----:B------:R-:W-:Y:S02]  /*5040*/  PRMT R7, R20, 0x7632, R7 ;  /* 0x0000763214077816 */ /* 0x000fe40000000007 */
[----:B------:R-:W-:Y:S02]  /*5050*/  PLOP3.LUT P3, PT, P0, PT, PT, 0x8, 0x80 ;  /* 0x000000000080781c */ /* 0x000fe4000076e170 */
[----:B------:R-:W-:Y:S02]  /*5060*/  FSEL R6, R6, RZ, !P0 ;  /* 0x000000ff06067208 */ /* 0x000fe40004000000 */
[----:B------:R-:W-:Y:S01]  /*5070*/  P2R R16, PR, RZ, 0x8 ;  /* 0x00000008ff107803 */ /* 0x000fe20000000000 */
[----:B------:R-:W-:Y:S08]  /*5080*/  @!P2 BRA `(.L_x_1051) ;  /* 0x000000040034a947 */ /* 0x000ff00003800000 */
        /* <DEDUP_REMOVED lines=8> */
.L_x_1052:
        /* <DEDUP_REMOVED lines=13> */
.L_x_1054:
[----:B------:R-:W-:Y:S05]  /*51e0*/  BSYNC.RECONVERGENT B1 ;  /* 0x0000000000017941 */ /* 0x000fea0003800200 */
.L_x_1053:
        /* <DEDUP_REMOVED lines=55> */
.L_x_1051:
[----:B------:R-:W-:Y:S05]  /*5560*/  BSYNC.RECONVERGENT B0 ;  /* 0x0000000000007941 */ /* 0x000fea0003800200 */
.L_x_1050:
[----:B------:R-:W-:Y:S01]  /*5570*/  I2FP.F32.U32 R9, R9 ;  /* 0x0000000900097245 */ /* 0x000fe20000201000 */
[----:B------:R-:W-:Y:S01]  /*5580*/  IMAD.U32 R8, R40, 0x10000, RZ ;  /* 0x0001000028087824 */ /* 0x000fe200078e00ff */
[----:B------:R-:W-:Y:S01]  /*5590*/  ISETP.NE.AND P2, PT, R10, 0x1, PT ;  /* 0x000000010a00780c */ /* 0x000fe20003f45270 */
[----:B------:R-:W-:Y:S01]  /*55a0*/  BSSY.RECONVERGENT B0, `(.L_x_1055) ;  /* 0x000005b000007945 */ /* 0x000fe20003800200 */
[----:B------:R-:W-:Y:S01]  /*55b0*/  @P1 SHF.L.U32 R11, R36, 0x10, RZ ;  /* 0x00000010240b1819 */ /* 0x000fe200000006ff */
[----:B------:R-:W-:Y:S01]  /*55c0*/  FFMA.FTZ R9, R9, R34, 1.1641532182693481445e-10 ;  /* 0x2f00000009097423 */ /* 0x000fe20000010022 */
[----:B------:R-:W-:-:S04]  /*55d0*/  FMUL.FTZ R8, R8, R35 ;  /* 0x0000002308087220 */ /* 0x000fc80000410000 */
[----:B------:R-:W-:-:S04]  /*55e0*/  FSETP.GTU.FTZ.AND P0, PT, R9, R144, PT ;  /* 0x000000900900720b */ /* 0x000fc80003f1c000 */
[----:B------:R-:W-:-:S05]  /*55f0*/  FSEL R9, R8, RZ, !P0 ;  /* 0x000000ff08097208 */ /* 0x000fca0004000000 */
[----:B------:R-:W-:Y:S01]  /*5600*/  FADD.FTZ R6, R6, R9 ;  /* 0x0000000906067221 */ /* 0x000fe20000010000 */
[----:B------:R-:W-:-:S03]  /*5610*/  IMAD.MOV.U32 R9, RZ, RZ, R178 ;  /* 0x000000ffff097224 */ /* 0x000fc600078e00b2 */
[--C-:B------:R-:W-:Y:S01]  /*5620*/  @P1 FADD.FTZ R26, R11, R6.reuse ;  /* 0x000000060b1a1221 */ /* 0x100fe20000010000 */
[----:B------:R-:W-:Y:S01]  /*5630*/  @!P1 IMAD.MOV.U32 R26, RZ, RZ, R6 ;  /* 0x000000ffff1a9224 */ /* 0x000fe200078e0006 */
[----:B------:R-:W-:Y:S01]  /*5640*/  SEL R6, RZ, 0x1, P0 ;  /* 0x00000001ff067807 */ /* 0x000fe20000000000 */
        /* <DEDUP_REMOVED lines=11> */
.L_x_1057:
[----:B------:R-:W-:Y:S01]  /*5700*/  IADD3 R3, PT, PT, R3, 0x1, RZ ;  /* 0x0000000103037810 */ /* 0x000fe20007ffe0ff */
[----:B------:R-:W-:Y:S03]  /*5710*/  BSSY.RECONVERGENT B1, `(.L_x_1058) ;  /* 0x000000c000017945 */ /* 0x000fe60003800200 */
[C---:B------:R-:W-:Y:S01]  /*5720*/  ISETP.NE.AND P0, PT, R3.reuse, RZ, PT ;  /* 0x000000ff0300720c */ /* 0x040fe20003f05270 */
[----:B------:R-:W-:-:S12]  /*5730*/  IMAD.WIDE.U32 R10, R3, -0x2daee0ad, RZ ;  /* 0xd2511f53030a7825 */ /* 0x000fd800078e00ff */
        /* <DEDUP_REMOVED lines=9> */
.L_x_1059:
[----:B------:R-:W-:Y:S05]  /*57d0*/  BSYNC.RECONVERGENT B1 ;  /* 0x0000000000017941 */ /* 0x000fea0003800200 */
.L_x_1058:
        /* <DEDUP_REMOVED lines=52> */
[----:B------:R-:W-:Y:S01]  /*5b20*/  LOP3.LUT R180, R180, UR16, R9, 0x96, !PT ;  /* 0x00000010b4b47c12 */ /* 0x000fe2000f8e9609 */
[----:B------:R-:W-:Y:S01]  /*5b30*/  IMAD.MOV.U32 R9, RZ, RZ, R14 ;  /* 0x000000ffff097224 */ /* 0x000fe200078e000e */
[----:B------:R-:W-:-:S07]  /*5b40*/  MOV R14, R8 ;  /* 0x00000008000e7202 */ /* 0x000fce0000000f00 */
.L_x_1056:
[----:B------:R-:W-:Y:S05]  /*5b50*/  BSYNC.RECONVERGENT B0 ;  /* 0x0000000000007941 */ /* 0x000fea0003800200 */
.L_x_1055:
        /* <DEDUP_REMOVED lines=21> */
.L_x_1062:
        /* <DEDUP_REMOVED lines=13> */
.L_x_1064:
[----:B------:R-:W-:Y:S05]  /*5d80*/  BSYNC.RECONVERGENT B1 ;  /* 0x0000000000017941 */ /* 0x000fea0003800200 */
.L_x_1063:
        /* <DEDUP_REMOVED lines=8> */
[----:B------:R-:W-:Y:S02]  /*5e10*/  UIADD3 UR15, UPT, UPT, UR5, 0x76cf5d0a, URZ ;  /* 0x76cf5d0a050f7890 */ /* 0x000fe4000fffe0ff */
[----:B------:R-:W-:Y:S01]  /*5e20*/  IMAD.MOV.U32 R12, RZ, RZ, RZ ;  /* 0x000000ffff0c7224 */ /* 0x000fe200078e00ff */
        /* <DEDUP_REMOVED lines=45> */
.L_x_1061:
[----:B------:R-:W-:Y:S05]  /*6100*/  BSYNC.RECONVERGENT B0 ;  /* 0x0000000000007941 */ /* 0x000fea0003800200 */
.L_x_1060:
[----:B------:R-:W-:Y:S01]  /*6110*/  I2FP.F32.U32 R9, R9 ;  /* 0x0000000900097245 */ /* 0x000fe20000201000 */
[----:B------:R-:W-:Y:S01]  /*6120*/  BSSY.RECONVERGENT B0, `(.L_x_1065) ;  /* 0x000005f000007945 */ /* 0x000fe20003800200 */
[----:B------:R-:W-:Y:S02]  /*6130*/  PRMT R8, R40, 0x7632, R8 ;  /* 0x0000763228087816 */ /* 0x000fe40000000008 */
[----:B------:R-:W-:Y:S01]  /*6140*/  ISETP.NE.AND P2, PT, R12, 0x1, PT ;  /* 0x000000010c00780c */ /* 0x000fe20003f45270 */
[----:B------:R-:W-:Y:S02]  /*6150*/  FFMA.FTZ R9, R9, R34, 1.1641532182693481445e-10 ;  /* 0x2f00000009097423 */ /* 0x000fe40000010022 */
[----:B------:R-:W-:-:S03]  /*6160*/  IMAD.U32 R8, R8, 0x10000, RZ ;  /* 0x0001000008087824 */ /* 0x000fc600078e00ff */
[----:B------:R-:W-:Y:S01]  /*6170*/  FSETP.GTU.FTZ.AND P0, PT, R9, R144, PT ;  /* 0x000000900900720b */ /* 0x000fe20003f1c000 */
[----:B------:R-:W-:Y:S01]  /*6180*/  FMUL.FTZ R8, R8, R35 ;  /* 0x0000002308087220 */ /* 0x000fe20000410000 */
[----:B------:R-:W-:-:S04]  /*6190*/  @P1 PRMT R9, R36, 0x7632, R9 ;  /* 0x0000763224091816 */ /* 0x000fc80000000009 */
[----:B------:R-:W-:Y:S02]  /*61a0*/  FSEL R10, R8, RZ, !P0 ;  /* 0x000000ff080a7208 */ /* 0x000fe40004000000 */
[----:B------:R-:W-:Y:S01]  /*61b0*/  @P1 SHF.L.U32 R8, R9, 0x10, RZ ;  /* 0x0000001009081819 */ /* 0x000fe200000006ff */
[----:B------:R-:W-:Y:S02]  /*61c0*/  IMAD.MOV.U32 R9, RZ, RZ, R178 ;  /* 0x000000ffff097224 */ /* 0x000fe400078e00b2 */
[----:B------:R-:W-:Y:S01]  /*61d0*/  FADD.FTZ R7, R7, R10 ;  /* 0x0000000a07077221 */ /* 0x000fe20000010000 */
[----:B------:R-:W-:-:S03]  /*61e0*/  IMAD.MOV.U32 R10, RZ, RZ, 0x2 ;  /* 0x00000002ff0a7424 */ /* 0x000fc600078e00ff */
[----:B------:R-:W-:Y:S01]  /*61f0*/  @P1 FADD.FTZ R27, R7, R8 ;  /* 0x00000008071b1221 */ /* 0x000fe20000010000 */
[----:B------:R-:W-:Y:S01]  /*6200*/  @!P1 IMAD.MOV.U32 R27, RZ, RZ, R7 ;  /* 0x000000ffff1b9224 */ /* 0x000fe200078e0007 */
[----:B------:R-:W-:-:S04]  /*6210*/  SEL R7, RZ, 0x1, P0 ;  /* 0x00000001ff077807 */ /* 0x000fc80000000000 */
        /* <DEDUP_REMOVED lines=10> */
.L_x_1067:
        /* <DEDUP_REMOVED lines=13> */
.L_x_1069:
[----:B------:R-:W-:Y:S05]  /*6390*/  BSYNC.RECONVERGENT B1 ;  /* 0x0000000000017941 */ /* 0x000fea0003800200 */
.L_x_1068:
        /* <DEDUP_REMOVED lines=55> */
.L_x_1066:
[----:B------:R-:W-:Y:S05]  /*6710*/  BSYNC.RECONVERGENT B0 ;  /* 0x0000000000007941 */ /* 0x000fea0003800200 */
.L_x_1065:
[----:B------:R-:W-:Y:S01]  /*6720*/  I2FP.F32.U32 R9, R9 ;  /* 0x0000000900097245 */ /* 0x000fe20000201000 */
[----:B------:R-:W-:Y:S01]  /*6730*/  IMAD.U32 R8, R21, 0x10000, RZ ;  /* 0x0001000015087824 */ /* 0x000fe200078e00ff */
[----:B------:R-:W-:Y:S01]  /*6740*/  ISETP.NE.AND P2, PT, R10, 0x1, PT ;  /* 0x000000010a00780c */ /* 0x000fe20003f45270 */
[----:B------:R-:W-:Y:S01]  /*6750*/  BSSY.RECONVERGENT B0, `(.L_x_1070) ;  /* 0x0000058000007945 */ /* 0x000fe20003800200 */
[----:B------:R-:W-:Y:S02]  /*6760*/  IMAD.MOV.U32 R12, RZ, RZ, 0x2 ;  /* 0x00000002ff0c7424 */ /* 0x000fe400078e00ff */
[----:B------:R-:W-:Y:S01]  /*6770*/  FFMA.FTZ R9, R9, R34, 1.1641532182693481445e-10 ;  /* 0x2f00000009097423 */ /* 0x000fe20000010022 */
[----:B------:R-:W-:Y:S01]  /*6780*/  FMUL.FTZ R8, R8, R35 ;  /* 0x0000002308087220 */ /* 0x000fe20000410000 */
[----:B------:R-:W-:-:S03]  /*6790*/  MOV R11, R178 ;  /* 0x000000b2000b7202 */ /* 0x000fc60000000f00 */
[----:B------:R-:W-:Y:S02]  /*67a0*/  FSETP.GTU.FTZ.AND P0, PT, R9, R144, PT ;  /* 0x000000900900720b */ /* 0x000fe40003f1c000 */
        /* <DEDUP_REMOVED lines=13> */
.L_x_1072:
        /* <DEDUP_REMOVED lines=13> */
.L_x_1074:
[----:B------:R-:W-:Y:S05]  /*6950*/  BSYNC.RECONVERGENT B1 ;  /* 0x0000000000017941 */ /* 0x000fea0003800200 */
.L_x_1073:
        /* <DEDUP_REMOVED lines=55> */
.L_x_1071:
[----:B------:R-:W-:Y:S05]  /*6cd0*/  BSYNC.RECONVERGENT B0 ;  /* 0x0000000000007941 */ /* 0x000fea0003800200 */
.L_x_1070:
        /* <DEDUP_REMOVED lines=8> */
[----:B------:R-:W-:-:S04]  /*6d60*/  FSETP.GTU.FTZ.AND P0, PT, R11, R144, PT ;  /* 0x000000900b00720b */ /* 0x000fc80003f1c000 */
[----:B------:R-:W-:-:S05]  /*6d70*/  FSEL R11, R10, RZ, !P0 ;  /* 0x000000ff0a0b7208 */ /* 0x000fca0004000000 */
[----:B------:R-:W-:Y:S01]  /*6d80*/  FADD.FTZ R8, R8, R11 ;  /* 0x0000000b08087221 */ /* 0x000fe20000010000 */
[----:B------:R-:W-:-:S03]  /*6d90*/  IMAD.MOV.U32 R11, RZ, RZ, R178 ;  /* 0x000000ffff0b7224 */ /* 0x000fc600078e00b2 */
[--C-:B------:R-:W-:Y:S01]  /*6da0*/  @P1 FADD.FTZ R28, R21, R8.reuse ;  /* 0x00000008151c1221 */ /* 0x100fe20000010000 */
        /* <DEDUP_REMOVED lines=12> */
.L_x_1077:
        /* <DEDUP_REMOVED lines=13> */
.L_x_1079:
[----:B------:R-:W-:Y:S05]  /*6f40*/  BSYNC.RECONVERGENT B1 ;  /* 0x0000000000017941 */ /* 0x000fea0003800200 */
.L_x_1078:
        /* <DEDUP_REMOVED lines=53> */
[----:B------:R-:W-:Y:S01]  /*72a0*/  IMAD.MOV.U32 R11, RZ, RZ, R14 ;  /* 0x000000ffff0b7224 */ /* 0x000fe200078e000e */
[----:B------:R-:W-:-:S07]  /*72b0*/  MOV R14, R10 ;  /* 0x0000000a000e7202 */ /* 0x000fce0000000f00 */
.L_x_1076:
[----:B------:R-:W-:Y:S05]  /*72c0*/  BSYNC.RECONVERGENT B0 ;  /* 0x0000000000007941 */ /* 0x000fea0003800200 */
.L_x_1075:
[----:B------:R-:W-:Y:S01]  /*72d0*/  ISETP.NE.AND P3, PT, R29, 0x1, PT ;  /* 0x000000011d00780c */ /* 0x000fe20003f65270 */
[----:B------:R-:W-:Y:S01]  /*72e0*/  IMAD.U32 R10, R9, 0x10000, RZ ;  /* 0x00010000090a7824 */ /* 0x000fe200078e00ff */
[----:B------:R-:W-:Y:S01]  /*72f0*/  I2FP.F32.U32 R11, R11 ;  /* 0x0000000b000b7245 */ /* 0x000fe20000201000 */
[----:B------:R-:W-:Y:S01]  /*7300*/  BSSY.RECONVERGENT B0, `(.L_x_1080) ;  /* 0x0000056000007945 */ /* 0x000fe20003800200 */
[----:B------:R-:W-:Y:S02]  /*7310*/  IMAD.MOV.U32 R30, RZ, RZ, 0x2 ;  /* 0x00000002ff1e7424 */ /* 0x000fe400078e00ff */
[----:B------:R-:W-:Y:S01]  /*7320*/  FMUL.FTZ R9, R10, R35 ;  /* 0x000000230a097220 */ /* 0x000fe20000410000 */
[----:B------:R-:W-:-:S05]  /*7330*/  FFMA.FTZ R11, R11, R34, 1.1641532182693481445e-10 ;  /* 0x2f0000000b0b7423 */ /* 0x000fca0000010022 */
[----:B------:R-:W-:Y:S02]  /*7340*/  FSETP.GTU.FTZ.AND P0, PT, R11, R144, PT ;  /* 0x000000900b00720b */ /* 0x000fe40003f1c000 */
[----:B------:R-:W-:Y:S02]  /*7350*/  MOV R11, R178 ;  /* 0x000000b2000b7202 */ /* 0x000fe40000000f00 */
[----:B------:R-:W-:Y:S02]  /*7360*/  PLOP3.LUT P2, PT, P0, PT, PT, 0x8, 0x80 ;  /* 0x000000000080781c */ /* 0x000fe4000074e170 */
[----:B------:R-:W-:Y:S01]  /*7370*/  FSEL R9, R9, RZ, !P0 ;  /* 0x000000ff09097208 */ /* 0x000fe20004000000 */
[----:B------:R-:W-:Y:S10]  /*7380*/  @!P3 BRA `(.L_x_1081) ;  /* 0x000000040034b947 */ /* 0x000ff40003800000 */
        /* <DEDUP_REMOVED lines=8> */
.L_x_1082:
        /* <DEDUP_REMOVED lines=13> */
.L_x_1084:
[----:B------:R-:W-:Y:S05]  /*74e0*/  BSYNC.RECONVERGENT B1 ;  /* 0x0000000000017941 */ /* 0x000fea0003800200 */
.L_x_1083:
        /* <DEDUP_REMOVED lines=55> */
.L_x_1081:
[----:B------:R-:W-:Y:S05]  /*7860*/  BSYNC.RECONVERGENT B0 ;  /* 0x0000000000007941 */ /* 0x000fea0003800200 */
.L_x_1080:
[----:B------:R-:W-:Y:S01]  /*7870*/  I2FP.F32.U32 R11, R11 ;  /* 0x0000000b000b7245 */ /* 0x000fe20000201000 */
[----:B------:R-:W-:Y:S01]  /*7880*/  BSSY.RECONVERGENT B0, `(.L_x_1085) ;  /* 0x000005f000007945 */ /* 0x000fe20003800200 */
[----:B------:R-:W-:Y:S01]  /*7890*/  PRMT R10, R41, 0x7632, R10 ;  /* 0x00007632290a7816 */ /* 0x000fe2000000000a */
[----:B------:R-:W-:Y:S01]  /*78a0*/  IMAD.MOV.U32 R31, RZ, RZ, 0x2 ;  /* 0x00000002ff1f7424 */ /* 0x000fe200078e00ff */
        /* <DEDUP_REMOVED lines=9> */
[----:B------:R-:W-:-:S04]  /*7940*/  FADD.FTZ R9, R9, R12 ;  /* 0x0000000c09097221 */ /* 0x000fc80000010000 */
        /* <DEDUP_REMOVED lines=13> */
.L_x_1087:
        /* <DEDUP_REMOVED lines=13> */
.L_x_1089:
[----:B------:R-:W-:Y:S05]  /*7af0*/  BSYNC.RECONVERGENT B1 ;  /* 0x0000000000017941 */ /* 0x000fea0003800200 */
.L_x_1088:
        /* <DEDUP_REMOVED lines=55> */
.L_x_1086:
[----:B------:R-:W-:Y:S05]  /*7e70*/  BSYNC.RECONVERGENT B0 ;  /* 0x0000000000007941 */ /* 0x000fea0003800200 */
.L_x_1085:
        /* <DEDUP_REMOVED lines=21> */
.L_x_1092:
        /* <DEDUP_REMOVED lines=13> */
.L_x_1094:
[----:B------:R-:W-:Y:S05]  /*80a0*/  BSYNC.RECONVERGENT B1 ;  /* 0x0000000000017941 */ /* 0x000fea0003800200 */
.L_x_1093:
[----:B------:R-:W-:Y:S01]  /*80b0*/  IMAD.WIDE.U32 R150, R0, -0x326172a9, RZ ;  /* 0xcd9e8d5700967825 */ /* 0x000fe200078e00ff */
[----:B------:R-:W-:Y:S01]  /*80c0*/  LOP3.LUT R30, R5, UR5, R147, 0x96, !PT ;  /* 0x00000005051e7c12 */ /* 0x000fe2000f8e9693 */
[----:B------:R-:W-:Y:S01]  /*80d0*/  UIADD3 UR15, UPT, UPT, UR4, -0x61c88647, URZ ;  /* 0x9e3779b9040f7890 */ /* 0x000fe2000fffe0ff */
[----:B------:R-:W-:Y:S01]  /*80e0*/  MOV R12, R14 ;  /* 0x0000000e000c7202 */ /* 0x000fe20000000f00 */
        /* <DEDUP_REMOVED lines=51> */
.L_x_1091:
[----:B------:R-:W-:Y:S05]  /*8420*/  BSYNC.RECONVERGENT B0 ;  /* 0x0000000000007941 */ /* 0x000fea0003800200 */
.L_x_1090:
[----:B------:R-:W-:Y:S01]  /*8430*/  I2FP.F32.U32 R31, R12 ;  /* 0x0000000c001f7245 */ /* 0x000fe20000201000 */
[----:B------:R-:W-:Y:S01]  /*8440*/  IMAD.U32 R12, R42, 0x10000, RZ ;  /* 0x000100002a0c7824 */ /* 0x000fe200078e00ff */
[----:B------:R-:W-:Y:S01]  /*8450*/  @P1 SHF.L.U32 R145, R38, 0x10, RZ ;  /* 0x0000001026911819 */ /* 0x000fe200000006ff */
[----:B------:R-:W-:Y:S02]  /*8460*/  BSSY.RECONVERGENT B0, `(.L_x_1095) ;  /* 0x000005b000007945 */ /* 0x000fe40003800200 */
[----:B------:R-:W-:Y:S01]  /*8470*/  FFMA.FTZ R31, R31, R34, 1.1641532182693481445e-10 ;  /* 0x2f0000001f1f7423 */ /* 0x000fe20000010022 */
[----:B------:R-:W-:-:S04]  /*8480*/  FMUL.FTZ R12, R12, R35 ;  /* 0x000000230c0c7220 */ /* 0x000fc80000410000 */
[----:B------:R-:W-:-:S04]  /*8490*/  FSETP.GTU.FTZ.AND P0, PT, R31, R144, PT ;  /* 0x000000901f00720b */ /* 0x000fc80003f1c000 */
[----:B------:R-:W-:-:S05]  /*84a0*/  FSEL R31, R12, RZ, !P0 ;  /* 0x000000ff0c1f7208 */ /* 0x000fca0004000000 */
[----:B------:R-:W-:Y:S01]  /*84b0*/  FADD.FTZ R12, R10, R31 ;  /* 0x0000001f0a0c7221 */ /* 0x000fe20000010000 */
[----:B------:R-:W-:Y:S02]  /*84c0*/  SEL R10, RZ, 0x1, P0 ;  /* 0x00000001ff0a7807 */ /* 0x000fe40000000000 */
[----:B------:R-:W-:Y:S01]  /*84d0*/  ISETP.NE.AND P0, PT, R32, 0x1, PT ;  /* 0x000000012000780c */ /* 0x000fe20003f05270 */
[--C-:B------:R-:W-:Y:S01]  /*84e0*/  @P1 FADD.FTZ R30, R145, R12.reuse ;  /* 0x0000000c911e1221 */ /* 0x100fe20000010000 */
[----:B------:R-:W-:Y:S02]  /*84f0*/  @!P1 IMAD.MOV.U32 R30, RZ, RZ, R12 ;  /* 0x000000ffff1e9224 */ /* 0x000fe400078e000c */
[----:B------:R-:W-:Y:S02]  /*8500*/  IMAD.MOV.U32 R145, RZ, RZ, 0x2 ;  /* 0x00000002ff917424 */ /* 0x000fe400078e00ff */
[----:B------:R-:W-:Y:S01]  /*8510*/  IMAD.MOV.U32 R12, RZ, RZ, R178 ;  /* 0x000000ffff0c7224 */ /* 0x000fe200078e00b2 */
[----:B------:R-:W-:-:S06]  /*8520*/  F2FP.BF16.F32.PACK_AB R22, RZ, R30 ;  /* 0x0000001eff16723e */ /* 0x000fcc00000010ff */
        /* <DEDUP_REMOVED lines=9> */
.L_x_1097:
        /* <DEDUP_REMOVED lines=13> */
.L_x_1099:
[----:B------:R-:W-:Y:S05]  /*8690*/  BSYNC.RECONVERGENT B1 ;  /* 0x0000000000017941 */ /* 0x000fea0003800200 */
.L_x_1098:
        /* <DEDUP_REMOVED lines=9> */
[----:B------:R-:W-:Y:S01]  /*8730*/  IMAD.MOV.U32 R12, RZ, RZ, R14 ;  /* 0x000000ffff0c7224 */ /* 0x000fe200078e000e */
[----:B------:R-:W-:Y:S01]  /*8740*/  LOP3.LUT R152, R154, R148, R151, 0x96, !PT ;  /* 0x000000949a987212 */ /* 0x000fe200078e9697 */
[----:B------:R-:W-:-:S04]  /*8750*/  IMAD.WIDE.U32 R148, R149, -0x2daee0ad, RZ ;  /* 0xd2511f5395947825 */ /* 0x000fc800078e00ff */
[----:B------:R-:W-:Y:S01]  /*8760*/  IMAD.WIDE.U32 R152, R152, -0x326172a9, RZ ;  /* 0xcd9e8d5798987825 */ /* 0x000fe200078e00ff */
[----:B------:R-:W-:Y:S01]  /*8770*/  LOP3.LUT R147, R150, UR15, R149, 0x96, !PT ;  /* 0x0000000f96937c12 */ /* 0x000fe2000f8e9695 */
[----:B------:R-:W-:Y:S02]  /*8780*/  UIADD3 UR15, UPT, UPT, UR4, -0x255992d5, URZ ;  /* 0xdaa66d2b040f7890 */ /* 0x000fe4000fffe0ff */
[----:B------:R-:W-:Y:S01]  /*8790*/  IMAD.MOV.U32 R145, RZ, RZ, RZ ;  /* 0x000000ffff917224 */ /* 0x000fe200078e00ff */
        /* <DEDUP_REMOVED lines=38> */
[----:B------:R-:W-:-:S07]  /*8a00*/  MOV R14, R146 ;  /* 0x00000092000e7202 */ /* 0x000fce0000000f00 */
.L_x_1096:
[----:B------:R-:W-:Y:S05]  /*8a10*/  BSYNC.RECONVERGENT B0 ;  /* 0x0000000000007941 */ /* 0x000fea0003800200 */
.L_x_1095:
        /* <DEDUP_REMOVED lines=8> */
[----:B------:R-:W-:-:S04]  /*8aa0*/  FSETP.GTU.FTZ.AND P0, PT, R31, R144, PT ;  /* 0x000000901f00720b */ /* 0x000fc80003f1c000 */
        /* <DEDUP_REMOVED lines=11> */
.L_x_1102:
        /* <DEDUP_REMOVED lines=13> */
.L_x_1104:
[----:B------:R-:W-:Y:S05]  /*8c30*/  BSYNC.RECONVERGENT B1 ;  /* 0x0000000000017941 */ /* 0x000fea0003800200 */
.L_x_1103:
        /* <DEDUP_REMOVED lines=55> */
.L_x_1101:
[----:B------:R-:W-:Y:S05]  /*8fb0*/  BSYNC.RECONVERGENT B0 ;  /* 0x0000000000007941 */ /* 0x000fea0003800200 */
.L_x_1100:
[----:B------:R-:W-:Y:S01]  /*8fc0*/  I2FP.F32.U32 R31, R12 ;  /* 0x0000000c001f7245 */ /* 0x000fe20000201000 */
[----:B------:R-:W-:Y:S01]  /*8fd0*/  BSSY.RECONVERGENT B0, `(.L_x_1105) ;  /* 0x0000060000007945 */ /* 0x000fe20003800200 */
[----:B------:R-:W-:-:S03]  /*8fe0*/  PRMT R12, R42, 0x7632, R12 ;  /* 0x000076322a0c7816 */ /* 0x000fc6000000000c */
[----:B------:R-:W-:Y:S02]  /*8ff0*/  FFMA.FTZ R31, R31, R34, 1.1641532182693481445e-10 ;  /* 0x2f0000001f1f7423 */ /* 0x000fe40000010022 */
[----:B------:R-:W-:-:S03]  /*9000*/  IMAD.U32 R12, R12, 0x10000, RZ ;  /* 0x000100000c0c7824 */ /* 0x000fc600078e00ff */
[----:B------:R-:W-:Y:S01]  /*9010*/  FSETP.GTU.FTZ.AND P4, PT, R31, R144, PT ;  /* 0x000000901f00720b */ /* 0x000fe20003f9c000 */
[----:B------:R-:W-:Y:S01]  /*9020*/  FMUL.FTZ R12, R12, R35 ;  /* 0x000000230c0c7220 */ /* 0x000fe20000410000 */
[----:B------:R-:W-:-:S04]  /*9030*/  @P1 PRMT R31, R38, 0x7632, R31 ;  /* 0x00007632261f1816 */ /* 0x000fc8000000001f */
[----:B------:R-:W-:Y:S02]  /*9040*/  FSEL R146, R12, RZ, !P4 ;  /* 0x000000ff0c927208 */ /* 0x000fe40006000000 */
[----:B------:R-:W-:Y:S02]  /*9050*/  SEL R12, RZ, 0x1, P4 ;  /* 0x00000001ff0c7807 */ /* 0x000fe40002000000 */
[----:B------:R-:W-:Y:S01]  /*9060*/  ISETP.NE.AND P4, PT, R147, 0x1, PT ;  /* 0x000000019300780c */ /* 0x000fe20003f85270 */
[----:B------:R-:W-:Y:S01]  /*9070*/  FADD.FTZ R11, R11, R146 ;  /* 0x000000920b0b7221 */ /* 0x000fe20000010000 */
[----:B------:R-:W-:Y:S01]  /*9080*/  @P1 SHF.L.U32 R32, R31, 0x10, RZ ;  /* 0x000000101f201819 */ /* 0x000fe200000006ff */
[----:B------:R-:W-:-:S04]  /*9090*/  IMAD.MOV.U32 R146, RZ, RZ, 0x2 ;  /* 0x00000002ff927424 */ /* 0x000fc800078e00ff */
[----:B------:R-:W-:Y:S01]  /*90a0*/  @P1 FADD.FTZ R31, R11, R32 ;  /* 0x000000200b1f1221 */ /* 0x000fe20000010000 */
[--C-:B------:R-:W-:Y:S01]  /*90b0*/  @!P1 IMAD.MOV.U32 R31, RZ, RZ, R11.reuse ;  /* 0x000000ffff1f9224 */ /* 0x100fe200078e000b */
[----:B------:R-:W-:Y:S01]  /*90c0*/  PRMT R11, R12, 0x7610, R11 ;  /* 0x000076100c0b7816 */ /* 0x000fe2000000000b */
[----:B------:R-:W-:-:S03]  /*90d0*/  IMAD.MOV.U32 R32, RZ, RZ, R178 ;  /* 0x000000ffff207224 */ /* 0x000fc600078e00b2 */
        /* <DEDUP_REMOVED lines=10> */
.L_x_1107:
        /* <DEDUP_REMOVED lines=13> */
.L_x_1109:
[----:B------:R-:W-:Y:S05]  /*9250*/  BSYNC.RECONVERGENT B1 ;  /* 0x0000000000017941 */ /* 0x000fea0003800200 */
.L_x_1108:
        /* <DEDUP_REMOVED lines=51> */
[----:B------:R-:W-:Y:S02]  /*9590*/  LOP3.LUT R179, R148, UR15, R179, 0x96, !PT ;  /* 0x0000000f94b37c12 */ /* 0x000fe4000f8e96b3 */
[----:B------:R-:W-:Y:S01]  /*95a0*/  MOV R14, R146 ;  /* 0x00000092000e7202 */ /* 0x000fe20000000f00 */
[----:B------:R-:W-:Y:S01]  /*95b0*/  IMAD.MOV.U32 R146, RZ, RZ, RZ ;  /* 0x000000ffff927224 */ /* 0x000fe200078e00ff */
[----:B------:R-:W-:-:S07]  /*95c0*/  LOP3.LUT R180, R180, UR16, R147, 0x96, !PT ;  /* 0x00000010b4b47c12 */ /* 0x000fce000f8e9693 */
.L_x_1106:
[----:B------:R-:W-:Y:S05]  /*95d0*/  BSYNC.RECONVERGENT B0 ;  /* 0x0000000000007941 */ /* 0x000fea0003800200 */
.L_x_1105:
[----:B------:R-:W-:Y:S01]  /*95e0*/  I2FP.F32.U32 R147, R32 ;  /* 0x0000002000937245 */ /* 0x000fe20000201000 */
[C---:B------:R-:W-:Y:S01]  /*95f0*/  IMAD.U32 R12, R23.reuse, 0x10000, RZ ;  /* 0x00010000170c7824 */ /* 0x040fe200078e00ff */
[----:B------:R-:W-:Y:S01]  /*9600*/  ISETP.NE.AND P5, PT, R146, 0x1, PT ;  /* 0x000000019200780c */ /* 0x000fe20003fa5270 */
        /* <DEDUP_REMOVED lines=18> */
.L_x_1112:
        /* <DEDUP_REMOVED lines=13> */
.L_x_1114:
[----:B------:R-:W-:Y:S05]  /*9800*/  BSYNC.RECONVERGENT B1 ;  /* 0x0000000000017941 */ /* 0x000fea0003800200 */
.L_x_1113:
        /* <DEDUP_REMOVED lines=55> */
.L_x_1111:
[----:B------:R-:W-:Y:S05]  /*9b80*/  BSYNC.RECONVERGENT B0 ;  /* 0x0000000000007941 */ /* 0x000fea0003800200 */
.L_x_1110:
[----:B------:R-:W-:Y:S01]  /*9b90*/  I2FP.F32.U32 R23, R23 ;  /* 0x0000001700177245 */ /* 0x000fe20000201000 */
[----:B------:R-:W-:Y:S01]  /*9ba0*/  IMAD.U32 R32, R43, 0x10000, RZ ;  /* 0x000100002b207824 */ /* 0x000fe200078e00ff */
[----:B------:R-:W-:Y:S01]  /*9bb0*/  @P1 SHF.L.U32 R147, R39, 0x10, RZ ;  /* 0x0000001027931819 */ /* 0x000fe200000006ff */
[----:B------:R-:W-:Y:S01]  /*9bc0*/  BSSY.RECONVERGENT B0, `(.L_x_1115) ;  /* 0x000005c000007945 */ /* 0x000fe20003800200 */
[----:B------:R-:W-:Y:S02]  /*9bd0*/  IMAD.MOV.U32 R150, RZ, RZ, 0x2 ;  /* 0x00000002ff967424 */ /* 0x000fe400078e00ff */
[----:B------:R-:W-:Y:S01]  /*9be0*/  FFMA.FTZ R23, R23, R34, 1.1641532182693481445e-10 ;  /* 0x2f00000017177423 */ /* 0x000fe20000010022 */
[----:B------:R-:W-:-:S04]  /*9bf0*/  FMUL.FTZ R32, R32, R35 ;  /* 0x0000002320207220 */ /* 0x000fc80000410000 */
[----:B------:R-:W-:-:S04]  /*9c00*/  FSETP.GTU.FTZ.AND P5, PT, R23, R144, PT ;  /* 0x000000901700720b */ /* 0x000fc80003fbc000 */
[----:B------:R-:W-:Y:S02]  /*9c10*/  FSEL R23, R32, RZ, !P5 ;  /* 0x000000ff20177208 */ /* 0x000fe40006800000 */
[----:B------:R-:W-:Y:S02]  /*9c20*/  SEL R146, RZ, 0x1, P5 ;  /* 0x00000001ff927807 */ /* 0x000fe40002800000 */
[----:B------:R-:W-:Y:S01]  /*9c30*/  ISETP.NE.AND P5, PT, R148, 0x1, PT ;  /* 0x000000019400780c */ /* 0x000fe20003fa5270 */
[----:B------:R-:W-:-:S04]  /*9c40*/  FADD.FTZ R12, R12, R23 ;  /* 0x000000170c0c7221 */ /* 0x000fc80000010000 */
[--C-:B------:R-:W-:Y:S01]  /*9c50*/  @P1 FADD.FTZ R32, R147, R12.reuse ;  /* 0x0000000c93201221 */ /* 0x100fe20000010000 */
[--C-:B------:R-:W-:Y:S01]  /*9c60*/  @!P1 IMAD.MOV.U32 R32, RZ, RZ, R12.reuse ;  /* 0x000000ffff209224 */ /* 0x100fe200078e000c */
[----:B------:R-:W-:Y:S01]  /*9c70*/  PRMT R12, R146, 0x7610, R12 ;  /* 0x00007610920c7816 */ /* 0x000fe2000000000c */
[----:B------:R-:W-:-:S03]  /*9c80*/  IMAD.MOV.U32 R147, RZ, RZ, R178 ;  /* 0x000000ffff937224 */ /* 0x000fc600078e00b2 */
[----:B------:R-:W-:Y:S02]  /*9c90*/  F2FP.BF16.F32.PACK_AB R23, RZ, R32 ;  /* 0x00000020ff17723e */ /* 0x000fe400000010ff */
        /* <DEDUP_REMOVED lines=9> */
.L_x_1117:
        /* <DEDUP_REMOVED lines=13> */
.L_x_1119:
[----:B------:R-:W-:Y:S05]  /*9e00*/  BSYNC.RECONVERGENT B1 ;  /* 0x0000000000017941 */ /* 0x000fea0003800200 */
.L_x_1118:
        /* <DEDUP_REMOVED lines=45> */
[----:B------:R-:W-:Y:S02]  /*a0e0*/  UIADD3 UR16, UPT, UPT, UR5, -0x695add53, URZ ;  /* 0x96a522ad05107890 */ /* 0x000fe4000fffe0ff */
[----:B------:R-:W-:Y:S01]  /*a0f0*/  IMAD.MOV.U32 R150, RZ, RZ, RZ ;  /* 0x000000ffff967224 */ /* 0x000fe200078e00ff */
        /* <DEDUP_REMOVED lines=8> */
.L_x_1116:
[----:B------:R-:W-:Y:S05]  /*a180*/  BSYNC.RECONVERGENT B0 ;  /* 0x0000000000007941 */ /* 0x000fea0003800200 */
.L_x_1115:
        /* <DEDUP_REMOVED lines=20> */
.L_x_1122:
[----:B------:R-:W-:Y:S01]  /*a2d0*/  VIADD R3, R3, 0x1 ;  /* 0x0000000103037836 */ /* 0x000fe20000000000 */
[----:B------:R-:W-:Y:S03]  /*a2e0*/  BSSY.RECONVERGENT B1, `(.L_x_1123) ;  /* 0x000000e000017945 */ /* 0x000fe60003800200 */
[C---:B------:R-:W-:Y:S01]  /*a2f0*/  IMAD.WIDE.U32 R150, R3.reuse, -0x2daee0ad, RZ ;  /* 0xd2511f5303967825 */ /* 0x040fe200078e00ff */
[----:B------:R-:W-:-:S13]  /*a300*/  ISETP.NE.AND P6, PT, R3, RZ, PT ;  /* 0x000000ff0300720c */ /* 0x000fda0003fc5270 */
[----:B------:R-:W-:Y:S05]  /*a310*/  @P6 BRA `(.L_x_1124) ;  /* 0x0000000000286947 */ /* 0x000fea0003800000 */
[----:B------:R-:W-:Y:S01]  /*a320*/  VIADD R4, R4, 0x1 ;  /* 0x0000000104047836 */ /* 0x000fe20000000000 */
[----:B------:R-:W-:-:S04]  /*a330*/  P2R R146, PR, RZ, 0x1 ;  /* 0x00000001ff927803 */ /* 0x000fc80000000000 */
[----:B------:R-:W-:-:S13]  /*a340*/  ISETP.NE.AND P6, PT, R4, RZ, PT ;  /* 0x000000ff0400720c */ /* 0x000fda0003fc5270 */
[----:B------:R-:W-:Y:S01]  /*a350*/  @!P6 VIADD R0, R0, 0x1 ;  /* 0x000000010000e836 */ /* 0x000fe20000000000 */
[----:B------:R-:W-:Y:S01]  /*a360*/  @!P6 IADD3 R147, PT, PT, R5, 0x1, RZ ;  /* 0x000000010593e810 */ /* 0x000fe20007ffe0ff */
[----:B------:R-:W-:-:S03]  /*a370*/  @!P6 IMAD.MOV.U32 R4, RZ, RZ, RZ ;  /* 0x000000ffff04e224 */ /* 0x000fc600078e00ff */
[----:B------:R-:W-:-:S13]  /*a380*/  ISETP.NE.AND P0, PT, R0, RZ, !P6 ;  /* 0x000000ff0000720c */ /* 0x000fda0007705270 */
[----:B------:R-:W-:Y:S01]  /*a390*/  @P0 IMAD.MOV R147, RZ, RZ, R5 ;  /* 0x000000ffff930224 */ /* 0x000fe200078e0205 */
[----:B------:R-:W-:-:S03]  /*a3a0*/  ISETP.NE.AND P0, PT, R146, RZ, PT ;  /* 0x000000ff9200720c */ /* 0x000fc60003f05270 */
[----:B------:R-:W-:-:S10]  /*a3b0*/  @!P6 IMAD.MOV.U32 R5, RZ, RZ, R147 ;  /* 0x000000ffff05e224 */ /* 0x000fd400078e0093 */
.L_x_1124:
[----:B------:R-:W-:Y:S05]  /*a3c0*/  BSYNC.RECONVERGENT B1 ;  /* 0x0000000000017941 */ /* 0x000fea0003800200 */
.L_x_1123:
        /* <DEDUP_REMOVED lines=42> */
[----:B------:R-:W-:Y:S01]  /*a670*/  IMAD.WIDE.U32 R180, R180, -0x2daee0ad, RZ ;  /* 0xd2511f53b4b47825 */ /* 0x000fe200078e00ff */
[----:B------:R-:W-:-:S03]  /*a680*/  MOV R149, R14 ;  /* 0x0000000e00957202 */ /* 0x000fc60000000f00 */
        /* <DEDUP_REMOVED lines=8> */
[----:B------:R-:W-:-:S03]  /*a710*/  LOP3.LUT R179, R150, UR15, R179, 0x96, !PT ;  /* 0x0000000f96b37c12 */ /* 0x000fc6000f8e96b3 */
[----:B------:R-:W-:Y:S01]  /*a720*/  IMAD.MOV.U32 R14, RZ, RZ, R146 ;  /* 0x000000ffff0e7224 */ /* 0x000fe200078e0092 */
[----:B------:R-:W-:-:S07]  /*a730*/  LOP3.LUT R180, R180, UR16, R147, 0x96, !PT ;  /* 0x00000010b4b47c12 */ /* 0x000fce000f8e9693 */
.L_x_1121:
[----:B------:R-:W-:Y:S05]  /*a740*/  BSYNC.RECONVERGENT B0 ;  /* 0x0000000000007941 */ /* 0x000fea0003800200 */
.L_x_1120:
[----:B------:R-:W-:Y:S02]  /*a750*/  I2FP.F32.U32 R13, R149 ;  /* 0x00000095000d7245 */ /* 0x000fe40000201000 */
[----:B------:R-:W-:Y:S02]  /*a760*/  PRMT R25, R43, 0x7632, R25 ;  /* 0x000076322b197816 */ /* 0x000fe40000000019 */
[----:B------:R-:W-:Y:S01]  /*a770*/  PRMT R22, R22, 0x5410, R145 ;  /* 0x0000541016167816 */ /* 0x000fe20000000091 */
[----:B------:R-:W-:Y:S01]  /*a780*/  FFMA.FTZ R13, R13, R34, 1.1641532182693481445e-10 ;  /* 0x2f0000000d0d7423 */ /* 0x000fe20000010022 */
[----:B------:R-:W-:Y:S01]  /*a790*/  PRMT R21, R21, 0x5410, R143 ;  /* 0x0000541015157816 */ /* 0x000fe2000000008f */
[----:B------:R-:W-:Y:S01]  /*a7a0*/  IMAD.U32 R142, R25, 0x10000, RZ ;  /* 0x00010000198e7824 */ /* 0x000fe200078e00ff */
[----:B------:R-:W-:Y:S02]  /*a7b0*/  @P1 PRMT R25, R39, 0x7632, R25 ;  /* 0x0000763227191816 */ /* 0x000fe40000000019 */
[----:B------:R-:W-:Y:S01]  /*a7c0*/  FSETP.GTU.FTZ.AND P6, PT, R13, R144, PT ;  /* 0x000000900d00720b */ /* 0x000fe20003fdc000 */
[----:B------:R-:W-:Y:S01]  /*a7d0*/  FMUL.FTZ R142, R142, R35 ;  /* 0x000000238e8e7220 */ /* 0x000fe20000410000 */
[----:B------:R-:W-:-:S02]  /*a7e0*/  PRMT R20, R20, 0x5410, R24 ;  /* 0x0000541014147816 */ /* 0x000fc40000000018 */
[----:B------:R-:W-:Y:S02]  /*a7f0*/  SEL R13, RZ, 0x1, P6 ;  /* 0x00000001ff0d7807 */ /* 0x000fe40003000000 */
[----:B------:R-:W-:Y:S02]  /*a800*/  FSEL R146, R142, RZ, !P6 ;  /* 0x000000ff8e927208 */ /* 0x000fe40007000000 */
[----:B------:R-:W-:-:S03]  /*a810*/  @P1 SHF.L.U32 R142, R25, 0x10, RZ ;  /* 0x00000010198e1819 */ /* 0x000fc600000006ff */
[----:B------:R-:W-:-:S04]  /*a820*/  FADD.FTZ R155, R155, R146 ;  /* 0x000000929b9b7221 */ /* 0x000fc80000010000 */
[----:B------:R-:W-:Y:S01]  /*a830*/  @P1 FADD.FTZ R33, R155, R142 ;  /* 0x0000008e9b211221 */ /* 0x000fe20000010000 */
[----:B------:R-:W-:-:S05]  /*a840*/  @!P1 IMAD.MOV.U32 R33, RZ, RZ, R155 ;  /* 0x000000ffff219224 */ /* 0x000fca00078e009b */
[----:B------:R-:W-:-:S04]  /*a850*/  F2FP.BF16.F32.PACK_AB R25, RZ, R33 ;  /* 0x00000021ff19723e */ /* 0x000fc800000010ff */
[----:B------:R-:W-:-:S07]  /*a860*/  PRMT R23, R23, 0x5410, R25 ;  /* 0x0000541017177816 */ /* 0x000fce0000000019 */
.L_x_1044:
[----:B------:R-:W0:Y:S01]  /*a870*/  LDC.64 R186, c[0x0][0x3a8] ;  /* 0x0000ea00ffba7b82 */ /* 0x000e220000000a00 */
[----:B------:R-:W-:Y:S02]  /*a880*/  SEL R146, RZ, 0x100, !P0 ;  /* 0x00000100ff927807 */ /* 0x000fe40004000000 */
[----:B------:R-:W-:Y:S02]  /*a890*/  ISETP.NE.U32.AND P0, PT, R140, RZ, PT ;  /* 0x000000ff8c00720c */ /* 0x000fe40003f05070 */
[----:B------:R-:W-:Y:S02]  /*a8a0*/  SEL R142, RZ, 0x1000000, !P5 ;  /* 0x01000000ff8e7807 */ /* 0x000fe40006800000 */
[----:B------:R-:W-:Y:S01]  /*a8b0*/  SEL R143, RZ, 0x10000, !P4 ;  /* 0x00010000ff8f7807 */ /* 0x000fe20006000000 */
[----:B------:R-:W1:Y:S01]  /*a8c0*/  LDC.64 R184, c[0x0][0x3b0] ;  /* 0x0000ec00ffb87b82 */ /* 0x000e620000000a00 */
[----:B------:R-:W-:Y:S02]  /*a8d0*/  ISETP.NE.AND P5, PT, R18, RZ, PT ;  /* 0x000000ff1200720c */ /* 0x000fe40003fa5270 */
[----:B------:R-:W-:-:S02]  /*a8e0*/  ISETP.NE.AND P4, PT, R19, RZ, PT ;  /* 0x000000ff1300720c */ /* 0x000fc40003f85270 */
[----:B------:R-:W-:Y:S02]  /*a8f0*/  ISETP.NE.AND.EX P0, PT, R141, RZ, PT, P0 ;  /* 0x000000ff8d00720c */ /* 0x000fe40003f05300 */
[----:B------:R-:W-:Y:S01]  /*a900*/  ISETP.NE.AND P6, PT, R16, RZ, PT ;  /* 0x000000ff1000720c */ /* 0x000fe20003fc5270 */
[----:B------:R-:W2:Y:S01]  /*a910*/  @P1 LDC.64 R140, c[0x0][0x3a0] ;  /* 0x0000e800ff8c1b82 */ /* 0x000ea20000000a00 */
[----:B------:R-:W-:Y:S02]  /*a920*/  SEL R16, RZ, 0x1000000, !P2 ;  /* 0x01000000ff107807 */ /* 0x000fe40005000000 */
[----:B------:R-:W-:Y:S02]  /*a930*/  SEL R25, RZ, 0x10000, !P4 ;  /* 0x00010000ff197807 */ /* 0x000fe40006000000 */
[----:B------:R-:W-:Y:S02]  /*a940*/  SEL R24, RZ, 0x100, !P5 ;  /* 0x00000100ff187807 */ /* 0x000fe40006800000 */
[----:B------:R-:W-:Y:S01]  /*a950*/  LOP3.LUT R146, R146, R142, R143, 0xfe, !PT ;  /* 0x0000008e92927212 */ /* 0x000fe200078efe8f */
[C---:B0-----:R-:W-:Y:S01]  /*a960*/  IMAD.WIDE.U32 R142, R17.reuse, 0x10, R186 ;  /* 0x00000010118e7825 */ /* 0x041fe200078e00ba */
[----:B------:R-:W-:Y:S01]  /*a970*/  LOP3.LUT R24, R24, R16, R25, 0xfe, !PT ;  /* 0x0000001018187212 */ /* 0x000fe200078efe19 */
[----:B------:R-:W0:Y:S01]  /*a980*/  @P0 LDC.64 R18, c[0x0][0x398] ;  /* 0x0000e600ff120b82 */ /* 0x000e220000000a00 */
[----:B------:R-:W-:Y:S01]  /*a990*/  SEL R25, RZ, 0x1, !P3 ;  /* 0x00000001ff197807 */ /* 0x000fe20005800000 */
[----:B------:R-:W-:Y:S01]  /*a9a0*/  VIADD R16, R17, 0x20 ;  /* 0x0000002011107836 */ /* 0x000fe20000000000 */
[----:B------:R-:W-:Y:S01]  /*a9b0*/  SEL R145, RZ, 0x1, !P6 ;  /* 0x00000001ff917807 */ /* 0x000fe20007000000 */
[----:B------:R1:W-:Y:S01]  /*a9c0*/  STG.E.128 desc[UR6][R142.64], R20 ;  /* 0x000000148e007986 */ /* 0x0003e2000c101d06 */
[----:B------:R-:W-:-:S02]  /*a9d0*/  LOP3.LUT R25, R146, R25, RZ, 0xfc, !PT ;  /* 0x0000001992197212 */ /* 0x000fc400078efcff */
[----:B------:R-:W-:Y:S01]  /*a9e0*/  LOP3.LUT R24, R24, R145, RZ, 0xfc, !PT ;  /* 0x0000009118187212 */ /* 0x000fe200078efcff */
[----:B--2---:R-:W-:-:S04]  /*a9f0*/  @P1 IMAD.WIDE.U32 R140, R16, 0x10, R140 ;  /* 0x00000010108c1825 */ /* 0x004fc800078e008c */
[----:B-1----:R-:W-:-:S04]  /*aa00*/  IMAD.WIDE.U32 R20, R17, 0x8, R184 ;  /* 0x0000000811147825 */ /* 0x002fc800078e00b8 */
[C---:B------:R-:W-:Y:S01]  /*aa10*/  IMAD.WIDE.U32 R142, R16.reuse, 0x10, R182 ;  /* 0x00000010108e7825 */ /* 0x040fe200078e00b6 */
[----:B------:R1:W-:Y:S03]  /*aa20*/  STG.E.64 desc[UR6][R20.64], R24 ;  /* 0x0000001814007986 */ /* 0x0003e6000c101b06 */
[----:B0-----:R-:W-:Y:S01]  /*aa30*/  @P0 IMAD.WIDE.U32 R18, R16, 0x10, R18 ;  /* 0x0000001010120825 */ /* 0x001fe200078e0012 */
[----:B-1----:R-:W-:Y:S06]  /*aa40*/  @!P0 BRA `(.L_x_1125) ;  /* 0x0000000000508947 */ /* 0x002fec0003800000 */
[----:B------:R-:W-:Y:S01]  /*aa50*/  IMAD.U32 R23, R12, 0x10000, RZ ;  /* 0x000100000c177824 */ /* 0x000fe200078e00ff */
[----:B------:R-:W0:Y:S01]  /*aa60*/  LDC.64 R20, c[0x0][0x3b8] ;  /* 0x0000ee00ff147b82 */ /* 0x000e220000000a00 */
[----:B------:R-:W-:Y:S02]  /*aa70*/  LOP3.LUT R22, R13, 0xffff, RZ, 0xc0, !PT ;  /* 0x0000ffff0d167812 */ /* 0x000fe400078ec0ff */
[----:B------:R-:W-:Y:S02]  /*aa80*/  LOP3.LUT R24, R8, 0xff, RZ, 0xc0, !PT ;  /* 0x000000ff08187812 */ /* 0x000fe400078ec0ff */
[----:B------:R-:W-:Y:S02]  /*aa90*/  LOP3.LUT R25, R23, 0xff0000, RZ, 0xc0, !PT ;  /* 0x00ff000017197812 */ /* 0x000fe400078ec0ff */
[----:B------:R-:W-:Y:S02]  /*aaa0*/  PRMT R23, R11, 0x7104, RZ ;  /* 0x000071040b177816 */ /* 0x000fe400000000ff */
[----:B------:R-:W-:Y:S01]  /*aab0*/  PRMT R150, R25, 0x4210, R22 ;  /* 0x0000421019967816 */ /* 0x000fe20000000016 */
[----:B------:R-:W-:Y:S01]  /*aac0*/  IMAD.WIDE.U32 R24, R24, 0x10000, RZ ;  /* 0x0001000018187825 */ /* 0x000fe200078e00ff */
[----:B------:R-:W-:-:S02]  /*aad0*/  LOP3.LUT R22, R9, 0xff, RZ, 0xc0, !PT ;  /* 0x000000ff09167812 */ /* 0x000fc400078ec0ff */
[----:B------:R-:W-:Y:S02]  /*aae0*/  LOP3.LUT R146, R7, 0xff, RZ, 0xc0, !PT ;  /* 0x000000ff07927812 */ /* 0x000fe400078ec0ff */
[----:B------:R-:W-:Y:S01]  /*aaf0*/  LOP3.LUT R149, R150, 0xff00, R23, 0xf8, !PT ;  /* 0x0000ff0096957812 */ /* 0x000fe200078ef817 */
[----:B------:R-:W-:-:S03]  /*ab00*/  IMAD.WIDE.U32 R22, R22, 0x1000000, RZ ;  /* 0x0100000016167825 */ /* 0x000fc600078e00ff */
[----:B------:R-:W-:Y:S01]  /*ab10*/  LOP3.LUT R149, R149, 0xff, R10, 0xf8, !PT ;  /* 0x000000ff95957812 */ /* 0x000fe200078ef80a */
[----:B------:R-:W-:-:S03]  /*ab20*/  IMAD.WIDE.U32 R146, R146, 0x100, RZ ;  /* 0x0000010092927825 */ /* 0x000fc600078e00ff */
[----:B------:R-:W-:Y:S01]  /*ab30*/  LOP3.LUT R23, R25, R149, R23, 0xfe, !PT ;  /* 0x0000009519177212 */ /* 0x000fe200078efe17 */
[----:B0-----:R-:W-:Y:S01]  /*ab40*/  IMAD.WIDE.U32 R20, R17, 0x8, R20 ;  /* 0x0000000811147825 */ /* 0x001fe200078e0014 */
[----:B------:R-:W-:Y:S02]  /*ab50*/  LOP3.LUT R145, R146, R22, R24, 0xfe, !PT ;  /* 0x0000001692917212 */ /* 0x000fe400078efe18 */
[----:B------:R-:W-:Y:S02]  /*ab60*/  LOP3.LUT R23, R23, R147, RZ, 0xfc, !PT ;  /* 0x0000009317177212 */ /* 0x000fe400078efcff */
[----:B------:R-:W-:-:S05]  /*ab70*/  LOP3.LUT R22, R145, 0xff, R6, 0xf8, !PT ;  /* 0x000000ff91167812 */ /* 0x000fca00078ef806 */
[----:B------:R0:W-:Y:S02]  /*ab80*/  STG.E.64 desc[UR6][R20.64], R22 ;  /* 0x0000001614007986 */ /* 0x0001e4000c101b06 */
.L_x_1125:
[----:B------:R1:W5:Y:S04]  /*ab90*/  @P1 LDG.E.128 R36, desc[UR6][R140.64] ;  /* 0x000000068c241981 */ /* 0x000368000c1e1d00 */
[----:B------:R1:W5:Y:S04]  /*aba0*/  @P0 LDG.E.128 R40, desc[UR6][R18.64] ;  /* 0x0000000612280981 */ /* 0x000368000c1e1d00 */
[----:B------:R-:W5:Y:S01]  /*abb0*/  LDG.E.128 R140, desc[UR6][R142.64] ;  /* 0x000000068e8c7981 */ /* 0x000f62000c1e1d00 */
        /* <DEDUP_REMOVED lines=17> */
.L_x_1129:
        /* <DEDUP_REMOVED lines=13> */
.L_x_1131:
[----:B------:R-:W-:Y:S05]  /*ada0*/  BSYNC.RECONVERGENT B1 ;  /* 0x0000000000017941 */ /* 0x000fea0003800200 */
.L_x_1130:
        /* <DEDUP_REMOVED lines=57> */
[----:B------:R-:W-:Y:S01]  /*b140*/  MOV R145, R6 ;  /* 0x0000000600917202 */ /* 0x000fe20000000f00 */
[----:B------:R-:W-:Y:S01]  /*b150*/  IMAD.MOV.U32 R6, RZ, RZ, R14 ;  /* 0x000000ffff067224 */ /* 0x000fe200078e000e */
[----:B------:R-:W-:-:S07]  /*b160*/  LOP3.LUT R180, R180, UR16, R7, 0x96, !PT ;  /* 0x00000010b4b47c12 */ /* 0x000fce000f8e9607 */
.L_x_1128:
[----:B------:R-:W-:Y:S05]  /*b170*/  BSYNC.RECONVERGENT B0 ;  /* 0x0000000000007941 */ /* 0x000fea0003800200 */
.L_x_1127:
[----:B------:R-:W-:Y:S01]  /*b180*/  I2FP.F32.U32 R7, R6 ;  /* 0x0000000600077245 */ /* 0x000fe20000201000 */
[----:B-----5:R-:W-:Y:S01]  /*b190*/  IMAD.U32 R6, R140, 0x10000, RZ ;  /* 0x000100008c067824 */ /* 0x020fe200078e00ff */
[----:B------:R-:W-:Y:S01]  /*b1a0*/  ISETP.NE.AND P3, PT, R8, 0x1, PT ;  /* 0x000000010800780c */ /* 0x000fe20003f65270 */
[----:B------:R-:W-:Y:S01]  /*b1b0*/  BSSY.RECONVERGENT B0, `(.L_x_1132) ;  /* 0x000005d000007945 */ /* 0x000fe20003800200 */
[----:B------:R-:W-:Y:S02]  /*b1c0*/  HFMA2 R10, -RZ, RZ, 0, 1.1920928955078125e-07 ;  /* 0x00000002ff0a7431 */ /* 0x000fe400000001ff */
[----:B------:R-:W-:Y:S01]  /*b1d0*/  FFMA.FTZ R7, R7, R34, 1.1641532182693481445e-10 ;  /* 0x2f00000007077423 */ /* 0x000fe20000010022 */
[----:B------:R-:W-:Y:S01]  /*b1e0*/  FMUL.FTZ R6, R6, R35 ;  /* 0x0000002306067220 */ /* 0x000fe20000410000 */
[----:B------:R-:W-:-:S03]  /*b1f0*/  IMAD.MOV.U32 R9, RZ, RZ, R178 ;  /* 0x000000ffff097224 */ /* 0x000fc600078e00b2 */
        /* <DEDUP_REMOVED lines=14> */
.L_x_1134:
        /* <DEDUP_REMOVED lines=13> */
.L_x_1136:
[----:B------:R-:W-:Y:S05]  /*b3b0*/  BSYNC.RECONVERGENT B1 ;  /* 0x0000000000017941 */ /* 0x000fea0003800200 */
.L_x_1135:
[----:B-1----:R-:W-:Y:S01]  /*b3c0*/  IMAD.WIDE.U32 R18, R0, -0x326172a9, RZ ;  /* 0xcd9e8d5700127825 */ /* 0x002fe200078e00ff */
        /* <DEDUP_REMOVED lines=57> */
[----:B------:R-:W-:Y:S02]  /*b760*/  IMAD.MOV.U32 R9, RZ, RZ, R145 ;  /* 0x000000ffff097224 */ /* 0x000fe400078e0091 */
[----:B------:R-:W-:-:S07]  /*b770*/  IMAD.MOV.U32 R145, RZ, RZ, R8 ;  /* 0x000000ffff917224 */ /* 0x000fce00078e0008 */
.L_x_1133:
[----:B------:R-:W-:Y:S05]  /*b780*/  BSYNC.RECONVERGENT B0 ;  /* 0x0000000000007941 */ /* 0x000fea0003800200 */
.L_x_1132:
[----:B------:R-:W-:Y:S01]  /*b790*/  I2FP.F32.U32 R9, R9 ;  /* 0x0000000900097245 */ /* 0x000fe20000201000 */
[----:B------:R-:W-:Y:S01]  /*b7a0*/  @P1 IMAD.U32 R11, R36, 0x10000, RZ ;  /* 0x00010000240b1824 */ /* 0x000fe200078e00ff */
[----:B------:R-:W-:Y:S01]  /*b7b0*/  SHF.L.U32 R8, R40, 0x10, RZ ;  /* 0x0000001028087819 */ /* 0x000fe200000006ff */
[----:B------:R-:W-:Y:S01]  /*b7c0*/  BSSY.RECONVERGENT B0, `(.L_x_1137) ;  /* 0x0000060000007945 */ /* 0x000fe20003800200 */
[----:B------:R-:W-:Y:S01]  /*b7d0*/  ISETP.NE.AND P3, PT, R10, 0x1, PT ;  /* 0x000000010a00780c */ /* 0x000fe20003f65270 */
[----:B------:R-:W-:Y:S02]  /*b7e0*/  FFMA.FTZ R9, R9, R34, 1.1641532182693481445e-10 ;  /* 0x2f00000009097423 */ /* 0x000fe40000010022 */
[----:B------:R-:W-:-:S03]  /*b7f0*/  FMUL.FTZ R8, R8, R35 ;  /* 0x0000002308087220 */ /* 0x000fc60000410000 */
[----:B------:R-:W-:-:S04]  /*b800*/  FSETP.GTU.FTZ.AND P2, PT, R9, R144, PT ;  /* 0x000000900900720b */ /* 0x000fc80003f5c000 */
[----:B------:R-:W-:-:S05]  /*b810*/  FSEL R9, R8, RZ, !P2 ;  /* 0x000000ff08097208 */ /* 0x000fca0005000000 */
[----:B------:R-:W-:Y:S01]  /*b820*/  FADD.FTZ R6, R6, R9 ;  /* 0x0000000906067221 */ /* 0x000fe20000010000 */
[----:B------:R-:W-:-:S03]  /*b830*/  MOV R9, R178 ;  /* 0x000000b200097202 */ /* 0x000fc60000000f00 */
[--C-:B-1----:R-:W-:Y:S01]  /*b840*/  @P1 FADD.FTZ R18, R11, R6.reuse ;  /* 0x000000060b121221 */ /* 0x102fe20000010000 */
        /* <DEDUP_REMOVED lines=13> */
.L_x_1139:
        /* <DEDUP_REMOVED lines=13> */
.L_x_1141:
[----:B------:R-:W-:Y:S05]  /*b9f0*/  BSYNC.RECONVERGENT B1 ;  /* 0x0000000000017941 */ /* 0x000fea0003800200 */
.L_x_1140:
[----:B0-----:R-:W-:Y:S01]  /*ba00*/  IMAD.WIDE.U32 R20, R0, -0x326172a9, RZ ;  /* 0xcd9e8d5700147825 */ /* 0x001fe200078e00ff */
        /* <DEDUP_REMOVED lines=59> */
.L_x_1138:
[----:B------:R-:W-:Y:S05]  /*bdc0*/  BSYNC.RECONVERGENT B0 ;  /* 0x0000000000007941 */ /* 0x000fea0003800200 */
.L_x_1137:
        /* <DEDUP_REMOVED lines=21> */
.L_x_1144:
        /* <DEDUP_REMOVED lines=13> */
.L_x_1146:
[----:B------:R-:W-:Y:S05]  /*bff0*/  BSYNC.RECONVERGENT B1 ;  /* 0x0000000000017941 */ /* 0x000fea0003800200 */
.L_x_1145:
        /* <DEDUP_REMOVED lines=60> */
.L_x_1143:
[----:B------:R-:W-:Y:S05]  /*c3c0*/  BSYNC.RECONVERGENT B0 ;  /* 0x0000000000007941 */ /* 0x000fea0003800200 */
.L_x_1142:
[----:B------:R-:W-:Y:S01]  /*c3d0*/  I2FP.F32.U32 R9, R9 ;  /* 0x0000000900097245 */ /* 0x000fe20000201000 */
[----:B------:R-:W-:Y:S01]  /*c3e0*/  BSSY.RECONVERGENT B0, `(.L_x_1147) ;  /* 0x0000064000007945 */ /* 0x000fe20003800200 */
[----:B------:R-:W-:Y:S02]  /*c3f0*/  PRMT R8, R40, 0x7632, R8 ;  /* 0x0000763228087816 */ /* 0x000fe40000000008 */
[----:B------:R-:W-:Y:S01]  /*c400*/  ISETP.NE.AND P3, PT, R12, 0x1, PT ;  /* 0x000000010c00780c */ /* 0x000fe20003f65270 */
[----:B------:R-:W-:Y:S01]  /*c410*/  FFMA.FTZ R9, R9, R34, 1.1641532182693481445e-10 ;  /* 0x2f00000009097423 */ /* 0x000fe20000010022 */
[----:B------:R-:W-:-:S04]  /*c420*/  SHF.L.U32 R8, R8, 0x10, RZ ;  /* 0x0000001008087819 */ /* 0x000fc800000006ff */
[----:B------:R-:W-:Y:S01]  /*c430*/  FSETP.GTU.FTZ.AND P2, PT, R9, R144, PT ;  /* 0x000000900900720b */ /* 0x000fe20003f5c000 */
[----:B------:R-:W-:Y:S01]  /*c440*/  FMUL.FTZ R8, R8, R35 ;  /* 0x0000002308087220 */ /* 0x000fe20000410000 */
[----:B------:R-:W-:-:S04]  /*c450*/  @P1 PRMT R9, R36, 0x7632, R9 ;  /* 0x0000763224091816 */ /* 0x000fc80000000009 */
[----:B------:R-:W-:Y:S01]  /*c460*/  FSEL R10, R8, RZ, !P2 ;  /* 0x000000ff080a7208 */ /* 0x000fe20005000000 */
[----:B------:R-:W-:Y:S01]  /*c470*/  @P1 IMAD.U32 R8, R9, 0x10000, RZ ;  /* 0x0001000009081824 */ /* 0x000fe200078e00ff */
[----:B------:R-:W-:-:S03]  /*c480*/  MOV R9, R178 ;  /* 0x000000b200097202 */ /* 0x000fc60000000f00 */
        /* <DEDUP_REMOVED lines=15> */
.L_x_1149:
        /* <DEDUP_REMOVED lines=13> */
.L_x_1151:
[----:B------:R-:W-:Y:S05]  /*c650*/  BSYNC.RECONVERGENT B1 ;  /* 0x0000000000017941 */ /* 0x000fea0003800200 */
.L_x_1150:
        /* <DEDUP_REMOVED lines=60> */
.L_x_1148:
[----:B------:R-:W-:Y:S05]  /*ca20*/  BSYNC.RECONVERGENT B0 ;  /* 0x0000000000007941 */ /* 0x000fea0003800200 */
.L_x_1147:
[----:B------:R-:W-:Y:S01]  /*ca30*/  I2FP.F32.U32 R9, R9 ;  /* 0x0000000900097245 */ /* 0x000fe20000201000 */
[----:B------:R-:W-:Y:S01]  /*ca40*/  IMAD.U32 R8, R141, 0x10000, RZ ;  /* 0x000100008d087824 */ /* 0x000fe200078e00ff */
        /* <DEDUP_REMOVED lines=20> */
.L_x_1154:
        /* <DEDUP_REMOVED lines=13> */
.L_x_1156:
[----:B------:R-:W-:Y:S05]  /*cc60*/  BSYNC.RECONVERGENT B1 ;  /* 0x0000000000017941 */ /* 0x000fea0003800200 */
.L_x_1155:
        /* <DEDUP_REMOVED lines=60> */
.L_x_1153:
[----:B------:R-:W-:Y:S05]  /*d030*/  BSYNC.RECONVERGENT B0 ;  /* 0x0000000000007941 */ /* 0x000fea0003800200 */
.L_x_1152:
        /* <DEDUP_REMOVED lines=11> */
[--C-:B0-----:R-:W-:Y:S01]  /*d0f0*/  @P1 FADD.FTZ R20, R13, R8.reuse ;  /* 0x000000080d141221 */ /* 0x101fe20000010000 */
        /* <DEDUP_REMOVED lines=13> */
.L_x_1159:
        /* <DEDUP_REMOVED lines=13> */
.L_x_1161:
[----:B------:R-:W-:Y:S05]  /*d2a0*/  BSYNC.RECONVERGENT B1 ;  /* 0x0000000000017941 */ /* 0x000fea0003800200 */
.L_x_1160:
        /* <DEDUP_REMOVED lines=60> */
.L_x_1158:
[----:B------:R-:W-:Y:S05]  /*d670*/  BSYNC.RECONVERGENT B0 ;  /* 0x0000000000007941 */ /* 0x000fea0003800200 */
.L_x_1157:
        /* <DEDUP_REMOVED lines=10> */
[----:B------:R-:W-:-:S04]  /*d720*/  PLOP3.LUT P3, PT, P3, PT, PT, 0x8, 0x80 ;  /* 0x000000000080781c */ /* 0x000fc80001f6e170 */
        /* <DEDUP_REMOVED lines=10> */
.L_x_1164:
        /* <DEDUP_REMOVED lines=13> */
.L_x_1166:
[----:B------:R-:W-:Y:S05]  /*d8a0*/  BSYNC.RECONVERGENT B1 ;  /* 0x0000000000017941 */ /* 0x000fea0003800200 */
.L_x_1165:
        /* <DEDUP_REMOVED lines=60> */
.L_x_1163:
[----:B------:R-:W-:Y:S05]  /*dc70*/  BSYNC.RECONVERGENT B0 ;  /* 0x0000000000007941 */ /* 0x000fea0003800200 */
.L_x_1162:
[----:B------:R-:W-:Y:S01]  /*dc80*/  I2FP.F32.U32 R11, R11 ;  /* 0x0000000b000b7245 */ /* 0x000fe20000201000 */
[----:B------:R-:W-:Y:S01]  /*dc90*/  BSSY.RECONVERGENT B0, `(.L_x_1167) ;  /* 0x0000064000007945 */ /* 0x000fe20003800200 */
[----:B------:R-:W-:Y:S01]  /*dca0*/  PRMT R10, R41, 0x7632, R10 ;  /* 0x00007632290a7816 */ /* 0x000fe2000000000a */
[----:B------:R-:W-:Y:S02]  /*dcb0*/  IMAD.MOV.U32 R22, RZ, RZ, 0x2 ;  /* 0x00000002ff167424 */ /* 0x000fe400078e00ff */
[----:B------:R-:W-:Y:S01]  /*dcc0*/  FFMA.FTZ R11, R11, R34, 1.1641532182693481445e-10 ;  /* 0x2f0000000b0b7423 */ /* 0x000fe20000010022 */
[----:B------:R-:W-:-:S04]  /*dcd0*/  SHF.L.U32 R10, R10, 0x10, RZ ;  /* 0x000000100a0a7819 */ /* 0x000fc800000006ff */
[----:B------:R-:W-:Y:S01]  /*dce0*/  FSETP.GTU.FTZ.AND P2, PT, R11, R144, PT ;  /* 0x000000900b00720b */ /* 0x000fe20003f5c000 */
[----:B------:R-:W-:Y:S01]  /*dcf0*/  FMUL.FTZ R10, R10, R35 ;  /* 0x000000230a0a7220 */ /* 0x000fe20000410000 */
[----:B------:R-:W-:-:S04]  /*dd00*/  @P1 PRMT R11, R37, 0x7632, R11 ;  /* 0x00007632250b1816 */ /* 0x000fc8000000000b */
[----:B------:R-:W-:Y:S01]  /*dd10*/  FSEL R10, R10, RZ, !P2 ;  /* 0x000000ff0a0a7208 */ /* 0x000fe20005000000 */
[----:B------:R-:W-:-:S04]  /*dd20*/  @P1 IMAD.U32 R11, R11, 0x10000, RZ ;  /* 0x000100000b0b1824 */ /* 0x000fc800078e00ff */
[----:B------:R-:W-:Y:S01]  /*dd30*/  FADD.FTZ R10, R9, R10 ;  /* 0x0000000a090a7221 */ /* 0x000fe20000010000 */
[----:B------:R-:W-:Y:S02]  /*dd40*/  SEL R9, RZ, 0x1, P2 ;  /* 0x00000001ff097807 */ /* 0x000fe40001000000 */
[----:B------:R-:W-:Y:S01]  /*dd50*/  ISETP.NE.AND P2, PT, R12, 0x1, PT ;  /* 0x000000010c00780c */ /* 0x000fe20003f45270 */
[----:B------:R-:W-:Y:S01]  /*dd60*/  @P1 FADD.FTZ R21, R10, R11 ;  /* 0x0000000b0a151221 */ /* 0x000fe20000010000 */
[----:B------:R-:W-:Y:S01]  /*dd70*/  @!P1 IMAD.MOV.U32 R21, RZ, RZ, R10 ;  /* 0x000000ffff159224 */ /* 0x000fe200078e000a */
[----:B------:R-:W-:-:S04]  /*dd80*/  MOV R11, R178 ;  /* 0x000000b2000b7202 */ /* 0x000fc80000000f00 */
[----:B------:R-:W-:-:S06]  /*dd90*/  F2FP.BF16.F32.PACK_AB R13, RZ, R21 ;  /* 0x00000015ff0d723e */ /* 0x000fcc00000010ff */
        /* <DEDUP_REMOVED lines=9> */
.L_x_1169:
        /* <DEDUP_REMOVED lines=13> */
.L_x_1171:
[----:B------:R-:W-:Y:S05]  /*df00*/  BSYNC.RECONVERGENT B1 ;  /* 0x0000000000017941 */ /* 0x000fea0003800200 */
.L_x_1170:
        /* <DEDUP_REMOVED lines=60> */
.L_x_1168:
[----:B------:R-:W-:Y:S05]  /*e2d0*/  BSYNC.RECONVERGENT B0 ;  /* 0x0000000000007941 */ /* 0x000fea0003800200 */
.L_x_1167:
[----:B------:R-:W-:Y:S01]  /*e2e0*/  I2FP.F32.U32 R11, R11 ;  /* 0x0000000b000b7245 */ /* 0x000fe20000201000 */
[----:B------:R-:W-:Y:S01]  /*e2f0*/  IMAD.U32 R10, R142, 0x10000, RZ ;  /* 0x000100008e0a7824 */ /* 0x000fe200078e00ff */
[----:B------:R-:W-:Y:S01]  /*e300*/  ISETP.NE.AND P3, PT, R22, 0x1, PT ;  /* 0x000000011600780c */ /* 0x000fe20003f65270 */
[----:B------:R-:W-:Y:S01]  /*e310*/  BSSY.RECONVERGENT B0, `(.L_x_1172) ;  /* 0x000005c000007945 */ /* 0x000fe20003800200 */
[----:B------:R-:W-:Y:S02]  /*e320*/  HFMA2 R24, -RZ, RZ, 0, 1.1920928955078125e-07 ;  /* 0x00000002ff187431 */ /* 0x000fe400000001ff */
[----:B------:R-:W-:Y:S01]  /*e330*/  FFMA.FTZ R11, R11, R34, 1.1641532182693481445e-10 ;  /* 0x2f0000000b0b7423 */ /* 0x000fe20000010022 */
[----:B------:R-:W-:Y:S01]  /*e340*/  FMUL.FTZ R10, R10, R35 ;  /* 0x000000230a0a7220 */ /* 0x000fe20000410000 */
[----:B------:R-:W-:-:S03]  /*e350*/  PRMT R142, R142, 0x7632, R142 ;  /* 0x000076328e8e7816 */ /* 0x000fc6000000008e */
        /* <DEDUP_REMOVED lines=13> */
.L_x_1174:
        /* <DEDUP_REMOVED lines=13> */
.L_x_1176:
[----:B------:R-:W-:Y:S05]  /*e500*/  BSYNC.RECONVERGENT B1 ;  /* 0x0000000000017941 */ /* 0x000fea0003800200 */
.L_x_1175:
        /* <DEDUP_REMOVED lines=60> */
.L_x_1173:
[----:B------:R-:W-:Y:S05]  /*e8d0*/  BSYNC.RECONVERGENT B0 ;  /* 0x0000000000007941 */ /* 0x000fea0003800200 */
.L_x_1172:
[----:B------:R-:W-:Y:S01]  /*e8e0*/  I2FP.F32.U32 R11, R11 ;  /* 0x0000000b000b7245 */ /* 0x000fe20000201000 */
[----:B------:R-:W-:Y:S01]  /*e8f0*/  @P1 IMAD.U32 R23, R38, 0x10000, RZ ;  /* 0x0001000026171824 */ /* 0x000fe200078e00ff */
[----:B------:R-:W-:Y:S01]  /*e900*/  SHF.L.U32 R10, R42, 0x10, RZ ;  /* 0x000000102a0a7819 */ /* 0x000fe200000006ff */
[----:B------:R-:W-:Y:S02]  /*e910*/  BSSY.RECONVERGENT B0, `(.L_x_1177) ;  /* 0x0000060000007945 */ /* 0x000fe40003800200 */
[----:B------:R-:W-:Y:S02]  /*e920*/  FFMA.FTZ R11, R11, R34, 1.1641532182693481445e-10 ;  /* 0x2f0000000b0b7423 */ /* 0x000fe40000010022 */
[----:B------:R-:W-:-:S03]  /*e930*/  FMUL.FTZ R10, R10, R35 ;  /* 0x000000230a0a7220 */ /* 0x000fc60000410000 */
[----:B------:R-:W-:-:S04]  /*e940*/  FSETP.GTU.FTZ.AND P3, PT, R11, R144, PT ;  /* 0x000000900b00720b */ /* 0x000fc80003f7c000 */
[----:B------:R-:W-:Y:S02]  /*e950*/  FSEL R11, R10, RZ, !P3 ;  /* 0x000000ff0a0b7208 */ /* 0x000fe40005800000 */
[----:B------:R-:W-:Y:S02]  /*e960*/  SEL R10, RZ, 0x1, P3 ;  /* 0x00000001ff0a7807 */ /* 0x000fe40001800000 */
[----:B------:R-:W-:Y:S01]  /*e970*/  ISETP.NE.AND P3, PT, R24, 0x1, PT ;  /* 0x000000011800780c */ /* 0x000fe20003f65270 */
[----:B------:R-:W-:Y:S01]  /*e980*/  FADD.FTZ R12, R12, R11 ;  /* 0x0000000b0c0c7221 */ /* 0x000fe20000010000 */
[----:B------:R-:W-:-:S03]  /*e990*/  MOV R11, R178 ;  /* 0x000000b2000b7202 */ /* 0x000fc60000000f00 */
[--C-:B------:R-:W-:Y:S01]  /*e9a0*/  @P1 FADD.FTZ R22, R23, R12.reuse ;  /* 0x0000000c17161221 */ /* 0x100fe20000010000 */
[----:B------:R-:W-:Y:S02]  /*e9b0*/  @!P1 IMAD.MOV.U32 R22, RZ, RZ, R12 ;  /* 0x000000ffff169224 */ /* 0x000fe400078e000c */
[----:B------:R-:W-:-:S03]  /*e9c0*/  IMAD.MOV.U32 R23, RZ, RZ, 0x2 ;  /* 0x00000002ff177424 */ /* 0x000fc600078e00ff */
[----:B------:R-:W-:Y:S02]  /*e9d0*/  F2FP.BF16.F32.PACK_AB R150, RZ, R22 ;  /* 0x00000016ff96723e */ /* 0x000fe400000010ff */
        /* <DEDUP_REMOVED lines=9> */
.L_x_1179:
        /* <DEDUP_REMOVED lines=13> */
.L_x_1181:
[----:B------:R-:W-:Y:S05]  /*eb40*/  BSYNC.RECONVERGENT B1 ;  /* 0x0000000000017941 */ /* 0x000fea0003800200 */
.L_x_1180:
        /* <DEDUP_REMOVED lines=60> */
.L_x_1178:
[----:B------:R-:W-:Y:S05]  /*ef10*/  BSYNC.RECONVERGENT B0 ;  /* 0x0000000000007941 */ /* 0x000fea0003800200 */
.L_x_1177:
        /* <DEDUP_REMOVED lines=8> */
[----:B------:R-:W-:-:S04]  /*efa0*/  FSETP.GTU.FTZ.AND P3, PT, R11, R144, PT ;  /* 0x000000900b00720b */ /* 0x000fc80003f7c000 */
        /* <DEDUP_REMOVED lines=11> */
.L_x_1184:
        /* <DEDUP_REMOVED lines=13> */
.L_x_1186:
[----:B------:R-:W-:Y:S05]  /*f130*/  BSYNC.RECONVERGENT B1 ;  /* 0x0000000000017941 */ /* 0x000fea0003800200 */
.L_x_1185:
        /* <DEDUP_REMOVED lines=15> */
[----:B------:R-:W-:Y:S02]  /*f230*/  UIADD3 UR16, UPT, UPT, UR5, 0x32370b8f, URZ ;  /* 0x32370b8f05107890 */ /* 0x000fe4000fffe0ff */
[----:B------:R-:W-:Y:S01]  /*f240*/  IMAD.MOV.U32 R151, RZ, RZ, RZ ;  /* 0x000000ffff977224 */ /* 0x000fe200078e00ff */
        /* <DEDUP_REMOVED lines=43> */
.L_x_1183:
[----:B------:R-:W-:Y:S05]  /*f500*/  BSYNC.RECONVERGENT B0 ;  /* 0x0000000000007941 */ /* 0x000fea0003800200 */
.L_x_1182:
[----:B------:R-:W-:Y:S01]  /*f510*/  I2FP.F32.U32 R23, R12 ;  /* 0x0000000c00177245 */ /* 0x000fe20000201000 */
[----:B------:R-:W-:Y:S01]  /*f520*/  BSSY.RECONVERGENT B0, `(.L_x_1187) ;  /* 0x0000065000007945 */ /* 0x000fe20003800200 */
[----:B------:R-:W-:Y:S01]  /*f530*/  PRMT R12, R42, 0x7632, R12 ;  /* 0x000076322a0c7816 */ /* 0x000fe2000000000c */
[----:B------:R-:W-:Y:S01]  /*f540*/  IMAD.MOV.U32 R152, RZ, RZ, 0x2 ;  /* 0x00000002ff987424 */ /* 0x000fe200078e00ff */
[----:B------:R-:W-:Y:S01]  /*f550*/  MOV R25, R178 ;  /* 0x000000b200197202 */ /* 0x000fe20000000f00 */
[----:B------:R-:W-:Y:S01]  /*f560*/  FFMA.FTZ R23, R23, R34, 1.1641532182693481445e-10 ;  /* 0x2f00000017177423 */ /* 0x000fe20000010022 */
[----:B------:R-:W-:-:S04]  /*f570*/  SHF.L.U32 R12, R12, 0x10, RZ ;  /* 0x000000100c0c7819 */ /* 0x000fc800000006ff */
[----:B------:R-:W-:Y:S01]  /*f580*/  FSETP.GTU.FTZ.AND P4, PT, R23, R144, PT ;  /* 0x000000901700720b */ /* 0x000fe20003f9c000 */
[----:B------:R-:W-:Y:S01]  /*f590*/  FMUL.FTZ R12, R12, R35 ;  /* 0x000000230c0c7220 */ /* 0x000fe20000410000 */
[----:B------:R-:W-:-:S04]  /*f5a0*/  @P1 PRMT R23, R38, 0x7632, R23 ;  /* 0x0000763226171816 */ /* 0x000fc80000000017 */
[----:B------:R-:W-:Y:S01]  /*f5b0*/  FSEL R142, R12, RZ, !P4 ;  /* 0x000000ff0c8e7208 */ /* 0x000fe20006000000 */
[----:B------:R-:W-:Y:S01]  /*f5c0*/  @P1 IMAD.U32 R24, R23, 0x10000, RZ ;  /* 0x0001000017181824 */ /* 0x000fe200078e00ff */
[----:B------:R-:W-:Y:S02]  /*f5d0*/  SEL R12, RZ, 0x1, P4 ;  /* 0x00000001ff0c7807 */ /* 0x000fe40002000000 */
[----:B------:R-:W-:Y:S01]  /*f5e0*/  ISETP.NE.AND P4, PT, R151, 0x1, PT ;  /* 0x000000019700780c */ /* 0x000fe20003f85270 */
[----:B------:R-:W-:-:S04]  /*f5f0*/  FADD.FTZ R11, R11, R142 ;  /* 0x0000008e0b0b7221 */ /* 0x000fc80000010000 */
[----:B------:R-:W-:Y:S01]  /*f600*/  @P1 FADD.FTZ R23, R11, R24 ;  /* 0x000000180b171221 */ /* 0x000fe20000010000 */
[--C-:B------:R-:W-:Y:S01]  /*f610*/  @!P1 IMAD.MOV.U32 R23, RZ, RZ, R11.reuse ;  /* 0x000000ffff179224 */ /* 0x100fe200078e000b */
[----:B------:R-:W-:-:S04]  /*f620*/  PRMT R11, R12, 0x7610, R11 ;  /* 0x000076100c0b7816 */ /* 0x000fc8000000000b */
        /* <DEDUP_REMOVED lines=10> */
.L_x_1189:
        /* <DEDUP_REMOVED lines=13> */
.L_x_1191:
[----:B------:R-:W-:Y:S05]  /*f7a0*/  BSYNC.RECONVERGENT B1 ;  /* 0x0000000000017941 */ /* 0x000fea0003800200 */
.L_x_1190:
        /* <DEDUP_REMOVED lines=60> */
.L_x_1188:
[----:B------:R-:W-:Y:S05]  /*fb70*/  BSYNC.RECONVERGENT B0 ;  /* 0x0000000000007941 */ /* 0x000fea0003800200 */
.L_x_1187:
[----:B------:R-:W-:Y:S01]  /*fb80*/  I2FP.F32.U32 R25, R25 ;  /* 0x0000001900197245 */ /* 0x000fe20000201000 */
[----:B------:R-:W-:Y:S01]  /*fb90*/  IMAD.U32 R12, R143, 0x10000, RZ ;  /* 0x000100008f0c7824 */ /* 0x000fe200078e00ff */
[----:B------:R-:W-:Y:S01]  /*fba0*/  ISETP.NE.AND P5, PT, R152, 0x1, PT ;  /* 0x000000019800780c */ /* 0x000fe20003fa5270 */
        /* <DEDUP_REMOVED lines=18> */
.L_x_1194:
        /* <DEDUP_REMOVED lines=13> */
.L_x_1196:
[----:B------:R-:W-:Y:S05]  /*fda0*/  BSYNC.RECONVERGENT B1 ;  /* 0x0000000000017941 */ /* 0x000fea0003800200 */
.L_x_1195:
        /* <DEDUP_REMOVED lines=60> */
.L_x_1193:
[----:B------:R-:W-:Y:S05]  /*10170*/  BSYNC.RECONVERGENT B0 ;  /* 0x0000000000007941 */ /* 0x000fea0003800200 */
.L_x_1192:
[----:B------:R-:W-:Y:S01]  /*10180*/  I2FP.F32.U32 R143, R24 ;  /* 0x00000018008f7245 */ /* 0x000fe20000201000 */
[----:B------:R-:W-:Y:S01]  /*10190*/  @P1 IMAD.U32 R153, R39, 0x10000, RZ ;  /* 0x0001000027991824 */ /* 0x000fe200078e00ff */
[----:B------:R-:W-:Y:S01]  /*101a0*/  SHF.L.U32 R24, R43, 0x10, RZ ;  /* 0x000000102b187819 */ /* 0x000fe200000006ff */
        /* <DEDUP_REMOVED lines=11> */
[----:B------:R-:W-:Y:S02]  /*10260*/  MOV R153, R178 ;  /* 0x000000b200997202 */ /* 0x000fe40000000f00 */
[----:B------:R-:W-:Y:S02]  /*10270*/  PRMT R12, R151, 0x7610, R12 ;  /* 0x00007610970c7816 */ /* 0x000fe4000000000c */
        /* <DEDUP_REMOVED lines=10> */
.L_x_1199:
        /* <DEDUP_REMOVED lines=13> */
.L_x_1201:
[----:B------:R-:W-:Y:S05]  /*103f0*/  BSYNC.RECONVERGENT B1 ;  /* 0x0000000000017941 */ /* 0x000fea0003800200 */
.L_x_1200:
        /* <DEDUP_REMOVED lines=60> */
.L_x_1198:
[----:B------:R-:W-:Y:S05]  /*107c0*/  BSYNC.RECONVERGENT B0 ;  /* 0x0000000000007941 */ /* 0x000fea0003800200 */
.L_x_1197:
        /* <DEDUP_REMOVED lines=20> */
.L_x_1204:
        /* <DEDUP_REMOVED lines=8> */
[----:B------:R-:W-:Y:S01]  /*10990*/  @!P6 IADD3 R0, PT, PT, R0, 0x1, RZ ;  /* 0x000000010000e810 */ /* 0x000fe20007ffe0ff */
[----:B------:R-:W-:Y:S02]  /*109a0*/  @!P6 VIADD R152, R5, 0x1 ;  /* 0x000000010598e836 */ /* 0x000fe40000000000 */
[----:B------:R-:W-:Y:S01]  /*109b0*/  @!P6 IMAD.MOV.U32 R4, RZ, RZ, RZ ;  /* 0x000000ffff04e224 */ /* 0x000fe200078e00ff */
[----:B------:R-:W-:-:S13]  /*109c0*/  ISETP.NE.AND P0, PT, R0, RZ, !P6 ;  /* 0x000000ff0000720c */ /* 0x000fda0007705270 */
[----:B------:R-:W-:Y:S01]  /*109d0*/  @P0 IMAD.MOV R152, RZ, RZ, R5 ;  /* 0x000000ffff980224 */ /* 0x000fe200078e0205 */
[----:B------:R-:W-:-:S04]  /*109e0*/  ISETP.NE.AND P0, PT, R151, RZ, PT ;  /* 0x000000ff9700720c */ /* 0x000fc80003f05270 */
[----:B------:R-:W-:-:S09]  /*109f0*/  @!P6 MOV R5, R152 ;  /* 0x000000980005e202 */ /* 0x000fd20000000f00 */
.L_x_1206:
[----:B------:R-:W-:Y:S05]  /*10a00*/  BSYNC.RECONVERGENT B1 ;  /* 0x0000000000017941 */ /* 0x000fea0003800200 */
.L_x_1205:
        /* <DEDUP_REMOVED lines=60> */
.L_x_1203:
[----:B------:R-:W-:Y:S05]  /*10dd0*/  BSYNC.RECONVERGENT B0 ;  /* 0x0000000000007941 */ /* 0x000fea0003800200 */
.L_x_1202:
[----:B------:R-:W-:Y:S02]  /*10de0*/  I2FP.F32.U32 R151, R153 ;  /* 0x0000009900977245 */ /* 0x000fe40000201000 */
[----:B------:R-:W-:Y:S02]  /*10df0*/  PRMT R152, R43, 0x7632, R152 ;  /* 0x000076322b987816 */ /* 0x000fe40000000098 */
[----:B------:R-:W-:Y:S01]  /*10e00*/  PRMT R141, R141, 0x5410, R13 ;  /* 0x000054108d8d7816 */ /* 0x000fe2000000000d */
[----:B------:R-:W-:Y:S01]  /*10e10*/  FFMA.FTZ R151, R151, R34, 1.1641532182693481445e-10 ;  /* 0x2f00000097977423 */ /* 0x000fe20000010022 */
[----:B------:R-:W-:Y:S02]  /*10e20*/  SHF.L.U32 R152, R152, 0x10, RZ ;  /* 0x0000001098987819 */ /* 0x000fe400000006ff */
[----:B------:R-:W-:Y:S02]  /*10e30*/  PRMT R142, R150, 0x5410, R142 ;  /* 0x00005410968e7816 */ /* 0x000fe4000000008e */
[----:B------:R-:W-:Y:S01]  /*10e40*/  FSETP.GTU.FTZ.AND P6, PT, R151, R144, PT ;  /* 0x000000909700720b */ /* 0x000fe20003fdc000 */
[----:B------:R-:W-:Y:S01]  /*10e50*/  FMUL.FTZ R152, R152, R35 ;  /* 0x0000002398987220 */ /* 0x000fe20000410000 */
[----:B------:R-:W-:-:S02]  /*10e60*/  PRMT R140, R140, 0x5410, R149 ;  /* 0x000054108c8c7816 */ /* 0x000fc40000000095 */
[----:B------:R-:W-:Y:S02]  /*10e70*/  SEL R151, RZ, 0x1, P6 ;  /* 0x00000001ff977807 */ /* 0x000fe40003000000 */
[----:B------:R-:W-:Y:S02]  /*10e80*/  FSEL R154, R152, RZ, !P6 ;  /* 0x000000ff989a7208 */ /* 0x000fe40007000000 */
[----:B------:R-:W-:Y:S02]  /*10e90*/  @P1 PRMT R152, R39, 0x7632, R152 ;  /* 0x0000763227981816 */ /* 0x000fe40000000098 */
[----:B------:R-:W-:-:S03]  /*10ea0*/  PRMT R13, R151, 0x7610, R13 ;  /* 0x00007610970d7816 */ /* 0x000fc6000000000d */
[----:B------:R-:W-:Y:S02]  /*10eb0*/  @P1 IMAD.U32 R153, R152, 0x10000, RZ ;  /* 0x0001000098991824 */ /* 0x000fe400078e00ff */
[----:B------:R-:W-:-:S04]  /*10ec0*/  FADD.FTZ R152, R25, R154 ;  /* 0x0000009a19987221 */ /* 0x000fc80000010000 */
[----:B------:R-:W-:Y:S01]  /*10ed0*/  @P1 FADD.FTZ R25, R152, R153 ;  /* 0x0000009998191221 */ /* 0x000fe20000010000 */
[----:B------:R-:W-:-:S05]  /*10ee0*/  @!P1 IMAD.MOV.U32 R25, RZ, RZ, R152 ;  /* 0x000000ffff199224 */ /* 0x000fca00078e0098 */
[----:B------:R-:W-:-:S04]  /*10ef0*/  F2FP.BF16.F32.PACK_AB R152, RZ, R25 ;  /* 0x00000019ff98723e */ /* 0x000fc800000010ff */
[----:B------:R-:W-:Y:S01]  /*10f00*/  PRMT R143, R143, 0x5410, R152 ;  /* 0x000054108f8f7816 */ /* 0x000fe20000000098 */
[----:B------:R-:W-:Y:S06]  /*10f10*/  BRA `(.L_x_1207) ;  /* 0x00000030008c7947 */ /* 0x000fec0003800000 */
.L_x_1126:
[----:B------:R-:W-:Y:S01]  /*10f20*/  ISETP.NE.AND P2, PT, R148, 0x1, PT ;  /* 0x000000019400780c */ /* 0x000fe20003f45270 */
[----:B------:R-:W-:Y:S01]  /*10f30*/  BSSY.RECONVERGENT B0, `(.L_x_1208) ;  /* 0x0000059000007945 */ /* 0x000fe20003800200 */
[----:B0-----:R-:W-:Y:S01]  /*10f40*/  IMAD.MOV.U32 R20, RZ, RZ, 0x2 ;  /* 0x00000002ff147424 */ /* 0x001fe200078e00ff */
[----:B-1----:R-:W-:Y:S01]  /*10f50*/  MOV R18, R178 ;  /* 0x000000b200127202 */ /* 0x002fe20000000f00 */
[----:B------:R-:W-:-:S09]  /*10f60*/  IMAD.MOV.U32 R145, RZ, RZ, R14 ;  /* 0x000000ffff917224 */ /* 0x000fd200078e000e */
[----:B------:R-:W-:Y:S05]  /*10f70*/  @!P2 BRA `(.L_x_1209) ;  /* 0x000000040050a947 */ /* 0x000fea0003800000 */
[----:B------:R-:W-:-:S13]  /*10f80*/  ISETP.NE.AND P2, PT, R148, 0x3, PT ;  /* 0x000000039400780c */ /* 0x000fda0003f45270 */
[----:B------:R-:W-:Y:S05]  /*10f90*/  @!P2 BRA `(.L_x_1210) ;  /* 0x000000000020a947 */ /* 0x000fea0003800000 */
[----:B------:R-:W-:-:S13]  /*10fa0*/  ISETP.NE.AND P2, PT, R148, 0x2, PT ;  /* 0x000000029400780c */ /* 0x000fda0003f45270 */
[----:B------:R-:W-:Y:S01]  /*10fb0*/  @!P2 IMAD.MOV.U32 R20, RZ, RZ, 0x3 ;  /* 0x00000003ff14a424 */ /* 0x000fe200078e00ff */
[----:B------:R-:W-:Y:S01]  /*10fc0*/  @!P2 MOV R18, R180 ;  /* 0x000000b40012a202 */ /* 0x000fe20000000f00 */
[--C-:B------:R-:W-:Y:S02]  /*10fd0*/  @!P2 IMAD.MOV.U32 R145, RZ, RZ, R14.reuse ;  /* 0x000000ffff91a224 */ /* 0x100fe400078e000e */
[----:B------:R-:W-:Y:S02]  /*10fe0*/  @P2 VIADD R20, R148, 0x1 ;  /* 0x0000000194142836 */ /* 0x000fe40000000000 */
[----:B------:R-:W-:Y:S02]  /*10ff0*/  @P2 IMAD.MOV.U32 R145, RZ, RZ, R14 ;  /* 0x000000ffff912224 */ /* 0x000fe400078e000e */
[----:B------:R-:W-:Y:S01]  /*11000*/  @P2 IMAD.MOV.U32 R18, RZ, RZ, R179 ;  /* 0x000000ffff122224 */ /* 0x000fe200078e00b3 */
[----:B------:R-:W-:Y:S06]  /*11010*/  BRA `(.L_x_1209) ;  /* 0x0000000400287947 */ /* 0x000fec0003800000 */
.L_x_1210:
        /* <DEDUP_REMOVED lines=13> */
.L_x_1212:
[----:B------:R-:W-:Y:S05]  /*110f0*/  BSYNC.RECONVERGENT B1 ;  /* 0x0000000000017941 */ /* 0x000fea0003800200 */
.L_x_1211:
        /* <DEDUP_REMOVED lines=58> */
[----:B------:R-:W-:Y:S01]  /*114a0*/  IMAD.MOV.U32 R20, RZ, RZ, RZ ;  /* 0x000000ffff147224 */ /* 0x000fe200078e00ff */
[----:B------:R-:W-:-:S07]  /*114b0*/  MOV R18, R14 ;  /* 0x0000000e00127202 */ /* 0x000fce0000000f00 */
.L_x_1209:
[----:B------:R-:W-:Y:S05]  /*114c0*/  BSYNC.RECONVERGENT B0 ;  /* 0x0000000000007941 */ /* 0x000fea0003800200 */
.L_x_1208:
[----:B------:R-:W-:Y:S01]  /*114d0*/  I2FP.F32.U32 R19, R18 ;  /* 0x0000001200137245 */ /* 0x000fe20000201000 */
[----:B-----5:R-:W-:Y:S01]  /*114e0*/  IMAD.U32 R14, R140, 0x10000, RZ ;  /* 0x000100008c0e7824 */ /* 0x020fe200078e00ff */
[----:B------:R-:W-:Y:S01]  /*114f0*/  ISETP.NE.AND P3, PT, R20, 0x1, PT ;  /* 0x000000011400780c */ /* 0x000fe20003f65270 */
[----:B------:R-:W-:Y:S01]  /*11500*/  BSSY.RECONVERGENT B0, `(.L_x_1213) ;  /* 0x0000060000007945 */ /* 0x000fe20003800200 */
[----:B------:R-:W-:Y:S02]  /*11510*/  HFMA2 R22, -RZ, RZ, 0, 1.1920928955078125e-07 ;  /* 0x00000002ff167431 */ /* 0x000fe400000001ff */
[----:B------:R-:W-:Y:S01]  /*11520*/  FFMA.FTZ R19, R19, R34, 1.1641532182693481445e-10 ;  /* 0x2f00000013137423 */ /* 0x000fe20000010022 */
[----:B------:R-:W-:Y:S01]  /*11530*/  FMUL.FTZ R14, R14, R35 ;  /* 0x000000230e0e7220 */ /* 0x000fe20000410000 */
[----:B------:R-:W-:-:S03]  /*11540*/  PRMT R140, R140, 0x7632, R140 ;  /* 0x000076328c8c7816 */ /* 0x000fc6000000008c */
[----:B------:R-:W-:Y:S01]  /*11550*/  FSETP.GTU.FTZ.AND P2, PT, R19, R144, PT ;  /* 0x000000901300720b */ /* 0x000fe20003f5c000 */
[----:B------:R-:W-:-:S03]  /*11560*/  @P1 IMAD.U32 R19, R36, 0x10000, RZ ;  /* 0x0001000024131824 */ /* 0x000fc600078e00ff */
        /* <DEDUP_REMOVED lines=15> */
.L_x_1215:
        /* <DEDUP_REMOVED lines=13> */
.L_x_1217:
[----:B------:R-:W-:Y:S05]  /*11730*/  BSYNC.RECONVERGENT B1 ;  /* 0x0000000000017941 */ /* 0x000fea0003800200 */
.L_x_1216:
        /* <DEDUP_REMOVED lines=60> */
.L_x_1214:
[----:B------:R-:W-:Y:S05]  /*11b00*/  BSYNC.RECONVERGENT B0 ;  /* 0x0000000000007941 */ /* 0x000fea0003800200 */
.L_x_1213:
[----:B------:R-:W-:Y:S01]  /*11b10*/  I2FP.F32.U32 R19, R19 ;  /* 0x0000001300137245 */ /* 0x000fe20000201000 */
[----:B------:R-:W-:Y:S01]  /*11b20*/  BSSY.RECONVERGENT B0, `(.L_x_1218) ;  /* 0x0000062000007945 */ /* 0x000fe20003800200 */
[----:B------:R-:W-:Y:S01]  /*11b30*/  SHF.L.U32 R140, R140, 0x10, RZ ;  /* 0x000000108c8c7819 */ /* 0x000fe200000006ff */
[----:B------:R-:W-:Y:S01]  /*11b40*/  IMAD.MOV.U32 R23, RZ, RZ, 0x2 ;  /* 0x00000002ff177424 */ /* 0x000fe200078e00ff */
[----:B------:R-:W-:Y:S01]  /*11b50*/  ISETP.NE.AND P3, PT, R22, 0x1, PT ;  /* 0x000000011600780c */ /* 0x000fe20003f65270 */
[----:B------:R-:W-:Y:S01]  /*11b60*/  FFMA.FTZ R19, R19, R34, 1.1641532182693481445e-10 ;  /* 0x2f00000013137423 */ /* 0x000fe20000010022 */
[----:B------:R-:W-:Y:S01]  /*11b70*/  @P1 PRMT R20, R36, 0x7632, R20 ;  /* 0x0000763224141816 */ /* 0x000fe20000000014 */
[----:B------:R-:W-:Y:S01]  /*11b80*/  FMUL.FTZ R140, R140, R35 ;  /* 0x000000238c8c7220 */ /* 0x000fe20000410000 */
[----:B------:R-:W-:Y:S02]  /*11b90*/  IMAD.MOV.U32 R21, RZ, RZ, R178 ;  /* 0x000000ffff157224 */ /* 0x000fe400078e00b2 */
[----:B------:R-:W-:Y:S01]  /*11ba0*/  FSETP.GTU.FTZ.AND P2, PT, R19, R144, PT ;  /* 0x000000901300720b */ /* 0x000fe20003f5c000 */
[----:B------:R-:W-:-:S03]  /*11bb0*/  @P1 IMAD.U32 R20, R20, 0x10000, RZ ;  /* 0x0001000014141824 */ /* 0x000fc600078e00ff */
        /* <DEDUP_REMOVED lines=14> */
.L_x_1220:
        /* <DEDUP_REMOVED lines=13> */
.L_x_1222:
[----:B------:R-:W-:Y:S05]  /*11d70*/  BSYNC.RECONVERGENT B1 ;  /* 0x0000000000017941 */ /* 0x000fea0003800200 */
.L_x_1221:
        /* <DEDUP_REMOVED lines=60> */
.L_x_1219:
[----:B------:R-:W-:Y:S05]  /*12140*/  BSYNC.RECONVERGENT B0 ;  /* 0x0000000000007941 */ /* 0x000fea0003800200 */
.L_x_1218:
        /* <DEDUP_REMOVED lines=25> */
.L_x_1225:
        /* <DEDUP_REMOVED lines=13> */
.L_x_1227:
[----:B------:R-:W-:Y:S05]  /*123b0*/  BSYNC.RECONVERGENT B1 ;  /* 0x0000000000017941 */ /* 0x000fea0003800200 */
.L_x_1226:
        /* <DEDUP_REMOVED lines=60> */
.L_x_1224:
[----:B------:R-:W-:Y:S05]  /*12780*/  BSYNC.RECONVERGENT B0 ;  /* 0x0000000000007941 */ /* 0x000fea0003800200 */
.L_x_1223:
[----:B------:R-:W-:Y:S01]  /*12790*/  I2FP.F32.U32 R21, R21 ;  /* 0x0000001500157245 */ /* 0x000fe20000201000 */
[----:B------:R-:W-:Y:S01]  /*127a0*/  BSSY.RECONVERGENT B0, `(.L_x_1228) ;  /* 0x0000062000007945 */ /* 0x000fe20003800200 */
[----:B------:R-:W-:Y:S02]  /*127b0*/  SHF.L.U32 R22, R141, 0x10, RZ ;  /* 0x000000108d167819 */ /* 0x000fe400000006ff */
[----:B------:R-:W-:Y:S01]  /*127c0*/  ISETP.NE.AND P2, PT, R25, 0x1, PT ;  /* 0x000000011900780c */ /* 0x000fe20003f45270 */
[----:B------:R-:W-:Y:S01]  /*127d0*/  FFMA.FTZ R21, R21, R34, 1.1641532182693481445e-10 ;  /* 0x2f00000015157423 */ /* 0x000fe20000010022 */
[----:B------:R-:W-:Y:S01]  /*127e0*/  @P1 PRMT R23, R37, 0x7632, R23 ;  /* 0x0000763225171816 */ /* 0x000fe20000000017 */
[----:B------:R-:W-:-:S03]  /*127f0*/  FMUL.FTZ R22, R22, R35 ;  /* 0x0000002316167220 */ /* 0x000fc60000410000 */
[----:B------:R-:W-:Y:S01]  /*12800*/  FSETP.GTU.FTZ.AND P3, PT, R21, R144, PT ;  /* 0x000000901500720b */ /* 0x000fe20003f7c000 */
[----:B------:R-:W-:Y:S02]  /*12810*/  @P1 IMAD.U32 R24, R23, 0x10000, RZ ;  /* 0x0001000017181824 */ /* 0x000fe400078e00ff */
[----:B------:R-:W-:Y:S01]  /*12820*/  IMAD.MOV.U32 R23, RZ, RZ, R178 ;  /* 0x000000ffff177224 */ /* 0x000fe200078e00b2 */
[----:B------:R-:W-:Y:S02]  /*12830*/  FSEL R21, R22, RZ, !P3 ;  /* 0x000000ff16157208 */ /* 0x000fe40005800000 */
[----:B------:R-:W-:-:S03]  /*12840*/  PLOP3.LUT P3, PT, P3, PT, PT, 0x8, 0x80 ;  /* 0x000000000080781c */ /* 0x000fc60001f6e170 */
[----:B------:R-:W-:Y:S01]  /*12850*/  @P1 FADD.FTZ R21, R21, R24 ;  /* 0x0000001815151221 */ /* 0x000fe20000010000 */
[----:B------:R-:W-:Y:S01]  /*12860*/  IMAD.MOV.U32 R24, RZ, RZ, 0x2 ;  /* 0x00000002ff187424 */ /* 0x000fe200078e00ff */
[----:B------:R-:W-:-:S03]  /*12870*/  P2R R147, PR, RZ, 0x8 ;  /* 0x00000008ff937803 */ /* 0x000fc60000000000 */
        /* <DEDUP_REMOVED lines=10> */
.L_x_1230:
        /* <DEDUP_REMOVED lines=13> */
.L_x_1232:
[----:B------:R-:W-:Y:S05]  /*129f0*/  BSYNC.RECONVERGENT B1 ;  /* 0x0000000000017941 */ /* 0x000fea0003800200 */
.L_x_1231:
        /* <DEDUP_REMOVED lines=60> */
.L_x_1229:
[----:B------:R-:W-:Y:S05]  /*12dc0*/  BSYNC.RECONVERGENT B0 ;  /* 0x0000000000007941 */ /* 0x000fea0003800200 */
.L_x_1228:
        /* <DEDUP_REMOVED lines=24> */
.L_x_1235:
        /* <DEDUP_REMOVED lines=13> */
.L_x_1237:
[----:B------:R-:W-:Y:S05]  /*13020*/  BSYNC.RECONVERGENT B1 ;  /* 0x0000000000017941 */ /* 0x000fea0003800200 */
.L_x_1236:
        /* <DEDUP_REMOVED lines=60> */
.L_x_1234:
[----:B------:R-:W-:Y:S05]  /*133f0*/  BSYNC.RECONVERGENT B0 ;  /* 0x0000000000007941 */ /* 0x000fea0003800200 */
.L_x_1233:
        /* <DEDUP_REMOVED lines=24> */
.L_x_1240:
        /* <DEDUP_REMOVED lines=13> */
.L_x_1242:
[----:B------:R-:W-:Y:S05]  /*13650*/  BSYNC.RECONVERGENT B1 ;  /* 0x0000000000017941 */ /* 0x000fea0003800200 */
.L_x_1241:
        /* <DEDUP_REMOVED lines=60> */
.L_x_1239:
[----:B------:R-:W-:Y:S05]  /*13a20*/  BSYNC.RECONVERGENT B0 ;  /* 0x0000000000007941 */ /* 0x000fea0003800200 */
.L_x_1238:
[----:B------:R-:W-:Y:S01]  /*13a30*/  I2FP.F32.U32 R25, R25 ;  /* 0x0000001900197245 */ /* 0x000fe20000201000 */
[----:B------:R-:W-:Y:S01]  /*13a40*/  IMAD.U32 R24, R143, 0x10000, RZ ;  /* 0x000100008f187824 */ /* 0x000fe200078e00ff */
[----:B------:R-:W-:Y:S01]  /*13a50*/  ISETP.NE.AND P5, PT, R154, 0x1, PT ;  /* 0x000000019a00780c */ /* 0x000fe20003fa5270 */
[----:B------:R-:W-:Y:S01]  /*13a60*/  @P1 IMAD.U32 R153, R39, 0x10000, RZ ;  /* 0x0001000027991824 */ /* 0x000fe200078e00ff */
[----:B------:R-:W-:Y:S01]  /*13a70*/  BSSY.RECONVERGENT B0, `(.L_x_1243) ;  /* 0x000005e000007945 */ /* 0x000fe20003800200 */
[----:B------:R-:W-:Y:S01]  /*13a80*/  FFMA.FTZ R25, R25, R34, 1.1641532182693481445e-10 ;  /* 0x2f00000019197423 */ /* 0x000fe20000010022 */
[----:B------:R-:W-:Y:S01]  /*13a90*/  FMUL.FTZ R24, R24, R35 ;  /* 0x0000002318187220 */ /* 0x000fe20000410000 */
[----:B------:R-:W-:-:S03]  /*13aa0*/  HFMA2 R156, -RZ, RZ, 0, 1.1920928955078125e-07 ;  /* 0x00000002ff9c7431 */ /* 0x000fc600000001ff */
        /* <DEDUP_REMOVED lines=16> */
.L_x_1245:
        /* <DEDUP_REMOVED lines=13> */
.L_x_1247:
[----:B------:R-:W-:Y:S05]  /*13c80*/  BSYNC.RECONVERGENT B1 ;  /* 0x0000000000017941 */ /* 0x000fea0003800200 */
.L_x_1246:
        /* <DEDUP_REMOVED lines=60> */
.L_x_1244:
[----:B------:R-:W-:Y:S05]  /*14050*/  BSYNC.RECONVERGENT B0 ;  /* 0x0000000000007941 */ /* 0x000fea0003800200 */
.L_x_1243:
[----:B------:R-:W-:Y:S02]  /*14060*/  I2FP.F32.U32 R153, R153 ;  /* 0x0000009900997245 */ /* 0x000fe40000201000 */
[----:B------:R-:W-:Y:S02]  /*14070*/  SHF.L.U32 R152, R25, 0x10, RZ ;  /* 0x0000001019987819 */ /* 0x000fe400000006ff */
[----:B------:R-:W-:Y:S01]  /*14080*/  @P1 PRMT R25, R39, 0x7632, R25 ;  /* 0x0000763227191816 */ /* 0x000fe20000000019 */
[----:B------:R-:W-:Y:S01]  /*14090*/  FFMA.FTZ R153, R153, R34, 1.1641532182693481445e-10 ;  /* 0x2f00000099997423 */ /* 0x000fe20000010022 */
[----:B------:R-:W-:Y:S01]  /*140a0*/  PRMT R142, R151, 0x5410, R142 ;  /* 0x00005410978e7816 */ /* 0x000fe2000000008e */
[----:B------:R-:W-:Y:S01]  /*140b0*/  FMUL.FTZ R152, R152, R35 ;  /* 0x0000002398987220 */ /* 0x000fe20000410000 */
[----:B------:R-:W-:Y:S01]  /*140c0*/  PRMT R141, R150, 0x5410, R141 ;  /* 0x00005410968d7816 */ /* 0x000fe2000000008d */
[----:B------:R-:W-:Y:S01]  /*140d0*/  @P1 IMAD.U32 R154, R25, 0x10000, RZ ;  /* 0x00010000199a1824 */ /* 0x000fe200078e00ff */
[----:B------:R-:W-:-:S02]  /*140e0*/  FSETP.GTU.FTZ.AND P5, PT, R153, R144, PT ;  /* 0x000000909900720b */ /* 0x000fc40003fbc000 */
[----:B------:R-:W-:Y:S02]  /*140f0*/  PRMT R140, R149, 0x5410, R140 ;  /* 0x00005410958c7816 */ /* 0x000fe4000000008c */
[----:B------:R-:W-:Y:S02]  /*14100*/  FSEL R25, R152, RZ, !P5 ;  /* 0x000000ff98197208 */ /* 0x000fe40006800000 */
[----:B------:R-:W-:-:S03]  /*14110*/  PLOP3.LUT P5, PT, P5, PT, PT, 0x8, 0x80 ;  /* 0x000000000080781c */ /* 0x000fc60002fae170 */
[----:B------:R-:W-:-:S05]  /*14120*/  @P1 FADD.FTZ R25, R25, R154 ;  /* 0x0000009a19191221 */ /* 0x000fca0000010000 */
[----:B------:R-:W-:-:S04]  /*14130*/  F2FP.BF16.F32.PACK_AB R152, RZ, R25 ;  /* 0x00000019ff98723e */ /* 0x000fc800000010ff */
[----:B------:R-:W-:-:S07]  /*14140*/  PRMT R143, R143, 0x5410, R152 ;  /* 0x000054108f8f7816 */ /* 0x000fce0000000098 */
.L_x_1207:
[----:B------:R-:W-:Y:S02]  /*14150*/  SEL R151, RZ, 0x1000000, !P5 ;  /* 0x01000000ff977807 */ /* 0x000fe40006800000 */
[----:B------:R-:W-:Y:S02]  /*14160*/  SEL R150, RZ, 0x10000, !P4 ;  /* 0x00010000ff967807 */ /* 0x000fe40006000000 */
[----:B------:R-:W-:Y:S02]  /*14170*/  SEL R155, RZ, 0x100, !P3 ;  /* 0x00000100ff9b7807 */ /* 0x000fe40005800000 */
[----:B------:R-:W-:Y:S02]  /*14180*/  ISETP.NE.AND P5, PT, R146, RZ, PT ;  /* 0x000000ff9200720c */ /* 0x000fe40003fa5270 */
[----:B------:R-:W-:Y:S02]  /*14190*/  ISETP.NE.AND P4, PT, R148, RZ, PT ;  /* 0x000000ff9400720c */ /* 0x000fe40003f85270 */
[----:B------:R-:W-:Y:S01]  /*141a0*/  ISETP.NE.AND P3, PT, R147, RZ, PT ;  /* 0x000000ff9300720c */ /* 0x000fe20003f65270 */
[----:B------:R-:W0:Y:S01]  /*141b0*/  @P0 LDC.64 R148, c[0x0][0x398] ;  /* 0x0000e600ff940b82 */ /* 0x000e220000000a00 */
[----:B------:R-:W-:-:S02]  /*141c0*/  ISETP.NE.AND P6, PT, R14, RZ, PT ;  /* 0x000000ff0e00720c */ /* 0x000fc40003fc5270 */
[----:B------:R-:W-:Y:S02]  /*141d0*/  SEL R14, RZ, 0x1000000, !P3 ;  /* 0x01000000ff0e7807 */ /* 0x000fe40005800000 */
[----:B------:R-:W-:Y:S02]  /*141e0*/  SEL R153, RZ, 0x10000, !P4 ;  /* 0x00010000ff997807 */ /* 0x000fe40006000000 */
[----:B------:R-:W-:Y:S01]  /*141f0*/  SEL R152, RZ, 0x100, !P5 ;  /* 0x00000100ff987807 */ /* 0x000fe20006800000 */
[----:B------:R-:W1:Y:S01]  /*14200*/  @P1 LDC.64 R146, c[0x0][0x3a0] ;  /* 0x0000e800ff921b82 */ /* 0x000e620000000a00 */
[----:B------:R-:W-:Y:S01]  /*14210*/  LOP3.LUT R155, R155, R151, R150, 0xfe, !PT ;  /* 0x000000979b9b7212 */ /* 0x000fe200078efe96 */
[----:B------:R-:W-:Y:S01]  /*14220*/  IMAD.WIDE.U32 R150, R16, 0x10, R186 ;  /* 0x0000001010967825 */ /* 0x000fe200078e00ba */
[----:B------:R-:W-:Y:S02]  /*14230*/  LOP3.LUT R152, R152, R14, R153, 0xfe, !PT ;  /* 0x0000000e98987212 */ /* 0x000fe400078efe99 */
[----:B------:R-:W-:Y:S01]  /*14240*/  SEL R154, RZ, 0x1, !P2 ;  /* 0x00000001ff9a7807 */ /* 0x000fe20005000000 */
[----:B------:R-:W-:Y:S01]  /*14250*/  VIADD R14, R17, 0x40 ;  /* 0x00000040110e7836 */ /* 0x000fe20000000000 */
[----:B------:R-:W-:Y:S01]  /*14260*/  SEL R153, RZ, 0x1, !P6 ;  /* 0x00000001ff997807 */ /* 0x000fe20007000000 */
[----:B------:R2:W-:Y:S02]  /*14270*/  STG.E.128 desc[UR6][R150.64], R140 ;  /* 0x0000008c96007986 */ /* 0x0005e4000c101d06 */
[----:B0-----:R-:W-:-:S04]  /*14280*/  @P0 IMAD.WIDE.U32 R148, R14, 0x10, R148 ;  /* 0x000000100e940825 */ /* 0x001fc800078e0094 */
[----:B-1----:R-:W-:Y:S01]  /*14290*/  @P1 IMAD.WIDE.U32 R146, R14, 0x10, R146 ;  /* 0x000000100e921825 */ /* 0x002fe200078e0092 */
[----:B--2---:R-:W-:Y:S02]  /*142a0*/  LOP3.LUT R143, R155, R154, RZ, 0xfc, !PT ;  /* 0x0000009a9b8f7212 */ /* 0x004fe400078efcff */
[----:B------:R-:W-:Y:S01]  /*142b0*/  LOP3.LUT R142, R152, R153, RZ, 0xfc, !PT ;  /* 0x00000099988e7212 */ /* 0x000fe200078efcff */
[----:B------:R-:W-:-:S04]  /*142c0*/  IMAD.WIDE.U32 R150, R16, 0x8, R184 ;  /* 0x0000000810967825 */ /* 0x000fc800078e00b8 */
[----:B------:R-:W-:Y:S01]  /*142d0*/  IMAD.WIDE.U32 R140, R14, 0x10, R182 ;  /* 0x000000100e8c7825 */ /* 0x000fe200078e00b6 */
[----:B------:R0:W-:Y:S01]  /*142e0*/  STG.E.64 desc[UR6][R150.64], R142 ;  /* 0x0000008e96007986 */ /* 0x0001e2000c101b06 */
[----:B------:R-:W-:Y:S05]  /*142f0*/  @!P0 BRA `(.L_x_1248) ;  /* 0x0000000000508947 */ /* 0x000fea0003800000 */
[----:B0-----:R-:W-:Y:S01]  /*14300*/  IMAD.U32 R151, R12, 0x10000, RZ ;  /* 0x000100000c977824 */ /* 0x001fe200078e00ff */
[----:B------:R-:W0:Y:S01]  /*14310*/  LDC.64 R142, c[0x0][0x3b8] ;  /* 0x0000ee00ff8e7b82 */ /* 0x000e220000000a00 */
[----:B------:R-:W-:Y:S02]  /*14320*/  LOP3.LUT R150, R13, 0xffff, RZ, 0xc0, !PT ;  /* 0x0000ffff0d967812 */ /* 0x000fe400078ec0ff */
[----:B------:R-:W-:Y:S02]  /*14330*/  PRMT R153, R11, 0x7104, RZ ;  /* 0x000071040b997816 */ /* 0x000fe400000000ff */
[----:B------:R-:W-:Y:S02]  /*14340*/  LOP3.LUT R151, R151, 0xff0000, RZ, 0xc0, !PT ;  /* 0x00ff000097977812 */ /* 0x000fe400078ec0ff */
[----:B------:R-:W-:Y:S02]  /*14350*/  LOP3.LUT R152, R8, 0xff, RZ, 0xc0, !PT ;  /* 0x000000ff08987812 */ /* 0x000fe400078ec0ff */
[----:B------:R-:W-:-:S02]  /*14360*/  PRMT R150, R151, 0x4210, R150 ;  /* 0x0000421097967816 */ /* 0x000fc40000000096 */
[----:B------:R-:W-:Y:S02]  /*14370*/  LOP3.LUT R151, R9, 0xff, RZ, 0xc0, !PT ;  /* 0x000000ff09977812 */ /* 0x000fe400078ec0ff */
[----:B------:R-:W-:Y:S02]  /*14380*/  LOP3.LUT R154, R7, 0xff, RZ, 0xc0, !PT ;  /* 0x000000ff079a7812 */ /* 0x000fe400078ec0ff */
[----:B------:R-:W-:Y:S01]  /*14390*/  LOP3.LUT R157, R150, 0xff00, R153, 0xf8, !PT ;  /* 0x0000ff00969d7812 */ /* 0x000fe200078ef899 */
[----:B------:R-:W-:-:S03]  /*143a0*/  IMAD.WIDE.U32 R150, R151, 0x1000000, RZ ;  /* 0x0100000097967825 */ /* 0x000fc600078e00ff */
[----:B------:R-:W-:Y:S01]  /*143b0*/  LOP3.LUT R157, R157, 0xff, R10, 0xf8, !PT ;  /* 0x000000ff9d9d7812 */ /* 0x000fe200078ef80a */
[----:B------:R-:W-:-:S04]  /*143c0*/  IMAD.WIDE.U32 R152, R152, 0x10000, RZ ;  /* 0x0001000098987825 */ /* 0x000fc800078e00ff */
[----:B------:R-:W-:Y:S01]  /*143d0*/  IMAD.WIDE.U32 R154, R154, 0x100, RZ ;  /* 0x000001009a9a7825 */ /* 0x000fe200078e00ff */
[----:B------:R-:W-:-:S03]  /*143e0*/  LOP3.LUT R157, R153, R157, R151, 0xfe, !PT ;  /* 0x0000009d999d7212 */ /* 0x000fc600078efe97 */
[----:B0-----:R-:W-:Y:S01]  /*143f0*/  IMAD.WIDE.U32 R142, R16, 0x8, R142 ;  /* 0x00000008108e7825 */ /* 0x001fe200078e008e */
[----:B------:R-:W-:Y:S02]  /*14400*/  LOP3.LUT R159, R154, R150, R152, 0xfe, !PT ;  /* 0x000000969a9f7212 */ /* 0x000fe400078efe98 */
[----:B------:R-:W-:Y:S02]  /*14410*/  LOP3.LUT R151, R157, R155, RZ, 0xfc, !PT ;  /* 0x0000009b9d977212 */ /* 0x000fe400078efcff */
[----:B------:R-:W-:-:S05]  /*14420*/  LOP3.LUT R150, R159, 0xff, R6, 0xf8, !PT ;  /* 0x000000ff9f967812 */ /* 0x000fca00078ef806 */
[----:B------:R1:W-:Y:S02]  /*14430*/  STG.E.64 desc[UR6][R142.64], R150 ;  /* 0x000000968e007986 */ /* 0x0003e4000c101b06 */
.L_x_1248:
[----:B------:R2:W5:Y:S04]  /*14440*/  @P0 LDG.E.128 R40, desc[UR6][R148.64] ;  /* 0x0000000694280981 */ /* 0x000568000c1e1d00 */
[----:B------:R2:W5:Y:S04]  /*14450*/  @P1 LDG.E.128 R36, desc[UR6][R146.64] ;  /* 0x0000000692241981 */ /* 0x000568000c1e1d00 */
[----:B01----:R-:W5:Y:S01]  /*14460*/  LDG.E.128 R140, desc[UR6][R140.64] ;  /* 0x000000068c8c7981 */ /* 0x003f62000c1e1d00 */
        /* <DEDUP_REMOVED lines=17> */
.L_x_1252:
        /* <DEDUP_REMOVED lines=13> */
.L_x_1254:
[----:B------:R-:W-:Y:S05]  /*14650*/  BSYNC.RECONVERGENT B1 ;  /* 0x0000000000017941 */ /* 0x000fea0003800200 */
.L_x_1253:
        /* <DEDUP_REMOVED lines=59> */
.L_x_1251:
[----:B------:R-:W-:Y:S05]  /*14a10*/  BSYNC.RECONVERGENT B0 ;  /* 0x0000000000007941 */ /* 0x000fea0003800200 */
.L_x_1250:
[----:B------:R-:W-:Y:S01]  /*14a20*/  I2FP.F32.U32 R7, R6 ;  /* 0x0000000600077245 */ /* 0x000fe20000201000 */
[----:B-----5:R-:W-:Y:S01]  /*14a30*/  IMAD.U32 R6, R140, 0x10000, RZ ;  /* 0x000100008c067824 */ /* 0x020fe200078e00ff */
        /* <DEDUP_REMOVED lines=20> */
.L_x_1257:
        /* <DEDUP_REMOVED lines=13> */
.L_x_1259:
[----:B------:R-:W-:Y:S05]  /*14c50*/  BSYNC.RECONVERGENT B1 ;  /* 0x0000000000017941 */ /* 0x000fea0003800200 */
.L_x_1258:
[----:B--2---:R-:W-:Y:S01]  /*14c60*/  IMAD.WIDE.U32 R146, R0, -0x326172a9, RZ ;  /* 0xcd9e8d5700927825 */ /* 0x004fe200078e00ff */
        /* <DEDUP_REMOVED lines=59> */
.L_x_1256:
[----:B------:R-:W-:Y:S05]  /*15020*/  BSYNC.RECONVERGENT B0 ;  /* 0x0000000000007941 */ /* 0x000fea0003800200 */
.L_x_1255:
        /* <DEDUP_REMOVED lines=25> */
.L_x_1262:
        /* <DEDUP_REMOVED lines=13> */
.L_x_1264:
[----:B------:R-:W-:Y:S05]  /*15290*/  BSYNC.RECONVERGENT B1 ;  /* 0x0000000000017941 */ /* 0x000fea0003800200 */
.L_x_1263:
        /* <DEDUP_REMOVED lines=60> */
.L_x_1261:
[----:B------:R-:W-:Y:S05]  /*15660*/  BSYNC.RECONVERGENT B0 ;  /* 0x0000000000007941 */ /* 0x000fea0003800200 */
.L_x_1260:
        /* <DEDUP_REMOVED lines=21> */
.L_x_1267:
        /* <DEDUP_REMOVED lines=13> */
.L_x_1269:
[----:B------:R-:W-:Y:S05]  /*15890*/  BSYNC.RECONVERGENT B1 ;  /* 0x0000000000017941 */ /* 0x000fea0003800200 */
.L_x_1268:
        /* <DEDUP_REMOVED lines=60> */
.L_x_1266:
[----:B------:R-:W-:Y:S05]  /*15c60*/  BSYNC.RECONVERGENT B0 ;  /* 0x0000000000007941 */ /* 0x000fea0003800200 */
.L_x_1265:
        /* <DEDUP_REMOVED lines=11> */
[----:B--2---:R-:W-:Y:S01]  /*15d20*/  @P1 SHF.L.U32 R146, R9, 0x10, RZ ;  /* 0x0000001009921819 */ /* 0x004fe200000006ff */
        /* <DEDUP_REMOVED lines=15> */
.L_x_1272:
        /* <DEDUP_REMOVED lines=13> */
.L_x_1274:
[----:B------:R-:W-:Y:S05]  /*15ef0*/  BSYNC.RECONVERGENT B1 ;  /* 0x0000000000017941 */ /* 0x000fea0003800200 */
.L_x_1273:
        /* <DEDUP_REMOVED lines=60> */
.L_x_1271:
[----:B------:R-:W-:Y:S05]  /*162c0*/  BSYNC.RECONVERGENT B0 ;  /* 0x0000000000007941 */ /* 0x000fea0003800200 */
.L_x_1270:
        /* <DEDUP_REMOVED lines=22> */
.L_x_1277:
        /* <DEDUP_REMOVED lines=13> */
.L_x_1279:
[----:B------:R-:W-:Y:S05]  /*16500*/  BSYNC.RECONVERGENT B1 ;  /* 0x0000000000017941 */ /* 0x000fea0003800200 */
.L_x_1278:
        /* <DEDUP_REMOVED lines=60> */
.L_x_1276:
[----:B------:R-:W-:Y:S05]  /*168d0*/  BSYNC.RECONVERGENT B0 ;  /* 0x0000000000007941 */ /* 0x000fea0003800200 */
.L_x_1275:
        /* <DEDUP_REMOVED lines=25> */
.L_x_1282:
        /* <DEDUP_REMOVED lines=13> */
.L_x_1284:
[----:B------:R-:W-:Y:S05]  /*16b40*/  BSYNC.RECONVERGENT B1 ;  /* 0x0000000000017941 */ /* 0x000fea0003800200 */
.L_x_1283:
        /* <DEDUP_REMOVED lines=60> */
.L_x_1281:
[----:B------:R-:W-:Y:S05]  /*16f10*/  BSYNC.RECONVERGENT B0 ;  /* 0x0000000000007941 */ /* 0x000fea0003800200 */
.L_x_1280:
        /* <DEDUP_REMOVED lines=10> */
[----:B------:R-:W-:-:S04]  /*16fc0*/  PLOP3.LUT P3, PT, P3, PT, PT, 0x8, 0x80 ;  /* 0x000000000080781c */ /* 0x000fc80001f6e170 */
        /* <DEDUP_REMOVED lines=10> */
.L_x_1287:
        /* <DEDUP_REMOVED lines=13> */
.L_x_1289:
[----:B------:R-:W-:Y:S05]  /*17140*/  BSYNC.RECONVERGENT B1 ;  /* 0x0000000000017941 */ /* 0x000fea0003800200 */
.L_x_1288:
        /* <DEDUP_REMOVED lines=60> */
.L_x_1286:
[----:B------:R-:W-:Y:S05]  /*17510*/  BSYNC.RECONVERGENT B0 ;  /* 0x0000000000007941 */ /* 0x000fea0003800200 */
.L_x_1285:
[----:B------:R-:W-:Y:S01]  /*17520*/  I2FP.F32.U32 R11, R11 ;  /* 0x0000000b000b7245 */ /* 0x000fe20000201000 */
[----:B------:R-:W-:Y:S01]  /*17530*/  BSSY.RECONVERGENT B0, `(.L_x_1290) ;  /* 0x0000064000007945 */ /* 0x000fe20003800200 */
[----:B------:R-:W-:Y:S01]  /*17540*/  PRMT R10, R41, 0x7632, R10 ;  /* 0x00007632290a7816 */ /* 0x000fe2000000000a */
[----:B------:R-:W-:Y:S02]  /*17550*/  IMAD.MOV.U32 R150, RZ, RZ, 0x2 ;  /* 0x00000002ff967424 */ /* 0x000fe400078e00ff */
[----:B------:R-:W-:Y:S02]  /*17560*/  FFMA.FTZ R11, R11, R34, 1.1641532182693481445e-10 ;  /* 0x2f0000000b0b7423 */ /* 0x000fe40000010022 */
[----:B------:R-:W-:-:S03]  /*17570*/  IMAD.U32 R10, R10, 0x10000, RZ ;  /* 0x000100000a0a7824 */ /* 0x000fc600078e00ff */
[----:B------:R-:W-:Y:S01]  /*17580*/  FSETP.GTU.FTZ.AND P2, PT, R11, R144, PT ;  /* 0x000000900b00720b */ /* 0x000fe20003f5c000 */
[----:B------:R-:W-:Y:S01]  /*17590*/  FMUL.FTZ R10, R10, R35 ;  /* 0x000000230a0a7220 */ /* 0x000fe20000410000 */
[----:B------:R-:W-:-:S04]  /*175a0*/  @P1 PRMT R11, R37, 0x7632, R11 ;  /* 0x00007632250b1816 */ /* 0x000fc8000000000b */
[----:B------:R-:W-:Y:S02]  /*175b0*/  FSEL R10, R10, RZ, !P2 ;  /* 0x000000ff0a0a7208 */ /* 0x000fe40005000000 */
[----:B------:R-:W-:-:S03]  /*175c0*/  @P1 SHF.L.U32 R11, R11, 0x10, RZ ;  /* 0x000000100b0b1819 */ /* 0x000fc600000006ff */
[----:B------:R-:W-:Y:S01]  /*175d0*/  FADD.FTZ R10, R9, R10 ;  /* 0x0000000a090a7221 */ /* 0x000fe20000010000 */
[----:B------:R-:W-:Y:S02]  /*175e0*/  SEL R9, RZ, 0x1, P2 ;  /* 0x00000001ff097807 */ /* 0x000fe40001000000 */
[----:B------:R-:W-:Y:S01]  /*175f0*/  ISETP.NE.AND P2, PT, R149, 0x1, PT ;  /* 0x000000019500780c */ /* 0x000fe20003f45270 */
[----:B------:R-:W-:Y:S01]  /*17600*/  @P1 FADD.FTZ R148, R10, R11 ;  /* 0x0000000b0a941221 */ /* 0x000fe20000010000 */
[----:B------:R-:W-:Y:S02]  /*17610*/  @!P1 IMAD.MOV.U32 R148, RZ, RZ, R10 ;  /* 0x000000ffff949224 */ /* 0x000fe400078e000a */
[----:B------:R-:W-:-:S03]  /*17620*/  IMAD.MOV.U32 R11, RZ, RZ, R178 ;  /* 0x000000ffff0b7224 */ /* 0x000fc600078e00b2 */
        /* <DEDUP_REMOVED lines=10> */
.L_x_1292:
        /* <DEDUP_REMOVED lines=13> */
.L_x_1294:
[----:B------:R-:W-:Y:S05]  /*177a0*/  BSYNC.RECONVERGENT B1 ;  /* 0x0000000000017941 */ /* 0x000fea0003800200 */
.L_x_1293:
        /* <DEDUP_REMOVED lines=60> */
.L_x_1291:
[----:B------:R-:W-:Y:S05]  /*17b70*/  BSYNC.RECONVERGENT B0 ;  /* 0x0000000000007941 */ /* 0x000fea0003800200 */
.L_x_1290:
        /* <DEDUP_REMOVED lines=21> */
.L_x_1297:
        /* <DEDUP_REMOVED lines=13> */
.L_x_1299:
[----:B------:R-:W-:Y:S05]  /*17da0*/  BSYNC.RECONVERGENT B1 ;  /* 0x0000000000017941 */ /* 0x000fea0003800200 */
.L_x_1298:
        /* <DEDUP_REMOVED lines=60> */
.L_x_1296:
[----:B------:R-:W-:Y:S05]  /*18170*/  BSYNC.RECONVERGENT B0 ;  /* 0x0000000000007941 */ /* 0x000fea0003800200 */
.L_x_1295:
        /* <DEDUP_REMOVED lines=11> */
[----:B------:R-:W-:Y:S01]  /*18230*/  FADD.FTZ R12, R12, R11 ;  /* 0x0000000b0c0c7221 */ /* 0x000fe20000010000 */
[----:B------:R-:W-:-:S03]  /*18240*/  IMAD.MOV.U32 R11, RZ, RZ, R178 ;  /* 0x000000ffff0b7224 */ /* 0x000fc600078e00b2 */
[--C-:B------:R-:W-:Y:S01]  /*18250*/  @P1 FADD.FTZ R149, R149, R12.reuse ;  /* 0x0000000c95951221 */ /* 0x100fe20000010000 */
[----:B------:R-:W-:-:S05]  /*18260*/  @!P1 IMAD.MOV.U32 R149, RZ, RZ, R12 ;  /* 0x000000ffff959224 */ /* 0x000fca00078e000c */
        /* <DEDUP_REMOVED lines=10> */
.L_x_1302:
        /* <DEDUP_REMOVED lines=13> */
.L_x_1304:
[----:B------:R-:W-:Y:S05]  /*183e0*/  BSYNC.RECONVERGENT B1 ;  /* 0x0000000000017941 */ /* 0x000fea0003800200 */
.L_x_1303:
        /* <DEDUP_REMOVED lines=60> */
.L_x_1301:
[----:B------:R-:W-:Y:S05]  /*187b0*/  BSYNC.RECONVERGENT B0 ;  /* 0x0000000000007941 */ /* 0x000fea0003800200 */
.L_x_1300:
        /* <DEDUP_REMOVED lines=20> */
.L_x_1307:
        /* <DEDUP_REMOVED lines=13> */
.L_x_1309:
[----:B------:R-:W-:Y:S05]  /*189d0*/  BSYNC.RECONVERGENT B1 ;  /* 0x0000000000017941 */ /* 0x000fea0003800200 */
.L_x_1308:
        /* <DEDUP_REMOVED lines=60> */
.L_x_1306:
[----:B------:R-:W-:Y:S05]  /*18da0*/  BSYNC.RECONVERGENT B0 ;  /* 0x0000000000007941 */ /* 0x000fea0003800200 */
.L_x_1305:
[----:B------:R-:W-:Y:S01]  /*18db0*/  I2FP.F32.U32 R151, R12 ;  /* 0x0000000c00977245 */ /* 0x000fe20000201000 */
[----:B------:R-:W-:Y:S01]  /*18dc0*/  BSSY.RECONVERGENT B0, `(.L_x_1310) ;  /* 0x0000065000007945 */ /* 0x000fe20003800200 */
[----:B------:R-:W-:Y:S01]  /*18dd0*/  PRMT R12, R42, 0x7632, R12 ;  /* 0x000076322a0c7816 */ /* 0x000fe2000000000c */
[----:B------:R-:W-:Y:S01]  /*18de0*/  IMAD.MOV.U32 R160, RZ, RZ, 0x2 ;  /* 0x00000002ffa07424 */ /* 0x000fe200078e00ff */
[----:B------:R-:W-:Y:S01]  /*18df0*/  @P1 PRMT R142, R38, 0x7632, R142 ;  /* 0x00007632268e1816 */ /* 0x000fe2000000008e */
[----:B------:R-:W-:Y:S02]  /*18e00*/  FFMA.FTZ R151, R151, R34, 1.1641532182693481445e-10 ;  /* 0x2f00000097977423 */ /* 0x000fe40000010022 */
[----:B------:R-:W-:Y:S01]  /*18e10*/  IMAD.U32 R12, R12, 0x10000, RZ ;  /* 0x000100000c0c7824 */ /* 0x000fe200078e00ff */
[----:B------:R-:W-:Y:S02]  /*18e20*/  @P1 SHF.L.U32 R142, R142, 0x10, RZ ;  /* 0x000000108e8e1819 */ /* 0x000fe400000006ff */
[----:B------:R-:W-:Y:S01]  /*18e30*/  FSETP.GTU.FTZ.AND P4, PT, R151, R144, PT ;  /* 0x000000909700720b */ /* 0x000fe20003f9c000 */
[----:B------:R-:W-:Y:S01]  /*18e40*/  FMUL.FTZ R12, R12, R35 ;  /* 0x000000230c0c7220 */ /* 0x000fe20000410000 */
[----:B------:R-:W-:-:S04]  /*18e50*/  IMAD.MOV.U32 R151, RZ, RZ, R178 ;  /* 0x000000ffff977224 */ /* 0x000fc800078e00b2 */
[----:B------:R-:W-:Y:S02]  /*18e60*/  FSEL R150, R12, RZ, !P4 ;  /* 0x000000ff0c967208 */ /* 0x000fe40006000000 */
        /* <DEDUP_REMOVED lines=16> */
.L_x_1312:
        /* <DEDUP_REMOVED lines=13> */
.L_x_1314:
[----:B------:R-:W-:Y:S05]  /*19040*/  BSYNC.RECONVERGENT B1 ;  /* 0x0000000000017941 */ /* 0x000fea0003800200 */
.L_x_1313:
        /* <DEDUP_REMOVED lines=60> */
.L_x_1311:
[----:B------:R-:W-:Y:S05]  /*19410*/  BSYNC.RECONVERGENT B0 ;  /* 0x0000000000007941 */ /* 0x000fea0003800200 */
.L_x_1310:
        /* <DEDUP_REMOVED lines=21> */
.L_x_1317:
        /* <DEDUP_REMOVED lines=13> */
.L_x_1319:
[----:B------:R-:W-:Y:S05]  /*19640*/  BSYNC.RECONVERGENT B1 ;  /* 0x0000000000017941 */ /* 0x000fea0003800200 */
.L_x_1318:
        /* <DEDUP_REMOVED lines=60> */
.L_x_1316:
[----:B------:R-:W-:Y:S05]  /*19a10*/  BSYNC.RECONVERGENT B0 ;  /* 0x0000000000007941 */ /* 0x000fea0003800200 */
.L_x_1315:
[----:B------:R-:W-:Y:S01]  /*19a20*/  I2FP.F32.U32 R143, R143 ;  /* 0x0000008f008f7245 */ /* 0x000fe20000201000 */
[----:B------:R-:W-:Y:S01]  /*19a30*/  IMAD.U32 R160, R43, 0x10000, RZ ;  /* 0x000100002ba07824 */ /* 0x000fe200078e00ff */
[----:B------:R-:W-:Y:S01]  /*19a40*/  @P1 SHF.L.U32 R151, R39, 0x10, RZ ;  /* 0x0000001027971819 */ /* 0x000fe200000006ff */
[----:B------:R-:W-:Y:S01]  /*19a50*/  BSSY.RECONVERGENT B0, `(.L_x_1320) ;  /* 0x0000061000007945 */ /* 0x000fe20003800200 */
[----:B------:R-:W-:Y:S02]  /*19a60*/  IMAD.MOV.U32 R163, RZ, RZ, 0x2 ;  /* 0x00000002ffa37424 */ /* 0x000fe400078e00ff */
[----:B------:R-:W-:Y:S01]  /*19a70*/  FFMA.FTZ R143, R143, R34, 1.1641532182693481445e-10 ;  /* 0x2f0000008f8f7423 */ /* 0x000fe20000010022 */
[----:B------:R-:W-:Y:S01]  /*19a80*/  FMUL.FTZ R160, R160, R35 ;  /* 0x00000023a0a07220 */ /* 0x000fe20000410000 */
[----:B------:R-:W-:-:S03]  /*19a90*/  IMAD.MOV.U32 R161, RZ, RZ, R178 ;  /* 0x000000ffffa17224 */ /* 0x000fc600078e00b2 */
[----:B------:R-:W-:-:S04]  /*19aa0*/  FSETP.GTU.FTZ.AND P5, PT, R143, R144, PT ;  /* 0x000000908f00720b */ /* 0x000fc80003fbc000 */
[----:B------:R-:W-:Y:S02]  /*19ab0*/  FSEL R143, R160, RZ, !P5 ;  /* 0x000000ffa08f7208 */ /* 0x000fe40006800000 */
[----:B------:R-:W-:Y:S02]  /*19ac0*/  SEL R160, RZ, 0x1, P5 ;  /* 0x00000001ffa07807 */ /* 0x000fe40002800000 */
[----:B------:R-:W-:Y:S01]  /*19ad0*/  ISETP.NE.AND P5, PT, R162, 0x1, PT ;  /* 0x00000001a200780c */ /* 0x000fe20003fa5270 */
[----:B------:R-:W-:-:S04]  /*19ae0*/  FADD.FTZ R12, R12, R143 ;  /* 0x0000008f0c0c7221 */ /* 0x000fc80000010000 */
[--C-:B------:R-:W-:Y:S01]  /*19af0*/  @P1 FADD.FTZ R151, R151, R12.reuse ;  /* 0x0000000c97971221 */ /* 0x100fe20000010000 */
        /* <DEDUP_REMOVED lines=12> */
.L_x_1322:
        /* <DEDUP_REMOVED lines=13> */
.L_x_1324:
[----:B------:R-:W-:Y:S05]  /*19c90*/  BSYNC.RECONVERGENT B1 ;  /* 0x0000000000017941 */ /* 0x000fea0003800200 */
.L_x_1323:
        /* <DEDUP_REMOVED lines=60> */
.L_x_1321:
[----:B------:R-:W-:Y:S05]  /*1a060*/  BSYNC.RECONVERGENT B0 ;  /* 0x0000000000007941 */ /* 0x000fea0003800200 */
.L_x_1320:
        /* <DEDUP_REMOVED lines=20> */
.L_x_1327:
        /* <DEDUP_REMOVED lines=15> */
.L_x_1329:
[----:B------:R-:W-:Y:S05]  /*1a2a0*/  BSYNC.RECONVERGENT B1 ;  /* 0x0000000000017941 */ /* 0x000fea0003800200 */
.L_x_1328:
        /* <DEDUP_REMOVED lines=58> */
[----:B------:R-:W-:Y:S01]  /*1a650*/  IMAD.MOV.U32 R154, RZ, RZ, R160 ;  /* 0x000000ffff9a7224 */ /* 0x000fe200078e00a0 */
[----:B------:R-:W-:-:S07]  /*1a660*/  LOP3.LUT R180, R180, UR16, R161, 0x96, !PT ;  /* 0x00000010b4b47c12 */ /* 0x000fce000f8e96a1 */
.L_x_1326:
[----:B------:R-:W-:Y:S05]  /*1a670*/  BSYNC.RECONVERGENT B0 ;  /* 0x0000000000007941 */ /* 0x000fea0003800200 */
.L_x_1325:
[----:B------:R-:W-:Y:S02]  /*1a680*/  I2FP.F32.U32 R161, R162 ;  /* 0x000000a200a17245 */ /* 0x000fe40000201000 */
[----:B------:R-:W-:Y:S02]  /*1a690*/  PRMT R160, R43, 0x7632, R160 ;  /* 0x000076322ba07816 */ /* 0x000fe400000000a0 */
[----:B------:R-:W-:Y:S01]  /*1a6a0*/  PRMT R141, R141, 0x5410, R13 ;  /* 0x000054108d8d7816 */ /* 0x000fe2000000000d */
[----:B------:R-:W-:Y:S01]  /*1a6b0*/  FFMA.FTZ R161, R161, R34, 1.1641532182693481445e-10 ;  /* 0x2f000000a1a17423 */ /* 0x000fe20000010022 */
[----:B------:R-:W-:Y:S01]  /*1a6c0*/  PRMT R142, R159, 0x5410, R142 ;  /* 0x000054109f8e7816 */ /* 0x000fe2000000008e */
[----:B------:R-:W-:Y:S01]  /*1a6d0*/  IMAD.U32 R160, R160, 0x10000, RZ ;  /* 0x00010000a0a07824 */ /* 0x000fe200078e00ff */
[----:B------:R-:W-:Y:S02]  /*1a6e0*/  PRMT R140, R140, 0x5410, R158 ;  /* 0x000054108c8c7816 */ /* 0x000fe4000000009e */
[----:B------:R-:W-:Y:S01]  /*1a6f0*/  FSETP.GTU.FTZ.AND P6, PT, R161, R144, PT ;  /* 0x00000090a100720b */ /* 0x000fe20003fdc000 */
[----:B------:R-:W-:Y:S01]  /*1a700*/  FMUL.FTZ R160, R160, R35 ;  /* 0x00000023a0a07220 */ /* 0x000fe20000410000 */
[----:B------:R-:W-:-:S04]  /*1a710*/  @P1 PRMT R161, R39, 0x7632, R161 ;  /* 0x0000763227a11816 */ /* 0x000fc800000000a1 */
[----:B------:R-:W-:Y:S02]  /*1a720*/  FSEL R163, R160, RZ, !P6 ;  /* 0x000000ffa0a37208 */ /* 0x000fe40007000000 */
[----:B------:R-:W-:Y:S02]  /*1a730*/  @P1 SHF.L.U32 R162, R161, 0x10, RZ ;  /* 0x00000010a1a21819 */ /* 0x000fe400000006ff */
[----:B------:R-:W-:Y:S01]  /*1a740*/  SEL R160, RZ, 0x1, P6 ;  /* 0x00000001ffa07807 */ /* 0x000fe20003000000 */
[----:B------:R-:W-:-:S03]  /*1a750*/  FADD.FTZ R161, R152, R163 ;  /* 0x000000a398a17221 */ /* 0x000fc60000010000 */
[----:B------:R-:W-:Y:S01]  /*1a760*/  PRMT R13, R160, 0x7610, R13 ;  /* 0x00007610a00d7816 */ /* 0x000fe2000000000d */
[----:B------:R-:W-:Y:S01]  /*1a770*/  @P1 FADD.FTZ R152, R161, R162 ;  /* 0x000000a2a1981221 */ /* 0x000fe20000010000 */
[----:B------:R-:W-:-:S05]  /*1a780*/  @!P1 IMAD.MOV.U32 R152, RZ, RZ, R161 ;  /* 0x000000ffff989224 */ /* 0x000fca00078e00a1 */
[----:B------:R-:W-:-:S04]  /*1a790*/  F2FP.BF16.F32.PACK_AB R161, RZ, R152 ;  /* 0x00000098ffa1723e */ /* 0x000fc800000010ff */
[----:B------:R-:W-:Y:S01]  /*1a7a0*/  PRMT R143, R143, 0x5410, R161 ;  /* 0x000054108f8f7816 */ /* 0x000fe200000000a1 */
[----:B------:R-:W-:Y:S06]  /*1a7b0*/  BRA `(.L_x_1330) ;  /* 0x0000003000887947 */ /* 0x000fec0003800000 */
.L_x_1249:
[----:B------:R-:W-:Y:S01]  /*1a7c0*/  ISETP.NE.AND P2, PT, R156, 0x1, PT ;  /* 0x000000019c00780c */ /* 0x000fe20003f45270 */
[----:B------:R-:W-:Y:S01]  /*1a7d0*/  BSSY.RECONVERGENT B0, `(.L_x_1331) ;  /* 0x0000058000007945 */ /* 0x000fe20003800200 */
[----:B--2---:R-:W-:Y:S01]  /*1a7e0*/  IMAD.MOV.U32 R149, RZ, RZ, 0x2 ;  /* 0x00000002ff957424 */ /* 0x004fe200078e00ff */
        /* <DEDUP_REMOVED lines=13> */
.L_x_1333:
        /* <DEDUP_REMOVED lines=13> */
.L_x_1335:
[----:B------:R-:W-:Y:S05]  /*1a990*/  BSYNC.RECONVERGENT B1 ;  /* 0x0000000000017941 */ /* 0x000fea0003800200 */
.L_x_1334:
        /* <DEDUP_REMOVED lines=59> */
.L_x_1332:
[----:B------:R-:W-:Y:S05]  /*1ad50*/  BSYNC.RECONVERGENT B0 ;  /* 0x0000000000007941 */ /* 0x000fea0003800200 */
.L_x_1331:
[----:B------:R-:W-:Y:S01]  /*1ad60*/  I2FP.F32.U32 R145, R146 ;  /* 0x0000009200917245 */ /* 0x000fe20000201000 */
[----:B-----5:R-:W-:Y:S01]  /*1ad70*/  @P1 IMAD.U32 R148, R36, 0x10000, RZ ;  /* 0x0001000024941824 */ /* 0x020fe200078e00ff */
[C---:B------:R-:W-:Y:S01]  /*1ad80*/  SHF.L.U32 R146, R140.reuse, 0x10, RZ ;  /* 0x000000108c927819 */ /* 0x040fe200000006ff */
[----:B------:R-:W-:Y:S01]  /*1ad90*/  BSSY.RECONVERGENT B0, `(.L_x_1336) ;  /* 0x0000060000007945 */ /* 0x000fe20003800200 */
[----:B------:R-:W-:Y:S01]  /*1ada0*/  ISETP.NE.AND P3, PT, R149, 0x1, PT ;  /* 0x000000019500780c */ /* 0x000fe20003f65270 */
[----:B------:R-:W-:Y:S01]  /*1adb0*/  FFMA.FTZ R145, R145, R34, 1.1641532182693481445e-10 ;  /* 0x2f00000091917423 */ /* 0x000fe20000010022 */
[----:B------:R-:W-:Y:S01]  /*1adc0*/  PRMT R140, R140, 0x7632, R140 ;  /* 0x000076328c8c7816 */ /* 0x000fe2000000008c */
[----:B------:R-:W-:Y:S01]  /*1add0*/  FMUL.FTZ R146, R146, R35 ;  /* 0x0000002392927220 */ /* 0x000fe20000410000 */
[----:B------:R-:W-:Y:S02]  /*1ade0*/  IMAD.MOV.U32 R147, RZ, RZ, R178 ;  /* 0x000000ffff937224 */ /* 0x000fe400078e00b2 */
[----:B------:R-:W-:-:S04]  /*1adf0*/  FSETP.GTU.FTZ.AND P2, PT, R145, R144, PT ;  /* 0x000000909100720b */ /* 0x000fc80003f5c000 */
[----:B------:R-:W-:Y:S02]  /*1ae00*/  FSEL R145, R146, RZ, !P2 ;  /* 0x000000ff92917208 */ /* 0x000fe40005000000 */
[----:B------:R-:W-:-:S03]  /*1ae10*/  PLOP3.LUT P2, PT, P2, PT, PT, 0x8, 0x80 ;  /* 0x000000000080781c */ /* 0x000fc6000174e170 */
[----:B------:R-:W-:Y:S01]  /*1ae20*/  @P1 FADD.FTZ R145, R148, R145 ;  /* 0x0000009194911221 */ /* 0x000fe20000010000 */
[----:B------:R-:W-:Y:S01]  /*1ae30*/  P2R R153, PR, RZ, 0x4 ;  /* 0x00000004ff997803 */ /* 0x000fe20000000000 */
        /* <DEDUP_REMOVED lines=11> */
.L_x_1338:
        /* <DEDUP_REMOVED lines=13> */
.L_x_1340:
[----:B------:R-:W-:Y:S05]  /*1afc0*/  BSYNC.RECONVERGENT B1 ;  /* 0x0000000000017941 */ /* 0x000fea0003800200 */
.L_x_1339:
        /* <DEDUP_REMOVED lines=60> */
.L_x_1337:
[----:B------:R-:W-:Y:S05]  /*1b390*/  BSYNC.RECONVERGENT B0 ;  /* 0x0000000000007941 */ /* 0x000fea0003800200 */
.L_x_1336:
[----:B------:R-:W-:Y:S01]  /*1b3a0*/  I2FP.F32.U32 R147, R147 ;  /* 0x0000009300937245 */ /* 0x000fe20000201000 */
[----:B------:R-:W-:Y:S01]  /*1b3b0*/  IMAD.U32 R140, R140, 0x10000, RZ ;  /* 0x000100008c8c7824 */ /* 0x000fe200078e00ff */
[----:B------:R-:W-:Y:S01]  /*1b3c0*/  @P1 PRMT R146, R36, 0x7632, R146 ;  /* 0x0000763224921816 */ /* 0x000fe20000000092 */
[----:B------:R-:W-:Y:S01]  /*1b3d0*/  BSSY.RECONVERGENT B0, `(.L_x_1341) ;  /* 0x0000060000007945 */ /* 0x000fe20003800200 */
[----:B------:R-:W-:Y:S01]  /*1b3e0*/  ISETP.NE.AND P3, PT, R148, 0x1, PT ;  /* 0x000000019400780c */ /* 0x000fe20003f65270 */
[----:B------:R-:W-:Y:S01]  /*1b3f0*/  FFMA.FTZ R147, R147, R34, 1.1641532182693481445e-10 ;  /* 0x2f00000093937423 */ /* 0x000fe20000010022 */
[----:B------:R-:W-:Y:S01]  /*1b400*/  FMUL.FTZ R140, R140, R35 ;  /* 0x000000238c8c7220 */ /* 0x000fe20000410000 */
[----:B------:R-:W-:-:S03]  /*1b410*/  HFMA2 R151, -RZ, RZ, 0, 1.1920928955078125e-07 ;  /* 0x00000002ff977431 */ /* 0x000fc600000001ff */
        /* <DEDUP_REMOVED lines=17> */
.L_x_1343:
        /* <DEDUP_REMOVED lines=13> */
.L_x_1345:
[----:B------:R-:W-:Y:S05]  /*1b600*/  BSYNC.RECONVERGENT B1 ;  /* 0x0000000000017941 */ /* 0x000fea0003800200 */
.L_x_1344:
        /* <DEDUP_REMOVED lines=60> */
.L_x_1342:
[----:B------:R-:W-:Y:S05]  /*1b9d0*/  BSYNC.RECONVERGENT B0 ;  /* 0x0000000000007941 */ /* 0x000fea0003800200 */
.L_x_1341:
[----:B------:R-:W-:Y:S01]  /*1b9e0*/  I2FP.F32.U32 R147, R147 ;  /* 0x0000009300937245 */ /* 0x000fe20000201000 */
[----:B------:R-:W-:Y:S01]  /*1b9f0*/  @P1 IMAD.U32 R150, R37, 0x10000, RZ ;  /* 0x0001000025961824 */ /* 0x000fe200078e00ff */
[----:B------:R-:W-:Y:S01]  /*1ba00*/  SHF.L.U32 R148, R141, 0x10, RZ ;  /* 0x000000108d947819 */ /* 0x000fe200000006ff */
        /* <DEDUP_REMOVED lines=22> */
.L_x_1348:
        /* <DEDUP_REMOVED lines=13> */
.L_x_1350:
[----:B------:R-:W-:Y:S05]  /*1bc40*/  BSYNC.RECONVERGENT B1 ;  /* 0x0000000000017941 */ /* 0x000fea0003800200 */
.L_x_1349:
        /* <DEDUP_REMOVED lines=60> */
.L_x_1347:
[----:B------:R-:W-:Y:S05]  /*1c010*/  BSYNC.RECONVERGENT B0 ;  /* 0x0000000000007941 */ /* 0x000fea0003800200 */
.L_x_1346:
[----:B------:R-:W-:Y:S01]  /*1c020*/  I2FP.F32.U32 R149, R149 ;  /* 0x0000009500957245 */ /* 0x000fe20000201000 */
[----:B------:R-:W-:Y:S01]  /*1c030*/  IMAD.U32 R148, R141, 0x10000, RZ ;  /* 0x000100008d947824 */ /* 0x000fe200078e00ff */
[----:B------:R-:W-:Y:S01]  /*1c040*/  ISETP.NE.AND P2, PT, R150, 0x1, PT ;  /* 0x000000019600780c */ /* 0x000fe20003f45270 */
[----:B------:R-:W-:Y:S01]  /*1c050*/  BSSY.RECONVERGENT B0, `(.L_x_1351) ;  /* 0x0000060000007945 */ /* 0x000fe20003800200 */
[----:B------:R-:W-:Y:S01]  /*1c060*/  @P1 PRMT R141, R37, 0x7632, R141 ;  /* 0x00007632258d1816 */ /* 0x000fe2000000008d */
[----:B------:R-:W-:Y:S01]  /*1c070*/  FFMA.FTZ R149, R149, R34, 1.1641532182693481445e-10 ;  /* 0x2f00000095957423 */ /* 0x000fe20000010022 */
[----:B------:R-:W-:Y:S01]  /*1c080*/  FMUL.FTZ R148, R148, R35 ;  /* 0x0000002394947220 */ /* 0x000fe20000410000 */
[----:B------:R-:W-:Y:S02]  /*1c090*/  HFMA2 R161, -RZ, RZ, 0, 1.1920928955078125e-07 ;  /* 0x00000002ffa17431 */ /* 0x000fe400000001ff */
[----:B------:R-:W-:Y:S01]  /*1c0a0*/  @P1 IMAD.U32 R141, R141, 0x10000, RZ ;  /* 0x000100008d8d1824 */ /* 0x000fe200078e00ff */
[----:B------:R-:W-:Y:S01]  /*1c0b0*/  FSETP.GTU.FTZ.AND P3, PT, R149, R144, PT ;  /* 0x000000909500720b */ /* 0x000fe20003f7c000 */
[----:B------:R-:W-:-:S03]  /*1c0c0*/  IMAD.MOV.U32 R149, RZ, RZ, R178 ;  /* 0x000000ffff957224 */ /* 0x000fc600078e00b2 */
        /* <DEDUP_REMOVED lines=14> */
.L_x_1353:
        /* <DEDUP_REMOVED lines=13> */
.L_x_1355:
[----:B------:R-:W-:Y:S05]  /*1c280*/  BSYNC.RECONVERGENT B1 ;  /* 0x0000000000017941 */ /* 0x000fea0003800200 */
.L_x_1354:
        /* <DEDUP_REMOVED lines=60> */
.L_x_1352:
[----:B------:R-:W-:Y:S05]  /*1c650*/  BSYNC.RECONVERGENT B0 ;  /* 0x0000000000007941 */ /* 0x000fea0003800200 */
.L_x_1351:
[----:B------:R-:W-:Y:S01]  /*1c660*/  I2FP.F32.U32 R149, R149 ;  /* 0x0000009500957245 */ /* 0x000fe20000201000 */
[----:B------:R-:W-:Y:S01]  /*1c670*/  @P1 IMAD.U32 R152, R38, 0x10000, RZ ;  /* 0x0001000026981824 */ /* 0x000fe200078e00ff */
        /* <DEDUP_REMOVED lines=22> */
.L_x_1358:
        /* <DEDUP_REMOVED lines=13> */
.L_x_1360:
[----:B------:R-:W-:Y:S05]  /*1c8b0*/  BSYNC.RECONVERGENT B1 ;  /* 0x0000000000017941 */ /* 0x000fea0003800200 */
.L_x_1359:
        /* <DEDUP_REMOVED lines=60> */
.L_x_1357:
[----:B------:R-:W-:Y:S05]  /*1cc80*/  BSYNC.RECONVERGENT B0 ;  /* 0x0000000000007941 */ /* 0x000fea0003800200 */
.L_x_1356:
[----:B------:R-:W-:Y:S01]  /*1cc90*/  I2FP.F32.U32 R151, R151 ;  /* 0x0000009700977245 */ /* 0x000fe20000201000 */
[----:B------:R-:W-:Y:S01]  /*1cca0*/  IMAD.U32 R142, R142, 0x10000, RZ ;  /* 0x000100008e8e7824 */ /* 0x000fe200078e00ff */
[----:B------:R-:W-:Y:S01]  /*1ccb0*/  @P1 PRMT R150, R38, 0x7632, R150 ;  /* 0x0000763226961816 */ /* 0x000fe20000000096 */
[----:B------:R-:W-:Y:S01]  /*1ccc0*/  BSSY.RECONVERGENT B0, `(.L_x_1361) ;  /* 0x000005f000007945 */ /* 0x000fe20003800200 */
[----:B------:R-:W-:Y:S01]  /*1ccd0*/  ISETP.NE.AND P4, PT, R152, 0x1, PT ;  /* 0x000000019800780c */ /* 0x000fe20003f85270 */
[----:B------:R-:W-:Y:S01]  /*1cce0*/  FFMA.FTZ R151, R151, R34, 1.1641532182693481445e-10 ;  /* 0x2f00000097977423 */ /* 0x000fe20000010022 */
[----:B------:R-:W-:Y:S01]  /*1ccf0*/  FMUL.FTZ R142, R142, R35 ;  /* 0x000000238e8e7220 */ /* 0x000fe20000410000 */
[----:B------:R-:W-:Y:S02]  /*1cd00*/  @P1 IMAD.U32 R161, R150, 0x10000, RZ ;  /* 0x0001000096a11824 */ /* 0x000fe400078e00ff */
[----:B------:R-:W-:Y:S01]  /*1cd10*/  HFMA2 R163, -RZ, RZ, 0, 1.1920928955078125e-07 ;  /* 0x00000002ffa37431 */ /* 0x000fe200000001ff */
[----:B------:R-:W-:Y:S01]  /*1cd20*/  FSETP.GTU.FTZ.AND P3, PT, R151, R144, PT ;  /* 0x000000909700720b */ /* 0x000fe20003f7c000 */
[----:B------:R-:W-:-:S03]  /*1cd30*/  IMAD.MOV.U32 R151, RZ, RZ, R178 ;  /* 0x000000ffff977224 */ /* 0x000fc600078e00b2 */
        /* <DEDUP_REMOVED lines=13> */
.L_x_1363:
        /* <DEDUP_REMOVED lines=13> */
.L_x_1365:
[----:B------:R-:W-:Y:S05]  /*1cee0*/  BSYNC.RECONVERGENT B1 ;  /* 0x0000000000017941 */ /* 0x000fea0003800200 */
.L_x_1364:
        /* <DEDUP_REMOVED lines=60> */
.L_x_1362:
[----:B------:R-:W-:Y:S05]  /*1d2b0*/  BSYNC.RECONVERGENT B0 ;  /* 0x0000000000007941 */ /* 0x000fea0003800200 */
.L_x_1361:
[----:B------:R-:W-:Y:S01]  /*1d2c0*/  I2FP.F32.U32 R151, R151 ;  /* 0x0000009700977245 */ /* 0x000fe20000201000 */
[----:B------:R-:W-:Y:S01]  /*1d2d0*/  @P1 IMAD.U32 R162, R39, 0x10000, RZ ;  /* 0x0001000027a21824 */ /* 0x000fe200078e00ff */
[----:B------:R-:W-:Y:S01]  /*1d2e0*/  SHF.L.U32 R152, R143, 0x10, RZ ;  /* 0x000000108f987819 */ /* 0x000fe200000006ff */
[----:B------:R-:W-:Y:S01]  /*1d2f0*/  BSSY.RECONVERGENT B0, `(.L_x_1366) ;  /* 0x000005f000007945 */ /* 0x000fe20003800200 */
[----:B------:R-:W-:Y:S01]  /*1d300*/  ISETP.NE.AND P5, PT, R163, 0x1, PT ;  /* 0x00000001a300780c */ /* 0x000fe20003fa5270 */
[----:B------:R-:W-:Y:S01]  /*1d310*/  FFMA.FTZ R151, R151, R34, 1.1641532182693481445e-10 ;  /* 0x2f00000097977423 */ /* 0x000fe20000010022 */
[----:B------:R-:W-:Y:S02]  /*1d320*/  IMAD.MOV.U32 R166, RZ, RZ, 0x2 ;  /* 0x00000002ffa67424 */ /* 0x000fe400078e00ff */
[----:B------:R-:W-:Y:S01]  /*1d330*/  FMUL.FTZ R152, R152, R35 ;  /* 0x0000002398987220 */ /* 0x000fe20000410000 */
[----:B------:R-:W-:Y:S01]  /*1d340*/  IMAD.MOV.U32 R161, RZ, RZ, R178 ;  /* 0x000000ffffa17224 */ /* 0x000fe200078e00b2 */
[----:B------:R-:W-:-:S04]  /*1d350*/  FSETP.GTU.FTZ.AND P4, PT, R151, R144, PT ;  /* 0x000000909700720b */ /* 0x000fc80003f9c000 */
[----:B------:R-:W-:Y:S02]  /*1d360*/  FSEL R151, R152, RZ, !P4 ;  /* 0x000000ff98977208 */ /* 0x000fe40006000000 */
[----:B------:R-:W-:Y:S02]  /*1d370*/  PRMT R152, R143, 0x7632, R152 ;  /* 0x000076328f987816 */ /* 0x000fe40000000098 */
[----:B------:R-:W-:Y:S01]  /*1d380*/  PLOP3.LUT P4, PT, P4, PT, PT, 0x8, 0x80 ;  /* 0x000000000080781c */ /* 0x000fe2000278e170 */
        /* <DEDUP_REMOVED lines=11> */
.L_x_1368:
        /* <DEDUP_REMOVED lines=13> */
.L_x_1370:
[----:B------:R-:W-:Y:S05]  /*1d510*/  BSYNC.RECONVERGENT B1 ;  /* 0x0000000000017941 */ /* 0x000fea0003800200 */
.L_x_1369:
        /* <DEDUP_REMOVED lines=59> */
[----:B------:R-:W-:-:S07]  /*1d8d0*/  MOV R154, R162 ;  /* 0x000000a2009a7202 */ /* 0x000fce0000000f00 */
.L_x_1367:
[----:B------:R-:W-:Y:S05]  /*1d8e0*/  BSYNC.RECONVERGENT B0 ;  /* 0x0000000000007941 */ /* 0x000fea0003800200 */
.L_x_1366:
        /* <DEDUP_REMOVED lines=14> */
[----:B------:R-:W-:-:S07]  /*1d9d0*/  PRMT R143, R143, 0x5410, R161 ;  /* 0x000054108f8f7816 */ /* 0x000fce00000000a1 */
.L_x_1330:
[----:B------:R-:W-:Y:S02]  /*1d9e0*/  SEL R159, RZ, 0x10000, !P4 ;  /* 0x00010000ff9f7807 */ /* 0x000fe40006000000 */
[----:B------:R-:W-:Y:S02]  /*1d9f0*/  SEL R160, RZ, 0x100, !P3 ;  /* 0x00000100ffa07807 */ /* 0x000fe40005800000 */
[----:B------:R-:W-:Y:S02]  /*1da00*/  ISETP.NE.AND P4, PT, R157, RZ, PT ;  /* 0x000000ff9d00720c */ /* 0x000fe40003f85270 */
[----:B------:R-:W-:Y:S01]  /*1da10*/  ISETP.NE.AND P3, PT, R156, RZ, PT ;  /* 0x000000ff9c00720c */ /* 0x000fe20003f65270 */
[----:B------:R-:W-:Y:S01]  /*1da20*/  IMAD.WIDE.U32 R156, R14, 0x10, R186 ;  /* 0x000000100e9c7825 */ /* 0x000fe200078e00ba */
[----:B------:R-:W-:Y:S02]  /*1da30*/  SEL R161, RZ, 0x1000000, !P5 ;  /* 0x01000000ffa17807 */ /* 0x000fe40006800000 */
[----:B------:R-:W-:-:S02]  /*1da40*/  ISETP.NE.AND P5, PT, R155, RZ, PT ;  /* 0x000000ff9b00720c */ /* 0x000fc40003fa5270 */
[----:B------:R0:W-:Y:S01]  /*1da50*/  STG.E.128 desc[UR6][R156.64], R140 ;  /* 0x0000008c9c007986 */ /* 0x0001e2000c101d06 */
[----:B------:R-:W-:Y:S02]  /*1da60*/  ISETP.NE.AND P6, PT, R153, RZ, PT ;  /* 0x000000ff9900720c */ /* 0x000fe40003fc5270 */
[----:B------:R-:W-:Y:S02]  /*1da70*/  SEL R155, RZ, 0x1000000, !P3 ;  /* 0x01000000ff9b7807 */ /* 0x000fe40005800000 */
[----:B------:R-:W-:Y:S02]  /*1da80*/  SEL R158, RZ, 0x10000, !P4 ;  /* 0x00010000ff9e7807 */ /* 0x000fe40006000000 */
[----:B------:R-:W-:Y:S02]  /*1da90*/  SEL R153, RZ, 0x100, !P5 ;  /* 0x00000100ff997807 */ /* 0x000fe40006800000 */
[----:B------:R-:W-:Y:S02]  /*1daa0*/  LOP3.LUT R160, R160, R161, R159, 0xfe, !PT ;  /* 0x000000a1a0a07212 */ /* 0x000fe400078efe9f */
[----:B------:R-:W-:-:S02]  /*1dab0*/  LOP3.LUT R153, R153, R155, R158, 0xfe, !PT ;  /* 0x0000009b99997212 */ /* 0x000fc400078efe9e */
[----:B------:R-:W-:Y:S02]  /*1dac0*/  SEL R158, RZ, 0x1, !P6 ;  /* 0x00000001ff9e7807 */ /* 0x000fe40007000000 */
[----:B------:R-:W-:Y:S01]  /*1dad0*/  SEL R155, RZ, 0x1, !P2 ;  /* 0x00000001ff9b7807 */ /* 0x000fe20005000000 */
[----:B0-----:R-:W0:Y:S01]  /*1dae0*/  @P0 LDC.64 R142, c[0x0][0x398] ;  /* 0x0000e600ff8e0b82 */ /* 0x001e220000000a00 */
[----:B------:R-:W-:Y:S01]  /*1daf0*/  LOP3.LUT R140, R153, R158, RZ, 0xfc, !PT ;  /* 0x0000009e998c7212 */ /* 0x000fe200078efcff */
[----:B------:R-:W-:Y:S01]  /*1db00*/  IMAD.WIDE.U32 R158, R14, 0x8, R184 ;  /* 0x000000080e9e7825 */ /* 0x000fe200078e00b8 */
[----:B------:R-:W-:Y:S02]  /*1db10*/  LOP3.LUT R141, R160, R155, RZ, 0xfc, !PT ;  /* 0x0000009ba08d7212 */ /* 0x000fe400078efcff */
[----:B------:R-:W-:-:S03]  /*1db20*/  IADD3 R153, PT, PT, R17, 0x60, RZ ;  /* 0x0000006011997810 */ /* 0x000fc60007ffe0ff */
[----:B------:R-:W1:Y:S01]  /*1db30*/  @P1 LDC.64 R156, c[0x0][0x3a0] ;  /* 0x0000e800ff9c1b82 */ /* 0x000e620000000a00 */
[----:B------:R2:W-:Y:S02]  /*1db40*/  STG.E.64 desc[UR6][R158.64], R140 ;  /* 0x0000008c9e007986 */ /* 0x0005e4000c101b06 */
[----:B--2---:R-:W-:-:S04]  /*1db50*/  IMAD.WIDE.U32 R140, R153, 0x10, R182 ;  /* 0x00000010998c7825 */ /* 0x004fc800078e00b6 */
[----:B0-----:R-:W-:-:S04]  /*1db60*/  @P0 IMAD.WIDE.U32 R142, R153, 0x10, R142 ;  /* 0x00000010998e0825 */ /* 0x001fc800078e008e */
[----:B-1----:R-:W-:Y:S01]  /*1db70*/  @P1 IMAD.WIDE.U32 R156, R153, 0x10, R156 ;  /* 0x00000010999c1825 */ /* 0x002fe200078e009c */
[----:B------:R-:W-:Y:S06]  /*1db80*/  @!P0 BRA `(.L_x_1371) ;  /* 0x0000000000508947 */ /* 0x000fec0003800000 */
[----:B------:R-:W-:Y:S01]  /*1db90*/  IMAD.U32 R158, R12, 0x10000, RZ ;  /* 0x000100000c9e7824 */ /* 0x000fe200078e00ff */
[----:B------:R-:W-:Y:S01]  /*1dba0*/  LOP3.LUT R155, R13, 0xffff, RZ, 0xc0, !PT ;  /* 0x0000ffff0d9b7812 */ /* 0x000fe200078ec0ff */
[----:B------:R-:W0:Y:S01]  /*1dbb0*/  LDC.64 R164, c[0x0][0x3b8] ;  /* 0x0000ee00ffa47b82 */ /* 0x000e220000000a00 */
[----:B------:R-:W-:Y:S02]  /*1dbc0*/  LOP3.LUT R160, R8, 0xff, RZ, 0xc0, !PT ;  /* 0x000000ff08a07812 */ /* 0x000fe400078ec0ff */
[----:B------:R-:W-:Y:S02]  /*1dbd0*/  LOP3.LUT R158, R158, 0xff0000, RZ, 0xc0, !PT ;  /* 0x00ff00009e9e7812 */ /* 0x000fe400078ec0ff */
[----:B------:R-:W-:Y:S01]  /*1dbe0*/  LOP3.LUT R162, R7, 0xff, RZ, 0xc0, !PT ;  /* 0x000000ff07a27812 */ /* 0x000fe200078ec0ff */
[----:B------:R-:W-:Y:S01]  /*1dbf0*/  IMAD.WIDE.U32 R160, R160, 0x10000, RZ ;  /* 0x00010000a0a07825 */ /* 0x000fe200078e00ff */
[----:B------:R-:W-:Y:S02]  /*1dc00*/  PRMT R155, R158, 0x4210, R155 ;  /* 0x000042109e9b7816 */ /* 0x000fe4000000009b */
[----:B------:R-:W-:Y:S01]  /*1dc10*/  PRMT R158, R11, 0x7104, RZ ;  /* 0x000071040b9e7816 */ /* 0x000fe200000000ff */
[----:B------:R-:W-:-:S03]  /*1dc20*/  IMAD.WIDE.U32 R162, R162, 0x100, RZ ;  /* 0x00000100a2a27825 */ /* 0x000fc600078e00ff */
[----:B------:R-:W-:Y:S02]  /*1dc30*/  LOP3.LUT R155, R155, 0xff00, R158, 0xf8, !PT ;  /* 0x0000ff009b9b7812 */ /* 0x000fe400078ef89e */
[----:B------:R-:W-:Y:S02]  /*1dc40*/  LOP3.LUT R158, R9, 0xff, RZ, 0xc0, !PT ;  /* 0x000000ff099e7812 */ /* 0x000fe400078ec0ff */
[----:B------:R-:W-:-:S03]  /*1dc50*/  LOP3.LUT R155, R155, 0xff, R10, 0xf8, !PT ;  /* 0x000000ff9b9b7812 */ /* 0x000fc600078ef80a */
[----:B------:R-:W-:-:S05]  /*1dc60*/  IMAD.WIDE.U32 R158, R158, 0x1000000, RZ ;  /* 0x010000009e9e7825 */ /* 0x000fca00078e00ff */
[----:B------:R-:W-:Y:S02]  /*1dc70*/  LOP3.LUT R155, R161, R155, R159, 0xfe, !PT ;  /* 0x0000009ba19b7212 */ /* 0x000fe400078efe9f */
[----:B------:R-:W-:Y:S02]  /*1dc80*/  LOP3.LUT R159, R162, R158, R160, 0xfe, !PT ;  /* 0x0000009ea29f7212 */ /* 0x000fe400078efea0 */
[----:B------:R-:W-:Y:S02]  /*1dc90*/  LOP3.LUT R163, R155, R163, RZ, 0xfc, !PT ;  /* 0x000000a39ba37212 */ /* 0x000fe400078efcff */
[----:B------:R-:W-:Y:S01]  /*1dca0*/  LOP3.LUT R162, R159, 0xff, R6, 0xf8, !PT ;  /* 0x000000ff9fa27812 */ /* 0x000fe200078ef806 */
[----:B0-----:R-:W-:-:S05]  /*1dcb0*/  IMAD.WIDE.U32 R158, R14, 0x8, R164 ;  /* 0x000000080e9e7825 */ /* 0x001fca00078e00a4 */
[----:B------:R0:W-:Y:S02]  /*1dcc0*/  STG.E.64 desc[UR6][R158.64], R162 ;  /* 0x000000a29e007986 */ /* 0x0001e4000c101b06 */
.L_x_1371:
[----:B------:R1:W5:Y:S04]  /*1dcd0*/  @P0 LDG.E.128 R40, desc[UR6][R142.64] ;  /* 0x000000068e280981 */ /* 0x000368000c1e1d00 */
[----:B------:R1:W5:Y:S04]  /*1dce0*/  @P1 LDG.E.128 R36, desc[UR6][R156.64] ;  /* 0x000000069c241981 */ /* 0x000368000c1e1d00 */
[----:B------:R-:W5:Y:S01]  /*1dcf0*/  LDG.E.128 R140, desc[UR6][R140.64] ;  /* 0x000000068c8c7981 */ /* 0x000f62000c1e1d00 */
[----:B------:R-:W-:Y:S05]  /*1dd00*/  @!P0 BRA `(.L_x_1372) ;  /* 0x0000006000d48947 */ /* 0x000fea0003800000 */
[----:B------:R-:W-:Y:S01]  /*1dd10*/  ISETP.NE.AND P2, PT, R166, 0x1, PT ;  /* 0x00000001a600780c */ /* 0x000fe20003f45270 */
[----:B------:R-:W-:Y:S01]  /*1dd20*/  BSSY.RECONVERGENT B0, `(.L_x_1373) ;  /* 0x0000059000007945 */ /* 0x000fe20003800200 */
[----:B------:R-:W-:Y:S01]  /*1dd30*/  IMAD.MOV.U32 R8, RZ, RZ, 0x2 ;  /* 0x00000002ff087424 */ /* 0x000fe200078e00ff */
[----:B0-----:R-:W-:Y:S01]  /*1dd40*/  MOV R163, R154 ;  /* 0x0000009a00a37202 */ /* 0x001fe20000000f00 */
[----:B------:R-:W-:-:S09]  /*1dd50*/  IMAD.MOV.U32 R6, RZ, RZ, R178 ;  /* 0x000000ffff067224 */ /* 0x000fd200078e00b2 */
[----:B------:R-:W-:Y:S05]  /*1dd60*/  @!P2 BRA `(.L_x_1374) ;  /* 0x000000040050a947 */ /* 0x000fea0003800000 */
[----:B------:R-:W-:-:S13]  /*1dd70*/  ISETP.NE.AND P2, PT, R166, 0x3, PT ;  /* 0x00000003a600780c */ /* 0x000fda0003f45270 */
[----:B------:R-:W-:Y:S05]  /*1dd80*/  @!P2 BRA `(.L_x_1375) ;  /* 0x000000000020a947 */ /* 0x000fea0003800000 */
[----:B------:R-:W-:-:S13]  /*1dd90*/  ISETP.NE.AND P2, PT, R166, 0x2, PT ;  /* 0x00000002a600780c */ /* 0x000fda0003f45270 */
[----:B------:R-:W-:Y:S01]  /*1dda0*/  @!P2 IMAD.MOV.U32 R8, RZ, RZ, 0x3 ;  /* 0x00000003ff08a424 */ /* 0x000fe200078e00ff */
[----:B------:R-:W-:Y:S01]  /*1ddb0*/  @P2 IADD3 R8, PT, PT, R166, 0x1, RZ ;  /* 0x00000001a6082810 */ /* 0x000fe20007ffe0ff */
[----:B------:R-:W-:Y:S02]  /*1ddc0*/  @!P2 IMAD.MOV.U32 R163, RZ, RZ, R154 ;  /* 0x000000ffffa3a224 */ /* 0x000fe400078e009a */
[----:B------:R-:W-:Y:S02]  /*1ddd0*/  @!P2 IMAD.MOV.U32 R6, RZ, RZ, R180 ;  /* 0x000000ffff06a224 */ /* 0x000fe400078e00b4 */
[----:B------:R-:W-:Y:S02]  /*1dde0*/  @P2 IMAD.MOV.U32 R163, RZ, RZ, R154 ;  /* 0x000000ffffa32224 */ /* 0x000fe400078e009a */
[----:B------:R-:W-:Y:S01]  /*1ddf0*/  @P2 IMAD.MOV.U32 R6, RZ, RZ, R179 ;  /* 0x000000ffff062224 */ /* 0x000fe200078e00b3 */
[----:B------:R-:W-:Y:S06]  /*1de00*/  BRA `(.L_x_1374) ;  /* 0x0000000400287947 */ /* 0x000fec0003800000 */
.L_x_1375:
        /* <DEDUP_REMOVED lines=13> */
.L_x_1377:
[----:B------:R-:W-:Y:S05]  /*1dee0*/  BSYNC.RECONVERGENT B1 ;  /* 0x0000000000017941 */ /* 0x000fea0003800200 */
.L_x_1376:
        /* <DEDUP_REMOVED lines=58> */
[----:B------:R-:W-:Y:S01]  /*1e290*/  LOP3.LUT R180, R180, UR16, R7, 0x96, !PT ;  /* 0x00000010b4b47c12 */ /* 0x000fe2000f8e9607 */
[----:B------:R-:W-:-:S07]  /*1e2a0*/  IMAD.MOV.U32 R6, RZ, RZ, R154 ;  /* 0x000000ffff067224 */ /* 0x000fce00078e009a */
.L_x_1374:
[----:B------:R-:W-:Y:S05]  /*1e2b0*/  BSYNC.RECONVERGENT B0 ;  /* 0x0000000000007941 */ /* 0x000fea0003800200 */
.L_x_1373:
[----:B------:R-:W-:Y:S01]  /*1e2c0*/  I2FP.F32.U32 R7, R6 ;  /* 0x0000000600077245 */ /* 0x000fe20000201000 */
[----:B-----5:R-:W-:Y:S01]  /*1e2d0*/  IMAD.U32 R6, R140, 0x10000, RZ ;  /* 0x000100008c067824 */ /* 0x020fe200078e00ff */
[----:B------:R-:W-:Y:S01]  /*1e2e0*/  ISETP.NE.AND P3, PT, R8, 0x1, PT ;  /* 0x000000010800780c */ /* 0x000fe20003f65270 */
[----:B------:R-:W-:Y:S01]  /*1e2f0*/  BSSY.RECONVERGENT B0, `(.L_x_1378) ;  /* 0x000005d000007945 */ /* 0x000fe20003800200 */
[----:B------:R-:W-:Y:S02]  /*1e300*/  IMAD.MOV.U32 R10, RZ, RZ, 0x2 ;  /* 0x00000002ff0a7424 */ /* 0x000fe400078e00ff */
        /* <DEDUP_REMOVED lines=17> */
.L_x_1380:
        /* <DEDUP_REMOVED lines=13> */
.L_x_1382:
[----:B------:R-:W-:Y:S05]  /*1e4f0*/  BSYNC.RECONVERGENT B1 ;  /* 0x0000000000017941 */ /* 0x000fea0003800200 */
.L_x_1381:
        /* <DEDUP_REMOVED lines=60> */
.L_x_1379:
[----:B------:R-:W-:Y:S05]  /*1e8c0*/  BSYNC.RECONVERGENT B0 ;  /* 0x0000000000007941 */ /* 0x000fea0003800200 */
.L_x_1378:
[----:B------:R-:W-:Y:S01]  /*1e8d0*/  I2FP.F32.U32 R9, R9 ;  /* 0x0000000900097245 */ /* 0x000fe20000201000 */
[----:B------:R-:W-:Y:S01]  /*1e8e0*/  IMAD.U32 R8, R40, 0x10000, RZ ;  /* 0x0001000028087824 */ /* 0x000fe200078e00ff */
[----:B------:R-:W-:Y:S01]  /*1e8f0*/  ISETP.NE.AND P3, PT, R10, 0x1, PT ;  /* 0x000000010a00780c */ /* 0x000fe20003f65270 */
[----:B------:R-:W-:Y:S01]  /*1e900*/  @P1 IMAD.U32 R11, R36, 0x10000, RZ ;  /* 0x00010000240b1824 */ /* 0x000fe200078e00ff */
[----:B------:R-:W-:Y:S01]  /*1e910*/  BSSY.RECONVERGENT B0, `(.L_x_1383) ;  /* 0x000005f000007945 */ /* 0x000fe20003800200 */
[----:B------:R-:W-:Y:S01]  /*1e920*/  FFMA.FTZ R9, R9, R34, 1.1641532182693481445e-10 ;  /* 0x2f00000009097423 */ /* 0x000fe20000010022 */
[----:B------:R-:W-:-:S04]  /*1e930*/  FMUL.FTZ R8, R8, R35 ;  /* 0x0000002308087220 */ /* 0x000fc80000410000 */
[----:B------:R-:W-:-:S04]  /*1e940*/  FSETP.GTU.FTZ.AND P2, PT, R9, R144, PT ;  /* 0x000000900900720b */ /* 0x000fc80003f5c000 */
[----:B------:R-:W-:-:S05]  /*1e950*/  FSEL R9, R8, RZ, !P2 ;  /* 0x000000ff08097208 */ /* 0x000fca0005000000 */
[----:B------:R-:W-:Y:S01]  /*1e960*/  FADD.FTZ R6, R6, R9 ;  /* 0x0000000906067221 */ /* 0x000fe20000010000 */
[----:B------:R-:W-:-:S03]  /*1e970*/  IMAD.MOV.U32 R9, RZ, RZ, R178 ;  /* 0x000000ffff097224 */ /* 0x000fc600078e00b2 */
[----:B------:R-:W-:Y:S01]  /*1e980*/  @P1 FADD.FTZ R154, R11, R6 ;  /* 0x000000060b9a1221 */ /* 0x000fe20000010000 */
[----:B------:R-:W-:Y:S01]  /*1e990*/  @!P1 MOV R154, R6 ;  /* 0x00000006009a9202 */ /* 0x000fe20000000f00 */
[----:B------:R-:W-:Y:S01]  /*1e9a0*/  IMAD.MOV.U32 R11, RZ, RZ, 0x2 ;  /* 0x00000002ff0b7424 */ /* 0x000fe200078e00ff */
[----:B------:R-:W-:Y:S02]  /*1e9b0*/  SEL R6, RZ, 0x1, P2 ;  /* 0x00000001ff067807 */ /* 0x000fe40001000000 */
        /* <DEDUP_REMOVED lines=10> */
.L_x_1385:
        /* <DEDUP_REMOVED lines=13> */
.L_x_1387:
[----:B------:R-:W-:Y:S05]  /*1eb30*/  BSYNC.RECONVERGENT B1 ;  /* 0x0000000000017941 */ /* 0x000fea0003800200 */
.L_x_1386:
        /* <DEDUP_REMOVED lines=56> */
[----:B------:R-:W-:-:S04]  /*1eec0*/  LOP3.LUT R179, R10, UR15, R179, 0x96, !PT ;  /* 0x0000000f0ab37c12 */ /* 0x000fc8000f8e96b3 */
[----:B------:R-:W-:Y:S01]  /*1eed0*/  LOP3.LUT R180, R180, UR16, R9, 0x96, !PT ;  /* 0x00000010b4b47c12 */ /* 0x000fe2000f8e9609 */
[----:B------:R-:W-:Y:S02]  /*1eee0*/  IMAD.MOV.U32 R9, RZ, RZ, R163 ;  /* 0x000000ffff097224 */ /* 0x000fe400078e00a3 */
[----:B------:R-:W-:-:S07]  /*1eef0*/  IMAD.MOV.U32 R163, RZ, RZ, R8 ;  /* 0x000000ffffa37224 */ /* 0x000fce00078e0008 */
.L_x_1384:
[----:B------:R-:W-:Y:S05]  /*1ef00*/  BSYNC.RECONVERGENT B0 ;  /* 0x0000000000007941 */ /* 0x000fea0003800200 */
.L_x_1383:
        /* <DEDUP_REMOVED lines=21> */
.L_x_1390:
[----:B------:R-:W-:Y:S01]  /*1f060*/  IADD3 R3, PT, PT, R3, 0x1, RZ ;  /* 0x0000000103037810 */ /* 0x000fe20007ffe0ff */
[----:B------:R-:W-:Y:S03]  /*1f070*/  BSSY.RECONVERGENT B1, `(.L_x_1391) ;  /* 0x000000c000017945 */ /* 0x000fe60003800200 */
[C---:B------:R-:W-:Y:S01]  /*1f080*/  ISETP.NE.AND P2, PT, R3.reuse, RZ, PT ;  /* 0x000000ff0300720c */ /* 0x040fe20003f45270 */
[----:B------:R-:W-:-:S12]  /*1f090*/  IMAD.WIDE.U32 R10, R3, -0x2daee0ad, RZ ;  /* 0xd2511f53030a7825 */ /* 0x000fd800078e00ff */
[----:B------:R-:W-:Y:S05]  /*1f0a0*/  @P2 BRA `(.L_x_1392) ;  /* 0x0000000000202947 */ /* 0x000fea0003800000 */
[----:B------:R-:W-:-:S05]  /*1f0b0*/  VIADD R4, R4, 0x1 ;  /* 0x0000000104047836 */ /* 0x000fca0000000000 */
[----:B------:R-:W-:-:S13]  /*1f0c0*/  ISETP.NE.AND P2, PT, R4, RZ, PT ;  /* 0x000000ff0400720c */ /* 0x000fda0003f45270 */
[----:B------:R-:W-:Y:S01]  /*1f0d0*/  @!P2 VIADD R0, R0, 0x1 ;  /* 0x000000010000a836 */ /* 0x000fe20000000000 */
[----:B------:R-:W-:Y:S01]  /*1f0e0*/  @!P2 IADD3 R8, PT, PT, R5, 0x1, RZ ;  /* 0x000000010508a810 */ /* 0x000fe20007ffe0ff */
[----:B------:R-:W-:-:S03]  /*1f0f0*/  @!P2 IMAD.MOV.U32 R4, RZ, RZ, RZ ;  /* 0x000000ffff04a224 */ /* 0x000fc600078e00ff */
[----:B------:R-:W-:-:S13]  /*1f100*/  ISETP.NE.AND P3, PT, R0, RZ, !P2 ;  /* 0x000000ff0000720c */ /* 0x000fda0005765270 */
[----:B------:R-:W-:-:S05]  /*1f110*/  @P3 IMAD.MOV R8, RZ, RZ, R5 ;  /* 0x000000ffff083224 */ /* 0x000fca00078e0205 */
[----:B------:R-:W-:-:S07]  /*1f120*/  @!P2 MOV R5, R8 ;  /* 0x000000080005a202 */ /* 0x000fce0000000f00 */
.L_x_1392:
[----:B------:R-:W-:Y:S05]  /*1f130*/  BSYNC.RECONVERGENT B1 ;  /* 0x0000000000017941 */ /* 0x000fea0003800200 */
.L_x_1391:
        /* <DEDUP_REMOVED lines=51> */
[----:B------:R-:W-:Y:S01]  /*1f470*/  HFMA2 R12, -RZ, RZ, 0, 0 ;  /* 0x00000000ff0c7431 */ /* 0x000fe200000001ff */
        /* <DEDUP_REMOVED lines=8> */
.L_x_1389:
[----:B------:R-:W-:Y:S05]  /*1f500*/  BSYNC.RECONVERGENT B0 ;  /* 0x0000000000007941 */ /* 0x000fea0003800200 */
.L_x_1388:
        /* <DEDUP_REMOVED lines=9> */
[----:B------:R-:W-:Y:S01]  /*1f5a0*/  FSEL R10, R8, RZ, !P2 ;  /* 0x000000ff080a7208 */ /* 0x000fe20005000000 */
[----:B------:R-:W-:Y:S02]  /*1f5b0*/  @P1 IMAD.U32 R8, R9, 0x10000, RZ ;  /* 0x0001000009081824 */ /* 0x000fe400078e00ff */
[----:B------:R-:W-:Y:S02]  /*1f5c0*/  IMAD.MOV.U32 R9, RZ, RZ, R178 ;  /* 0x000000ffff097224 */ /* 0x000fe400078e00b2 */
[----:B------:R-:W-:Y:S01]  /*1f5d0*/  FADD.FTZ R7, R7, R10 ;  /* 0x0000000a07077221 */ /* 0x000fe20000010000 */
[----:B------:R-:W-:-:S03]  /*1f5e0*/  IMAD.MOV.U32 R10, RZ, RZ, 0x2 ;  /* 0x00000002ff0a7424 */ /* 0x000fc600078e00ff */
[----:B------:R-:W-:Y:S01]  /*1f5f0*/  @P1 FADD.FTZ R155, R7, R8 ;  /* 0x00000008079b1221 */ /* 0x000fe20000010000 */
[----:B------:R-:W-:Y:S02]  /*1f600*/  @!P1 MOV R155, R7 ;  /* 0x00000007009b9202 */ /* 0x000fe40000000f00 */
[----:B------:R-:W-:Y:S02]  /*1f610*/  SEL R7, RZ, 0x1, P2 ;  /* 0x00000001ff077807 */ /* 0x000fe40001000000 */
        /* <DEDUP_REMOVED lines=10> */
.L_x_1395:
        /* <DEDUP_REMOVED lines=13> */
.L_x_1397:
[----:B------:R-:W-:Y:S05]  /*1f790*/  BSYNC.RECONVERGENT B1 ;  /* 0x0000000000017941 */ /* 0x000fea0003800200 */
.L_x_1396:
        /* <DEDUP_REMOVED lines=60> */
.L_x_1394:
[----:B------:R-:W-:Y:S05]  /*1fb60*/  BSYNC.RECONVERGENT B0 ;  /* 0x0000000000007941 */ /* 0x000fea0003800200 */
.L_x_1393:
        /* <DEDUP_REMOVED lines=22> */
.L_x_1400:
        /* <DEDUP_REMOVED lines=13> */
.L_x_1402:
[----:B------:R-:W-:Y:S05]  /*1fda0*/  BSYNC.RECONVERGENT B1 ;  /* 0x0000000000017941 */ /* 0x000fea0003800200 */
.L_x_1401:
[----:B------:R-:W-:Y:S01]  /*1fdb0*/  IMAD.WIDE.U32 R158, R0, -0x326172a9, RZ ;  /* 0xcd9e8d57009e7825 */ /* 0x000fe200078e00ff */
[----:B------:R-:W-:Y:S01]  /*1fdc0*/  LOP3.LUT R10, R5, UR5, R13, 0x96, !PT ;  /* 0x00000005050a7c12 */ /* 0x000fe2000f8e960d */
[----:B------:R-:W-:Y:S02]  /*1fdd0*/  UIADD3 UR15, UPT, UPT, UR4, -0x61c88647, URZ ;  /* 0x9e3779b9040f7890 */ /* 0x000fe4000fffe0ff */
[----:B------:R-:W-:Y:S01]  /*1fde0*/  UIADD3 UR16, UPT, UPT, UR5, -0x4498517b, URZ ;  /* 0xbb67ae8505107890 */ /* 0x000fe2000fffe0ff */
[----:B-1----:R-:W-:Y:S01]  /*1fdf0*/  LOP3.LUT R156, R4, UR4, R159, 0x96, !PT ;  /* 0x00000004049c7c12 */ /* 0x002fe2000f8e969f */
        /* <DEDUP_REMOVED lines=51> */
[----:B------:R-:W-:Y:S01]  /*20130*/  HFMA2 R12, -RZ, RZ, 0, 0 ;  /* 0x00000000ff0c7431 */ /* 0x000fe200000001ff */
[----:B------:R-:W-:Y:S01]  /*20140*/  LOP3.LUT R180, R180, UR16, R11, 0x96, !PT ;  /* 0x00000010b4b47c12 */ /* 0x000fe2000f8e960b */
[----:B------:R-:W-:Y:S02]  /*20150*/  IMAD.MOV.U32 R11, RZ, RZ, R163 ;  /* 0x000000ffff0b7224 */ /* 0x000fe400078e00a3 */
[----:B------:R-:W-:-:S07]  /*20160*/  IMAD.MOV.U32 R163, RZ, RZ, R10 ;  /* 0x000000ffffa37224 */ /* 0x000fce00078e000a */
.L_x_1399:
[----:B------:R-:W-:Y:S05]  /*20170*/  BSYNC.RECONVERGENT B0 ;  /* 0x0000000000007941 */ /* 0x000fea0003800200 */
.L_x_1398:
        /* <DEDUP_REMOVED lines=11> */
[----:B-1----:R-:W-:Y:S01]  /*20230*/  @P1 FADD.FTZ R156, R13, R8 ;  /* 0x000000080d9c1221 */ /* 0x002fe20000010000 */
        /* <DEDUP_REMOVED lines=13> */
.L_x_1405:
        /* <DEDUP_REMOVED lines=13> */
.L_x_1407:
[----:B------:R-:W-:Y:S05]  /*203e0*/  BSYNC.RECONVERGENT B1 ;  /* 0x0000000000017941 */ /* 0x000fea0003800200 */
.L_x_1406:
        /* <DEDUP_REMOVED lines=60> */
.L_x_1404:
[----:B------:R-:W-:Y:S05]  /*207b0*/  BSYNC.RECONVERGENT B0 ;  /* 0x0000000000007941 */ /* 0x000fea0003800200 */
.L_x_1403:
        /* <DEDUP_REMOVED lines=21> */
.L_x_1410:
        /* <DEDUP_REMOVED lines=13> */
.L_x_1412:
[----:B------:R-:W-:Y:S05]  /*209e0*/  BSYNC.RECONVERGENT B1 ;  /* 0x0000000000017941 */ /* 0x000fea0003800200 */
.L_x_1411:
        /* <DEDUP_REMOVED lines=60> */
.L_x_1409:
[----:B------:R-:W-:Y:S05]  /*20db0*/  BSYNC.RECONVERGENT B0 ;  /* 0x0000000000007941 */ /* 0x000fea0003800200 */
.L_x_1408:
        /* <DEDUP_REMOVED lines=27> */
.L_x_1415:
        /* <DEDUP_REMOVED lines=13> */
.L_x_1417:
[----:B------:R-:W-:Y:S05]  /*21040*/  BSYNC.RECONVERGENT B1 ;  /* 0x0000000000017941 */ /* 0x000fea0003800200 */
.L_x_1416:
        /* <DEDUP_REMOVED lines=60> */
.L_x_1414:
[----:B------:R-:W-:Y:S05]  /*21410*/  BSYNC.RECONVERGENT B0 ;  /* 0x0000000000007941 */ /* 0x000fea0003800200 */
.L_x_1413:
        /* <DEDUP_REMOVED lines=21> */
.L_x_1420:
        /* <DEDUP_REMOVED lines=13> */
.L_x_1422:
[----:B------:R-:W-:Y:S05]  /*21640*/  BSYNC.RECONVERGENT B1 ;  /* 0x0000000000017941 */ /* 0x000fea0003800200 */
.L_x_1421:
        /* <DEDUP_REMOVED lines=60> */
.L_x_1419:
[----:B------:R-:W-:Y:S05]  /*21a10*/  BSYNC.RECONVERGENT B0 ;  /* 0x0000000000007941 */ /* 0x000fea0003800200 */
.L_x_1418:
[----:B------:R-:W-:Y:S01]  /*21a20*/  I2FP.F32.U32 R11, R11 ;  /* 0x0000000b000b7245 */ /* 0x000fe20000201000 */
[----:B------:R-:W-:Y:S01]  /*21a30*/  IMAD.U32 R10, R42, 0x10000, RZ ;  /* 0x000100002a0a7824 */ /* 0x000fe200078e00ff */
[----:B------:R-:W-:Y:S01]  /*21a40*/  BSSY.RECONVERGENT B0, `(.L_x_1423) ;  /* 0x0000061000007945 */ /* 0x000fe20003800200 */
[----:B------:R-:W-:Y:S02]  /*21a50*/  @P1 IMAD.U32 R159, R38, 0x10000, RZ ;  /* 0x00010000269f1824 */ /* 0x000fe400078e00ff */
        /* <DEDUP_REMOVED lines=8> */
[----:B------:R-:W-:Y:S01]  /*21ae0*/  @P1 FADD.FTZ R158, R159, R12 ;  /* 0x0000000c9f9e1221 */ /* 0x000fe20000010000 */
[----:B------:R-:W-:Y:S01]  /*21af0*/  @!P1 MOV R158, R12 ;  /* 0x0000000c009e9202 */ /* 0x000fe20000000f00 */
[----:B------:R-:W-:-:S03]  /*21b00*/  IMAD.MOV.U32 R159, RZ, RZ, 0x2 ;  /* 0x00000002ff9f7424 */ /* 0x000fc600078e00ff */
[----:B------:R-:W-:-:S03]  /*21b10*/  F2FP.BF16.F32.PACK_AB R170, RZ, R158 ;  /* 0x0000009effaa723e */ /* 0x000fc600000010ff */
        /* <DEDUP_REMOVED lines=9> */
.L_x_1425:
        /* <DEDUP_REMOVED lines=13> */
.L_x_1427:
[----:B------:R-:W-:Y:S05]  /*21c80*/  BSYNC.RECONVERGENT B1 ;  /* 0x0000000000017941 */ /* 0x000fea0003800200 */
.L_x_1426:
        /* <DEDUP_REMOVED lines=60> */
.L_x_1424:
[----:B------:R-:W-:Y:S05]  /*22050*/  BSYNC.RECONVERGENT B0 ;  /* 0x0000000000007941 */ /* 0x000fea0003800200 */
.L_x_1423:
        /* <DEDUP_REMOVED lines=20> */
.L_x_1430:
        /* <DEDUP_REMOVED lines=13> */
.L_x_1432:
[----:B------:R-:W-:Y:S05]  /*22270*/  BSYNC.RECONVERGENT B1 ;  /* 0x0000000000017941 */ /* 0x000fea0003800200 */
.L_x_1431:
        /* <DEDUP_REMOVED lines=59> */
[----:B------:R-:W-:-:S07]  /*22630*/  HFMA2 R161, -RZ, RZ, 0, 0 ;  /* 0x00000000ffa17431 */ /* 0x000fce00000001ff */
.L_x_1429:
[----:B------:R-:W-:Y:S05]  /*22640*/  BSYNC.RECONVERGENT B0 ;  /* 0x0000000000007941 */ /* 0x000fea0003800200 */
.L_x_1428:
[----:B------:R-:W-:Y:S01]  /*22650*/  I2FP.F32.U32 R159, R12 ;  /* 0x0000000c009f7245 */ /* 0x000fe20000201000 */
[----:B------:R-:W-:Y:S01]  /*22660*/  BSSY.RECONVERGENT B0, `(.L_x_1433) ;  /* 0x0000065000007945 */ /* 0x000fe20003800200 */
[----:B------:R-:W-:Y:S01]  /*22670*/  PRMT R12, R42, 0x7632, R12 ;  /* 0x000076322a0c7816 */ /* 0x000fe2000000000c */
[----:B------:R-:W-:Y:S01]  /*22680*/  IMAD.MOV.U32 R168, RZ, RZ, 0x2 ;  /* 0x00000002ffa87424 */ /* 0x000fe200078e00ff */
[----:B------:R-:W-:Y:S01]  /*22690*/  @P1 PRMT R142, R38, 0x7632, R142 ;  /* 0x00007632268e1816 */ /* 0x000fe2000000008e */
[----:B------:R-:W-:Y:S02]  /*226a0*/  FFMA.FTZ R159, R159, R34, 1.1641532182693481445e-10 ;  /* 0x2f0000009f9f7423 */ /* 0x000fe40000010022 */
[----:B------:R-:W-:Y:S02]  /*226b0*/  IMAD.U32 R12, R12, 0x10000, RZ ;  /* 0x000100000c0c7824 */ /* 0x000fe400078e00ff */
[----:B------:R-:W-:Y:S01]  /*226c0*/  @P1 IMAD.U32 R142, R142, 0x10000, RZ ;  /* 0x000100008e8e1824 */ /* 0x000fe200078e00ff */
[----:B------:R-:W-:Y:S01]  /*226d0*/  FSETP.GTU.FTZ.AND P4, PT, R159, R144, PT ;  /* 0x000000909f00720b */ /* 0x000fe20003f9c000 */
[----:B------:R-:W-:-:S05]  /*226e0*/  FMUL.FTZ R12, R12, R35 ;  /* 0x000000230c0c7220 */ /* 0x000fca0000410000 */
[----:B------:R-:W-:Y:S02]  /*226f0*/  FSEL R160, R12, RZ, !P4 ;  /* 0x000000ff0ca07208 */ /* 0x000fe40006000000 */
[----:B------:R-:W-:Y:S02]  /*22700*/  SEL R12, RZ, 0x1, P4 ;  /* 0x00000001ff0c7807 */ /* 0x000fe40002000000 */
[----:B------:R-:W-:Y:S01]  /*22710*/  ISETP.NE.AND P4, PT, R161, 0x1, PT ;  /* 0x00000001a100780c */ /* 0x000fe20003f85270 */
[----:B------:R-:W-:-:S04]  /*22720*/  FADD.FTZ R11, R11, R160 ;  /* 0x000000a00b0b7221 */ /* 0x000fc80000010000 */
[----:B------:R-:W-:Y:S01]  /*22730*/  @P1 FADD.FTZ R160, R11, R142 ;  /* 0x0000008e0ba01221 */ /* 0x000fe20000010000 */
[----:B------:R-:W-:Y:S02]  /*22740*/  @!P1 MOV R160, R11 ;  /* 0x0000000b00a09202 */ /* 0x000fe40000000f00 */
[----:B------:R-:W-:Y:S01]  /*22750*/  PRMT R11, R12, 0x7610, R11 ;  /* 0x000076100c0b7816 */ /* 0x000fe2000000000b */
[----:B------:R-:W-:Y:S01]  /*22760*/  IMAD.MOV.U32 R12, RZ, RZ, R178 ;  /* 0x000000ffff0c7224 */ /* 0x000fe200078e00b2 */
        /* <DEDUP_REMOVED lines=10> */
.L_x_1435:
        /* <DEDUP_REMOVED lines=13> */
.L_x_1437:
[----:B------:R-:W-:Y:S05]  /*228e0*/  BSYNC.RECONVERGENT B1 ;  /* 0x0000000000017941 */ /* 0x000fea0003800200 */
.L_x_1436:
[----:B------:R-:W-:Y:S01]  /*228f0*/  LOP3.LUT R172, R5, UR5, R175, 0x96, !PT ;  /* 0x0000000505ac7c12 */ /* 0x000fe2000f8e96af */
[----:B------:R-:W-:Y:S01]  /*22900*/  IMAD.WIDE.U32 R168, R0, -0x326172a9, RZ ;  /* 0xcd9e8d5700a87825 */ /* 0x000fe200078e00ff */
[----:B------:R-:W-:-:S03]  /*22910*/  UIADD3 UR15, UPT, UPT, UR4, -0x61c88647, URZ ;  /* 0x9e3779b9040f7890 */ /* 0x000fc6000fffe0ff */
[----:B------:R-:W-:Y:S01]  /*22920*/  IMAD.WIDE.U32 R172, R172, -0x326172a9, RZ ;  /* 0xcd9e8d57acac7825 */ /* 0x000fe200078e00ff */
[----:B------:R-:W-:-:S03]  /*22930*/  LOP3.LUT R169, R4, UR4, R169, 0x96, !PT ;  /* 0x0000000404a97c12 */ /* 0x000fc6000f8e96a9 */
[----:B------:R-:W-:Y:S01]  /*22940*/  IMAD.MOV.U32 R12, RZ, RZ, R163 ;  /* 0x000000ffff0c7224 */ /* 0x000fe200078e00a3 */
        /* <DEDUP_REMOVED lines=38> */
[----:B------:R-:W-:-:S04]  /*22bb0*/  IMAD.WIDE.U32 R168, R169, -0x2daee0ad, RZ ;  /* 0xd2511f53a9a87825 */ /* 0x000fc800078e00ff */
[----:B------:R-:W-:Y:S01]  /*22bc0*/  IMAD.WIDE.U32 R180, R180, -0x2daee0ad, RZ ;  /* 0xd2511f53b4b47825 */ /* 0x000fe200078e00ff */
[----:B------:R-:W-:Y:S01]  /*22bd0*/  LOP3.LUT R169, R174, UR15, R169, 0x96, !PT ;  /* 0x0000000faea97c12 */ /* 0x000fe2000f8e96a9 */
[----:B------:R-:W-:-:S06]  /*22be0*/  UIADD3 UR15, UPT, UPT, UR5, -0x24c28bd8, URZ ;  /* 0xdb3d7428050f7890 */ /* 0x000fcc000fffe0ff */
[----:B------:R-:W-:Y:S01]  /*22bf0*/  LOP3.LUT R178, R168, UR15, R181, 0x96, !PT ;  /* 0x0000000fa8b27c12 */ /* 0x000fe2000f8e96b5 */
[----:B------:R-:W-:Y:S01]  /*22c00*/  UIADD3 UR15, UPT, UPT, UR4, -0xe443238, URZ ;  /* 0xf1bbcdc8040f7890 */ /* 0x000fe2000fffe0ff */
[----:B------:R-:W-:-:S04]  /*22c10*/  IMAD.WIDE.U32 R168, R169, -0x326172a9, RZ ;  /* 0xcd9e8d57a9a87825 */ /* 0x000fc800078e00ff */
[----:B------:R-:W-:Y:S01]  /*22c20*/  IMAD.WIDE.U32 R178, R178, -0x326172a9, RZ ;  /* 0xcd9e8d57b2b27825 */ /* 0x000fe200078e00ff */
[----:B------:R-:W-:Y:S01]  /*22c30*/  LOP3.LUT R169, R172, UR15, R169, 0x96, !PT ;  /* 0x0000000faca97c12 */ /* 0x000fe2000f8e96a9 */
[----:B------:R-:W-:-:S06]  /*22c40*/  UIADD3 UR15, UPT, UPT, UR4, -0x700cb87f, URZ ;  /* 0x8ff34781040f7890 */ /* 0x000fcc000fffe0ff */
[----:B------:R-:W-:Y:S01]  /*22c50*/  LOP3.LUT R179, R168, UR15, R179, 0x96, !PT ;  /* 0x0000000fa8b37c12 */ /* 0x000fe2000f8e96b3 */
[----:B------:R-:W-:Y:S01]  /*22c60*/  UIADD3 UR15, UPT, UPT, UR5, -0x695add53, URZ ;  /* 0x96a522ad050f7890 */ /* 0x000fe2000fffe0ff */
[----:B------:R-:W-:-:S03]  /*22c70*/  IMAD.WIDE.U32 R168, R169, -0x2daee0ad, RZ ;  /* 0xd2511f53a9a87825 */ /* 0x000fc600078e00ff */
[----:B------:R-:W-:Y:S01]  /*22c80*/  MOV R163, R168 ;  /* 0x000000a800a37202 */ /* 0x000fe20000000f00 */
[----:B------:R-:W-:Y:S01]  /*22c90*/  IMAD.MOV.U32 R168, RZ, RZ, RZ ;  /* 0x000000ffffa87224 */ /* 0x000fe200078e00ff */
[----:B------:R-:W-:-:S07]  /*22ca0*/  LOP3.LUT R180, R180, UR15, R169, 0x96, !PT ;  /* 0x0000000fb4b47c12 */ /* 0x000fce000f8e96a9 */
.L_x_1434:
[----:B------:R-:W-:Y:S05]  /*22cb0*/  BSYNC.RECONVERGENT B0 ;  /* 0x0000000000007941 */ /* 0x000fea0003800200 */
.L_x_1433:
        /* <DEDUP_REMOVED lines=21> */
.L_x_1440:
        /* <DEDUP_REMOVED lines=13> */
.L_x_1442:
[----:B------:R-:W-:Y:S05]  /*22ee0*/  BSYNC.RECONVERGENT B1 ;  /* 0x0000000000017941 */ /* 0x000fea0003800200 */
.L_x_1441:
[----:B------:R-:W-:Y:S01]  /*22ef0*/  LOP3.LUT R172, R5, UR5, R175, 0x96, !PT ;  /* 0x0000000505ac7c12 */ /* 0x000fe2000f8e96af */
[----:B------:R-:W-:Y:S01]  /*22f00*/  IMAD.WIDE.U32 R168, R0, -0x326172a9, RZ ;  /* 0xcd9e8d5700a87825 */ /* 0x000fe200078e00ff */
[----:B------:R-:W-:-:S03]  /*22f10*/  UIADD3 UR15, UPT, UPT, UR4, -0x61c88647, URZ ;  /* 0x9e3779b9040f7890 */ /* 0x000fc6000fffe0ff */
[----:B------:R-:W-:Y:S02]  /*22f20*/  HFMA2 R171, -RZ, RZ, 0, 0 ;  /* 0x00000000ffab7431 */ /* 0x000fe400000001ff */
        /* <DEDUP_REMOVED lines=53> */
[----:B------:R-:W-:-:S04]  /*23280*/  IMAD.WIDE.U32 R168, R169, -0x2daee0ad, RZ ;  /* 0xd2511f53a9a87825 */ /* 0x000fc800078e00ff */
[----:B------:R-:W-:Y:S01]  /*23290*/  IMAD.MOV.U32 R163, RZ, RZ, R168 ;  /* 0x000000ffffa37224 */ /* 0x000fe200078e00a8 */
[----:B------:R-:W-:-:S07]  /*232a0*/  LOP3.LUT R180, R180, UR15, R169, 0x96, !PT ;  /* 0x0000000fb4b47c12 */ /* 0x000fce000f8e96a9 */
.L_x_1439:
[----:B------:R-:W-:Y:S05]  /*232b0*/  BSYNC.RECONVERGENT B0 ;  /* 0x0000000000007941 */ /* 0x000fea0003800200 */
.L_x_1438:
[----:B------:R-:W-:Y:S01]  /*232c0*/  I2FP.F32.U32 R143, R143 ;  /* 0x0000008f008f7245 */ /* 0x000fe20000201000 */
[----:B------:R-:W-:Y:S01]  /*232d0*/  IMAD.U32 R168, R43, 0x10000, RZ ;  /* 0x000100002ba87824 */ /* 0x000fe200078e00ff */
        /* <DEDUP_REMOVED lines=9> */
[----:B------:R-:W-:Y:S01]  /*23370*/  FADD.FTZ R12, R12, R159 ;  /* 0x0000009f0c0c7221 */ /* 0x000fe20000010000 */
[----:B------:R-:W-:-:S04]  /*23380*/  @P1 IMAD.U32 R159, R39, 0x10000, RZ ;  /* 0x00010000279f1824 */ /* 0x000fc800078e00ff */
[--C-:B------:R-:W-:Y:S01]  /*23390*/  @P1 FADD.FTZ R159, R159, R12.reuse ;  /* 0x0000000c9f9f1221 */ /* 0x100fe20000010000 */
[----:B------:R-:W-:Y:S02]  /*233a0*/  @!P1 MOV R159, R12 ;  /* 0x0000000c009f9202 */ /* 0x000fe40000000f00 */
[----:B------:R-:W-:Y:S02]  /*233b0*/  PRMT R12, R143, 0x7610, R12 ;  /* 0x000076108f0c7816 */ /* 0x000fe4000000000c */
[----:B------:R-:W-:Y:S02]  /*233c0*/  F2FP.BF16.F32.PACK_AB R143, RZ, R159 ;  /* 0x0000009fff8f723e */ /* 0x000fe400000010ff */
        /* <DEDUP_REMOVED lines=9> */
.L_x_1445:
        /* <DEDUP_REMOVED lines=13> */
.L_x_1447:
[----:B------:R-:W-:Y:S05]  /*23530*/  BSYNC.RECONVERGENT B1 ;  /* 0x0000000000017941 */ /* 0x000fea0003800200 */
.L_x_1446:
[----:B------:R-:W-:Y:S01]  /*23540*/  LOP3.LUT R172, R5, UR5, R175, 0x96, !PT ;  /* 0x0000000505ac7c12 */ /* 0x000fe2000f8e96af */
[----:B------:R-:W-:Y:S01]  /*23550*/  IMAD.WIDE.U32 R168, R0, -0x326172a9, RZ ;  /* 0xcd9e8d5700a87825 */ /* 0x000fe200078e00ff */
[----:B------:R-:W-:-:S03]  /*23560*/  UIADD3 UR15, UPT, UPT, UR4, -0x61c88647, URZ ;  /* 0x9e3779b9040f7890 */ /* 0x000fc6000fffe0ff */
[----:B------:R-:W-:Y:S01]  /*23570*/  IMAD.WIDE.U32 R172, R172, -0x326172a9, RZ ;  /* 0xcd9e8d57acac7825 */ /* 0x000fe200078e00ff */
[----:B------:R-:W-:-:S04]  /*23580*/  LOP3.LUT R169, R4, UR4, R169, 0x96, !PT ;  /* 0x0000000404a97c12 */ /* 0x000fc8000f8e96a9 */
        /* <DEDUP_REMOVED lines=41> */
[----:B------:R-:W-:Y:S02]  /*23820*/  UIADD3 UR15, UPT, UPT, UR5, -0x24c28bd8, URZ ;  /* 0xdb3d7428050f7890 */ /* 0x000fe4000fffe0ff */
[----:B------:R-:W-:-:S04]  /*23830*/  IMAD.MOV.U32 R173, RZ, RZ, RZ ;  /* 0x000000ffffad7224 */ /* 0x000fc800078e00ff */
        /* <DEDUP_REMOVED lines=8> */
[----:B------:R-:W-:-:S05]  /*238c0*/  IMAD.WIDE.U32 R168, R169, -0x2daee0ad, RZ ;  /* 0xd2511f53a9a87825 */ /* 0x000fca00078e00ff */
[----:B------:R-:W-:Y:S01]  /*238d0*/  LOP3.LUT R180, R180, UR15, R169, 0x96, !PT ;  /* 0x0000000fb4b47c12 */ /* 0x000fe2000f8e96a9 */
[----:B------:R-:W-:Y:S01]  /*238e0*/  IMAD.MOV.U32 R169, RZ, RZ, R163 ;  /* 0x000000ffffa97224 */ /* 0x000fe200078e00a3 */
[----:B------:R-:W-:-:S07]  /*238f0*/  MOV R163, R168 ;  /* 0x000000a800a37202 */ /* 0x000fce0000000f00 */
.L_x_1444:
[----:B------:R-:W-:Y:S05]  /*23900*/  BSYNC.RECONVERGENT B0 ;  /* 0x0000000000007941 */ /* 0x000fea0003800200 */
.L_x_1443:
        /* <DEDUP_REMOVED lines=20> */
.L_x_1450:
[----:B------:R-:W-:Y:S01]  /*23a50*/  IADD3 R3, PT, PT, R3, 0x1, RZ ;  /* 0x0000000103037810 */ /* 0x000fe20007ffe0ff */
[----:B------:R-:W-:Y:S03]  /*23a60*/  BSSY.RECONVERGENT B1, `(.L_x_1451) ;  /* 0x000000e000017945 */ /* 0x000fe60003800200 */
[C---:B------:R-:W-:Y:S01]  /*23a70*/  ISETP.NE.AND P6, PT, R3.reuse, RZ, PT ;  /* 0x000000ff0300720c */ /* 0x040fe20003fc5270 */
[----:B------:R-:W-:-:S12]  /*23a80*/  IMAD.WIDE.U32 R174, R3, -0x2daee0ad, RZ ;  /* 0xd2511f5303ae7825 */ /* 0x000fd800078e00ff */
[----:B------:R-:W-:Y:S05]  /*23a90*/  @P6 BRA `(.L_x_1452) ;  /* 0x0000000000286947 */ /* 0x000fea0003800000 */
[----:B------:R-:W-:Y:S01]  /*23aa0*/  VIADD R4, R4, 0x1 ;  /* 0x0000000104047836 */ /* 0x000fe20000000000 */
[----:B------:R-:W-:-:S04]  /*23ab0*/  P2R R168, PR, RZ, 0x1 ;  /* 0x00000001ffa87803 */ /* 0x000fc80000000000 */
[----:B------:R-:W-:-:S13]  /*23ac0*/  ISETP.NE.AND P6, PT, R4, RZ, PT ;  /* 0x000000ff0400720c */ /* 0x000fda0003fc5270 */
[----:B------:R-:W-:Y:S01]  /*23ad0*/  @!P6 VIADD R0, R0, 0x1 ;  /* 0x000000010000e836 */ /* 0x000fe20000000000 */
[----:B------:R-:W-:Y:S02]  /*23ae0*/  @!P6 IADD3 R169, PT, PT, R5, 0x1, RZ ;  /* 0x0000000105a9e810 */ /* 0x000fe40007ffe0ff */
[----:B------:R-:W-:Y:S02]  /*23af0*/  @!P6 MOV R4, RZ ;  /* 0x000000ff0004e202 */ /* 0x000fe40000000f00 */
[----:B------:R-:W-:-:S13]  /*23b00*/  ISETP.NE.AND P0, PT, R0, RZ, !P6 ;  /* 0x000000ff0000720c */ /* 0x000fda0007705270 */
[----:B------:R-:W-:Y:S01]  /*23b10*/  @P0 IMAD.MOV R169, RZ, RZ, R5 ;  /* 0x000000ffffa90224 */ /* 0x000fe200078e0205 */
[----:B------:R-:W-:-:S03]  /*23b20*/  ISETP.NE.AND P0, PT, R168, RZ, PT ;  /* 0x000000ffa800720c */ /* 0x000fc60003f05270 */
[----:B------:R-:W-:-:S10]  /*23b30*/  @!P6 IMAD.MOV.U32 R5, RZ, RZ, R169 ;  /* 0x000000ffff05e224 */ /* 0x000fd400078e00a9 */
.L_x_1452:
[----:B------:R-:W-:Y:S05]  /*23b40*/  BSYNC.RECONVERGENT B1 ;  /* 0x0000000000017941 */ /* 0x000fea0003800200 */
.L_x_1451:
        /* <DEDUP_REMOVED lines=52> */
[----:B------:R-:W-:Y:S02]  /*23e90*/  UIADD3 UR15, UPT, UPT, UR4, -0x700cb87f, URZ ;  /* 0x8ff34781040f7890 */ /* 0x000fe4000fffe0ff */
[----:B------:R-:W-:-:S04]  /*23ea0*/  HFMA2 R172, -RZ, RZ, 0, 0 ;  /* 0x00000000ffac7431 */ /* 0x000fc800000001ff */
[----:B------:R-:W-:Y:S01]  /*23eb0*/  LOP3.LUT R179, R168, UR15, R179, 0x96, !PT ;  /* 0x0000000fa8b37c12 */ /* 0x000fe2000f8e96b3 */
[----:B------:R-:W-:Y:S01]  /*23ec0*/  UIADD3 UR15, UPT, UPT, UR5, -0x695add53, URZ ;  /* 0x96a522ad050f7890 */ /* 0x000fe2000fffe0ff */
[----:B------:R-:W-:-:S05]  /*23ed0*/  IMAD.WIDE.U32 R168, R169, -0x2daee0ad, RZ ;  /* 0xd2511f53a9a87825 */ /* 0x000fca00078e00ff */
[----:B------:R-:W-:Y:S01]  /*23ee0*/  LOP3.LUT R180, R180, UR15, R169, 0x96, !PT ;  /* 0x0000000fb4b47c12 */ /* 0x000fe2000f8e96a9 */
[----:B------:R-:W-:Y:S02]  /*23ef0*/  IMAD.MOV.U32 R169, RZ, RZ, R163 ;  /* 0x000000ffffa97224 */ /* 0x000fe400078e00a3 */
[----:B------:R-:W-:-:S07]  /*23f00*/  IMAD.MOV.U32 R163, RZ, RZ, R168 ;  /* 0x000000ffffa37224 */ /* 0x000fce00078e00a8 */
.L_x_1449:
[----:B------:R-:W-:Y:S05]  /*23f10*/  BSYNC.RECONVERGENT B0 ;  /* 0x0000000000007941 */ /* 0x000fea0003800200 */
.L_x_1448:
        /* <DEDUP_REMOVED lines=8> */
[----:B------:R-:W-:-:S05]  /*23fa0*/  FMUL.FTZ R168, R168, R35 ;  /* 0x00000023a8a87220 */ /* 0x000fca0000410000 */
[----:B------:R-:W-:Y:S02]  /*23fb0*/  FSEL R174, R168, RZ, !P6 ;  /* 0x000000ffa8ae7208 */ /* 0x000fe40007000000 */
[----:B------:R-:W-:-:S03]  /*23fc0*/  SEL R168, RZ, 0x1, P6 ;  /* 0x00000001ffa87807 */ /* 0x000fc60003000000 */
[----:B------:R-:W-:Y:S01]  /*23fd0*/  FADD.FTZ R169, R161, R174 ;  /* 0x000000aea1a97221 */ /* 0x000fe20000010000 */
[----:B------:R-:W-:Y:S02]  /*23fe0*/  @P1 PRMT R161, R39, 0x7632, R161 ;  /* 0x0000763227a11816 */ /* 0x000fe400000000a1 */
[----:B------:R-:W-:-:S03]  /*23ff0*/  PRMT R13, R168, 0x7610, R13 ;  /* 0x00007610a80d7816 */ /* 0x000fc6000000000d */
[----:B------:R-:W-:-:S04]  /*24000*/  @P1 IMAD.U32 R174, R161, 0x10000, RZ ;  /* 0x00010000a1ae1824 */ /* 0x000fc800078e00ff */
[----:B------:R-:W-:Y:S01]  /*24010*/  @P1 FADD.FTZ R161, R169, R174 ;  /* 0x000000aea9a11221 */ /* 0x000fe20000010000 */
[----:B------:R-:W-:-:S04]  /*24020*/  @!P1 MOV R161, R169 ;  /* 0x000000a900a19202 */ /* 0x000fc80000000f00 */
[----:B------:R-:W-:-:S04]  /*24030*/  F2FP.BF16.F32.PACK_AB R169, RZ, R161 ;  /* 0x000000a1ffa9723e */ /* 0x000fc800000010ff */
[----:B------:R-:W-:Y:S01]  /*24040*/  PRMT R143, R143, 0x5410, R169 ;  /* 0x000054108f8f7816 */ /* 0x000fe200000000a9 */
[----:B------:R-:W-:Y:S06]  /*24050*/  BRA `(.L_x_1453) ;  /* 0x00000030008c7947 */ /* 0x000fec0003800000 */
.L_x_1372:
[----:B------:R-:W-:Y:S01]  /*24060*/  ISETP.NE.AND P2, PT, R166, 0x1, PT ;  /* 0x00000001a600780c */ /* 0x000fe20003f45270 */
[----:B------:R-:W-:Y:S01]  /*24070*/  BSSY.RECONVERGENT B0, `(.L_x_1454) ;  /* 0x0000059000007945 */ /* 0x000fe20003800200 */
[----:B-1----:R-:W-:Y:S01]  /*24080*/  IMAD.MOV.U32 R156, RZ, RZ, 0x2 ;  /* 0x00000002ff9c7424 */ /* 0x002fe200078e00ff */
[----:B0-----:R-:W-:Y:S01]  /*24090*/  MOV R163, R154 ;  /* 0x0000009a00a37202 */ /* 0x001fe20000000f00 */
        /* <DEDUP_REMOVED lines=8> */
[----:B------:R-:W-:Y:S01]  /*24120*/  @P2 MOV R155, R179 ;  /* 0x000000b3009b2202 */ /* 0x000fe20000000f00 */
[----:B------:R-:W-:Y:S02]  /*24130*/  @P2 VIADD R156, R166, 0x1 ;  /* 0x00000001a69c2836 */ /* 0x000fe40000000000 */
[----:B------:R-:W-:Y:S01]  /*24140*/  @P2 IMAD.MOV.U32 R163, RZ, RZ, R154 ;  /* 0x000000ffffa32224 */ /* 0x000fe200078e009a */
[----:B------:R-:W-:Y:S06]  /*24150*/  BRA `(.L_x_1455) ;  /* 0x0000000400287947 */ /* 0x000fec0003800000 */
.L_x_1456:
        /* <DEDUP_REMOVED lines=13> */
.L_x_1458:
[----:B------:R-:W-:Y:S05]  /*24230*/  BSYNC.RECONVERGENT B1 ;  /* 0x0000000000017941 */ /* 0x000fea0003800200 */
.L_x_1457:
        /* <DEDUP_REMOVED lines=60> */
.L_x_1455:
[----:B------:R-:W-:Y:S05]  /*24600*/  BSYNC.RECONVERGENT B0 ;  /* 0x0000000000007941 */ /* 0x000fea0003800200 */
.L_x_1454:
[----:B------:R-:W-:Y:S01]  /*24610*/  I2FP.F32.U32 R155, R155 ;  /* 0x0000009b009b7245 */ /* 0x000fe20000201000 */
[----:B-----5:R-:W-:Y:S01]  /*24620*/  IMAD.U32 R154, R140, 0x10000, RZ ;  /* 0x000100008c9a7824 */ /* 0x020fe200078e00ff */
        /* <DEDUP_REMOVED lines=23> */
.L_x_1461:
        /* <DEDUP_REMOVED lines=13> */
.L_x_1463:
[----:B------:R-:W-:Y:S05]  /*24870*/  BSYNC.RECONVERGENT B1 ;  /* 0x0000000000017941 */ /* 0x000fea0003800200 */
.L_x_1462:
        /* <DEDUP_REMOVED lines=59> */
[----:B------:R-:W-:-:S07]  /*24c30*/  MOV R163, R156 ;  /* 0x0000009c00a37202 */ /* 0x000fce0000000f00 */
.L_x_1460:
[----:B------:R-:W-:Y:S05]  /*24c40*/  BSYNC.RECONVERGENT B0 ;  /* 0x0000000000007941 */ /* 0x000fea0003800200 */
.L_x_1459:
        /* <DEDUP_REMOVED lines=8> */
[----:B------:R-:W-:Y:S01]  /*24cd0*/  @P1 SHF.L.U32 R156, R156, 0x10, RZ ;  /* 0x000000109c9c1819 */ /* 0x000fe200000006ff */
[----:B------:R-:W-:Y:S01]  /*24ce0*/  IMAD.MOV.U32 R157, RZ, RZ, R178 ;  /* 0x000000ffff9d7224 */ /* 0x000fe200078e00b2 */
[----:B------:R-:W-:-:S04]  /*24cf0*/  FSETP.GTU.FTZ.AND P2, PT, R155, R144, PT ;  /* 0x000000909b00720b */ /* 0x000fc80003f5c000 */
        /* <DEDUP_REMOVED lines=14> */
.L_x_1466:
        /* <DEDUP_REMOVED lines=13> */
.L_x_1468:
[----:B------:R-:W-:Y:S05]  /*24eb0*/  BSYNC.RECONVERGENT B1 ;  /* 0x0000000000017941 */ /* 0x000fea0003800200 */
.L_x_1467:
        /* <DEDUP_REMOVED lines=60> */
.L_x_1465:
[----:B------:R-:W-:Y:S05]  /*25280*/  BSYNC.RECONVERGENT B0 ;  /* 0x0000000000007941 */ /* 0x000fea0003800200 */
.L_x_1464:
        /* <DEDUP_REMOVED lines=25> */
.L_x_1471:
        /* <DEDUP_REMOVED lines=13> */
.L_x_1473:
[----:B------:R-:W-:Y:S05]  /*254f0*/  BSYNC.RECONVERGENT B1 ;  /* 0x0000000000017941 */ /* 0x000fea0003800200 */
.L_x_1472:
        /* <DEDUP_REMOVED lines=58> */
[----:B------:R-:W-:Y:S02]  /*258a0*/  LOP3.LUT R180, R180, UR15, R159, 0x96, !PT ;  /* 0x0000000fb4b47c12 */ /* 0x000fe4000f8e969f */
[----:B------:R-:W-:-:S07]  /*258b0*/  MOV R163, R158 ;  /* 0x0000009e00a37202 */ /* 0x000fce0000000f00 */
.L_x_1470:
[----:B------:R-:W-:Y:S05]  /*258c0*/  BSYNC.RECONVERGENT B0 ;  /* 0x0000000000007941 */ /* 0x000fea0003800200 */
.L_x_1469:
[----:B------:R-:W-:Y:S01]  /*258d0*/  I2FP.F32.U32 R157, R157 ;  /* 0x0000009d009d7245 */ /* 0x000fe20000201000 */
[----:B------:R-:W-:Y:S01]  /*258e0*/  IMAD.U32 R158, R141, 0x10000, RZ ;  /* 0x000100008d9e7824 */ /* 0x000fe200078e00ff */
[----:B------:R-:W-:Y:S01]  /*258f0*/  ISETP.NE.AND P2, PT, R161, 0x1, PT ;  /* 0x00000001a100780c */ /* 0x000fe20003f45270 */
[----:B------:R-:W-:Y:S01]  /*25900*/  BSSY.RECONVERGENT B0, `(.L_x_1474) ;  /* 0x0000060000007945 */ /* 0x000fe20003800200 */
[----:B------:R-:W-:Y:S01]  /*25910*/  @P1 PRMT R141, R37, 0x7632, R141 ;  /* 0x00007632258d1816 */ /* 0x000fe2000000008d */
[----:B------:R-:W-:Y:S01]  /*25920*/  FFMA.FTZ R157, R157, R34, 1.1641532182693481445e-10 ;  /* 0x2f0000009d9d7423 */ /* 0x000fe20000010022 */
[----:B------:R-:W-:Y:S01]  /*25930*/  FMUL.FTZ R158, R158, R35 ;  /* 0x000000239e9e7220 */ /* 0x000fe20000410000 */
[----:B------:R-:W-:Y:S01]  /*25940*/  IMAD.MOV.U32 R159, RZ, RZ, R178 ;  /* 0x000000ffff9f7224 */ /* 0x000fe200078e00b2 */
[----:B------:R-:W-:Y:S02]  /*25950*/  @P1 SHF.L.U32 R160, R141, 0x10, RZ ;  /* 0x000000108da01819 */ /* 0x000fe400000006ff */
[----:B------:R-:W-:-:S04]  /*25960*/  FSETP.GTU.FTZ.AND P3, PT, R157, R144, PT ;  /* 0x000000909d00720b */ /* 0x000fc80003f7c000 */
        /* <DEDUP_REMOVED lines=15> */
.L_x_1476:
        /* <DEDUP_REMOVED lines=13> */
.L_x_1478:
[----:B------:R-:W-:Y:S05]  /*25b30*/  BSYNC.RECONVERGENT B1 ;  /* 0x0000000000017941 */ /* 0x000fea0003800200 */
.L_x_1477:
        /* <DEDUP_REMOVED lines=53> */
[----:B------:R-:W-:-:S04]  /*25e90*/  IMAD.MOV.U32 R160, RZ, RZ, RZ ;  /* 0x000000ffffa07224 */ /* 0x000fc800078e00ff */
[----:B------:R-:W-:Y:S01]  /*25ea0*/  LOP3.LUT R179, R158, UR15, R179, 0x96, !PT ;  /* 0x0000000f9eb37c12 */ /* 0x000fe2000f8e96b3 */
[----:B------:R-:W-:Y:S01]  /*25eb0*/  UIADD3 UR15, UPT, UPT, UR5, -0x695add53, URZ ;  /* 0x96a522ad050f7890 */ /* 0x000fe2000fffe0ff */
[----:B------:R-:W-:-:S05]  /*25ec0*/  IMAD.WIDE.U32 R158, R159, -0x2daee0ad, RZ ;  /* 0xd2511f539f9e7825 */ /* 0x000fca00078e00ff */
[----:B------:R-:W-:Y:S01]  /*25ed0*/  LOP3.LUT R180, R180, UR15, R159, 0x96, !PT ;  /* 0x0000000fb4b47c12 */ /* 0x000fe2000f8e969f */
[----:B------:R-:W-:Y:S01]  /*25ee0*/  IMAD.MOV.U32 R159, RZ, RZ, R163 ;  /* 0x000000ffff9f7224 */ /* 0x000fe200078e00a3 */
[----:B------:R-:W-:-:S07]  /*25ef0*/  MOV R163, R158 ;  /* 0x0000009e00a37202 */ /* 0x000fce0000000f00 */
.L_x_1475:
[----:B------:R-:W-:Y:S05]  /*25f00*/  BSYNC.RECONVERGENT B0 ;  /* 0x0000000000007941 */ /* 0x000fea0003800200 */
.L_x_1474:
        /* <DEDUP_REMOVED lines=24> */
.L_x_1481:
        /* <DEDUP_REMOVED lines=13> */
.L_x_1483:
[----:B------:R-:W-:Y:S05]  /*26160*/  BSYNC.RECONVERGENT B1 ;  /* 0x0000000000017941 */ /* 0x000fea0003800200 */
.L_x_1482:
        /* <DEDUP_REMOVED lines=58> */
[----:B------:R-:W-:Y:S02]  /*26510*/  LOP3.LUT R180, R180, UR15, R161, 0x96, !PT ;  /* 0x0000000fb4b47c12 */ /* 0x000fe4000f8e96a1 */
[----:B------:R-:W-:-:S07]  /*26520*/  MOV R163, R160 ;  /* 0x000000a000a37202 */ /* 0x000fce0000000f00 */
.L_x_1480:
[----:B------:R-:W-:Y:S05]  /*26530*/  BSYNC.RECONVERGENT B0 ;  /* 0x0000000000007941 */ /* 0x000fea0003800200 */
.L_x_1479:
[----:B------:R-:W-:Y:S01]  /*26540*/  I2FP.F32.U32 R159, R159 ;  /* 0x0000009f009f7245 */ /* 0x000fe20000201000 */
[----:B------:R-:W-:Y:S01]  /*26550*/  IMAD.U32 R142, R142, 0x10000, RZ ;  /* 0x000100008e8e7824 */ /* 0x000fe200078e00ff */
[----:B------:R-:W-:Y:S01]  /*26560*/  @P1 PRMT R160, R38, 0x7632, R160 ;  /* 0x0000763226a01816 */ /* 0x000fe200000000a0 */
[----:B------:R-:W-:Y:S01]  /*26570*/  BSSY.RECONVERGENT B0, `(.L_x_1484) ;  /* 0x000005f000007945 */ /* 0x000fe20003800200 */
[----:B------:R-:W-:Y:S01]  /*26580*/  ISETP.NE.AND P4, PT, R170, 0x1, PT ;  /* 0x00000001aa00780c */ /* 0x000fe20003f85270 */
[----:B------:R-:W-:Y:S01]  /*26590*/  FFMA.FTZ R159, R159, R34, 1.1641532182693481445e-10 ;  /* 0x2f0000009f9f7423 */ /* 0x000fe20000010022 */
[----:B------:R-:W-:Y:S01]  /*265a0*/  FMUL.FTZ R142, R142, R35 ;  /* 0x000000238e8e7220 */ /* 0x000fe20000410000 */
[----:B------:R-:W-:Y:S01]  /*265b0*/  @P1 SHF.L.U32 R161, R160, 0x10, RZ ;  /* 0x00000010a0a11819 */ /* 0x000fe200000006ff */
[----:B------:R-:W-:Y:S02]  /*265c0*/  IMAD.MOV.U32 R173, RZ, RZ, 0x2 ;  /* 0x00000002ffad7424 */ /* 0x000fe400078e00ff */
        /* <DEDUP_REMOVED lines=15> */
.L_x_1486:
        /* <DEDUP_REMOVED lines=13> */
.L_x_1488:
[----:B------:R-:W-:Y:S05]  /*26790*/  BSYNC.RECONVERGENT B1 ;  /* 0x0000000000017941 */ /* 0x000fea0003800200 */
.L_x_1487:
        /* <DEDUP_REMOVED lines=60> */
.L_x_1485:
[----:B------:R-:W-:Y:S05]  /*26b60*/  BSYNC.RECONVERGENT B0 ;  /* 0x0000000000007941 */ /* 0x000fea0003800200 */
.L_x_1484:
[----:B------:R-:W-:Y:S01]  /*26b70*/  I2FP.F32.U32 R159, R159 ;  /* 0x0000009f009f7245 */ /* 0x000fe20000201000 */
[----:B------:R-:W-:Y:S01]  /*26b80*/  IMAD.U32 R170, R143, 0x10000, RZ ;  /* 0x000100008faa7824 */ /* 0x000fe200078e00ff */
[----:B------:R-:W-:Y:S01]  /*26b90*/  ISETP.NE.AND P5, PT, R173, 0x1, PT ;  /* 0x00000001ad00780c */ /* 0x000fe20003fa5270 */
[----:B------:R-:W-:Y:S01]  /*26ba0*/  BSSY.RECONVERGENT B0, `(.L_x_1489) ;  /* 0x000005f000007945 */ /* 0x000fe20003800200 */
[----:B------:R-:W-:Y:S01]  /*26bb0*/  PRMT R161, R143, 0x7632, R161 ;  /* 0x000076328fa17816 */ /* 0x000fe200000000a1 */
[----:B------:R-:W-:Y:S01]  /*26bc0*/  FFMA.FTZ R159, R159, R34, 1.1641532182693481445e-10 ;  /* 0x2f0000009f9f7423 */ /* 0x000fe20000010022 */
[----:B------:R-:W-:Y:S01]  /*26bd0*/  FMUL.FTZ R170, R170, R35 ;  /* 0x00000023aaaa7220 */ /* 0x000fe20000410000 */
[----:B------:R-:W-:Y:S02]  /*26be0*/  IMAD.MOV.U32 R172, RZ, RZ, 0x2 ;  /* 0x00000002ffac7424 */ /* 0x000fe400078e00ff */
[----:B------:R-:W-:Y:S01]  /*26bf0*/  IMAD.MOV.U32 R171, RZ, RZ, R178 ;  /* 0x000000ffffab7224 */ /* 0x000fe200078e00b2 */
[----:B------:R-:W-:-:S04]  /*26c00*/  FSETP.GTU.FTZ.AND P4, PT, R159, R144, PT ;  /* 0x000000909f00720b */ /* 0x000fc80003f9c000 */
[----:B------:R-:W-:Y:S02]  /*26c10*/  FSEL R159, R170, RZ, !P4 ;  /* 0x000000ffaa9f7208 */ /* 0x000fe40006000000 */
[----:B------:R-:W-:Y:S02]  /*26c20*/  @P1 SHF.L.U32 R170, R39, 0x10, RZ ;  /* 0x0000001027aa1819 */ /* 0x000fe400000006ff */
        /* <DEDUP_REMOVED lines=12> */
.L_x_1491:
        /* <DEDUP_REMOVED lines=13> */
.L_x_1493:
[----:B------:R-:W-:Y:S05]  /*26dc0*/  BSYNC.RECONVERGENT B1 ;  /* 0x0000000000017941 */ /* 0x000fea0003800200 */
.L_x_1492:
        /* <DEDUP_REMOVED lines=60> */
.L_x_1490:
[----:B------:R-:W-:Y:S05]  /*27190*/  BSYNC.RECONVERGENT B0 ;  /* 0x0000000000007941 */ /* 0x000fea0003800200 */
.L_x_1489:
[----:B------:R-:W-:Y:S01]  /*271a0*/  I2FP.F32.U32 R171, R171 ;  /* 0x000000ab00ab7245 */ /* 0x000fe20000201000 */
[----:B------:R-:W-:Y:S01]  /*271b0*/  IMAD.U32 R170, R161, 0x10000, RZ ;  /* 0x00010000a1aa7824 */ /* 0x000fe200078e00ff */
[----:B------:R-:W-:Y:S02]  /*271c0*/  @P1 PRMT R161, R39, 0x7632, R161 ;  /* 0x0000763227a11816 */ /* 0x000fe400000000a1 */
[----:B------:R-:W-:Y:S01]  /*271d0*/  PRMT R142, R169, 0x5410, R142 ;  /* 0x00005410a98e7816 */ /* 0x000fe2000000008e */
[----:B------:R-:W-:Y:S01]  /*271e0*/  FFMA.FTZ R171, R171, R34, 1.1641532182693481445e-10 ;  /* 0x2f000000abab7423 */ /* 0x000fe20000010022 */
[----:B------:R-:W-:Y:S01]  /*271f0*/  FMUL.FTZ R170, R170, R35 ;  /* 0x00000023aaaa7220 */ /* 0x000fe20000410000 */
[----:B------:R-:W-:Y:S02]  /*27200*/  @P1 SHF.L.U32 R174, R161, 0x10, RZ ;  /* 0x00000010a1ae1819 */ /* 0x000fe400000006ff */
        /* <DEDUP_REMOVED lines=8> */
.L_x_1453:
[----:B------:R-:W-:Y:S02]  /*27290*/  ISETP.NE.AND P6, PT, R162, RZ, PT ;  /* 0x000000ffa200720c */ /* 0x000fe40003fc5270 */
[----:B------:R-:W-:Y:S02]  /*272a0*/  SEL R167, RZ, 0x1000000, !P5 ;  /* 0x01000000ffa77807 */ /* 0x000fe40006800000 */
[----:B------:R-:W-:Y:S02]  /*272b0*/  SEL R162, RZ, 0x10000, !P4 ;  /* 0x00010000ffa27807 */ /* 0x000fe40006000000 */
[----:B------:R-:W-:Y:S02]  /*272c0*/  SEL R169, RZ, 0x100, !P3 ;  /* 0x00000100ffa97807 */ /* 0x000fe40005800000 */
[----:B------:R-:W-:Y:S02]  /*272d0*/  ISETP.NE.AND P5, PT, R164, RZ, PT ;  /* 0x000000ffa400720c */ /* 0x000fe40003fa5270 */
[----:B------:R-:W-:-:S02]  /*272e0*/  ISETP.NE.AND P4, PT, R166, RZ, PT ;  /* 0x000000ffa600720c */ /* 0x000fc40003f85270 */
[----:B------:R-:W-:Y:S01]  /*272f0*/  ISETP.NE.AND P3, PT, R165, RZ, PT ;  /* 0x000000ffa500720c */ /* 0x000fe20003f65270 */
[----:B------:R-:W-:Y:S01]  /*27300*/  IMAD.WIDE.U32 R164, R153, 0x10, R186 ;  /* 0x0000001099a47825 */ /* 0x000fe200078e00ba */
[----:B------:R-:W-:Y:S02]  /*27310*/  LOP3.LUT R169, R169, R167, R162, 0xfe, !PT ;  /* 0x000000a7a9a97212 */ /* 0x000fe400078efea2 */
[----:B------:R-:W-:Y:S02]  /*27320*/  SEL R166, RZ, 0x1000000, !P3 ;  /* 0x01000000ffa67807 */ /* 0x000fe40005800000 */
[----:B------:R-:W-:Y:S01]  /*27330*/  SEL R167, RZ, 0x10000, !P4 ;  /* 0x00010000ffa77807 */ /* 0x000fe20006000000 */
[----:B------:R0:W-:Y:S01]  /*27340*/  STG.E.128 desc[UR6][R164.64], R140 ;  /* 0x0000008ca4007986 */ /* 0x0001e2000c101d06 */
[----:B------:R-:W-:-:S04]  /*27350*/  SEL R162, RZ, 0x100, !P5 ;  /* 0x00000100ffa27807 */ /* 0x000fc80006800000 */
[----:B------:R-:W-:Y:S02]  /*27360*/  LOP3.LUT R162, R162, R166, R167, 0xfe, !PT ;  /* 0x000000a6a2a27212 */ /* 0x000fe400078efea7 */
[----:B------:R-:W-:Y:S02]  /*27370*/  SEL R166, RZ, 0x1, !P2 ;  /* 0x00000001ffa67807 */ /* 0x000fe40005000000 */
[----:B------:R-:W-:Y:S02]  /*27380*/  SEL R167, RZ, 0x1, !P6 ;  /* 0x00000001ffa77807 */ /* 0x000fe40007000000 */
[----:B0-----:R-:W-:Y:S01]  /*27390*/  LOP3.LUT R141, R169, R166, RZ, 0xfc, !PT ;  /* 0x000000a6a98d7212 */ /* 0x001fe200078efcff */
[----:B------:R-:W-:Y:S01]  /*273a0*/  IMAD.WIDE.U32 R142, R153, 0x8, R184 ;  /* 0x00000008998e7825 */ /* 0x000fe200078e00b8 */
[----:B------:R-:W-:-:S03]  /*273b0*/  LOP3.LUT R140, R162, R167, RZ, 0xfc, !PT ;  /* 0x000000a7a28c7212 */ /* 0x000fc600078efcff */
[----:B------:R-:W-:Y:S02]  /*273c0*/  VIADD R162, R17, 0x80 ;  /* 0x0000008011a27836 */ /* 0x000fe40000000000 */
[----:B------:R0:W-:Y:S02]  /*273d0*/  STG.E.64 desc[UR6][R142.64], R140 ;  /* 0x0000008c8e007986 */ /* 0x0001e4000c101b06 */
[----:B0-----:R-:W0:Y:S08]  /*273e0*/  @P0 LDC.64 R142, c[0x0][0x398] ;  /* 0x0000e600ff8e0b82 */ /* 0x001e300000000a00 */
[----:B------:R-:W1:Y:S01]  /*273f0*/  @P1 LDC.64 R140, c[0x0][0x3a0] ;  /* 0x0000e800ff8c1b82 */ /* 0x000e620000000a00 */
[----:B0-----:R-:W-:Y:S01]  /*27400*/  @P0 IMAD.WIDE.U32 R142, R162, 0x10, R142 ;  /* 0x00000010a28e0825 */ /* 0x001fe200078e008e */
[----:B------:R-:W-:Y:S06]  /*27410*/  @!P0 BRA `(.L_x_1494) ;  /* 0x0000000000508947 */ /* 0x000fec0003800000 */
[----:B------:R-:W-:Y:S01]  /*27420*/  IMAD.U32 R164, R12, 0x10000, RZ ;  /* 0x000100000ca47824 */ /* 0x000fe200078e00ff */
[----:B------:R-:W0:Y:S01]  /*27430*/  LDC.64 R170, c[0x0][0x3b8] ;  /* 0x0000ee00ffaa7b82 */ /* 0x000e220000000a00 */
[----:B------:R-:W-:Y:S02]  /*27440*/  LOP3.LUT R166, R8, 0xff, RZ, 0xc0, !PT ;  /* 0x000000ff08a67812 */ /* 0x000fe400078ec0ff */
[----:B------:R-:W-:Y:S02]  /*27450*/  LOP3.LUT R168, R7, 0xff, RZ, 0xc0, !PT ;  /* 0x000000ff07a87812 */ /* 0x000fe400078ec0ff */
[----:B------:R-:W-:Y:S01]  /*27460*/  LOP3.LUT R165, R164, 0xff0000, RZ, 0xc0, !PT ;  /* 0x00ff0000a4a57812 */ /* 0x000fe200078ec0ff */
[----:B------:R-:W-:Y:S01]  /*27470*/  IMAD.WIDE.U32 R166, R166, 0x10000, RZ ;  /* 0x00010000a6a67825 */ /* 0x000fe200078e00ff */
[----:B------:R-:W-:-:S03]  /*27480*/  LOP3.LUT R164, R13, 0xffff, RZ, 0xc0, !PT ;  /* 0x0000ffff0da47812 */ /* 0x000fc600078ec0ff */
[----:B------:R-:W-:Y:S01]  /*27490*/  IMAD.WIDE.U32 R168, R168, 0x100, RZ ;  /* 0x00000100a8a87825 */ /* 0x000fe200078e00ff */
[----:B------:R-:W-:Y:S02]  /*274a0*/  PRMT R164, R165, 0x4210, R164 ;  /* 0x00004210a5a47816 */ /* 0x000fe400000000a4 */
[----:B------:R-:W-:-:S04]  /*274b0*/  PRMT R165, R11, 0x7104, RZ ;  /* 0x000071040ba57816 */ /* 0x000fc800000000ff */
        /* <DEDUP_REMOVED lines=10> */
.L_x_1494:
[C---:B-1----:R-:W-:Y:S01]  /*27560*/  @P1 IMAD.WIDE.U32 R140, R162.reuse, 0x10, R140 ;  /* 0x00000010a28c1825 */ /* 0x042fe200078e008c */
[----:B------:R-:W5:Y:S04]  /*27570*/  @P0 LDG.E.128 R40, desc[UR6][R142.64] ;  /* 0x000000068e280981 */ /* 0x000f68000c1e1d00 */
[----:B------:R1:W5:Y:S02]  /*27580*/  @P1 LDG.E.128 R36, desc[UR6][R140.64] ;  /* 0x000000068c241981 */ /* 0x000364000c1e1d00 */
[----:B-1----:R-:W-:-:S06]  /*27590*/  IMAD.WIDE.U32 R140, R162, 0x10, R182 ;  /* 0x00000010a28c7825 */ /* 0x002fcc00078e00b6 */
        /* <DEDUP_REMOVED lines=13> */
[----:B------:R-:W-:Y:S01]  /*27670*/  @P2 IADD3 R8, PT, PT, R172, 0x1, RZ ;  /* 0x00000001ac082810 */ /* 0x000fe20007ffe0ff */
[----:B------:R-:W-:Y:S02]  /*27680*/  @!P2 IMAD.MOV.U32 R6, RZ, RZ, R180 ;  /* 0x000000ffff06a224 */ /* 0x000fe400078e00b4 */
[----:B------:R-:W-:Y:S02]  /*27690*/  @P2 IMAD.MOV.U32 R173, RZ, RZ, R163 ;  /* 0x000000ffffad2224 */ /* 0x000fe400078e00a3 */
[----:B------:R-:W-:Y:S01]  /*276a0*/  @P2 IMAD.MOV.U32 R6, RZ, RZ, R179 ;  /* 0x000000ffff062224 */ /* 0x000fe200078e00b3 */
[----:B------:R-:W-:Y:S06]  /*276b0*/  BRA `(.L_x_1497) ;  /* 0x0000000400287947 */ /* 0x000fec0003800000 */
.L_x_1498:
        /* <DEDUP_REMOVED lines=13> */
.L_x_1500:
[----:B------:R-:W-:Y:S05]  /*27790*/  BSYNC.RECONVERGENT B1 ;  /* 0x0000000000017941 */ /* 0x000fea0003800200 */
.L_x_1499:
        /* <DEDUP_REMOVED lines=60> */
.L_x_1497:
[----:B------:R-:W-:Y:S05]  /*27b60*/  BSYNC.RECONVERGENT B0 ;  /* 0x0000000000007941 */ /* 0x000fea0003800200 */
.L_x_1496:
[----:B------:R-:W-:Y:S01]  /*27b70*/  I2FP.F32.U32 R7, R6 ;  /* 0x0000000600077245 */ /* 0x000fe20000201000 */
[----:B-----5:R-:W-:Y:S01]  /*27b80*/  IMAD.U32 R6, R140, 0x10000, RZ ;  /* 0x000100008c067824 */ /* 0x020fe200078e00ff */
[----:B------:R-:W-:Y:S01]  /*27b90*/  ISETP.NE.AND P3, PT, R8, 0x1, PT ;  /* 0x000000010800780c */ /* 0x000fe20003f65270 */
[----:B------:R-:W-:Y:S01]  /*27ba0*/  BSSY.RECONVERGENT B0, `(.L_x_1501) ;  /* 0x000005e000007945 */ /* 0x000fe20003800200 */
[----:B------:R-:W-:Y:S01]  /*27bb0*/  LOP3.LUT R15, R15, 0xffffffef, RZ, 0xc0, !PT ;  /* 0xffffffef0f0f7812 */ /* 0x000fe200078ec0ff */
[----:B------:R-:W-:Y:S01]  /*27bc0*/  FFMA.FTZ R7, R7, R34, 1.1641532182693481445e-10 ;  /* 0x2f00000007077423 */ /* 0x000fe20000010022 */
[----:B------:R-:W-:Y:S01]  /*27bd0*/  FMUL.FTZ R6, R6, R35 ;  /* 0x0000002306067220 */ /* 0x000fe20000410000 */
[----:B------:R-:W-:Y:S01]  /*27be0*/  IMAD.MOV.U32 R10, RZ, RZ, 0x2 ;  /* 0x00000002ff0a7424 */ /* 0x000fe200078e00ff */
[----:B------:R-:W-:Y:S02]  /*27bf0*/  MOV R9, R178 ;  /* 0x000000b200097202 */ /* 0x000fe40000000f00 */
[----:B------:R-:W-:-:S02]  /*27c00*/  FSETP.GTU.FTZ.AND P2, PT, R7, R144, PT ;  /* 0x000000900700720b */ /* 0x000fc40003f5c000 */
[----:B------:R-:W-:Y:S02]  /*27c10*/  PRMT R7, R140, 0x7632, R7 ;  /* 0x000076328c077816 */ /* 0x000fe40000000007 */
        /* <DEDUP_REMOVED lines=12> */
.L_x_1503:
        /* <DEDUP_REMOVED lines=13> */
.L_x_1505:
[----:B------:R-:W-:Y:S05]  /*27db0*/  BSYNC.RECONVERGENT B1 ;  /* 0x0000000000017941 */ /* 0x000fea0003800200 */
.L_x_1504:
        /* <DEDUP_REMOVED lines=60> */
.L_x_1502:
[----:B------:R-:W-:Y:S05]  /*28180*/  BSYNC.RECONVERGENT B0 ;  /* 0x0000000000007941 */ /* 0x000fea0003800200 */
.L_x_1501:
[----:B------:R-:W-:Y:S01]  /*28190*/  I2FP.F32.U32 R9, R9 ;  /* 0x0000000900097245 */ /* 0x000fe20000201000 */
[----:B------:R-:W-:Y:S01]  /*281a0*/  @P1 IMAD.U32 R163, R36, 0x10000, RZ ;  /* 0x0001000024a31824 */ /* 0x000fe200078e00ff */
[----:B------:R-:W-:Y:S01]  /*281b0*/  SHF.L.U32 R8, R40, 0x10, RZ ;  /* 0x0000001028087819 */ /* 0x000fe200000006ff */
[----:B------:R-:W-:Y:S01]  /*281c0*/  BSSY.RECONVERGENT B0, `(.L_x_1506) ;  /* 0x0000060000007945 */ /* 0x000fe20003800200 */
[----:B------:R-:W-:Y:S01]  /*281d0*/  ISETP.NE.AND P3, PT, R10, 0x1, PT ;  /* 0x000000010a00780c */ /* 0x000fe20003f65270 */
[----:B------:R-:W-:Y:S01]  /*281e0*/  FFMA.FTZ R9, R9, R34, 1.1641532182693481445e-10 ;  /* 0x2f00000009097423 */ /* 0x000fe20000010022 */
[----:B------:R-:W-:Y:S02]  /*281f0*/  HFMA2 R11, -RZ, RZ, 0, 1.1920928955078125e-07 ;  /* 0x00000002ff0b7431 */ /* 0x000fe400000001ff */
[----:B------:R-:W-:Y:S02]  /*28200*/  FMUL.FTZ R8, R8, R35 ;  /* 0x0000002308087220 */ /* 0x000fe40000410000 */
        /* <DEDUP_REMOVED lines=17> */
.L_x_1508:
        /* <DEDUP_REMOVED lines=13> */
.L_x_1510:
[----:B------:R-:W-:Y:S05]  /*283f0*/  BSYNC.RECONVERGENT B1 ;  /* 0x0000000000017941 */ /* 0x000fea0003800200 */
.L_x_1509:
        /* <DEDUP_REMOVED lines=44> */
[----:B------:R-:W-:Y:S02]  /*286c0*/  HFMA2 R11, -RZ, RZ, 0, 0 ;  /* 0x00000000ff0b7431 */ /* 0x000fe400000001ff */
        /* <DEDUP_REMOVED lines=13> */
[----:B------:R-:W-:Y:S02]  /*287a0*/  IMAD.MOV.U32 R9, RZ, RZ, R173 ;  /* 0x000000ffff097224 */ /* 0x000fe400078e00ad */
[----:B------:R-:W-:-:S07]  /*287b0*/  IMAD.MOV.U32 R173, RZ, RZ, R8 ;  /* 0x000000ffffad7224 */ /* 0x000fce00078e0008 */
.L_x_1507:
[----:B------:R-:W-:Y:S05]  /*287c0*/  BSYNC.RECONVERGENT B0 ;  /* 0x0000000000007941 */ /* 0x000fea0003800200 */
.L_x_1506:
        /* <DEDUP_REMOVED lines=9> */
[----:B------:R-:W-:Y:S02]  /*28860*/  MOV R9, R178 ;  /* 0x000000b200097202 */ /* 0x000fe40000000f00 */
        /* <DEDUP_REMOVED lines=12> */
.L_x_1513:
        /* <DEDUP_REMOVED lines=13> */
.L_x_1515:
[----:B------:R-:W-:Y:S05]  /*28a00*/  BSYNC.RECONVERGENT B1 ;  /* 0x0000000000017941 */ /* 0x000fea0003800200 */
.L_x_1514:
        /* <DEDUP_REMOVED lines=58> */
[----:B------:R-:W-:Y:S01]  /*28db0*/  MOV R9, R173 ;  /* 0x000000ad00097202 */ /* 0x000fe20000000f00 */
[----:B------:R-:W-:-:S07]  /*28dc0*/  IMAD.MOV.U32 R173, RZ, RZ, R8 ;  /* 0x000000ffffad7224 */ /* 0x000fce00078e0008 */
.L_x_1512:
[----:B------:R-:W-:Y:S05]  /*28dd0*/  BSYNC.RECONVERGENT B0 ;  /* 0x0000000000007941 */ /* 0x000fea0003800200 */
.L_x_1511:
        /* <DEDUP_REMOVED lines=8> */
[----:B------:R-:W-:-:S04]  /*28e60*/  IMAD.MOV.U32 R9, RZ, RZ, R178 ;  /* 0x000000ffff097224 */ /* 0x000fc800078e00b2 */
[----:B------:R-:W-:Y:S02]  /*28e70*/  FSEL R10, R8, RZ, !P2 ;  /* 0x000000ff080a7208 */ /* 0x000fe40005000000 */
[----:B------:R-:W-:-:S03]  /*28e80*/  @P1 PRMT R8, R36, 0x7632, R8 ;  /* 0x0000763224081816 */ /* 0x000fc60000000008 */
[----:B------:R-:W-:Y:S01]  /*28e90*/  FADD.FTZ R7, R7, R10 ;  /* 0x0000000a07077221 */ /* 0x000fe20000010000 */
[----:B------:R-:W-:Y:S02]  /*28ea0*/  HFMA2 R10, -RZ, RZ, 0, 1.1920928955078125e-07 ;  /* 0x00000002ff0a7431 */ /* 0x000fe400000001ff */
[----:B------:R-:W-:-:S04]  /*28eb0*/  @P1 IMAD.U32 R8, R8, 0x10000, RZ ;  /* 0x0001000008081824 */ /* 0x000fc800078e00ff */
[----:B0-----:R-:W-:Y:S01]  /*28ec0*/  @P1 FADD.FTZ R164, R7, R8 ;  /* 0x0000000807a41221 */ /* 0x001fe20000010000 */
        /* <DEDUP_REMOVED lines=12> */
.L_x_1518:
        /* <DEDUP_REMOVED lines=13> */
.L_x_1520:
[----:B------:R-:W-:Y:S05]  /*29060*/  BSYNC.RECONVERGENT B1 ;  /* 0x0000000000017941 */ /* 0x000fea0003800200 */
.L_x_1519:
        /* <DEDUP_REMOVED lines=60> */
.L_x_1517:
[----:B------:R-:W-:Y:S05]  /*29430*/  BSYNC.RECONVERGENT B0 ;  /* 0x0000000000007941 */ /* 0x000fea0003800200 */
.L_x_1516:
[----:B------:R-:W-:Y:S01]  /*29440*/  I2FP.F32.U32 R9, R9 ;  /* 0x0000000900097245 */ /* 0x000fe20000201000 */
[----:B------:R-:W-:Y:S01]  /*29450*/  IMAD.U32 R8, R141, 0x10000, RZ ;  /* 0x000100008d087824 */ /* 0x000fe200078e00ff */
[----:B------:R-:W-:Y:S01]  /*29460*/  ISETP.NE.AND P3, PT, R10, 0x1, PT ;  /* 0x000000010a00780c */ /* 0x000fe20003f65270 */
[----:B------:R-:W-:Y:S01]  /*29470*/  BSSY.RECONVERGENT B0, `(.L_x_1521) ;  /* 0x000005e000007945 */ /* 0x000fe20003800200 */
[----:B------:R-:W-:Y:S01]  /*29480*/  LOP3.LUT R15, R15, 0xfffffffb, RZ, 0xc0, !PT ;  /* 0xfffffffb0f0f7812 */ /* 0x000fe200078ec0ff */
[----:B------:R-:W-:Y:S01]  /*29490*/  FFMA.FTZ R9, R9, R34, 1.1641532182693481445e-10 ;  /* 0x2f00000009097423 */ /* 0x000fe20000010022 */
[----:B------:R-:W-:Y:S01]  /*294a0*/  FMUL.FTZ R8, R8, R35 ;  /* 0x0000002308087220 */ /* 0x000fe20000410000 */
[----:B------:R-:W-:Y:S01]  /*294b0*/  PRMT R168, R141, 0x7632, R168 ;  /* 0x000076328da87816 */ /* 0x000fe200000000a8 */
[----:B------:R-:W-:Y:S02]  /*294c0*/  IMAD.MOV.U32 R11, RZ, RZ, 0x2 ;  /* 0x00000002ff0b7424 */ /* 0x000fe400078e00ff */
[----:B------:R-:W-:-:S02]  /*294d0*/  FSETP.GTU.FTZ.AND P2, PT, R9, R144, PT ;  /* 0x000000900900720b */ /* 0x000fc40003f5c000 */
        /* <DEDUP_REMOVED lines=13> */
.L_x_1523:
        /* <DEDUP_REMOVED lines=13> */
.L_x_1525:
[----:B------:R-:W-:Y:S05]  /*29680*/  BSYNC.RECONVERGENT B1 ;  /* 0x0000000000017941 */ /* 0x000fea0003800200 */
.L_x_1524:
        /* <DEDUP_REMOVED lines=60> */
.L_x_1522:
[----:B------:R-:W-:Y:S05]  /*29a50*/  BSYNC.RECONVERGENT B0 ;  /* 0x0000000000007941 */ /* 0x000fea0003800200 */
.L_x_1521:
[----:B------:R-:W-:Y:S01]  /*29a60*/  I2FP.F32.U32 R9, R9 ;  /* 0x0000000900097245 */ /* 0x000fe20000201000 */
[----:B------:R-:W-:Y:S01]  /*29a70*/  BSSY.RECONVERGENT B0, `(.L_x_1526) ;  /* 0x0000062000007945 */ /* 0x000fe20003800200 */
[----:B------:R-:W-:Y:S01]  /*29a80*/  SHF.L.U32 R8, R41, 0x10, RZ ;  /* 0x0000001029087819 */ /* 0x000fe200000006ff */
[----:B------:R-:W-:Y:S01]  /*29a90*/  HFMA2 R10, -RZ, RZ, 0, 1.1920928955078125e-07 ;  /* 0x00000002ff0a7431 */ /* 0x000fe200000001ff */
[----:B------:R-:W-:Y:S01]  /*29aa0*/  ISETP.NE.AND P3, PT, R11, 0x1, PT ;  /* 0x000000010b00780c */ /* 0x000fe20003f65270 */
[----:B------:R-:W-:Y:S02]  /*29ab0*/  FFMA.FTZ R9, R9, R34, 1.1641532182693481445e-10 ;  /* 0x2f00000009097423 */ /* 0x000fe40000010022 */
[----:B------:R-:W-:-:S03]  /*29ac0*/  FMUL.FTZ R8, R8, R35 ;  /* 0x0000002308087220 */ /* 0x000fc60000410000 */
[----:B------:R-:W-:Y:S01]  /*29ad0*/  FSETP.GTU.FTZ.AND P2, PT, R9, R144, PT ;  /* 0x000000900900720b */ /* 0x000fe20003f5c000 */
[----:B------:R-:W-:-:S03]  /*29ae0*/  IMAD.MOV.U32 R9, RZ, RZ, R178 ;  /* 0x000000ffff097224 */ /* 0x000fc600078e00b2 */
[----:B------:R-:W-:-:S05]  /*29af0*/  FSEL R8, R8, RZ, !P2 ;  /* 0x000000ff08087208 */ /* 0x000fca0005000000 */
[----:B------:R-:W-:Y:S01]  /*29b00*/  FADD.FTZ R141, R141, R8 ;  /* 0x000000088d8d7221 */ /* 0x000fe20000010000 */
[----:B------:R-:W-:-:S04]  /*29b10*/  @P1 IMAD.U32 R8, R37, 0x10000, RZ ;  /* 0x0001000025081824 */ /* 0x000fc800078e00ff */
        /* <DEDUP_REMOVED lines=13> */
.L_x_1528:
        /* <DEDUP_REMOVED lines=13> */
.L_x_1530:
[----:B------:R-:W-:Y:S05]  /*29cc0*/  BSYNC.RECONVERGENT B1 ;  /* 0x0000000000017941 */ /* 0x000fea0003800200 */
.L_x_1529:
        /* <DEDUP_REMOVED lines=55> */
[----:B------:R-:W-:Y:S01]  /*2a040*/  IMAD.WIDE.U32 R10, R11, -0x2daee0ad, RZ ;  /* 0xd2511f530b0a7825 */ /* 0x000fe200078e00ff */
[----:B------:R-:W-:-:S03]  /*2a050*/  UIADD3 UR15, UPT, UPT, UR5, -0x695add53, URZ ;  /* 0x96a522ad050f7890 */ /* 0x000fc6000fffe0ff */
[----:B------:R-:W-:Y:S02]  /*2a060*/  IMAD.MOV.U32 R173, RZ, RZ, R10 ;  /* 0x000000ffffad7224 */ /* 0x000fe400078e000a */
[----:B------:R-:W-:Y:S01]  /*2a070*/  HFMA2 R10, -RZ, RZ, 0, 0 ;  /* 0x00000000ff0a7431 */ /* 0x000fe200000001ff */
[----:B------:R-:W-:-:S07]  /*2a080*/  LOP3.LUT R180, R180, UR15, R11, 0x96, !PT ;  /* 0x0000000fb4b47c12 */ /* 0x000fce000f8e960b */
.L_x_1527:
[----:B------:R-:W-:Y:S05]  /*2a090*/  BSYNC.RECONVERGENT B0 ;  /* 0x0000000000007941 */ /* 0x000fea0003800200 */
.L_x_1526:
[----:B------:R-:W-:Y:S01]  /*2a0a0*/  I2FP.F32.U32 R9, R9 ;  /* 0x0000000900097245 */ /* 0x000fe20000201000 */
[----:B------:R-:W-:Y:S01]  /*2a0b0*/  IMAD.U32 R168, R168, 0x10000, RZ ;  /* 0x00010000a8a87824 */ /* 0x000fe200078e00ff */
[----:B------:R-:W-:Y:S01]  /*2a0c0*/  ISETP.NE.AND P2, PT, R10, 0x1, PT ;  /* 0x000000010a00780c */ /* 0x000fe20003f45270 */
[----:B------:R-:W-:Y:S01]  /*2a0d0*/  BSSY.RECONVERGENT B0, `(.L_x_1531) ;  /* 0x000005d000007945 */ /* 0x000fe20003800200 */
[----:B------:R-:W-:Y:S01]  /*2a0e0*/  LOP3.LUT R15, R15, 0xfffffffd, RZ, 0xc0, !PT ;  /* 0xfffffffd0f0f7812 */ /* 0x000fe200078ec0ff */
[----:B------:R-:W-:Y:S01]  /*2a0f0*/  FFMA.FTZ R9, R9, R34, 1.1641532182693481445e-10 ;  /* 0x2f00000009097423 */ /* 0x000fe20000010022 */
[----:B------:R-:W-:Y:S01]  /*2a100*/  IMAD.MOV.U32 R12, RZ, RZ, 0x2 ;  /* 0x00000002ff0c7424 */ /* 0x000fe200078e00ff */
[----:B------:R-:W-:-:S03]  /*2a110*/  MOV R11, R178 ;  /* 0x000000b2000b7202 */ /* 0x000fc60000000f00 */
[----:B------:R-:W-:Y:S01]  /*2a120*/  FSETP.GTU.FTZ.AND P3, PT, R9, R144, PT ;  /* 0x000000900900720b */ /* 0x000fe20003f7c000 */
[----:B------:R-:W-:-:S05]  /*2a130*/  FMUL.FTZ R9, R168, R35 ;  /* 0x00000023a8097220 */ /* 0x000fca0000410000 */
        /* <DEDUP_REMOVED lines=12> */
.L_x_1533:
        /* <DEDUP_REMOVED lines=13> */
.L_x_1535:
[----:B------:R-:W-:Y:S05]  /*2a2d0*/  BSYNC.RECONVERGENT B1 ;  /* 0x0000000000017941 */ /* 0x000fea0003800200 */
.L_x_1534:
        /* <DEDUP_REMOVED lines=58> */
[----:B------:R-:W-:Y:S01]  /*2a680*/  MOV R11, R173 ;  /* 0x000000ad000b7202 */ /* 0x000fe20000000f00 */
[----:B------:R-:W-:-:S07]  /*2a690*/  IMAD.MOV.U32 R173, RZ, RZ, R10 ;  /* 0x000000ffffad7224 */ /* 0x000fce00078e000a */
.L_x_1532:
[----:B------:R-:W-:Y:S05]  /*2a6a0*/  BSYNC.RECONVERGENT B0 ;  /* 0x0000000000007941 */ /* 0x000fea0003800200 */
.L_x_1531:
[----:B------:R-:W-:Y:S01]  /*2a6b0*/  I2FP.F32.U32 R11, R11 ;  /* 0x0000000b000b7245 */ /* 0x000fe20000201000 */
[----:B------:R-:W-:Y:S01]  /*2a6c0*/  BSSY.RECONVERGENT B0, `(.L_x_1536) ;  /* 0x0000064000007945 */ /* 0x000fe20003800200 */
[----:B------:R-:W-:Y:S01]  /*2a6d0*/  PRMT R10, R41, 0x7632, R10 ;  /* 0x00007632290a7816 */ /* 0x000fe2000000000a */
[----:B------:R-:W-:Y:S02]  /*2a6e0*/  HFMA2 R167, -RZ, RZ, 0, 1.1920928955078125e-07 ;  /* 0x00000002ffa77431 */ /* 0x000fe400000001ff */
[----:B------:R-:W-:Y:S01]  /*2a6f0*/  FFMA.FTZ R11, R11, R34, 1.1641532182693481445e-10 ;  /* 0x2f0000000b0b7423 */ /* 0x000fe20000010022 */
[----:B------:R-:W-:-:S04]  /*2a700*/  SHF.L.U32 R10, R10, 0x10, RZ ;  /* 0x000000100a0a7819 */ /* 0x000fc800000006ff */
[----:B------:R-:W-:Y:S01]  /*2a710*/  FSETP.GTU.FTZ.AND P2, PT, R11, R144, PT ;  /* 0x000000900b00720b */ /* 0x000fe20003f5c000 */
[----:B------:R-:W-:Y:S01]  /*2a720*/  FMUL.FTZ R10, R10, R35 ;  /* 0x000000230a0a7220 */ /* 0x000fe20000410000 */
[----:B------:R-:W-:-:S04]  /*2a730*/  IMAD.MOV.U32 R11, RZ, RZ, R178 ;  /* 0x000000ffff0b7224 */ /* 0x000fc800078e00b2 */
[----:B------:R-:W-:-:S05]  /*2a740*/  FSEL R10, R10, RZ, !P2 ;  /* 0x000000ff0a0a7208 */ /* 0x000fca0005000000 */
[--C-:B------:R-:W-:Y:S01]  /*2a750*/  FADD.FTZ R9, R9, R10.reuse ;  /* 0x0000000a09097221 */ /* 0x100fe20000010000 */
[----:B------:R-:W-:-:S05]  /*2a760*/  @P1 PRMT R10, R37, 0x7632, R10 ;  /* 0x00007632250a1816 */ /* 0x000fca000000000a */
[----:B------:R-:W-:-:S04]  /*2a770*/  @P1 IMAD.U32 R10, R10, 0x10000, RZ ;  /* 0x000100000a0a1824 */ /* 0x000fc800078e00ff */
[----:B------:R-:W-:Y:S01]  /*2a780*/  @P1 FADD.FTZ R166, R9, R10 ;  /* 0x0000000a09a61221 */ /* 0x000fe20000010000 */
        /* <DEDUP_REMOVED lines=13> */
.L_x_1538:
        /* <DEDUP_REMOVED lines=13> */
.L_x_1540:
[----:B------:R-:W-:Y:S05]  /*2a930*/  BSYNC.RECONVERGENT B1 ;  /* 0x0000000000017941 */ /* 0x000fea0003800200 */
.L_x_1539:
[----:B------:R-:W-:Y:S01]  /*2a940*/  LOP3.LUT R168, R5, UR5, R175, 0x96, !PT ;  /* 0x0000000505a87c12 */ /* 0x000fe2000f8e96af */
[----:B------:R-:W-:Y:S01]  /*2a950*/  IMAD.WIDE.U32 R10, R0, -0x326172a9, RZ ;  /* 0xcd9e8d57000a7825 */ /* 0x000fe200078e00ff */
[----:B------:R-:W-:-:S03]  /*2a960*/  UIADD3 UR15, UPT, UPT, UR4, -0x61c88647, URZ ;  /* 0x9e3779b9040f7890 */ /* 0x000fc6000fffe0ff */
[----:B------:R-:W-:Y:S02]  /*2a970*/  HFMA2 R167, -RZ, RZ, 0, 0 ;  /* 0x00000000ffa77431 */ /* 0x000fe400000001ff */
        /* <DEDUP_REMOVED lines=56> */
.L_x_1537:
[----:B------:R-:W-:Y:S05]  /*2ad00*/  BSYNC.RECONVERGENT B0 ;  /* 0x0000000000007941 */ /* 0x000fea0003800200 */
.L_x_1536:
[----:B------:R-:W-:Y:S01]  /*2ad10*/  I2FP.F32.U32 R11, R11 ;  /* 0x0000000b000b7245 */ /* 0x000fe20000201000 */
[C---:B------:R-:W-:Y:S01]  /*2ad20*/  IMAD.U32 R10, R142.reuse, 0x10000, RZ ;  /* 0x000100008e0a7824 */ /* 0x040fe200078e00ff */
        /* <DEDUP_REMOVED lines=19> */
.L_x_1543:
        /* <DEDUP_REMOVED lines=12> */
.L_x_1545:
[----:B------:R-:W-:Y:S05]  /*2af20*/  BSYNC.RECONVERGENT B1 ;  /* 0x0000000000017941 */ /* 0x000fea0003800200 */
.L_x_1544:
        /* <DEDUP_REMOVED lines=61> */
.L_x_1542:
[----:B------:R-:W-:Y:S05]  /*2b300*/  BSYNC.RECONVERGENT B0 ;  /* 0x0000000000007941 */ /* 0x000fea0003800200 */
.L_x_1541:
[----:B------:R-:W-:Y:S01]  /*2b310*/  I2FP.F32.U32 R11, R11 ;  /* 0x0000000b000b7245 */ /* 0x000fe20000201000 */
[----:B------:R-:W-:Y:S01]  /*2b320*/  @P1 IMAD.U32 R167, R38, 0x10000, RZ ;  /* 0x0001000026a71824 */ /* 0x000fe200078e00ff */
[----:B------:R-:W-:Y:S01]  /*2b330*/  SHF.L.U32 R10, R42, 0x10, RZ ;  /* 0x000000102a0a7819 */ /* 0x000fe200000006ff */
[----:B------:R-:W-:Y:S01]  /*2b340*/  BSSY.RECONVERGENT B0, `(.L_x_1546) ;  /* 0x0000060000007945 */ /* 0x000fe20003800200 */
[----:B------:R-:W-:Y:S02]  /*2b350*/  HFMA2 R169, -RZ, RZ, 0, 1.1920928955078125e-07 ;  /* 0x00000002ffa97431 */ /* 0x000fe400000001ff */
        /* <DEDUP_REMOVED lines=20> */
.L_x_1548:
        /* <DEDUP_REMOVED lines=12> */
.L_x_1550:
[----:B------:R-:W-:Y:S05]  /*2b560*/  BSYNC.RECONVERGENT B1 ;  /* 0x0000000000017941 */ /* 0x000fea0003800200 */
.L_x_1549:
        /* <DEDUP_REMOVED lines=59> */
[----:B------:R-:W-:Y:S01]  /*2b920*/  LOP3.LUT R180, R180, UR15, R169, 0x96, !PT ;  /* 0x0000000fb4b47c12 */ /* 0x000fe2000f8e96a9 */
[----:B------:R-:W-:-:S07]  /*2b930*/  HFMA2 R169, -RZ, RZ, 0, 0 ;  /* 0x00000000ffa97431 */ /* 0x000fce00000001ff */
.L_x_1547:
[----:B------:R-:W-:Y:S05]  /*2b940*/  BSYNC.RECONVERGENT B0 ;  /* 0x0000000000007941 */ /* 0x000fea0003800200 */
.L_x_1546:
[----:B------:R-:W-:Y:S01]  /*2b950*/  I2FP.F32.U32 R11, R11 ;  /* 0x0000000b000b7245 */ /* 0x000fe20000201000 */
[----:B------:R-:W-:Y:S01]  /*2b960*/  IMAD.U32 R12, R12, 0x10000, RZ ;  /* 0x000100000c0c7824 */ /* 0x000fe200078e00ff */
[----:B------:R-:W-:Y:S01]  /*2b970*/  ISETP.NE.AND P4, PT, R169, 0x1, PT ;  /* 0x00000001a900780c */ /* 0x000fe20003f85270 */
[----:B------:R-:W-:Y:S01]  /*2b980*/  BSSY.RECONVERGENT B0, `(.L_x_1551) ;  /* 0x000005b000007945 */ /* 0x000fe20003800200 */
[----:B------:R-:W-:Y:S02]  /*2b990*/  IMAD.MOV.U32 R170, RZ, RZ, 0x2 ;  /* 0x00000002ffaa7424 */ /* 0x000fe400078e00ff */
[----:B------:R-:W-:Y:S01]  /*2b9a0*/  FFMA.FTZ R11, R11, R34, 1.1641532182693481445e-10 ;  /* 0x2f0000000b0b7423 */ /* 0x000fe20000010022 */
[----:B------:R-:W-:-:S04]  /*2b9b0*/  FMUL.FTZ R12, R12, R35 ;  /* 0x000000230c0c7220 */ /* 0x000fc80000410000 */
[----:B------:R-:W-:-:S04]  /*2b9c0*/  FSETP.GTU.FTZ.AND P3, PT, R11, R144, PT ;  /* 0x000000900b00720b */ /* 0x000fc80003f7c000 */
[----:B------:R-:W-:Y:S02]  /*2b9d0*/  FSEL R11, R12, RZ, !P3 ;  /* 0x000000ff0c0b7208 */ /* 0x000fe40005800000 */
[----:B------:R-:W-:Y:S02]  /*2b9e0*/  PLOP3.LUT P3, PT, P3, PT, PT, 0x8, 0x80 ;  /* 0x000000000080781c */ /* 0x000fe40001f6e170 */
[----:B------:R-:W-:Y:S01]  /*2b9f0*/  MOV R12, R178 ;  /* 0x000000b2000c7202 */ /* 0x000fe20000000f00 */
[----:B------:R-:W-:Y:S10]  /*2ba00*/  @!P4 BRA `(.L_x_1552) ;  /* 0x000000040048c947 */ /* 0x000ff40003800000 */
        /* <DEDUP_REMOVED lines=8> */
.L_x_1553:
        /* <DEDUP_REMOVED lines=12> */
.L_x_1555:
[----:B------:R-:W-:Y:S05]  /*2bb50*/  BSYNC.RECONVERGENT B1 ;  /* 0x0000000000017941 */ /* 0x000fea0003800200 */
.L_x_1554:
        /* <DEDUP_REMOVED lines=61> */
.L_x_1552:
[----:B------:R-:W-:Y:S05]  /*2bf30*/  BSYNC.RECONVERGENT B0 ;  /* 0x0000000000007941 */ /* 0x000fea0003800200 */
.L_x_1551:
[----:B------:R-:W-:Y:S01]  /*2bf40*/  I2FP.F32.U32 R169, R12 ;  /* 0x0000000c00a97245 */ /* 0x000fe20000201000 */
[----:B------:R-:W-:Y:S01]  /*2bf50*/  BSSY.RECONVERGENT B0, `(.L_x_1556) ;  /* 0x0000065000007945 */ /* 0x000fe20003800200 */
[----:B------:R-:W-:Y:S01]  /*2bf60*/  PRMT R12, R42, 0x7632, R12 ;  /* 0x000076322a0c7816 */ /* 0x000fe2000000000c */
[----:B------:R-:W-:Y:S02]  /*2bf70*/  HFMA2 R174, -RZ, RZ, 0, 1.1920928955078125e-07 ;  /* 0x00000002ffae7431 */ /* 0x000fe400000001ff */
[----:B------:R-:W-:Y:S01]  /*2bf80*/  FFMA.FTZ R169, R169, R34, 1.1641532182693481445e-10 ;  /* 0x2f000000a9a97423 */ /* 0x000fe20000010022 */
[----:B------:R-:W-:-:S04]  /*2bf90*/  SHF.L.U32 R12, R12, 0x10, RZ ;  /* 0x000000100c0c7819 */ /* 0x000fc800000006ff */
[----:B------:R-:W-:Y:S01]  /*2bfa0*/  FSETP.GTU.FTZ.AND P4, PT, R169, R144, PT ;  /* 0x00000090a900720b */ /* 0x000fe20003f9c000 */
[----:B------:R-:W-:-:S05]  /*2bfb0*/  FMUL.FTZ R12, R12, R35 ;  /* 0x000000230c0c7220 */ /* 0x000fca0000410000 */
[----:B------:R-:W-:Y:S02]  /*2bfc0*/  FSEL R168, R12, RZ, !P4 ;  /* 0x000000ff0ca87208 */ /* 0x000fe40006000000 */
[----:B------:R-:W-:Y:S02]  /*2bfd0*/  SEL R12, RZ, 0x1, P4 ;  /* 0x00000001ff0c7807 */ /* 0x000fe40002000000 */
[----:B------:R-:W-:Y:S01]  /*2bfe0*/  ISETP.NE.AND P4, PT, R170, 0x1, PT ;  /* 0x00000001aa00780c */ /* 0x000fe20003f85270 */
[--C-:B------:R-:W-:Y:S01]  /*2bff0*/  FADD.FTZ R11, R11, R168.reuse ;  /* 0x000000a80b0b7221 */ /* 0x100fe20000010000 */
[----:B------:R-:W-:-:S05]  /*2c000*/  @P1 PRMT R168, R38, 0x7632, R168 ;  /* 0x0000763226a81816 */ /* 0x000fca00000000a8 */
[----:B------:R-:W-:-:S04]  /*2c010*/  @P1 IMAD.U32 R168, R168, 0x10000, RZ ;  /* 0x00010000a8a81824 */ /* 0x000fc800078e00ff */
        /* <DEDUP_REMOVED lines=14> */
.L_x_1558:
        /* <DEDUP_REMOVED lines=12> */
.L_x_1560:
[----:B------:R-:W-:Y:S05]  /*2c1c0*/  BSYNC.RECONVERGENT B1 ;  /* 0x0000000000017941 */ /* 0x000fea0003800200 */
.L_x_1559:
        /* <DEDUP_REMOVED lines=61> */
.L_x_1557:
[----:B------:R-:W-:Y:S05]  /*2c5a0*/  BSYNC.RECONVERGENT B0 ;  /* 0x0000000000007941 */ /* 0x000fea0003800200 */
.L_x_1556:
        /* <DEDUP_REMOVED lines=21> */
.L_x_1563:
        /* <DEDUP_REMOVED lines=12> */
.L_x_1565:
[----:B------:R-:W-:Y:S05]  /*2c7c0*/  BSYNC.RECONVERGENT B1 ;  /* 0x0000000000017941 */ /* 0x000fea0003800200 */
.L_x_1564:
        /* <DEDUP_REMOVED lines=60> */
[----:B------:R-:W-:-:S07]  /*2cb90*/  IMAD.MOV.U32 R175, RZ, RZ, RZ ;  /* 0x000000ffffaf7224 */ /* 0x000fce00078e00ff */
.L_x_1562:
[----:B------:R-:W-:Y:S05]  /*2cba0*/  BSYNC.RECONVERGENT B0 ;  /* 0x0000000000007941 */ /* 0x000fea0003800200 */
.L_x_1561:
[----:B------:R-:W-:Y:S01]  /*2cbb0*/  I2FP.F32.U32 R143, R143 ;  /* 0x0000008f008f7245 */ /* 0x000fe20000201000 */
[----:B------:R-:W-:Y:S01]  /*2cbc0*/  BSSY.RECONVERGENT B0, `(.L_x_1566) ;  /* 0x0000063000007945 */ /* 0x000fe20003800200 */
[----:B------:R-:W-:Y:S01]  /*2cbd0*/  SHF.L.U32 R174, R43, 0x10, RZ ;  /* 0x000000102bae7819 */ /* 0x000fe200000006ff */
[----:B------:R-:W-:Y:S02]  /*2cbe0*/  IMAD.MOV.U32 R176, RZ, RZ, R178 ;  /* 0x000000ffffb07224 */ /* 0x000fe400078e00b2 */
[----:B------:R-:W-:Y:S02]  /*2cbf0*/  FFMA.FTZ R143, R143, R34, 1.1641532182693481445e-10 ;  /* 0x2f0000008f8f7423 */ /* 0x000fe40000010022 */
[----:B------:R-:W-:Y:S01]  /*2cc00*/  FMUL.FTZ R169, R174, R35 ;  /* 0x00000023aea97220 */ /* 0x000fe20000410000 */
[----:B------:R-:W-:Y:S02]  /*2cc10*/  HFMA2 R174, -RZ, RZ, 0, 1.1920928955078125e-07 ;  /* 0x00000002ffae7431 */ /* 0x000fe400000001ff */
[----:B------:R-:W-:-:S04]  /*2cc20*/  FSETP.GTU.FTZ.AND P5, PT, R143, R144, PT ;  /* 0x000000908f00720b */ /* 0x000fc80003fbc000 */
[----:B------:R-:W-:Y:S02]  /*2cc30*/  FSEL R169, R169, RZ, !P5 ;  /* 0x000000ffa9a97208 */ /* 0x000fe40006800000 */
[----:B------:R-:W-:Y:S02]  /*2cc40*/  SEL R143, RZ, 0x1, P5 ;  /* 0x00000001ff8f7807 */ /* 0x000fe40002800000 */
[----:B------:R-:W-:Y:S01]  /*2cc50*/  ISETP.NE.AND P5, PT, R175, 0x1, PT ;  /* 0x00000001af00780c */ /* 0x000fe20003fa5270 */
[----:B------:R-:W-:Y:S01]  /*2cc60*/  FADD.FTZ R12, R12, R169 ;  /* 0x000000a90c0c7221 */ /* 0x000fe20000010000 */
[----:B------:R-:W-:-:S04]  /*2cc70*/  @P1 IMAD.U32 R169, R39, 0x10000, RZ ;  /* 0x0001000027a91824 */ /* 0x000fc800078e00ff */
[--C-:B------:R-:W-:Y:S01]  /*2cc80*/  @P1 FADD.FTZ R169, R169, R12.reuse ;  /* 0x0000000ca9a91221 */ /* 0x100fe20000010000 */
[--C-:B------:R-:W-:Y:S01]  /*2cc90*/  @!P1 IMAD.MOV.U32 R169, RZ, RZ, R12.reuse ;  /* 0x000000ffffa99224 */ /* 0x100fe200078e000c */
        /* <DEDUP_REMOVED lines=11> */
.L_x_1568:
        /* <DEDUP_REMOVED lines=12> */
.L_x_1570:
[----:B------:R-:W-:Y:S05]  /*2ce10*/  BSYNC.RECONVERGENT B1 ;  /* 0x0000000000017941 */ /* 0x000fea0003800200 */
.L_x_1569:
        /* <DEDUP_REMOVED lines=54> */
[----:B------:R-:W-:-:S04]  /*2d180*/  IMAD.MOV.U32 R176, RZ, RZ, R173 ;  /* 0x000000ffffb07224 */ /* 0x000fc800078e00ad */
[----:B------:R-:W-:Y:S01]  /*2d190*/  LOP3.LUT R179, R174, UR15, R179, 0x96, !PT ;  /* 0x0000000faeb37c12 */ /* 0x000fe2000f8e96b3 */
[----:B------:R-:W-:Y:S01]  /*2d1a0*/  IMAD.WIDE.U32 R174, R175, -0x2daee0ad, RZ ;  /* 0xd2511f53afae7825 */ /* 0x000fe200078e00ff */
[----:B------:R-:W-:-:S03]  /*2d1b0*/  UIADD3 UR15, UPT, UPT, UR5, -0x695add53, URZ ;  /* 0x96a522ad050f7890 */ /* 0x000fc6000fffe0ff */
[----:B------:R-:W-:Y:S02]  /*2d1c0*/  IMAD.MOV.U32 R173, RZ, RZ, R174 ;  /* 0x000000ffffad7224 */ /* 0x000fe400078e00ae */
[----:B------:R-:W-:Y:S01]  /*2d1d0*/  HFMA2 R174, -RZ, RZ, 0, 0 ;  /* 0x00000000ffae7431 */ /* 0x000fe200000001ff */
[----:B------:R-:W-:-:S07]  /*2d1e0*/  LOP3.LUT R180, R180, UR15, R175, 0x96, !PT ;  /* 0x0000000fb4b47c12 */ /* 0x000fce000f8e96af */
.L_x_1567:
[----:B------:R-:W-:Y:S05]  /*2d1f0*/  BSYNC.RECONVERGENT B0 ;  /* 0x0000000000007941 */ /* 0x000fea0003800200 */
.L_x_1566:
        /* <DEDUP_REMOVED lines=20> */
.L_x_1573:
[----:B------:R-:W-:Y:S01]  /*2d340*/  VIADD R3, R3, 0x1 ;  /* 0x0000000103037836 */ /* 0x000fe20000000000 */
[----:B------:R-:W-:Y:S04]  /*2d350*/  BSSY.RECONVERGENT B1, `(.L_x_1574) ;  /* 0x000000d000017945 */ /* 0x000fe80003800200 */
[----:B------:R-:W-:-:S13]  /*2d360*/  ISETP.NE.AND P6, PT, R3, RZ, PT ;  /* 0x000000ff0300720c */ /* 0x000fda0003fc5270 */
[----:B------:R-:W-:Y:S05]  /*2d370*/  @P6 BRA `(.L_x_1575) ;  /* 0x0000000000286947 */ /* 0x000fea0003800000 */
[----:B------:R-:W-:Y:S02]  /*2d380*/  IADD3 R4, PT, PT, R4, 0x1, RZ ;  /* 0x0000000104047810 */ /* 0x000fe40007ffe0ff */
[----:B------:R-:W-:Y:S02]  /*2d390*/  P2R R174, PR, RZ, 0x1 ;  /* 0x00000001ffae7803 */ /* 0x000fe40000000000 */
[----:B------:R-:W-:-:S13]  /*2d3a0*/  ISETP.NE.AND P6, PT, R4, RZ, PT ;  /* 0x000000ff0400720c */ /* 0x000fda0003fc5270 */
[----:B------:R-:W-:Y:S02]  /*2d3b0*/  @!P6 VIADD R0, R0, 0x1 ;  /* 0x000000010000e836 */ /* 0x000fe40000000000 */
[----:B------:R-:W-:Y:S02]  /*2d3c0*/  @!P6 VIADD R175, R5, 0x1 ;  /* 0x0000000105afe836 */ /* 0x000fe40000000000 */
[----:B------:R-:W-:Y:S01]  /*2d3d0*/  @!P6 IMAD.MOV.U32 R4, RZ, RZ, RZ ;  /* 0x000000ffff04e224 */ /* 0x000fe200078e00ff */
[----:B------:R-:W-:-:S13]  /*2d3e0*/  ISETP.NE.AND P0, PT, R0, RZ, !P6 ;  /* 0x000000ff0000720c */ /* 0x000fda0007705270 */
[----:B------:R-:W-:Y:S02]  /*2d3f0*/  @P0 IADD3 R175, PT, PT, R5, RZ, RZ ;  /* 0x000000ff05af0210 */ /* 0x000fe40007ffe0ff */
[----:B------:R-:W-:-:S03]  /*2d400*/  ISETP.NE.AND P0, PT, R174, RZ, PT ;  /* 0x000000ffae00720c */ /* 0x000fc60003f05270 */
[----:B------:R-:W-:-:S10]  /*2d410*/  @!P6 IMAD.MOV.U32 R5, RZ, RZ, R175 ;  /* 0x000000ffff05e224 */ /* 0x000fd400078e00af */
.L_x_1575:
[----:B------:R-:W-:Y:S05]  /*2d420*/  BSYNC.RECONVERGENT B1 ;  /* 0x0000000000017941 */ /* 0x000fea0003800200 */
.L_x_1574:
        /* <DEDUP_REMOVED lines=61> */
.L_x_1572:
[----:B------:R-:W-:Y:S05]  /*2d800*/  BSYNC.RECONVERGENT B0 ;  /* 0x0000000000007941 */ /* 0x000fea0003800200 */
.L_x_1571:
        /* <DEDUP_REMOVED lines=11> */
[----:B------:R-:W-:-:S03]  /*2d8c0*/  PRMT R13, R175, 0x7610, R13 ;  /* 0x00007610af0d7816 */ /* 0x000fc6000000000d */
[----:B------:R-:W-:Y:S01]  /*2d8d0*/  FADD.FTZ R174, R170, R181 ;  /* 0x000000b5aaae7221 */ /* 0x000fe20000010000 */
[----:B------:R-:W-:-:S05]  /*2d8e0*/  @P1 PRMT R170, R39, 0x7632, R170 ;  /* 0x0000763227aa1816 */ /* 0x000fca00000000aa */
[----:B------:R-:W-:-:S04]  /*2d8f0*/  @P1 IMAD.U32 R181, R170, 0x10000, RZ ;  /* 0x00010000aab51824 */ /* 0x000fc800078e00ff */
[----:B------:R-:W-:Y:S01]  /*2d900*/  @P1 FADD.FTZ R170, R174, R181 ;  /* 0x000000b5aeaa1221 */ /* 0x000fe20000010000 */
[----:B------:R-:W-:-:S05]  /*2d910*/  @!P1 IMAD.MOV.U32 R170, RZ, RZ, R174 ;  /* 0x000000ffffaa9224 */ /* 0x000fca00078e00ae */
[----:B------:R-:W-:-:S04]  /*2d920*/  F2FP.BF16.F32.PACK_AB R174, RZ, R170 ;  /* 0x000000aaffae723e */ /* 0x000fc800000010ff */
[----:B------:R-:W-:Y:S01]  /*2d930*/  PRMT R143, R143, 0x5410, R174 ;  /* 0x000054108f8f7816 */ /* 0x000fe200000000ae */
[----:B------:R-:W-:Y:S06]  /*2d940*/  BRA `(.L_x_1576) ;  /* 0x00000030009c7947 */ /* 0x000fec0003800000 */
.L_x_1495:
[----:B------:R-:W-:Y:S01]  /*2d950*/  ISETP.NE.AND P2, PT, R172, 0x1, PT ;  /* 0x00000001ac00780c */ /* 0x000fe20003f45270 */
[----:B------:R-:W-:Y:S01]  /*2d960*/  BSSY.RECONVERGENT B0, `(.L_x_1577) ;  /* 0x0000059000007945 */ /* 0x000fe20003800200 */
[----:B------:R-:W-:Y:S02]  /*2d970*/  HFMA2 R166, -RZ, RZ, 0, 1.1920928955078125e-07 ;  /* 0x00000002ffa67431 */ /* 0x000fe400000001ff */
[----:B0-----:R-:W-:Y:S02]  /*2d980*/  IMAD.MOV.U32 R164, RZ, RZ, R178 ;  /* 0x000000ffffa47224 */ /* 0x001fe400078e00b2 */
        /* <DEDUP_REMOVED lines=12> */
.L_x_1579:
        /* <DEDUP_REMOVED lines=13> */
.L_x_1581:
[----:B------:R-:W-:Y:S05]  /*2db20*/  BSYNC.RECONVERGENT B1 ;  /* 0x0000000000017941 */ /* 0x000fea0003800200 */
.L_x_1580:
        /* <DEDUP_REMOVED lines=56> */
[----:B------:R-:W-:-:S04]  /*2deb0*/  IMAD.WIDE.U32 R164, R165, -0x2daee0ad, RZ ;  /* 0xd2511f53a5a47825 */ /* 0x000fc800078e00ff */
[----:B------:R-:W-:Y:S01]  /*2dec0*/  IMAD.MOV.U32 R173, RZ, RZ, R164 ;  /* 0x000000ffffad7224 */ /* 0x000fe200078e00a4 */
[----:B------:R-:W-:Y:S01]  /*2ded0*/  LOP3.LUT R180, R180, UR15, R165, 0x96, !PT ;  /* 0x0000000fb4b47c12 */ /* 0x000fe2000f8e96a5 */
[----:B------:R-:W-:-:S07]  /*2dee0*/  IMAD.MOV.U32 R164, RZ, RZ, R163 ;  /* 0x000000ffffa47224 */ /* 0x000fce00078e00a3 */
.L_x_1578:
[----:B------:R-:W-:Y:S05]  /*2def0*/  BSYNC.RECONVERGENT B0 ;  /* 0x0000000000007941 */ /* 0x000fea0003800200 */
.L_x_1577:
[----:B------:R-:W-:Y:S01]  /*2df00*/  I2FP.F32.U32 R163, R164 ;  /* 0x000000a400a37245 */ /* 0x000fe20000201000 */
[----:B-----5:R-:W-:Y:S01]  /*2df10*/  IMAD.U32 R164, R140, 0x10000, RZ ;  /* 0x000100008ca47824 */ /* 0x020fe200078e00ff */
[----:B------:R-:W-:Y:S01]  /*2df20*/  ISETP.NE.AND P3, PT, R166, 0x1, PT ;  /* 0x00000001a600780c */ /* 0x000fe20003f65270 */
[----:B------:R-:W-:Y:S01]  /*2df30*/  BSSY.RECONVERGENT B0, `(.L_x_1582) ;  /* 0x0000061000007945 */ /* 0x000fe20003800200 */
[----:B------:R-:W-:Y:S01]  /*2df40*/  LOP3.LUT R15, R15, 0xffffffef, RZ, 0xc0, !PT ;  /* 0xffffffef0f0f7812 */ /* 0x000fe200078ec0ff */
[----:B------:R-:W-:Y:S01]  /*2df50*/  FFMA.FTZ R163, R163, R34, 1.1641532182693481445e-10 ;  /* 0x2f000000a3a37423 */ /* 0x000fe20000010022 */
[----:B------:R-:W-:Y:S01]  /*2df60*/  FMUL.FTZ R164, R164, R35 ;  /* 0x00000023a4a47220 */ /* 0x000fe20000410000 */
[----:B------:R-:W-:Y:S01]  /*2df70*/  HFMA2 R167, -RZ, RZ, 0, 1.1920928955078125e-07 ;  /* 0x00000002ffa77431 */ /* 0x000fe200000001ff */
[----:B------:R-:W-:Y:S01]  /*2df80*/  PRMT R140, R140, 0x7632, R140 ;  /* 0x000076328c8c7816 */ /* 0x000fe2000000008c */
[----:B------:R-:W-:Y:S01]  /*2df90*/  IMAD.MOV.U32 R165, RZ, RZ, R178 ;  /* 0x000000ffffa57224 */ /* 0x000fe200078e00b2 */
[----:B------:R-:W-:-:S04]  /*2dfa0*/  FSETP.GTU.FTZ.AND P2, PT, R163, R144, PT ;  /* 0x00000090a300720b */ /* 0x000fc80003f5c000 */
[----:B------:R-:W-:Y:S01]  /*2dfb0*/  FSEL R163, R164, RZ, !P2 ;  /* 0x000000ffa4a37208 */ /* 0x000fe20005000000 */
[----:B------:R-:W-:Y:S01]  /*2dfc0*/  @P1 IMAD.U32 R164, R36, 0x10000, RZ ;  /* 0x0001000024a41824 */ /* 0x000fe200078e00ff */
[----:B------:R-:W-:-:S03]  /*2dfd0*/  PLOP3.LUT P2, PT, P2, PT, PT, 0x8, 0x80 ;  /* 0x000000000080781c */ /* 0x000fc6000174e170 */
[----:B------:R-:W-:-:S05]  /*2dfe0*/  @P1 FADD.FTZ R163, R164, R163 ;  /* 0x000000a3a4a31221 */ /* 0x000fca0000010000 */
        /* <DEDUP_REMOVED lines=11> */
.L_x_1584:
        /* <DEDUP_REMOVED lines=12> */
.L_x_1586:
[----:B------:R-:W-:Y:S05]  /*2e160*/  BSYNC.RECONVERGENT B1 ;  /* 0x0000000000017941 */ /* 0x000fea0003800200 */
.L_x_1585:
        /* <DEDUP_REMOVED lines=61> */
.L_x_1583:
[----:B------:R-:W-:Y:S05]  /*2e540*/  BSYNC.RECONVERGENT B0 ;  /* 0x0000000000007941 */ /* 0x000fea0003800200 */
.L_x_1582:
[----:B------:R-:W-:Y:S01]  /*2e550*/  I2FP.F32.U32 R165, R165 ;  /* 0x000000a500a57245 */ /* 0x000fe20000201000 */
[----:B------:R-:W-:Y:S01]  /*2e560*/  IMAD.U32 R140, R140, 0x10000, RZ ;  /* 0x000100008c8c7824 */ /* 0x000fe200078e00ff */
[----:B------:R-:W-:Y:S01]  /*2e570*/  @P1 PRMT R164, R36, 0x7632, R164 ;  /* 0x0000763224a41816 */ /* 0x000fe200000000a4 */
[----:B------:R-:W-:Y:S01]  /*2e580*/  BSSY.RECONVERGENT B0, `(.L_x_1587) ;  /* 0x0000061000007945 */ /* 0x000fe20003800200 */
[----:B------:R-:W-:Y:S01]  /*2e590*/  ISETP.NE.AND P3, PT, R167, 0x1, PT ;  /* 0x00000001a700780c */ /* 0x000fe20003f65270 */
[----:B------:R-:W-:Y:S01]  /*2e5a0*/  FFMA.FTZ R165, R165, R34, 1.1641532182693481445e-10 ;  /* 0x2f000000a5a57423 */ /* 0x000fe20000010022 */
[----:B------:R-:W-:Y:S01]  /*2e5b0*/  FMUL.FTZ R140, R140, R35 ;  /* 0x000000238c8c7220 */ /* 0x000fe20000410000 */
[----:B------:R-:W-:Y:S01]  /*2e5c0*/  LOP3.LUT R15, R15, 0xfffffff7, RZ, 0xc0, !PT ;  /* 0xfffffff70f0f7812 */ /* 0x000fe200078ec0ff */
[----:B------:R-:W-:Y:S02]  /*2e5d0*/  HFMA2 R169, -RZ, RZ, 0, 1.1920928955078125e-07 ;  /* 0x00000002ffa97431 */ /* 0x000fe400000001ff */
[----:B------:R-:W-:Y:S01]  /*2e5e0*/  FSETP.GTU.FTZ.AND P2, PT, R165, R144, PT ;  /* 0x00000090a500720b */ /* 0x000fe20003f5c000 */
[----:B------:R-:W-:-:S03]  /*2e5f0*/  @P1 IMAD.U32 R165, R164, 0x10000, RZ ;  /* 0x00010000a4a51824 */ /* 0x000fc600078e00ff */
        /* <DEDUP_REMOVED lines=15> */
.L_x_1589:
        /* <DEDUP_REMOVED lines=12> */
.L_x_1591:
[----:B------:R-:W-:Y:S05]  /*2e7b0*/  BSYNC.RECONVERGENT B1 ;  /* 0x0000000000017941 */ /* 0x000fea0003800200 */
.L_x_1590:
        /* <DEDUP_REMOVED lines=61> */
.L_x_1588:
[----:B------:R-:W-:Y:S05]  /*2eb90*/  BSYNC.RECONVERGENT B0 ;  /* 0x0000000000007941 */ /* 0x000fea0003800200 */
.L_x_1587:
[----:B------:R-:W-:Y:S01]  /*2eba0*/  I2FP.F32.U32 R165, R165 ;  /* 0x000000a500a57245 */ /* 0x000fe20000201000 */
[----:B------:R-:W-:Y:S01]  /*2ebb0*/  IMAD.U32 R166, R141, 0x10000, RZ ;  /* 0x000100008da67824 */ /* 0x000fe200078e00ff */
        /* <DEDUP_REMOVED lines=24> */
.L_x_1594:
        /* <DEDUP_REMOVED lines=12> */
.L_x_1596:
[----:B------:R-:W-:Y:S05]  /*2ee00*/  BSYNC.RECONVERGENT B1 ;  /* 0x0000000000017941 */ /* 0x000fea0003800200 */
.L_x_1595:
        /* <DEDUP_REMOVED lines=61> */
.L_x_1593:
[----:B------:R-:W-:Y:S05]  /*2f1e0*/  BSYNC.RECONVERGENT B0 ;  /* 0x0000000000007941 */ /* 0x000fea0003800200 */
.L_x_1592:
[----:B------:R-:W-:Y:S01]  /*2f1f0*/  I2FP.F32.U32 R167, R167 ;  /* 0x000000a700a77245 */ /* 0x000fe20000201000 */
[----:B------:R-:W-:Y:S01]  /*2f200*/  IMAD.U32 R166, R141, 0x10000, RZ ;  /* 0x000100008da67824 */ /* 0x000fe200078e00ff */
[----:B------:R-:W-:Y:S01]  /*2f210*/  ISETP.NE.AND P2, PT, R168, 0x1, PT ;  /* 0x00000001a800780c */ /* 0x000fe20003f45270 */
[----:B------:R-:W-:Y:S01]  /*2f220*/  BSSY.RECONVERGENT B0, `(.L_x_1597) ;  /* 0x0000061000007945 */ /* 0x000fe20003800200 */
[----:B------:R-:W-:Y:S01]  /*2f230*/  @P1 PRMT R141, R37, 0x7632, R141 ;  /* 0x00007632258d1816 */ /* 0x000fe2000000008d */
[----:B------:R-:W-:Y:S01]  /*2f240*/  FFMA.FTZ R167, R167, R34, 1.1641532182693481445e-10 ;  /* 0x2f000000a7a77423 */ /* 0x000fe20000010022 */
[----:B------:R-:W-:Y:S01]  /*2f250*/  FMUL.FTZ R166, R166, R35 ;  /* 0x00000023a6a67220 */ /* 0x000fe20000410000 */
[----:B------:R-:W-:Y:S01]  /*2f260*/  LOP3.LUT R15, R15, 0xfffffffd, RZ, 0xc0, !PT ;  /* 0xfffffffd0f0f7812 */ /* 0x000fe200078ec0ff */
[----:B------:R-:W-:Y:S02]  /*2f270*/  HFMA2 R170, -RZ, RZ, 0, 1.1920928955078125e-07 ;  /* 0x00000002ffaa7431 */ /* 0x000fe400000001ff */
[----:B------:R-:W-:Y:S01]  /*2f280*/  @P1 IMAD.U32 R141, R141, 0x10000, RZ ;  /* 0x000100008d8d1824 */ /* 0x000fe200078e00ff */
[----:B------:R-:W-:Y:S01]  /*2f290*/  FSETP.GTU.FTZ.AND P3, PT, R167, R144, PT ;  /* 0x00000090a700720b */ /* 0x000fe20003f7c000 */
[----:B------:R-:W-:-:S03]  /*2f2a0*/  IMAD.MOV.U32 R167, RZ, RZ, R178 ;  /* 0x000000ffffa77224 */ /* 0x000fc600078e00b2 */
[----:B------:R-:W-:Y:S02]  /*2f2b0*/  FSEL R166, R166, RZ, !P3 ;  /* 0x000000ffa6a67208 */ /* 0x000fe40005800000 */
        /* <DEDUP_REMOVED lines=13> */
.L_x_1599:
        /* <DEDUP_REMOVED lines=12> */
.L_x_1601:
[----:B------:R-:W-:Y:S05]  /*2f450*/  BSYNC.RECONVERGENT B1 ;  /* 0x0000000000017941 */ /* 0x000fea0003800200 */
.L_x_1600:
        /* <DEDUP_REMOVED lines=61> */
.L_x_1598:
[----:B------:R-:W-:Y:S05]  /*2f830*/  BSYNC.RECONVERGENT B0 ;  /* 0x0000000000007941 */ /* 0x000fea0003800200 */
.L_x_1597:
        /* <DEDUP_REMOVED lines=10> */
[----:B------:R-:W-:Y:S01]  /*2f8e0*/  FSEL R167, R168, RZ, !P2 ;  /* 0x000000ffa8a77208 */ /* 0x000fe20005000000 */
[----:B------:R-:W-:Y:S01]  /*2f8f0*/  @P1 IMAD.U32 R168, R38, 0x10000, RZ ;  /* 0x0001000026a81824 */ /* 0x000fe200078e00ff */
        /* <DEDUP_REMOVED lines=12> */
.L_x_1604:
        /* <DEDUP_REMOVED lines=12> */
.L_x_1606:
[----:B------:R-:W-:Y:S05]  /*2fa80*/  BSYNC.RECONVERGENT B1 ;  /* 0x0000000000017941 */ /* 0x000fea0003800200 */
.L_x_1605:
        /* <DEDUP_REMOVED lines=61> */
.L_x_1603:
[----:B------:R-:W-:Y:S05]  /*2fe60*/  BSYNC.RECONVERGENT B0 ;  /* 0x0000000000007941 */ /* 0x000fea0003800200 */
.L_x_1602:
        /* <DEDUP_REMOVED lines=24> */
.L_x_1609:
        /* <DEDUP_REMOVED lines=12> */
.L_x_1611:
[----:B------:R-:W-:Y:S05]  /*300b0*/  BSYNC.RECONVERGENT B1 ;  /* 0x0000000000017941 */ /* 0x000fea0003800200 */
.L_x_1610:
        /* <DEDUP_REMOVED lines=56> */
[----:B------:R-:W-:Y:S01]  /*30440*/  IMAD.WIDE.U32 R174, R175, -0x2daee0ad, RZ ;  /* 0xd2511f53afae7825 */ /* 0x000fe200078e00ff */
[----:B------:R-:W-:-:S03]  /*30450*/  UIADD3 UR15, UPT, UPT, UR5, -0x695add53, URZ ;  /* 0x96a522ad050f7890 */ /* 0x000fc6000fffe0ff */
[----:B------:R-:W-:Y:S02]  /*30460*/  IMAD.MOV.U32 R173, RZ, RZ, R174 ;  /* 0x000000ffffad7224 */ /* 0x000fe400078e00ae */
[----:B------:R-:W-:Y:S01]  /*30470*/  HFMA2 R174, -RZ, RZ, 0, 0 ;  /* 0x00000000ffae7431 */ /* 0x000fe200000001ff */
[----:B------:R-:W-:-:S07]  /*30480*/  LOP3.LUT R180, R180, UR15, R175, 0x96, !PT ;  /* 0x0000000fb4b47c12 */ /* 0x000fce000f8e96af */
.L_x_1608:
[----:B------:R-:W-:Y:S05]  /*30490*/  BSYNC.RECONVERGENT B0 ;  /* 0x0000000000007941 */ /* 0x000fea0003800200 */
.L_x_1607:
        /* <DEDUP_REMOVED lines=24> */
.L_x_1614:
        /* <DEDUP_REMOVED lines=12> */
.L_x_1616:
[----:B------:R-:W-:Y:S05]  /*306e0*/  BSYNC.RECONVERGENT B1 ;  /* 0x0000000000017941 */ /* 0x000fea0003800200 */
.L_x_1615:
        /* <DEDUP_REMOVED lines=59> */
[----:B------:R-:W-:Y:S02]  /*30aa0*/  IMAD.MOV.U32 R175, RZ, RZ, R173 ;  /* 0x000000ffffaf7224 */ /* 0x000fe400078e00ad */
[----:B------:R-:W-:-:S07]  /*30ab0*/  IMAD.MOV.U32 R173, RZ, RZ, R174 ;  /* 0x000000ffffad7224 */ /* 0x000fce00078e00ae */
.L_x_1613:
[----:B------:R-:W-:Y:S05]  /*30ac0*/  BSYNC.RECONVERGENT B0 ;  /* 0x0000000000007941 */ /* 0x000fea0003800200 */
.L_x_1612:
        /* <DEDUP_REMOVED lines=15> */
.L_x_1576:
[----:B------:R-:W-:Y:S01]  /*30bc0*/  SEL R171, RZ, 0x1000000, !P5 ;  /* 0x01000000ffab7807 */ /* 0x000fe20006800000 */
[----:B------:R-:W-:Y:S01]  /*30bd0*/  IMAD.WIDE.U32 R174, R162, 0x10, R186 ;  /* 0x00000010a2ae7825 */ /* 0x000fe200078e00ba */
[----:B------:R-:W-:Y:S02]  /*30be0*/  SEL R172, RZ, 0x10000, !P4 ;  /* 0x00010000ffac7807 */ /* 0x000fe40006000000 */
[----:B------:R-:W-:Y:S02]  /*30bf0*/  SEL R181, RZ, 0x100, !P3 ;  /* 0x00000100ffb57807 */ /* 0x000fe40005800000 */
[C---:B------:R-:W-:Y:S01]  /*30c00*/  LOP3.LUT P5, RZ, R15.reuse, 0x8, RZ, 0xc0, !PT ;  /* 0x000000080fff7812 */ /* 0x040fe200078ac0ff */
[----:B------:R0:W-:Y:S01]  /*30c10*/  STG.E.128 desc[UR6][R174.64], R140 ;  /* 0x0000008cae007986 */ /* 0x0001e2000c101d06 */
[C---:B------:R-:W-:Y:S02]  /*30c20*/  LOP3.LUT P4, RZ, R15.reuse, 0x4, RZ, 0xc0, !PT ;  /* 0x000000040fff7812 */ /* 0x040fe4000788c0ff */
[----:B------:R-:W-:-:S02]  /*30c30*/  LOP3.LUT P3, RZ, R15, 0x2, RZ, 0xc0, !PT ;  /* 0x000000020fff7812 */ /* 0x000fc4000786c0ff */
[----:B------:R-:W-:Y:S02]  /*30c40*/  LOP3.LUT R181, R181, R171, R172, 0xfe, !PT ;  /* 0x000000abb5b57212 */ /* 0x000fe400078efeac */
[----:B------:R-:W-:Y:S02]  /*30c50*/  SEL R176, RZ, 0x1000000, !P3 ;  /* 0x01000000ffb07807 */ /* 0x000fe40005800000 */
[----:B------:R-:W-:Y:S02]  /*30c60*/  SEL R172, RZ, 0x10000, !P4 ;  /* 0x00010000ffac7807 */ /* 0x000fe40006000000 */
[----:B------:R-:W-:Y:S02]  /*30c70*/  SEL R171, RZ, 0x100, !P5 ;  /* 0x00000100ffab7807 */ /* 0x000fe40006800000 */
[----:B------:R-:W-:Y:S02]  /*30c80*/  LOP3.LUT P6, RZ, R15, 0x10, RZ, 0xc0, !PT ;  /* 0x000000100fff7812 */ /* 0x000fe400078cc0ff */
[----:B------:R-:W-:-:S02]  /*30c90*/  LOP3.LUT R171, R171, R176, R172, 0xfe, !PT ;  /* 0x000000b0abab7212 */ /* 0x000fc400078efeac */
[----:B------:R-:W-:Y:S01]  /*30ca0*/  SEL R172, RZ, 0x1, !P2 ;  /* 0x00000001ffac7807 */ /* 0x000fe20005000000 */
[----:B0-----:R-:W-:-:S03]  /*30cb0*/  IMAD.WIDE.U32 R142, R162, 0x8, R184 ;  /* 0x00000008a28e7825 */ /* 0x001fc600078e00b8 */
[----:B------:R-:W-:Y:S02]  /*30cc0*/  LOP3.LUT R141, R181, R172, RZ, 0xfc, !PT ;  /* 0x000000acb58d7212 */ /* 0x000fe400078efcff */
[----:B------:R-:W-:-:S04]  /*30cd0*/  SEL R172, RZ, 0x1, !P6 ;  /* 0x00000001ffac7807 */ /* 0x000fc80007000000 */
[----:B------:R-:W-:-:S05]  /*30ce0*/  LOP3.LUT R140, R171, R172, RZ, 0xfc, !PT ;  /* 0x000000acab8c7212 */ /* 0x000fca00078efcff */
[----:B------:R0:W-:Y:S01]  /*30cf0*/  STG.E.64 desc[UR6][R142.64], R140 ;  /* 0x0000008c8e007986 */ /* 0x0001e2000c101b06 */
[----:B------:R-:W-:Y:S05]  /*30d00*/  @!P0 BRA `(.L_x_1617) ;  /* 0x0000000000508947 */ /* 0x000fea0003800000 */
[----:B0-----:R-:W-:Y:S02]  /*30d10*/  SHF.L.U32 R140, R12, 0x10, RZ ;  /* 0x000000100c8c7819 */ /* 0x001fe400000006ff */
[----:B------:R-:W-:Y:S02]  /*30d20*/  LOP3.LUT R142, R8, 0xff, RZ, 0xc0, !PT ;  /* 0x000000ff088e7812 */ /* 0x000fe400078ec0ff */
[----:B------:R-:W-:Y:S02]  /*30d30*/  LOP3.LUT R141, R140, 0xff0000, RZ, 0xc0, !PT ;  /* 0x00ff00008c8d7812 */ /* 0x000fe400078ec0ff */
[----:B------:R-:W-:Y:S01]  /*30d40*/  LOP3.LUT R140, R13, 0xffff, RZ, 0xc0, !PT ;  /* 0x0000ffff0d8c7812 */ /* 0x000fe200078ec0ff */
[----:B------:R-:W-:Y:S01]  /*30d50*/  IMAD.WIDE.U32 R142, R142, 0x10000, RZ ;  /* 0x000100008e8e7825 */ /* 0x000fe200078e00ff */
[----:B------:R-:W-:Y:S02]  /*30d60*/  LOP3.LUT R174, R7, 0xff, RZ, 0xc0, !PT ;  /* 0x000000ff07ae7812 */ /* 0x000fe400078ec0ff */
[----:B------:R-:W-:-:S02]  /*30d70*/  PRMT R140, R141, 0x4210, R140 ;  /* 0x000042108d8c7816 */ /* 0x000fc4000000008c */
        /* <DEDUP_REMOVED lines=8> */
[----:B------:R-:W0:Y:S01]  /*30e00*/  LDC.64 R140, c[0x0][0x3b8] ;  /* 0x0000ee00ff8c7b82 */ /* 0x000e220000000a00 */
[----:B------:R-:W-:Y:S02]  /*30e10*/  LOP3.LUT R175, R171, R175, RZ, 0xfc, !PT ;  /* 0x000000afabaf7212 */ /* 0x000fe400078efcff */
[----:B------:R-:W-:Y:S01]  /*30e20*/  LOP3.LUT R174, R143, 0xff, R6, 0xf8, !PT ;  /* 0x000000ff8fae7812 */ /* 0x000fe200078ef806 */
[----:B0-----:R-:W-:-:S05]  /*30e30*/  IMAD.WIDE.U32 R140, R162, 0x8, R140 ;  /* 0x00000008a28c7825 */ /* 0x001fca00078e008c */
[----:B------:R1:W-:Y:S02]  /*30e40*/  STG.E.64 desc[UR6][R140.64], R174 ;  /* 0x000000ae8c007986 */ /* 0x0003e4000c101b06 */
.L_x_1617:
[----:B01----:R-:W0:Y:S01]  /*30e50*/  @P1 LDC.64 R140, c[0x0][0x3a0] ;  /* 0x0000e800ff8c1b82 */ /* 0x003e220000000a00 */
[----:B------:R-:W-:-:S07]  /*30e60*/  VIADD R172, R17, 0xa0 ;  /* 0x000000a011ac7836 */ /* 0x000fce0000000000 */
[----:B------:R-:W1:Y:S01]  /*30e70*/  @P0 LDC.64 R142, c[0x0][0x398] ;  /* 0x0000e600ff8e0b82 */ /* 0x000e620000000a00 */
[----:B0-----:R-:W-:-:S05]  /*30e80*/  @P1 IMAD.WIDE.U32 R140, R172, 0x10, R140 ;  /* 0x00000010ac8c1825 */ /* 0x001fca00078e008c */
[----:B------:R0:W5:Y:S01]  /*30e90*/  @P1 LDG.E.128 R36, desc[UR6][R140.64] ;  /* 0x000000068c241981 */ /* 0x000162000c1e1d00 */
[----:B-1----:R-:W-:-:S05]  /*30ea0*/  @P0 IMAD.WIDE.U32 R142, R172, 0x10, R142 ;  /* 0x00000010ac8e0825 */ /* 0x002fca00078e008e */
[----:B------:R1:W5:Y:S01]  /*30eb0*/  @P0 LDG.E.128 R40, desc[UR6][R142.64] ;  /* 0x000000068e280981 */ /* 0x000362000c1e1d00 */
[----:B0-----:R-:W-:-:S06]  /*30ec0*/  IMAD.WIDE.U32 R140, R172, 0x10, R182 ;  /* 0x00000010ac8c7825 */ /* 0x001fcc00078e00b6 */
[----:B------:R-:W5:Y:S01]  /*30ed0*/  LDG.E.128 R140, desc[UR6][R140.64] ;  /* 0x000000068c8c7981 */ /* 0x000f62000c1e1d00 */
[----:B-1----:R-:W-:Y:S05]  /*30ee0*/  @!P0 BRA `(.L_x_1618) ;  /* 0x0000006000ec8947 */ /* 0x002fea0003800000 */
        /* <DEDUP_REMOVED lines=16> */
.L_x_1621:
        /* <DEDUP_REMOVED lines=13> */
.L_x_1623:
[----:B------:R-:W-:Y:S05]  /*310c0*/  BSYNC.RECONVERGENT B1 ;  /* 0x0000000000017941 */ /* 0x000fea0003800200 */
.L_x_1622:
        /* <DEDUP_REMOVED lines=58> */
[----:B------:R-:W-:Y:S01]  /*31470*/  IMAD.MOV.U32 R6, RZ, RZ, R173 ;  /* 0x000000ffff067224 */ /* 0x000fe200078e00ad */
[----:B------:R-:W-:-:S07]  /*31480*/  LOP3.LUT R180, R180, UR15, R7, 0x96, !PT ;  /* 0x0000000fb4b47c12 */ /* 0x000fce000f8e9607 */
.L_x_1620:
[----:B------:R-:W-:Y:S05]  /*31490*/  BSYNC.RECONVERGENT B0 ;  /* 0x0000000000007941 */ /* 0x000fea0003800200 */
.L_x_1619:
[----:B------:R-:W-:Y:S01]  /*314a0*/  I2FP.F32.U32 R7, R6 ;  /* 0x0000000600077245 */ /* 0x000fe20000201000 */
[----:B------:R-:W-:Y:S01]  /*314b0*/  BSSY.RECONVERGENT B0, `(.L_x_1624) ;  /* 0x0000060000007945 */ /* 0x000fe20003800200 */
[----:B------:R-:W-:Y:S01]  /*314c0*/  ISETP.NE.AND P3, PT, R9, 0x1, PT ;  /* 0x000000010900780c */ /* 0x000fe20003f65270 */
[----:B------:R-:W-:Y:S01]  /*314d0*/  IMAD.MOV.U32 R8, RZ, RZ, 0x2 ;  /* 0x00000002ff087424 */ /* 0x000fe200078e00ff */
[C---:B-----5:R-:W-:Y:S01]  /*314e0*/  SHF.L.U32 R6, R140.reuse, 0x10, RZ ;  /* 0x000000108c067819 */ /* 0x060fe200000006ff */
[----:B------:R-:W-:Y:S01]  /*314f0*/  FFMA.FTZ R7, R7, R34, 1.1641532182693481445e-10 ;  /* 0x2f00000007077423 */ /* 0x000fe20000010022 */
[----:B------:R-:W-:Y:S02]  /*31500*/  LOP3.LUT R15, R15, 0xffffffef, RZ, 0xc0, !PT ;  /* 0xffffffef0f0f7812 */ /* 0x000fe400078ec0ff */
[----:B------:R-:W-:Y:S01]  /*31510*/  PRMT R140, R140, 0x7632, R140 ;  /* 0x000076328c8c7816 */ /* 0x000fe2000000008c */
[----:B------:R-:W-:Y:S01]  /*31520*/  FMUL.FTZ R6, R6, R35 ;  /* 0x0000002306067220 */ /* 0x000fe20000410000 */
[----:B------:R-:W-:Y:S01]  /*31530*/  FSETP.GTU.FTZ.AND P2, PT, R7, R144, PT ;  /* 0x000000900700720b */ /* 0x000fe20003f5c000 */
[----:B------:R-:W-:-:S03]  /*31540*/  IMAD.MOV.U32 R7, RZ, RZ, R178 ;  /* 0x000000ffff077224 */ /* 0x000fc600078e00b2 */
[----:B------:R-:W-:Y:S02]  /*31550*/  PLOP3.LUT P4, PT, P2, PT, PT, 0x8, 0x80 ;  /* 0x000000000080781c */ /* 0x000fe4000178e170 */
[----:B------:R-:W-:-:S11]  /*31560*/  FSEL R12, R6, RZ, !P2 ;  /* 0x000000ff060c7208 */ /* 0x000fd60005000000 */
[----:B------:R-:W-:Y:S01]  /*31570*/  @P4 LOP3.LUT R15, R15, 0x10, RZ, 0xfc, !PT ;  /* 0x000000100f0f4812 */ /* 0x000fe200078efcff */
        /* <DEDUP_REMOVED lines=9> */
.L_x_1626:
        /* <DEDUP_REMOVED lines=13> */
.L_x_1628:
[----:B------:R-:W-:Y:S05]  /*316e0*/  BSYNC.RECONVERGENT B1 ;  /* 0x0000000000017941 */ /* 0x000fea0003800200 */
.L_x_1627:
        /* <DEDUP_REMOVED lines=60> */
.L_x_1625:
[----:B------:R-:W-:Y:S05]  /*31ab0*/  BSYNC.RECONVERGENT B0 ;  /* 0x0000000000007941 */ /* 0x000fea0003800200 */
.L_x_1624:
        /* <DEDUP_REMOVED lines=9> */
[----:B------:R-:W-:Y:S02]  /*31b50*/  FSEL R7, R6, RZ, !P2 ;  /* 0x000000ff06077208 */ /* 0x000fe40005000000 */
[----:B------:R-:W-:-:S03]  /*31b60*/  SEL R6, RZ, 0x1, P2 ;  /* 0x00000001ff067807 */ /* 0x000fc60001000000 */
        /* <DEDUP_REMOVED lines=14> */
.L_x_1631:
        /* <DEDUP_REMOVED lines=12> */
.L_x_1633:
[----:B------:R-:W-:Y:S05]  /*31d10*/  BSYNC.RECONVERGENT B1 ;  /* 0x0000000000017941 */ /* 0x000fea0003800200 */
.L_x_1632:
        /* <DEDUP_REMOVED lines=61> */
.L_x_1630:
[----:B------:R-:W-:Y:S05]  /*320f0*/  BSYNC.RECONVERGENT B0 ;  /* 0x0000000000007941 */ /* 0x000fea0003800200 */
.L_x_1629:
[----:B------:R-:W-:Y:S01]  /*32100*/  I2FP.F32.U32 R7, R7 ;  /* 0x0000000700077245 */ /* 0x000fe20000201000 */
[----:B------:R-:W-:Y:S01]  /*32110*/  BSSY.RECONVERGENT B0, `(.L_x_1634) ;  /* 0x000005f000007945 */ /* 0x000fe20003800200 */
[----:B------:R-:W-:Y:S01]  /*32120*/  ISETP.NE.AND P3, PT, R11, 0x1, PT ;  /* 0x000000010b00780c */ /* 0x000fe20003f65270 */
[----:B------:R-:W-:Y:S01]  /*32130*/  IMAD.MOV.U32 R10, RZ, RZ, 0x2 ;  /* 0x00000002ff0a7424 */ /* 0x000fe200078e00ff */
[----:B------:R-:W-:Y:S01]  /*32140*/  SHF.L.U32 R140, R140, 0x10, RZ ;  /* 0x000000108c8c7819 */ /* 0x000fe200000006ff */
[----:B------:R-:W-:Y:S01]  /*32150*/  FFMA.FTZ R7, R7, R34, 1.1641532182693481445e-10 ;  /* 0x2f00000007077423 */ /* 0x000fe20000010022 */
[----:B------:R-:W-:Y:S01]  /*32160*/  LOP3.LUT R15, R15, 0xfffffff7, RZ, 0xc0, !PT ;  /* 0xfffffff70f0f7812 */ /* 0x000fe200078ec0ff */
[----:B------:R-:W-:-:S03]  /*32170*/  IMAD.MOV.U32 R9, RZ, RZ, R178 ;  /* 0x000000ffff097224 */ /* 0x000fc600078e00b2 */
[----:B------:R-:W-:Y:S01]  /*32180*/  FSETP.GTU.FTZ.AND P2, PT, R7, R144, PT ;  /* 0x000000900700720b */ /* 0x000fe20003f5c000 */
[----:B------:R-:W-:-:S03]  /*32190*/  FMUL.FTZ R7, R140, R35 ;  /* 0x000000238c077220 */ /* 0x000fc60000410000 */
        /* <DEDUP_REMOVED lines=12> */
.L_x_1636:
        /* <DEDUP_REMOVED lines=12> */
.L_x_1638:
[----:B------:R-:W-:Y:S05]  /*32320*/  BSYNC.RECONVERGENT B1 ;  /* 0x0000000000017941 */ /* 0x000fea0003800200 */
.L_x_1637:
        /* <DEDUP_REMOVED lines=61> */
.L_x_1635:
[----:B------:R-:W-:Y:S05]  /*32700*/  BSYNC.RECONVERGENT B0 ;  /* 0x0000000000007941 */ /* 0x000fea0003800200 */
.L_x_1634:
        /* <DEDUP_REMOVED lines=9> */
[----:B------:R-:W-:-:S04]  /*327a0*/  MOV R9, R178 ;  /* 0x000000b200097202 */ /* 0x000fc80000000f00 */
[----:B------:R-:W-:-:S05]  /*327b0*/  FSEL R8, R8, RZ, !P2 ;  /* 0x000000ff08087208 */ /* 0x000fca0005000000 */
[--C-:B------:R-:W-:Y:S01]  /*327c0*/  FADD.FTZ R7, R7, R8.reuse ;  /* 0x0000000807077221 */ /* 0x100fe20000010000 */
[----:B------:R-:W-:-:S04]  /*327d0*/  @P1 PRMT R8, R36, 0x7632, R8 ;  /* 0x0000763224081816 */ /* 0x000fc80000000008 */
[----:B------:R-:W-:-:S05]  /*327e0*/  @P1 SHF.L.U32 R8, R8, 0x10, RZ ;  /* 0x0000001008081819 */ /* 0x000fca00000006ff */
        /* <DEDUP_REMOVED lines=13> */
.L_x_1641:
        /* <DEDUP_REMOVED lines=12> */
.L_x_1643:
[----:B------:R-:W-:Y:S05]  /*32980*/  BSYNC.RECONVERGENT B1 ;  /* 0x0000000000017941 */ /* 0x000fea0003800200 */
.L_x_1642:
        /* <DEDUP_REMOVED lines=61> */
.L_x_1640:
[----:B------:R-:W-:Y:S05]  /*32d60*/  BSYNC.RECONVERGENT B0 ;  /* 0x0000000000007941 */ /* 0x000fea0003800200 */
.L_x_1639:
[----:B------:R-:W-:Y:S01]  /*32d70*/  I2FP.F32.U32 R9, R9 ;  /* 0x0000000900097245 */ /* 0x000fe20000201000 */
[----:B------:R-:W-:Y:S01]  /*32d80*/  BSSY.RECONVERGENT B0, `(.L_x_1644) ;  /* 0x0000060000007945 */ /* 0x000fe20003800200 */
[----:B------:R-:W-:Y:S01]  /*32d90*/  ISETP.NE.AND P3, PT, R11, 0x1, PT ;  /* 0x000000010b00780c */ /* 0x000fe20003f65270 */
[----:B------:R-:W-:Y:S01]  /*32da0*/  IMAD.MOV.U32 R10, RZ, RZ, 0x2 ;  /* 0x00000002ff0a7424 */ /* 0x000fe200078e00ff */
[----:B------:R-:W-:Y:S01]  /*32db0*/  SHF.L.U32 R8, R141, 0x10, RZ ;  /* 0x000000108d087819 */ /* 0x000fe200000006ff */
        /* <DEDUP_REMOVED lines=18> */
.L_x_1646:
        /* <DEDUP_REMOVED lines=12> */
.L_x_1648:
[----:B------:R-:W-:Y:S05]  /*32fa0*/  BSYNC.RECONVERGENT B1 ;  /* 0x0000000000017941 */ /* 0x000fea0003800200 */
.L_x_1647:
        /* <DEDUP_REMOVED lines=61> */
.L_x_1645:
[----:B------:R-:W-:Y:S05]  /*33380*/  BSYNC.RECONVERGENT B0 ;  /* 0x0000000000007941 */ /* 0x000fea0003800200 */
.L_x_1644:
        /* <DEDUP_REMOVED lines=25> */
.L_x_1651:
        /* <DEDUP_REMOVED lines=12> */
.L_x_1653:
[----:B------:R-:W-:Y:S05]  /*335e0*/  BSYNC.RECONVERGENT B1 ;  /* 0x0000000000017941 */ /* 0x000fea0003800200 */
.L_x_1652:
        /* <DEDUP_REMOVED lines=61> */
.L_x_1650:
[----:B------:R-:W-:Y:S05]  /*339c0*/  BSYNC.RECONVERGENT B0 ;  /* 0x0000000000007941 */ /* 0x000fea0003800200 */
.L_x_1649:
[----:B------:R-:W-:Y:S01]  /*339d0*/  I2FP.F32.U32 R9, R9 ;  /* 0x0000000900097245 */ /* 0x000fe20000201000 */
[----:B------:R-:W-:Y:S01]  /*339e0*/  BSSY.RECONVERGENT B0, `(.L_x_1654) ;  /* 0x000005f000007945 */ /* 0x000fe20003800200 */
[----:B------:R-:W-:Y:S01]  /*339f0*/  SHF.L.U32 R176, R176, 0x10, RZ ;  /* 0x00000010b0b07819 */ /* 0x000fe200000006ff */
[----:B------:R-:W-:Y:S01]  /*33a00*/  IMAD.MOV.U32 R10, RZ, RZ, 0x2 ;  /* 0x00000002ff0a7424 */ /* 0x000fe200078e00ff */
[----:B------:R-:W-:Y:S01]  /*33a10*/  ISETP.NE.AND P2, PT, R11, 0x1, PT ;  /* 0x000000010b00780c */ /* 0x000fe20003f45270 */
[----:B------:R-:W-:Y:S01]  /*33a20*/  FFMA.FTZ R9, R9, R34, 1.1641532182693481445e-10 ;  /* 0x2f00000009097423 */ /* 0x000fe20000010022 */
[----:B------:R-:W-:Y:S01]  /*33a30*/  LOP3.LUT R15, R15, 0xfffffffd, RZ, 0xc0, !PT ;  /* 0xfffffffd0f0f7812 */ /* 0x000fe200078ec0ff */
[----:B------:R-:W-:-:S03]  /*33a40*/  IMAD.MOV.U32 R12, RZ, RZ, R178 ;  /* 0x000000ffff0c7224 */ /* 0x000fc600078e00b2 */
        /* <DEDUP_REMOVED lines=14> */
.L_x_1656:
        /* <DEDUP_REMOVED lines=12> */
.L_x_1658:
[----:B------:R-:W-:Y:S05]  /*33bf0*/  BSYNC.RECONVERGENT B1 ;  /* 0x0000000000017941 */ /* 0x000fea0003800200 */
.L_x_1657:
        /* <DEDUP_REMOVED lines=56> */
[----:B------:R-:W-:Y:S01]  /*33f80*/  UIADD3 UR15, UPT, UPT, UR5, -0x695add53, URZ ;  /* 0x96a522ad050f7890 */ /* 0x000fe2000fffe0ff */
[----:B------:R-:W-:-:S03]  /*33f90*/  IMAD.WIDE.U32 R10, R11, -0x2daee0ad, RZ ;  /* 0xd2511f530b0a7825 */ /* 0x000fc600078e00ff */
[----:B------:R-:W-:Y:S01]  /*33fa0*/  MOV R171, R10 ;  /* 0x0000000a00ab7202 */ /* 0x000fe20000000f00 */
[----:B------:R-:W-:Y:S01]  /*33fb0*/  IMAD.MOV.U32 R10, RZ, RZ, RZ ;  /* 0x000000ffff0a7224 */ /* 0x000fe200078e00ff */
[----:B------:R-:W-:-:S07]  /*33fc0*/  LOP3.LUT R180, R180, UR15, R11, 0x96, !PT ;  /* 0x0000000fb4b47c12 */ /* 0x000fce000f8e960b */
.L_x_1655:
[----:B------:R-:W-:Y:S05]  /*33fd0*/  BSYNC.RECONVERGENT B0 ;  /* 0x0000000000007941 */ /* 0x000fea0003800200 */
.L_x_1654:
        /* <DEDUP_REMOVED lines=9> */
[----:B------:R-:W-:Y:S02]  /*34070*/  @P1 SHF.L.U32 R176, R11, 0x10, RZ ;  /* 0x000000100bb01819 */ /* 0x000fe400000006ff */
[----:B------:R-:W-:Y:S01]  /*34080*/  MOV R11, R178 ;  /* 0x000000b2000b7202 */ /* 0x000fe20000000f00 */
[----:B------:R-:W-:Y:S01]  /*34090*/  FADD.FTZ R9, R9, R12 ;  /* 0x0000000c09097221 */ /* 0x000fe20000010000 */
[----:B------:R-:W-:-:S03]  /*340a0*/  IMAD.MOV.U32 R12, RZ, RZ, 0x2 ;  /* 0x00000002ff0c7424 */ /* 0x000fc600078e00ff */
        /* <DEDUP_REMOVED lines=14> */
.L_x_1661:
        /* <DEDUP_REMOVED lines=12> */
.L_x_1663:
[----:B------:R-:W-:Y:S05]  /*34250*/  BSYNC.RECONVERGENT B1 ;  /* 0x0000000000017941 */ /* 0x000fea0003800200 */
.L_x_1662:
        /* <DEDUP_REMOVED lines=61> */
.L_x_1660:
[----:B------:R-:W-:Y:S05]  /*34630*/  BSYNC.RECONVERGENT B0 ;  /* 0x0000000000007941 */ /* 0x000fea0003800200 */
.L_x_1659:
[----:B------:R-:W-:Y:S01]  /*34640*/  I2FP.F32.U32 R11, R11 ;  /* 0x0000000b000b7245 */ /* 0x000fe20000201000 */
[----:B------:R-:W-:Y:S01]  /*34650*/  BSSY.RECONVERGENT B0, `(.L_x_1664) ;  /* 0x000005e000007945 */ /* 0x000fe20003800200 */
[----:B------:R-:W-:Y:S01]  /*34660*/  ISETP.NE.AND P3, PT, R12, 0x1, PT ;  /* 0x000000010c00780c */ /* 0x000fe20003f65270 */
[----:B------:R-:W-:Y:S01]  /*34670*/  IMAD.MOV.U32 R13, RZ, RZ, 0x2 ;  /* 0x00000002ff0d7424 */ /* 0x000fe200078e00ff */
[C---:B------:R-:W-:Y:S01]  /*34680*/  SHF.L.U32 R10, R142.reuse, 0x10, RZ ;  /* 0x000000108e0a7819 */ /* 0x040fe200000006ff */
[----:B------:R-:W-:Y:S01]  /*34690*/  FFMA.FTZ R11, R11, R34, 1.1641532182693481445e-10 ;  /* 0x2f0000000b0b7423 */ /* 0x000fe20000010022 */
[----:B------:R-:W-:-:S03]  /*346a0*/  PRMT R142, R142, 0x7632, R142 ;  /* 0x000076328e8e7816 */ /* 0x000fc6000000008e */
[----:B------:R-:W-:Y:S01]  /*346b0*/  FMUL.FTZ R10, R10, R35 ;  /* 0x000000230a0a7220 */ /* 0x000fe20000410000 */
        /* <DEDUP_REMOVED lines=13> */
.L_x_1666:
        /* <DEDUP_REMOVED lines=12> */
.L_x_1668:
[----:B------:R-:W-:Y:S05]  /*34850*/  BSYNC.RECONVERGENT B1 ;  /* 0x0000000000017941 */ /* 0x000fea0003800200 */
.L_x_1667:
        /* <DEDUP_REMOVED lines=61> */
.L_x_1665:
[----:B------:R-:W-:Y:S05]  /*34c30*/  BSYNC.RECONVERGENT B0 ;  /* 0x0000000000007941 */ /* 0x000fea0003800200 */
.L_x_1664:
[----:B------:R-:W-:Y:S01]  /*34c40*/  I2FP.F32.U32 R11, R11 ;  /* 0x0000000b000b7245 */ /* 0x000fe20000201000 */
[----:B------:R-:W-:Y:S01]  /*34c50*/  IMAD.U32 R10, R42, 0x10000, RZ ;  /* 0x000100002a0a7824 */ /* 0x000fe200078e00ff */
[----:B------:R-:W-:Y:S03]  /*34c60*/  BSSY.RECONVERGENT B0, `(.L_x_1669) ;  /* 0x0000061000007945 */ /* 0x000fe60003800200 */
[----:B------:R-:W-:Y:S01]  /*34c70*/  FFMA.FTZ R11, R11, R34, 1.1641532182693481445e-10 ;  /* 0x2f0000000b0b7423 */ /* 0x000fe20000010022 */
[----:B------:R-:W-:-:S04]  /*34c80*/  FMUL.FTZ R10, R10, R35 ;  /* 0x000000230a0a7220 */ /* 0x000fc80000410000 */
[----:B------:R-:W-:-:S04]  /*34c90*/  FSETP.GTU.FTZ.AND P3, PT, R11, R144, PT ;  /* 0x000000900b00720b */ /* 0x000fc80003f7c000 */
[----:B------:R-:W-:Y:S02]  /*34ca0*/  FSEL R12, R10, RZ, !P3 ;  /* 0x000000ff0a0c7208 */ /* 0x000fe40005800000 */
[----:B------:R-:W-:Y:S02]  /*34cb0*/  SEL R10, RZ, 0x1, P3 ;  /* 0x00000001ff0a7807 */ /* 0x000fe40001800000 */
[----:B------:R-:W-:Y:S01]  /*34cc0*/  ISETP.NE.AND P3, PT, R13, 0x1, PT ;  /* 0x000000010d00780c */ /* 0x000fe20003f65270 */
[----:B------:R-:W-:Y:S01]  /*34cd0*/  FADD.FTZ R11, R177, R12 ;  /* 0x0000000cb10b7221 */ /* 0x000fe20000010000 */
[----:B------:R-:W-:-:S05]  /*34ce0*/  @P1 SHF.L.U32 R12, R38, 0x10, RZ ;  /* 0x00000010260c1819 */ /* 0x000fca00000006ff */
[--C-:B------:R-:W-:Y:S01]  /*34cf0*/  @P1 FADD.FTZ R177, R12, R11.reuse ;  /* 0x0000000b0cb11221 */ /* 0x100fe20000010000 */
        /* <DEDUP_REMOVED lines=13> */
.L_x_1671:
        /* <DEDUP_REMOVED lines=12> */
.L_x_1673:
[----:B------:R-:W-:Y:S05]  /*34e90*/  BSYNC.RECONVERGENT B1 ;  /* 0x0000000000017941 */ /* 0x000fea0003800200 */
.L_x_1672:
        /* <DEDUP_REMOVED lines=51> */
[----:B------:R-:W-:-:S04]  /*351d0*/  IMAD.WIDE.U32 R12, R13, -0x326172a9, RZ ;  /* 0xcd9e8d570d0c7825 */ /* 0x000fc800078e00ff */
[----:B------:R-:W-:Y:S01]  /*351e0*/  IMAD.WIDE.U32 R178, R178, -0x326172a9, RZ ;  /* 0xcd9e8d57b2b27825 */ /* 0x000fe200078e00ff */
[----:B------:R-:W-:Y:S01]  /*351f0*/  LOP3.LUT R140, R140, UR15, R13, 0x96, !PT ;  /* 0x0000000f8c8c7c12 */ /* 0x000fe2000f8e960d */
[----:B------:R-:W-:-:S04]  /*35200*/  UIADD3 UR15, UPT, UPT, UR5, -0x695add53, URZ ;  /* 0x96a522ad050f7890 */ /* 0x000fc8000fffe0ff */
[----:B------:R-:W-:-:S04]  /*35210*/  IMAD.WIDE.U32 R140, R140, -0x2daee0ad, RZ ;  /* 0xd2511f538c8c7825 */ /* 0x000fc800078e00ff */
[----:B------:R-:W-:Y:S01]  /*35220*/  IMAD.MOV.U32 R171, RZ, RZ, R140 ;  /* 0x000000ffffab7224 */ /* 0x000fe200078e008c */
[----:B------:R-:W-:Y:S01]  /*35230*/  LOP3.LUT R180, R180, UR15, R141, 0x96, !PT ;  /* 0x0000000fb4b47c12 */ /* 0x000fe2000f8e968d */
[----:B------:R-:W-:-:S06]  /*35240*/  UIADD3 UR15, UPT, UPT, UR4, -0x700cb87f, URZ ;  /* 0x8ff34781040f7890 */ /* 0x000fcc000fffe0ff */
[----:B------:R-:W-:Y:S01]  /*35250*/  LOP3.LUT R179, R12, UR15, R179, 0x96, !PT ;  /* 0x0000000f0cb37c12 */ /* 0x000fe2000f8e96b3 */
[----:B------:R-:W-:-:S07]  /*35260*/  IMAD.MOV.U32 R12, RZ, RZ, RZ ;  /* 0x000000ffff0c7224 */ /* 0x000fce00078e00ff */
.L_x_1670:
[----:B------:R-:W-:Y:S05]  /*35270*/  BSYNC.RECONVERGENT B0 ;  /* 0x0000000000007941 */ /* 0x000fea0003800200 */
.L_x_1669:
        /* <DEDUP_REMOVED lines=8> */
[----:B------:R-:W-:-:S04]  /*35300*/  FSETP.GTU.FTZ.AND P3, PT, R11, R144, PT ;  /* 0x000000900b00720b */ /* 0x000fc80003f7c000 */
        /* <DEDUP_REMOVED lines=11> */
.L_x_1676:
        /* <DEDUP_REMOVED lines=12> */
.L_x_1678:
[----:B------:R-:W-:Y:S05]  /*35480*/  BSYNC.RECONVERGENT B1 ;  /* 0x0000000000017941 */ /* 0x000fea0003800200 */
.L_x_1677:
        /* <DEDUP_REMOVED lines=53> */
[----:B------:R-:W-:Y:S02]  /*357e0*/  UIADD3 UR15, UPT, UPT, UR5, -0x695add53, URZ ;  /* 0x96a522ad050f7890 */ /* 0x000fe4000fffe0ff */
[----:B------:R-:W-:Y:S02]  /*357f0*/  IMAD.MOV.U32 R13, RZ, RZ, R171 ;  /* 0x000000ffff0d7224 */ /* 0x000fe400078e00ab */
[----:B------:R-:W-:-:S05]  /*35800*/  IMAD.WIDE.U32 R140, R140, -0x2daee0ad, RZ ;  /* 0xd2511f538c8c7825 */ /* 0x000fca00078e00ff */
[----:B------:R-:W-:Y:S01]  /*35810*/  LOP3.LUT R180, R180, UR15, R141, 0x96, !PT ;  /* 0x0000000fb4b47c12 */ /* 0x000fe2000f8e968d */
[----:B------:R-:W-:Y:S01]  /*35820*/  UIADD3 UR15, UPT, UPT, UR4, -0x700cb87f, URZ ;  /* 0x8ff34781040f7890 */ /* 0x000fe2000fffe0ff */
[----:B------:R-:W-:Y:S01]  /*35830*/  MOV R171, R140 ;  /* 0x0000008c00ab7202 */ /* 0x000fe20000000f00 */
[----:B------:R-:W-:-:S04]  /*35840*/  IMAD.MOV.U32 R141, RZ, RZ, RZ ;  /* 0x000000ffff8d7224 */ /* 0x000fc800078e00ff */
[----:B------:R-:W-:-:S07]  /*35850*/  LOP3.LUT R179, R12, UR15, R179, 0x96, !PT ;  /* 0x0000000f0cb37c12 */ /* 0x000fce000f8e96b3 */
.L_x_1675:
[----:B------:R-:W-:Y:S05]  /*35860*/  BSYNC.RECONVERGENT B0 ;  /* 0x0000000000007941 */ /* 0x000fea0003800200 */
.L_x_1674:
        /* <DEDUP_REMOVED lines=16> */
[----:B------:R-:W-:Y:S02]  /*35970*/  PRMT R11, R12, 0x7610, R11 ;  /* 0x000076100c0b7816 */ /* 0x000fe4000000000b */
[----:B------:R-:W-:Y:S02]  /*35980*/  MOV R12, R178 ;  /* 0x000000b2000c7202 */ /* 0x000fe40000000f00 */
        /* <DEDUP_REMOVED lines=10> */
.L_x_1681:
        /* <DEDUP_REMOVED lines=12> */
.L_x_1683:
[----:B------:R-:W-:Y:S05]  /*35af0*/  BSYNC.RECONVERGENT B1 ;  /* 0x0000000000017941 */ /* 0x000fea0003800200 */
.L_x_1682:
        /* <DEDUP_REMOVED lines=60> */
[----:B------:R-:W-:-:S07]  /*35ec0*/  IMAD.MOV.U32 R140, RZ, RZ, RZ ;  /* 0x000000ffff8c7224 */ /* 0x000fce00078e00ff */
.L_x_1680:
[----:B------:R-:W-:Y:S05]  /*35ed0*/  BSYNC.RECONVERGENT B0 ;  /* 0x0000000000007941 */ /* 0x000fea0003800200 */
.L_x_1679:
[----:B------:R-:W-:Y:S01]  /*35ee0*/  I2FP.F32.U32 R12, R12 ;  /* 0x0000000c000c7245 */ /* 0x000fe20000201000 */
[----:B------:R-:W-:Y:S01]  /*35ef0*/  BSSY.RECONVERGENT B0, `(.L_x_1684) ;  /* 0x000005e000007945 */ /* 0x000fe20003800200 */
[----:B------:R-:W-:Y:S01]  /*35f00*/  ISETP.NE.AND P5, PT, R140, 0x1, PT ;  /* 0x000000018c00780c */ /* 0x000fe20003fa5270 */
[----:B------:R-:W-:Y:S01]  /*35f10*/  IMAD.MOV.U32 R142, RZ, RZ, 0x2 ;  /* 0x00000002ff8e7424 */ /* 0x000fe200078e00ff */
[----:B------:R-:W-:Y:S01]  /*35f20*/  PRMT R185, R143, 0x7632, R185 ;  /* 0x000076328fb97816 */ /* 0x000fe200000000b9 */
[----:B------:R-:W-:Y:S01]  /*35f30*/  FFMA.FTZ R12, R12, R34, 1.1641532182693481445e-10 ;  /* 0x2f0000000c0c7423 */ /* 0x000fe20000010022 */
[----:B------:R-:W-:-:S04]  /*35f40*/  IMAD.MOV.U32 R141, RZ, RZ, R178 ;  /* 0x000000ffff8d7224 */ /* 0x000fc800078e00b2 */
[----:B------:R-:W-:Y:S02]  /*35f50*/  FSETP.GTU.FTZ.AND P4, PT, R12, R144, PT ;  /* 0x000000900c00720b */ /* 0x000fe40003f9c000 */
[----:B------:R-:W-:-:S05]  /*35f60*/  SHF.L.U32 R12, R143, 0x10, RZ ;  /* 0x000000108f0c7819 */ /* 0x000fca00000006ff */
        /* <DEDUP_REMOVED lines=12> */
.L_x_1686:
        /* <DEDUP_REMOVED lines=12> */
.L_x_1688:
[----:B------:R-:W-:Y:S05]  /*360f0*/  BSYNC.RECONVERGENT B1 ;  /* 0x0000000000017941 */ /* 0x000fea0003800200 */
.L_x_1687:
        /* <DEDUP_REMOVED lines=61> */
.L_x_1685:
[----:B------:R-:W-:Y:S05]  /*364d0*/  BSYNC.RECONVERGENT B0 ;  /* 0x0000000000007941 */ /* 0x000fea0003800200 */
.L_x_1684:
[----:B------:R-:W-:Y:S01]  /*364e0*/  I2FP.F32.U32 R140, R141 ;  /* 0x0000008d008c7245 */ /* 0x000fe20000201000 */
[----:B------:R-:W-:Y:S01]  /*364f0*/  BSSY.RECONVERGENT B0, `(.L_x_1689) ;  /* 0x0000063000007945 */ /* 0x000fe20003800200 */
[----:B------:R-:W-:Y:S02]  /*36500*/  @P1 SHF.L.U32 R183, R39, 0x10, RZ ;  /* 0x0000001027b71819 */ /* 0x000fe400000006ff */
[----:B------:R-:W-:Y:S01]  /*36510*/  MOV R141, R178 ;  /* 0x000000b2008d7202 */ /* 0x000fe20000000f00 */
[----:B------:R-:W-:-:S05]  /*36520*/  FFMA.FTZ R140, R140, R34, 1.1641532182693481445e-10 ;  /* 0x2f0000008c8c7423 */ /* 0x000fca0000010022 */
[----:B------:R-:W-:Y:S01]  /*36530*/  FSETP.GTU.FTZ.AND P5, PT, R140, R144, PT ;  /* 0x000000908c00720b */ /* 0x000fe20003fbc000 */
[----:B------:R-:W-:-:S04]  /*36540*/  IMAD.U32 R140, R43, 0x10000, RZ ;  /* 0x000100002b8c7824 */ /* 0x000fc800078e00ff */
[----:B------:R-:W-:-:S05]  /*36550*/  FMUL.FTZ R140, R140, R35 ;  /* 0x000000238c8c7220 */ /* 0x000fca0000410000 */
[----:B------:R-:W-:-:S05]  /*36560*/  FSEL R140, R140, RZ, !P5 ;  /* 0x000000ff8c8c7208 */ /* 0x000fca0006800000 */
[----:B------:R-:W-:Y:S01]  /*36570*/  FADD.FTZ R12, R12, R140 ;  /* 0x0000008c0c0c7221 */ /* 0x000fe20000010000 */
[----:B------:R-:W-:-:S03]  /*36580*/  IMAD.MOV.U32 R140, RZ, RZ, 0x2 ;  /* 0x00000002ff8c7424 */ /* 0x000fc600078e00ff */
        /* <DEDUP_REMOVED lines=14> */
.L_x_1691:
        /* <DEDUP_REMOVED lines=12> */
.L_x_1693:
[----:B------:R-:W-:Y:S05]  /*36730*/  BSYNC.RECONVERGENT B1 ;  /* 0x0000000000017941 */ /* 0x000fea0003800200 */
.L_x_1692:
        /* <DEDUP_REMOVED lines=62> */
.L_x_1690:
[----:B------:R-:W-:Y:S05]  /*36b20*/  BSYNC.RECONVERGENT B0 ;  /* 0x0000000000007941 */ /* 0x000fea0003800200 */
.L_x_1689:
        /* <DEDUP_REMOVED lines=20> */
.L_x_1696:
[----:B------:R-:W-:Y:S01]  /*36c70*/  VIADD R3, R3, 0x1 ;  /* 0x0000000103037836 */ /* 0x000fe20000000000 */
[----:B------:R-:W-:Y:S04]  /*36c80*/  BSSY.RECONVERGENT B1, `(.L_x_1697) ;  /* 0x000000e000017945 */ /* 0x000fe80003800200 */
[----:B------:R-:W-:-:S13]  /*36c90*/  ISETP.NE.AND P6, PT, R3, RZ, PT ;  /* 0x000000ff0300720c */ /* 0x000fda0003fc5270 */
[----:B------:R-:W-:Y:S05]  /*36ca0*/  @P6 BRA `(.L_x_1698) ;  /* 0x00000000002c6947 */ /* 0x000fea0003800000 */
[----:B------:R-:W-:Y:S02]  /*36cb0*/  IADD3 R4, PT, PT, R4, 0x1, RZ ;  /* 0x0000000104047810 */ /* 0x000fe40007ffe0ff */
[----:B------:R-:W-:Y:S02]  /*36cc0*/  LOP3.LUT R15, R15, 0xffffffdf, RZ, 0xc0, !PT ;  /* 0xffffffdf0f0f7812 */ /* 0x000fe400078ec0ff */
        /* <DEDUP_REMOVED lines=9> */
.L_x_1698:
[----:B------:R-:W-:Y:S05]  /*36d60*/  BSYNC.RECONVERGENT B1 ;  /* 0x0000000000017941 */ /* 0x000fea0003800200 */
.L_x_1697:
        /* <DEDUP_REMOVED lines=51> */
[----:B------:R-:W-:Y:S01]  /*370a0*/  HFMA2 R181, -RZ, RZ, 0, 0 ;  /* 0x00000000ffb57431 */ /* 0x000fe200000001ff */
        /* <DEDUP_REMOVED lines=10> */
.L_x_1695:
[----:B------:R-:W-:Y:S05]  /*37150*/  BSYNC.RECONVERGENT B0 ;  /* 0x0000000000007941 */ /* 0x000fea0003800200 */
.L_x_1694:
[----:B------:R-:W-:Y:S02]  /*37160*/  I2FP.F32.U32 R140, R141 ;  /* 0x0000008d008c7245 */ /* 0x000fe40000201000 */
[----:B------:R-:W-:Y:S02]  /*37170*/  PRMT R142, R186, 0x5410, R13 ;  /* 0x00005410ba8e7816 */ /* 0x000fe4000000000d */
[----:B------:R-:W-:Y:S01]  /*37180*/  PRMT R141, R188, 0x5410, R187 ;  /* 0x00005410bc8d7816 */ /* 0x000fe200000000bb */
[----:B------:R-:W-:Y:S01]  /*37190*/  FFMA.FTZ R140, R140, R34, 1.1641532182693481445e-10 ;  /* 0x2f0000008c8c7423 */ /* 0x000fe20000010022 */
[----:B------:R-:W-:-:S04]  /*371a0*/  PRMT R34, R43, 0x7632, R34 ;  /* 0x000076322b227816 */ /* 0x000fc80000000022 */
[----:B------:R-:W-:Y:S01]  /*371b0*/  FSETP.GTU.FTZ.AND P6, PT, R140, R144, PT ;  /* 0x000000908c00720b */ /* 0x000fe20003fdc000 */
[----:B------:R-:W-:Y:S01]  /*371c0*/  IMAD.U32 R34, R34, 0x10000, RZ ;  /* 0x0001000022227824 */ /* 0x000fe200078e00ff */
[----:B------:R-:W-:-:S03]  /*371d0*/  PRMT R140, R190, 0x5410, R189 ;  /* 0x00005410be8c7816 */ /* 0x000fc600000000bd */
[----:B------:R-:W-:-:S05]  /*371e0*/  FMUL.FTZ R34, R34, R35 ;  /* 0x0000002322227220 */ /* 0x000fca0000410000 */
[----:B------:R-:W-:-:S05]  /*371f0*/  FSEL R34, R34, RZ, !P6 ;  /* 0x000000ff22227208 */ /* 0x000fca0007000000 */
[--C-:B------:R-:W-:Y:S01]  /*37200*/  FADD.FTZ R185, R185, R34.reuse ;  /* 0x00000022b9b97221 */ /* 0x100fe20000010000 */
[----:B------:R-:W-:-:S05]  /*37210*/  @P1 PRMT R34, R39, 0x7632, R34 ;  /* 0x0000763227221816 */ /* 0x000fca0000000022 */
[----:B------:R-:W-:-:S04]  /*37220*/  @P1 IMAD.U32 R34, R34, 0x10000, RZ ;  /* 0x0001000022221824 */ /* 0x000fc800078e00ff */
[----:B------:R-:W-:Y:S01]  /*37230*/  @P1 FADD.FTZ R144, R185, R34 ;  /* 0x00000022b9901221 */ /* 0x000fe20000010000 */
[----:B------:R-:W-:Y:S02]  /*37240*/  @!P1 MOV R144, R185 ;  /* 0x000000b900909202 */ /* 0x000fe40000000f00 */
[----:B------:R-:W-:Y:S02]  /*37250*/  SEL R34, RZ, 0x1, P6 ;  /* 0x00000001ff227807 */ /* 0x000fe40003000000 */
[----:B------:R-:W-:Y:S02]  /*37260*/  F2FP.BF16.F32.PACK_AB R143, RZ, R144 ;  /* 0x00000090ff8f723e */ /* 0x000fe400000010ff */
[----:B------:R-:W-:Y:S02]  /*37270*/  PRMT R13, R34, 0x7610, R13 ;  /* 0x00007610220d7816 */ /* 0x000fe4000000000d */
[----:B------:R-:W-:Y:S01]  /*37280*/  PRMT R143, R184, 0x5410, R143 ;  /* 0x00005410b88f7816 */ /* 0x000fe2000000008f */
[----:B------:R-:W-:Y:S06]  /*37290*/  BRA `(.L_x_1699) ;  /* 0x0000003000a07947 */ /* 0x000fec0003800000 */
.L_x_1618:
        /* <DEDUP_REMOVED lines=16> */
.L_x_1702:
        /* <DEDUP_REMOVED lines=12> */
.L_x_1704:
[----:B------:R-:W-:Y:S05]  /*37460*/  BSYNC.RECONVERGENT B1 ;  /* 0x0000000000017941 */ /* 0x000fea0003800200 */
.L_x_1703:
        /* <DEDUP_REMOVED lines=59> */
[----:B------:R-:W-:Y:S01]  /*37820*/  IMAD.MOV.U32 R175, RZ, RZ, RZ ;  /* 0x000000ffffaf7224 */ /* 0x000fe200078e00ff */
[----:B------:R-:W-:-:S07]  /*37830*/  MOV R174, R173 ;  /* 0x000000ad00ae7202 */ /* 0x000fce0000000f00 */
.L_x_1701:
[----:B------:R-:W-:Y:S05]  /*37840*/  BSYNC.RECONVERGENT B0 ;  /* 0x0000000000007941 */ /* 0x000fea0003800200 */
.L_x_1700:
[----:B------:R-:W-:Y:S01]  /*37850*/  I2FP.F32.U32 R173, R174 ;  /* 0x000000ae00ad7245 */ /* 0x000fe20000201000 */
[----:B-----5:R-:W-:Y:S01]  /*37860*/  IMAD.U32 R174, R140, 0x10000, RZ ;  /* 0x000100008cae7824 */ /* 0x020fe200078e00ff */
[----:B------:R-:W-:Y:S01]  /*37870*/  ISETP.NE.AND P3, PT, R175, 0x1, PT ;  /* 0x00000001af00780c */ /* 0x000fe20003f65270 */
[----:B------:R-:W-:Y:S01]  /*37880*/  BSSY.RECONVERGENT B0, `(.L_x_1705) ;  /* 0x0000061000007945 */ /* 0x000fe20003800200 */
[----:B------:R-:W-:Y:S01]  /*37890*/  LOP3.LUT R15, R15, 0xffffffef, RZ, 0xc0, !PT ;  /* 0xffffffef0f0f7812 */ /* 0x000fe200078ec0ff */
[----:B------:R-:W-:Y:S01]  /*378a0*/  FFMA.FTZ R173, R173, R34, 1.1641532182693481445e-10 ;  /* 0x2f000000adad7423 */ /* 0x000fe20000010022 */
[----:B------:R-:W-:Y:S01]  /*378b0*/  FMUL.FTZ R174, R174, R35 ;  /* 0x00000023aeae7220 */ /* 0x000fe20000410000 */
[----:B------:R-:W-:Y:S01]  /*378c0*/  PRMT R140, R140, 0x7632, R140 ;  /* 0x000076328c8c7816 */ /* 0x000fe2000000008c */
[----:B------:R-:W-:Y:S02]  /*378d0*/  IMAD.MOV.U32 R177, RZ, RZ, 0x2 ;  /* 0x00000002ffb17424 */ /* 0x000fe400078e00ff */
[----:B------:R-:W-:Y:S01]  /*378e0*/  FSETP.GTU.FTZ.AND P2, PT, R173, R144, PT ;  /* 0x00000090ad00720b */ /* 0x000fe20003f5c000 */
[----:B------:R-:W-:-:S03]  /*378f0*/  IMAD.MOV.U32 R176, RZ, RZ, R178 ;  /* 0x000000ffffb07224 */ /* 0x000fc600078e00b2 */
[----:B------:R-:W-:Y:S02]  /*37900*/  FSEL R173, R174, RZ, !P2 ;  /* 0x000000ffaead7208 */ /* 0x000fe40005000000 */
[----:B------:R-:W-:Y:S02]  /*37910*/  PLOP3.LUT P2, PT, P2, PT, PT, 0x8, 0x80 ;  /* 0x000000000080781c */ /* 0x000fe4000174e170 */
[----:B------:R-:W-:-:S05]  /*37920*/  @P1 SHF.L.U32 R174, R36, 0x10, RZ ;  /* 0x0000001024ae1819 */ /* 0x000fca00000006ff */
[----:B------:R-:W-:-:S05]  /*37930*/  @P1 FADD.FTZ R173, R174, R173 ;  /* 0x000000adaead1221 */ /* 0x000fca0000010000 */
[----:B------:R-:W-:Y:S02]  /*37940*/  F2FP.BF16.F32.PACK_AB R189, RZ, R173 ;  /* 0x000000adffbd723e */ /* 0x000fe400000010ff */
        /* <DEDUP_REMOVED lines=10> */
.L_x_1707:
        /* <DEDUP_REMOVED lines=12> */
.L_x_1709:
[----:B------:R-:W-:Y:S05]  /*37ab0*/  BSYNC.RECONVERGENT B1 ;  /* 0x0000000000017941 */ /* 0x000fea0003800200 */
.L_x_1708:
        /* <DEDUP_REMOVED lines=54> */
[----:B------:R-:W-:Y:S02]  /*37e20*/  IMAD.MOV.U32 R177, RZ, RZ, RZ ;  /* 0x000000ffffb17224 */ /* 0x000fe400078e00ff */
[----:B------:R-:W-:-:S05]  /*37e30*/  IMAD.WIDE.U32 R174, R174, -0x2daee0ad, RZ ;  /* 0xd2511f53aeae7825 */ /* 0x000fca00078e00ff */
[----:B------:R-:W-:Y:S01]  /*37e40*/  LOP3.LUT R180, R180, UR15, R175, 0x96, !PT ;  /* 0x0000000fb4b47c12 */ /* 0x000fe2000f8e96af */
[----:B------:R-:W-:-:S06]  /*37e50*/  UIADD3 UR15, UPT, UPT, UR4, -0x700cb87f, URZ ;  /* 0x8ff34781040f7890 */ /* 0x000fcc000fffe0ff */
[----:B------:R-:W-:Y:S01]  /*37e60*/  LOP3.LUT R179, R176, UR15, R179, 0x96, !PT ;  /* 0x0000000fb0b37c12 */ /* 0x000fe2000f8e96b3 */
[----:B------:R-:W-:Y:S01]  /*37e70*/  IMAD.MOV.U32 R176, RZ, RZ, R171 ;  /* 0x000000ffffb07224 */ /* 0x000fe200078e00ab */
[----:B------:R-:W-:-:S07]  /*37e80*/  MOV R171, R174 ;  /* 0x000000ae00ab7202 */ /* 0x000fce0000000f00 */
.L_x_1706:
[----:B------:R-:W-:Y:S05]  /*37e90*/  BSYNC.RECONVERGENT B0 ;  /* 0x0000000000007941 */ /* 0x000fea0003800200 */
.L_x_1705:
[----:B------:R-:W-:Y:S01]  /*37ea0*/  I2FP.F32.U32 R175, R176 ;  /* 0x000000b000af7245 */ /* 0x000fe20000201000 */
[----:B------:R-:W-:Y:S01]  /*37eb0*/  IMAD.U32 R140, R140, 0x10000, RZ ;  /* 0x000100008c8c7824 */ /* 0x000fe200078e00ff */
[----:B------:R-:W-:Y:S01]  /*37ec0*/  @P1 PRMT R174, R36, 0x7632, R174 ;  /* 0x0000763224ae1816 */ /* 0x000fe200000000ae */
[----:B------:R-:W-:Y:S01]  /*37ed0*/  BSSY.RECONVERGENT B0, `(.L_x_1710) ;  /* 0x0000061000007945 */ /* 0x000fe20003800200 */
[----:B------:R-:W-:Y:S01]  /*37ee0*/  ISETP.NE.AND P3, PT, R177, 0x1, PT ;  /* 0x00000001b100780c */ /* 0x000fe20003f65270 */
[----:B------:R-:W-:Y:S01]  /*37ef0*/  FFMA.FTZ R175, R175, R34, 1.1641532182693481445e-10 ;  /* 0x2f000000afaf7423 */ /* 0x000fe20000010022 */
[----:B------:R-:W-:Y:S01]  /*37f00*/  FMUL.FTZ R140, R140, R35 ;  /* 0x000000238c8c7220 */ /* 0x000fe20000410000 */
[----:B------:R-:W-:-:S03]  /*37f10*/  LOP3.LUT R15, R15, 0xfffffff7, RZ, 0xc0, !PT ;  /* 0xfffffff70f0f7812 */ /* 0x000fc600078ec0ff */
[----:B------:R-:W-:Y:S02]  /*37f20*/  FSETP.GTU.FTZ.AND P2, PT, R175, R144, PT ;  /* 0x00000090af00720b */ /* 0x000fe40003f5c000 */
[----:B------:R-:W-:Y:S02]  /*37f30*/  @P1 SHF.L.U32 R175, R174, 0x10, RZ ;  /* 0x00000010aeaf1819 */ /* 0x000fe400000006ff */
[----:B------:R-:W-:Y:S01]  /*37f40*/  FSEL R174, R140, RZ, !P2 ;  /* 0x000000ff8cae7208 */ /* 0x000fe20005000000 */
[----:B------:R-:W-:Y:S01]  /*37f50*/  IMAD.MOV.U32 R140, RZ, RZ, 0x2 ;  /* 0x00000002ff8c7424 */ /* 0x000fe200078e00ff */
        /* <DEDUP_REMOVED lines=14> */
.L_x_1712:
        /* <DEDUP_REMOVED lines=12> */
.L_x_1714:
[----:B------:R-:W-:Y:S05]  /*38100*/  BSYNC.RECONVERGENT B1 ;  /* 0x0000000000017941 */ /* 0x000fea0003800200 */
.L_x_1713:
        /* <DEDUP_REMOVED lines=52> */
[----:B------:R-:W-:-:S04]  /*38450*/  UIADD3 UR15, UPT, UPT, UR4, -0xe443238, URZ ;  /* 0xf1bbcdc8040f7890 */ /* 0x000fc8000fffe0ff */
[----:B------:R-:W-:Y:S02]  /*38460*/  IMAD.WIDE.U32 R178, R178, -0x326172a9, RZ ;  /* 0xcd9e8d57b2b27825 */ /* 0x000fe400078e00ff */
[----:B------:R-:W-:Y:S01]  /*38470*/  LOP3.LUT R176, R176, UR15, R183, 0x96, !PT ;  /* 0x0000000fb0b07c12 */ /* 0x000fe2000f8e96b7 */
[----:B------:R-:W-:-:S04]  /*38480*/  UIADD3 UR15, UPT, UPT, UR5, -0x695add53, URZ ;  /* 0x96a522ad050f7890 */ /* 0x000fc8000fffe0ff */
[----:B------:R-:W-:-:S05]  /*38490*/  IMAD.WIDE.U32 R176, R176, -0x2daee0ad, RZ ;  /* 0xd2511f53b0b07825 */ /* 0x000fca00078e00ff */
[----:B------:R-:W-:Y:S01]  /*384a0*/  LOP3.LUT R180, R180, UR15, R177, 0x96, !PT ;  /* 0x0000000fb4b47c12 */ /* 0x000fe2000f8e96b1 */
[----:B------:R-:W-:Y:S01]  /*384b0*/  UIADD3 UR15, UPT, UPT, UR4, -0x700cb87f, URZ ;  /* 0x8ff34781040f7890 */ /* 0x000fe2000fffe0ff */
[----:B------:R-:W-:-:S05]  /*384c0*/  MOV R171, R176 ;  /* 0x000000b000ab7202 */ /* 0x000fca0000000f00 */
[----:B------:R-:W-:-:S07]  /*384d0*/  LOP3.LUT R179, R182, UR15, R179, 0x96, !PT ;  /* 0x0000000fb6b37c12 */ /* 0x000fce000f8e96b3 */
.L_x_1711:
[----:B------:R-:W-:Y:S05]  /*384e0*/  BSYNC.RECONVERGENT B0 ;  /* 0x0000000000007941 */ /* 0x000fea0003800200 */
.L_x_1710:
        /* <DEDUP_REMOVED lines=26> */
.L_x_1717:
        /* <DEDUP_REMOVED lines=12> */
.L_x_1719:
[----:B------:R-:W-:Y:S05]  /*38750*/  BSYNC.RECONVERGENT B1 ;  /* 0x0000000000017941 */ /* 0x000fea0003800200 */
.L_x_1718:
        /* <DEDUP_REMOVED lines=61> */
.L_x_1716:
[----:B------:R-:W-:Y:S05]  /*38b30*/  BSYNC.RECONVERGENT B0 ;  /* 0x0000000000007941 */ /* 0x000fea0003800200 */
.L_x_1715:
[----:B------:R-:W-:Y:S01]  /*38b40*/  I2FP.F32.U32 R141, R141 ;  /* 0x0000008d008d7245 */ /* 0x000fe20000201000 */
[----:B------:R-:W-:Y:S01]  /*38b50*/  IMAD.U32 R182, R182, 0x10000, RZ ;  /* 0x00010000b6b67824 */ /* 0x000fe200078e00ff */
[----:B------:R-:W-:Y:S01]  /*38b60*/  ISETP.NE.AND P2, PT, R177, 0x1, PT ;  /* 0x00000001b100780c */ /* 0x000fe20003f45270 */
[----:B------:R-:W-:Y:S01]  /*38b70*/  BSSY.RECONVERGENT B0, `(.L_x_1720) ;  /* 0x0000061000007945 */ /* 0x000fe20003800200 */
[----:B------:R-:W-:Y:S01]  /*38b80*/  @P1 PRMT R140, R37, 0x7632, R140 ;  /* 0x00007632258c1816 */ /* 0x000fe2000000008c */
[----:B------:R-:W-:Y:S01]  /*38b90*/  FFMA.FTZ R141, R141, R34, 1.1641532182693481445e-10 ;  /* 0x2f0000008d8d7423 */ /* 0x000fe20000010022 */
[----:B------:R-:W-:Y:S01]  /*38ba0*/  FMUL.FTZ R182, R182, R35 ;  /* 0x00000023b6b67220 */ /* 0x000fe20000410000 */
[----:B------:R-:W-:-:S03]  /*38bb0*/  LOP3.LUT R15, R15, 0xfffffffd, RZ, 0xc0, !PT ;  /* 0xfffffffd0f0f7812 */ /* 0x000fc600078ec0ff */
[----:B------:R-:W-:Y:S02]  /*38bc0*/  FSETP.GTU.FTZ.AND P3, PT, R141, R144, PT ;  /* 0x000000908d00720b */ /* 0x000fe40003f7c000 */
[----:B------:R-:W-:Y:S01]  /*38bd0*/  @P1 SHF.L.U32 R141, R140, 0x10, RZ ;  /* 0x000000108c8d1819 */ /* 0x000fe200000006ff */
[----:B------:R-:W-:Y:S01]  /*38be0*/  IMAD.MOV.U32 R140, RZ, RZ, 0x2 ;  /* 0x00000002ff8c7424 */ /* 0x000fe200078e00ff */
        /* <DEDUP_REMOVED lines=15> */
.L_x_1722:
        /* <DEDUP_REMOVED lines=12> */
.L_x_1724:
[----:B------:R-:W-:Y:S05]  /*38da0*/  BSYNC.RECONVERGENT B1 ;  /* 0x0000000000017941 */ /* 0x000fea0003800200 */
.L_x_1723:
        /* <DEDUP_REMOVED lines=58> */
[----:B------:R-:W-:-:S05]  /*39150*/  IMAD.WIDE.U32 R178, R177, -0x326172a9, RZ ;  /* 0xcd9e8d57b1b27825 */ /* 0x000fca00078e00ff */
[----:B------:R-:W-:Y:S01]  /*39160*/  LOP3.LUT R179, R140, UR15, R179, 0x96, !PT ;  /* 0x0000000f8cb37c12 */ /* 0x000fe2000f8e96b3 */
[----:B------:R-:W-:-:S07]  /*39170*/  IMAD.MOV.U32 R140, RZ, RZ, RZ ;  /* 0x000000ffff8c7224 */ /* 0x000fce00078e00ff */
.L_x_1721:
[----:B------:R-:W-:Y:S05]  /*39180*/  BSYNC.RECONVERGENT B0 ;  /* 0x0000000000007941 */ /* 0x000fea0003800200 */
.L_x_1720:
        /* <DEDUP_REMOVED lines=24> */
.L_x_1727:
        /* <DEDUP_REMOVED lines=12> */
.L_x_1729:
[----:B------:R-:W-:Y:S05]  /*393d0*/  BSYNC.RECONVERGENT B1 ;  /* 0x0000000000017941 */ /* 0x000fea0003800200 */
.L_x_1728:
        /* <DEDUP_REMOVED lines=59> */
[----:B------:R-:W-:Y:S01]  /*39790*/  IMAD.MOV.U32 R181, RZ, RZ, RZ ;  /* 0x000000ffffb57224 */ /* 0x000fe200078e00ff */
[----:B------:R-:W-:-:S07]  /*397a0*/  LOP3.LUT R179, R140, UR15, R179, 0x96, !PT ;  /* 0x0000000f8cb37c12 */ /* 0x000fce000f8e96b3 */
.L_x_1726:
[----:B------:R-:W-:Y:S05]  /*397b0*/  BSYNC.RECONVERGENT B0 ;  /* 0x0000000000007941 */ /* 0x000fea0003800200 */
.L_x_1725:
[----:B------:R-:W-:Y:S01]  /*397c0*/  I2FP.F32.U32 R140, R141 ;  /* 0x0000008d008c7245 */ /* 0x000fe20000201000 */
[----:B------:R-:W-:Y:S01]  /*397d0*/  IMAD.U32 R142, R142, 0x10000, RZ ;  /* 0x000100008e8e7824 */ /* 0x000fe200078e00ff */
[----:B------:R-:W-:Y:S01]  /*397e0*/  ISETP.NE.AND P4, PT, R181, 0x1, PT ;  /* 0x00000001b500780c */ /* 0x000fe20003f85270 */
[----:B------:R-:W-:Y:S01]  /*397f0*/  BSSY.RECONVERGENT B0, `(.L_x_1730) ;  /* 0x000005f000007945 */ /* 0x000fe20003800200 */
[----:B------:R-:W-:Y:S02]  /*39800*/  IMAD.MOV.U32 R141, RZ, RZ, R178 ;  /* 0x000000ffff8d7224 */ /* 0x000fe400078e00b2 */
[----:B------:R-:W-:Y:S01]  /*39810*/  FFMA.FTZ R140, R140, R34, 1.1641532182693481445e-10 ;  /* 0x2f0000008c8c7423 */ /* 0x000fe20000010022 */
[----:B------:R-:W-:-:S04]  /*39820*/  FMUL.FTZ R142, R142, R35 ;  /* 0x000000238e8e7220 */ /* 0x000fc80000410000 */
[----:B------:R-:W-:Y:S02]  /*39830*/  FSETP.GTU.FTZ.AND P3, PT, R140, R144, PT ;  /* 0x000000908c00720b */ /* 0x000fe40003f7c000 */
[----:B------:R-:W-:Y:S02]  /*39840*/  @P1 PRMT R140, R38, 0x7632, R140 ;  /* 0x00007632268c1816 */ /* 0x000fe4000000008c */
        /* <DEDUP_REMOVED lines=15> */
.L_x_1732:
        /* <DEDUP_REMOVED lines=12> */
.L_x_1734:
[----:B------:R-:W-:Y:S05]  /*39a00*/  BSYNC.RECONVERGENT B1 ;  /* 0x0000000000017941 */ /* 0x000fea0003800200 */
.L_x_1733:
        /* <DEDUP_REMOVED lines=61> */
.L_x_1731:
[----:B------:R-:W-:Y:S05]  /*39de0*/  BSYNC.RECONVERGENT B0 ;  /* 0x0000000000007941 */ /* 0x000fea0003800200 */
.L_x_1730:
[----:B------:R-:W-:Y:S01]  /*39df0*/  I2FP.F32.U32 R141, R141 ;  /* 0x0000008d008d7245 */ /* 0x000fe20000201000 */
[----:B------:R-:W-:Y:S01]  /*39e00*/  BSSY.RECONVERGENT B0, `(.L_x_1735) ;  /* 0x0000062000007945 */ /* 0x000fe20003800200 */
[----:B------:R-:W-:Y:S01]  /*39e10*/  ISETP.NE.AND P5, PT, R140, 0x1, PT ;  /* 0x000000018c00780c */ /* 0x000fe20003fa5270 */
[----:B------:R-:W-:Y:S01]  /*39e20*/  IMAD.MOV.U32 R181, RZ, RZ, 0x2 ;  /* 0x00000002ffb57424 */ /* 0x000fe200078e00ff */
        /* <DEDUP_REMOVED lines=20> */
.L_x_1737:
        /* <DEDUP_REMOVED lines=12> */
.L_x_1739:
[----:B------:R-:W-:Y:S05]  /*3a030*/  BSYNC.RECONVERGENT B1 ;  /* 0x0000000000017941 */ /* 0x000fea0003800200 */
.L_x_1738:
        /* <DEDUP_REMOVED lines=51> */
[----:B------:R-:W-:Y:S01]  /*3a370*/  IMAD.MOV.U32 R181, RZ, RZ, RZ ;  /* 0x000000ffffb57224 */ /* 0x000fe200078e00ff */
        /* <DEDUP_REMOVED lines=10> */
.L_x_1736:
[----:B------:R-:W-:Y:S05]  /*3a420*/  BSYNC.RECONVERGENT B0 ;  /* 0x0000000000007941 */ /* 0x000fea0003800200 */
.L_x_1735:
[----:B------:R-:W-:Y:S02]  /*3a430*/  I2FP.F32.U32 R140, R141 ;  /* 0x0000008d008c7245 */ /* 0x000fe40000201000 */
[----:B------:R-:W-:Y:S02]  /*3a440*/  SHF.L.U32 R216, R216, 0x10, RZ ;  /* 0x00000010d8d87819 */ /* 0x000fe400000006ff */
[----:B------:R-:W-:Y:S01]  /*3a450*/  PRMT R142, R185, 0x5410, R184 ;  /* 0x00005410b98e7816 */ /* 0x000fe200000000b8 */
[----:B------:R-:W-:Y:S01]  /*3a460*/  FFMA.FTZ R140, R140, R34, 1.1641532182693481445e-10 ;  /* 0x2f0000008c8c7423 */ /* 0x000fe20000010022 */
[----:B------:R-:W-:Y:S01]  /*3a470*/  @P1 PRMT R34, R39, 0x7632, R34 ;  /* 0x0000763227221816 */ /* 0x000fe20000000022 */
[----:B------:R-:W-:Y:S01]  /*3a480*/  FMUL.FTZ R216, R216, R35 ;  /* 0x00000023d8d87220 */ /* 0x000fe20000410000 */
[----:B------:R-:W-:Y:S02]  /*3a490*/  PRMT R141, R187, 0x5410, R186 ;  /* 0x00005410bb8d7816 */ /* 0x000fe400000000ba */
[----:B------:R-:W-:Y:S01]  /*3a4a0*/  FSETP.GTU.FTZ.AND P5, PT, R140, R144, PT ;  /* 0x000000908c00720b */ /* 0x000fe20003fbc000 */
[----:B------:R-:W-:Y:S01]  /*3a4b0*/  @P1 IMAD.U32 R34, R34, 0x10000, RZ ;  /* 0x0001000022221824 */ /* 0x000fe200078e00ff */
[----:B------:R-:W-:-:S02]  /*3a4c0*/  PRMT R140, R189, 0x5410, R188 ;  /* 0x00005410bd8c7816 */ /* 0x000fc400000000bc */
[----:B------:R-:W-:Y:S02]  /*3a4d0*/  FSEL R144, R216, RZ, !P5 ;  /* 0x000000ffd8907208 */ /* 0x000fe40006800000 */
[----:B------:R-:W-:-:S03]  /*3a4e0*/  PLOP3.LUT P5, PT, P5, PT, PT, 0x8, 0x80 ;  /* 0x000000000080781c */ /* 0x000fc60002fae170 */
[----:B------:R-:W-:-:S05]  /*3a4f0*/  @P1 FADD.FTZ R144, R144, R34 ;  /* 0x0000002290901221 */ /* 0x000fca0000010000 */
[----:B------:R-:W-:-:S04]  /*3a500*/  F2FP.BF16.F32.PACK_AB R143, RZ, R144 ;  /* 0x00000090ff8f723e */ /* 0x000fc800000010ff */
[----:B------:R-:W-:-:S07]  /*3a510*/  PRMT R143, R190, 0x5410, R143 ;  /* 0x00005410be8f7816 */ /* 0x000fce000000008f */
.L_x_1699:
[----:B------:R-:W0:Y:S01]  /*3a520*/  LDC.64 R34, c[0x0][0x3a8] ;  /* 0x0000ea00ff227b82 */ /* 0x000e220000000a00 */
[----:B------:R-:W-:Y:S02]  /*3a530*/  SEL R184, RZ, 0x1000000, !P5 ;  /* 0x01000000ffb87807 */ /* 0x000fe40006800000 */
[----:B------:R-:W-:Y:S02]  /*3a540*/  SEL R185, RZ, 0x10000, !P4 ;  /* 0x00010000ffb97807 */ /* 0x000fe40006000000 */
[----:B------:R-:W-:Y:S02]  /*3a550*/  SEL R188, RZ, 0x100, !P3 ;  /* 0x00000100ffbc7807 */ /* 0x000fe40005800000 */
[C---:B------:R-:W-:Y:S02]  /*3a560*/  LOP3.LUT P6, RZ, R15.reuse, 0x8, RZ, 0xc0, !PT ;  /* 0x000000080fff7812 */ /* 0x040fe400078cc0ff */
[C---:B------:R-:W-:Y:S02]  /*3a570*/  LOP3.LUT P5, RZ, R15.reuse, 0x4, RZ, 0xc0, !PT ;  /* 0x000000040fff7812 */ /* 0x040fe400078ac0ff */
[----:B------:R-:W-:-:S02]  /*3a580*/  LOP3.LUT P4, RZ, R15, 0x2, RZ, 0xc0, !PT ;  /* 0x000000020fff7812 */ /* 0x000fc4000788c0ff */
[----:B------:R-:W-:Y:S02]  /*3a590*/  LOP3.LUT R188, R188, R184, R185, 0xfe, !PT ;  /* 0x000000b8bcbc7212 */ /* 0x000fe400078efeb9 */
[----:B------:R-:W-:Y:S02]  /*3a5a0*/  LOP3.LUT P1, RZ, R15, 0x10, RZ, 0xc0, !PT ;  /* 0x000000100fff7812 */ /* 0x000fe4000782c0ff */
[----:B------:R-:W-:Y:S02]  /*3a5b0*/  SEL R186, RZ, 0x1000000, !P4 ;  /* 0x01000000ffba7807 */ /* 0x000fe40006000000 */
[----:B------:R-:W-:Y:S02]  /*3a5c0*/  SEL R185, RZ, 0x10000, !P5 ;  /* 0x00010000ffb97807 */ /* 0x000fe40006800000 */
[----:B------:R-:W-:Y:S01]  /*3a5d0*/  SEL R184, RZ, 0x100, !P6 ;  /* 0x00000100ffb87807 */ /* 0x000fe20007000000 */
[----:B0-----:R-:W-:-:S03]  /*3a5e0*/  IMAD.WIDE.U32 R34, R172, 0x10, R34 ;  /* 0x00000010ac227825 */ /* 0x001fc600078e0022 */
[----:B------:R-:W-:Y:S02]  /*3a5f0*/  LOP3.LUT R184, R184, R186, R185, 0xfe, !PT ;  /* 0x000000bab8b87212 */ /* 0x000fe400078efeb9 */
[----:B------:R-:W-:Y:S01]  /*3a600*/  SEL R185, RZ, 0x1, !P2 ;  /* 0x00000001ffb97807 */ /* 0x000fe20005000000 */
[----:B------:R0:W-:Y:S02]  /*3a610*/  STG.E.128 desc[UR6][R34.64], R140 ;  /* 0x0000008c22007986 */ /* 0x0001e4000c101d06 */
[----:B0-----:R-:W0:Y:S01]  /*3a620*/  LDC.64 R142, c[0x0][0x3b0] ;  /* 0x0000ec00ff8e7b82 */ /* 0x001e220000000a00 */
[----:B------:R-:W-:Y:S02]  /*3a630*/  SEL R141, RZ, 0x1, !P1 ;  /* 0x00000001ff8d7807 */ /* 0x000fe40004800000 */
[----:B------:R-:W-:Y:S02]  /*3a640*/  LOP3.LUT R35, R188, R185, RZ, 0xfc, !PT ;  /* 0x000000b9bc237212 */ /* 0x000fe400078efcff */
[----:B------:R-:W-:Y:S01]  /*3a650*/  LOP3.LUT R34, R184, R141, RZ, 0xfc, !PT ;  /* 0x0000008db8227212 */ /* 0x000fe200078efcff */
[----:B0-----:R-:W-:-:S05]  /*3a660*/  IMAD.WIDE.U32 R140, R172, 0x8, R142 ;  /* 0x00000008ac8c7825 */ /* 0x001fca00078e008e */
[----:B------:R0:W-:Y:S01]  /*3a670*/  STG.E.64 desc[UR6][R140.64], R34 ;  /* 0x000000228c007986 */ /* 0x0001e2000c101b06 */
[----:B------:R-:W-:Y:S05]  /*3a680*/  @!P0 BRA `(.L_x_1740) ;  /* 0x0000000000508947 */ /* 0x000fea0003800000 */
[----:B0-----:R-:W-:Y:S01]  /*3a690*/  IMAD.U32 R34, R12, 0x10000, RZ ;  /* 0x000100000c227824 */ /* 0x001fe200078e00ff */
        /* <DEDUP_REMOVED lines=19> */
.L_x_1740:
[----:B01----:R-:W-:Y:S01]  /*3a7d0*/  FADD.FTZ R34, RZ, R26 ;  /* 0x0000001aff227221 */ /* 0x003fe20000010000 */
[----:B------:R-:W0:Y:S01]  /*3a7e0*/  S2R R140, SR_TID.X ;  /* 0x00000000008c7919 */ /* 0x000e220000002100 */
[----:B------:R-:W-:Y:S02]  /*3a7f0*/  UMOV UR15, 0xffffffff ;  /* 0xffffffff000f7882 */ /* 0x000fe40000000000 */
        /* <DEDUP_REMOVED lines=8> */
[----:B0-----:R-:W-:-:S03]  /*3a880*/  LOP3.LUT P1, RZ, R140, 0x1f, RZ, 0xc0, !PT ;  /* 0x0000001f8cff7812 */ /* 0x001fc6000782c0ff */
        /* <DEDUP_REMOVED lines=157> */
.L_x_1754:
[----:B-1----:R-:W-:Y:S01]  /*3b260*/  FADD.FTZ R34, R187, R34 ;  /* 0x00000022bb227221 */ /* 0x002fe20000010000 */
[----:B------:R-:W-:Y:S01]  /*3b270*/  ISETP.NE.AND P2, PT, RZ, UR13, PT ;  /* 0x0000000dff007c0c */ /* 0x000fe2000bf45270 */
[----:B------:R-:W2:Y:S02]  /*3b280*/  LDL R216, [R1+0x8] ;  /* 0x0000080001d87983 */ /* 0x000ea40000100800 */
[----:B------:R-:W-:Y:S01]  /*3b290*/  FFMA.FTZ R35, R34, R35, UR14 ;  /* 0x0000000e22237e23 */ /* 0x000fe20008010023 */
[C---:B------:R-:W-:Y:S01]  /*3b2a0*/  FMUL.FTZ R34, R247.reuse, R247 ;  /* 0x000000f7f7227220 */ /* 0x040fe20000410000 */
[----:B------:R-:W3:Y:S01]  /*3b2b0*/  LDL R190, [R1+0xc] ;  /* 0x00000c0001be7983 */ /* 0x000ee20000100800 */
[----:B------:R-:W-:Y:S01]  /*3b2c0*/  FSEL R143, R247, RZ, !P2 ;  /* 0x000000fff78f7208 */ /* 0x000fe20005000000 */
[----:B------:R-:W-:Y:S01]  /*3b2d0*/  IMAD.U32 R141, R68, 0x10000, RZ ;  /* 0x00010000448d7824 */ /* 0x000fe200078e00ff */
[----:B------:R-:W-:Y:S01]  /*3b2e0*/  SHF.L.U32 R140, R193, 0x10, RZ ;  /* 0x00000010c18c7819 */ /* 0x000fe200000006ff */
[----:B------:R-:W-:Y:S01]  /*3b2f0*/  IMAD.U32 R185, R112, 0x10000, RZ ;  /* 0x0001000070b97824 */ /* 0x000fe200078e00ff */
[----:B------:R-:W-:Y:S01]  /*3b300*/  FSEL R34, R34, RZ, P2 ;  /* 0x000000ff22227208 */ /* 0x000fe20001000000 */
[----:B------:R-:W-:Y:S01]  /*3b310*/  FADD.FTZ R27, -R143, R27 ;  /* 0x0000001b8f1b7221 */ /* 0x000fe20000010100 */
[----:B------:R-:W-:-:S02]  /*3b320*/  IMAD.U32 R186, R113, 0x10000, RZ ;  /* 0x0001000071ba7824 */ /* 0x000fc400078e00ff */
[C---:B0-----:R-:W-:Y:S01]  /*3b330*/  FADD.FTZ R187, -R143.reuse, R29 ;  /* 0x0000001d8fbb7221 */ /* 0x041fe20000010100 */
[----:B------:R-:W-:Y:S01]  /*3b340*/  FADD.FTZ R31, -R143, R31 ;  /* 0x0000001f8f1f7221 */ /* 0x000fe20000010100 */
[----:B------:R-:W-:Y:S01]  /*3b350*/  FADD.FTZ R34, R35, R34 ;  /* 0x0000002223227221 */ /* 0x000fe20000010000 */
[C---:B------:R-:W-:Y:S01]  /*3b360*/  FADD.FTZ R35, -R143.reuse, R26 ;  /* 0x0000001a8f237221 */ /* 0x040fe20000010100 */
[----:B------:R-:W-:Y:S01]  /*3b370*/  SHF.L.U32 R26, R44, 0x10, RZ ;  /* 0x000000102c1a7819 */ /* 0x000fe200000006ff */
[----:B------:R-:W-:Y:S01]  /*3b380*/  FADD.FTZ R33, -R143, R33 ;  /* 0x000000218f217221 */ /* 0x000fe20000010100 */
[----:B------:R0:W1:Y:S02]  /*3b390*/  MUFU.RSQ R142, R34 ;  /* 0x00000022008e7308 */ /* 0x0000640000001400 */
[----:B0-----:R-:W-:Y:S02]  /*3b3a0*/  IMAD.U32 R34, R192, 0x10000, RZ ;  /* 0x00010000c0227824 */ /* 0x001fe400078e00ff */
[----:B-1----:R-:W-:Y:S01]  /*3b3b0*/  FMUL.FTZ R184, R142, R35 ;  /* 0x000000238eb87220 */ /* 0x002fe20000410000 */
[----:B------:R-:W-:Y:S01]  /*3b3c0*/  SHF.L.U32 R35, R136, 0x10, RZ ;  /* 0x0000001088237819 */ /* 0x000fe200000006ff */
[C---:B------:R-:W-:Y:S01]  /*3b3d0*/  FMUL.FTZ R27, R142.reuse, R27 ;  /* 0x0000001b8e1b7220 */ /* 0x040fe20000410000 */
[C---:B------:R-:W-:Y:S01]  /*3b3e0*/  FMUL.FTZ R187, R142.reuse, R187 ;  /* 0x000000bb8ebb7220 */ /* 0x040fe20000410000 */
[----:B------:R-:W-:Y:S01]  /*3b3f0*/  FMUL.FTZ R188, R142, R31 ;  /* 0x0000001f8ebc7220 */ /* 0x000fe20000410000 */
[----:B------:R-:W-:Y:S01]  /*3b400*/  SHF.L.U32 R31, R200, 0x10, RZ ;  /* 0x00000010c81f7819 */ /* 0x000fe200000006ff */
[C---:B------:R-:W-:Y:S01]  /*3b410*/  FFMA.FTZ R35, R184.reuse, R35, R141 ;  /* 0x00000023b8237223 */ /* 0x040fe2000001008d */
[----:B------:R-:W-:Y:S01]  /*3b420*/  FFMA.FTZ R184, R184, R185, R26 ;  /* 0x000000b9b8b87223 */ /* 0x000fe2000001001a */
[----:B------:R-:W-:-:S02]  /*3b430*/  IMAD.U32 R26, R191, 0x10000, RZ ;  /* 0x00010000bf1a7824 */ /* 0x000fc400078e00ff */
[----:B------:R-:W-:Y:S01]  /*3b440*/  FMUL.FTZ R33, R142, R33 ;  /* 0x000000218e217220 */ /* 0x000fe20000410000 */
[----:B------:R-:W-:Y:S02]  /*3b450*/  IMAD.U32 R185, R194, 0x10000, RZ ;  /* 0x00010000c2b97824 */ /* 0x000fe400078e00ff */
[----:B------:R-:W-:Y:S01]  /*3b460*/  FFMA.FTZ R189, R27, R26, R34 ;  /* 0x0000001a1bbd7223 */ /* 0x000fe20000010022 */
[----:B------:R-:W-:Y:S01]  /*3b470*/  SHF.L.U32 R26, R69, 0x10, RZ ;  /* 0x00000010451a7819 */ /* 0x000fe200000006ff */
[----:B------:R-:W-:Y:S01]  /*3b480*/  FFMA.FTZ R185, R27, R140, R185 ;  /* 0x0000008c1bb97223 */ /* 0x000fe200000100b9 */
[----:B------:R-:W-:Y:S01]  /*3b490*/  FADD.FTZ R27, -R143, R28 ;  /* 0x0000001c8f1b7221 */ /* 0x000fe20000010100 */
[----:B------:R-:W-:Y:S01]  /*3b4a0*/  IMAD.U32 R28, R137, 0x10000, RZ ;  /* 0x00010000891c7824 */ /* 0x000fe200078e00ff */
[----:B------:R-:W-:Y:S01]  /*3b4b0*/  SHF.L.U32 R34, R195, 0x10, RZ ;  /* 0x00000010c3227819 */ /* 0x000fe200000006ff */
[----:B------:R-:W-:Y:S02]  /*3b4c0*/  IMAD.U32 R141, R45, 0x10000, RZ ;  /* 0x000100002d8d7824 */ /* 0x000fe400078e00ff */
[----:B------:R-:W-:Y:S01]  /*3b4d0*/  FMUL.FTZ R27, R142, R27 ;  /* 0x0000001b8e1b7220 */ /* 0x000fe20000410000 */
[----:B------:R-:W-:-:S03]  /*3b4e0*/  IMAD.U32 R140, R196, 0x10000, RZ ;  /* 0x00010000c48c7824 */ /* 0x000fc600078e00ff */
[C---:B------:R-:W-:Y:S01]  /*3b4f0*/  FFMA.FTZ R28, R27.reuse, R28, R26 ;  /* 0x0000001c1b1c7223 */ /* 0x040fe2000001001a */
[----:B------:R-:W-:Y:S01]  /*3b500*/  FFMA.FTZ R186, R27, R186, R141 ;  /* 0x000000ba1bba7223 */ /* 0x000fe2000001008d */
[----:B------:R-:W-:Y:S01]  /*3b510*/  SHF.L.U32 R27, R198, 0x10, RZ ;  /* 0x00000010c61b7819 */ /* 0x000fe200000006ff */
[----:B------:R-:W-:Y:S02]  /*3b520*/  IMAD.U32 R26, R197, 0x10000, RZ ;  /* 0x00010000c51a7824 */ /* 0x000fe400078e00ff */
[C---:B------:R-:W-:Y:S01]  /*3b530*/  FFMA.FTZ R29, R187.reuse, R34, R140 ;  /* 0x00000022bb1d7223 */ /* 0x040fe2000001008c */
[----:B------:R-:W-:Y:S02]  /*3b540*/  IMAD.U32 R141, R70, 0x10000, RZ ;  /* 0x00010000468d7824 */ /* 0x000fe400078e00ff */
[----:B------:R-:W-:Y:S01]  /*3b550*/  FFMA.FTZ R187, R187, R26, R27 ;  /* 0x0000001abbbb7223 */ /* 0x000fe2000001001b */
[----:B------:R-:W-:Y:S01]  /*3b560*/  FADD.FTZ R27, -R143, R30 ;  /* 0x0000001e8f1b7221 */ /* 0x000fe20000010100 */
[----:B------:R-:W-:-:S03]  /*3b570*/  IMAD.U32 R26, R46, 0x10000, RZ ;  /* 0x000100002e1a7824 */ /* 0x000fc600078e00ff */
[----:B------:R-:W-:Y:S01]  /*3b580*/  FMUL.FTZ R34, R142, R27 ;  /* 0x0000001b8e227220 */ /* 0x000fe20000410000 */
[----:B------:R-:W-:-:S04]  /*3b590*/  IMAD.U32 R27, R138, 0x10000, RZ ;  /* 0x000100008a1b7824 */ /* 0x000fc800078e00ff */
[----:B------:R-:W-:Y:S01]  /*3b5a0*/  FFMA.FTZ R30, R34, R27, R141 ;  /* 0x0000001b221e7223 */ /* 0x000fe2000001008d */
[----:B------:R-:W-:Y:S01]  /*3b5b0*/  SHF.L.U32 R27, R114, 0x10, RZ ;  /* 0x00000010721b7819 */ /* 0x000fe200000006ff */
[----:B------:R-:W-:-:S04]  /*3b5c0*/  IMAD.U32 R141, R203, 0x10000, RZ ;  /* 0x00010000cb8d7824 */ /* 0x000fc800078e00ff */
[----:B------:R-:W-:Y:S01]  /*3b5d0*/  FFMA.FTZ R34, R34, R27, R26 ;  /* 0x0000001b22227223 */ /* 0x000fe2000001001a */
[----:B------:R-:W-:Y:S02]  /*3b5e0*/  IMAD.U32 R27, R199, 0x10000, RZ ;  /* 0x00010000c71b7824 */ /* 0x000fe400078e00ff */
[----:B------:R-:W-:Y:S02]  /*3b5f0*/  IMAD.U32 R26, R201, 0x10000, RZ ;  /* 0x00010000c91a7824 */ /* 0x000fe400078e00ff */
[----:B------:R-:W-:Y:S01]  /*3b600*/  FFMA.FTZ R140, R188, R27, R31 ;  /* 0x0000001bbc8c7223 */ /* 0x000fe2000001001f */
[----:B------:R-:W-:Y:S01]  /*3b610*/  IMAD.U32 R27, R202, 0x10000, RZ ;  /* 0x00010000ca1b7824 */ /* 0x000fe200078e00ff */
[----:B------:R-:W-:-:S03]  /*3b620*/  SHF.L.U32 R31, R139, 0x10, RZ ;  /* 0x000000108b1f7819 */ /* 0x000fc600000006ff */
[----:B------:R-:W-:Y:S01]  /*3b630*/  FFMA.FTZ R188, R188, R26, R27 ;  /* 0x0000001abcbc7223 */ /* 0x000fe2000001001b */
[----:B------:R-:W-:Y:S01]  /*3b640*/  FADD.FTZ R27, -R143, R32 ;  /* 0x000000208f1b7221 */ /* 0x000fe20000010100 */
[----:B------:R-:W-:-:S03]  /*3b650*/  IMAD.U32 R26, R71, 0x10000, RZ ;  /* 0x00010000471a7824 */ /* 0x000fc600078e00ff */
[----:B------:R-:W-:Y:S01]  /*3b660*/  FMUL.FTZ R32, R142, R27 ;  /* 0x0000001b8e207220 */ /* 0x000fe20000410000 */
[----:B------:R-:W-:-:S03]  /*3b670*/  SHF.L.U32 R27, R47, 0x10, RZ ;  /* 0x000000102f1b7819 */ /* 0x000fc600000006ff */
[----:B------:R-:W-:Y:S01]  /*3b680*/  FFMA.FTZ R31, R32, R31, R26 ;  /* 0x0000001f201f7223 */ /* 0x000fe2000001001a */
[----:B------:R-:W-:-:S04]  /*3b690*/  IMAD.U32 R26, R115, 0x10000, RZ ;  /* 0x00010000731a7824 */ /* 0x000fc800078e00ff */
[----:B------:R-:W-:Y:S01]  /*3b6a0*/  FFMA.FTZ R32, R32, R26, R27 ;  /* 0x0000001a20207223 */ /* 0x000fe2000001001b */
[----:B------:R-:W-:Y:S02]  /*3b6b0*/  IMAD.U32 R26, R204, 0x10000, RZ ;  /* 0x00010000cc1a7824 */ /* 0x000fe400078e00ff */
[----:B------:R-:W-:Y:S02]  /*3b6c0*/  IMAD.U32 R27, R206, 0x10000, RZ ;  /* 0x00010000ce1b7824 */ /* 0x000fe400078e00ff */
[----:B------:R-:W-:Y:S01]  /*3b6d0*/  FFMA.FTZ R141, R33, R141, R26 ;  /* 0x0000008d218d7223 */ /* 0x000fe2000001001a */
[----:B------:R-:W-:-:S05]  /*3b6e0*/  SHF.L.U32 R26, R205, 0x10, RZ ;  /* 0x00000010cd1a7819 */ /* 0x000fca00000006ff */
[----:B------:R-:W-:Y:S02]  /*3b6f0*/  FFMA.FTZ R33, R33, R26, R27 ;  /* 0x0000001a21217223 */ /* 0x000fe4000001001b */
[----:B------:R-:W0:Y:S01]  /*3b700*/  @!P1 LDC.64 R26, c[0x0][0x3c0] ;  /* 0x0000f000ff1a9b82 */ /* 0x000e220000000a00 */
[----:B------:R-:W-:Y:S02]  /*3b710*/  F2FP.BF16.F32.PACK_AB R29, R29, R28 ;  /* 0x0000001c1d1d723e */ /* 0x000fe400000010ff */
[----:B------:R-:W-:Y:S02]  /*3b720*/  F2FP.BF16.F32.PACK_AB R28, R189, R35 ;  /* 0x00000023bd1c723e */ /* 0x000fe400000010ff */
[----:B------:R-:W4:Y:S01]  /*3b730*/  LDL R189, [R1] ;  /* 0x0000000001bd7983 */ /* 0x000f220000100800 */
[----:B0-----:R-:W-:-:S05]  /*3b740*/  @!P1 IMAD.WIDE R26, R2, 0x4, R26 ;  /* 0x00000004021a9825 */ /* 0x001fca00078e021a */
[----:B------:R0:W-:Y:S04]  /*3b750*/  @!P1 STG.E desc[UR6][R26.64], R247 ;  /* 0x000000f71a009986 */ /* 0x0001e8000c101906 */
[----:B0-----:R-:W5:Y:S01]  /*3b760*/  LDL R247, [R1+0x4] ;  /* 0x0000040001f77983 */ /* 0x001f620000100800 */
[----:B------:R-:W0:Y:S01]  /*3b770*/  @!P1 LDC.64 R26, c[0x0][0x3c8] ;  /* 0x0000f200ff1a9b82 */ /* 0x000e220000000a00 */
[----:B------:R-:W-:Y:S02]  /*3b780*/  F2FP.BF16.F32.PACK_AB R31, R141, R31 ;  /* 0x0000001f8d1f723e */ /* 0x000fe400000010ff */
[----:B------:R-:W-:-:S05]  /*3b790*/  F2FP.BF16.F32.PACK_AB R30, R140, R30 ;  /* 0x0000001e8c1e723e */ /* 0x000fca00000010ff */
[----:B------:R-:W1:Y:S01]  /*3b7a0*/  LDC.64 R140, c[0x0][0x428] ;  /* 0x00010a00ff8c7b82 */ /* 0x000e620000000a00 */
[----:B0-----:R-:W-:-:S05]  /*3b7b0*/  @!P1 IMAD.WIDE R26, R2, 0x4, R26 ;  /* 0x00000004021a9825 */ /* 0x001fca00078e021a */
[----:B------:R1:W-:Y:S02]  /*3b7c0*/  @!P1 STG.E desc[UR6][R26.64], R142 ;  /* 0x0000008e1a009986 */ /* 0x0003e4000c101906 */
[----:B-1----:R-:W-:-:S05]  /*3b7d0*/  IMAD.WIDE.U32 R26, R17, 0x10, R140 ;  /* 0x00000010111a7825 */ /* 0x002fca00078e008c */
[----:B------:R0:W-:Y:S02]  /*3b7e0*/  STG.E.128 desc[UR6][R26.64], R28 ;  /* 0x0000001c1a007986 */ /* 0x0001e4000c101d06 */
[----:B0-----:R-:W0:Y:S01]  /*3b7f0*/  LDC.64 R28, c[0x0][0x430] ;  /* 0x00010c00ff1c7b82 */ /* 0x001e220000000a00 */
[----:B------:R-:W-:Y:S01]  /*3b800*/  SHF.L.U32 R30, R72, 0x10, RZ ;  /* 0x00000010481e7819 */ /* 0x000fe200000006ff */
[----:B------:R-:W-:Y:S01]  /*3b810*/  FADD.FTZ R19, -R143, R19 ;  /* 0x000000138f137221 */ /* 0x000fe20000010100 */
[----:B------:R-:W-:Y:S02]  /*3b820*/  F2FP.BF16.F32.PACK_AB R35, R33, R32 ;  /* 0x000000202123723e */ /* 0x000fe400000010ff */
[----:B------:R-:W-:Y:S02]  /*3b830*/  F2FP.BF16.F32.PACK_AB R34, R188, R34 ;  /* 0x00000022bc22723e */ /* 0x000fe400000010ff */
[----:B------:R-:W-:Y:S02]  /*3b840*/  F2FP.BF16.F32.PACK_AB R33, R187, R186 ;  /* 0x000000babb21723e */ /* 0x000fe400000010ff */
[----:B------:R-:W-:Y:S01]  /*3b850*/  F2FP.BF16.F32.PACK_AB R32, R185, R184 ;  /* 0x000000b8b920723e */ /* 0x000fe200000010ff */
[----:B------:R-:W-:-:S02]  /*3b860*/  IMAD.U32 R184, R108, 0x10000, RZ ;  /* 0x000100006cb87824 */ /* 0x000fc400078e00ff */
[----:B------:R-:W-:Y:S02]  /*3b870*/  IMAD.U32 R31, R48, 0x10000, RZ ;  /* 0x00010000301f7824 */ /* 0x000fe400078e00ff */
[----:B0-----:R-:W-:-:S04]  /*3b880*/  IMAD.WIDE.U32 R26, R17, 0x10, R28 ;  /* 0x00000010111a7825 */ /* 0x001fc800078e001c */
[----:B------:R-:W-:Y:S01]  /*3b890*/  FADD.FTZ R17, -R143, R18 ;  /* 0x000000128f117221 */ /* 0x000fe20000010100 */
[----:B------:R-:W-:-:S03]  /*3b8a0*/  IMAD.U32 R18, R132, 0x10000, RZ ;  /* 0x0001000084127824 */ /* 0x000fc600078e00ff */
[C---:B------:R-:W-:Y:S01]  /*3b8b0*/  FMUL.FTZ R17, R142.reuse, R17 ;  /* 0x000000118e117220 */ /* 0x040fe20000410000 */
[----:B------:R0:W-:Y:S03]  /*3b8c0*/  STG.E.128 desc[UR6][R26.64], R32 ;  /* 0x000000201a007986 */ /* 0x0001e6000c101d06 */
[----:B------:R-:W-:Y:S01]  /*3b8d0*/  FFMA.FTZ R18, R17, R18, R30 ;  /* 0x0000001211127223 */ /* 0x000fe2000001001e */
[----:B------:R-:W-:Y:S01]  /*3b8e0*/  FMUL.FTZ R30, R142, R19 ;  /* 0x000000138e1e7220 */ /* 0x000fe20000410000 */
[----:B------:R-:W-:Y:S01]  /*3b8f0*/  SHF.L.U32 R19, R207, 0x10, RZ ;  /* 0x00000010cf137819 */ /* 0x000fe200000006ff */
[----:B------:R-:W-:Y:S01]  /*3b900*/  FFMA.FTZ R17, R17, R184, R31 ;  /* 0x000000b811117223 */ /* 0x000fe2000001001f */
[----:B------:R-:W-:Y:S02]  /*3b910*/  IMAD.U32 R31, R209, 0x10000, RZ ;  /* 0x00010000d11f7824 */ /* 0x000fe400078e00ff */
[----:B------:R-:W-:Y:S01]  /*3b920*/  FADD.FTZ R21, -R143, R21 ;  /* 0x000000158f157221 */ /* 0x000fe20000010100 */
[----:B0-----:R-:W-:Y:S01]  /*3b930*/  IMAD.U32 R27, R208, 0x10000, RZ ;  /* 0x00010000d01b7824 */ /* 0x001fe200078e00ff */
[----:B------:R-:W-:-:S03]  /*3b940*/  SHF.L.U32 R26, R210, 0x10, RZ ;  /* 0x00000010d21a7819 */ /* 0x000fc600000006ff */
[C---:B------:R-:W-:Y:S01]  /*3b950*/  FFMA.FTZ R19, R30.reuse, R19, R27 ;  /* 0x000000131e137223 */ /* 0x040fe2000001001b */
[----:B------:R-:W-:Y:S01]  /*3b960*/  FADD.FTZ R27, -R143, R20 ;  /* 0x000000148f1b7221 */ /* 0x000fe20000010100 */
[----:B------:R-:W-:Y:S01]  /*3b970*/  FFMA.FTZ R30, R30, R31, R26 ;  /* 0x0000001f1e1e7223 */ /* 0x000fe2000001001a */
[----:B------:R-:W-:Y:S01]  /*3b980*/  SHF.L.U32 R32, R109, 0x10, RZ ;  /* 0x000000106d207819 */ /* 0x000fe200000006ff */
[----:B------:R-:W-:Y:S02]  /*3b990*/  IMAD.U32 R20, R133, 0x10000, RZ ;  /* 0x0001000085147824 */ /* 0x000fe400078e00ff */
[----:B------:R-:W-:Y:S01]  /*3b9a0*/  FMUL.FTZ R27, R142, R27 ;  /* 0x0000001b8e1b7220 */ /* 0x000fe20000410000 */
[----:B------:R-:W-:Y:S02]  /*3b9b0*/  IMAD.U32 R26, R73, 0x10000, RZ ;  /* 0x00010000491a7824 */ /* 0x000fe400078e00ff */
[----:B------:R-:W-:Y:S02]  /*3b9c0*/  IMAD.U32 R31, R49, 0x10000, RZ ;  /* 0x00010000311f7824 */ /* 0x000fe400078e00ff */
[----:B------:R-:W-:-:S02]  /*3b9d0*/  FFMA.FTZ R20, R27, R20, R26 ;  /* 0x000000141b147223 */ /* 0x000fc4000001001a */
[----:B------:R-:W-:Y:S01]  /*3b9e0*/  FFMA.FTZ R31, R27, R32, R31 ;  /* 0x000000201b1f7223 */ /* 0x000fe2000001001f */
[----:B------:R-:W-:Y:S01]  /*3b9f0*/  FMUL.FTZ R32, R142, R21 ;  /* 0x000000158e207220 */ /* 0x000fe20000410000 */
[----:B------:R-:W-:Y:S01]  /*3ba00*/  SHF.L.U32 R27, R212, 0x10, RZ ;  /* 0x00000010d41b7819 */ /* 0x000fe200000006ff */
[----:B------:R-:W-:Y:S02]  /*3ba10*/  IMAD.U32 R21, R211, 0x10000, RZ ;  /* 0x00010000d3157824 */ /* 0x000fe400078e00ff */
[----:B------:R-:W-:Y:S02]  /*3ba20*/  IMAD.U32 R33, R213, 0x10000, RZ ;  /* 0x00010000d5217824 */ /* 0x000fe400078e00ff */
[----:B------:R-:W-:Y:S02]  /*3ba30*/  IMAD.U32 R26, R214, 0x10000, RZ ;  /* 0x00010000d61a7824 */ /* 0x000fe400078e00ff */
[----:B------:R-:W-:Y:S01]  /*3ba40*/  FFMA.FTZ R21, R32, R21, R27 ;  /* 0x0000001520157223 */ /* 0x000fe2000001001b */
[----:B------:R-:W-:Y:S01]  /*3ba50*/  FADD.FTZ R27, -R143, R22 ;  /* 0x000000168f1b7221 */ /* 0x000fe20000010100 */
[----:B------:R-:W-:Y:S01]  /*3ba60*/  SHF.L.U32 R22, R134, 0x10, RZ ;  /* 0x0000001086167819 */ /* 0x000fe200000006ff */
[----:B------:R-:W-:Y:S01]  /*3ba70*/  FFMA.FTZ R32, R32, R33, R26 ;  /* 0x0000002120207223 */ /* 0x000fe2000001001a */
[----:B------:R-:W-:-:S02]  /*3ba80*/  IMAD.U32 R26, R74, 0x10000, RZ ;  /* 0x000100004a1a7824 */ /* 0x000fc400078e00ff */
[----:B------:R-:W-:Y:S01]  /*3ba90*/  FMUL.FTZ R27, R142, R27 ;  /* 0x0000001b8e1b7220 */ /* 0x000fe20000410000 */
[----:B------:R-:W-:Y:S01]  /*3baa0*/  SHF.L.U32 R33, R50, 0x10, RZ ;  /* 0x0000001032217819 */ /* 0x000fe200000006ff */
[----:B------:R-:W-:Y:S02]  /*3bab0*/  IMAD.U32 R34, R110, 0x10000, RZ ;  /* 0x000100006e227824 */ /* 0x000fe400078e00ff */
[----:B------:R-:W-:Y:S01]  /*3bac0*/  FADD.FTZ R23, -R143, R23 ;  /* 0x000000178f177221 */ /* 0x000fe20000010100 */
[C---:B------:R-:W-:Y:S01]  /*3bad0*/  FFMA.FTZ R22, R27.reuse, R22, R26 ;  /* 0x000000161b167223 */ /* 0x040fe2000001001a */
[----:B------:R-:W-:Y:S01]  /*3bae0*/  SHF.L.U32 R186, R218, 0x10, RZ ;  /* 0x00000010daba7819 */ /* 0x000fe200000006ff */
[----:B------:R-:W-:Y:S01]  /*3baf0*/  FFMA.FTZ R26, R27, R34, R33 ;  /* 0x000000221b1a7223 */ /* 0x000fe20000010021 */
[----:B------:R-:W-:Y:S01]  /*3bb00*/  FMUL.FTZ R23, R142, R23 ;  /* 0x000000178e177220 */ /* 0x000fe20000410000 */
[----:B------:R-:W-:Y:S02]  /*3bb10*/  IMAD.U32 R34, R215, 0x10000, RZ ;  /* 0x00010000d7227824 */ /* 0x000fe400078e00ff */
[----:B------:R-:W-:-:S02]  /*3bb20*/  IMAD.U32 R184, R217, 0x10000, RZ ;  /* 0x00010000d9b87824 */ /* 0x000fc400078e00ff */
[----:B------:R-:W-:Y:S02]  /*3bb30*/  IMAD.U32 R33, R219, 0x10000, RZ ;  /* 0x00010000db217824 */ /* 0x000fe400078e00ff */
[C---:B------:R-:W-:Y:S02]  /*3bb40*/  FFMA.FTZ R35, R23.reuse, R34, R184 ;  /* 0x0000002217237223 */ /* 0x040fe400000100b8 */
[----:B------:R-:W-:Y:S01]  /*3bb50*/  FFMA.FTZ R33, R23, R186, R33 ;  /* 0x000000ba17217223 */ /* 0x000fe20000010021 */
[----:B------:R-:W-:Y:S01]  /*3bb60*/  FADD.FTZ R23, -R143, R24 ;  /* 0x000000188f177221 */ /* 0x000fe20000010100 */
[----:B------:R-:W-:Y:S01]  /*3bb70*/  SHF.L.U32 R34, R75, 0x10, RZ ;  /* 0x000000104b227819 */ /* 0x000fe200000006ff */
[----:B------:R-:W-:Y:S02]  /*3bb80*/  IMAD.U32 R24, R135, 0x10000, RZ ;  /* 0x0001000087187824 */ /* 0x000fe400078e00ff */
[----:B------:R-:W-:Y:S01]  /*3bb90*/  FADD.FTZ R25, -R143, R25 ;  /* 0x000000198f197221 */ /* 0x000fe20000010100 */
[----:B------:R-:W-:Y:S01]  /*3bba0*/  FMUL.FTZ R27, R142, R23 ;  /* 0x000000178e1b7220 */ /* 0x000fe20000410000 */
[----:B------:R-:W-:-:S02]  /*3bbb0*/  IMAD.U32 R184, R111, 0x10000, RZ ;  /* 0x000100006fb87824 */ /* 0x000fc400078e00ff */
[----:B------:R-:W-:Y:S02]  /*3bbc0*/  IMAD.U32 R185, R51, 0x10000, RZ ;  /* 0x0001000033b97824 */ /* 0x000fe400078e00ff */
[C---:B------:R-:W-:Y:S01]  /*3bbd0*/  FFMA.FTZ R23, R27.reuse, R24, R34 ;  /* 0x000000181b177223 */ /* 0x040fe20000010022 */
[----:B------:R-:W-:Y:S01]  /*3bbe0*/  FMUL.FTZ R24, R142, R25 ;  /* 0x000000198e187220 */ /* 0x000fe20000410000 */
[----:B------:R-:W-:Y:S01]  /*3bbf0*/  SHF.L.U32 R25, R220, 0x10, RZ ;  /* 0x00000010dc197819 */ /* 0x000fe200000006ff */
[----:B------:R-:W-:Y:S01]  /*3bc00*/  FFMA.FTZ R27, R27, R184, R185 ;  /* 0x000000b81b1b7223 */ /* 0x000fe200000100b9 */
[----:B------:R-:W-:Y:S01]  /*3bc10*/  IMAD.U32 R185, R221, 0x10000, RZ ;  /* 0x00010000ddb97824 */ /* 0x000fe200078e00ff */
[----:B------:R-:W-:Y:S02]  /*3bc20*/  F2FP.BF16.F32.PACK_AB R22, R35, R22 ;  /* 0x000000162316723e */ /* 0x000fe400000010ff */
[----:B------:R-:W-:Y:S01]  /*3bc30*/  SHF.L.U32 R35, R223, 0x10, RZ ;  /* 0x00000010df237819 */ /* 0x000fe200000006ff */
[----:B------:R-:W-:Y:S01]  /*3bc40*/  FFMA.FTZ R34, R24, R25, R185 ;  /* 0x0000001918227223 */ /* 0x000fe200000100b9 */
[----:B------:R-:W-:Y:S01]  /*3bc50*/  IMAD.U32 R25, R222, 0x10000, RZ ;  /* 0x00010000de197824 */ /* 0x000fe200078e00ff */
[----:B------:R-:W-:-:S03]  /*3bc60*/  F2FP.BF16.F32.PACK_AB R21, R21, R20 ;  /* 0x000000141515723e */ /* 0x000fc600000010ff */
[----:B------:R-:W-:Y:S01]  /*3bc70*/  FFMA.FTZ R24, R24, R25, R35 ;  /* 0x0000001918187223 */ /* 0x000fe20000010023 */
[----:B------:R-:W-:Y:S01]  /*3bc80*/  F2FP.BF16.F32.PACK_AB R20, R19, R18 ;  /* 0x000000121314723e */ /* 0x000fe200000010ff */
[----:B------:R-:W-:Y:S01]  /*3bc90*/  IMAD.WIDE.U32 R18, R16, 0x10, R140 ;  /* 0x0000001010127825 */ /* 0x000fe200078e008c */
[----:B------:R-:W-:-:S03]  /*3bca0*/  F2FP.BF16.F32.PACK_AB R23, R34, R23 ;  /* 0x000000172217723e */ /* 0x000fc600000010ff */
[----:B------:R-:W-:Y:S01]  /*3bcb0*/  FADD.FTZ R145, -R143, R145 ;  /* 0x000000918f917221 */ /* 0x000fe20000010100 */
[----:B------:R-:W-:Y:S02]  /*3bcc0*/  F2FP.BF16.F32.PACK_AB R27, R24, R27 ;  /* 0x0000001b181b723e */ /* 0x000fe400000010ff */
[----:B------:R-:W-:Y:S01]  /*3bcd0*/  F2FP.BF16.F32.PACK_AB R24, R30, R17 ;  /* 0x000000111e18723e */ /* 0x000fe200000010ff */
[----:B------:R-:W-:Y:S01]  /*3bce0*/  IMAD.WIDE.U32 R16, R16, 0x10, R28 ;  /* 0x0000001010107825 */ /* 0x000fe200078e001c */
[----:B------:R-:W-:Y:S01]  /*3bcf0*/  F2FP.BF16.F32.PACK_AB R26, R33, R26 ;  /* 0x0000001a211a723e */ /* 0x000fe200000010ff */
[----:B------:R0:W-:Y:S01]  /*3bd00*/  STG.E.128 desc[UR6][R18.64], R20 ;  /* 0x0000001412007986 */ /* 0x0001e2000c101d06 */
[----:B------:R-:W-:Y:S01]  /*3bd10*/  F2FP.BF16.F32.PACK_AB R25, R32, R31 ;  /* 0x0000001f2019723e */ /* 0x000fe200000010ff */
[----:B------:R-:W-:Y:S02]  /*3bd20*/  IMAD.U32 R30, R128, 0x10000, RZ ;  /* 0x00010000801e7824 */ /* 0x000fe400078e00ff */
[----:B------:R-:W-:Y:S01]  /*3bd30*/  FMUL.FTZ R145, R142, R145 ;  /* 0x000000918e917220 */ /* 0x000fe20000410000 */
[----:B------:R-:W-:Y:S01]  /*3bd40*/  IMAD.U32 R31, R52, 0x10000, RZ ;  /* 0x00010000341f7824 */ /* 0x000fe200078e00ff */
[----:B------:R-:W-:Y:S01]  /*3bd50*/  SHF.L.U32 R32, R225, 0x10, RZ ;  /* 0x00000010e1207819 */ /* 0x000fe200000006ff */
[----:B------:R1:W-:Y:S01]  /*3bd60*/  STG.E.128 desc[UR6][R16.64], R24 ;  /* 0x0000001810007986 */ /* 0x0003e2000c101d06 */
[----:B------:R-:W-:-:S02]  /*3bd70*/  IMAD.U32 R34, R226, 0x10000, RZ ;  /* 0x00010000e2227824 */ /* 0x000fc400078e00ff */
[C---:B------:R-:W-:Y:S01]  /*3bd80*/  FADD.FTZ R147, -R143.reuse, R147 ;  /* 0x000000938f937221 */ /* 0x040fe20000010100 */
[----:B0-----:R-:W-:Y:S02]  /*3bd90*/  IMAD.U32 R18, R76, 0x10000, RZ ;  /* 0x000100004c127824 */ /* 0x001fe400078e00ff */
[----:B------:R-:W-:Y:S01]  /*3bda0*/  FADD.FTZ R19, -R143, R146 ;  /* 0x000000928f137221 */ /* 0x000fe20000010100 */
[----:B------:R-:W-:Y:S01]  /*3bdb0*/  SHF.L.U32 R20, R104, 0x10, RZ ;  /* 0x0000001068147819 */ /* 0x000fe200000006ff */
[----:B------:R-:W-:Y:S02]  /*3bdc0*/  IMAD.U32 R22, R224, 0x10000, RZ ;  /* 0x00010000e0167824 */ /* 0x000fe400078e00ff */
[----:B------:R-:W-:Y:S01]  /*3bdd0*/  FMUL.FTZ R19, R142, R19 ;  /* 0x000000138e137220 */ /* 0x000fe20000410000 */
[----:B-1----:R-:W-:Y:S01]  /*3bde0*/  FFMA.FTZ R16, R145, R30, R18 ;  /* 0x0000001e91107223 */ /* 0x002fe20000010012 */
[----:B------:R-:W-:Y:S02]  /*3bdf0*/  IMAD.U32 R18, R227, 0x10000, RZ ;  /* 0x00010000e3127824 */ /* 0x000fe400078e00ff */
[----:B------:R-:W-:Y:S01]  /*3be00*/  FFMA.FTZ R31, R145, R20, R31 ;  /* 0x00000014911f7223 */ /* 0x000fe2000001001f */
        /* <DEDUP_REMOVED lines=8> */
[----:B------:R-:W-:Y:S02]  /*3be90*/  IMAD.U32 R20, R228, 0x10000, RZ ;  /* 0x00010000e4147824 */ /* 0x000fe400078e00ff */
[----:B------:R-:W-:Y:S01]  /*3bea0*/  FMUL.FTZ R19, R142, R19 ;  /* 0x000000138e137220 */ /* 0x000fe20000410000 */
[----:B------:R-:W-:Y:S01]  /*3beb0*/  IMAD.U32 R18, R229, 0x10000, RZ ;  /* 0x00010000e5127824 */ /* 0x000fe200078e00ff */
[----:B------:R-:W-:Y:S01]  /*3bec0*/  SHF.L.U32 R146, R230, 0x10, RZ ;  /* 0x00000010e6927819 */ /* 0x000fe200000006ff */
[----:B------:R-:W-:-:S02]  /*3bed0*/  IMAD.U32 R24, R105, 0x10000, RZ ;  /* 0x0001000069187824 */ /* 0x000fc400078e00ff */
[----:B------:R-:W-:Y:S01]  /*3bee0*/  FADD.FTZ R149, -R143, R149 ;  /* 0x000000958f957221 */ /* 0x000fe20000010100 */
[----:B------:R-:W-:Y:S02]  /*3bef0*/  IMAD.U32 R23, R231, 0x10000, RZ ;  /* 0x00010000e7177824 */ /* 0x000fe400078e00ff */
[----:B------:R-:W-:Y:S01]  /*3bf00*/  FFMA.FTZ R20, R19, R20, R18 ;  /* 0x0000001413147223 */ /* 0x000fe20000010012 */
[----:B------:R-:W-:Y:S01]  /*3bf10*/  SHF.L.U32 R22, R78, 0x10, RZ ;  /* 0x000000104e167819 */ /* 0x000fe200000006ff */
[----:B------:R-:W-:Y:S01]  /*3bf20*/  FFMA.FTZ R35, R147, R24, R35 ;  /* 0x0000001893237223 */ /* 0x000fe20000010023 */
[----:B------:R-:W-:Y:S02]  /*3bf30*/  IMAD.U32 R18, R130, 0x10000, RZ ;  /* 0x0001000082127824 */ /* 0x000fe400078e00ff */
[----:B------:R-:W-:Y:S01]  /*3bf40*/  FMUL.FTZ R149, R142, R149 ;  /* 0x000000958e957220 */ /* 0x000fe20000410000 */
[----:B------:R-:W-:Y:S01]  /*3bf50*/  FFMA.FTZ R146, R19, R146, R23 ;  /* 0x0000009213927223 */ /* 0x000fe20000010017 */
[----:B------:R-:W-:-:S02]  /*3bf60*/  IMAD.U32 R24, R106, 0x10000, RZ ;  /* 0x000100006a187824 */ /* 0x000fc400078e00ff */
[----:B------:R-:W-:Y:S01]  /*3bf70*/  FADD.FTZ R19, -R143, R150 ;  /* 0x000000968f137221 */ /* 0x000fe20000010100 */
[----:B------:R-:W-:Y:S02]  /*3bf80*/  IMAD.U32 R147, R54, 0x10000, RZ ;  /* 0x0001000036937824 */ /* 0x000fe400078e00ff */
[C---:B------:R-:W-:Y:S01]  /*3bf90*/  FFMA.FTZ R18, R149.reuse, R18, R22 ;  /* 0x0000001295127223 */ /* 0x040fe20000010016 */
[----:B------:R-:W-:Y:S01]  /*3bfa0*/  SHF.L.U32 R22, R232, 0x10, RZ ;  /* 0x00000010e8167819 */ /* 0x000fe200000006ff */
[C---:B------:R-:W-:Y:S01]  /*3bfb0*/  FMUL.FTZ R19, R142.reuse, R19 ;  /* 0x000000138e137220 */ /* 0x040fe20000410000 */
[----:B------:R-:W-:Y:S01]  /*3bfc0*/  FFMA.FTZ R147, R149, R24, R147 ;  /* 0x0000001895937223 */ /* 0x000fe20000010093 */
[----:B------:R-:W-:Y:S02]  /*3bfd0*/  IMAD.U32 R24, R233, 0x10000, RZ ;  /* 0x00010000e9187824 */ /* 0x000fe400078e00ff */
[C---:B------:R-:W-:Y:S01]  /*3bfe0*/  FADD.FTZ R149, -R143.reuse, R151 ;  /* 0x000000978f957221 */ /* 0x040fe20000010100 */
[----:B------:R-:W-:Y:S01]  /*3bff0*/  FADD.FTZ R25, -R143, R152 ;  /* 0x000000988f197221 */ /* 0x000fe20000010100 */
[----:B------:R-:W-:Y:S01]  /*3c000*/  SHF.L.U32 R26, R79, 0x10, RZ ;  /* 0x000000104f1a7819 */ /* 0x000fe200000006ff */
[----:B------:R-:W-:Y:S01]  /*3c010*/  FFMA.FTZ R23, R19, R22, R24 ;  /* 0x0000001613177223 */ /* 0x000fe20000010018 */
[C---:B------:R-:W-:Y:S01]  /*3c020*/  FMUL.FTZ R149, R142.reuse, R149 ;  /* 0x000000958e957220 */ /* 0x040fe20000410000 */
[----:B------:R-:W-:Y:S01]  /*3c030*/  FMUL.FTZ R22, R142, R25 ;  /* 0x000000198e167220 */ /* 0x000fe20000410000 */
[----:B------:R-:W-:-:S02]  /*3c040*/  IMAD.U32 R24, R131, 0x10000, RZ ;  /* 0x0001000083187824 */ /* 0x000fc400078e00ff */
[----:B------:R-:W-:Y:S02]  /*3c050*/  IMAD.U32 R25, R236, 0x10000, RZ ;  /* 0x00010000ec197824 */ /* 0x000fe400078e00ff */
[----:B------:R-:W-:Y:S02]  /*3c060*/  IMAD.U32 R27, R237, 0x10000, RZ ;  /* 0x00010000ed1b7824 */ /* 0x000fe400078e00ff */
[----:B------:R-:W-:Y:S01]  /*3c070*/  FFMA.FTZ R26, R149, R24, R26 ;  /* 0x00000018951a7223 */ /* 0x000fe2000001001a */
[----:B------:R-:W-:Y:S01]  /*3c080*/  SHF.L.U32 R150, R234, 0x10, RZ ;  /* 0x00000010ea967819 */ /* 0x000fe200000006ff */
[----:B------:R-:W-:Y:S02]  /*3c090*/  IMAD.U32 R24, R235, 0x10000, RZ ;  /* 0x00010000eb187824 */ /* 0x000fe400078e00ff */
[----:B------:R-:W-:Y:S02]  /*3c0a0*/  FFMA.FTZ R25, R22, R25, R27 ;  /* 0x0000001916197223 */ /* 0x000fe4000001001b */
[----:B------:R-:W-:-:S03]  /*3c0b0*/  FFMA.FTZ R150, R19, R150, R24 ;  /* 0x0000009613967223 */ /* 0x000fc60000010018 */
[----:B------:R-:W-:Y:S01]  /*3c0c0*/  F2FP.BF16.F32.PACK_AB R19, R25, R26 ;  /* 0x0000001a1913723e */ /* 0x000fe200000010ff */
[----:B------:R-:W-:Y:S01]  /*3c0d0*/  IMAD.U32 R24, R107, 0x10000, RZ ;  /* 0x000100006b187824 */ /* 0x000fe200078e00ff */
[----:B------:R-:W-:Y:S01]  /*3c0e0*/  SHF.L.U32 R26, R55, 0x10, RZ ;  /* 0x00000010371a7819 */ /* 0x000fe200000006ff */
[----:B------:R-:W-:Y:S01]  /*3c0f0*/  FADD.FTZ R27, -R143, R154 ;  /* 0x0000009a8f1b7221 */ /* 0x000fe20000010100 */
[----:B------:R-:W-:Y:S02]  /*3c100*/  F2FP.BF16.F32.PACK_AB R17, R20, R17 ;  /* 0x000000111411723e */ /* 0x000fe400000010ff */
[----:B------:R-:W-:Y:S01]  /*3c110*/  F2FP.BF16.F32.PACK_AB R16, R21, R16 ;  /* 0x000000101510723e */ /* 0x000fe200000010ff */
[----:B------:R-:W-:Y:S01]  /*3c120*/  FFMA.FTZ R149, R149, R24, R26 ;  /* 0x0000001895957223 */ /* 0x000fe2000001001a */
[----:B------:R-:W-:Y:S01]  /*3c130*/  F2FP.BF16.F32.PACK_AB R18, R23, R18 ;  /* 0x000000121712723e */ /* 0x000fe200000010ff */
[----:B------:R-:W-:Y:S01]  /*3c140*/  IMAD.WIDE.U32 R20, R14, 0x10, R140 ;  /* 0x000000100e147825 */ /* 0x000fe200078e008c */
[----:B------:R-:W-:-:S03]  /*3c150*/  SHF.L.U32 R24, R124, 0x10, RZ ;  /* 0x000000107c187819 */ /* 0x000fc600000006ff */
[----:B------:R-:W-:Y:S01]  /*3c160*/  FMUL.FTZ R27, R142, R27 ;  /* 0x0000001b8e1b7220 */ /* 0x000fe20000410000 */
[----:B------:R-:W-:Y:S01]  /*3c170*/  IMAD.U32 R26, R80, 0x10000, RZ ;  /* 0x00010000501a7824 */ /* 0x000fe200078e00ff */
[----:B------:R0:W-:Y:S03]  /*3c180*/  STG.E.128 desc[UR6][R20.64], R16 ;  /* 0x0000001014007986 */ /* 0x0001e6000c101d06 */
[----:B------:R-:W-:Y:S01]  /*3c190*/  FFMA.FTZ R145, R27, R24, R26 ;  /* 0x000000181b917223 */ /* 0x000fe2000001001a */
[----:B------:R-:W-:Y:S01]  /*3c1a0*/  PRMT R24, R96, 0x7632, R24 ;  /* 0x0000763260187816 */ /* 0x000fe20000000018 */
[----:B------:R-:W-:Y:S02]  /*3c1b0*/  IMAD.U32 R23, R238, 0x10000, RZ ;  /* 0x00010000ee177824 */ /* 0x000fe400078e00ff */
[----:B------:R-:W-:Y:S01]  /*3c1c0*/  FADD.FTZ R155, -R143, R155 ;  /* 0x0000009b8f9b7221 */ /* 0x000fe20000010100 */
[----:B------:R-:W-:-:S02]  /*3c1d0*/  IMAD.U32 R25, R239, 0x10000, RZ ;  /* 0x00010000ef197824 */ /* 0x000fc400078e00ff */
[----:B------:R-:W-:Y:S02]  /*3c1e0*/  IMAD.U32 R24, R24, 0x10000, RZ ;  /* 0x0001000018187824 */ /* 0x000fe400078e00ff */
[----:B------:R-:W-:Y:S01]  /*3c1f0*/  FMUL.FTZ R155, R142, R155 ;  /* 0x0000009b8e9b7220 */ /* 0x000fe20000410000 */
[----:B0-----:R-:W-:Y:S01]  /*3c200*/  PRMT R18, R120, 0x7632, R18 ;  /* 0x0000763278127816 */ /* 0x001fe20000000012 */
[----:B------:R-:W-:Y:S01]  /*3c210*/  FADD.FTZ R17, -R143, R164 ;  /* 0x000000a48f117221 */ /* 0x000fe20000010100 */
[----:B------:R-:W-:Y:S02]  /*3c220*/  PRMT R20, R84, 0x7632, R20 ;  /* 0x0000763254147816 */ /* 0x000fe40000000014 */
[----:B------:R-:W-:Y:S01]  /*3c230*/  PRMT R19, R60, 0x7632, R19 ;  /* 0x000076323c137816 */ /* 0x000fe20000000013 */
[----:B------:R-:W-:Y:S01]  /*3c240*/  IMAD.U32 R18, R18, 0x10000, RZ ;  /* 0x0001000012127824 */ /* 0x000fe200078e00ff */
[----:B------:R-:W-:Y:S01]  /*3c250*/  SHF.L.U32 R20, R20, 0x10, RZ ;  /* 0x0000001014147819 */ /* 0x000fe200000006ff */
[----:B------:R-:W-:-:S02]  /*3c260*/  FMUL.FTZ R17, R142, R17 ;  /* 0x000000118e117220 */ /* 0x000fc40000410000 */
[----:B------:R-:W-:Y:S01]  /*3c270*/  IMAD.U32 R19, R19, 0x10000, RZ ;  /* 0x0001000013137824 */ /* 0x000fe200078e00ff */
[----:B------:R-:W-:Y:S01]  /*3c280*/  SHF.L.U32 R16, R241, 0x10, RZ ;  /* 0x00000010f1107819 */ /* 0x000fe200000006ff */
[----:B------:R-:W-:Y:S01]  /*3c290*/  FFMA.FTZ R184, R22, R23, R25 ;  /* 0x0000001716b87223 */ /* 0x000fe20000010019 */
[----:B------:R-:W-:Y:S02]  /*3c2a0*/  IMAD.U32 R148, R240, 0x10000, RZ ;  /* 0x00010000f0947824 */ /* 0x000fe400078e00ff */
[C---:B------:R-:W-:Y:S01]  /*3c2b0*/  FFMA.FTZ R25, R17.reuse, R18, R20 ;  /* 0x0000001211197223 */ /* 0x040fe20000010014 */
[----:B------:R-:W-:Y:S01]  /*3c2c0*/  FFMA.FTZ R24, R17, R24, R19 ;  /* 0x0000001811187223 */ /* 0x000fe20000010013 */
[----:B------:R-:W-:Y:S01]  /*3c2d0*/  FADD.FTZ R17, -R143, R156 ;  /* 0x0000009c8f117221 */ /* 0x000fe20000010100 */
[----:B------:R-:W-:Y:S01]  /*3c2e0*/  FFMA.FTZ R148, R155, R148, R16 ;  /* 0x000000949b947223 */ /* 0x000fe20000010010 */
[----:B------:R-:W-:Y:S01]  /*3c2f0*/  IMAD.U32 R16, R242, 0x10000, RZ ;  /* 0x00010000f2107824 */ /* 0x000fe200078e00ff */
[----:B------:R-:W-:Y:S01]  /*3c300*/  SHF.L.U32 R20, R125, 0x10, RZ ;  /* 0x000000107d147819 */ /* 0x000fe200000006ff */
[----:B------:R-:W-:-:S02]  /*3c310*/  IMAD.U32 R18, R243, 0x10000, RZ ;  /* 0x00010000f3127824 */ /* 0x000fc400078e00ff */
[C---:B------:R-:W-:Y:S01]  /*3c320*/  FMUL.FTZ R17, R142.reuse, R17 ;  /* 0x000000118e117220 */ /* 0x040fe20000410000 */
[----:B------:R-:W-:Y:S02]  /*3c330*/  IMAD.U32 R26, R81, 0x10000, RZ ;  /* 0x00010000511a7824 */ /* 0x000fe400078e00ff */
[----:B------:R-:W-:Y:S01]  /*3c340*/  FADD.FTZ R157, -R143, R157 ;  /* 0x0000009d8f9d7221 */ /* 0x000fe20000010100 */
[----:B------:R-:W-:Y:S01]  /*3c350*/  FFMA.FTZ R23, R155, R16, R18 ;  /* 0x000000109b177223 */ /* 0x000fe20000010012 */
[----:B------:R-:W-:Y:S01]  /*3c360*/  SHF.L.U32 R16, R57, 0x10, RZ ;  /* 0x0000001039107819 */ /* 0x000fe200000006ff */
[----:B------:R-:W-:Y:S01]  /*3c370*/  FFMA.FTZ R151, R17, R20, R26 ;  /* 0x0000001411977223 */ /* 0x000fe2000001001a */
[----:B------:R-:W-:Y:S02]  /*3c380*/  IMAD.U32 R26, R101, 0x10000, RZ ;  /* 0x00010000651a7824 */ /* 0x000fe400078e00ff */
[----:B------:R-:W-:Y:S01]  /*3c390*/  FMUL.FTZ R157, R142, R157 ;  /* 0x0000009d8e9d7220 */ /* 0x000fe20000410000 */
[----:B------:R-:W-:-:S02]  /*3c3a0*/  IMAD.U32 R152, R244, 0x10000, RZ ;  /* 0x00010000f4987824 */ /* 0x000fc400078e00ff */
[----:B------:R-:W-:Y:S01]  /*3c3b0*/  IMAD.U32 R18, R245, 0x10000, RZ ;  /* 0x00010000f5127824 */ /* 0x000fe200078e00ff */
[----:B------:R-:W-:Y:S01]  /*3c3c0*/  SHF.L.U32 R33, R56, 0x10, RZ ;  /* 0x0000001038217819 */ /* 0x000fe200000006ff */
[----:B------:R-:W-:Y:S01]  /*3c3d0*/  FFMA.FTZ R26, R17, R26, R16 ;  /* 0x0000001a111a7223 */ /* 0x000fe20000010010 */
[----:B------:R-:W-:Y:S02]  /*3c3e0*/  IMAD.U32 R30, R100, 0x10000, RZ ;  /* 0x00010000641e7824 */ /* 0x000fe400078e00ff */
[----:B------:R-:W-:Y:S01]  /*3c3f0*/  FFMA.FTZ R152, R157, R152, R18 ;  /* 0x000000989d987223 */ /* 0x000fe20000010012 */
[----:B------:R-:W-:Y:S01]  /*3c400*/  SHF.L.U32 R16, R246, 0x10, RZ ;  /* 0x00000010f6107819 */ /* 0x000fe200000006ff */
[----:B------:R-:W-:Y:S02]  /*3c410*/  IMAD.U32 R18, R248, 0x10000, RZ ;  /* 0x00010000f8127824 */ /* 0x000fe400078e00ff */
[----:B------:R-:W-:Y:S01]  /*3c420*/  FADD.FTZ R17, -R143, R158 ;  /* 0x0000009e8f117221 */ /* 0x000fe20000010100 */
[----:B------:R-:W-:Y:S01]  /*3c430*/  FFMA.FTZ R22, R27, R30, R33 ;  /* 0x0000001e1b167223 */ /* 0x000fe20000010021 */
[----:B------:R-:W-:Y:S01]  /*3c440*/  FFMA.FTZ R27, R157, R16, R18 ;  /* 0x000000109d1b7223 */ /* 0x000fe20000010012 */
[----:B------:R-:W-:Y:S01]  /*3c450*/  SHF.L.U32 R16, R82, 0x10, RZ ;  /* 0x0000001052107819 */ /* 0x000fe200000006ff */
[----:B------:R-:W-:-:S02]  /*3c460*/  IMAD.U32 R154, R126, 0x10000, RZ ;  /* 0x000100007e9a7824 */ /* 0x000fc400078e00ff */
[----:B------:R-:W-:Y:S01]  /*3c470*/  FMUL.FTZ R17, R142, R17 ;  /* 0x000000118e117220 */ /* 0x000fe20000410000 */
[----:B------:R-:W-:Y:S01]  /*3c480*/  FADD.FTZ R21, -R143, R160 ;  /* 0x000000a08f157221 */ /* 0x000fe20000010100 */
[----:B------:R-:W-:Y:S02]  /*3c490*/  IMAD.U32 R18, R250, 0x10000, RZ ;  /* 0x00010000fa127824 */ /* 0x000fe400078e00ff */
[----:B------:R-:W-:Y:S01]  /*3c4a0*/  FFMA.FTZ R154, R17, R154, R16 ;  /* 0x0000009a119a7223 */ /* 0x000fe20000010010 */
[----:B------:R-:W-:Y:S01]  /*3c4b0*/  SHF.L.U32 R16, R249, 0x10, RZ ;  /* 0x00000010f9107819 */ /* 0x000fe200000006ff */
[----:B------:R-:W-:Y:S01]  /*3c4c0*/  FMUL.FTZ R21, R142, R21 ;  /* 0x000000158e157220 */ /* 0x000fe20000410000 */
[----:B------:R-:W-:Y:S01]  /*3c4d0*/  FADD.FTZ R159, -R143, R159 ;  /* 0x0000009f8f9f7221 */ /* 0x000fe20000010100 */
[----:B------:R-:W-:Y:S02]  /*3c4e0*/  IMAD.U32 R30, R102, 0x10000, RZ ;  /* 0x00010000661e7824 */ /* 0x000fe400078e00ff */
[----:B------:R-:W-:Y:S01]  /*3c4f0*/  FFMA.FTZ R155, R21, R16, R18 ;  /* 0x00000010159b7223 */ /* 0x000fe20000010012 */
[----:B------:R-:W-:-:S02]  /*3c500*/  IMAD.U32 R19, R58, 0x10000, RZ ;  /* 0x000100003a137824 */ /* 0x000fc400078e00ff */
[----:B------:R-:W-:Y:S01]  /*3c510*/  FMUL.FTZ R159, R142, R159 ;  /* 0x0000009f8e9f7220 */ /* 0x000fe20000410000 */
[----:B------:R-:W-:Y:S02]  /*3c520*/  IMAD.U32 R16, R127, 0x10000, RZ ;  /* 0x000100007f107824 */ /* 0x000fe400078e00ff */
[----:B------:R-:W-:Y:S02]  /*3c530*/  IMAD.U32 R18, R83, 0x10000, RZ ;  /* 0x0001000053127824 */ /* 0x000fe400078e00ff */
[----:B------:R-:W-:Y:S01]  /*3c540*/  FADD.FTZ R161, -R143, R161 ;  /* 0x000000a18fa17221 */ /* 0x000fe20000010100 */
[----:B------:R-:W-:Y:S01]  /*3c550*/  FFMA.FTZ R30, R17, R30, R19 ;  /* 0x0000001e111e7223 */ /* 0x000fe20000010013 */
[----:B------:R-:W-:Y:S01]  /*3c560*/  SHF.L.U32 R17, R252, 0x10, RZ ;  /* 0x00000010fc117819 */ /* 0x000fe200000006ff */
[----:B------:R-:W-:Y:S01]  /*3c570*/  FFMA.FTZ R157, R159, R16, R18 ;  /* 0x000000109f9d7223 */ /* 0x000fe20000010012 */
[----:B------:R-:W-:Y:S01]  /*3c580*/  SHF.L.U32 R20, R103, 0x10, RZ ;  /* 0x0000001067147819 */ /* 0x000fe200000006ff */
[----:B------:R-:W-:Y:S01]  /*3c590*/  IMAD.U32 R32, R251, 0x10000, RZ ;  /* 0x00010000fb207824 */ /* 0x000fe200078e00ff */
[----:B-----5:R-:W-:Y:S01]  /*3c5a0*/  SHF.L.U32 R16, R247, 0x10, RZ ;  /* 0x00000010f7107819 */ /* 0x020fe200000006ff */
[----:B------:R-:W-:-:S02]  /*3c5b0*/  IMAD.U32 R33, R59, 0x10000, RZ ;  /* 0x000100003b217824 */ /* 0x000fc400078e00ff */
[----:B------:R-:W-:Y:S01]  /*3c5c0*/  FMUL.FTZ R161, R142, R161 ;  /* 0x000000a18ea17220 */ /* 0x000fe20000410000 */
[----:B----4-:R-:W-:Y:S02]  /*3c5d0*/  IMAD.U32 R158, R189, 0x10000, RZ ;  /* 0x00010000bd9e7824 */ /* 0x010fe400078e00ff */
[----:B------:R-:W-:Y:S01]  /*3c5e0*/  FFMA.FTZ R32, R21, R32, R17 ;  /* 0x0000002015207223 */ /* 0x000fe20000010011 */
[----:B------:R-:W-:Y:S01]  /*3c5f0*/  FFMA.FTZ R33, R159, R20, R33 ;  /* 0x000000149f217223 */ /* 0x000fe20000010021 */
[----:B------:R-:W-:Y:S01]  /*3c600*/  F2FP.BF16.F32.PACK_AB R19, R184, R149 ;  /* 0x00000095b813723e */ /* 0x000fe200000010ff */
[----:B------:R-:W-:Y:S01]  /*3c610*/  FFMA.FTZ R158, R161, R158, R16 ;  /* 0x0000009ea19e7223 */ /* 0x000fe20000010010 */
[----:B------:R-:W-:Y:S01]  /*3c620*/  F2FP.BF16.F32.PACK_AB R18, R150, R147 ;  /* 0x000000939612723e */ /* 0x000fe200000010ff */
[----:B------:R-:W-:Y:S01]  /*3c630*/  IMAD.WIDE.U32 R20, R14, 0x10, R28 ;  /* 0x000000100e147825 */ /* 0x000fe200078e001c */
[----:B------:R-:W-:Y:S02]  /*3c640*/  F2FP.BF16.F32.PACK_AB R17, R146, R35 ;  /* 0x000000239211723e */ /* 0x000fe400000010ff */
[----:B------:R-:W-:Y:S01]  /*3c650*/  F2FP.BF16.F32.PACK_AB R16, R34, R31 ;  /* 0x0000001f2210723e */ /* 0x000fe200000010ff */
[----:B--2---:R-:W-:-:S02]  /*3c660*/  IMAD.U32 R34, R216, 0x10000, RZ ;  /* 0x00010000d8227824 */ /* 0x004fc400078e00ff */
[----:B---3--:R-:W-:Y:S01]  /*3c670*/  IMAD.U32 R146, R190, 0x10000, RZ ;  /* 0x00010000be927824 */ /* 0x008fe200078e00ff */
[----:B------:R-:W-:Y:S01]  /*3c680*/  PRMT R156, R97, 0x7632, R156 ;  /* 0x00007632619c7816 */ /* 0x000fe2000000009c */
[----:B------:R0:W-:Y:S01]  /*3c690*/  STG.E.128 desc[UR6][R20.64], R16 ;  /* 0x0000001014007986 */ /* 0x0001e2000c101d06 */
[----:B------:R-:W-:Y:S01]  /*3c6a0*/  PRMT R31, R61, 0x7632, R31 ;  /* 0x000076323d1f7816 */ /* 0x000fe2000000001f */
[----:B------:R-:W-:Y:S01]  /*3c6b0*/  FFMA.FTZ R35, R161, R34, R146 ;  /* 0x00000022a1237223 */ /* 0x000fe20000010092 */
[----:B------:R-:W-:Y:S01]  /*3c6c0*/  FADD.FTZ R163, -R143, R163 ;  /* 0x000000a38fa37221 */ /* 0x000fe20000010100 */
[----:B------:R-:W-:Y:S02]  /*3c6d0*/  PRMT R34, R121, 0x7632, R34 ;  /* 0x0000763279227816 */ /* 0x000fe40000000022 */
[----:B------:R-:W-:Y:S01]  /*3c6e0*/  PRMT R150, R85, 0x7632, R150 ;  /* 0x0000763255967816 */ /* 0x000fe20000000096 */
[----:B------:R-:W-:Y:S01]  /*3c6f0*/  IMAD.U32 R14, R84, 0x10000, RZ ;  /* 0x00010000540e7824 */ /* 0x000fe200078e00ff */
[----:B------:R-:W-:Y:S01]  /*3c700*/  SHF.L.U32 R146, R120, 0x10, RZ ;  /* 0x0000001078927819 */ /* 0x000fe200000006ff */
[----:B------:R-:W-:Y:S01]  /*3c710*/  FMUL.FTZ R163, R142, R163 ;  /* 0x000000a38ea37220 */ /* 0x000fe20000410000 */
[----:B------:R-:W-:Y:S01]  /*3c720*/  SHF.L.U32 R150, R150, 0x10, RZ ;  /* 0x0000001096967819 */ /* 0x000fe200000006ff */
[----:B------:R-:W-:-:S02]  /*3c730*/  IMAD.U32 R156, R156, 0x10000, RZ ;  /* 0x000100009c9c7824 */ /* 0x000fc400078e00ff */
[----:B------:R-:W-:Y:S02]  /*3c740*/  IMAD.U32 R31, R31, 0x10000, RZ ;  /* 0x000100001f1f7824 */ /* 0x000fe400078e00ff */
[----:B0-----:R-:W-:Y:S01]  /*3c750*/  FADD.FTZ R19, -R143, R166 ;  /* 0x000000a68f137221 */ /* 0x001fe20000010100 */
[----:B------:R-:W-:Y:S01]  /*3c760*/  SHF.L.U32 R16, R96, 0x10, RZ ;  /* 0x0000001060107819 */ /* 0x000fe200000006ff */
[----:B------:R-:W-:Y:S02]  /*3c770*/  IMAD.U32 R17, R60, 0x10000, RZ ;  /* 0x000100003c117824 */ /* 0x000fe400078e00ff */
[----:B------:R-:W-:Y:S01]  /*3c780*/  FMUL.FTZ R19, R142, R19 ;  /* 0x000000138e137220 */ /* 0x000fe20000410000 */
[----:B------:R-:W-:Y:S02]  /*3c790*/  IMAD.U32 R34, R34, 0x10000, RZ ;  /* 0x0001000022227824 */ /* 0x000fe400078e00ff */
[C---:B------:R-:W-:Y:S01]  /*3c7a0*/  FFMA.FTZ R146, R163.reuse, R146, R14 ;  /* 0x00000092a3927223 */ /* 0x040fe2000001000e */
[----:B------:R-:W-:Y:S01]  /*3c7b0*/  FFMA.FTZ R14, R163, R16, R17 ;  /* 0x00000010a30e7223 */ /* 0x000fe20000010011 */
[C---:B------:R-:W-:Y:S01]  /*3c7c0*/  FFMA.FTZ R31, R19.reuse, R156, R31 ;  /* 0x0000009c131f7223 */ /* 0x040fe2000001001f */
[----:B------:R-:W-:Y:S01]  /*3c7d0*/  FFMA.FTZ R147, R19, R34, R150 ;  /* 0x0000002213937223 */ /* 0x000fe20000010096 */
[----:B------:R-:W-:Y:S01]  /*3c7e0*/  PRMT R156, R122, 0x7632, R156 ;  /* 0x000076327a9c7816 */ /* 0x000fe2000000009c */
[----:B------:R-:W-:Y:S01]  /*3c7f0*/  FADD.FTZ R17, -R143, R168 ;  /* 0x000000a88f117221 */ /* 0x000fe20000010100 */
[----:B------:R-:W-:-:S02]  /*3c800*/  PRMT R16, R86, 0x7632, R16 ;  /* 0x0000763256107816 */ /* 0x000fc40000000010 */
[----:B------:R-:W-:Y:S02]  /*3c810*/  PRMT R34, R98, 0x7632, R34 ;  /* 0x0000763262227816 */ /* 0x000fe40000000022 */
[----:B------:R-:W-:Y:S01]  /*3c820*/  PRMT R19, R62, 0x7632, R19 ;  /* 0x000076323e137816 */ /* 0x000fe20000000013 */
[----:B------:R-:W-:Y:S01]  /*3c830*/  IMAD.U32 R156, R156, 0x10000, RZ ;  /* 0x000100009c9c7824 */ /* 0x000fe200078e00ff */
[----:B------:R-:W-:Y:S01]  /*3c840*/  SHF.L.U32 R16, R16, 0x10, RZ ;  /* 0x0000001010107819 */ /* 0x000fe200000006ff */
[----:B------:R-:W-:Y:S01]  /*3c850*/  FMUL.FTZ R17, R142, R17 ;  /* 0x000000118e117220 */ /* 0x000fe20000410000 */
[----:B------:R-:W-:Y:S02]  /*3c860*/  IMAD.U32 R34, R34, 0x10000, RZ ;  /* 0x0001000022227824 */ /* 0x000fe400078e00ff */
[----:B------:R-:W-:Y:S02]  /*3c870*/  IMAD.U32 R19, R19, 0x10000, RZ ;  /* 0x0001000013137824 */ /* 0x000fe400078e00ff */
[----:B------:R-:W-:Y:S01]  /*3c880*/  FFMA.FTZ R156, R17, R156, R16 ;  /* 0x0000009c119c7223 */ /* 0x000fe20000010010 */
[----:B------:R-:W-:Y:S01]  /*3c890*/  PRMT R160, R123, 0x7632, R160 ;  /* 0x000076327ba07816 */ /* 0x000fe200000000a0 */
[----:B------:R-:W-:Y:S01]  /*3c8a0*/  FFMA.FTZ R34, R17, R34, R19 ;  /* 0x0000002211227223 */ /* 0x000fe20000010013 */
[----:B------:R-:W-:Y:S01]  /*3c8b0*/  PRMT R16, R87, 0x7632, R16 ;  /* 0x0000763257107816 */ /* 0x000fe20000000010 */
[C---:B------:R-:W-:Y:S01]  /*3c8c0*/  FADD.FTZ R17, -R143.reuse, R170 ;  /* 0x000000aa8f117221 */ /* 0x040fe20000010100 */
[----:B------:R-:W-:Y:S01]  /*3c8d0*/  SHF.L.U32 R160, R160, 0x10, RZ ;  /* 0x00000010a0a07819 */ /* 0x000fe200000006ff */
[----:B------:R-:W-:-:S02]  /*3c8e0*/  FADD.FTZ R165, -R143, R165 ;  /* 0x000000a58fa57221 */ /* 0x000fc40000010100 */
[----:B------:R-:W-:Y:S02]  /*3c8f0*/  IMAD.U32 R16, R16, 0x10000, RZ ;  /* 0x0001000010107824 */ /* 0x000fe400078e00ff */
[C---:B------:R-:W-:Y:S01]  /*3c900*/  FMUL.FTZ R17, R142.reuse, R17 ;  /* 0x000000118e117220 */ /* 0x040fe20000410000 */
[----:B------:R-:W-:Y:S02]  /*3c910*/  IMAD.U32 R18, R85, 0x10000, RZ ;  /* 0x0001000055127824 */ /* 0x000fe400078e00ff */
[----:B------:R-:W-:Y:S01]  /*3c920*/  FMUL.FTZ R165, R142, R165 ;  /* 0x000000a58ea57220 */ /* 0x000fe20000410000 */
[----:B------:R-:W-:Y:S01]  /*3c930*/  FFMA.FTZ R160, R17, R160, R16 ;  /* 0x000000a011a07223 */ /* 0x000fe20000010010 */
[----:B------:R-:W-:Y:S02]  /*3c940*/  IMAD.U32 R16, R121, 0x10000, RZ ;  /* 0x0001000079107824 */ /* 0x000fe400078e00ff */
[----:B------:R-:W-:Y:S01]  /*3c950*/  FADD.FTZ R167, -R143, R167 ;  /* 0x000000a78fa77221 */ /* 0x000fe20000010100 */
[----:B------:R-:W-:Y:S01]  /*3c960*/  PRMT R150, R99, 0x7632, R150 ;  /* 0x0000763263967816 */ /* 0x000fe20000000096 */
[----:B------:R-:W-:Y:S01]  /*3c970*/  FFMA.FTZ R159, R165, R16, R18 ;  /* 0x00000010a59f7223 */ /* 0x000fe20000010012 */
[----:B------:R-:W-:Y:S01]  /*3c980*/  PRMT R19, R63, 0x7632, R19 ;  /* 0x000076323f137816 */ /* 0x000fe20000000013 */
[----:B------:R-:W-:Y:S01]  /*3c990*/  IMAD.U32 R16, R122, 0x10000, RZ ;  /* 0x000100007a107824 */ /* 0x000fe200078e00ff */
[----:B------:R-:W-:Y:S01]  /*3c9a0*/  SHF.L.U32 R18, R86, 0x10, RZ ;  /* 0x0000001056127819 */ /* 0x000fe200000006ff */
[----:B------:R-:W-:Y:S01]  /*3c9b0*/  FMUL.FTZ R161, R142, R167 ;  /* 0x000000a78ea17220 */ /* 0x000fe20000410000 */
[----:B------:R-:W-:Y:S01]  /*3c9c0*/  SHF.L.U32 R19, R19, 0x10, RZ ;  /* 0x0000001013137819 */ /* 0x000fe200000006ff */
[----:B------:R-:W-:Y:S01]  /*3c9d0*/  IMAD.U32 R150, R150, 0x10000, RZ ;  /* 0x0001000096967824 */ /* 0x000fe200078e00ff */
[----:B------:R-:W-:Y:S01]  /*3c9e0*/  SHF.L.U32 R20, R97, 0x10, RZ ;  /* 0x0000001061147819 */ /* 0x000fe200000006ff */
[----:B------:R-:W-:Y:S01]  /*3c9f0*/  FFMA.FTZ R167, R161, R16, R18 ;  /* 0x00000010a1a77223 */ /* 0x000fe20000010012 */
[----:B------:R-:W-:Y:S01]  /*3ca00*/  IMAD.U32 R149, R61, 0x10000, RZ ;  /* 0x000100003d957824 */ /* 0x000fe200078e00ff */
[----:B------:R-:W-:Y:S01]  /*3ca10*/  F2FP.BF16.F32.PACK_AB R16, R148, R145 ;  /* 0x000000919410723e */ /* 0x000fe200000010ff */
[----:B------:R-:W-:Y:S01]  /*3ca20*/  FADD.FTZ R145, -R143, R169 ;  /* 0x000000a98f917221 */ /* 0x000fe20000010100 */
[----:B------:R-:W-:Y:S01]  /*3ca30*/  FFMA.FTZ R150, R17, R150, R19 ;  /* 0x0000009611967223 */ /* 0x000fe20000010013 */
[----:B------:R-:W-:Y:S01]  /*3ca40*/  F2FP.BF16.F32.PACK_AB R18, R155, R154 ;  /* 0x0000009a9b12723e */ /* 0x000fe200000010ff */
[----:B------:R-:W-:Y:S01]  /*3ca50*/  FFMA.FTZ R149, R165, R20, R149 ;  /* 0x00000014a5957223 */ /* 0x000fe20000010095 */
[----:B------:R-:W-:Y:S01]  /*3ca60*/  F2FP.BF16.F32.PACK_AB R19, R158, R157 ;  /* 0x0000009d9e13723e */ /* 0x000fe200000010ff */
[----:B------:R-:W-:Y:S01]  /*3ca70*/  IMAD.U32 R158, R87, 0x10000, RZ ;  /* 0x00010000579e7824 */ /* 0x000fe200078e00ff */
[----:B------:R-:W-:Y:S01]  /*3ca80*/  SHF.L.U32 R154, R123, 0x10, RZ ;  /* 0x000000107b9a7819 */ /* 0x000fe200000006ff */
[----:B------:R-:W-:Y:S01]  /*3ca90*/  FMUL.FTZ R145, R142, R145 ;  /* 0x000000918e917220 */ /* 0x000fe20000410000 */
[----:B------:R-:W-:Y:S01]  /*3caa0*/  F2FP.BF16.F32.PACK_AB R17, R152, R151 ;  /* 0x000000979811723e */ /* 0x000fe200000010ff */
[----:B------:R-:W-:Y:S01]  /*3cab0*/  IMAD.WIDE.U32 R20, R153, 0x10, R140 ;  /* 0x0000001099147825 */ /* 0x000fe200078e008c */
[----:B------:R-:W-:-:S03]  /*3cac0*/  PRMT R157, R92, 0x7632, R157 ;  /* 0x000076325c9d7816 */ /* 0x000fc6000000009d */
[C---:B------:R-:W-:Y:S01]  /*3cad0*/  FADD.FTZ R151, -R143.reuse, R174 ;  /* 0x000000ae8f977221 */ /* 0x040fe20000010100 */
[----:B------:R-:W-:Y:S01]  /*3cae0*/  PRMT R155, R64, 0x7632, R155 ;  /* 0x00007632409b7816 */ /* 0x000fe2000000009b */
[----:B------:R-:W-:Y:S02]  /*3caf0*/  IMAD.U32 R152, R98, 0x10000, RZ ;  /* 0x0001000062987824 */ /* 0x000fe400078e00ff */
[----:B------:R-:W-:Y:S01]  /*3cb00*/  IMAD.U32 R148, R62, 0x10000, RZ ;  /* 0x000100003e947824 */ /* 0x000fe200078e00ff */
[----:B------:R-:W-:Y:S01]  /*3cb10*/  PRMT R164, R116, 0x7632, R164 ;  /* 0x0000763274a47816 */ /* 0x000fe200000000a4 */
[----:B------:R-:W-:Y:S01]  /*3cb20*/  FADD.FTZ R173, -R143, R173 ;  /* 0x000000ad8fad7221 */ /* 0x000fe20000010100 */
[----:B------:R-:W-:Y:S01]  /*3cb30*/  PRMT R166, R88, 0x7632, R166 ;  /* 0x0000763258a67816 */ /* 0x000fe200000000a6 */
[----:B------:R-:W-:Y:S01]  /*3cb40*/  FFMA.FTZ R169, R145, R154, R158 ;  /* 0x0000009a91a97223 */ /* 0x000fe2000001009e */
[----:B------:R-:W-:Y:S01]  /*3cb50*/  FFMA.FTZ R152, R161, R152, R148 ;  /* 0x00000098a1987223 */ /* 0x000fe20000010094 */
[----:B------:R0:W-:Y:S01]  /*3cb60*/  STG.E.128 desc[UR6][R20.64], R16 ;  /* 0x0000001014007986 */ /* 0x0001e2000c101d06 */
[----:B------:R-:W-:Y:S01]  /*3cb70*/  SHF.L.U32 R154, R63, 0x10, RZ ;  /* 0x000000103f9a7819 */ /* 0x000fe200000006ff */
[----:B------:R-:W-:Y:S01]  /*3cb80*/  IMAD.U32 R148, R99, 0x10000, RZ ;  /* 0x0001000063947824 */ /* 0x000fe200078e00ff */
[----:B------:R-:W-:Y:S01]  /*3cb90*/  SHF.L.U32 R166, R166, 0x10, RZ ;  /* 0x00000010a6a67819 */ /* 0x000fe200000006ff */
[----:B------:R-:W-:-:S02]  /*3cba0*/  IMAD.U32 R158, R116, 0x10000, RZ ;  /* 0x00010000749e7824 */ /* 0x000fc400078e00ff */
[C---:B------:R-:W-:Y:S01]  /*3cbb0*/  FMUL.FTZ R151, R142.reuse, R151 ;  /* 0x000000978e977220 */ /* 0x040fe20000410000 */
[----:B------:R-:W-:Y:S01]  /*3cbc0*/  FMUL.FTZ R173, R142, R173 ;  /* 0x000000ad8ead7220 */ /* 0x000fe20000410000 */
[----:B------:R-:W-:Y:S02]  /*3cbd0*/  IMAD.U32 R164, R164, 0x10000, RZ ;  /* 0x00010000a4a47824 */ /* 0x000fe400078e00ff */
[----:B------:R-:W-:Y:S01]  /*3cbe0*/  FADD.FTZ R175, -R143, R175 ;  /* 0x000000af8faf7221 */ /* 0x000fe20000010100 */
[----:B------:R-:W-:Y:S01]  /*3cbf0*/  FFMA.FTZ R174, R145, R148, R154 ;  /* 0x0000009491ae7223 */ /* 0x000fe2000001009a */
[----:B------:R-:W-:Y:S02]  /*3cc00*/  IMAD.U32 R154, R89, 0x10000, RZ ;  /* 0x00010000599a7824 */ /* 0x000fe400078e00ff */
[----:B------:R-:W-:Y:S01]  /*3cc10*/  FMUL.FTZ R175, R142, R175 ;  /* 0x000000af8eaf7220 */ /* 0x000fe20000410000 */
[----:B0-----:R-:W-:Y:S01]  /*3cc20*/  SHF.L.U32 R16, R88, 0x10, RZ ;  /* 0x0000001058107819 */ /* 0x001fe200000006ff */
[----:B------:R-:W-:-:S02]  /*3cc30*/  IMAD.U32 R18, R157, 0x10000, RZ ;  /* 0x000100009d127824 */ /* 0x000fc400078e00ff */
[----:B------:R-:W-:Y:S01]  /*3cc40*/  IMAD.U32 R17, R155, 0x10000, RZ ;  /* 0x000100009b117824 */ /* 0x000fe200078e00ff */
[----:B------:R-:W-:Y:S01]  /*3cc50*/  SHF.L.U32 R20, R117, 0x10, RZ ;  /* 0x0000001075147819 */ /* 0x000fe200000006ff */
[----:B------:R-:W-:Y:S01]  /*3cc60*/  FFMA.FTZ R158, R173, R158, R16 ;  /* 0x0000009ead9e7223 */ /* 0x000fe20000010010 */
[C---:B------:R-:W-:Y:S01]  /*3cc70*/  FFMA.FTZ R157, R151.reuse, R164, R166 ;  /* 0x000000a4979d7223 */ /* 0x040fe200000100a6 */
[----:B------:R-:W-:Y:S01]  /*3cc80*/  FFMA.FTZ R148, R151, R18, R17 ;  /* 0x0000001297947223 */ /* 0x000fe20000010011 */
[----:B------:R-:W-:Y:S01]  /*3cc90*/  IMAD.U32 R16, R92, 0x10000, RZ ;  /* 0x000100005c107824 */ /* 0x000fe200078e00ff */
[----:B------:R-:W-:Y:S01]  /*3cca0*/  SHF.L.U32 R17, R65, 0x10, RZ ;  /* 0x0000001041117819 */ /* 0x000fe200000006ff */
[----:B------:R-:W-:Y:S02]  /*3ccb0*/  IMAD.U32 R18, R64, 0x10000, RZ ;  /* 0x0001000040127824 */ /* 0x000fe400078e00ff */
[----:B------:R-:W-:Y:S02]  /*3ccc0*/  IMAD.U32 R164, R93, 0x10000, RZ ;  /* 0x000100005da47824 */ /* 0x000fe400078e00ff */
[----:B------:R-:W-:Y:S01]  /*3ccd0*/  FFMA.FTZ R161, R175, R20, R154 ;  /* 0x00000014afa17223 */ /* 0x000fe2000001009a */
[----:B------:R-:W-:Y:S01]  /*3cce0*/  FFMA.FTZ R151, R173, R16, R18 ;  /* 0x00000010ad977223 */ /* 0x000fe20000010012 */
[----:B------:R-:W-:Y:S01]  /*3ccf0*/  PRMT R166, R117, 0x7632, R166 ;  /* 0x0000763275a67816 */ /* 0x000fe200000000a6 */
[----:B------:R-:W-:Y:S01]  /*3cd00*/  FFMA.FTZ R154, R175, R164, R17 ;  /* 0x000000a4af9a7223 */ /* 0x000fe20000010011 */
[----:B------:R-:W-:Y:S01]  /*3cd10*/  PRMT R16, R89, 0x7632, R16 ;  /* 0x0000763259107816 */ /* 0x000fe20000000010 */
[----:B------:R-:W-:Y:S01]  /*3cd20*/  FADD.FTZ R17, -R143, R176 ;  /* 0x000000b08f117221 */ /* 0x000fe20000010100 */
[----:B------:R-:W-:-:S02]  /*3cd30*/  PRMT R18, R93, 0x7632, R18 ;  /* 0x000076325d127816 */ /* 0x000fc40000000012 */
[----:B------:R-:W-:Y:S01]  /*3cd40*/  PRMT R155, R65, 0x7632, R155 ;  /* 0x00007632419b7816 */ /* 0x000fe2000000009b */
[----:B------:R-:W-:Y:S01]  /*3cd50*/  IMAD.U32 R166, R166, 0x10000, RZ ;  /* 0x00010000a6a67824 */ /* 0x000fe200078e00ff */
[----:B------:R-:W-:Y:S01]  /*3cd60*/  SHF.L.U32 R18, R18, 0x10, RZ ;  /* 0x0000001012127819 */ /* 0x000fe200000006ff */
[----:B------:R-:W-:Y:S02]  /*3cd70*/  IMAD.U32 R16, R16, 0x10000, RZ ;  /* 0x0001000010107824 */ /* 0x000fe400078e00ff */
[----:B------:R-:W-:Y:S01]  /*3cd80*/  FMUL.FTZ R17, R142, R17 ;  /* 0x000000118e117220 */ /* 0x000fe20000410000 */
[----:B------:R-:W-:Y:S01]  /*3cd90*/  IMAD.U32 R155, R155, 0x10000, RZ ;  /* 0x000100009b9b7824 */ /* 0x000fe200078e00ff */
[----:B------:R-:W-:Y:S02]  /*3cda0*/  PRMT R168, R118, 0x7632, R168 ;  /* 0x0000763276a87816 */ /* 0x000fe400000000a8 */
[C-C-:B------:R-:W-:Y:S01]  /*3cdb0*/  FFMA.FTZ R166, R17.reuse, R166, R16.reuse ;  /* 0x000000a611a67223 */ /* 0x140fe20000010010 */
[----:B------:R-:W-:Y:S01]  /*3cdc0*/  FFMA.FTZ R155, R17, R18, R155 ;  /* 0x00000012119b7223 */ /* 0x000fe2000001009b */
[----:B------:R-:W-:Y:S01]  /*3cdd0*/  PRMT R16, R90, 0x7632, R16 ;  /* 0x000076325a107816 */ /* 0x000fe20000000010 */
[----:B------:R-:W-:Y:S01]  /*3cde0*/  FADD.FTZ R17, -R143, R182 ;  /* 0x000000b68f117221 */ /* 0x000fe20000010100 */
[----:B------:R-:W-:-:S02]  /*3cdf0*/  IMAD.U32 R168, R168, 0x10000, RZ ;  /* 0x00010000a8a87824 */ /* 0x000fc400078e00ff */
[----:B------:R-:W-:Y:S01]  /*3ce00*/  SHF.L.U32 R16, R16, 0x10, RZ ;  /* 0x0000001010107819 */ /* 0x000fe200000006ff */
[----:B------:R-:W-:Y:S01]  /*3ce10*/  FMUL.FTZ R17, R142, R17 ;  /* 0x000000118e117220 */ /* 0x000fe20000410000 */
[C---:B------:R-:W-:Y:S01]  /*3ce20*/  FADD.FTZ R177, -R143.reuse, R177 ;  /* 0x000000b18fb17221 */ /* 0x040fe20000010100 */
[----:B------:R-:W-:Y:S01]  /*3ce30*/  FADD.FTZ R183, -R143, R183 ;  /* 0x000000b78fb77221 */ /* 0x000fe20000010100 */
[----:B------:R-:W-:Y:S01]  /*3ce40*/  PRMT R20, R95, 0x7632, R20 ;  /* 0x000076325f147816 */ /* 0x000fe20000000014 */
[----:B------:R-:W-:Y:S01]  /*3ce50*/  FADD.FTZ R143, -R143, R144 ;  /* 0x000000908f8f7221 */ /* 0x000fe20000010100 */
[----:B------:R-:W-:Y:S01]  /*3ce60*/  PRMT R175, R67, 0x7632, R175 ;  /* 0x0000763243af7816 */ /* 0x000fe200000000af */
[----:B------:R-:W-:Y:S01]  /*3ce70*/  FFMA.FTZ R168, R17, R168, R16 ;  /* 0x000000a811a87223 */ /* 0x000fe20000010010 */
[----:B------:R-:W-:Y:S01]  /*3ce80*/  SHF.L.U32 R170, R118, 0x10, RZ ;  /* 0x0000001076aa7819 */ /* 0x000fe200000006ff */
[----:B------:R-:W-:Y:S01]  /*3ce90*/  IMAD.U32 R16, R90, 0x10000, RZ ;  /* 0x000100005a107824 */ /* 0x000fe200078e00ff */
[----:B------:R-:W-:Y:S01]  /*3cea0*/  SHF.L.U32 R165, R66, 0x10, RZ ;  /* 0x0000001042a57819 */ /* 0x000fe200000006ff */
[----:B------:R-:W-:Y:S01]  /*3ceb0*/  FMUL.FTZ R177, R142, R177 ;  /* 0x000000b18eb17220 */ /* 0x000fe20000410000 */
[----:B------:R-:W-:Y:S01]  /*3cec0*/  IMAD.U32 R18, R94, 0x10000, RZ ;  /* 0x000100005e127824 */ /* 0x000fe200078e00ff */
[----:B------:R-:W-:Y:S01]  /*3ced0*/  SHF.L.U32 R20, R20, 0x10, RZ ;  /* 0x0000001014147819 */ /* 0x000fe200000006ff */
[----:B------:R-:W-:-:S02]  /*3cee0*/  IMAD.U32 R175, R175, 0x10000, RZ ;  /* 0x00010000afaf7824 */ /* 0x000fc400078e00ff */
[----:B------:R-:W-:Y:S01]  /*3cef0*/  FMUL.FTZ R143, R142, R143 ;  /* 0x0000008f8e8f7220 */ /* 0x000fe20000410000 */
[C-C-:B------:R-:W-:Y:S01]  /*3cf00*/  FFMA.FTZ R170, R177.reuse, R170, R16.reuse ;  /* 0x000000aab1aa7223 */ /* 0x140fe20000010010 */
[----:B------:R-:W-:Y:S01]  /*3cf10*/  FFMA.FTZ R165, R177, R18, R165 ;  /* 0x00000012b1a57223 */ /* 0x000fe200000100a5 */
[----:B------:R-:W-:Y:S01]  /*3cf20*/  PRMT R16, R119, 0x7632, R16 ;  /* 0x0000763277107816 */ /* 0x000fe20000000010 */
[----:B------:R-:W-:Y:S01]  /*3cf30*/  FFMA.FTZ R175, R143, R20, R175 ;  /* 0x000000148faf7223 */ /* 0x000fe200000100af */
[----:B------:R-:W-:Y:S02]  /*3cf40*/  PRMT R18, R91, 0x7632, R18 ;  /* 0x000076325b127816 */ /* 0x000fe40000000012 */
[----:B------:R-:W-:Y:S02]  /*3cf50*/  PRMT R164, R94, 0x7632, R164 ;  /* 0x000076325ea47816 */ /* 0x000fe400000000a4 */
[----:B------:R-:W-:Y:S02]  /*3cf60*/  PRMT R19, R66, 0x7632, R19 ;  /* 0x0000763242137816 */ /* 0x000fe40000000013 */
[----:B------:R-:W-:-:S02]  /*3cf70*/  F2FP.BF16.F32.PACK_AB R21, R147, R159 ;  /* 0x0000009f9315723e */ /* 0x000fc400000010ff */
[----:B------:R-:W-:Y:S02]  /*3cf80*/  F2FP.BF16.F32.PACK_AB R20, R25, R146 ;  /* 0x000000921914723e */ /* 0x000fe400000010ff */
[----:B------:R-:W0:Y:S01]  /*3cf90*/  LDC.64 R146, c[0x0][0x380] ;  /* 0x0000e000ff927b82 */ /* 0x000e220000000a00 */
[----:B------:R-:W-:Y:S02]  /*3cfa0*/  IMAD.U32 R16, R16, 0x10000, RZ ;  /* 0x0001000010107824 */ /* 0x000fe400078e00ff */
[----:B------:R-:W-:Y:S02]  /*3cfb0*/  IMAD.U32 R18, R18, 0x10000, RZ ;  /* 0x0001000012127824 */ /* 0x000fe400078e00ff */
[----:B------:R-:W-:Y:S02]  /*3cfc0*/  IMAD.U32 R164, R164, 0x10000, RZ ;  /* 0x00010000a4a47824 */ /* 0x000fe400078e00ff */
[----:B------:R-:W-:Y:S02]  /*3cfd0*/  IMAD.U32 R19, R19, 0x10000, RZ ;  /* 0x0001000013137824 */ /* 0x000fe400078e00ff */
[----:B------:R-:W-:Y:S01]  /*3cfe0*/  FFMA.FTZ R177, R143, R16, R18 ;  /* 0x000000108fb17223 */ /* 0x000fe20000010012 */
[----:B------:R-:W-:Y:S01]  /*3cff0*/  SHF.L.U32 R16, R91, 0x10, RZ ;  /* 0x000000105b107819 */ /* 0x000fe200000006ff */
[----:B------:R-:W-:Y:S01]  /*3d000*/  FMUL.FTZ R183, R142, R183 ;  /* 0x000000b78eb77220 */ /* 0x000fe20000410000 */
[----:B------:R-:W-:Y:S01]  /*3d010*/  FFMA.FTZ R164, R17, R164, R19 ;  /* 0x000000a411a47223 */ /* 0x000fe20000010013 */
[----:B------:R-:W-:-:S02]  /*3d020*/  IMAD.U32 R182, R119, 0x10000, RZ ;  /* 0x0001000077b67824 */ /* 0x000fc400078e00ff */
[----:B------:R-:W-:Y:S02]  /*3d030*/  IMAD.U32 R176, R95, 0x10000, RZ ;  /* 0x000100005fb07824 */ /* 0x000fe400078e00ff */
[----:B------:R-:W-:Y:S02]  /*3d040*/  IMAD.U32 R17, R67, 0x10000, RZ ;  /* 0x0001000043117824 */ /* 0x000fe400078e00ff */
[----:B------:R-:W-:Y:S01]  /*3d050*/  FFMA.FTZ R182, R183, R182, R16 ;  /* 0x000000b6b7b67223 */ /* 0x000fe20000010010 */
[----:B------:R-:W-:Y:S01]  /*3d060*/  IMAD.WIDE.U32 R142, R162, 0x10, R140 ;  /* 0x00000010a28e7825 */ /* 0x000fe200078e008c */
[----:B------:R-:W-:-:S03]  /*3d070*/  F2FP.BF16.F32.PACK_AB R19, R35, R33 ;  /* 0x000000212313723e */ /* 0x000fc600000010ff */
[----:B------:R-:W-:Y:S01]  /*3d080*/  FFMA.FTZ R176, R183, R176, R17 ;  /* 0x000000b0b7b07223 */ /* 0x000fe20000010011 */
[----:B------:R-:W-:Y:S01]  /*3d090*/  F2FP.BF16.F32.PACK_AB R18, R32, R30 ;  /* 0x0000001e2012723e */ /* 0x000fe200000010ff */
[----:B------:R-:W-:Y:S01]  /*3d0a0*/  IMAD.WIDE.U32 R144, R153, 0x10, R28 ;  /* 0x0000001099907825 */ /* 0x000fe200078e001c */
[----:B------:R-:W-:Y:S02]  /*3d0b0*/  F2FP.BF16.F32.PACK_AB R17, R27, R26 ;  /* 0x0000001a1b11723e */ /* 0x000fe400000010ff */
[----:B------:R-:W-:Y:S01]  /*3d0c0*/  F2FP.BF16.F32.PACK_AB R16, R23, R22 ;  /* 0x000000161710723e */ /* 0x000fe200000010ff */
[----:B------:R-:W-:Y:S01]  /*3d0d0*/  IMAD.WIDE.U32 R140, R172, 0x10, R140 ;  /* 0x00000010ac8c7825 */ /* 0x000fe200078e008c */
[----:B------:R-:W-:Y:S02]  /*3d0e0*/  F2FP.BF16.F32.PACK_AB R23, R160, R169 ;  /* 0x000000a9a017723e */ /* 0x000fe400000010ff */
[----:B------:R-:W-:Y:S01]  /*3d0f0*/  F2FP.BF16.F32.PACK_AB R22, R156, R167 ;  /* 0x000000a79c16723e */ /* 0x000fe200000010ff */
[----:B------:R-:W-:Y:S01]  /*3d100*/  IMAD.WIDE.U32 R162, R162, 0x10, R28 ;  /* 0x00000010a2a27825 */ /* 0x000fe200078e001c */
[----:B------:R-:W-:-:S02]  /*3d110*/  F2FP.BF16.F32.PACK_AB R27, R150, R174 ;  /* 0x000000ae961b723e */ /* 0x000fc400000010ff */
[----:B------:R-:W-:Y:S01]  /*3d120*/  F2FP.BF16.F32.PACK_AB R26, R34, R152 ;  /* 0x00000098221a723e */ /* 0x000fe200000010ff */
[----:B------:R-:W-:Y:S01]  /*3d130*/  IMAD.WIDE.U32 R172, R172, 0x10, R28 ;  /* 0x00000010acac7825 */ /* 0x000fe200078e001c */
[----:B------:R-:W-:Y:S02]  /*3d140*/  F2FP.BF16.F32.PACK_AB R25, R31, R149 ;  /* 0x000000951f19723e */ /* 0x000fe400000010ff */
[----:B------:R-:W-:Y:S02]  /*3d150*/  F2FP.BF16.F32.PACK_AB R24, R24, R14 ;  /* 0x0000000e1818723e */ /* 0x000fe400000010ff */
[----:B------:R-:W-:Y:S02]  /*3d160*/  F2FP.BF16.F32.PACK_AB R31, R177, R182 ;  /* 0x000000b6b11f723e */ /* 0x000fe400000010ff */
[----:B------:R-:W-:Y:S02]  /*3d170*/  F2FP.BF16.F32.PACK_AB R30, R168, R170 ;  /* 0x000000aaa81e723e */ /* 0x000fe400000010ff */
        /* <DEDUP_REMOVED lines=8> */
[----:B0-----:R-:W-:-:S03]  /*3d200*/  LEA R2, R146, R2, 0x2 ;  /* 0x0000000292027211 */ /* 0x001fc600078e10ff */
[----:B------:R1:W-:Y:S04]  /*3d210*/  STG.E.128 desc[UR6][R162.64], R24 ;  /* 0x00000018a2007986 */ /* 0x0003e8000c101d06 */
[----:B------:R1:W-:Y:S04]  /*3d220*/  STG.E.128 desc[UR6][R140.64], R28 ;  /* 0x0000001c8c007986 */ /* 0x0003e8000c101d06 */
[----:B------:R1:W-:Y:S01]  /*3d230*/  STG.E.128 desc[UR6][R172.64], R32 ;  /* 0x00000020ac007986 */ /* 0x0003e2000c101d06 */
[----:B------:R-:W-:-:S13]  /*3d240*/  ISETP.GE.AND P1, PT, R2, R147, PT ;  /* 0x000000930200720c */ /* 0x000fda0003f26270 */
[----:B------:R-:W-:Y:S05]  /*3d250*/  @!P1 BRA `(.L_x_1742) ;  /* 0xfffffc4000e09947 */ /* 0x000fea000383ffff */
[----:B------:R-:W-:Y:S05]  /*3d260*/  EXIT ;  /* 0x000000000000794d */ /* 0x000fea0003800000 */
.L_x_1741:
[----:B------:R-:W-:Y:S01]  /*3d270*/  HFMA2 R141, -RZ, RZ, 0, 1.847743988037109375e-06 ;  /* 0x0000001fff8d7431 */ /* 0x000fe200000001ff */
[----:B------:R-:W-:Y:S01]  /*3d280*/  BSSY B0, `(.L_x_1743) ;  /* 0x0000007000007945 */ /* 0x000fe20003800000 */
[----:B------:R-:W-:Y:S02]  /*3d290*/  IMAD.MOV.U32 R189, RZ, RZ, R143 ;  /* 0x000000ffffbd7224 */ /* 0x000fe400078e008f */
[----:B------:R-:W-:Y:S02]  /*3d2a0*/  IMAD.MOV.U32 R142, RZ, RZ, 0x1 ;  /* 0x00000001ff8e7424 */ /* 0x000fe400078e00ff */
[----:B------:R-:W-:-:S07]  /*3d2b0*/  IMAD.MOV.U32 R140, RZ, RZ, -0x1 ;  /* 0xffffffffff8c7424 */ /* 0x000fce00078e00ff */
[----:B------:R-:W-:Y:S05]  /*3d2c0*/  WARPSYNC.COLLECTIVE R140, `(.L_x_1744) ;  /* 0x000000008c087348 */ /* 0x000fea0003c00000 */
[----:B------:R0:W1:Y:S02]  /*3d2d0*/  SHFL.BFLY P2, R34, R189, R142, R141 ;  /* 0x0c00008ebd227389 */ /* 0x000064000004008d */
[----:B01----:R-:W-:Y:S05]  /*3d2e0*/  ENDCOLLECTIVE ;  /* 0x000000000000791b */ /* 0x003fea0003800000 */
.L_x_1744:
[----:B------:R-:W-:Y:S05]  /*3d2f0*/  BSYNC B0 ;  /* 0x0000000000007941 */ /* 0x000fea0003800000 */
.L_x_1743:
[----:B------:R-:W-:Y:S01]  /*3d300*/  FADD.FTZ R184, R143, R34 ;  /* 0x000000228fb87221 */ /* 0x000fe20000010000 */
[----:B------:R-:W-:Y:S01]  /*3d310*/  MOV R142, 0x2 ;  /* 0x00000002008e7802 */ /* 0x000fe20000000f00 */
[----:B------:R-:W-:Y:S01]  /*3d320*/  IMAD.MOV.U32 R141, RZ, RZ, 0x1f ;  /* 0x0000001fff8d7424 */ /* 0x000fe200078e00ff */
[----:B------:R-:W0:Y:S01]  /*3d330*/  LDC R35, c[0x0][0x400] ;  /* 0x00010000ff237b82 */ /* 0x000e220000000800 */
[----:B------:R-:W-:Y:S02]  /*3d340*/  IMAD.MOV.U32 R189, RZ, RZ, R184 ;  /* 0x000000ffffbd7224 */ /* 0x000fe400078e00b8 */
[----:B------:R-:W-:-:S07]  /*3d350*/  IMAD.MOV.U32 R140, RZ, RZ, -0x1 ;  /* 0xffffffffff8c7424 */ /* 0x000fce00078e00ff */
[----:B0-----:R-:W-:Y:S05]  /*3d360*/  WARPSYNC.COLLECTIVE R140, `(.L_x_1745) ;  /* 0x000000008c087348 */ /* 0x001fea0003c00000 */
[----:B------:R1:W2:Y:S02]  /*3d370*/  SHFL.BFLY P2, R34, R189, R142, R141 ;  /* 0x0c00008ebd227389 */ /* 0x0002a4000004008d */
[----:B012---:R-:W-:Y:S05]  /*3d380*/  ENDCOLLECTIVE ;  /* 0x000000000000791b */ /* 0x007fea0003800000 */
.L_x_1745:
[----:B------:R-:W-:Y:S02]  /*3d390*/  IMAD.MOV.U32 R142, RZ, RZ, 0x4 ;  /* 0x00000004ff8e7424 */ /* 0x000fe400078e00ff */
[----:B------:R-:W-:-:S05]  /*3d3a0*/  FADD.FTZ R185, R184, R34 ;  /* 0x00000022b8b97221 */ /* 0x000fca0000010000 */
[----:B------:R-:W-:-:S07]  /*3d3b0*/  MOV R189, R185 ;  /* 0x000000b900bd7202 */ /* 0x000fce0000000f00 */
[----:B------:R-:W-:Y:S05]  /*3d3c0*/  WARPSYNC.COLLECTIVE R140, `(.L_x_1746) ;  /* 0x000000008c087348 */ /* 0x000fea0003c00000 */
[----:B------:R0:W1:Y:S02]  /*3d3d0*/  SHFL.BFLY P2, R34, R189, R142, R141 ;  /* 0x0c00008ebd227389 */ /* 0x000064000004008d */
[----:B01----:R-:W-:Y:S05]  /*3d3e0*/  ENDCOLLECTIVE ;  /* 0x000000000000791b */ /* 0x003fea0003800000 */
.L_x_1746:
[----:B------:R-:W-:Y:S02]  /*3d3f0*/  HFMA2 R142, -RZ, RZ, 0, 4.76837158203125e-07 ;  /* 0x00000008ff8e7431 */ /* 0x000fe400000001ff */
[----:B------:R-:W-:-:S04]  /*3d400*/  FADD.FTZ R186, R185, R34 ;  /* 0x00000022b9ba7221 */ /* 0x000fc80000010000 */
[----:B------:R-:W-:-:S07]  /*3d410*/  IMAD.MOV.U32 R189, RZ, RZ, R186 ;  /* 0x000000ffffbd7224 */ /* 0x000fce00078e00ba */
[----:B------:R-:W-:Y:S05]  /*3d420*/  WARPSYNC.COLLECTIVE R140, `(.L_x_1747) ;  /* 0x000000008c087348 */ /* 0x000fea0003c00000 */
[----:B------:R0:W1:Y:S02]  /*3d430*/  SHFL.BFLY P2, R34, R189, R142, R141 ;  /* 0x0c00008ebd227389 */ /* 0x000064000004008d */
[----:B01----:R-:W-:Y:S05]  /*3d440*/  ENDCOLLECTIVE ;  /* 0x000000000000791b */ /* 0x003fea0003800000 */
.L_x_1747:
[----:B------:R-:W-:Y:S02]  /*3d450*/  IMAD.MOV.U32 R142, RZ, RZ, 0x10 ;  /* 0x00000010ff8e7424 */ /* 0x000fe400078e00ff */
[----:B------:R-:W-:-:S04]  /*3d460*/  FADD.FTZ R187, R186, R34 ;  /* 0x00000022babb7221 */ /* 0x000fc80000010000 */
[----:B------:R-:W-:-:S07]  /*3d470*/  IMAD.MOV.U32 R189, RZ, RZ, R187 ;  /* 0x000000ffffbd7224 */ /* 0x000fce00078e00bb */
[----:B------:R-:W-:Y:S05]  /*3d480*/  WARPSYNC.COLLECTIVE R140, `(.L_x_1748) ;  /* 0x000000008c087348 */ /* 0x000fea0003c00000 */
[----:B------:R0:W1:Y:S02]  /*3d490*/  SHFL.BFLY P2, R34, R189, R142, R141 ;  /* 0x0c00008ebd227389 */ /* 0x000064000004008d */
[----:B01----:R-:W-:Y:S05]  /*3d4a0*/  ENDCOLLECTIVE ;  /* 0x000000000000791b */ /* 0x003fea0003800000 */
.L_x_1748:
[----:B------:R-:W-:Y:S02]  /*3d4b0*/  IMAD.MOV.U32 R142, RZ, RZ, 0x1 ;  /* 0x00000001ff8e7424 */ /* 0x000fe400078e00ff */
        /* <DEDUP_REMOVED lines=8> */
[----:B------:R-:W-:Y:S01]  /*3d540*/  FFMA.FTZ R34, R143, R143, R34 ;  /* 0x0000008f8f227223 */ /* 0x000fe20000010022 */
[----:B------:R-:W-:-:S03]  /*3d550*/  FADD.FTZ R143, -R247, R144 ;  /* 0x00000090f78f7221 */ /* 0x000fc60000010100 */
        /* <DEDUP_REMOVED lines=87> */
[----:B------:R-:W-:-:S03]  /*3dad0*/  IMAD.MOV.U32 R141, RZ, RZ, 0x1f ;  /* 0x0000001fff8d7424 */ /* 0x000fc600078e00ff */
[----:B------:R-:W-:-:S05]  /*3dae0*/  FFMA.FTZ R143, R143, R143, R34 ;  /* 0x0000008f8f8f7223 */ /* 0x000fca0000010022 */
[----:B------:R-:W-:-:S07]  /*3daf0*/  MOV R189, R143 ;  /* 0x0000008f00bd7202 */ /* 0x000fce0000000f00 */
[----:B------:R-:W-:Y:S05]  /*3db00*/  WARPSYNC.COLLECTIVE R140, `(.L_x_1749) ;  /* 0x000000008c087348 */ /* 0x000fea0003c00000 */
[----:B------:R0:W1:Y:S02]  /*3db10*/  SHFL.BFLY P2, R34, R189, R142, R141 ;  /* 0x0c00008ebd227389 */ /* 0x000064000004008d */
[----:B01----:R-:W-:Y:S05]  /*3db20*/  ENDCOLLECTIVE ;  /* 0x000000000000791b */ /* 0x003fea0003800000 */
.L_x_1749:
[----:B------:R-:W-:Y:S02]  /*3db30*/  IMAD.MOV.U32 R142, RZ, RZ, 0x2 ;  /* 0x00000002ff8e7424 */ /* 0x000fe400078e00ff */
[----:B------:R-:W-:-:S05]  /*3db40*/  FADD.FTZ R184, R143, R34 ;  /* 0x000000228fb87221 */ /* 0x000fca0000010000 */
[----:B------:R-:W-:-:S07]  /*3db50*/  MOV R189, R184 ;  /* 0x000000b800bd7202 */ /* 0x000fce0000000f00 */
[----:B------:R-:W-:Y:S05]  /*3db60*/  WARPSYNC.COLLECTIVE R140, `(.L_x_1750) ;  /* 0x000000008c087348 */ /* 0x000fea0003c00000 */
[----:B------:R0:W1:Y:S02]  /*3db70*/  SHFL.BFLY P2, R34, R189, R142, R141 ;  /* 0x0c00008ebd227389 */ /* 0x000064000004008d */
[----:B01----:R-:W-:Y:S05]  /*3db80*/  ENDCOLLECTIVE ;  /* 0x000000000000791b */ /* 0x003fea0003800000 */
.L_x_1750:
[----:B------:R-:W-:Y:S02]  /*3db90*/  HFMA2 R142, -RZ, RZ, 0, 2.384185791015625e-07 ;  /* 0x00000004ff8e7431 */ /* 0x000fe400000001ff */
[----:B------:R-:W-:-:S04]  /*3dba0*/  FADD.FTZ R185, R184, R34 ;  /* 0x00000022b8b97221 */ /* 0x000fc80000010000 */
[----:B------:R-:W-:-:S07]  /*3dbb0*/  IMAD.MOV.U32 R189, RZ, RZ, R185 ;  /* 0x000000ffffbd7224 */ /* 0x000fce00078e00b9 */
[----:B------:R-:W-:Y:S05]  /*3dbc0*/  WARPSYNC.COLLECTIVE R140, `(.L_x_1751) ;  /* 0x000000008c087348 */ /* 0x000fea0003c00000 */
[----:B------:R0:W1:Y:S02]  /*3dbd0*/  SHFL.BFLY P2, R34, R189, R142, R141 ;  /* 0x0c00008ebd227389 */ /* 0x000064000004008d */
[----:B01----:R-:W-:Y:S05]  /*3dbe0*/  ENDCOLLECTIVE ;  /* 0x000000000000791b */ /* 0x003fea0003800000 */
.L_x_1751:
[----:B------:R-:W-:Y:S02]  /*3dbf0*/  IMAD.MOV.U32 R142, RZ, RZ, 0x8 ;  /* 0x00000008ff8e7424 */ /* 0x000fe400078e00ff */
[----:B------:R-:W-:-:S04]  /*3dc00*/  FADD.FTZ R186, R185, R34 ;  /* 0x00000022b9ba7221 */ /* 0x000fc80000010000 */
[----:B------:R-:W-:-:S07]  /*3dc10*/  IMAD.MOV.U32 R189, RZ, RZ, R186 ;  /* 0x000000ffffbd7224 */ /* 0x000fce00078e00ba */
[----:B------:R-:W-:Y:S05]  /*3dc20*/  WARPSYNC.COLLECTIVE R140, `(.L_x_1752) ;  /* 0x000000008c087348 */ /* 0x000fea0003c00000 */
[----:B------:R0:W1:Y:S02]  /*3dc30*/  SHFL.BFLY P2, R34, R189, R142, R141 ;  /* 0x0c00008ebd227389 */ /* 0x000064000004008d */
[----:B01----:R-:W-:Y:S05]  /*3dc40*/  ENDCOLLECTIVE ;  /* 0x000000000000791b */ /* 0x003fea0003800000 */
.L_x_1752:
[----:B------:R-:W-:Y:S02]  /*3dc50*/  IMAD.MOV.U32 R142, RZ, RZ, 0x10 ;  /* 0x00000010ff8e7424 */ /* 0x000fe400078e00ff */
[----:B------:R-:W-:-:S05]  /*3dc60*/  FADD.FTZ R187, R186, R34 ;  /* 0x00000022babb7221 */ /* 0x000fca0000010000 */
[----:B------:R-:W-:-:S07]  /*3dc70*/  MOV R189, R187 ;  /* 0x000000bb00bd7202 */ /* 0x000fce0000000f00 */
[----:B------:R-:W-:Y:S05]  /*3dc80*/  WARPSYNC.COLLECTIVE R140, `(.L_x_1753) ;  /* 0x000000008c087348 */ /* 0x000fea0003c00000 */
[----:B------:R0:W1:Y:S02]  /*3dc90*/  SHFL.BFLY P2, R34, R189, R142, R141 ;  /* 0x0c00008ebd227389 */ /* 0x000064000004008d */
[----:B01----:R-:W-:Y:S05]  /*3dca0*/  ENDCOLLECTIVE ;  /* 0x000000000000791b */ /* 0x003fea0003800000 */
.L_x_1753:
[----:B------:R-:W-:Y:S05]  /*3dcb0*/  BRA `(.L_x_1754) ;  /* 0xffffffd400687947 */ /* 0x000fea000383ffff */
.L_x_1755:
        /* <DEDUP_REMOVED lines=12> */
.L_x_33249:


//--------------------- .text._ZN10layer_norm31ln_parallel_residual_fwd_kernelINS_13Kernel_traitsI13__nv_bfloat16S2_S2_S2_fjLj1536ELj1ELj4ELj1ELj16ENS_18Kernel_traits_baseILj1536ES2_S2_S2_S2_fjLj128EEEEELb1ELb1ELb0EEEvNS_9FwdParamsE --------------------------
	.section	.text._ZN10layer_norm31ln_parallel_residual_fwd_kernelINS_13Kernel_traitsI13__nv_bfloat16S2_S2_S2_fjLj1536ELj1ELj4ELj1ELj16ENS_18Kernel_traits_baseILj1536ES2_S2_S2_S2_fjLj128EEEEELb1ELb1ELb0EEEvNS_9FwdParamsE,"ax",@progbits
	.align	128
        .global         _ZN10layer_norm31ln_parallel_residual_fwd_kernelINS_13Kernel_traitsI13__nv_bfloat16S2_S2_S2_fjLj1536ELj1ELj4ELj1ELj16ENS_18Kernel_traits_baseILj1536ES2_S2_S2_S2_fjLj128EEEEELb1ELb1ELb0EEEvNS_9FwdParamsE
        .type           _ZN10layer_norm31ln_parallel_residual_fwd_kernelINS_13Kernel_traitsI13__nv_bfloat16S2_S2_S2_fjLj1536ELj1ELj4ELj1ELj16ENS_18Kernel_traits_baseILj1536ES2_S2_S2_S2_fjLj128EEEEELb1ELb1ELb0EEEvNS_9FwdParamsE,@function
        .size           _ZN10layer_norm31ln_parallel_residual_fwd_kernelINS_13Kernel_traitsI13__nv_bfloat16S2_S2_S2_fjLj1536ELj1ELj4ELj1ELj16ENS_18Kernel_traits_baseILj1536ES2_S2_S2_S2_fjLj128EEEEELb1ELb1ELb0EEEvNS_9FwdParamsE,(.L_x_33250 - _ZN10layer_norm31ln_parallel_residual_fwd_kernelINS_13Kernel_traitsI13__nv_bfloat16S2_S2_S2_fjLj1536ELj1ELj4ELj1ELj16ENS_18Kernel_traits_baseILj1536ES2_S2_S2_S2_fjLj128EEEEELb1ELb1ELb0EEEvNS_9FwdParamsE)
        .other          _ZN10layer_norm31ln_parallel_residual_fwd_kernelINS_13Kernel_traitsI13__nv_bfloat16S2_S2_S2_fjLj1536ELj1ELj4ELj1ELj16ENS_18Kernel_traits_baseILj1536ES2_S2_S2_S2_fjLj128EEEEELb1ELb1ELb0EEEvNS_9FwdParamsE,@"STO_CUDA_ENTRY STV_DEFAULT"
_ZN10layer_norm31ln_parallel_residual_fwd_kernelINS_13Kernel_traitsI13__nv_bfloat16S2_S2_S2_fjLj1536ELj1ELj4ELj1ELj16ENS_18Kernel_traits_baseILj1536ES2_S2_S2_S2_fjLj128EEEEELb1ELb1ELb0EEEvNS_9FwdParamsE:
.text._ZN10layer_norm31ln_parallel_residual_fwd_kernelINS_13Kernel_traitsI13__nv_bfloat16S2_S2_S2_fjLj1536ELj1ELj4ELj1ELj16ENS_18Kernel_traits_baseILj1536ES2_S2_S2_S2_fjLj128EEEEELb1ELb1ELb0EEEvNS_9FwdParamsE:
[----:B------:R-:W-:Y:S01]  /*0000*/  LDC R1, c[0x0][0x37c] ;  /* 0x0000df00ff017b82 */ /* 0x000fe20000000800 */
[----:B------:R-:W0:Y:S07]  /*0010*/  LDCU.U8 UR4, c[0x0][0x464] ;  /* 0x00008c80ff0477ac */ /* 0x000e2e0008000000 */
[----:B------:R-:W1:Y:S01]  /*0020*/  LDC R158, c[0x0][0x458] ;  /* 0x00011600ff9e7b82 */ /* 0x000e620000000800 */
[----:B------:R-:W2:Y:S07]  /*0030*/  LDCU.64 UR6, c[0x0][0x358] ;  /* 0x00006b00ff0677ac */ /* 0x000eae0008000a00 */
[----:B------:R-:W3:Y:S01]  /*0040*/  LDC R159, c[0x0][0x45c] ;  /* 0x00011700ff9f7b82 */ /* 0x000ee20000000800 */
[----:B------:R-:W4:Y:S01]  /*0050*/  S2R R126, SR_TID.X ;  /* 0x00000000007e7919 */ /* 0x000f220000002100 */
[----:B------:R-:W5:Y:S06]  /*0060*/  LDCU.64 UR8, c[0x0][0x438] ;  /* 0x00008700ff0877ac */ /* 0x000f6c0008000a00 */
[----:B------:R-:W4:Y:S01]  /*0070*/  LDC R9, c[0x0][0x388] ;  /* 0x0000e200ff097b82 */ /* 0x000f220000000800 */
[----:B0-----:R-:W-:Y:S01]  /*0080*/  ISETP.NE.AND P0, PT, RZ, UR4, PT ;  /* 0x00000004ff007c0c */ /* 0x001fe2000bf05270 */
[----:B------:R-:W0:-:S12]  /*0090*/  LDCU.64 UR4, c[0x0][0x450] ;  /* 0x00008a00ff0477ac */ /* 0x000e180008000a00 */
[----:B-1----:R-:W-:Y:S01]  /*00a0*/  @P0 IMAD.MOV.U32 R2, RZ, RZ, R158 ;  /* 0x000000ffff020224 */ /* 0x002fe200078e009e */
[----:B------:R-:W1:Y:S01]  /*00b0*/  @P0 LDC R7, c[0x0][0x460] ;  /* 0x00011800ff070b82 */ /* 0x000e620000000800 */
[----:B---3--:R-:W-:Y:S01]  /*00c0*/  @P0 IMAD.MOV.U32 R3, RZ, RZ, R159 ;  /* 0x000000ffff030224 */ /* 0x008fe200078e009f */
[----:B0-----:R-:W-:-:S05]  /*00d0*/  MOV R122, UR4 ;  /* 0x00000004007a7c02 */ /* 0x001fca0008000f00 */
[----:B--2---:R-:W1:Y:S01]  /*00e0*/  @P0 LDG.E.64 R2, desc[UR6][R2.64] ;  /* 0x0000000602020981 */ /* 0x004e62000c1e1b00 */
[----:B------:R-:W-:-:S06]  /*00f0*/  IMAD.U32 R123, RZ, RZ, UR5 ;  /* 0x00000005ff7b7e24 */ /* 0x000fcc000f8e00ff */
[----:B------:R-:W2:Y:S01]  /*0100*/  @P0 LDG.E.64 R122, desc[UR6][R122.64] ;  /* 0x000000067a7a0981 */ /* 0x000ea2000c1e1b00 */
[----:B------:R-:W0:Y:S01]  /*0110*/  S2UR UR5, SR_CTAID.X ;  /* 0x00000000000579c3 */ /* 0x000e220000002500 */
[----:B-----5:R-:W-:Y:S01]  /*0120*/  UISETP.NE.U32.AND UP0, UPT, UR8, URZ, UPT ;  /* 0x000000ff0800728c */ /* 0x020fe2000bf05070 */
[----:B----4-:R-:W-:Y:S01]  /*0130*/  LOP3.LUT R129, R126, 0x1f, RZ, 0xc0, !PT ;  /* 0x0000001f7e817812 */ /* 0x010fe200078ec0ff */
[----:B------:R-:W-:Y:S01]  /*0140*/  BSSY.RECONVERGENT B0, `(.L_x_1756) ;  /* 0x0000085000007945 */ /* 0x000fe20003800200 */
[----:B------:R-:W-:Y:S01]  /*0150*/  SHF.R.S32.HI R0, RZ, 0x1f, R9 ;  /* 0x0000001fff007819 */ /* 0x000fe20000011409 */
[----:B------:R-:W-:Y:S02]  /*0160*/  UISETP.NE.AND.EX UP0, UPT, UR9, URZ, UPT, UP0 ;  /* 0x000000ff0900728c */ /* 0x000fe4000bf05300 */
[----:B------:R-:W-:Y:S01]  /*0170*/  IMAD.MOV.U32 R23, RZ, RZ, R129 ;  /* 0x000000ffff177224 */ /* 0x000fe200078e0081 */
[----:B------:R-:W3:Y:S01]  /*0180*/  LDC R5, c[0x0][0x360] ;  /* 0x0000d800ff057b82 */ /* 0x000ee20000000800 */
[----:B------:R-:W-:-:S03]  /*0190*/  LEA.HI R0, R0, R9, RZ, 0x3 ;  /* 0x0000000900007211 */ /* 0x000fc600078f18ff */
[----:B------:R-:W-:-:S04]  /*01a0*/  LOP3.LUT R127, R23, 0x1f, RZ, 0x3c, !PT ;  /* 0x0000001f177f7812 */ /* 0x000fc800078e3cff */
[----:B------:R-:W-:Y:S01]  /*01b0*/  LEA.HI.SX32 R127, R0, R127, 0x1d ;  /* 0x0000007f007f7211 */ /* 0x000fe200078feaff */
[----:B0-----:R-:W-:Y:S02]  /*01c0*/  USHF.L.U32 UR4, UR5, 0x2, URZ ;  /* 0x0000000205047899 */ /* 0x001fe400080006ff */
[--C-:B---3--:R-:W-:Y:S01]  /*01d0*/  IMAD R128, R5, UR5, R126.reuse ;  /* 0x0000000505807c24 */ /* 0x108fe2000f8e027e */
[----:B------:R-:W-:-:S04]  /*01e0*/  SHF.R.U32.HI R126, RZ, 0x5, R126 ;  /* 0x00000005ff7e7819 */ /* 0x000fc8000001167e */
[----:B------:R-:W-:Y:S02]  /*01f0*/  LOP3.LUT R126, R126, UR4, RZ, 0xfc, !PT ;  /* 0x000000047e7e7c12 */ /* 0x000fe4000f8efcff */
[----:B-1----:R-:W-:-:S04]  /*0200*/  @P0 IADD3 R158, P1, PT, R2, R7, RZ ;  /* 0x00000007029e0210 */ /* 0x002fc80007f3e0ff */
[----:B------:R-:W-:Y:S01]  /*0210*/  @P0 IADD3.X R159, PT, PT, RZ, R3, RZ, P1, !PT ;  /* 0x00000003ff9f0210 */ /* 0x000fe20000ffe4ff */
[C---:B--2---:R-:W-:Y:S01]  /*0220*/  VIADD R22, R122.reuse, 0x9e3779b9 ;  /* 0x9e3779b97a167836 */ /* 0x044fe20000000000 */
[C---:B------:R-:W-:Y:S01]  /*0230*/  IADD3 R25, PT, PT, R122.reuse, 0x3c6ef372, RZ ;  /* 0x3c6ef3727a197810 */ /* 0x040fe20007ffe0ff */
[C---:B------:R-:W-:Y:S01]  /*0240*/  VIADD R24, R123.reuse, 0xbb67ae85 ;  /* 0xbb67ae857b187836 */ /* 0x040fe20000000000 */
[C---:B------:R-:W-:Y:S01]  /*0250*/  IADD3 R28, PT, PT, R123.reuse, 0x32370b8f, RZ ;  /* 0x32370b8f7b1c7810 */ /* 0x040fe20007ffe0ff */
[C---:B------:R-:W-:Y:S01]  /*0260*/  VIADD R26, R123.reuse, 0x76cf5d0a ;  /* 0x76cf5d0a7b1a7836 */ /* 0x040fe20000000000 */
[C---:B------:R-:W-:Y:S01]  /*0270*/  IADD3 R31, PT, PT, R122.reuse, 0x1715609d, RZ ;  /* 0x1715609d7a1f7810 */ /* 0x040fe20007ffe0ff */
[C---:B------:R-:W-:Y:S01]  /*0280*/  VIADD R27, R122.reuse, 0xdaa66d2b ;  /* 0xdaa66d2b7a1b7836 */ /* 0x040fe20000000000 */
[C---:B------:R-:W-:Y:S01]  /*0290*/  IADD3 R34, PT, PT, R123.reuse, 0x646e171e, RZ ;  /* 0x646e171e7b227810 */ /* 0x040fe20007ffe0ff */
[C---:B------:R-:W-:Y:S01]  /*02a0*/  VIADD R29, R122.reuse, 0x78dde6e4 ;  /* 0x78dde6e47a1d7836 */ /* 0x040fe20000000000 */
[----:B------:R-:W-:Y:S01]  /*02b0*/  IADD3 R37, PT, PT, R122, -0xe443238, RZ ;  /* 0xf1bbcdc87a257810 */ /* 0x000fe20007ffe0ff */
[C---:B------:R-:W-:Y:S01]  /*02c0*/  VIADD R30, R123.reuse, 0xed9eba14 ;  /* 0xed9eba147b1e7836 */ /* 0x040fe20000000000 */
[--C-:B------:R-:W-:Y:S01]  /*02d0*/  SHF.R.U64 R125, R158, 0x2, R159.reuse ;  /* 0x000000029e7d7819 */ /* 0x100fe2000000129f */
[----:B------:R-:W-:Y:S01]  /*02e0*/  VIADD R32, R123, 0xa9066899 ;  /* 0xa90668997b207836 */ /* 0x000fe20000000000 */
[----:B------:R-:W-:Y:S01]  /*02f0*/  SHF.R.U32.HI R121, RZ, 0x2, R159 ;  /* 0x00000002ff797819 */ /* 0x000fe2000001169f */
[----:B------:R-:W-:-:S02]  /*0300*/  VIADD R33, R122, 0xb54cda56 ;  /* 0xb54cda567a217836 */ /* 0x000fc40000000000 */
[----:B------:R-:W-:Y:S02]  /*0310*/  VIADD R35, R122, 0x5384540f ;  /* 0x5384540f7a237836 */ /* 0x000fe40000000000 */
[C---:B------:R-:W-:Y:S02]  /*0320*/  VIADD R36, R123.reuse, 0x1fd5c5a3 ;  /* 0x1fd5c5a37b247836 */ /* 0x040fe40000000000 */
[C---:B------:R-:W-:Y:S02]  /*0330*/  VIADD R38, R123.reuse, 0xdb3d7428 ;  /* 0xdb3d74287b267836 */ /* 0x040fe40000000000 */
[----:B------:R-:W-:Y:S01]  /*0340*/  VIADD R39, R123, 0x96a522ad ;  /* 0x96a522ad7b277836 */ /* 0x000fe20000000000 */
[----:B------:R-:W-:Y:S06]  /*0350*/  BRA.U !UP0, `(.L_x_1757) ;  /* 0x0000000108cc7547 */ /* 0x000fec000b800000 */
[C---:B------:R-:W-:Y:S02]  /*0360*/  ISETP.GE.U32.AND P4, PT, R127.reuse, 0x20, PT ;  /* 0x000000207f00780c */ /* 0x040fe40003f86070 */
[C---:B------:R-:W-:Y:S02]  /*0370*/  ISETP.GE.U32.AND P0, PT, R127.reuse, 0x40, PT ;  /* 0x000000407f00780c */ /* 0x040fe40003f06070 */
[C---:B------:R-:W-:Y:S02]  /*0380*/  ISETP.GE.U32.AND P1, PT, R127.reuse, 0x60, PT ;  /* 0x000000607f00780c */ /* 0x040fe40003f26070 */
[C---:B------:R-:W-:Y:S02]  /*0390*/  ISETP.GE.U32.AND P2, PT, R127.reuse, 0x80, PT ;  /* 0x000000807f00780c */ /* 0x040fe40003f46070 */
[----:B------:R-:W-:Y:S02]  /*03a0*/  ISETP.GE.U32.AND P3, PT, R127, 0xa0, PT ;  /* 0x000000a07f00780c */ /* 0x000fe40003f66070 */
[----:B------:R-:W-:-:S03]  /*03b0*/  LOP3.LUT R124, R124, 0xfffffbff, RZ, 0xc0, !PT ;  /* 0xfffffbff7c7c7812 */ /* 0x000fc600078ec0ff */
[----:B------:R-:W0:Y:S01]  /*03c0*/  @P4 LDC.64 R2, c[0x0][0x3d0] ;  /* 0x0000f400ff024b82 */ /* 0x000e220000000a00 */
[----:B------:R-:W-:-:S07]  /*03d0*/  @P4 LOP3.LUT R124, R124, 0x400, RZ, 0xfc, !PT ;  /* 0x000004007c7c4812 */ /* 0x000fce00078efcff */
        /* <DEDUP_REMOVED lines=26> */
[----:B---3--:R-:W-:-:S04]  /*0580*/  @P2 IMAD.WIDE.U32 R16, R23, 0x10, R16 ;  /* 0x0000001017102825 */ /* 0x008fc800078e0010 */
[----:B------:R-:W-:Y:S01]  /*0590*/  @P2 VIADD R23, R23, 0x20 ;  /* 0x0000002017172836 */ /* 0x000fe20000000000 */
[----:B------:R0:W5:Y:S03]  /*05a0*/  @P2 LD.E.128 R72, desc[UR6][R16.64] ;  /* 0x0000000610482980 */ /* 0x000166000c101d00 */
        /* <DEDUP_REMOVED lines=14> */
.L_x_1757:
[C---:B------:R-:W-:Y:S02]  /*0690*/  ISETP.GE.U32.AND P5, PT, R127.reuse, 0x20, PT ;  /* 0x000000207f00780c */ /* 0x040fe40003fa6070 */
[C---:B------:R-:W-:Y:S02]  /*06a0*/  ISETP.GE.U32.AND P0, PT, R127.reuse, 0x40, PT ;  /* 0x000000407f00780c */ /* 0x040fe40003f06070 */
[C---:B------:R-:W-:Y:S02]  /*06b0*/  ISETP.GE.U32.AND P1, PT, R127.reuse, 0x60, PT ;  /* 0x000000607f00780c */ /* 0x040fe40003f26070 */
[C---:B------:R-:W-:Y:S02]  /*06c0*/  ISETP.GE.U32.AND P2, PT, R127.reuse, 0x80, PT ;  /* 0x000000807f00780c */ /* 0x040fe40003f46070 */
[C---:B------:R-:W-:Y:S02]  /*06d0*/  ISETP.GE.U32.AND P3, PT, R127.reuse, 0xa0, PT ;  /* 0x000000a07f00780c */ /* 0x040fe40003f66070 */
[----:B------:R-:W-:-:S02]  /*06e0*/  ISETP.GE.U32.AND P4, PT, R127, 0xc0, PT ;  /* 0x000000c07f00780c */ /* 0x000fc40003f86070 */
[----:B------:R-:W-:Y:S01]  /*06f0*/  LOP3.LUT R124, R124, 0xfffffbff, RZ, 0xc0, !PT ;  /* 0xfffffbff7c7c7812 */ /* 0x000fe200078ec0ff */
[----:B------:R-:W0:Y:S01]  /*0700*/  @P5 LDC.64 R2, c[0x0][0x3d0] ;  /* 0x0000f400ff025b82 */ /* 0x000e220000000a00 */
[----:B------:R-:W-:Y:S02]  /*0710*/  HFMA2 R74, -RZ, RZ, 0, 0 ;  /* 0x00000000ff4a7431 */ /* 0x000fe400000001ff */
[----:B------:R-:W-:Y:S01]  /*0720*/  IMAD.MOV.U32 R66, RZ, RZ, RZ ;  /* 0x000000ffff427224 */ /* 0x000fe200078e00ff */
[----:B------:R-:W-:-:S04]  /*0730*/  @P5 LOP3.LUT R124, R124, 0x400, RZ, 0xfc, !PT ;  /* 0x000004007c7c5812 */ /* 0x000fc800078efcff */
        /* <DEDUP_REMOVED lines=11> */
[----:B--2---:R-:W-:-:S04]  /*07f0*/  @P1 IMAD.WIDE.U32 R8, R23, 0x10, R8 ;  /* 0x0000001017081825 */ /* 0x004fc800078e0008 */
[----:B------:R-:W-:Y:S01]  /*0800*/  @P1 VIADD R23, R23, 0x20 ;  /* 0x0000002017171836 */ /* 0x000fe20000000000 */
[----:B------:R0:W5:Y:S03]  /*0810*/  @P1 LDG.E.128 R84, desc[UR6][R8.64] ;  /* 0x0000000608541981 */ /* 0x000166000c1e1d00 */
        /* <DEDUP_REMOVED lines=16> */
[----:B------:R-:W-:Y:S01]  /*0920*/  @P5 IMAD.MOV.U32 R99, RZ, RZ, RZ ;  /* 0x000000ffff635224 */ /* 0x000fe200078e00ff */
[----:B------:R-:W-:-:S02]  /*0930*/  @P4 CS2R R58, SRZ ;  /* 0x00000000003a4805 */ /* 0x000fc4000001ff00 */
[----:B------:R-:W-:Y:S01]  /*0940*/  @P4 CS2R R56, SRZ ;  /* 0x0000000000384805 */ /* 0x000fe2000001ff00 */
[----:B------:R-:W-:Y:S01]  /*0950*/  @P0 IMAD.MOV.U32 R91, RZ, RZ, RZ ;  /* 0x000000ffff5b0224 */ /* 0x000fe200078e00ff */
[----:B------:R-:W-:Y:S01]  /*0960*/  @P1 MOV R83, RZ ;  /* 0x000000ff00531202 */ /* 0x000fe20000000f00 */
[----:B------:R-:W-:Y:S02]  /*0970*/  @P2 IMAD.MOV.U32 R75, RZ, RZ, RZ ;  /* 0x000000ffff4b2224 */ /* 0x000fe400078e00ff */
[----:B0-----:R-:W-:-:S07]  /*0980*/  @P3 IMAD.MOV.U32 R67, RZ, RZ, RZ ;  /* 0x000000ffff433224 */ /* 0x001fce00078e00ff */
.L_x_1758:
[----:B------:R-:W-:Y:S05]  /*0990*/  BSYNC.RECONVERGENT B0 ;  /* 0x0000000000007941 */ /* 0x000fea0003800200 */
.L_x_1756:
[----:B------:R-:W0:Y:S02]  /*09a0*/  LDCU UR4, c[0x0][0x384] ;  /* 0x00007080ff0477ac */ /* 0x000e240008000800 */
[----:B0-----:R-:W-:-:S13]  /*09b0*/  ISETP.GE.AND P0, PT, R126, UR4, PT ;  /* 0x000000047e007c0c */ /* 0x001fda000bf06270 */
[----:B------:R-:W-:Y:S05]  /*09c0*/  @P0 EXIT ;  /* 0x000000000000094d */ /* 0x000fea0003800000 */
[----:B------:R-:W-:Y:S01]  /*09d0*/  IMAD.HI.U32 R3, R128, -0x326172a9, RZ ;  /* 0xcd9e8d5780037827 */ /* 0x000fe200078e00ff */
[----:B------:R-:W-:Y:S01]  /*09e0*/  LOP3.LUT R158, R158, 0x3, RZ, 0xc0, !PT ;  /* 0x000000039e9e7812 */ /* 0x000fe200078ec0ff */
[----:B------:R-:W0:Y:S01]  /*09f0*/  LDCU UR12, c[0x0][0x388] ;  /* 0x00007100ff0c77ac */ /* 0x000e220008000800 */
[----:B-----5:R-:W-:Y:S01]  /*0a00*/  PRMT R120, R59, 0x7632, R120 ;  /* 0x000076323b787816 */ /* 0x020fe20000000078 */
[----:B------:R-:W-:Y:S01]  /*0a10*/  IMAD.HI.U32 R5, R125, -0x2daee0ad, RZ ;  /* 0xd2511f537d057827 */ /* 0x000fe200078e00ff */
[----:B------:R-:W-:Y:S01]  /*0a20*/  LOP3.LUT R3, R121, R3, R122, 0x96, !PT ;  /* 0x0000000379037212 */ /* 0x000fe200078e967a */
[----:B------:R-:W1:Y:S01]  /*0a30*/  LDCU.U8 UR10, c[0x0][0x410] ;  /* 0x00008200ff0a77ac */ /* 0x000e620008000000 */
[----:B------:R-:W-:Y:S01]  /*0a40*/  PRMT R119, R63, 0x7632, R119 ;  /* 0x000076323f777816 */ /* 0x000fe20000000077 */
[----:B------:R-:W-:Y:S01]  /*0a50*/  IMAD R9, R125, -0x2daee0ad, RZ ;  /* 0xd2511f537d097824 */ /* 0x000fe200078e02ff */
[----:B------:R-:W-:Y:S01]  /*0a60*/  LOP3.LUT R5, R5, R123, RZ, 0x3c, !PT ;  /* 0x0000007b05057212 */ /* 0x000fe200078e3cff */
[----:B------:R-:W-:Y:S01]  /*0a70*/  IMAD.HI.U32 R2, R3, -0x2daee0ad, RZ ;  /* 0xd2511f5303027827 */ /* 0x000fe200078e00ff */
[----:B------:R-:W-:Y:S01]  /*0a80*/  PRMT R118, R58, 0x7632, R118 ;  /* 0x000076323a767816 */ /* 0x000fe20000000076 */
[----:B------:R-:W2:Y:S01]  /*0a90*/  LDCU UR11, c[0x0][0x448] ;  /* 0x00008900ff0b77ac */ /* 0x000ea20008000800 */
[----:B------:R-:W-:Y:S01]  /*0aa0*/  PRMT R117, R62, 0x7632, R117 ;  /* 0x000076323e757816 */ /* 0x000fe20000000075 */
[----:B------:R-:W-:Y:S01]  /*0ab0*/  IMAD R7, R128, -0x326172a9, RZ ;  /* 0xcd9e8d5780077824 */ /* 0x000fe200078e02ff */
[----:B------:R-:W-:Y:S01]  /*0ac0*/  LOP3.LUT R2, R24, R9, R2, 0x96, !PT ;  /* 0x0000000918027212 */ /* 0x000fe200078e9602 */
[----:B------:R-:W-:Y:S01]  /*0ad0*/  IMAD.HI.U32 R0, R5, -0x326172a9, RZ ;  /* 0xcd9e8d5705007827 */ /* 0x000fe200078e00ff */
[----:B------:R-:W-:Y:S01]  /*0ae0*/  PRMT R116, R57, 0x7632, R116 ;  /* 0x0000763239747816 */ /* 0x000fe20000000074 */
[----:B------:R-:W3:Y:S01]  /*0af0*/  LDCU.64 UR4, c[0x0][0x398] ;  /* 0x00007300ff0477ac */ /* 0x000ee20008000a00 */
[----:B------:R-:W-:Y:S01]  /*0b00*/  PRMT R115, R61, 0x7632, R115 ;  /* 0x000076323d737816 */ /* 0x000fe20000000073 */
[----:B------:R-:W-:Y:S01]  /*0b10*/  IMAD R5, R5, -0x326172a9, RZ ;  /* 0xcd9e8d5705057824 */ /* 0x000fe200078e02ff */
[----:B------:R-:W-:Y:S01]  /*0b20*/  LOP3.LUT R0, R22, R7, R0, 0x96, !PT ;  /* 0x0000000716007212 */ /* 0x000fe200078e9600 */
[----:B------:R-:W-:Y:S01]  /*0b30*/  IMAD.HI.U32 R4, R2, -0x326172a9, RZ ;  /* 0xcd9e8d5702047827 */ /* 0x000fe200078e00ff */
[----:B------:R-:W-:Y:S01]  /*0b40*/  PRMT R114, R56, 0x7632, R114 ;  /* 0x0000763238727816 */ /* 0x000fe20000000072 */
[----:B------:R-:W4:Y:S01]  /*0b50*/  LDCU.64 UR8, c[0x0][0x3a0] ;  /* 0x00007400ff0877ac */ /* 0x000f220008000a00 */
[----:B------:R-:W-:Y:S01]  /*0b60*/  PRMT R113, R60, 0x7632, R113 ;  /* 0x000076323c717816 */ /* 0x000fe20000000071 */
[----:B------:R-:W-:Y:S01]  /*0b70*/  IMAD R6, R3, -0x2daee0ad, RZ ;  /* 0xd2511f5303067824 */ /* 0x000fe200078e02ff */
[----:B------:R-:W-:Y:S01]  /*0b80*/  LOP3.LUT R4, R25, R5, R4, 0x96, !PT ;  /* 0x0000000519047212 */ /* 0x000fe200078e9604 */
[----:B------:R-:W-:Y:S01]  /*0b90*/  IMAD.HI.U32 R3, R0, -0x2daee0ad, RZ ;  /* 0xd2511f5300037827 */ /* 0x000fe200078e00ff */
[----:B------:R-:W-:-:S02]  /*0ba0*/  PRMT R112, R67, 0x7632, R112 ;  /* 0x0000763243707816 */ /* 0x000fc40000000070 */
[----:B------:R-:W-:Y:S01]  /*0bb0*/  PRMT R111, R71, 0x7632, R111 ;  /* 0x00007632476f7816 */ /* 0x000fe2000000006f */
[----:B------:R-:W-:Y:S01]  /*0bc0*/  IMAD R7, R0, -0x2daee0ad, RZ ;  /* 0xd2511f5300077824 */ /* 0x000fe200078e02ff */
[----:B------:R-:W-:Y:S01]  /*0bd0*/  LOP3.LUT R3, R26, R6, R3, 0x96, !PT ;  /* 0x000000061a037212 */ /* 0x000fe200078e9603 */
[----:B------:R-:W-:Y:S01]  /*0be0*/  IMAD.HI.U32 R6, R4, -0x2daee0ad, RZ ;  /* 0xd2511f5304067827 */ /* 0x000fe200078e00ff */
[----:B------:R-:W-:Y:S02]  /*0bf0*/  PRMT R110, R66, 0x7632, R110 ;  /* 0x00007632426e7816 */ /* 0x000fe4000000006e */
        /* <DEDUP_REMOVED lines=36> */
[----:B------:R-:W-:Y:S01]  /*0e40*/  IMAD.HI.U32 R4, R3, -0x2daee0ad, RZ ;  /* 0xd2511f5303047827 */ /* 0x000fe200078e00ff */
[----:B------:R-:W-:Y:S02]  /*0e50*/  LOP3.LUT R2, R34, R7, R2, 0x96, !PT ;  /* 0x0000000722027212 */ /* 0x000fe400078e9602 */
[----:B------:R-:W-:Y:S01]  /*0e60*/  PRMT R34, R82, 0x7632, R34 ;  /* 0x0000763252227816 */ /* 0x000fe20000000022 */
[----:B------:R-:W-:Y:S01]  /*0e70*/  IMAD R7, R0, -0x2daee0ad, RZ ;  /* 0xd2511f5300077824 */ /* 0x000fe200078e02ff */
[----:B------:R-:W-:Y:S01]  /*0e80*/  PRMT R28, R91, 0x7632, R28 ;  /* 0x000076325b1c7816 */ /* 0x000fe2000000001c */
[----:B------:R-:W-:Y:S01]  /*0e90*/  IMAD R5, R5, -0x326172a9, RZ ;  /* 0xcd9e8d5705057824 */ /* 0x000fe200078e02ff */
[----:B------:R-:W-:Y:S01]  /*0ea0*/  PRMT R27, R95, 0x7632, R27 ;  /* 0x000076325f1b7816 */ /* 0x000fe2000000001b */
[----:B------:R-:W-:Y:S01]  /*0eb0*/  IMAD.HI.U32 R0, R2, -0x326172a9, RZ ;  /* 0xcd9e8d5702007827 */ /* 0x000fe200078e00ff */
[----:B------:R-:W-:-:S02]  /*0ec0*/  LOP3.LUT R4, R36, R7, R4, 0x96, !PT ;  /* 0x0000000724047212 */ /* 0x000fc400078e9604 */
[----:B------:R-:W-:Y:S01]  /*0ed0*/  PRMT R36, R83, 0x7632, R36 ;  /* 0x0000763253247816 */ /* 0x000fe20000000024 */
[----:B------:R-:W-:Y:S01]  /*0ee0*/  IMAD R6, R3, -0x2daee0ad, RZ ;  /* 0xd2511f5303067824 */ /* 0x000fe200078e02ff */
[----:B------:R-:W-:Y:S01]  /*0ef0*/  LOP3.LUT R0, R35, R5, R0, 0x96, !PT ;  /* 0x0000000523007212 */ /* 0x000fe200078e9600 */
[----:B------:R-:W-:Y:S01]  /*0f00*/  IMAD R5, R2, -0x326172a9, RZ ;  /* 0xcd9e8d5702057824 */ /* 0x000fe200078e02ff */
[----:B------:R-:W-:Y:S01]  /*0f10*/  PRMT R35, R87, 0x7632, R35 ;  /* 0x0000763257237816 */ /* 0x000fe20000000023 */
[----:B------:R-:W-:Y:S01]  /*0f20*/  IMAD.HI.U32 R2, R4, -0x326172a9, RZ ;  /* 0xcd9e8d5704027827 */ /* 0x000fe200078e00ff */
[----:B------:R-:W-:Y:S02]  /*0f30*/  PRMT R26, R90, 0x7632, R26 ;  /* 0x000076325a1a7816 */ /* 0x000fe4000000001a */
[----:B------:R-:W-:Y:S01]  /*0f40*/  PRMT R25, R94, 0x7632, R25 ;  /* 0x000076325e197816 */ /* 0x000fe20000000019 */
[----:B------:R-:W-:Y:S01]  /*0f50*/  IMAD.HI.U32 R3, R0, -0x2daee0ad, RZ ;  /* 0xd2511f5300037827 */ /* 0x000fe200078e00ff */
[----:B------:R-:W-:-:S02]  /*0f60*/  LOP3.LUT R2, R37, R5, R2, 0x96, !PT ;  /* 0x0000000525027212 */ /* 0x000fc400078e9602 */
[----:B------:R-:W-:Y:S01]  /*0f70*/  IADD3 R5, PT, PT, R122, -0x700cb87f, RZ ;  /* 0x8ff347817a057810 */ /* 0x000fe20007ffe0ff */
        /* <DEDUP_REMOVED lines=10> */
[----:B------:R-:W-:Y:S01]  /*1020*/  IMAD.MOV.U32 R12, RZ, RZ, RZ ;  /* 0x000000ffff0c7224 */ /* 0x000fe200078e00ff */
[----:B------:R-:W-:Y:S01]  /*1030*/  LOP3.LUT R157, R5, R4, R157, 0x96, !PT ;  /* 0x00000004059d7212 */ /* 0x000fe200078e969d */
[----:B------:R-:W-:Y:S01]  /*1040*/  IMAD R156, R3, -0x326172a9, RZ ;  /* 0xcd9e8d57039c7824 */ /* 0x000fe200078e02ff */
[----:B------:R-:W-:Y:S01]  /*1050*/  PRMT R23, R93, 0x7632, R23 ;  /* 0x000076325d177816 */ /* 0x000fe20000000017 */
[----:B------:R-:W-:Y:S01]  /*1060*/  IMAD R186, R2, -0x2daee0ad, RZ ;  /* 0xd2511f5302ba7824 */ /* 0x000fe200078e02ff */
        /* <DEDUP_REMOVED lines=10> */
.L_x_2521:
[----:B------:R-:W-:Y:S01]  /*1110*/  IMAD R104, R126, UR12, RZ ;  /* 0x0000000c7e687c24 */ /* 0x000fe2000f8e02ff */
[----:B------:R-:W-:Y:S01]  /*1120*/  LOP3.LUT P0, RZ, R124, 0x400, RZ, 0xc0, !PT ;  /* 0x000004007cff7812 */ /* 0x000fe2000780c0ff */
[----:B------:R-:W-:Y:S03]  /*1130*/  BSSY.RECONVERGENT B0, `(.L_x_1759) ;  /* 0x00009a6000007945 */ /* 0x000fe60003800200 */
[----:B------:R-:W-:-:S04]  /*1140*/  SHF.R.S32.HI R105, RZ, 0x1f, R104 ;  /* 0x0000001fff697819 */ /* 0x000fc80000011468 */
[----:B------:R-:W-:-:S04]  /*1150*/  LEA.HI R104, R105, R104, RZ, 0x3 ;  /* 0x0000006869687211 */ /* 0x000fc800078f18ff */
[----:B------:R-:W-:-:S05]  /*1160*/  LEA.HI.SX32 R178, R104, R129, 0x1d ;  /* 0x0000008168b27211 */ /* 0x000fca00078feaff */
[----:B------:R-:W-:Y:S01]  /*1170*/  IMAD.MOV.U32 R179, RZ, RZ, R178 ;  /* 0x000000ffffb37224 */ /* 0x000fe200078e00b2 */
        /* <DEDUP_REMOVED lines=33> */
.L_x_1764:
        /* <DEDUP_REMOVED lines=13> */
.L_x_1766:
[----:B------:R-:W-:Y:S05]  /*1460*/  BSYNC.RECONVERGENT B2 ;  /* 0x0000000000027941 */ /* 0x000fea0003800200 */
.L_x_1765:
[----:B------:R-:W-:Y:S01]  /*1470*/  IMAD.WIDE.U32 R158, R128, -0x326172a9, RZ ;  /* 0xcd9e8d57809e7825 */ /* 0x000fe200078e00ff */
[----:B------:R-:W-:-:S03]  /*1480*/  LOP3.LUT R156, R12, R185, R123, 0x96, !PT ;  /* 0x000000b90c9c7212 */ /* 0x000fc600078e967b */
[----:B------:R-:W-:Y:S01]  /*1490*/  VIADD R185, R122, 0x9e3779b9 ;  /* 0x9e3779b97ab97836 */ /* 0x000fe20000000000 */
[----:B------:R-:W-:Y:S01]  /*14a0*/  LOP3.LUT R182, R121, R159, R122, 0x96, !PT ;  /* 0x0000009f79b67212 */ /* 0x000fe200078e967a */
[----:B------:R-:W-:-:S04]  /*14b0*/  IMAD.WIDE.U32 R156, R156, -0x326172a9, RZ ;  /* 0xcd9e8d579c9c7825 */ /* 0x000fc800078e00ff */
[----:B------:R-:W-:Y:S01]  /*14c0*/  IMAD.WIDE.U32 R182, R182, -0x2daee0ad, RZ ;  /* 0xd2511f53b6b67825 */ /* 0x000fe200078e00ff */
[----:B------:R-:W-:Y:S02]  /*14d0*/  LOP3.LUT R185, R185, R158, R157, 0x96, !PT ;  /* 0x0000009eb9b97212 */ /* 0x000fe400078e969d */
[C---:B------:R-:W-:Y:S01]  /*14e0*/  IADD3 R157, PT, PT, R123.reuse, 0x76cf5d0a, RZ ;  /* 0x76cf5d0a7b9d7810 */ /* 0x040fe20007ffe0ff */
[C---:B------:R-:W-:Y:S02]  /*14f0*/  VIADD R11, R123.reuse, 0xbb67ae85 ;  /* 0xbb67ae857b0b7836 */ /* 0x040fe40000000000 */
[----:B------:R-:W-:Y:S02]  /*1500*/  VIADD R139, R123, 0x1fd5c5a3 ;  /* 0x1fd5c5a37b8b7836 */ /* 0x000fe40000000000 */
[----:B------:R-:W-:Y:S01]  /*1510*/  IMAD.MOV.U32 R153, RZ, RZ, RZ ;  /* 0x000000ffff997224 */ /* 0x000fe200078e00ff */
[----:B------:R-:W-:Y:S01]  /*1520*/  LOP3.LUT R158, R11, R184, R183, 0x96, !PT ;  /* 0x000000b80b9e7212 */ /* 0x000fe200078e96b7 */
[----:B------:R-:W-:-:S04]  /*1530*/  IMAD.WIDE.U32 R184, R185, -0x2daee0ad, RZ ;  /* 0xd2511f53b9b87825 */ /* 0x000fc800078e00ff */
[----:B------:R-:W-:Y:S01]  /*1540*/  IMAD.WIDE.U32 R158, R158, -0x326172a9, RZ ;  /* 0xcd9e8d579e9e7825 */ /* 0x000fe200078e00ff */
[----:B------:R-:W-:-:S03]  /*1550*/  LOP3.LUT R157, R157, R182, R185, 0x96, !PT ;  /* 0x000000b69d9d7212 */ /* 0x000fc600078e96b9 */
[C---:B------:R-:W-:Y:S02]  /*1560*/  VIADD R11, R122.reuse, 0x3c6ef372 ;  /* 0x3c6ef3727a0b7836 */ /* 0x040fe40000000000 */
[----:B------:R-:W-:-:S03]  /*1570*/  VIADD R185, R122, 0xdaa66d2b ;  /* 0xdaa66d2b7ab97836 */ /* 0x000fc60000000000 */
[----:B------:R-:W-:Y:S01]  /*1580*/  LOP3.LUT R182, R11, R156, R159, 0x96, !PT ;  /* 0x0000009c0bb67212 */ /* 0x000fe200078e969f */
[----:B------:R-:W-:Y:S01]  /*1590*/  IMAD.WIDE.U32 R156, R157, -0x326172a9, RZ ;  /* 0xcd9e8d579d9c7825 */ /* 0x000fe200078e00ff */
[----:B------:R-:W-:-:S03]  /*15a0*/  IADD3 R11, PT, PT, R123, 0x32370b8f, RZ ;  /* 0x32370b8f7b0b7810 */ /* 0x000fc60007ffe0ff */
        /* <DEDUP_REMOVED lines=8> */
[----:B------:R-:W-:-:S05]  /*1630*/  VIADD R11, R122, 0x78dde6e4 ;  /* 0x78dde6e47a0b7836 */ /* 0x000fca0000000000 */
        /* <DEDUP_REMOVED lines=8> */
[----:B------:R-:W-:-:S03]  /*16c0*/  IADD3 R11, PT, PT, R122, -0x4ab325aa, RZ ;  /* 0xb54cda567a0b7810 */ /* 0x000fc60007ffe0ff */
[----:B------:R-:W-:Y:S01]  /*16d0*/  IMAD.WIDE.U32 R158, R158, -0x326172a9, RZ ;  /* 0xcd9e8d579e9e7825 */ /* 0x000fe200078e00ff */
[----:B------:R-:W-:-:S04]  /*16e0*/  LOP3.LUT R157, R157, R182, R185, 0x96, !PT ;  /* 0x000000b69d9d7212 */ /* 0x000fc800078e96b9 */
[----:B------:R-:W-:Y:S01]  /*16f0*/  LOP3.LUT R182, R11, R156, R159, 0x96, !PT ;  /* 0x0000009c0bb67212 */ /* 0x000fe200078e969f */
[----:B------:R-:W-:-:S04]  /*1700*/  IMAD.WIDE.U32 R156, R157, -0x326172a9, RZ ;  /* 0xcd9e8d579d9c7825 */ /* 0x000fc800078e00ff */
[----:B------:R-:W-:Y:S02]  /*1710*/  VIADD R11, R122, 0x5384540f ;  /* 0x5384540f7a0b7836 */ /* 0x000fe40000000000 */
[----:B------:R-:W-:-:S03]  /*1720*/  IMAD.WIDE.U32 R182, R182, -0x2daee0ad, RZ ;  /* 0xd2511f53b6b67825 */ /* 0x000fc600078e00ff */
[----:B------:R-:W-:Y:S01]  /*1730*/  LOP3.LUT R158, R11, R158, R157, 0x96, !PT ;  /* 0x0000009e0b9e7212 */ /* 0x000fe200078e969d */
[----:B------:R-:W-:Y:S01]  /*1740*/  VIADD R11, R122, 0xf1bbcdc8 ;  /* 0xf1bbcdc87a0b7836 */ /* 0x000fe20000000000 */
[----:B------:R-:W-:Y:S02]  /*1750*/  LOP3.LUT R184, R139, R184, R183, 0x96, !PT ;  /* 0x000000b88bb87212 */ /* 0x000fe400078e96b7 */
[----:B------:R-:W-:Y:S01]  /*1760*/  IADD3 R157, PT, PT, R123, -0x24c28bd8, RZ ;  /* 0xdb3d74287b9d7810 */ /* 0x000fe20007ffe0ff */
[----:B------:R-:W-:-:S04]  /*1770*/  IMAD.WIDE.U32 R158, R158, -0x2daee0ad, RZ ;  /* 0xd2511f539e9e7825 */ /* 0x000fc800078e00ff */
[----:B------:R-:W-:Y:S01]  /*1780*/  IMAD.WIDE.U32 R184, R184, -0x326172a9, RZ ;  /* 0xcd9e8d57b8b87825 */ /* 0x000fe200078e00ff */
[----:B------:R-:W-:Y:S02]  /*1790*/  LOP3.LUT R157, R157, R182, R159, 0x96, !PT ;  /* 0x000000b69d9d7212 */ /* 0x000fe400078e969f */
[----:B------:R-:W-:Y:S02]  /*17a0*/  IADD3 R159, PT, PT, R123, -0x695add53, RZ ;  /* 0x96a522ad7b9f7810 */ /* 0x000fe40007ffe0ff */
[----:B------:R-:W-:Y:S01]  /*17b0*/  LOP3.LUT R182, R11, R156, R185, 0x96, !PT ;  /* 0x0000009c0bb67212 */ /* 0x000fe200078e96b9 */
[----:B------:R-:W-:-:S04]  /*17c0*/  IMAD.WIDE.U32 R156, R157, -0x326172a9, RZ ;  /* 0xcd9e8d579d9c7825 */ /* 0x000fc800078e00ff */
[----:B------:R-:W-:Y:S02]  /*17d0*/  VIADD R11, R122, 0x8ff34781 ;  /* 0x8ff347817a0b7836 */ /* 0x000fe40000000000 */
[----:B------:R-:W-:-:S03]  /*17e0*/  IMAD.WIDE.U32 R182, R182, -0x2daee0ad, RZ ;  /* 0xd2511f53b6b67825 */ /* 0x000fc600078e00ff */
[----:B------:R-:W-:Y:S01]  /*17f0*/  LOP3.LUT R157, R11, R184, R157, 0x96, !PT ;  /* 0x000000b80b9d7212 */ /* 0x000fe200078e969d */
[----:B------:R-:W-:Y:S01]  /*1800*/  IMAD.MOV.U32 R11, RZ, RZ, R186 ;  /* 0x000000ffff0b7224 */ /* 0x000fe200078e00ba */
[----:B------:R-:W-:-:S07]  /*1810*/  LOP3.LUT R159, R159, R158, R183, 0x96, !PT ;  /* 0x0000009e9f9f7212 */ /* 0x000fce00078e96b7 */
.L_x_1763:
[----:B------:R-:W-:Y:S05]  /*1820*/  BSYNC.RECONVERGENT B1 ;  /* 0x0000000000017941 */ /* 0x000fea0003800200 */
.L_x_1762:
[----:B------:R-:W0:Y:S01]  /*1830*/  LDC R173, c[0x0][0x408] ;  /* 0x00010200ffad7b82 */ /* 0x000e220000000800 */
[----:B------:R-:W-:Y:S01]  /*1840*/  I2FP.F32.U32 R11, R11 ;  /* 0x0000000b000b7245 */ /* 0x000fe20000201000 */
[----:B------:R-:W-:Y:S02]  /*1850*/  HFMA2 R188, -RZ, RZ, 0.1171875, 0 ;  /* 0x2f800000ffbc7431 */ /* 0x000fe400000001ff */
[----:B-----5:R-:W-:Y:S01]  /*1860*/  IMAD.U32 R154, R104, 0x10000, RZ ;  /* 0x00010000689a7824 */ /* 0x020fe200078e00ff */
[----:B------:R-:W-:Y:S01]  /*1870*/  ISETP.NE.AND P3, PT, R153, 0x1, PT ;  /* 0x000000019900780c */ /* 0x000fe20003f65270 */
[----:B------:R-:W-:Y:S01]  /*1880*/  BSSY.RECONVERGENT B1, `(.L_x_1767) ;  /* 0x0000062000017945 */ /* 0x000fe20003800200 */
[----:B------:R-:W-:Y:S01]  /*1890*/  LOP3.LUT R124, R124, 0xffffffef, RZ, 0xc0, !PT ;  /* 0xffffffef7c7c7812 */ /* 0x000fe200078ec0ff */
[----:B------:R-:W-:Y:S01]  /*18a0*/  FFMA.FTZ R140, R11, R188, 1.1641532182693481445e-10 ;  /* 0x2f0000000b8c7423 */ /* 0x000fe200000100bc */
[----:B------:R-:W1:Y:S01]  /*18b0*/  LDC R187, c[0x0][0x404] ;  /* 0x00010100ffbb7b82 */ /* 0x000e620000000800 */
[----:B------:R-:W-:Y:S01]  /*18c0*/  PRMT R104, R104, 0x7632, R104 ;  /* 0x0000763268687816 */ /* 0x000fe20000000068 */
[----:B------:R-:W-:-:S02]  /*18d0*/  IMAD.MOV.U32 R139, RZ, RZ, R156 ;  /* 0x000000ffff8b7224 */ /* 0x000fc400078e009c */
[----:B0-----:R-:W-:Y:S01]  /*18e0*/  FMUL.FTZ R154, R154, R173 ;  /* 0x000000ad9a9a7220 */ /* 0x001fe20000410000 */
[----:B-1----:R-:W-:Y:S01]  /*18f0*/  FSETP.GTU.FTZ.AND P2, PT, R140, R187, PT ;  /* 0x000000bb8c00720b */ /* 0x002fe20003f5c000 */
[----:B------:R-:W-:-:S03]  /*1900*/  @P1 IMAD.U32 R140, R48, 0x10000, RZ ;  /* 0x00010000308c1824 */ /* 0x000fc600078e00ff */
[----:B------:R-:W-:Y:S01]  /*1910*/  FSEL R11, R154, RZ, !P2 ;  /* 0x000000ff9a0b7208 */ /* 0x000fe20005000000 */
[----:B------:R-:W-:Y:S01]  /*1920*/  HFMA2 R154, -RZ, RZ, 0, 1.1920928955078125e-07 ;  /* 0x00000002ff9a7431 */ /* 0x000fe200000001ff */
        /* <DEDUP_REMOVED lines=13> */
.L_x_1769:
        /* <DEDUP_REMOVED lines=13> */
.L_x_1771:
[----:B------:R-:W-:Y:S05]  /*1ad0*/  BSYNC.RECONVERGENT B2 ;  /* 0x0000000000027941 */ /* 0x000fea0003800200 */
.L_x_1770:
[----:B------:R-:W-:Y:S01]  /*1ae0*/  IMAD.WIDE.U32 R184, R128, -0x326172a9, RZ ;  /* 0xcd9e8d5780b87825 */ /* 0x000fe200078e00ff */
[----:B------:R-:W-:-:S03]  /*1af0*/  LOP3.LUT R156, R12, R191, R123, 0x96, !PT ;  /* 0x000000bf0c9c7212 */ /* 0x000fc600078e967b */
[----:B------:R-:W-:Y:S02]  /*1b00*/  HFMA2 R154, -RZ, RZ, 0, 0 ;  /* 0x00000000ff9a7431 */ /* 0x000fe400000001ff */
        /* <DEDUP_REMOVED lines=14> */
[----:B------:R-:W-:-:S04]  /*1bf0*/  IMAD.WIDE.U32 R156, R157, -0x326172a9, RZ ;  /* 0xcd9e8d579d9c7825 */ /* 0x000fc800078e00ff */
[----:B------:R-:W-:Y:S01]  /*1c00*/  IMAD.WIDE.U32 R158, R139, -0x2daee0ad, RZ ;  /* 0xd2511f538b9e7825 */ /* 0x000fe200078e00ff */
[----:B------:R-:W-:Y:S02]  /*1c10*/  IADD3 R139, PT, PT, R123, 0x32370b8f, RZ ;  /* 0x32370b8f7b8b7810 */ /* 0x000fe40007ffe0ff */
[----:B------:R-:W-:Y:S02]  /*1c20*/  LOP3.LUT R153, R153, R184, R157, 0x96, !PT ;  /* 0x000000b899997212 */ /* 0x000fe400078e969d */
[----:B------:R-:W-:-:S03]  /*1c30*/  LOP3.LUT R139, R139, R190, R159, 0x96, !PT ;  /* 0x000000be8b8b7212 */ /* 0x000fc600078e969f */
[----:B------:R-:W-:-:S04]  /*1c40*/  IMAD.WIDE.U32 R190, R153, -0x2daee0ad, RZ ;  /* 0xd2511f5399be7825 */ /* 0x000fc800078e00ff */
[----:B------:R-:W-:-:S04]  /*1c50*/  IMAD.WIDE.U32 R184, R139, -0x326172a9, RZ ;  /* 0xcd9e8d578bb87825 */ /* 0x000fc800078e00ff */
[----:B------:R-:W-:Y:S02]  /*1c60*/  VIADD R139, R122, 0x78dde6e4 ;  /* 0x78dde6e47a8b7836 */ /* 0x000fe40000000000 */
[----:B------:R-:W-:-:S03]  /*1c70*/  VIADD R153, R123, 0xed9eba14 ;  /* 0xed9eba147b997836 */ /* 0x000fc60000000000 */
[----:B------:R-:W-:Y:S02]  /*1c80*/  LOP3.LUT R139, R139, R156, R185, 0x96, !PT ;  /* 0x0000009c8b8b7212 */ /* 0x000fe400078e96b9 */
[----:B------:R-:W-:-:S03]  /*1c90*/  LOP3.LUT R153, R153, R158, R191, 0x96, !PT ;  /* 0x0000009e99997212 */ /* 0x000fc600078e96bf */
[----:B------:R-:W-:-:S04]  /*1ca0*/  IMAD.WIDE.U32 R158, R139, -0x2daee0ad, RZ ;  /* 0xd2511f538b9e7825 */ /* 0x000fc800078e00ff */
[----:B------:R-:W-:Y:S01]  /*1cb0*/  IMAD.WIDE.U32 R156, R153, -0x326172a9, RZ ;  /* 0xcd9e8d57999c7825 */ /* 0x000fe200078e00ff */
[----:B------:R-:W-:-:S03]  /*1cc0*/  IADD3 R153, PT, PT, R122, 0x1715609d, RZ ;  /* 0x1715609d7a997810 */ /* 0x000fc60007ffe0ff */
[----:B------:R-:W-:Y:S01]  /*1cd0*/  VIADD R139, R123, 0xa9066899 ;  /* 0xa90668997b8b7836 */ /* 0x000fe20000000000 */
[----:B------:R-:W-:-:S04]  /*1ce0*/  LOP3.LUT R153, R153, R184, R157, 0x96, !PT ;  /* 0x000000b899997212 */ /* 0x000fc800078e969d */
[----:B------:R-:W-:Y:S01]  /*1cf0*/  LOP3.LUT R139, R139, R190, R159, 0x96, !PT ;  /* 0x000000be8b8b7212 */ /* 0x000fe200078e969f */
[----:B------:R-:W-:-:S04]  /*1d00*/  IMAD.WIDE.U32 R190, R153, -0x2daee0ad, RZ ;  /* 0xd2511f5399be7825 */ /* 0x000fc800078e00ff */
[----:B------:R-:W-:Y:S01]  /*1d10*/  IMAD.WIDE.U32 R184, R139, -0x326172a9, RZ ;  /* 0xcd9e8d578bb87825 */ /* 0x000fe200078e00ff */
[----:B------:R-:W-:-:S03]  /*1d20*/  IADD3 R139, PT, PT, R122, -0x4ab325aa, RZ ;  /* 0xb54cda567a8b7810 */ /* 0x000fc60007ffe0ff */
[----:B------:R-:W-:Y:S01]  /*1d30*/  VIADD R153, R123, 0x646e171e ;  /* 0x646e171e7b997836 */ /* 0x000fe20000000000 */
[----:B------:R-:W-:-:S04]  /*1d40*/  LOP3.LUT R139, R139, R156, R185, 0x96, !PT ;  /* 0x0000009c8b8b7212 */ /* 0x000fc800078e96b9 */
[----:B------:R-:W-:Y:S01]  /*1d50*/  LOP3.LUT R153, R153, R158, R191, 0x96, !PT ;  /* 0x0000009e99997212 */ /* 0x000fe200078e96bf */
[----:B------:R-:W-:-:S04]  /*1d60*/  IMAD.WIDE.U32 R158, R139, -0x2daee0ad, RZ ;  /* 0xd2511f538b9e7825 */ /* 0x000fc800078e00ff */
[----:B------:R-:W-:-:S04]  /*1d70*/  IMAD.WIDE.U32 R156, R153, -0x326172a9, RZ ;  /* 0xcd9e8d57999c7825 */ /* 0x000fc800078e00ff */
[----:B------:R-:W-:Y:S02]  /*1d80*/  VIADD R139, R123, 0x1fd5c5a3 ;  /* 0x1fd5c5a37b8b7836 */ /* 0x000fe40000000000 */
[----:B------:R-:W-:-:S03]  /*1d90*/  VIADD R153, R122, 0x5384540f ;  /* 0x5384540f7a997836 */ /* 0x000fc60000000000 */
[----:B------:R-:W-:Y:S01]  /*1da0*/  LOP3.LUT R190, R139, R190, R159, 0x96, !PT ;  /* 0x000000be8bbe7212 */ /* 0x000fe200078e969f */
[----:B------:R-:W-:Y:S01]  /*1db0*/  VIADD R139, R122, 0xf1bbcdc8 ;  /* 0xf1bbcdc87a8b7836 */ /* 0x000fe20000000000 */
[----:B------:R-:W-:Y:S02]  /*1dc0*/  LOP3.LUT R184, R153, R184, R157, 0x96, !PT ;  /* 0x000000b899b87212 */ /* 0x000fe400078e969d */
[----:B------:R-:W-:Y:S01]  /*1dd0*/  IADD3 R153, PT, PT, R123, -0x24c28bd8, RZ ;  /* 0xdb3d74287b997810 */ /* 0x000fe20007ffe0ff */
[----:B------:R-:W-:-:S04]  /*1de0*/  IMAD.WIDE.U32 R190, R190, -0x326172a9, RZ ;  /* 0xcd9e8d57bebe7825 */ /* 0x000fc800078e00ff */
[----:B------:R-:W-:Y:S01]  /*1df0*/  IMAD.WIDE.U32 R184, R184, -0x2daee0ad, RZ ;  /* 0xd2511f53b8b87825 */ /* 0x000fe200078e00ff */
[----:B------:R-:W-:-:S04]  /*1e00*/  LOP3.LUT R139, R139, R156, R191, 0x96, !PT ;  /* 0x0000009c8b8b7212 */ /* 0x000fc800078e96bf */
[----:B------:R-:W-:Y:S01]  /*1e10*/  LOP3.LUT R153, R153, R158, R185, 0x96, !PT ;  /* 0x0000009e99997212 */ /* 0x000fe200078e96b9 */
[----:B------:R-:W-:Y:S01]  /*1e20*/  IMAD.WIDE.U32 R158, R139, -0x2daee0ad, RZ ;  /* 0xd2511f538b9e7825 */ /* 0x000fe200078e00ff */
[----:B------:R-:W-:-:S03]  /*1e30*/  IADD3 R139, PT, PT, R123, -0x695add53, RZ ;  /* 0x96a522ad7b8b7810 */ /* 0x000fc60007ffe0ff */
[----:B------:R-:W-:Y:S01]  /*1e40*/  IMAD.WIDE.U32 R156, R153, -0x326172a9, RZ ;  /* 0xcd9e8d57999c7825 */ /* 0x000fe200078e00ff */
[----:B------:R-:W-:-:S03]  /*1e50*/  LOP3.LUT R159, R139, R184, R159, 0x96, !PT ;  /* 0x000000b88b9f7212 */ /* 0x000fc600078e969f */
[----:B------:R-:W-:Y:S02]  /*1e60*/  VIADD R153, R122, 0x8ff34781 ;  /* 0x8ff347817a997836 */ /* 0x000fe40000000000 */
[----:B------:R-:W-:Y:S02]  /*1e70*/  IMAD.MOV.U32 R139, RZ, RZ, R182 ;  /* 0x000000ffff8b7224 */ /* 0x000fe400078e00b6 */
[----:B------:R-:W-:Y:S01]  /*1e80*/  IMAD.MOV.U32 R182, RZ, RZ, R158 ;  /* 0x000000ffffb67224 */ /* 0x000fe200078e009e */
[----:B------:R-:W-:-:S07]  /*1e90*/  LOP3.LUT R157, R153, R190, R157, 0x96, !PT ;  /* 0x000000be999d7212 */ /* 0x000fce00078e969d */
.L_x_1768:
[----:B------:R-:W-:Y:S05]  /*1ea0*/  BSYNC.RECONVERGENT B1 ;  /* 0x0000000000017941 */ /* 0x000fea0003800200 */
.L_x_1767:
[----:B------:R-:W-:Y:S01]  /*1eb0*/  I2FP.F32.U32 R139, R139 ;  /* 0x0000008b008b7245 */ /* 0x000fe20000201000 */
[----:B------:R-:W-:Y:S01]  /*1ec0*/  IMAD.U32 R140, R104, 0x10000, RZ ;  /* 0x00010000688c7824 */ /* 0x000fe200078e00ff */
[----:B------:R-:W-:Y:S01]  /*1ed0*/  ISETP.NE.AND P3, PT, R154, 0x1, PT ;  /* 0x000000019a00780c */ /* 0x000fe20003f65270 */
[----:B------:R-:W-:Y:S01]  /*1ee0*/  BSSY.RECONVERGENT B1, `(.L_x_1772) ;  /* 0x0000061000017945 */ /* 0x000fe20003800200 */
[----:B------:R-:W-:Y:S01]  /*1ef0*/  LOP3.LUT R124, R124, 0xfffffff7, RZ, 0xc0, !PT ;  /* 0xfffffff77c7c7812 */ /* 0x000fe200078ec0ff */
[----:B------:R-:W-:Y:S01]  /*1f00*/  FFMA.FTZ R104, R139, R188, 1.1641532182693481445e-10 ;  /* 0x2f0000008b687423 */ /* 0x000fe200000100bc */
[----:B------:R-:W-:Y:S01]  /*1f10*/  FMUL.FTZ R140, R140, R173 ;  /* 0x000000ad8c8c7220 */ /* 0x000fe20000410000 */
[----:B------:R-:W-:Y:S01]  /*1f20*/  @P1 PRMT R139, R48, 0x7632, R139 ;  /* 0x00007632308b1816 */ /* 0x000fe2000000008b */
[----:B------:R-:W-:Y:S02]  /*1f30*/  HFMA2 R158, -RZ, RZ, 0, 1.1920928955078125e-07 ;  /* 0x00000002ff9e7431 */ /* 0x000fe400000001ff */
[----:B------:R-:W-:Y:S01]  /*1f40*/  FSETP.GTU.FTZ.AND P2, PT, R104, R187, PT ;  /* 0x000000bb6800720b */ /* 0x000fe20003f5c000 */
[----:B------:R-:W-:-:S02]  /*1f50*/  IMAD.MOV.U32 R104, RZ, RZ, R156 ;  /* 0x000000ffff687224 */ /* 0x000fc400078e009c */
[----:B------:R-:W-:Y:S01]  /*1f60*/  @P1 IMAD.U32 R139, R139, 0x10000, RZ ;  /* 0x000100008b8b1824 */ /* 0x000fe200078e00ff */
        /* <DEDUP_REMOVED lines=14> */
.L_x_1774:
        /* <DEDUP_REMOVED lines=13> */
.L_x_1776:
[----:B------:R-:W-:Y:S05]  /*2120*/  BSYNC.RECONVERGENT B2 ;  /* 0x0000000000027941 */ /* 0x000fea0003800200 */
.L_x_1775:
        /* <DEDUP_REMOVED lines=8> */
[----:B------:R-:W-:Y:S02]  /*21b0*/  VIADD R153, R123, 0xbb67ae85 ;  /* 0xbb67ae857b997836 */ /* 0x000fe40000000000 */
[----:B------:R-:W-:-:S03]  /*21c0*/  IMAD.MOV.U32 R104, RZ, RZ, R182 ;  /* 0x000000ffff687224 */ /* 0x000fc600078e00b6 */
        /* <DEDUP_REMOVED lines=48> */
[----:B------:R-:W-:Y:S01]  /*24d0*/  HFMA2 R158, -RZ, RZ, 0, 0 ;  /* 0x00000000ff9e7431 */ /* 0x000fe200000001ff */
[----:B------:R-:W-:-:S07]  /*24e0*/  LOP3.LUT R157, R153, R190, R157, 0x96, !PT ;  /* 0x000000be999d7212 */ /* 0x000fce00078e969d */
.L_x_1773:
[----:B------:R-:W-:Y:S05]  /*24f0*/  BSYNC.RECONVERGENT B1 ;  /* 0x0000000000017941 */ /* 0x000fea0003800200 */
.L_x_1772:
        /* <DEDUP_REMOVED lines=10> */
[----:B------:R-:W-:Y:S01]  /*25a0*/  FSETP.GTU.FTZ.AND P3, PT, R104, R187, PT ;  /* 0x000000bb6800720b */ /* 0x000fe20003f7c000 */
[----:B------:R-:W-:-:S03]  /*25b0*/  @P1 IMAD.U32 R104, R49, 0x10000, RZ ;  /* 0x0001000031681824 */ /* 0x000fc600078e00ff */
        /* <DEDUP_REMOVED lines=14> */
.L_x_1779:
        /* <DEDUP_REMOVED lines=13> */
.L_x_1781:
[----:B------:R-:W-:Y:S05]  /*2770*/  BSYNC.RECONVERGENT B2 ;  /* 0x0000000000027941 */ /* 0x000fea0003800200 */
.L_x_1780:
[----:B------:R-:W-:Y:S01]  /*2780*/  IMAD.WIDE.U32 R158, R128, -0x326172a9, RZ ;  /* 0xcd9e8d57809e7825 */ /* 0x000fe200078e00ff */
[----:B------:R-:W-:-:S03]  /*2790*/  LOP3.LUT R104, R12, R185, R123, 0x96, !PT ;  /* 0x000000b90c687212 */ /* 0x000fc600078e967b */
[----:B------:R-:W-:Y:S01]  /*27a0*/  VIADD R161, R123, 0xbb67ae85 ;  /* 0xbb67ae857ba17836 */ /* 0x000fe20000000000 */
[----:B------:R-:W-:Y:S01]  /*27b0*/  LOP3.LUT R156, R121, R159, R122, 0x96, !PT ;  /* 0x0000009f799c7212 */ /* 0x000fe200078e967a */
[----:B------:R-:W-:-:S04]  /*27c0*/  IMAD.WIDE.U32 R104, R104, -0x326172a9, RZ ;  /* 0xcd9e8d5768687825 */ /* 0x000fc800078e00ff */
[----:B------:R-:W-:Y:S02]  /*27d0*/  VIADD R159, R122, 0x9e3779b9 ;  /* 0x9e3779b97a9f7836 */ /* 0x000fe40000000000 */
[----:B------:R-:W-:-:S03]  /*27e0*/  IMAD.WIDE.U32 R156, R156, -0x2daee0ad, RZ ;  /* 0xd2511f539c9c7825 */ /* 0x000fc600078e00ff */
[----:B------:R-:W-:Y:S01]  /*27f0*/  LOP3.LUT R159, R159, R158, R105, 0x96, !PT ;  /* 0x0000009e9f9f7212 */ /* 0x000fe200078e9669 */
[----:B------:R-:W-:Y:S01]  /*2800*/  VIADD R105, R122, 0x3c6ef372 ;  /* 0x3c6ef3727a697836 */ /* 0x000fe20000000000 */
[----:B------:R-:W-:Y:S02]  /*2810*/  LOP3.LUT R158, R161, R184, R157, 0x96, !PT ;  /* 0x000000b8a19e7212 */ /* 0x000fe400078e969d */
[----:B------:R-:W-:Y:S01]  /*2820*/  IADD3 R157, PT, PT, R123, 0x76cf5d0a, RZ ;  /* 0x76cf5d0a7b9d7810 */ /* 0x000fe20007ffe0ff */
[----:B------:R-:W-:Y:S01]  /*2830*/  IMAD.WIDE.U32 R184, R159, -0x2daee0ad, RZ ;  /* 0xd2511f539fb87825 */ /* 0x000fe200078e00ff */
[----:B------:R-:W-:-:S03]  /*2840*/  IADD3 R161, PT, PT, R123, 0x32370b8f, RZ ;  /* 0x32370b8f7ba17810 */ /* 0x000fc60007ffe0ff */
        /* <DEDUP_REMOVED lines=8> */
[----:B------:R-:W-:Y:S01]  /*28d0*/  LOP3.LUT R158, R161, R184, R157, 0x96, !PT ;  /* 0x000000b8a19e7212 */ /* 0x000fe200078e969d */
[----:B------:R-:W-:Y:S02]  /*28e0*/  VIADD R157, R123, 0xed9eba14 ;  /* 0xed9eba147b9d7836 */ /* 0x000fe40000000000 */
[----:B------:R-:W-:-:S04]  /*28f0*/  IMAD.WIDE.U32 R184, R159, -0x2daee0ad, RZ ;  /* 0xd2511f539fb87825 */ /* 0x000fc800078e00ff */
[----:B------:R-:W-:Y:S01]  /*2900*/  IMAD.WIDE.U32 R158, R158, -0x326172a9, RZ ;  /* 0xcd9e8d579e9e7825 */ /* 0x000fe200078e00ff */
[----:B------:R-:W-:-:S03]  /*2910*/  LOP3.LUT R157, R157, R156, R185, 0x96, !PT ;  /* 0x0000009c9d9d7212 */ /* 0x000fc600078e96b9 */
[----:B------:R-:W-:Y:S01]  /*2920*/  VIADD R161, R123, 0xa9066899 ;  /* 0xa90668997ba17836 */ /* 0x000fe20000000000 */
[----:B------:R-:W-:Y:S01]  /*2930*/  LOP3.LUT R156, R105, R104, R159, 0x96, !PT ;  /* 0x00000068699c7212 */ /* 0x000fe200078e969f */
[----:B------:R-:W-:Y:S01]  /*2940*/  IMAD.WIDE.U32 R104, R157, -0x326172a9, RZ ;  /* 0xcd9e8d579d687825 */ /* 0x000fe200078e00ff */
[----:B------:R-:W-:-:S03]  /*2950*/  IADD3 R159, PT, PT, R122, 0x1715609d, RZ ;  /* 0x1715609d7a9f7810 */ /* 0x000fc60007ffe0ff */
        /* <DEDUP_REMOVED lines=17> */
[C---:B------:R-:W-:Y:S02]  /*2a70*/  IADD3 R157, PT, PT, R123.reuse, -0x24c28bd8, RZ ;  /* 0xdb3d74287b9d7810 */ /* 0x040fe40007ffe0ff */
[----:B------:R-:W-:Y:S01]  /*2a80*/  IADD3 R161, PT, PT, R123, -0x695add53, RZ ;  /* 0x96a522ad7ba17810 */ /* 0x000fe20007ffe0ff */
[----:B------:R-:W-:Y:S01]  /*2a90*/  IMAD.WIDE.U32 R184, R184, -0x326172a9, RZ ;  /* 0xcd9e8d57b8b87825 */ /* 0x000fe200078e00ff */
[----:B------:R-:W-:-:S03]  /*2aa0*/  LOP3.LUT R157, R157, R156, R159, 0x96, !PT ;  /* 0x0000009c9d9d7212 */ /* 0x000fc600078e969f */
[----:B------:R-:W-:Y:S01]  /*2ab0*/  VIADD R159, R122, 0x8ff34781 ;  /* 0x8ff347817a9f7836 */ /* 0x000fe20000000000 */
[----:B------:R-:W-:Y:S01]  /*2ac0*/  LOP3.LUT R105, R105, R104, R185, 0x96, !PT ;  /* 0x0000006869697212 */ /* 0x000fe200078e96b9 */
[----:B------:R-:W-:-:S04]  /*2ad0*/  IMAD.WIDE.U32 R156, R157, -0x326172a9, RZ ;  /* 0xcd9e8d579d9c7825 */ /* 0x000fc800078e00ff */
[----:B------:R-:W-:Y:S01]  /*2ae0*/  IMAD.WIDE.U32 R104, R105, -0x2daee0ad, RZ ;  /* 0xd2511f5369687825 */ /* 0x000fe200078e00ff */
[----:B------:R-:W-:-:S04]  /*2af0*/  LOP3.LUT R157, R159, R184, R157, 0x96, !PT ;  /* 0x000000b89f9d7212 */ /* 0x000fc800078e969d */
[----:B------:R-:W-:Y:S01]  /*2b00*/  LOP3.LUT R159, R161, R158, R105, 0x96, !PT ;  /* 0x0000009ea19f7212 */ /* 0x000fe200078e9669 */
[----:B------:R-:W-:Y:S02]  /*2b10*/  HFMA2 R161, -RZ, RZ, 0, 0 ;  /* 0x00000000ffa17431 */ /* 0x000fe400000001ff */
[----:B------:R-:W-:Y:S02]  /*2b20*/  IMAD.MOV.U32 R105, RZ, RZ, R182 ;  /* 0x000000ffff697224 */ /* 0x000fe400078e00b6 */
[----:B------:R-:W-:-:S07]  /*2b30*/  IMAD.MOV.U32 R182, RZ, RZ, R104 ;  /* 0x000000ffffb67224 */ /* 0x000fce00078e0068 */
.L_x_1778:
[----:B------:R-:W-:Y:S05]  /*2b40*/  BSYNC.RECONVERGENT B1 ;  /* 0x0000000000017941 */ /* 0x000fea0003800200 */
.L_x_1777:
[----:B------:R-:W-:Y:S01]  /*2b50*/  I2FP.F32.U32 R105, R105 ;  /* 0x0000006900697245 */ /* 0x000fe20000201000 */
[----:B------:R-:W-:Y:S01]  /*2b60*/  IMAD.U32 R154, R153, 0x10000, RZ ;  /* 0x00010000999a7824 */ /* 0x000fe200078e00ff */
[----:B------:R-:W-:Y:S01]  /*2b70*/  LOP3.LUT R124, R124, 0xfffffffd, RZ, 0xc0, !PT ;  /* 0xfffffffd7c7c7812 */ /* 0x000fe200078ec0ff */
[----:B------:R-:W-:Y:S01]  /*2b80*/  BSSY.RECONVERGENT B1, `(.L_x_1782) ;  /* 0x0000061000017945 */ /* 0x000fe20003800200 */
[----:B------:R-:W-:Y:S01]  /*2b90*/  MOV R184, 0x2 ;  /* 0x0000000200b87802 */ /* 0x000fe20000000f00 */
[----:B------:R-:W-:Y:S01]  /*2ba0*/  FFMA.FTZ R104, R105, R188, 1.1641532182693481445e-10 ;  /* 0x2f00000069687423 */ /* 0x000fe200000100bc */
[----:B------:R-:W-:Y:S01]  /*2bb0*/  FMUL.FTZ R154, R154, R173 ;  /* 0x000000ad9a9a7220 */ /* 0x000fe20000410000 */
[----:B------:R-:W-:-:S03]  /*2bc0*/  @P1 PRMT R105, R49, 0x7632, R105 ;  /* 0x0000763231691816 */ /* 0x000fc60000000069 */
[----:B------:R-:W-:Y:S02]  /*2bd0*/  FSETP.GTU.FTZ.AND P2, PT, R104, R187, PT ;  /* 0x000000bb6800720b */ /* 0x000fe40003f5c000 */
[----:B------:R-:W-:Y:S02]  /*2be0*/  @P1 IMAD.U32 R105, R105, 0x10000, RZ ;  /* 0x0001000069691824 */ /* 0x000fe400078e00ff */
[----:B------:R-:W-:Y:S02]  /*2bf0*/  FSEL R154, R154, RZ, !P2 ;  /* 0x000000ff9a9a7208 */ /* 0x000fe40005000000 */
[----:B------:R-:W-:Y:S02]  /*2c00*/  PLOP3.LUT P3, PT, P2, PT, PT, 0x8, 0x80 ;  /* 0x000000000080781c */ /* 0x000fe4000176e170 */
[----:B------:R-:W-:Y:S01]  /*2c10*/  ISETP.NE.AND P2, PT, R161, 0x1, PT ;  /* 0x00000001a100780c */ /* 0x000fe20003f45270 */
[----:B------:R-:W-:Y:S01]  /*2c20*/  @P1 FADD.FTZ R154, R105, R154 ;  /* 0x0000009a699a1221 */ /* 0x000fe20000010000 */
[----:B------:R-:W-:-:S04]  /*2c30*/  IMAD.MOV.U32 R105, RZ, RZ, R156 ;  /* 0x000000ffff697224 */ /* 0x000fc800078e009c */
[----:B------:R-:W-:-:S05]  /*2c40*/  F2FP.BF16.F32.PACK_AB R186, RZ, R154 ;  /* 0x0000009affba723e */ /* 0x000fca00000010ff */
[----:B------:R-:W-:Y:S02]  /*2c50*/  @P3 LOP3.LUT R124, R124, 0x2, RZ, 0xfc, !PT ;  /* 0x000000027c7c3812 */ /* 0x000fe400078efcff */
        /* <DEDUP_REMOVED lines=9> */
.L_x_1784:
        /* <DEDUP_REMOVED lines=13> */
.L_x_1786:
[----:B------:R-:W-:Y:S05]  /*2dc0*/  BSYNC.RECONVERGENT B2 ;  /* 0x0000000000027941 */ /* 0x000fea0003800200 */
.L_x_1785:
[----:B------:R-:W-:Y:S01]  /*2dd0*/  IMAD.WIDE.U32 R158, R128, -0x326172a9, RZ ;  /* 0xcd9e8d57809e7825 */ /* 0x000fe200078e00ff */
[----:B------:R-:W-:-:S03]  /*2de0*/  LOP3.LUT R104, R12, R185, R123, 0x96, !PT ;  /* 0x000000b90c687212 */ /* 0x000fc600078e967b */
[----:B------:R-:W-:Y:S01]  /*2df0*/  VIADD R153, R122, 0x9e3779b9 ;  /* 0x9e3779b97a997836 */ /* 0x000fe20000000000 */
[----:B------:R-:W-:Y:S01]  /*2e00*/  LOP3.LUT R156, R121, R159, R122, 0x96, !PT ;  /* 0x0000009f799c7212 */ /* 0x000fe200078e967a */
[----:B------:R-:W-:-:S04]  /*2e10*/  IMAD.WIDE.U32 R104, R104, -0x326172a9, RZ ;  /* 0xcd9e8d5768687825 */ /* 0x000fc800078e00ff */
[----:B------:R-:W-:Y:S01]  /*2e20*/  IMAD.WIDE.U32 R156, R156, -0x2daee0ad, RZ ;  /* 0xd2511f539c9c7825 */ /* 0x000fe200078e00ff */
[----:B------:R-:W-:-:S03]  /*2e30*/  LOP3.LUT R153, R153, R158, R105, 0x96, !PT ;  /* 0x0000009e99997212 */ /* 0x000fc600078e9669 */
[----:B------:R-:W-:Y:S02]  /*2e40*/  VIADD R159, R123, 0xbb67ae85 ;  /* 0xbb67ae857b9f7836 */ /* 0x000fe40000000000 */
[----:B------:R-:W-:-:S03]  /*2e50*/  VIADD R105, R122, 0x3c6ef372 ;  /* 0x3c6ef3727a697836 */ /* 0x000fc60000000000 */
[----:B------:R-:W-:Y:S01]  /*2e60*/  LOP3.LUT R159, R159, R184, R157, 0x96, !PT ;  /* 0x000000b89f9f7212 */ /* 0x000fe200078e969d */
[----:B------:R-:W-:Y:S01]  /*2e70*/  IMAD.WIDE.U32 R184, R153, -0x2daee0ad, RZ ;  /* 0xd2511f5399b87825 */ /* 0x000fe200078e00ff */
[----:B------:R-:W-:-:S03]  /*2e80*/  IADD3 R153, PT, PT, R123, 0x76cf5d0a, RZ ;  /* 0x76cf5d0a7b997810 */ /* 0x000fc60007ffe0ff */
[----:B------:R-:W-:Y:S01]  /*2e90*/  IMAD.WIDE.U32 R158, R159, -0x326172a9, RZ ;  /* 0xcd9e8d579f9e7825 */ /* 0x000fe200078e00ff */
[----:B------:R-:W-:-:S04]  /*2ea0*/  LOP3.LUT R153, R153, R156, R185, 0x96, !PT ;  /* 0x0000009c99997212 */ /* 0x000fc800078e96b9 */
[----:B------:R-:W-:Y:S01]  /*2eb0*/  LOP3.LUT R156, R105, R104, R159, 0x96, !PT ;  /* 0x00000068699c7212 */ /* 0x000fe200078e969f */
[----:B------:R-:W-:Y:S01]  /*2ec0*/  IMAD.WIDE.U32 R104, R153, -0x326172a9, RZ ;  /* 0xcd9e8d5799687825 */ /* 0x000fe200078e00ff */
[----:B------:R-:W-:-:S03]  /*2ed0*/  IADD3 R159, PT, PT, R123, 0x32370b8f, RZ ;  /* 0x32370b8f7b9f7810 */ /* 0x000fc60007ffe0ff */
[----:B------:R-:W-:Y:S02]  /*2ee0*/  VIADD R153, R122, 0xdaa66d2b ;  /* 0xdaa66d2b7a997836 */ /* 0x000fe40000000000 */
[----:B------:R-:W-:-:S03]  /*2ef0*/  IMAD.WIDE.U32 R156, R156, -0x2daee0ad, RZ ;  /* 0xd2511f539c9c7825 */ /* 0x000fc600078e00ff */
[----:B------:R-:W-:Y:S01]  /*2f00*/  LOP3.LUT R153, R153, R158, R105, 0x96, !PT ;  /* 0x0000009e99997212 */ /* 0x000fe200078e9669 */
[----:B------:R-:W-:Y:S01]  /*2f10*/  VIADD R105, R122, 0x78dde6e4 ;  /* 0x78dde6e47a697836 */ /* 0x000fe20000000000 */
[----:B------:R-:W-:-:S03]  /*2f20*/  LOP3.LUT R159, R159, R184, R157, 0x96, !PT ;  /* 0x000000b89f9f7212 */ /* 0x000fc600078e969d */
[----:B------:R-:W-:-:S04]  /*2f30*/  IMAD.WIDE.U32 R184, R153, -0x2daee0ad, RZ ;  /* 0xd2511f5399b87825 */ /* 0x000fc800078e00ff */
[----:B------:R-:W-:Y:S02]  /*2f40*/  VIADD R153, R123, 0xed9eba14 ;  /* 0xed9eba147b997836 */ /* 0x000fe40000000000 */
[----:B------:R-:W-:-:S03]  /*2f50*/  IMAD.WIDE.U32 R158, R159, -0x326172a9, RZ ;  /* 0xcd9e8d579f9e7825 */ /* 0x000fc600078e00ff */
[----:B------:R-:W-:Y:S02]  /*2f60*/  LOP3.LUT R153, R153, R156, R185, 0x96, !PT ;  /* 0x0000009c99997212 */ /* 0x000fe400078e96b9 */
[----:B------:R-:W-:Y:S01]  /*2f70*/  LOP3.LUT R156, R105, R104, R159, 0x96, !PT ;  /* 0x00000068699c7212 */ /* 0x000fe200078e969f */
[----:B------:R-:W-:Y:S02]  /*2f80*/  VIADD R159, R123, 0xa9066899 ;  /* 0xa90668997b9f7836 */ /* 0x000fe40000000000 */
        /* <DEDUP_REMOVED lines=9> */
[----:B------:R-:W-:Y:S02]  /*3020*/  LOP3.LUT R153, R153, R156, R185, 0x96, !PT ;  /* 0x0000009c99997212 */ /* 0x000fe400078e96b9 */
[----:B------:R-:W-:Y:S01]  /*3030*/  LOP3.LUT R156, R105, R104, R159, 0x96, !PT ;  /* 0x00000068699c7212 */ /* 0x000fe200078e969f */
[----:B------:R-:W-:Y:S02]  /*3040*/  VIADD R159, R123, 0x1fd5c5a3 ;  /* 0x1fd5c5a37b9f7836 */ /* 0x000fe40000000000 */
        /* <DEDUP_REMOVED lines=10> */
[----:B------:R-:W-:Y:S01]  /*30f0*/  IADD3 R159, PT, PT, R123, -0x695add53, RZ ;  /* 0x96a522ad7b9f7810 */ /* 0x000fe20007ffe0ff */
[----:B------:R-:W-:Y:S01]  /*3100*/  VIADD R153, R122, 0x8ff34781 ;  /* 0x8ff347817a997836 */ /* 0x000fe20000000000 */
[----:B------:R-:W-:Y:S01]  /*3110*/  LOP3.LUT R105, R105, R104, R185, 0x96, !PT ;  /* 0x0000006869697212 */ /* 0x000fe200078e96b9 */
[----:B------:R-:W-:-:S04]  /*3120*/  IMAD.WIDE.U32 R156, R156, -0x326172a9, RZ ;  /* 0xcd9e8d579c9c7825 */ /* 0x000fc800078e00ff */
[----:B------:R-:W-:Y:S01]  /*3130*/  IMAD.WIDE.U32 R104, R105, -0x2daee0ad, RZ ;  /* 0xd2511f5369687825 */ /* 0x000fe200078e00ff */
[----:B------:R-:W-:-:S03]  /*3140*/  LOP3.LUT R157, R153, R184, R157, 0x96, !PT ;  /* 0x000000b8999d7212 */ /* 0x000fc600078e969d */
[----:B------:R-:W-:Y:S01]  /*3150*/  HFMA2 R184, -RZ, RZ, 0, 0 ;  /* 0x00000000ffb87431 */ /* 0x000fe200000001ff */
[----:B------:R-:W-:Y:S01]  /*3160*/  LOP3.LUT R159, R159, R158, R105, 0x96, !PT ;  /* 0x0000009e9f9f7212 */ /* 0x000fe200078e9669 */
[----:B------:R-:W-:Y:S02]  /*3170*/  IMAD.MOV.U32 R105, RZ, RZ, R182 ;  /* 0x000000ffff697224 */ /* 0x000fe400078e00b6 */
[----:B------:R-:W-:-:S07]  /*3180*/  IMAD.MOV.U32 R182, RZ, RZ, R104 ;  /* 0x000000ffffb67224 */ /* 0x000fce00078e0068 */
.L_x_1783:
[----:B------:R-:W-:Y:S05]  /*3190*/  BSYNC.RECONVERGENT B1 ;  /* 0x0000000000017941 */ /* 0x000fea0003800200 */
.L_x_1782:
[----:B------:R-:W-:Y:S01]  /*31a0*/  I2FP.F32.U32 R105, R105 ;  /* 0x0000006900697245 */ /* 0x000fe20000201000 */
[----:B------:R-:W-:Y:S01]  /*31b0*/  IMAD.U32 R158, R106, 0x10000, RZ ;  /* 0x000100006a9e7824 */ /* 0x000fe200078e00ff */
[----:B------:R-:W-:Y:S01]  /*31c0*/  ISETP.NE.AND P3, PT, R184, 0x1, PT ;  /* 0x00000001b800780c */ /* 0x000fe20003f65270 */
[----:B------:R-:W-:Y:S01]  /*31d0*/  @P1 IMAD.U32 R162, R50, 0x10000, RZ ;  /* 0x0001000032a21824 */ /* 0x000fe200078e00ff */
[----:B------:R-:W-:Y:S01]  /*31e0*/  BSSY.RECONVERGENT B1, `(.L_x_1787) ;  /* 0x000005e000017945 */ /* 0x000fe20003800200 */
[----:B------:R-:W-:Y:S01]  /*31f0*/  FFMA.FTZ R104, R105, R188, 1.1641532182693481445e-10 ;  /* 0x2f00000069687423 */ /* 0x000fe200000100bc */
[----:B------:R-:W-:Y:S01]  /*3200*/  FMUL.FTZ R158, R158, R173 ;  /* 0x000000ad9e9e7220 */ /* 0x000fe20000410000 */
[----:B------:R-:W-:Y:S01]  /*3210*/  PRMT R106, R106, 0x7632, R106 ;  /* 0x000076326a6a7816 */ /* 0x000fe2000000006a */
[----:B------:R-:W-:Y:S02]  /*3220*/  IMAD.MOV.U32 R105, RZ, RZ, R156 ;  /* 0x000000ffff697224 */ /* 0x000fe400078e009c */
[----:B------:R-:W-:-:S04]  /*3230*/  FSETP.GTU.FTZ.AND P2, PT, R104, R187, PT ;  /* 0x000000bb6800720b */ /* 0x000fc80003f5c000 */
[----:B------:R-:W-:Y:S02]  /*3240*/  FSEL R153, R158, RZ, !P2 ;  /* 0x000000ff9e997208 */ /* 0x000fe40005000000 */
[----:B------:R-:W-:-:S03]  /*3250*/  PLOP3.LUT P2, PT, P2, PT, PT, 0x8, 0x80 ;  /* 0x000000000080781c */ /* 0x000fc6000174e170 */
[----:B------:R-:W-:Y:S01]  /*3260*/  @P1 FADD.FTZ R153, R162, R153 ;  /* 0x00000099a2991221 */ /* 0x000fe20000010000 */
[----:B------:R-:W-:-:S04]  /*3270*/  MOV R162, 0x2 ;  /* 0x0000000200a27802 */ /* 0x000fc80000000f00 */
        /* <DEDUP_REMOVED lines=10> */
.L_x_1789:
        /* <DEDUP_REMOVED lines=13> */
.L_x_1791:
[----:B------:R-:W-:Y:S05]  /*33f0*/  BSYNC.RECONVERGENT B2 ;  /* 0x0000000000027941 */ /* 0x000fea0003800200 */
.L_x_1790:
[----:B------:R-:W-:Y:S01]  /*3400*/  IMAD.WIDE.U32 R158, R128, -0x326172a9, RZ ;  /* 0xcd9e8d57809e7825 */ /* 0x000fe200078e00ff */
[----:B------:R-:W-:-:S03]  /*3410*/  LOP3.LUT R104, R12, R185, R123, 0x96, !PT ;  /* 0x000000b90c687212 */ /* 0x000fc600078e967b */
[----:B------:R-:W-:Y:S02]  /*3420*/  HFMA2 R162, -RZ, RZ, 0, 0 ;  /* 0x00000000ffa27431 */ /* 0x000fe400000001ff */
        /* <DEDUP_REMOVED lines=55> */
[----:B------:R-:W-:Y:S02]  /*37a0*/  IMAD.MOV.U32 R105, RZ, RZ, R182 ;  /* 0x000000ffff697224 */ /* 0x000fe400078e00b6 */
[----:B------:R-:W-:-:S07]  /*37b0*/  IMAD.MOV.U32 R182, RZ, RZ, R104 ;  /* 0x000000ffffb67224 */ /* 0x000fce00078e0068 */
.L_x_1788:
[----:B------:R-:W-:Y:S05]  /*37c0*/  BSYNC.RECONVERGENT B1 ;  /* 0x0000000000017941 */ /* 0x000fea0003800200 */
.L_x_1787:
[----:B------:R-:W-:Y:S01]  /*37d0*/  I2FP.F32.U32 R105, R105 ;  /* 0x0000006900697245 */ /* 0x000fe20000201000 */
[----:B------:R-:W-:Y:S01]  /*37e0*/  IMAD.U32 R106, R106, 0x10000, RZ ;  /* 0x000100006a6a7824 */ /* 0x000fe200078e00ff */
[----:B------:R-:W-:Y:S01]  /*37f0*/  ISETP.NE.AND P4, PT, R162, 0x1, PT ;  /* 0x00000001a200780c */ /* 0x000fe20003f85270 */
[----:B------:R-:W-:Y:S01]  /*3800*/  BSSY.RECONVERGENT B1, `(.L_x_1792) ;  /* 0x000005f000017945 */ /* 0x000fe20003800200 */
[----:B------:R-:W-:Y:S01]  /*3810*/  @P1 PRMT R158, R50, 0x7632, R158 ;  /* 0x00007632329e1816 */ /* 0x000fe2000000009e */
[----:B------:R-:W-:Y:S01]  /*3820*/  FFMA.FTZ R104, R105, R188, 1.1641532182693481445e-10 ;  /* 0x2f00000069687423 */ /* 0x000fe200000100bc */
[----:B------:R-:W-:Y:S01]  /*3830*/  FMUL.FTZ R106, R106, R173 ;  /* 0x000000ad6a6a7220 */ /* 0x000fe20000410000 */
[----:B------:R-:W-:Y:S01]  /*3840*/  MOV R191, 0x2 ;  /* 0x0000000200bf7802 */ /* 0x000fe20000000f00 */
        /* <DEDUP_REMOVED lines=16> */
.L_x_1794:
        /* <DEDUP_REMOVED lines=13> */
.L_x_1796:
[----:B------:R-:W-:Y:S05]  /*3a20*/  BSYNC.RECONVERGENT B2 ;  /* 0x0000000000027941 */ /* 0x000fea0003800200 */
.L_x_1795:
        /* <DEDUP_REMOVED lines=12> */
[----:B------:R-:W-:-:S04]  /*3af0*/  IMAD.WIDE.U32 R184, R159, -0x2daee0ad, RZ ;  /* 0xd2511f539fb87825 */ /* 0x000fc800078e00ff */
[----:B------:R-:W-:Y:S01]  /*3b00*/  IMAD.WIDE.U32 R158, R158, -0x326172a9, RZ ;  /* 0xcd9e8d579e9e7825 */ /* 0x000fe200078e00ff */
[----:B------:R-:W-:Y:S02]  /*3b10*/  LOP3.LUT R157, R157, R156, R185, 0x96, !PT ;  /* 0x0000009c9d9d7212 */ /* 0x000fe400078e96b9 */
[----:B------:R-:W-:Y:S02]  /*3b20*/  IADD3 R185, PT, PT, R123, 0x32370b8f, RZ ;  /* 0x32370b8f7bb97810 */ /* 0x000fe40007ffe0ff */
        /* <DEDUP_REMOVED lines=32> */
[----:B------:R-:W-:-:S03]  /*3d30*/  IADD3 R157, PT, PT, R123, -0x24c28bd8, RZ ;  /* 0xdb3d74287b9d7810 */ /* 0x000fc60007ffe0ff */
[----:B------:R-:W-:Y:S01]  /*3d40*/  IMAD.WIDE.U32 R184, R185, -0x326172a9, RZ ;  /* 0xcd9e8d57b9b87825 */ /* 0x000fe200078e00ff */
[----:B------:R-:W-:-:S03]  /*3d50*/  LOP3.LUT R157, R157, R156, R159, 0x96, !PT ;  /* 0x0000009c9d9d7212 */ /* 0x000fc600078e969f */
[----:B------:R-:W-:Y:S01]  /*3d60*/  VIADD R159, R122, 0x8ff34781 ;  /* 0x8ff347817a9f7836 */ /* 0x000fe20000000000 */
[----:B------:R-:W-:Y:S01]  /*3d70*/  LOP3.LUT R105, R105, R104, R185, 0x96, !PT ;  /* 0x0000006869697212 */ /* 0x000fe200078e96b9 */
[----:B------:R-:W-:Y:S01]  /*3d80*/  IMAD.WIDE.U32 R156, R157, -0x326172a9, RZ ;  /* 0xcd9e8d579d9c7825 */ /* 0x000fe200078e00ff */
[----:B------:R-:W-:-:S03]  /*3d90*/  IADD3 R185, PT, PT, R123, -0x695add53, RZ ;  /* 0x96a522ad7bb97810 */ /* 0x000fc60007ffe0ff */
[----:B------:R-:W-:Y:S01]  /*3da0*/  IMAD.WIDE.U32 R104, R105, -0x2daee0ad, RZ ;  /* 0xd2511f5369687825 */ /* 0x000fe200078e00ff */
[----:B------:R-:W-:-:S04]  /*3db0*/  LOP3.LUT R157, R159, R184, R157, 0x96, !PT ;  /* 0x000000b89f9d7212 */ /* 0x000fc800078e969d */
[----:B------:R-:W-:Y:S01]  /*3dc0*/  LOP3.LUT R159, R185, R158, R105, 0x96, !PT ;  /* 0x0000009eb99f7212 */ /* 0x000fe200078e9669 */
[----:B------:R-:W-:Y:S02]  /*3dd0*/  IMAD.MOV.U32 R105, RZ, RZ, R182 ;  /* 0x000000ffff697224 */ /* 0x000fe400078e00b6 */
[----:B------:R-:W-:-:S07]  /*3de0*/  IMAD.MOV.U32 R182, RZ, RZ, R104 ;  /* 0x000000ffffb67224 */ /* 0x000fce00078e0068 */
.L_x_1793:
[----:B------:R-:W-:Y:S05]  /*3df0*/  BSYNC.RECONVERGENT B1 ;  /* 0x0000000000017941 */ /* 0x000fea0003800200 */
.L_x_1792:
[----:B------:R-:W-:Y:S01]  /*3e00*/  I2FP.F32.U32 R105, R105 ;  /* 0x0000006900697245 */ /* 0x000fe20000201000 */
[----:B------:R-:W-:Y:S01]  /*3e10*/  IMAD.U32 R106, R107, 0x10000, RZ ;  /* 0x000100006b6a7824 */ /* 0x000fe200078e00ff */
[----:B------:R-:W-:Y:S01]  /*3e20*/  ISETP.NE.AND P5, PT, R191, 0x1, PT ;  /* 0x00000001bf00780c */ /* 0x000fe20003fa5270 */
[----:B------:R-:W-:Y:S01]  /*3e30*/  BSSY.RECONVERGENT B1, `(.L_x_1797) ;  /* 0x000005f000017945 */ /* 0x000fe20003800200 */
[----:B------:R-:W-:Y:S01]  /*3e40*/  PRMT R185, R107, 0x7632, R185 ;  /* 0x000076326bb97816 */ /* 0x000fe200000000b9 */
[----:B------:R-:W-:Y:S01]  /*3e50*/  FFMA.FTZ R104, R105, R188, 1.1641532182693481445e-10 ;  /* 0x2f00000069687423 */ /* 0x000fe200000100bc */
[----:B------:R-:W-:Y:S01]  /*3e60*/  FMUL.FTZ R106, R106, R173 ;  /* 0x000000ad6a6a7220 */ /* 0x000fe20000410000 */
[----:B------:R-:W-:Y:S01]  /*3e70*/  @P1 IMAD.U32 R105, R51, 0x10000, RZ ;  /* 0x0001000033691824 */ /* 0x000fe200078e00ff */
[----:B------:R-:W-:Y:S02]  /*3e80*/  MOV R158, 0x2 ;  /* 0x00000002009e7802 */ /* 0x000fe40000000f00 */
[----:B------:R-:W-:-:S04]  /*3e90*/  FSETP.GTU.FTZ.AND P4, PT, R104, R187, PT ;  /* 0x000000bb6800720b */ /* 0x000fc80003f9c000 */
        /* <DEDUP_REMOVED lines=14> */
.L_x_1799:
        /* <DEDUP_REMOVED lines=13> */
.L_x_1801:
[----:B------:R-:W-:Y:S05]  /*4050*/  BSYNC.RECONVERGENT B2 ;  /* 0x0000000000027941 */ /* 0x000fea0003800200 */
.L_x_1800:
        /* <DEDUP_REMOVED lines=56> */
[----:B------:R-:W-:Y:S01]  /*43e0*/  HFMA2 R158, -RZ, RZ, 0, 0 ;  /* 0x00000000ff9e7431 */ /* 0x000fe200000001ff */
[----:B------:R-:W-:Y:S01]  /*43f0*/  LOP3.LUT R159, R159, R106, R105, 0x96, !PT ;  /* 0x0000006a9f9f7212 */ /* 0x000fe200078e9669 */
[----:B------:R-:W-:Y:S02]  /*4400*/  IMAD.MOV.U32 R105, RZ, RZ, R182 ;  /* 0x000000ffff697224 */ /* 0x000fe400078e00b6 */
[----:B------:R-:W-:-:S07]  /*4410*/  IMAD.MOV.U32 R182, RZ, RZ, R104 ;  /* 0x000000ffffb67224 */ /* 0x000fce00078e0068 */
.L_x_1798:
[----:B------:R-:W-:Y:S05]  /*4420*/  BSYNC.RECONVERGENT B1 ;  /* 0x0000000000017941 */ /* 0x000fea0003800200 */
.L_x_1797:
[----:B------:R-:W-:Y:S01]  /*4430*/  I2FP.F32.U32 R105, R105 ;  /* 0x0000006900697245 */ /* 0x000fe20000201000 */
[----:B------:R-:W-:Y:S01]  /*4440*/  IMAD.U32 R104, R185, 0x10000, RZ ;  /* 0x00010000b9687824 */ /* 0x000fe200078e00ff */
[----:B------:R-:W-:-:S03]  /*4450*/  @P1 PRMT R106, R51, 0x7632, R106 ;  /* 0x00007632336a1816 */ /* 0x000fc6000000006a */
[----:B------:R-:W-:Y:S01]  /*4460*/  FFMA.FTZ R188, R105, R188, 1.1641532182693481445e-10 ;  /* 0x2f00000069bc7423 */ /* 0x000fe200000100bc */
[----:B------:R-:W-:Y:S01]  /*4470*/  FMUL.FTZ R104, R104, R173 ;  /* 0x000000ad68687220 */ /* 0x000fe20000410000 */
[----:B------:R-:W-:Y:S01]  /*4480*/  @P1 IMAD.U32 R106, R106, 0x10000, RZ ;  /* 0x000100006a6a1824 */ /* 0x000fe200078e00ff */
[----:B------:R-:W-:Y:S02]  /*4490*/  PRMT R105, R183, 0x5410, R186 ;  /* 0x00005410b7697816 */ /* 0x000fe400000000ba */
[----:B------:R-:W-:-:S04]  /*44a0*/  FSETP.GTU.FTZ.AND P5, PT, R188, R187, PT ;  /* 0x000000bbbc00720b */ /* 0x000fc80003fbc000 */
[----:B------:R-:W-:Y:S02]  /*44b0*/  FSEL R173, R104, RZ, !P5 ;  /* 0x000000ff68ad7208 */ /* 0x000fe40006800000 */
[----:B------:R-:W-:Y:S02]  /*44c0*/  PLOP3.LUT P5, PT, P5, PT, PT, 0x8, 0x80 ;  /* 0x000000000080781c */ /* 0x000fe40002fae170 */
[----:B------:R-:W-:Y:S01]  /*44d0*/  PRMT R104, R179, 0x5410, R181 ;  /* 0x00005410b3687816 */ /* 0x000fe200000000b5 */
[----:B------:R-:W-:Y:S01]  /*44e0*/  @P1 FADD.FTZ R173, R106, R173 ;  /* 0x000000ad6aad1221 */ /* 0x000fe20000010000 */
[----:B------:R-:W-:-:S04]  /*44f0*/  PRMT R106, R189, 0x5410, R190 ;  /* 0x00005410bd6a7816 */ /* 0x000fc800000000be */
[----:B------:R-:W-:-:S04]  /*4500*/  F2FP.BF16.F32.PACK_AB R107, RZ, R173 ;  /* 0x000000adff6b723e */ /* 0x000fc800000010ff */
[----:B------:R-:W-:Y:S01]  /*4510*/  PRMT R107, R184, 0x5410, R107 ;  /* 0x00005410b86b7816 */ /* 0x000fe2000000006b */
[----:B------:R-:W-:Y:S06]  /*4520*/  BRA `(.L_x_1802) ;  /* 0x0000006000e47947 */ /* 0x000fec0003800000 */
.L_x_1761:
        /* <DEDUP_REMOVED lines=16> */
.L_x_1805:
        /* <DEDUP_REMOVED lines=13> */
.L_x_1807:
[----:B------:R-:W-:Y:S05]  /*4700*/  BSYNC.RECONVERGENT B2 ;  /* 0x0000000000027941 */ /* 0x000fea0003800200 */
.L_x_1806:
[----:B------:R-:W-:Y:S01]  /*4710*/  IMAD.WIDE.U32 R4, R128, -0x326172a9, RZ ;  /* 0xcd9e8d5780047825 */ /* 0x000fe200078e00ff */
[----:B------:R-:W-:Y:S02]  /*4720*/  LOP3.LUT R8, R12, R7, R123, 0x96, !PT ;  /* 0x000000070c087212 */ /* 0x000fe400078e967b */
[----:B------:R-:W-:Y:S01]  /*4730*/  IADD3 R159, PT, PT, R123, -0x695add53, RZ ;  /* 0x96a522ad7b9f7810 */ /* 0x000fe20007ffe0ff */
        /* <DEDUP_REMOVED lines=11> */
[----:B------:R-:W-:-:S05]  /*47f0*/  VIADD R3, R122, 0x3c6ef372 ;  /* 0x3c6ef3727a037836 */ /* 0x000fca0000000000 */
[----:B------:R-:W-:Y:S01]  /*4800*/  LOP3.LUT R3, R3, R8, R5, 0x96, !PT ;  /* 0x0000000803037212 */ /* 0x000fe200078e9605 */
[----:B------:R-:W-:-:S04]  /*4810*/  IMAD.WIDE.U32 R8, R9, -0x326172a9, RZ ;  /* 0xcd9e8d5709087825 */ /* 0x000fc800078e00ff */
[----:B------:R-:W-:Y:S02]  /*4820*/  VIADD R5, R122, 0xdaa66d2b ;  /* 0xdaa66d2b7a057836 */ /* 0x000fe40000000000 */
[----:B------:R-:W-:Y:S01]  /*4830*/  IMAD.WIDE.U32 R10, R3, -0x2daee0ad, RZ ;  /* 0xd2511f53030a7825 */ /* 0x000fe200078e00ff */
[----:B------:R-:W-:Y:S02]  /*4840*/  IADD3 R3, PT, PT, R123, 0x32370b8f, RZ ;  /* 0x32370b8f7b037810 */ /* 0x000fe40007ffe0ff */
[----:B------:R-:W-:Y:S01]  /*4850*/  LOP3.LUT R5, R5, R4, R9, 0x96, !PT ;  /* 0x0000000405057212 */ /* 0x000fe200078e9609 */
[----:B------:R-:W-:Y:S01]  /*4860*/  VIADD R9, R123, 0xed9eba14 ;  /* 0xed9eba147b097836 */ /* 0x000fe20000000000 */
[----:B------:R-:W-:-:S03]  /*4870*/  LOP3.LUT R3, R3, R6, R11, 0x96, !PT ;  /* 0x0000000603037212 */ /* 0x000fc600078e960b */
[----:B------:R-:W-:-:S04]  /*4880*/  IMAD.WIDE.U32 R6, R5, -0x2daee0ad, RZ ;  /* 0xd2511f5305067825 */ /* 0x000fc800078e00ff */
[----:B------:R-:W-:Y:S01]  /*4890*/  IMAD.WIDE.U32 R4, R3, -0x326172a9, RZ ;  /* 0xcd9e8d5703047825 */ /* 0x000fe200078e00ff */
[----:B------:R-:W-:-:S03]  /*48a0*/  LOP3.LUT R9, R9, R10, R7, 0x96, !PT ;  /* 0x0000000a09097212 */ /* 0x000fc600078e9607 */
[----:B------:R-:W-:-:S05]  /*48b0*/  VIADD R3, R122, 0x78dde6e4 ;  /* 0x78dde6e47a037836 */ /* 0x000fca0000000000 */
[----:B------:R-:W-:Y:S01]  /*48c0*/  LOP3.LUT R3, R3, R8, R5, 0x96, !PT ;  /* 0x0000000803037212 */ /* 0x000fe200078e9605 */
[----:B------:R-:W-:Y:S01]  /*48d0*/  IMAD.WIDE.U32 R8, R9, -0x326172a9, RZ ;  /* 0xcd9e8d5709087825 */ /* 0x000fe200078e00ff */
[----:B------:R-:W-:-:S03]  /*48e0*/  IADD3 R5, PT, PT, R122, 0x1715609d, RZ ;  /* 0x1715609d7a057810 */ /* 0x000fc60007ffe0ff */
[----:B------:R-:W-:Y:S01]  /*48f0*/  IMAD.WIDE.U32 R10, R3, -0x2daee0ad, RZ ;  /* 0xd2511f53030a7825 */ /* 0x000fe200078e00ff */
[----:B------:R-:W-:-:S03]  /*4900*/  LOP3.LUT R5, R5, R4, R9, 0x96, !PT ;  /* 0x0000000405057212 */ /* 0x000fc600078e9609 */
[C---:B------:R-:W-:Y:S02]  /*4910*/  VIADD R3, R123.reuse, 0xa9066899 ;  /* 0xa90668997b037836 */ /* 0x040fe40000000000 */
[----:B------:R-:W-:-:S03]  /*4920*/  VIADD R9, R123, 0x646e171e ;  /* 0x646e171e7b097836 */ /* 0x000fc60000000000 */
[----:B------:R-:W-:Y:S01]  /*4930*/  LOP3.LUT R3, R3, R6, R11, 0x96, !PT ;  /* 0x0000000603037212 */ /* 0x000fe200078e960b */
[----:B------:R-:W-:-:S04]  /*4940*/  IMAD.WIDE.U32 R6, R5, -0x2daee0ad, RZ ;  /* 0xd2511f5305067825 */ /* 0x000fc800078e00ff */
[----:B------:R-:W-:Y:S01]  /*4950*/  IMAD.WIDE.U32 R4, R3, -0x326172a9, RZ ;  /* 0xcd9e8d5703047825 */ /* 0x000fe200078e00ff */
[C---:B------:R-:W-:Y:S02]  /*4960*/  IADD3 R3, PT, PT, R122.reuse, -0x4ab325aa, RZ ;  /* 0xb54cda567a037810 */ /* 0x040fe40007ffe0ff */
[----:B------:R-:W-:Y:S02]  /*4970*/  LOP3.LUT R9, R9, R10, R7, 0x96, !PT ;  /* 0x0000000a09097212 */ /* 0x000fe400078e9607 */
[----:B------:R-:W-:Y:S01]  /*4980*/  LOP3.LUT R3, R3, R8, R5, 0x96, !PT ;  /* 0x0000000803037212 */ /* 0x000fe200078e9605 */
[----:B------:R-:W-:Y:S02]  /*4990*/  VIADD R5, R122, 0x5384540f ;  /* 0x5384540f7a057836 */ /* 0x000fe40000000000 */
[----:B------:R-:W-:-:S04]  /*49a0*/  IMAD.WIDE.U32 R8, R9, -0x326172a9, RZ ;  /* 0xcd9e8d5709087825 */ /* 0x000fc800078e00ff */
[----:B------:R-:W-:Y:S01]  /*49b0*/  IMAD.WIDE.U32 R10, R3, -0x2daee0ad, RZ ;  /* 0xd2511f53030a7825 */ /* 0x000fe200078e00ff */
[----:B------:R-:W-:Y:S02]  /*49c0*/  LOP3.LUT R5, R5, R4, R9, 0x96, !PT ;  /* 0x0000000405057212 */ /* 0x000fe400078e9609 */
[C---:B------:R-:W-:Y:S01]  /*49d0*/  IADD3 R9, PT, PT, R123.reuse, -0x24c28bd8, RZ ;  /* 0xdb3d74287b097810 */ /* 0x040fe20007ffe0ff */
[----:B------:R-:W-:Y:S02]  /*49e0*/  VIADD R3, R123, 0x1fd5c5a3 ;  /* 0x1fd5c5a37b037836 */ /* 0x000fe40000000000 */
[----:B------:R-:W-:-:S03]  /*49f0*/  IMAD.WIDE.U32 R4, R5, -0x2daee0ad, RZ ;  /* 0xd2511f5305047825 */ /* 0x000fc600078e00ff */
[----:B------:R-:W-:Y:S01]  /*4a00*/  LOP3.LUT R6, R3, R6, R11, 0x96, !PT ;  /* 0x0000000603067212 */ /* 0x000fe200078e960b */
[C---:B------:R-:W-:Y:S01]  /*4a10*/  VIADD R3, R122.reuse, 0xf1bbcdc8 ;  /* 0xf1bbcdc87a037836 */ /* 0x040fe20000000000 */
[----:B------:R-:W-:Y:S01]  /*4a20*/  LOP3.LUT R9, R9, R10, R5, 0x96, !PT ;  /* 0x0000000a09097212 */ /* 0x000fe200078e9605 */
[----:B------:R-:W-:Y:S02]  /*4a30*/  VIADD R5, R122, 0x8ff34781 ;  /* 0x8ff347817a057836 */ /* 0x000fe40000000000 */
[----:B------:R-:W-:-:S04]  /*4a40*/  IMAD.WIDE.U32 R6, R6, -0x326172a9, RZ ;  /* 0xcd9e8d5706067825 */ /* 0x000fc800078e00ff */
[----:B------:R-:W-:Y:S01]  /*4a50*/  IMAD.WIDE.U32 R156, R9, -0x326172a9, RZ ;  /* 0xcd9e8d57099c7825 */ /* 0x000fe200078e00ff */
[----:B------:R-:W-:-:S03]  /*4a60*/  LOP3.LUT R3, R3, R8, R7, 0x96, !PT ;  /* 0x0000000803037212 */ /* 0x000fc600078e9607 */
[----:B------:R-:W-:Y:S01]  /*4a70*/  IMAD.MOV.U32 R7, RZ, RZ, RZ ;  /* 0x000000ffff077224 */ /* 0x000fe200078e00ff */
[----:B------:R-:W-:Y:S01]  /*4a80*/  LOP3.LUT R157, R5, R6, R157, 0x96, !PT ;  /* 0x00000006059d7212 */ /* 0x000fe200078e969d */
[----:B------:R-:W-:-:S05]  /*4a90*/  IMAD.WIDE.U32 R182, R3, -0x2daee0ad, RZ ;  /* 0xd2511f5303b67825 */ /* 0x000fca00078e00ff */
[----:B------:R-:W-:Y:S01]  /*4aa0*/  LOP3.LUT R159, R159, R4, R183, 0x96, !PT ;  /* 0x000000049f9f7212 */ /* 0x000fe200078e96b7 */
[----:B------:R-:W-:-:S07]  /*4ab0*/  IMAD.MOV.U32 R4, RZ, RZ, R186 ;  /* 0x000000ffff047224 */ /* 0x000fce00078e00ba */
.L_x_1804:
[----:B------:R-:W-:Y:S05]  /*4ac0*/  BSYNC.RECONVERGENT B1 ;  /* 0x0000000000017941 */ /* 0x000fea0003800200 */
.L_x_1803:
        /* <DEDUP_REMOVED lines=8> */
[----:B------:R-:W1:Y:S01]  /*4b50*/  LDC R173, c[0x0][0x408] ;  /* 0x00010200ffad7b82 */ /* 0x000e620000000800 */
[----:B------:R-:W-:Y:S01]  /*4b60*/  PRMT R104, R104, 0x7632, R104 ;  /* 0x0000763268687816 */ /* 0x000fe20000000068 */
[----:B------:R-:W-:Y:S01]  /*4b70*/  IMAD.MOV.U32 R8, RZ, RZ, 0x2 ;  /* 0x00000002ff087424 */ /* 0x000fe200078e00ff */
[----:B------:R-:W-:-:S02]  /*4b80*/  MOV R5, R156 ;  /* 0x0000009c00057202 */ /* 0x000fc40000000f00 */
[----:B0-----:R-:W-:-:S04]  /*4b90*/  FSETP.GTU.FTZ.AND P2, PT, R4, R3, PT ;  /* 0x000000030400720b */ /* 0x001fc80003f5c000 */
[----:B------:R-:W-:Y:S01]  /*4ba0*/  PLOP3.LUT P4, PT, P2, PT, PT, 0x8, 0x80 ;  /* 0x000000000080781c */ /* 0x000fe2000178e170 */
[----:B-1----:R-:W-:-:S05]  /*4bb0*/  FMUL.FTZ R6, R6, R173 ;  /* 0x000000ad06067220 */ /* 0x002fca0000410000 */
[----:B------:R-:W-:-:S07]  /*4bc0*/  FSEL R139, R6, RZ, !P2 ;  /* 0x000000ff068b7208 */ /* 0x000fce0005000000 */
        /* <DEDUP_REMOVED lines=10> */
.L_x_1810:
        /* <DEDUP_REMOVED lines=13> */
.L_x_1812:
[----:B------:R-:W-:Y:S05]  /*4d40*/  BSYNC.RECONVERGENT B2 ;  /* 0x0000000000027941 */ /* 0x000fea0003800200 */
.L_x_1811:
[----:B------:R-:W-:Y:S01]  /*4d50*/  IMAD.WIDE.U32 R6, R128, -0x326172a9, RZ ;  /* 0xcd9e8d5780067825 */ /* 0x000fe200078e00ff */
[----:B------:R-:W-:-:S03]  /*4d60*/  LOP3.LUT R4, R12, R9, R123, 0x96, !PT ;  /* 0x000000090c047212 */ /* 0x000fc600078e967b */
[----:B------:R-:W-:Y:S01]  /*4d70*/  VIADD R9, R123, 0xbb67ae85 ;  /* 0xbb67ae857b097836 */ /* 0x000fe20000000000 */
[----:B------:R-:W-:Y:S01]  /*4d80*/  LOP3.LUT R10, R121, R7, R122, 0x96, !PT ;  /* 0x00000007790a7212 */ /* 0x000fe200078e967a */
[----:B------:R-:W-:Y:S01]  /*4d90*/  IMAD.WIDE.U32 R4, R4, -0x326172a9, RZ ;  /* 0xcd9e8d5704047825 */ /* 0x000fe200078e00ff */
[----:B------:R-:W-:-:S03]  /*4da0*/  IADD3 R7, PT, PT, R122, -0x61c88647, RZ ;  /* 0x9e3779b97a077810 */ /* 0x000fc60007ffe0ff */
[----:B------:R-:W-:Y:S01]  /*4db0*/  IMAD.WIDE.U32 R10, R10, -0x2daee0ad, RZ ;  /* 0xd2511f530a0a7825 */ /* 0x000fe200078e00ff */
[----:B------:R-:W-:Y:S02]  /*4dc0*/  LOP3.LUT R7, R7, R6, R5, 0x96, !PT ;  /* 0x0000000607077212 */ /* 0x000fe400078e9605 */
[----:B------:R-:W-:Y:S01]  /*4dd0*/  IADD3 R5, PT, PT, R122, 0x3c6ef372, RZ ;  /* 0x3c6ef3727a057810 */ /* 0x000fe20007ffe0ff */
[----:B------:R-:W-:Y:S01]  /*4de0*/  VIADD R159, R123, 0x96a522ad ;  /* 0x96a522ad7b9f7836 */ /* 0x000fe20000000000 */
        /* <DEDUP_REMOVED lines=38> */
[----:B------:R-:W-:-:S04]  /*5050*/  IMAD.WIDE.U32 R8, R9, -0x326172a9, RZ ;  /* 0xcd9e8d5709087825 */ /* 0x000fc800078e00ff */
[----:B------:R-:W-:Y:S01]  /*5060*/  VIADD R11, R123, 0xdb3d7428 ;  /* 0xdb3d74287b0b7836 */ /* 0x000fe20000000000 */
[----:B------:R-:W-:-:S04]  /*5070*/  LOP3.LUT R5, R5, R4, R9, 0x96, !PT ;  /* 0x0000000405057212 */ /* 0x000fc800078e9609 */
[----:B------:R-:W-:Y:S01]  /*5080*/  LOP3.LUT R11, R11, R10, R7, 0x96, !PT ;  /* 0x0000000a0b0b7212 */ /* 0x000fe200078e9607 */
[----:B------:R-:W-:-:S04]  /*5090*/  IMAD.WIDE.U32 R4, R5, -0x2daee0ad, RZ ;  /* 0xd2511f5305047825 */ /* 0x000fc800078e00ff */
[----:B------:R-:W-:Y:S01]  /*50a0*/  IMAD.WIDE.U32 R156, R11, -0x326172a9, RZ ;  /* 0xcd9e8d570b9c7825 */ /* 0x000fe200078e00ff */
[----:B------:R-:W-:Y:S02]  /*50b0*/  LOP3.LUT R159, R159, R6, R5, 0x96, !PT ;  /* 0x000000069f9f7212 */ /* 0x000fe400078e9605 */
[----:B------:R-:W-:Y:S01]  /*50c0*/  MOV R5, R182 ;  /* 0x000000b600057202 */ /* 0x000fe20000000f00 */
[----:B------:R-:W-:Y:S02]  /*50d0*/  VIADD R7, R122, 0x8ff34781 ;  /* 0x8ff347817a077836 */ /* 0x000fe40000000000 */
[----:B------:R-:W-:-:S03]  /*50e0*/  IMAD.MOV.U32 R182, RZ, RZ, R4 ;  /* 0x000000ffffb67224 */ /* 0x000fc600078e0004 */
[----:B------:R-:W-:Y:S01]  /*50f0*/  LOP3.LUT R157, R7, R8, R157, 0x96, !PT ;  /* 0x00000008079d7212 */ /* 0x000fe200078e969d */
[----:B------:R-:W-:-:S07]  /*5100*/  IMAD.MOV.U32 R8, RZ, RZ, RZ ;  /* 0x000000ffff087224 */ /* 0x000fce00078e00ff */
.L_x_1809:
[----:B------:R-:W-:Y:S05]  /*5110*/  BSYNC.RECONVERGENT B1 ;  /* 0x0000000000017941 */ /* 0x000fea0003800200 */
.L_x_1808:
[----:B------:R-:W-:Y:S01]  /*5120*/  I2FP.F32.U32 R5, R5 ;  /* 0x0000000500057245 */ /* 0x000fe20000201000 */
[----:B------:R-:W-:Y:S01]  /*5130*/  BSSY.RECONVERGENT B1, `(.L_x_1813) ;  /* 0x0000062000017945 */ /* 0x000fe20003800200 */
[----:B------:R-:W-:Y:S02]  /*5140*/  SHF.L.U32 R6, R52, 0x10, RZ ;  /* 0x0000001034067819 */ /* 0x000fe400000006ff */
[----:B------:R-:W-:Y:S01]  /*5150*/  ISETP.NE.AND P3, PT, R8, 0x1, PT ;  /* 0x000000010800780c */ /* 0x000fe20003f65270 */
[----:B------:R-:W-:Y:S01]  /*5160*/  FFMA.FTZ R4, R5, R186, 1.1641532182693481445e-10 ;  /* 0x2f00000005047423 */ /* 0x000fe200000100ba */
[----:B------:R-:W-:Y:S02]  /*5170*/  IMAD.MOV.U32 R5, RZ, RZ, R156 ;  /* 0x000000ffff057224 */ /* 0x000fe400078e009c */
[----:B------:R-:W-:Y:S02]  /*5180*/  FMUL.FTZ R6, R6, R173 ;  /* 0x000000ad06067220 */ /* 0x000fe40000410000 */
[----:B------:R-:W-:Y:S01]  /*5190*/  FSETP.GTU.FTZ.AND P2, PT, R4, R3, PT ;  /* 0x000000030400720b */ /* 0x000fe20003f5c000 */
[----:B------:R-:W-:-:S03]  /*51a0*/  @P1 IMAD.U32 R4, R48, 0x10000, RZ ;  /* 0x0001000030041824 */ /* 0x000fc600078e00ff */
[----:B------:R-:W-:Y:S02]  /*51b0*/  FSEL R6, R6, RZ, !P2 ;  /* 0x000000ff06067208 */ /* 0x000fe40005000000 */
[----:B------:R-:W-:-:S03]  /*51c0*/  SEL R10, RZ, 0x1, P2 ;  /* 0x00000001ff0a7807 */ /* 0x000fc60001000000 */
[----:B------:R-:W-:Y:S01]  /*51d0*/  FADD.FTZ R139, R139, R6 ;  /* 0x000000068b8b7221 */ /* 0x000fe20000010000 */
[----:B------:R-:W-:-:S03]  /*51e0*/  HFMA2 R6, -RZ, RZ, 0, 1.1920928955078125e-07 ;  /* 0x00000002ff067431 */ /* 0x000fc600000001ff */
        /* <DEDUP_REMOVED lines=12> */
.L_x_1815:
        /* <DEDUP_REMOVED lines=13> */
.L_x_1817:
[----:B------:R-:W-:Y:S05]  /*5380*/  BSYNC.RECONVERGENT B2 ;  /* 0x0000000000027941 */ /* 0x000fea0003800200 */
.L_x_1816:
[----:B------:R-:W-:Y:S01]  /*5390*/  IMAD.WIDE.U32 R6, R128, -0x326172a9, RZ ;  /* 0xcd9e8d5780067825 */ /* 0x000fe200078e00ff */
[----:B------:R-:W-:Y:S02]  /*53a0*/  LOP3.LUT R4, R12, R9, R123, 0x96, !PT ;  /* 0x000000090c047212 */ /* 0x000fe400078e967b */
[C---:B------:R-:W-:Y:S01]  /*53b0*/  IADD3 R139, PT, PT, R123.reuse, 0x76cf5d0a, RZ ;  /* 0x76cf5d0a7b8b7810 */ /* 0x040fe20007ffe0ff */
[----:B------:R-:W-:Y:S01]  /*53c0*/  VIADD R9, R123, 0xbb67ae85 ;  /* 0xbb67ae857b097836 */ /* 0x000fe20000000000 */
[----:B------:R-:W-:Y:S01]  /*53d0*/  LOP3.LUT R156, R121, R7, R122, 0x96, !PT ;  /* 0x00000007799c7212 */ /* 0x000fe200078e967a */
[----:B------:R-:W-:Y:S01]  /*53e0*/  IMAD.WIDE.U32 R4, R4, -0x326172a9, RZ ;  /* 0xcd9e8d5704047825 */ /* 0x000fe200078e00ff */
[----:B------:R-:W-:-:S03]  /*53f0*/  IADD3 R159, PT, PT, R123, -0x695add53, RZ ;  /* 0x96a522ad7b9f7810 */ /* 0x000fc60007ffe0ff */
[----:B------:R-:W-:Y:S02]  /*5400*/  VIADD R7, R122, 0x9e3779b9 ;  /* 0x9e3779b97a077836 */ /* 0x000fe40000000000 */
[----:B------:R-:W-:-:S03]  /*5410*/  IMAD.WIDE.U32 R156, R156, -0x2daee0ad, RZ ;  /* 0xd2511f539c9c7825 */ /* 0x000fc600078e00ff */
[----:B------:R-:W-:Y:S01]  /*5420*/  LOP3.LUT R7, R7, R6, R5, 0x96, !PT ;  /* 0x0000000607077212 */ /* 0x000fe200078e9605 */
[----:B------:R-:W-:Y:S01]  /*5430*/  VIADD R5, R122, 0x3c6ef372 ;  /* 0x3c6ef3727a057836 */ /* 0x000fe20000000000 */
[----:B------:R-:W-:-:S03]  /*5440*/  LOP3.LUT R6, R9, R8, R157, 0x96, !PT ;  /* 0x0000000809067212 */ /* 0x000fc600078e969d */
        /* <DEDUP_REMOVED lines=27> */
[----:B------:R-:W-:Y:S01]  /*5600*/  VIADD R9, R123, 0x1fd5c5a3 ;  /* 0x1fd5c5a37b097836 */ /* 0x000fe20000000000 */
[----:B------:R-:W-:Y:S01]  /*5610*/  LOP3.LUT R156, R5, R4, R7, 0x96, !PT ;  /* 0x00000004059c7212 */ /* 0x000fe200078e9607 */
[----:B------:R-:W-:Y:S01]  /*5620*/  IMAD.WIDE.U32 R4, R139, -0x326172a9, RZ ;  /* 0xcd9e8d578b047825 */ /* 0x000fe200078e00ff */
[----:B------:R-:W-:-:S03]  /*5630*/  IADD3 R139, PT, PT, R123, -0x24c28bd8, RZ ;  /* 0xdb3d74287b8b7810 */ /* 0x000fc60007ffe0ff */
[----:B------:R-:W-:-:S04]  /*5640*/  IMAD.WIDE.U32 R156, R156, -0x2daee0ad, RZ ;  /* 0xd2511f539c9c7825 */ /* 0x000fc800078e00ff */
[----:B------:R-:W-:Y:S01]  /*5650*/  VIADD R7, R122, 0x5384540f ;  /* 0x5384540f7a077836 */ /* 0x000fe20000000000 */
[----:B------:R-:W-:-:S04]  /*5660*/  LOP3.LUT R9, R9, R8, R157, 0x96, !PT ;  /* 0x0000000809097212 */ /* 0x000fc800078e969d */
        /* <DEDUP_REMOVED lines=8> */
[----:B------:R-:W-:Y:S01]  /*56f0*/  IMAD.WIDE.U32 R156, R156, -0x326172a9, RZ ;  /* 0xcd9e8d579c9c7825 */ /* 0x000fe200078e00ff */
[----:B------:R-:W-:-:S03]  /*5700*/  LOP3.LUT R159, R159, R6, R5, 0x96, !PT ;  /* 0x000000069f9f7212 */ /* 0x000fc600078e9605 */
[----:B------:R-:W-:Y:S02]  /*5710*/  HFMA2 R6, -RZ, RZ, 0, 0 ;  /* 0x00000000ff067431 */ /* 0x000fe400000001ff */
[----:B------:R-:W-:Y:S01]  /*5720*/  IMAD.MOV.U32 R5, RZ, RZ, R182 ;  /* 0x000000ffff057224 */ /* 0x000fe200078e00b6 */
[----:B------:R-:W-:Y:S01]  /*5730*/  LOP3.LUT R157, R7, R8, R157, 0x96, !PT ;  /* 0x00000008079d7212 */ /* 0x000fe200078e969d */
[----:B------:R-:W-:-:S07]  /*5740*/  IMAD.MOV.U32 R182, RZ, RZ, R4 ;  /* 0x000000ffffb67224 */ /* 0x000fce00078e0004 */
.L_x_1814:
[----:B------:R-:W-:Y:S05]  /*5750*/  BSYNC.RECONVERGENT B1 ;  /* 0x0000000000017941 */ /* 0x000fea0003800200 */
.L_x_1813:
[----:B------:R-:W-:Y:S01]  /*5760*/  I2FP.F32.U32 R5, R5 ;  /* 0x0000000500057245 */ /* 0x000fe20000201000 */
[----:B------:R-:W-:Y:S01]  /*5770*/  IMAD.U32 R104, R104, 0x10000, RZ ;  /* 0x0001000068687824 */ /* 0x000fe200078e00ff */
[----:B------:R-:W-:Y:S01]  /*5780*/  ISETP.NE.AND P3, PT, R6, 0x1, PT ;  /* 0x000000010600780c */ /* 0x000fe20003f65270 */
[----:B------:R-:W-:Y:S01]  /*5790*/  BSSY.RECONVERGENT B1, `(.L_x_1818) ;  /* 0x000005d000017945 */ /* 0x000fe20003800200 */
[----:B------:R-:W-:Y:S01]  /*57a0*/  LOP3.LUT R124, R124, 0xfffffff7, RZ, 0xc0, !PT ;  /* 0xfffffff77c7c7812 */ /* 0x000fe200078ec0ff */
[----:B------:R-:W-:Y:S01]  /*57b0*/  FFMA.FTZ R4, R5, R186, 1.1641532182693481445e-10 ;  /* 0x2f00000005047423 */ /* 0x000fe200000100ba */
[----:B------:R-:W-:Y:S01]  /*57c0*/  FMUL.FTZ R104, R104, R173 ;  /* 0x000000ad68687220 */ /* 0x000fe20000410000 */
[----:B------:R-:W-:Y:S01]  /*57d0*/  IMAD.MOV.U32 R8, RZ, RZ, 0x2 ;  /* 0x00000002ff087424 */ /* 0x000fe200078e00ff */
[----:B------:R-:W-:Y:S02]  /*57e0*/  MOV R5, R156 ;  /* 0x0000009c00057202 */ /* 0x000fe40000000f00 */
[----:B------:R-:W-:-:S04]  /*57f0*/  FSETP.GTU.FTZ.AND P2, PT, R4, R3, PT ;  /* 0x000000030400720b */ /* 0x000fc80003f5c000 */
        /* <DEDUP_REMOVED lines=12> */
.L_x_1820:
        /* <DEDUP_REMOVED lines=13> */
.L_x_1822:
[----:B------:R-:W-:Y:S05]  /*5990*/  BSYNC.RECONVERGENT B2 ;  /* 0x0000000000027941 */ /* 0x000fea0003800200 */
.L_x_1821:
        /* <DEDUP_REMOVED lines=53> */
[----:B------:R-:W-:-:S04]  /*5cf0*/  IMAD.WIDE.U32 R156, R156, -0x326172a9, RZ ;  /* 0xcd9e8d579c9c7825 */ /* 0x000fc800078e00ff */
[----:B------:R-:W-:Y:S01]  /*5d00*/  IMAD.WIDE.U32 R4, R5, -0x2daee0ad, RZ ;  /* 0xd2511f5305047825 */ /* 0x000fe200078e00ff */
[----:B------:R-:W-:-:S03]  /*5d10*/  LOP3.LUT R157, R7, R8, R157, 0x96, !PT ;  /* 0x00000008079d7212 */ /* 0x000fc600078e969d */
[----:B------:R-:W-:Y:S01]  /*5d20*/  IMAD.MOV.U32 R8, RZ, RZ, RZ ;  /* 0x000000ffff087224 */ /* 0x000fe200078e00ff */
[----:B------:R-:W-:Y:S02]  /*5d30*/  LOP3.LUT R159, R159, R6, R5, 0x96, !PT ;  /* 0x000000069f9f7212 */ /* 0x000fe400078e9605 */
[----:B------:R-:W-:Y:S01]  /*5d40*/  MOV R5, R182 ;  /* 0x000000b600057202 */ /* 0x000fe20000000f00 */
[----:B------:R-:W-:-:S07]  /*5d50*/  IMAD.MOV.U32 R182, RZ, RZ, R4 ;  /* 0x000000ffffb67224 */ /* 0x000fce00078e0004 */
.L_x_1819:
[----:B------:R-:W-:Y:S05]  /*5d60*/  BSYNC.RECONVERGENT B1 ;  /* 0x0000000000017941 */ /* 0x000fea0003800200 */
.L_x_1818:
[----:B------:R-:W-:Y:S01]  /*5d70*/  I2FP.F32.U32 R5, R5 ;  /* 0x0000000500057245 */ /* 0x000fe20000201000 */
[----:B------:R-:W-:Y:S01]  /*5d80*/  BSSY.RECONVERGENT B1, `(.L_x_1823) ;  /* 0x0000064000017945 */ /* 0x000fe20003800200 */
[----:B------:R-:W-:Y:S02]  /*5d90*/  PRMT R4, R52, 0x7632, R4 ;  /* 0x0000763234047816 */ /* 0x000fe40000000004 */
[----:B------:R-:W-:Y:S02]  /*5da0*/  ISETP.NE.AND P3, PT, R8, 0x1, PT ;  /* 0x000000010800780c */ /* 0x000fe40003f65270 */
[----:B------:R-:W-:Y:S01]  /*5db0*/  SHF.L.U32 R6, R4, 0x10, RZ ;  /* 0x0000001004067819 */ /* 0x000fe200000006ff */
[----:B------:R-:W-:-:S04]  /*5dc0*/  FFMA.FTZ R4, R5, R186, 1.1641532182693481445e-10 ;  /* 0x2f00000005047423 */ /* 0x000fc800000100ba */
[----:B------:R-:W-:Y:S01]  /*5dd0*/  FMUL.FTZ R6, R6, R173 ;  /* 0x000000ad06067220 */ /* 0x000fe20000410000 */
[----:B------:R-:W-:Y:S02]  /*5de0*/  FSETP.GTU.FTZ.AND P2, PT, R4, R3, PT ;  /* 0x000000030400720b */ /* 0x000fe40003f5c000 */
[----:B------:R-:W-:Y:S02]  /*5df0*/  @P1 PRMT R4, R48, 0x7632, R4 ;  /* 0x0000763230041816 */ /* 0x000fe40000000004 */
[----:B------:R-:W-:Y:S02]  /*5e00*/  FSEL R7, R6, RZ, !P2 ;  /* 0x000000ff06077208 */ /* 0x000fe40005000000 */
[----:B------:R-:W-:Y:S01]  /*5e10*/  SEL R9, RZ, 0x1, P2 ;  /* 0x00000001ff097807 */ /* 0x000fe20001000000 */
[----:B------:R-:W-:Y:S02]  /*5e20*/  @P1 IMAD.U32 R5, R4, 0x10000, RZ ;  /* 0x0001000004051824 */ /* 0x000fe400078e00ff */
[----:B------:R-:W-:Y:S01]  /*5e30*/  FADD.FTZ R104, R104, R7 ;  /* 0x0000000768687221 */ /* 0x000fe20000010000 */
[----:B------:R-:W-:-:S03]  /*5e40*/  HFMA2 R7, -RZ, RZ, 0, 1.1920928955078125e-07 ;  /* 0x00000002ff077431 */ /* 0x000fc600000001ff */
[----:B------:R-:W-:Y:S01]  /*5e50*/  @P1 FADD.FTZ R140, R104, R5 ;  /* 0x00000005688c1221 */ /* 0x000fe20000010000 */
[----:B------:R-:W-:Y:S02]  /*5e60*/  @!P1 IMAD.MOV.U32 R140, RZ, RZ, R104 ;  /* 0x000000ffff8c9224 */ /* 0x000fe400078e0068 */
        /* <DEDUP_REMOVED lines=11> */
.L_x_1825:
        /* <DEDUP_REMOVED lines=13> */
.L_x_1827:
[----:B------:R-:W-:Y:S05]  /*5ff0*/  BSYNC.RECONVERGENT B2 ;  /* 0x0000000000027941 */ /* 0x000fea0003800200 */
.L_x_1826:
        /* <DEDUP_REMOVED lines=25> */
[----:B------:R-:W-:-:S04]  /*6190*/  LOP3.LUT R139, R139, R156, R159, 0x96, !PT ;  /* 0x0000009c8b8b7212 */ /* 0x000fc800078e969f */
[----:B------:R-:W-:Y:S01]  /*61a0*/  LOP3.LUT R156, R5, R4, R7, 0x96, !PT ;  /* 0x00000004059c7212 */ /* 0x000fe200078e9607 */
[----:B------:R-:W-:Y:S01]  /*61b0*/  IMAD.WIDE.U32 R4, R139, -0x326172a9, RZ ;  /* 0xcd9e8d578b047825 */ /* 0x000fe200078e00ff */
[----:B------:R-:W-:-:S03]  /*61c0*/  IADD3 R7, PT, PT, R122, 0x1715609d, RZ ;  /* 0x1715609d7a077810 */ /* 0x000fc60007ffe0ff */
[----:B------:R-:W-:Y:S01]  /*61d0*/  IMAD.WIDE.U32 R156, R156, -0x2daee0ad, RZ ;  /* 0xd2511f539c9c7825 */ /* 0x000fe200078e00ff */
[----:B------:R-:W-:Y:S02]  /*61e0*/  LOP3.LUT R7, R7, R6, R5, 0x96, !PT ;  /* 0x0000000607077212 */ /* 0x000fe400078e9605 */
[----:B------:R-:W-:Y:S01]  /*61f0*/  IADD3 R5, PT, PT, R122, -0x4ab325aa, RZ ;  /* 0xb54cda567a057810 */ /* 0x000fe20007ffe0ff */
[----:B------:R-:W-:-:S05]  /*6200*/  VIADD R139, R123, 0xa9066899 ;  /* 0xa90668997b8b7836 */ /* 0x000fca0000000000 */
        /* <DEDUP_REMOVED lines=10> */
[----:B------:R-:W-:Y:S02]  /*62b0*/  VIADD R139, R123, 0x1fd5c5a3 ;  /* 0x1fd5c5a37b8b7836 */ /* 0x000fe40000000000 */
[----:B------:R-:W-:-:S03]  /*62c0*/  IMAD.WIDE.U32 R6, R7, -0x2daee0ad, RZ ;  /* 0xd2511f5307067825 */ /* 0x000fc600078e00ff */
[----:B------:R-:W-:Y:S01]  /*62d0*/  LOP3.LUT R158, R139, R158, R157, 0x96, !PT ;  /* 0x0000009e8b9e7212 */ /* 0x000fe200078e969d */
[----:B------:R-:W-:Y:S01]  /*62e0*/  VIADD R5, R122, 0xf1bbcdc8 ;  /* 0xf1bbcdc87a057836 */ /* 0x000fe20000000000 */
        /* <DEDUP_REMOVED lines=13> */
.L_x_1824:
[----:B------:R-:W-:Y:S05]  /*63c0*/  BSYNC.RECONVERGENT B1 ;  /* 0x0000000000017941 */ /* 0x000fea0003800200 */
.L_x_1823:
        /* <DEDUP_REMOVED lines=8> */
[----:B------:R-:W-:Y:S01]  /*6450*/  IMAD.MOV.U32 R104, RZ, RZ, 0x2 ;  /* 0x00000002ff687424 */ /* 0x000fe200078e00ff */
[----:B------:R-:W-:Y:S02]  /*6460*/  MOV R5, R156 ;  /* 0x0000009c00057202 */ /* 0x000fe40000000f00 */
[----:B------:R-:W-:-:S04]  /*6470*/  FSETP.GTU.FTZ.AND P3, PT, R4, R3, PT ;  /* 0x000000030400720b */ /* 0x000fc80003f7c000 */
        /* <DEDUP_REMOVED lines=12> */
.L_x_1830:
        /* <DEDUP_REMOVED lines=13> */
.L_x_1832:
[----:B------:R-:W-:Y:S05]  /*6610*/  BSYNC.RECONVERGENT B2 ;  /* 0x0000000000027941 */ /* 0x000fea0003800200 */
.L_x_1831:
        /* <DEDUP_REMOVED lines=60> */
.L_x_1829:
[----:B------:R-:W-:Y:S05]  /*69e0*/  BSYNC.RECONVERGENT B1 ;  /* 0x0000000000017941 */ /* 0x000fea0003800200 */
.L_x_1828:
        /* <DEDUP_REMOVED lines=8> */
[----:B------:R-:W-:-:S05]  /*6a70*/  FSEL R5, R6, RZ, !P2 ;  /* 0x000000ff06057208 */ /* 0x000fca0005000000 */
[----:B------:R-:W-:Y:S01]  /*6a80*/  FADD.FTZ R4, R8, R5 ;  /* 0x0000000508047221 */ /* 0x000fe20000010000 */
[----:B------:R-:W-:Y:S01]  /*6a90*/  SEL R8, RZ, 0x1, P2 ;  /* 0x00000001ff087807 */ /* 0x000fe20001000000 */
[----:B------:R-:W-:Y:S01]  /*6aa0*/  IMAD.MOV.U32 R5, RZ, RZ, R156 ;  /* 0x000000ffff057224 */ /* 0x000fe200078e009c */
[----:B------:R-:W-:Y:S01]  /*6ab0*/  ISETP.NE.AND P2, PT, R104, 0x1, PT ;  /* 0x000000016800780c */ /* 0x000fe20003f45270 */
[--C-:B------:R-:W-:Y:S01]  /*6ac0*/  @P1 FADD.FTZ R139, R139, R4.reuse ;  /* 0x000000048b8b1221 */ /* 0x100fe20000010000 */
[----:B------:R-:W-:-:S05]  /*6ad0*/  @!P1 IMAD.MOV.U32 R139, RZ, RZ, R4 ;  /* 0x000000ffff8b9224 */ /* 0x000fca00078e0004 */
[----:B------:R-:W-:-:S06]  /*6ae0*/  F2FP.BF16.F32.PACK_AB R184, RZ, R139 ;  /* 0x0000008bffb8723e */ /* 0x000fcc00000010ff */
        /* <DEDUP_REMOVED lines=9> */
.L_x_1835:
        /* <DEDUP_REMOVED lines=13> */
.L_x_1837:
[----:B------:R-:W-:Y:S05]  /*6c50*/  BSYNC.RECONVERGENT B2 ;  /* 0x0000000000027941 */ /* 0x000fea0003800200 */
.L_x_1836:
[----:B------:R-:W-:Y:S01]  /*6c60*/  IMAD.WIDE.U32 R6, R128, -0x326172a9, RZ ;  /* 0xcd9e8d5780067825 */ /* 0x000fe200078e00ff */
[----:B------:R-:W-:Y:S02]  /*6c70*/  LOP3.LUT R4, R12, R105, R123, 0x96, !PT ;  /* 0x000000690c047212 */ /* 0x000fe400078e967b */
[C---:B------:R-:W-:Y:S01]  /*6c80*/  IADD3 R159, PT, PT, R123.reuse, -0x695add53, RZ ;  /* 0x96a522ad7b9f7810 */ /* 0x040fe20007ffe0ff */
        /* <DEDUP_REMOVED lines=57> */
.L_x_1834:
[----:B------:R-:W-:Y:S05]  /*7020*/  BSYNC.RECONVERGENT B1 ;  /* 0x0000000000017941 */ /* 0x000fea0003800200 */
.L_x_1833:
[----:B------:R-:W-:Y:S01]  /*7030*/  I2FP.F32.U32 R5, R5 ;  /* 0x0000000500057245 */ /* 0x000fe20000201000 */
[----:B------:R-:W-:Y:S01]  /*7040*/  IMAD.U32 R6, R153, 0x10000, RZ ;  /* 0x0001000099067824 */ /* 0x000fe200078e00ff */
[----:B------:R-:W-:Y:S01]  /*7050*/  LOP3.LUT R124, R124, 0xfffffffd, RZ, 0xc0, !PT ;  /* 0xfffffffd7c7c7812 */ /* 0x000fe200078ec0ff */
[----:B------:R-:W-:Y:S01]  /*7060*/  BSSY.RECONVERGENT B1, `(.L_x_1838) ;  /* 0x000005d000017945 */ /* 0x000fe20003800200 */
[----:B------:R-:W-:Y:S02]  /*7070*/  IMAD.MOV.U32 R104, RZ, RZ, 0x2 ;  /* 0x00000002ff687424 */ /* 0x000fe400078e00ff */
[----:B------:R-:W-:Y:S01]  /*7080*/  FFMA.FTZ R4, R5, R186, 1.1641532182693481445e-10 ;  /* 0x2f00000005047423 */ /* 0x000fe200000100ba */
[----:B------:R-:W-:Y:S01]  /*7090*/  FMUL.FTZ R6, R6, R173 ;  /* 0x000000ad06067220 */ /* 0x000fe20000410000 */
[----:B------:R-:W-:-:S03]  /*70a0*/  MOV R5, R156 ;  /* 0x0000009c00057202 */ /* 0x000fc60000000f00 */
[----:B------:R-:W-:-:S04]  /*70b0*/  FSETP.GTU.FTZ.AND P2, PT, R4, R3, PT ;  /* 0x000000030400720b */ /* 0x000fc80003f5c000 */
[----:B------:R-:W-:Y:S02]  /*70c0*/  FSEL R153, R6, RZ, !P2 ;  /* 0x000000ff06997208 */ /* 0x000fe40005000000 */
[----:B------:R-:W-:Y:S02]  /*70d0*/  PLOP3.LUT P3, PT, P2, PT, PT, 0x8, 0x80 ;  /* 0x000000000080781c */ /* 0x000fe4000176e170 */
[----:B------:R-:W-:-:S11]  /*70e0*/  ISETP.NE.AND P2, PT, R7, 0x1, PT ;  /* 0x000000010700780c */ /* 0x000fd60003f45270 */
[----:B------:R-:W-:Y:S02]  /*70f0*/  @P3 LOP3.LUT R124, R124, 0x2, RZ, 0xfc, !PT ;  /* 0x000000027c7c3812 */ /* 0x000fe400078efcff */
        /* <DEDUP_REMOVED lines=9> */
.L_x_1840:
        /* <DEDUP_REMOVED lines=13> */
.L_x_1842:
[----:B------:R-:W-:Y:S05]  /*7260*/  BSYNC.RECONVERGENT B2 ;  /* 0x0000000000027941 */ /* 0x000fea0003800200 */
.L_x_1841:
        /* <DEDUP_REMOVED lines=60> */
.L_x_1839:
[----:B------:R-:W-:Y:S05]  /*7630*/  BSYNC.RECONVERGENT B1 ;  /* 0x0000000000017941 */ /* 0x000fea0003800200 */
.L_x_1838:
[----:B------:R-:W-:Y:S01]  /*7640*/  I2FP.F32.U32 R5, R5 ;  /* 0x0000000500057245 */ /* 0x000fe20000201000 */
[----:B------:R-:W-:Y:S01]  /*7650*/  BSSY.RECONVERGENT B1, `(.L_x_1843) ;  /* 0x0000064000017945 */ /* 0x000fe20003800200 */
[----:B------:R-:W-:Y:S01]  /*7660*/  PRMT R4, R53, 0x7632, R4 ;  /* 0x0000763235047816 */ /* 0x000fe20000000004 */
[----:B------:R-:W-:-:S03]  /*7670*/  HFMA2 R105, -RZ, RZ, 0, 1.1920928955078125e-07 ;  /* 0x00000002ff697431 */ /* 0x000fc600000001ff */
[----:B------:R-:W-:Y:S01]  /*7680*/  SHF.L.U32 R6, R4, 0x10, RZ ;  /* 0x0000001004067819 */ /* 0x000fe200000006ff */
[----:B------:R-:W-:Y:S01]  /*7690*/  FFMA.FTZ R4, R5, R186, 1.1641532182693481445e-10 ;  /* 0x2f00000005047423 */ /* 0x000fe200000100ba */
[----:B------:R-:W-:-:S03]  /*76a0*/  IMAD.MOV.U32 R5, RZ, RZ, R156 ;  /* 0x000000ffff057224 */ /* 0x000fc600078e009c */
[----:B------:R-:W-:Y:S01]  /*76b0*/  FMUL.FTZ R6, R6, R173 ;  /* 0x000000ad06067220 */ /* 0x000fe20000410000 */
[----:B------:R-:W-:Y:S02]  /*76c0*/  FSETP.GTU.FTZ.AND P2, PT, R4, R3, PT ;  /* 0x000000030400720b */ /* 0x000fe40003f5c000 */
[----:B------:R-:W-:Y:S02]  /*76d0*/  @P1 PRMT R4, R49, 0x7632, R4 ;  /* 0x0000763231041816 */ /* 0x000fe40000000004 */
[----:B------:R-:W-:Y:S02]  /*76e0*/  FSEL R6, R6, RZ, !P2 ;  /* 0x000000ff06067208 */ /* 0x000fe40005000000 */
[----:B------:R-:W-:Y:S01]  /*76f0*/  SEL R7, RZ, 0x1, P2 ;  /* 0x00000001ff077807 */ /* 0x000fe20001000000 */
[----:B------:R-:W-:Y:S01]  /*7700*/  @P1 IMAD.U32 R4, R4, 0x10000, RZ ;  /* 0x0001000004041824 */ /* 0x000fe200078e00ff */
[----:B------:R-:W-:Y:S01]  /*7710*/  ISETP.NE.AND P2, PT, R104, 0x1, PT ;  /* 0x000000016800780c */ /* 0x000fe20003f45270 */
[----:B------:R-:W-:-:S04]  /*7720*/  FADD.FTZ R153, R153, R6 ;  /* 0x0000000699997221 */ /* 0x000fc80000010000 */
[----:B------:R-:W-:Y:S01]  /*7730*/  @P1 FADD.FTZ R154, R153, R4 ;  /* 0x00000004999a1221 */ /* 0x000fe20000010000 */
[----:B------:R-:W-:-:S05]  /*7740*/  @!P1 IMAD.MOV.U32 R154, RZ, RZ, R153 ;  /* 0x000000ffff9a9224 */ /* 0x000fca00078e0099 */
[----:B------:R-:W-:Y:S02]  /*7750*/  F2FP.BF16.F32.PACK_AB R183, RZ, R154 ;  /* 0x0000009affb7723e */ /* 0x000fe400000010ff */
        /* <DEDUP_REMOVED lines=9> */
.L_x_1845:
        /* <DEDUP_REMOVED lines=13> */
.L_x_1847:
[----:B------:R-:W-:Y:S05]  /*78c0*/  BSYNC.RECONVERGENT B2 ;  /* 0x0000000000027941 */ /* 0x000fea0003800200 */
.L_x_1846:
        /* <DEDUP_REMOVED lines=60> */
.L_x_1844:
[----:B------:R-:W-:Y:S05]  /*7c90*/  BSYNC.RECONVERGENT B1 ;  /* 0x0000000000017941 */ /* 0x000fea0003800200 */
.L_x_1843:
        /* <DEDUP_REMOVED lines=21> */
.L_x_1850:
        /* <DEDUP_REMOVED lines=13> */
.L_x_1852:
[----:B------:R-:W-:Y:S05]  /*7ec0*/  BSYNC.RECONVERGENT B2 ;  /* 0x0000000000027941 */ /* 0x000fea0003800200 */
.L_x_1851:
        /* <DEDUP_REMOVED lines=8> */
[----:B------:R-:W-:Y:S02]  /*7f50*/  IADD3 R5, PT, PT, R122, 0x3c6ef372, RZ ;  /* 0x3c6ef3727a057810 */ /* 0x000fe40007ffe0ff */
        /* <DEDUP_REMOVED lines=11> */
[----:B------:R-:W-:-:S03]  /*8010*/  VIADD R5, R122, 0x78dde6e4 ;  /* 0x78dde6e47a057836 */ /* 0x000fc60000000000 */
[----:B------:R-:W-:Y:S01]  /*8020*/  LOP3.LUT R104, R153, R158, R157, 0x96, !PT ;  /* 0x0000009e99687212 */ /* 0x000fe200078e969d */
[----:B------:R-:W-:Y:S01]  /*8030*/  IMAD.WIDE.U32 R158, R105, -0x2daee0ad, RZ ;  /* 0xd2511f53699e7825 */ /* 0x000fe200078e00ff */
[----:B------:R-:W-:-:S03]  /*8040*/  IADD3 R153, PT, PT, R123, -0x126145ec, RZ ;  /* 0xed9eba147b997810 */ /* 0x000fc60007ffe0ff */
[----:B------:R-:W-:Y:S01]  /*8050*/  IMAD.WIDE.U32 R104, R104, -0x326172a9, RZ ;  /* 0xcd9e8d5768687825 */ /* 0x000fe200078e00ff */
[----:B------:R-:W-:-:S04]  /*8060*/  LOP3.LUT R153, R153, R156, R159, 0x96, !PT ;  /* 0x0000009c99997212 */ /* 0x000fc800078e969f */
        /* <DEDUP_REMOVED lines=18> */
[----:B------:R-:W-:Y:S02]  /*8190*/  VIADD R153, R123, 0x1fd5c5a3 ;  /* 0x1fd5c5a37b997836 */ /* 0x000fe40000000000 */
[----:B------:R-:W-:-:S03]  /*81a0*/  IMAD.WIDE.U32 R104, R105, -0x2daee0ad, RZ ;  /* 0xd2511f5369687825 */ /* 0x000fc600078e00ff */
[----:B------:R-:W-:Y:S01]  /*81b0*/  LOP3.LUT R158, R153, R158, R157, 0x96, !PT ;  /* 0x0000009e999e7212 */ /* 0x000fe200078e969d */
[----:B------:R-:W-:-:S04]  /*81c0*/  VIADD R153, R123, 0xdb3d7428 ;  /* 0xdb3d74287b997836 */ /* 0x000fc80000000000 */
[----:B------:R-:W-:Y:S01]  /*81d0*/  IMAD.WIDE.U32 R158, R158, -0x326172a9, RZ ;  /* 0xcd9e8d579e9e7825 */ /* 0x000fe200078e00ff */
[----:B------:R-:W-:-:S03]  /*81e0*/  LOP3.LUT R156, R153, R156, R105, 0x96, !PT ;  /* 0x0000009c999c7212 */ /* 0x000fc600078e9669 */
[----:B------:R-:W-:Y:S01]  /*81f0*/  VIADD R105, R122, 0x8ff34781 ;  /* 0x8ff347817a697836 */ /* 0x000fe20000000000 */
[----:B------:R-:W-:Y:S01]  /*8200*/  LOP3.LUT R5, R5, R4, R159, 0x96, !PT ;  /* 0x0000000405057212 */ /* 0x000fe200078e969f */
[----:B------:R-:W-:Y:S02]  /*8210*/  VIADD R159, R123, 0x96a522ad ;  /* 0x96a522ad7b9f7836 */ /* 0x000fe40000000000 */
[----:B------:R-:W-:-:S04]  /*8220*/  IMAD.WIDE.U32 R156, R156, -0x326172a9, RZ ;  /* 0xcd9e8d579c9c7825 */ /* 0x000fc800078e00ff */
[----:B------:R-:W-:Y:S01]  /*8230*/  IMAD.WIDE.U32 R4, R5, -0x2daee0ad, RZ ;  /* 0xd2511f5305047825 */ /* 0x000fe200078e00ff */
[----:B------:R-:W-:-:S03]  /*8240*/  LOP3.LUT R157, R105, R158, R157, 0x96, !PT ;  /* 0x0000009e699d7212 */ /* 0x000fc600078e969d */
[----:B------:R-:W-:Y:S01]  /*8250*/  IMAD.MOV.U32 R158, RZ, RZ, RZ ;  /* 0x000000ffff9e7224 */ /* 0x000fe200078e00ff */
[----:B------:R-:W-:Y:S02]  /*8260*/  LOP3.LUT R159, R159, R104, R5, 0x96, !PT ;  /* 0x000000689f9f7212 */ /* 0x000fe400078e9605 */
[----:B------:R-:W-:Y:S01]  /*8270*/  MOV R5, R182 ;  /* 0x000000b600057202 */ /* 0x000fe20000000f00 */
[----:B------:R-:W-:-:S07]  /*8280*/  IMAD.MOV.U32 R182, RZ, RZ, R4 ;  /* 0x000000ffffb67224 */ /* 0x000fce00078e0004 */
.L_x_1849:
[----:B------:R-:W-:Y:S05]  /*8290*/  BSYNC.RECONVERGENT B1 ;  /* 0x0000000000017941 */ /* 0x000fea0003800200 */
.L_x_1848:
[----:B------:R-:W-:Y:S01]  /*82a0*/  I2FP.F32.U32 R5, R5 ;  /* 0x0000000500057245 */ /* 0x000fe20000201000 */
[----:B------:R-:W-:Y:S01]  /*82b0*/  @P1 IMAD.U32 R153, R50, 0x10000, RZ ;  /* 0x0001000032991824 */ /* 0x000fe200078e00ff */
[----:B------:R-:W-:Y:S01]  /*82c0*/  SHF.L.U32 R104, R54, 0x10, RZ ;  /* 0x0000001036687819 */ /* 0x000fe200000006ff */
[----:B------:R-:W-:Y:S02]  /*82d0*/  BSSY.RECONVERGENT B1, `(.L_x_1853) ;  /* 0x0000061000017945 */ /* 0x000fe40003800200 */
[----:B------:R-:W-:Y:S02]  /*82e0*/  FFMA.FTZ R4, R5, R186, 1.1641532182693481445e-10 ;  /* 0x2f00000005047423 */ /* 0x000fe400000100ba */
[----:B------:R-:W-:-:S03]  /*82f0*/  FMUL.FTZ R104, R104, R173 ;  /* 0x000000ad68687220 */ /* 0x000fc60000410000 */
[----:B------:R-:W-:-:S04]  /*8300*/  FSETP.GTU.FTZ.AND P3, PT, R4, R3, PT ;  /* 0x000000030400720b */ /* 0x000fc80003f7c000 */
[----:B------:R-:W-:Y:S01]  /*8310*/  FSEL R5, R104, RZ, !P3 ;  /* 0x000000ff68057208 */ /* 0x000fe20005800000 */
[----:B------:R-:W-:Y:S01]  /*8320*/  HFMA2 R104, -RZ, RZ, 0, 1.1920928955078125e-07 ;  /* 0x00000002ff687431 */ /* 0x000fe200000001ff */
[----:B------:R-:W-:Y:S02]  /*8330*/  SEL R4, RZ, 0x1, P3 ;  /* 0x00000001ff047807 */ /* 0x000fe40001800000 */
[----:B------:R-:W-:Y:S01]  /*8340*/  ISETP.NE.AND P3, PT, R158, 0x1, PT ;  /* 0x000000019e00780c */ /* 0x000fe20003f65270 */
[----:B------:R-:W-:Y:S01]  /*8350*/  FADD.FTZ R6, R6, R5 ;  /* 0x0000000506067221 */ /* 0x000fe20000010000 */
[----:B------:R-:W-:-:S03]  /*8360*/  IMAD.MOV.U32 R5, RZ, RZ, R156 ;  /* 0x000000ffff057224 */ /* 0x000fc600078e009c */
        /* <DEDUP_REMOVED lines=13> */
.L_x_1855:
        /* <DEDUP_REMOVED lines=13> */
.L_x_1857:
[----:B------:R-:W-:Y:S05]  /*8510*/  BSYNC.RECONVERGENT B2 ;  /* 0x0000000000027941 */ /* 0x000fea0003800200 */
.L_x_1856:
        /* <DEDUP_REMOVED lines=57> */
[----:B------:R-:W-:Y:S02]  /*88b0*/  HFMA2 R104, -RZ, RZ, 0, 0 ;  /* 0x00000000ff687431 */ /* 0x000fe400000001ff */
[----:B------:R-:W-:Y:S02]  /*88c0*/  IMAD.MOV.U32 R5, RZ, RZ, R182 ;  /* 0x000000ffff057224 */ /* 0x000fe400078e00b6 */
[----:B------:R-:W-:-:S07]  /*88d0*/  IMAD.MOV.U32 R182, RZ, RZ, R4 ;  /* 0x000000ffffb67224 */ /* 0x000fce00078e0004 */
.L_x_1854:
[----:B------:R-:W-:Y:S05]  /*88e0*/  BSYNC.RECONVERGENT B1 ;  /* 0x0000000000017941 */ /* 0x000fea0003800200 */
.L_x_1853:
        /* <DEDUP_REMOVED lines=20> */
.L_x_1860:
        /* <DEDUP_REMOVED lines=13> */
.L_x_1862:
[----:B------:R-:W-:Y:S05]  /*8b00*/  BSYNC.RECONVERGENT B2 ;  /* 0x0000000000027941 */ /* 0x000fea0003800200 */
.L_x_1861:
        /* <DEDUP_REMOVED lines=49> */
[----:B------:R-:W-:Y:S01]  /*8e20*/  LOP3.LUT R5, R5, R4, R159, 0x96, !PT ;  /* 0x0000000405057212 */ /* 0x000fe200078e969f */
[----:B------:R-:W-:-:S03]  /*8e30*/  VIADD R159, R123, 0x96a522ad ;  /* 0x96a522ad7b9f7836 */ /* 0x000fc60000000000 */
        /* <DEDUP_REMOVED lines=9> */
.L_x_1859:
[----:B------:R-:W-:Y:S05]  /*8ed0*/  BSYNC.RECONVERGENT B1 ;  /* 0x0000000000017941 */ /* 0x000fea0003800200 */
.L_x_1858:
[----:B------:R-:W-:Y:S01]  /*8ee0*/  I2FP.F32.U32 R5, R5 ;  /* 0x0000000500057245 */ /* 0x000fe20000201000 */
[----:B------:R-:W-:Y:S01]  /*8ef0*/  BSSY.RECONVERGENT B1, `(.L_x_1863) ;  /* 0x0000064000017945 */ /* 0x000fe20003800200 */
[----:B------:R-:W-:-:S04]  /*8f00*/  PRMT R4, R54, 0x7632, R4 ;  /* 0x0000763236047816 */ /* 0x000fc80000000004 */
[----:B------:R-:W-:Y:S01]  /*8f10*/  SHF.L.U32 R104, R4, 0x10, RZ ;  /* 0x0000001004687819 */ /* 0x000fe200000006ff */
[----:B------:R-:W-:-:S04]  /*8f20*/  FFMA.FTZ R4, R5, R186, 1.1641532182693481445e-10 ;  /* 0x2f00000005047423 */ /* 0x000fc800000100ba */
[----:B------:R-:W-:Y:S01]  /*8f30*/  FMUL.FTZ R104, R104, R173 ;  /* 0x000000ad68687220 */ /* 0x000fe20000410000 */
[----:B------:R-:W-:Y:S02]  /*8f40*/  FSETP.GTU.FTZ.AND P4, PT, R4, R3, PT ;  /* 0x000000030400720b */ /* 0x000fe40003f9c000 */
[----:B------:R-:W-:Y:S02]  /*8f50*/  @P1 PRMT R4, R50, 0x7632, R4 ;  /* 0x0000763232041816 */ /* 0x000fe40000000004 */
[----:B------:R-:W-:Y:S02]  /*8f60*/  FSEL R105, R104, RZ, !P4 ;  /* 0x000000ff68697208 */ /* 0x000fe40006000000 */
[----:B------:R-:W-:Y:S01]  /*8f70*/  SEL R5, RZ, 0x1, P4 ;  /* 0x00000001ff057807 */ /* 0x000fe20002000000 */
[----:B------:R-:W-:Y:S01]  /*8f80*/  @P1 IMAD.U32 R161, R4, 0x10000, RZ ;  /* 0x0001000004a11824 */ /* 0x000fe200078e00ff */
[----:B------:R-:W-:Y:S01]  /*8f90*/  ISETP.NE.AND P4, PT, R158, 0x1, PT ;  /* 0x000000019e00780c */ /* 0x000fe20003f85270 */
[----:B------:R-:W-:Y:S01]  /*8fa0*/  FADD.FTZ R106, R106, R105 ;  /* 0x000000696a6a7221 */ /* 0x000fe20000010000 */
[----:B------:R-:W-:-:S03]  /*8fb0*/  IMAD.MOV.U32 R4, RZ, RZ, R156 ;  /* 0x000000ffff047224 */ /* 0x000fc600078e009c */
[----:B------:R-:W-:Y:S01]  /*8fc0*/  @P1 FADD.FTZ R161, R106, R161 ;  /* 0x000000a16aa11221 */ /* 0x000fe20000010000 */
[----:B------:R-:W-:Y:S02]  /*8fd0*/  @!P1 IMAD.MOV.U32 R161, RZ, RZ, R106 ;  /* 0x000000ffffa19224 */ /* 0x000fe400078e006a */
[----:B------:R-:W-:-:S03]  /*8fe0*/  HFMA2 R106, -RZ, RZ, 0, 1.1920928955078125e-07 ;  /* 0x00000002ff6a7431 */ /* 0x000fc600000001ff */
        /* <DEDUP_REMOVED lines=10> */
.L_x_1865:
        /* <DEDUP_REMOVED lines=13> */
.L_x_1867:
[----:B------:R-:W-:Y:S05]  /*9160*/  BSYNC.RECONVERGENT B2 ;  /* 0x0000000000027941 */ /* 0x000fea0003800200 */
.L_x_1866:
        /* <DEDUP_REMOVED lines=11> */
[----:B------:R-:W-:Y:S01]  /*9220*/  IMAD.MOV.U32 R4, RZ, RZ, R182 ;  /* 0x000000ffff047224 */ /* 0x000fe200078e00b6 */
        /* <DEDUP_REMOVED lines=45> */
[----:B------:R-:W-:-:S03]  /*9500*/  LOP3.LUT R157, R159, R190, R157, 0x96, !PT ;  /* 0x000000be9f9d7212 */ /* 0x000fc600078e969d */
[----:B------:R-:W-:Y:S01]  /*9510*/  IMAD.MOV.U32 R182, RZ, RZ, R104 ;  /* 0x000000ffffb67224 */ /* 0x000fe200078e0068 */
[----:B------:R-:W-:-:S07]  /*9520*/  LOP3.LUT R159, R185, R158, R105, 0x96, !PT ;  /* 0x0000009eb99f7212 */ /* 0x000fce00078e9669 */
.L_x_1864:
[----:B------:R-:W-:Y:S05]  /*9530*/  BSYNC.RECONVERGENT B1 ;  /* 0x0000000000017941 */ /* 0x000fea0003800200 */
.L_x_1863:
        /* <DEDUP_REMOVED lines=21> */
.L_x_1870:
        /* <DEDUP_REMOVED lines=13> */
.L_x_1872:
[----:B------:R-:W-:Y:S05]  /*9760*/  BSYNC.RECONVERGENT B2 ;  /* 0x0000000000027941 */ /* 0x000fea0003800200 */
.L_x_1871:
        /* <DEDUP_REMOVED lines=60> */
.L_x_1869:
[----:B------:R-:W-:Y:S05]  /*9b30*/  BSYNC.RECONVERGENT B1 ;  /* 0x0000000000017941 */ /* 0x000fea0003800200 */
.L_x_1868:
        /* <DEDUP_REMOVED lines=11> */
[----:B------:R-:W-:-:S03]  /*9bf0*/  IMAD.MOV.U32 R105, RZ, RZ, R156 ;  /* 0x000000ffff697224 */ /* 0x000fc600078e009c */
[--C-:B------:R-:W-:Y:S01]  /*9c00*/  @P1 FADD.FTZ R162, R107, R4.reuse ;  /* 0x000000046ba21221 */ /* 0x100fe20000010000 */
[--C-:B------:R-:W-:Y:S02]  /*9c10*/  @!P1 IMAD.MOV.U32 R162, RZ, RZ, R4.reuse ;  /* 0x000000ffffa29224 */ /* 0x100fe400078e0004 */
[----:B------:R-:W-:Y:S01]  /*9c20*/  HFMA2 R107, -RZ, RZ, 0, 1.1920928955078125e-07 ;  /* 0x00000002ff6b7431 */ /* 0x000fe200000001ff */
[----:B------:R-:W-:Y:S02]  /*9c30*/  PRMT R4, R104, 0x7610, R4 ;  /* 0x0000761068047816 */ /* 0x000fe40000000004 */
        /* <DEDUP_REMOVED lines=10> */
.L_x_1875:
        /* <DEDUP_REMOVED lines=13> */
.L_x_1877:
[----:B------:R-:W-:Y:S05]  /*9db0*/  BSYNC.RECONVERGENT B2 ;  /* 0x0000000000027941 */ /* 0x000fea0003800200 */
.L_x_1876:
        /* <DEDUP_REMOVED lines=60> */
.L_x_1874:
[----:B------:R-:W-:Y:S05]  /*a180*/  BSYNC.RECONVERGENT B1 ;  /* 0x0000000000017941 */ /* 0x000fea0003800200 */
.L_x_1873:
        /* <DEDUP_REMOVED lines=20> */
.L_x_1880:
[----:B------:R-:W-:Y:S01]  /*a2d0*/  VIADD R125, R125, 0x1 ;  /* 0x000000017d7d7836 */ /* 0x000fe20000000000 */
[----:B------:R-:W-:Y:S03]  /*a2e0*/  BSSY.RECONVERGENT B2, `(.L_x_1881) ;  /* 0x000000e000027945 */ /* 0x000fe60003800200 */
[C---:B------:R-:W-:Y:S01]  /*a2f0*/  IMAD.WIDE.U32 R158, R125.reuse, -0x2daee0ad, RZ ;  /* 0xd2511f537d9e7825 */ /* 0x040fe200078e00ff */
        /* <DEDUP_REMOVED lines=12> */
.L_x_1882:
[----:B------:R-:W-:Y:S05]  /*a3c0*/  BSYNC.RECONVERGENT B2 ;  /* 0x0000000000027941 */ /* 0x000fea0003800200 */
.L_x_1881:
        /* <DEDUP_REMOVED lines=60> */
.L_x_1879:
[----:B------:R-:W-:Y:S05]  /*a790*/  BSYNC.RECONVERGENT B1 ;  /* 0x0000000000017941 */ /* 0x000fea0003800200 */
.L_x_1878:
[----:B------:R-:W-:Y:S02]  /*a7a0*/  I2FP.F32.U32 R105, R105 ;  /* 0x0000006900697245 */ /* 0x000fe40000201000 */
[----:B------:R-:W-:-:S03]  /*a7b0*/  PRMT R104, R55, 0x7632, R104 ;  /* 0x0000763237687816 */ /* 0x000fc60000000068 */
[----:B------:R-:W-:Y:S01]  /*a7c0*/  FFMA.FTZ R186, R105, R186, 1.1641532182693481445e-10 ;  /* 0x2f00000069ba7423 */ /* 0x000fe200000100ba */
[----:B------:R-:W-:Y:S02]  /*a7d0*/  SHF.L.U32 R104, R104, 0x10, RZ ;  /* 0x0000001068687819 */ /* 0x000fe400000006ff */
[----:B------:R-:W-:Y:S02]  /*a7e0*/  PRMT R105, R184, 0x5410, R183 ;  /* 0x00005410b8697816 */ /* 0x000fe400000000b7 */
[----:B------:R-:W-:Y:S01]  /*a7f0*/  FSETP.GTU.FTZ.AND P6, PT, R186, R3, PT ;  /* 0x00000003ba00720b */ /* 0x000fe20003fdc000 */
[----:B------:R-:W-:-:S03]  /*a800*/  FMUL.FTZ R104, R104, R173 ;  /* 0x000000ad68687220 */ /* 0x000fc60000410000 */
[----:B------:R-:W-:Y:S02]  /*a810*/  SEL R3, RZ, 0x1, P6 ;  /* 0x00000001ff037807 */ /* 0x000fe40003000000 */
[----:B------:R-:W-:Y:S02]  /*a820*/  FSEL R106, R104, RZ, !P6 ;  /* 0x000000ff686a7208 */ /* 0x000fe40007000000 */
[----:B------:R-:W-:-:S03]  /*a830*/  @P1 PRMT R104, R51, 0x7632, R104 ;  /* 0x0000763233681816 */ /* 0x000fc60000000068 */
[----:B------:R-:W-:Y:S01]  /*a840*/  FADD.FTZ R189, R189, R106 ;  /* 0x0000006abdbd7221 */ /* 0x000fe20000010000 */
[----:B------:R-:W-:Y:S01]  /*a850*/  PRMT R106, R187, 0x5410, R188 ;  /* 0x00005410bb6a7816 */ /* 0x000fe200000000bc */
[----:B------:R-:W-:-:S04]  /*a860*/  @P1 IMAD.U32 R104, R104, 0x10000, RZ ;  /* 0x0001000068681824 */ /* 0x000fc800078e00ff */
[----:B------:R-:W-:Y:S01]  /*a870*/  @P1 FADD.FTZ R173, R189, R104 ;  /* 0x00000068bdad1221 */ /* 0x000fe20000010000 */
[----:B------:R-:W-:Y:S01]  /*a880*/  @!P1 IMAD.MOV.U32 R173, RZ, RZ, R189 ;  /* 0x000000ffffad9224 */ /* 0x000fe200078e00bd */
[----:B------:R-:W-:-:S04]  /*a890*/  PRMT R104, R179, 0x5410, R181 ;  /* 0x00005410b3687816 */ /* 0x000fc800000000b5 */
[----:B------:R-:W-:-:S04]  /*a8a0*/  F2FP.BF16.F32.PACK_AB R107, RZ, R173 ;  /* 0x000000adff6b723e */ /* 0x000fc800000010ff */
[----:B------:R-:W-:-:S07]  /*a8b0*/  PRMT R107, R185, 0x5410, R107 ;  /* 0x00005410b96b7816 */ /* 0x000fce000000006b */
.L_x_1802:
[----:B------:R-:W0:Y:S01]  /*a8c0*/  LDC.64 R186, c[0x0][0x3a8] ;  /* 0x0000ea00ffba7b82 */ /* 0x000e220000000a00 */
[----:B------:R-:W-:Y:S02]  /*a8d0*/  SEL R189, RZ, 0x1000000, !P5 ;  /* 0x01000000ffbd7807 */ /* 0x000fe40006800000 */
[----:B------:R-:W-:Y:S02]  /*a8e0*/  SEL R183, RZ, 0x10000, !P4 ;  /* 0x00010000ffb77807 */ /* 0x000fe40006000000 */
[C---:B------:R-:W-:Y:S02]  /*a8f0*/  LOP3.LUT P6, RZ, R124.reuse, 0x8, RZ, 0xc0, !PT ;  /* 0x000000087cff7812 */ /* 0x040fe400078cc0ff */
[C---:B------:R-:W-:Y:S01]  /*a900*/  LOP3.LUT P5, RZ, R124.reuse, 0x4, RZ, 0xc0, !PT ;  /* 0x000000047cff7812 */ /* 0x040fe200078ac0ff */
[----:B------:R-:W1:Y:S01]  /*a910*/  LDC.64 R184, c[0x0][0x3b0] ;  /* 0x0000ec00ffb87b82 */ /* 0x000e620000000a00 */
[----:B------:R-:W-:Y:S02]  /*a920*/  LOP3.LUT P4, RZ, R124, 0x2, RZ, 0xc0, !PT ;  /* 0x000000027cff7812 */ /* 0x000fe4000788c0ff */
[----:B------:R-:W-:-:S02]  /*a930*/  SEL R190, RZ, 0x100, !P3 ;  /* 0x00000100ffbe7807 */ /* 0x000fc40005800000 */
[----:B------:R-:W-:Y:S02]  /*a940*/  SEL R181, RZ, 0x1000000, !P4 ;  /* 0x01000000ffb57807 */ /* 0x000fe40006000000 */
[----:B------:R-:W-:Y:S02]  /*a950*/  SEL R188, RZ, 0x10000, !P5 ;  /* 0x00010000ffbc7807 */ /* 0x000fe40006800000 */
[----:B------:R-:W-:Y:S02]  /*a960*/  SEL R179, RZ, 0x100, !P6 ;  /* 0x00000100ffb37807 */ /* 0x000fe40007000000 */
[----:B------:R-:W-:Y:S02]  /*a970*/  LOP3.LUT P1, RZ, R124, 0x10, RZ, 0xc0, !PT ;  /* 0x000000107cff7812 */ /* 0x000fe4000782c0ff */
[----:B------:R-:W-:Y:S02]  /*a980*/  LOP3.LUT R190, R190, R189, R183, 0xfe, !PT ;  /* 0x000000bdbebe7212 */ /* 0x000fe400078efeb7 */
[----:B------:R-:W-:Y:S01]  /*a990*/  LOP3.LUT R179, R179, R181, R188, 0xfe, !PT ;  /* 0x000000b5b3b37212 */ /* 0x000fe200078efebc */
[----:B0-----:R-:W-:Y:S01]  /*a9a0*/  IMAD.WIDE.U32 R186, R178, 0x10, R186 ;  /* 0x00000010b2ba7825 */ /* 0x001fe200078e00ba */
[----:B------:R-:W-:-:S02]  /*a9b0*/  SEL R189, RZ, 0x1, !P2 ;  /* 0x00000001ffbd7807 */ /* 0x000fc40005000000 */
[----:B------:R-:W-:Y:S02]  /*a9c0*/  SEL R188, RZ, 0x1, !P1 ;  /* 0x00000001ffbc7807 */ /* 0x000fe40004800000 */
[----:B------:R-:W-:Y:S01]  /*a9d0*/  LOP3.LUT R189, R190, R189, RZ, 0xfc, !PT ;  /* 0x000000bdbebd7212 */ /* 0x000fe200078efcff */
[----:B------:R0:W-:Y:S01]  /*a9e0*/  STG.E.128 desc[UR6][R186.64], R104 ;  /* 0x00000068ba007986 */ /* 0x0001e2000c101d06 */
[----:B------:R-:W-:Y:S01]  /*a9f0*/  LOP3.LUT R188, R179, R188, RZ, 0xfc, !PT ;  /* 0x000000bcb3bc7212 */ /* 0x000fe200078efcff */
[----:B-1----:R-:W-:-:S05]  /*aa00*/  IMAD.WIDE.U32 R184, R178, 0x8, R184 ;  /* 0x00000008b2b87825 */ /* 0x002fca00078e00b8 */
[----:B------:R0:W-:Y:S01]  /*aa10*/  STG.E.64 desc[UR6][R184.64], R188 ;  /* 0x000000bcb8007986 */ /* 0x0001e2000c101b06 */
[----:B------:R-:W-:Y:S05]  /*aa20*/  @!P0 BRA `(.L_x_1883) ;  /* 0x0000000000508947 */ /* 0x000fea0003800000 */
[----:B0-----:R-:W-:Y:S01]  /*aa30*/  SHF.L.U32 R107, R4, 0x10, RZ ;  /* 0x00000010046b7819 */ /* 0x001fe200000006ff */
[----:B------:R-:W0:Y:S01]  /*aa40*/  LDC.64 R104, c[0x0][0x3b8] ;  /* 0x0000ee00ff687b82 */ /* 0x000e220000000a00 */
[----:B------:R-:W-:Y:S02]  /*aa50*/  LOP3.LUT R106, R3, 0xffff, RZ, 0xc0, !PT ;  /* 0x0000ffff036a7812 */ /* 0x000fe400078ec0ff */
[----:B------:R-:W-:Y:S02]  /*aa60*/  LOP3.LUT R179, R107, 0xff0000, RZ, 0xc0, !PT ;  /* 0x00ff00006bb37812 */ /* 0x000fe400078ec0ff */
[----:B------:R-:W-:Y:S02]  /*aa70*/  PRMT R107, R5, 0x7104, RZ ;  /* 0x00007104056b7816 */ /* 0x000fe400000000ff */
[----:B------:R-:W-:Y:S02]  /*aa80*/  PRMT R188, R179, 0x4210, R106 ;  /* 0x00004210b3bc7816 */ /* 0x000fe4000000006a */
[----:B------:R-:W-:-:S02]  /*aa90*/  LOP3.LUT R186, R7, 0xff, RZ, 0xc0, !PT ;  /* 0x000000ff07ba7812 */ /* 0x000fc400078ec0ff */
[----:B------:R-:W-:Y:S02]  /*aaa0*/  LOP3.LUT R184, R8, 0xff, RZ, 0xc0, !PT ;  /* 0x000000ff08b87812 */ /* 0x000fe400078ec0ff */
[----:B------:R-:W-:Y:S01]  /*aab0*/  LOP3.LUT R106, R9, 0xff, RZ, 0xc0, !PT ;  /* 0x000000ff096a7812 */ /* 0x000fe200078ec0ff */
[----:B------:R-:W-:Y:S01]  /*aac0*/  IMAD.WIDE.U32 R186, R186, 0x1000000, RZ ;  /* 0x01000000baba7825 */ /* 0x000fe200078e00ff */
[----:B------:R-:W-:-:S03]  /*aad0*/  LOP3.LUT R181, R188, 0xff00, R107, 0xf8, !PT ;  /* 0x0000ff00bcb57812 */ /* 0x000fc600078ef86b */
[----:B------:R-:W-:Y:S01]  /*aae0*/  IMAD.WIDE.U32 R184, R184, 0x10000, RZ ;  /* 0x00010000b8b87825 */ /* 0x000fe200078e00ff */
[----:B------:R-:W-:-:S03]  /*aaf0*/  LOP3.LUT R181, R181, 0xff, R6, 0xf8, !PT ;  /* 0x000000ffb5b57812 */ /* 0x000fc600078ef806 */
[----:B------:R-:W-:Y:S01]  /*ab00*/  IMAD.WIDE.U32 R106, R106, 0x100, RZ ;  /* 0x000001006a6a7825 */ /* 0x000fe200078e00ff */
[----:B------:R-:W-:-:S03]  /*ab10*/  LOP3.LUT R185, R185, R181, R187, 0xfe, !PT ;  /* 0x000000b5b9b97212 */ /* 0x000fc600078efebb */
[----:B0-----:R-:W-:Y:S01]  /*ab20*/  IMAD.WIDE.U32 R104, R178, 0x8, R104 ;  /* 0x00000008b2687825 */ /* 0x001fe200078e0068 */
[----:B------:R-:W-:Y:S02]  /*ab30*/  LOP3.LUT R179, R106, R186, R184, 0xfe, !PT ;  /* 0x000000ba6ab37212 */ /* 0x000fe400078efeb8 */
[----:B------:R-:W-:Y:S02]  /*ab40*/  LOP3.LUT R107, R185, R107, RZ, 0xfc, !PT ;  /* 0x0000006bb96b7212 */ /* 0x000fe400078efcff */
[----:B------:R-:W-:-:S05]  /*ab50*/  LOP3.LUT R106, R179, 0xff, R10, 0xf8, !PT ;  /* 0x000000ffb36a7812 */ /* 0x000fca00078ef80a */
[----:B------:R1:W-:Y:S02]  /*ab60*/  STG.E.64 desc[UR6][R104.64], R106 ;  /* 0x0000006a68007986 */ /* 0x0003e4000c101b06 */
.L_x_1883:
[----:B0-----:R-:W-:Y:S02]  /*ab70*/  IMAD.MOV.U32 R186, RZ, RZ, R182 ;  /* 0x000000ffffba7224 */ /* 0x001fe400078e00b6 */
[----:B------:R-:W-:-:S07]  /*ab80*/  VIADD R179, R178, 0x20 ;  /* 0x00000020b2b37836 */ /* 0x000fce0000000000 */
.L_x_1760:
[----:B------:R-:W-:Y:S05]  /*ab90*/  BSYNC.RECONVERGENT B0 ;  /* 0x0000000000007941 */ /* 0x000fea0003800200 */
.L_x_1759:
[----:B------:R-:W-:Y:S01]  /*aba0*/  ISETP.GE.U32.AND P0, PT, R127, 0x40, PT ;  /* 0x000000407f00780c */ /* 0x000fe20003f06070 */
[----:B------:R-:W-:Y:S01]  /*abb0*/  BSSY.RECONVERGENT B0, `(.L_x_1884) ;  /* 0x00009a4000007945 */ /* 0x000fe20003800200 */
[----:B------:R-:W-:-:S11]  /*abc0*/  LOP3.LUT R124, R124, 0xfffffdff, RZ, 0xc0, !PT ;  /* 0xfffffdff7c7c7812 */ /* 0x000fd600078ec0ff */
[----:B------:R-:W-:Y:S01]  /*abd0*/  @P0 LOP3.LUT R124, R124, 0x200, RZ, 0xfc, !PT ;  /* 0x000002007c7c0812 */ /* 0x000fe200078efcff */
[----:B------:R-:W-:Y:S06]  /*abe0*/  @!P0 BRA `(.L_x_1885) ;  /* 0x0000009800808947 */ /* 0x000fec0003800000 */
[----:B------:R-:W-:Y:S01]  /*abf0*/  ISETP.NE.U32.AND P0, PT, RZ, UR4, PT ;  /* 0x00000004ff007c0c */ /* 0x000fe2000bf05070 */
[----:B-1----:R-:W0:Y:S01]  /*ac00*/  LDC.64 R104, c[0x0][0x390] ;  /* 0x0000e400ff687b82 */ /* 0x002e220000000a00 */
        /* <DEDUP_REMOVED lines=12> */
[----:B------:R-:W-:Y:S01]  /*acd0*/  ISETP.NE.AND P2, PT, R158, 0x1, PT ;  /* 0x000000019e00780c */ /* 0x000fe20003f45270 */
[----:B------:R-:W-:Y:S01]  /*ace0*/  BSSY.RECONVERGENT B1, `(.L_x_1887) ;  /* 0x0000058000017945 */ /* 0x000fe20003800200 */
[----:B------:R-:W-:Y:S02]  /*acf0*/  HFMA2 R5, -RZ, RZ, 0, 1.1920928955078125e-07 ;  /* 0x00000002ff057431 */ /* 0x000fe400000001ff */
[----:B------:R-:W-:Y:S02]  /*ad00*/  IMAD.MOV.U32 R2, RZ, RZ, R156 ;  /* 0x000000ffff027224 */ /* 0x000fe400078e009c */
[----:B0-----:R-:W-:-:S07]  /*ad10*/  IMAD.MOV.U32 R184, RZ, RZ, R186 ;  /* 0x000000ffffb87224 */ /* 0x001fce00078e00ba */
        /* <DEDUP_REMOVED lines=11> */
.L_x_1889:
        /* <DEDUP_REMOVED lines=13> */
.L_x_1891:
[----:B------:R-:W-:Y:S05]  /*aea0*/  BSYNC.RECONVERGENT B2 ;  /* 0x0000000000027941 */ /* 0x000fea0003800200 */
.L_x_1890:
        /* <DEDUP_REMOVED lines=57> */
[----:B------:R-:W-:Y:S01]  /*b240*/  LOP3.LUT R159, R159, R2, R185, 0x96, !PT ;  /* 0x000000029f9f7212 */ /* 0x000fe200078e96b9 */
[----:B------:R-:W-:-:S07]  /*b250*/  IMAD.MOV.U32 R2, RZ, RZ, R186 ;  /* 0x000000ffff027224 */ /* 0x000fce00078e00ba */
.L_x_1888:
[----:B------:R-:W-:Y:S05]  /*b260*/  BSYNC.RECONVERGENT B1 ;  /* 0x0000000000017941 */ /* 0x000fea0003800200 */
.L_x_1887:
[----:B------:R-:W0:Y:S01]  /*b270*/  LDC R187, c[0x0][0x404] ;  /* 0x00010100ffbb7b82 */ /* 0x000e220000000800 */
[----:B------:R-:W-:Y:S01]  /*b280*/  I2FP.F32.U32 R3, R2 ;  /* 0x0000000200037245 */ /* 0x000fe20000201000 */
[----:B------:R-:W-:Y:S01]  /*b290*/  HFMA2 R174, -RZ, RZ, 0.1171875, 0 ;  /* 0x2f800000ffae7431 */ /* 0x000fe200000001ff */
[----:B------:R-:W-:Y:S01]  /*b2a0*/  ISETP.NE.AND P3, PT, R5, 0x1, PT ;  /* 0x000000010500780c */ /* 0x000fe20003f65270 */
[----:B------:R-:W-:Y:S01]  /*b2b0*/  BSSY.RECONVERGENT B1, `(.L_x_1892) ;  /* 0x0000060000017945 */ /* 0x000fe20003800200 */
[----:B------:R-:W-:Y:S01]  /*b2c0*/  LOP3.LUT R124, R124, 0xffffffef, RZ, 0xc0, !PT ;  /* 0xffffffef7c7c7812 */ /* 0x000fe200078ec0ff */
[----:B------:R-:W-:Y:S02]  /*b2d0*/  IMAD.MOV.U32 R6, RZ, RZ, 0x2 ;  /* 0x00000002ff067424 */ /* 0x000fe400078e00ff */
[----:B------:R-:W-:Y:S01]  /*b2e0*/  FFMA.FTZ R2, R3, R174, 1.1641532182693481445e-10 ;  /* 0x2f00000003027423 */ /* 0x000fe200000100ae */
[----:B------:R-:W1:Y:S01]  /*b2f0*/  LDC R186, c[0x0][0x408] ;  /* 0x00010200ffba7b82 */ /* 0x000e620000000800 */
[C---:B-----5:R-:W-:Y:S01]  /*b300*/  IMAD.U32 R3, R104.reuse, 0x10000, RZ ;  /* 0x0001000068037824 */ /* 0x060fe200078e00ff */
[----:B------:R-:W-:-:S02]  /*b310*/  PRMT R104, R104, 0x7632, R104 ;  /* 0x0000763268687816 */ /* 0x000fc40000000068 */
[----:B------:R-:W-:Y:S02]  /*b320*/  MOV R4, R156 ;  /* 0x0000009c00047202 */ /* 0x000fe40000000f00 */
        /* <DEDUP_REMOVED lines=14> */
.L_x_1894:
        /* <DEDUP_REMOVED lines=13> */
.L_x_1896:
[----:B------:R-:W-:Y:S05]  /*b4e0*/  BSYNC.RECONVERGENT B2 ;  /* 0x0000000000027941 */ /* 0x000fea0003800200 */
.L_x_1895:
        /* <DEDUP_REMOVED lines=60> */
.L_x_1893:
[----:B------:R-:W-:Y:S05]  /*b8b0*/  BSYNC.RECONVERGENT B1 ;  /* 0x0000000000017941 */ /* 0x000fea0003800200 */
.L_x_1892:
[----:B------:R-:W-:Y:S01]  /*b8c0*/  I2FP.F32.U32 R3, R4 ;  /* 0x0000000400037245 */ /* 0x000fe20000201000 */
[----:B------:R-:W-:Y:S01]  /*b8d0*/  BSSY.RECONVERGENT B1, `(.L_x_1897) ;  /* 0x0000062000017945 */ /* 0x000fe20003800200 */
[----:B------:R-:W-:Y:S01]  /*b8e0*/  SHF.L.U32 R5, R52, 0x10, RZ ;  /* 0x0000001034057819 */ /* 0x000fe200000006ff */
[----:B------:R-:W-:Y:S01]  /*b8f0*/  HFMA2 R7, -RZ, RZ, 0, 1.1920928955078125e-07 ;  /* 0x00000002ff077431 */ /* 0x000fe200000001ff */
[----:B------:R-:W-:Y:S01]  /*b900*/  ISETP.NE.AND P3, PT, R6, 0x1, PT ;  /* 0x000000010600780c */ /* 0x000fe20003f65270 */
[----:B------:R-:W-:Y:S02]  /*b910*/  FFMA.FTZ R2, R3, R174, 1.1641532182693481445e-10 ;  /* 0x2f00000003027423 */ /* 0x000fe400000100ae */
[----:B------:R-:W-:Y:S01]  /*b920*/  FMUL.FTZ R3, R5, R186 ;  /* 0x000000ba05037220 */ /* 0x000fe20000410000 */
[----:B------:R-:W-:Y:S02]  /*b930*/  @P1 IMAD.U32 R5, R48, 0x10000, RZ ;  /* 0x0001000030051824 */ /* 0x000fe400078e00ff */
        /* <DEDUP_REMOVED lines=17> */
.L_x_1899:
        /* <DEDUP_REMOVED lines=13> */
.L_x_1901:
[----:B------:R-:W-:Y:S05]  /*bb20*/  BSYNC.RECONVERGENT B2 ;  /* 0x0000000000027941 */ /* 0x000fea0003800200 */
.L_x_1900:
        /* <DEDUP_REMOVED lines=48> */
[----:B------:R-:W-:Y:S01]  /*be30*/  VIADD R3, R122, 0xf1bbcdc8 ;  /* 0xf1bbcdc87a037836 */ /* 0x000fe20000000000 */
[----:B------:R-:W-:Y:S01]  /*be40*/  LOP3.LUT R156, R5, R156, R7, 0x96, !PT ;  /* 0x0000009c059c7212 */ /* 0x000fe200078e9607 */
[----:B------:R-:W-:Y:S02]  /*be50*/  HFMA2 R7, -RZ, RZ, 0, 0 ;  /* 0x00000000ff077431 */ /* 0x000fe400000001ff */
[----:B------:R-:W-:-:S04]  /*be60*/  IMAD.WIDE.U32 R8, R8, -0x326172a9, RZ ;  /* 0xcd9e8d5708087825 */ /* 0x000fc800078e00ff */
[----:B------:R-:W-:Y:S01]  /*be70*/  IMAD.WIDE.U32 R156, R156, -0x326172a9, RZ ;  /* 0xcd9e8d579c9c7825 */ /* 0x000fe200078e00ff */
[----:B------:R-:W-:-:S03]  /*be80*/  LOP3.LUT R4, R3, R4, R9, 0x96, !PT ;  /* 0x0000000403047212 */ /* 0x000fc600078e9609 */
[----:B------:R-:W-:Y:S02]  /*be90*/  VIADD R3, R122, 0x8ff34781 ;  /* 0x8ff347817a037836 */ /* 0x000fe40000000000 */
[----:B------:R-:W-:-:S03]  /*bea0*/  IMAD.WIDE.U32 R4, R4, -0x2daee0ad, RZ ;  /* 0xd2511f5304047825 */ /* 0x000fc600078e00ff */
[----:B------:R-:W-:Y:S01]  /*beb0*/  LOP3.LUT R157, R3, R8, R157, 0x96, !PT ;  /* 0x00000008039d7212 */ /* 0x000fe200078e969d */
[----:B------:R-:W-:Y:S01]  /*bec0*/  IMAD.MOV.U32 R3, RZ, RZ, R184 ;  /* 0x000000ffff037224 */ /* 0x000fe200078e00b8 */
[----:B------:R-:W-:Y:S01]  /*bed0*/  LOP3.LUT R159, R159, R6, R5, 0x96, !PT ;  /* 0x000000069f9f7212 */ /* 0x000fe200078e9605 */
[----:B------:R-:W-:-:S07]  /*bee0*/  IMAD.MOV.U32 R184, RZ, RZ, R4 ;  /* 0x000000ffffb87224 */ /* 0x000fce00078e0004 */
.L_x_1898:
[----:B------:R-:W-:Y:S05]  /*bef0*/  BSYNC.RECONVERGENT B1 ;  /* 0x0000000000017941 */ /* 0x000fea0003800200 */
.L_x_1897:
        /* <DEDUP_REMOVED lines=22> */
.L_x_1904:
        /* <DEDUP_REMOVED lines=13> */
.L_x_1906:
[----:B------:R-:W-:Y:S05]  /*c130*/  BSYNC.RECONVERGENT B2 ;  /* 0x0000000000027941 */ /* 0x000fea0003800200 */
.L_x_1905:
        /* <DEDUP_REMOVED lines=60> */
.L_x_1903:
[----:B------:R-:W-:Y:S05]  /*c500*/  BSYNC.RECONVERGENT B1 ;  /* 0x0000000000017941 */ /* 0x000fea0003800200 */
.L_x_1902:
        /* <DEDUP_REMOVED lines=8> */
[----:B------:R-:W-:Y:S01]  /*c590*/  FSEL R6, R7, RZ, !P2 ;  /* 0x000000ff07067208 */ /* 0x000fe20005000000 */
[----:B------:R-:W-:Y:S01]  /*c5a0*/  HFMA2 R7, -RZ, RZ, 0, 1.1920928955078125e-07 ;  /* 0x00000002ff077431 */ /* 0x000fe200000001ff */
[----:B------:R-:W-:Y:S01]  /*c5b0*/  SEL R9, RZ, 0x1, P2 ;  /* 0x00000001ff097807 */ /* 0x000fe20001000000 */
[----:B------:R-:W-:Y:S01]  /*c5c0*/  @P1 IMAD.U32 R4, R4, 0x10000, RZ ;  /* 0x0001000004041824 */ /* 0x000fe200078e00ff */
[----:B------:R-:W-:Y:S01]  /*c5d0*/  ISETP.NE.AND P2, PT, R8, 0x1, PT ;  /* 0x000000010800780c */ /* 0x000fe20003f45270 */
[----:B------:R-:W-:-:S04]  /*c5e0*/  FADD.FTZ R3, R3, R6 ;  /* 0x0000000603037221 */ /* 0x000fc80000010000 */
[----:B------:R-:W-:Y:S01]  /*c5f0*/  @P1 FADD.FTZ R138, R3, R4 ;  /* 0x00000004038a1221 */ /* 0x000fe20000010000 */
[----:B------:R-:W-:Y:S02]  /*c600*/  @!P1 IMAD.MOV.U32 R138, RZ, RZ, R3 ;  /* 0x000000ffff8a9224 */ /* 0x000fe400078e0003 */
[----:B------:R-:W-:-:S03]  /*c610*/  IMAD.MOV.U32 R3, RZ, RZ, R156 ;  /* 0x000000ffff037224 */ /* 0x000fc600078e009c */
        /* <DEDUP_REMOVED lines=10> */
.L_x_1909:
        /* <DEDUP_REMOVED lines=13> */
.L_x_1911:
[----:B------:R-:W-:Y:S05]  /*c790*/  BSYNC.RECONVERGENT B2 ;  /* 0x0000000000027941 */ /* 0x000fea0003800200 */
.L_x_1910:
        /* <DEDUP_REMOVED lines=52> */
[----:B------:R-:W-:Y:S02]  /*cae0*/  LOP3.LUT R4, R3, R4, R159, 0x96, !PT ;  /* 0x0000000403047212 */ /* 0x000fe400078e969f */
[----:B------:R-:W-:Y:S01]  /*caf0*/  IADD3 R159, PT, PT, R123, -0x695add53, RZ ;  /* 0x96a522ad7b9f7810 */ /* 0x000fe20007ffe0ff */
[----:B------:R-:W-:Y:S02]  /*cb00*/  VIADD R3, R122, 0x8ff34781 ;  /* 0x8ff347817a037836 */ /* 0x000fe40000000000 */
[----:B------:R-:W-:-:S03]  /*cb10*/  IMAD.WIDE.U32 R4, R4, -0x2daee0ad, RZ ;  /* 0xd2511f5304047825 */ /* 0x000fc600078e00ff */
[----:B------:R-:W-:Y:S01]  /*cb20*/  LOP3.LUT R157, R3, R158, R157, 0x96, !PT ;  /* 0x0000009e039d7212 */ /* 0x000fe200078e969d */
[----:B------:R-:W-:Y:S01]  /*cb30*/  IMAD.MOV.U32 R3, RZ, RZ, R184 ;  /* 0x000000ffff037224 */ /* 0x000fe200078e00b8 */
[----:B------:R-:W-:Y:S01]  /*cb40*/  LOP3.LUT R159, R159, R6, R5, 0x96, !PT ;  /* 0x000000069f9f7212 */ /* 0x000fe200078e9605 */
[----:B------:R-:W-:-:S07]  /*cb50*/  IMAD.MOV.U32 R184, RZ, RZ, R4 ;  /* 0x000000ffffb87224 */ /* 0x000fce00078e0004 */
.L_x_1908:
[----:B------:R-:W-:Y:S05]  /*cb60*/  BSYNC.RECONVERGENT B1 ;  /* 0x0000000000017941 */ /* 0x000fea0003800200 */
.L_x_1907:
[----:B------:R-:W-:Y:S01]  /*cb70*/  I2FP.F32.U32 R3, R3 ;  /* 0x0000000300037245 */ /* 0x000fe20000201000 */
[----:B------:R-:W-:Y:S01]  /*cb80*/  IMAD.U32 R5, R105, 0x10000, RZ ;  /* 0x0001000069057824 */ /* 0x000fe200078e00ff */
[----:B------:R-:W-:Y:S01]  /*cb90*/  LOP3.LUT R124, R124, 0xfffffffb, RZ, 0xc0, !PT ;  /* 0xfffffffb7c7c7812 */ /* 0x000fe200078ec0ff */
[----:B------:R-:W-:Y:S01]  /*cba0*/  BSSY.RECONVERGENT B1, `(.L_x_1912) ;  /* 0x000005e000017945 */ /* 0x000fe20003800200 */
[----:B------:R-:W-:Y:S02]  /*cbb0*/  IMAD.MOV.U32 R104, RZ, RZ, 0x2 ;  /* 0x00000002ff687424 */ /* 0x000fe400078e00ff */
[----:B------:R-:W-:Y:S01]  /*cbc0*/  FFMA.FTZ R4, R3, R174, 1.1641532182693481445e-10 ;  /* 0x2f00000003047423 */ /* 0x000fe200000100ae */
[----:B------:R-:W-:Y:S01]  /*cbd0*/  FMUL.FTZ R5, R5, R186 ;  /* 0x000000ba05057220 */ /* 0x000fe20000410000 */
[----:B------:R-:W-:Y:S02]  /*cbe0*/  PRMT R3, R105, 0x7632, R3 ;  /* 0x0000763269037816 */ /* 0x000fe40000000003 */
[----:B------:R-:W-:-:S02]  /*cbf0*/  MOV R6, R156 ;  /* 0x0000009c00067202 */ /* 0x000fc40000000f00 */
        /* <DEDUP_REMOVED lines=14> */
.L_x_1914:
        /* <DEDUP_REMOVED lines=13> */
.L_x_1916:
[----:B------:R-:W-:Y:S05]  /*cdb0*/  BSYNC.RECONVERGENT B2 ;  /* 0x0000000000027941 */ /* 0x000fea0003800200 */
.L_x_1915:
        /* <DEDUP_REMOVED lines=60> */
.L_x_1913:
[----:B------:R-:W-:Y:S05]  /*d180*/  BSYNC.RECONVERGENT B1 ;  /* 0x0000000000017941 */ /* 0x000fea0003800200 */
.L_x_1912:
        /* <DEDUP_REMOVED lines=26> */
.L_x_1919:
        /* <DEDUP_REMOVED lines=13> */
.L_x_1921:
[----:B------:R-:W-:Y:S05]  /*d400*/  BSYNC.RECONVERGENT B2 ;  /* 0x0000000000027941 */ /* 0x000fea0003800200 */
.L_x_1920:
        /* <DEDUP_REMOVED lines=60> */
.L_x_1918:
[----:B------:R-:W-:Y:S05]  /*d7d0*/  BSYNC.RECONVERGENT B1 ;  /* 0x0000000000017941 */ /* 0x000fea0003800200 */
.L_x_1917:
        /* <DEDUP_REMOVED lines=22> */
.L_x_1924:
        /* <DEDUP_REMOVED lines=13> */
.L_x_1926:
[----:B------:R-:W-:Y:S05]  /*da10*/  BSYNC.RECONVERGENT B2 ;  /* 0x0000000000027941 */ /* 0x000fea0003800200 */
.L_x_1925:
        /* <DEDUP_REMOVED lines=60> */
.L_x_1923:
[----:B------:R-:W-:Y:S05]  /*dde0*/  BSYNC.RECONVERGENT B1 ;  /* 0x0000000000017941 */ /* 0x000fea0003800200 */
.L_x_1922:
        /* <DEDUP_REMOVED lines=27> */
.L_x_1929:
        /* <DEDUP_REMOVED lines=13> */
.L_x_1931:
[----:B------:R-:W-:Y:S05]  /*e070*/  BSYNC.RECONVERGENT B2 ;  /* 0x0000000000027941 */ /* 0x000fea0003800200 */
.L_x_1930:
        /* <DEDUP_REMOVED lines=44> */
[----:B------:R-:W-:Y:S02]  /*e340*/  VIADD R5, R122, 0xf1bbcdc8 ;  /* 0xf1bbcdc87a057836 */ /* 0x000fe40000000000 */
[----:B------:R-:W-:Y:S01]  /*e350*/  IMAD.WIDE.U32 R104, R105, -0x2daee0ad, RZ ;  /* 0xd2511f5369687825 */ /* 0x000fe200078e00ff */
[----:B------:R-:W-:Y:S02]  /*e360*/  LOP3.LUT R158, R151, R158, R157, 0x96, !PT ;  /* 0x0000009e979e7212 */ /* 0x000fe400078e969d */
[----:B------:R-:W-:-:S03]  /*e370*/  IADD3 R151, PT, PT, R123, -0x24c28bd8, RZ ;  /* 0xdb3d74287b977810 */ /* 0x000fc60007ffe0ff */
[----:B------:R-:W-:Y:S01]  /*e380*/  IMAD.WIDE.U32 R158, R158, -0x326172a9, RZ ;  /* 0xcd9e8d579e9e7825 */ /* 0x000fe200078e00ff */
[----:B------:R-:W-:-:S03]  /*e390*/  LOP3.LUT R156, R151, R156, R105, 0x96, !PT ;  /* 0x0000009c979c7212 */ /* 0x000fc600078e9669 */
[----:B------:R-:W-:Y:S02]  /*e3a0*/  HFMA2 R151, -RZ, RZ, 0, 0 ;  /* 0x00000000ff977431 */ /* 0x000fe400000001ff */
        /* <DEDUP_REMOVED lines=9> */
.L_x_1928:
[----:B------:R-:W-:Y:S05]  /*e440*/  BSYNC.RECONVERGENT B1 ;  /* 0x0000000000017941 */ /* 0x000fea0003800200 */
.L_x_1927:
        /* <DEDUP_REMOVED lines=21> */
.L_x_1934:
        /* <DEDUP_REMOVED lines=13> */
.L_x_1936:
[----:B------:R-:W-:Y:S05]  /*e670*/  BSYNC.RECONVERGENT B2 ;  /* 0x0000000000027941 */ /* 0x000fea0003800200 */
.L_x_1935:
        /* <DEDUP_REMOVED lines=55> */
[----:B------:R-:W-:-:S04]  /*e9f0*/  LOP3.LUT R157, R105, R158, R157, 0x96, !PT ;  /* 0x0000009e699d7212 */ /* 0x000fc800078e969d */
[----:B------:R-:W-:Y:S01]  /*ea00*/  LOP3.LUT R159, R159, R104, R5, 0x96, !PT ;  /* 0x000000689f9f7212 */ /* 0x000fe200078e9605 */
[----:B------:R-:W-:Y:S01]  /*ea10*/  IMAD.MOV.U32 R104, RZ, RZ, RZ ;  /* 0x000000ffff687224 */ /* 0x000fe200078e00ff */
[----:B------:R-:W-:Y:S01]  /*ea20*/  MOV R5, R184 ;  /* 0x000000b800057202 */ /* 0x000fe20000000f00 */
[----:B------:R-:W-:-:S07]  /*ea30*/  IMAD.MOV.U32 R184, RZ, RZ, R4 ;  /* 0x000000ffffb87224 */ /* 0x000fce00078e0004 */
.L_x_1933:
[----:B------:R-:W-:Y:S05]  /*ea40*/  BSYNC.RECONVERGENT B1 ;  /* 0x0000000000017941 */ /* 0x000fea0003800200 */
.L_x_1932:
        /* <DEDUP_REMOVED lines=26> */
.L_x_1939:
        /* <DEDUP_REMOVED lines=13> */
.L_x_1941:
[----:B------:R-:W-:Y:S05]  /*ecc0*/  BSYNC.RECONVERGENT B2 ;  /* 0x0000000000027941 */ /* 0x000fea0003800200 */
.L_x_1940:
        /* <DEDUP_REMOVED lines=60> */
.L_x_1938:
[----:B------:R-:W-:Y:S05]  /*f090*/  BSYNC.RECONVERGENT B1 ;  /* 0x0000000000017941 */ /* 0x000fea0003800200 */
.L_x_1937:
        /* <DEDUP_REMOVED lines=20> */
.L_x_1944:
        /* <DEDUP_REMOVED lines=13> */
.L_x_1946:
[----:B------:R-:W-:Y:S05]  /*f2b0*/  BSYNC.RECONVERGENT B2 ;  /* 0x0000000000027941 */ /* 0x000fea0003800200 */
.L_x_1945:
        /* <DEDUP_REMOVED lines=57> */
[----:B------:R-:W-:Y:S02]  /*f650*/  IMAD.MOV.U32 R184, RZ, RZ, R4 ;  /* 0x000000ffffb87224 */ /* 0x000fe400078e0004 */
[----:B------:R-:W-:Y:S01]  /*f660*/  IMAD.MOV.U32 R104, RZ, RZ, RZ ;  /* 0x000000ffff687224 */ /* 0x000fe200078e00ff */
[----:B------:R-:W-:-:S07]  /*f670*/  LOP3.LUT R157, R105, R158, R157, 0x96, !PT ;  /* 0x0000009e699d7212 */ /* 0x000fce00078e969d */
.L_x_1943:
[----:B------:R-:W-:Y:S05]  /*f680*/  BSYNC.RECONVERGENT B1 ;  /* 0x0000000000017941 */ /* 0x000fea0003800200 */
.L_x_1942:
        /* <DEDUP_REMOVED lines=27> */
.L_x_1949:
        /* <DEDUP_REMOVED lines=13> */
.L_x_1951:
[----:B------:R-:W-:Y:S05]  /*f910*/  BSYNC.RECONVERGENT B2 ;  /* 0x0000000000027941 */ /* 0x000fea0003800200 */
.L_x_1950:
        /* <DEDUP_REMOVED lines=60> */
.L_x_1948:
[----:B------:R-:W-:Y:S05]  /*fce0*/  BSYNC.RECONVERGENT B1 ;  /* 0x0000000000017941 */ /* 0x000fea0003800200 */
.L_x_1947:
        /* <DEDUP_REMOVED lines=21> */
.L_x_1954:
        /* <DEDUP_REMOVED lines=13> */
.L_x_1956:
[----:B------:R-:W-:Y:S05]  /*ff10*/  BSYNC.RECONVERGENT B2 ;  /* 0x0000000000027941 */ /* 0x000fea0003800200 */
.L_x_1955:
        /* <DEDUP_REMOVED lines=60> */
.L_x_1953:
[----:B------:R-:W-:Y:S05]  /*102e0*/  BSYNC.RECONVERGENT B1 ;  /* 0x0000000000017941 */ /* 0x000fea0003800200 */
.L_x_1952:
[----:B------:R-:W-:Y:S01]  /*102f0*/  I2FP.F32.U32 R105, R105 ;  /* 0x0000006900697245 */ /* 0x000fe20000201000 */
[----:B------:R-:W-:Y:S01]  /*10300*/  BSSY.RECONVERGENT B1, `(.L_x_1957) ;  /* 0x0000063000017945 */ /* 0x000fe20003800200 */
[----:B------:R-:W-:Y:S01]  /*10310*/  SHF.L.U32 R107, R55, 0x10, RZ ;  /* 0x00000010376b7819 */ /* 0x000fe200000006ff */
[----:B------:R-:W-:Y:S02]  /*10320*/  HFMA2 R106, -RZ, RZ, 0, 1.1920928955078125e-07 ;  /* 0x00000002ff6a7431 */ /* 0x000fe400000001ff */
[----:B------:R-:W-:Y:S02]  /*10330*/  FFMA.FTZ R104, R105, R174, 1.1641532182693481445e-10 ;  /* 0x2f00000069687423 */ /* 0x000fe400000100ae */
[----:B------:R-:W-:Y:S01]  /*10340*/  FMUL.FTZ R105, R107, R186 ;  /* 0x000000ba6b697220 */ /* 0x000fe20000410000 */
[----:B------:R-:W-:Y:S02]  /*10350*/  @P1 IMAD.U32 R107, R51, 0x10000, RZ ;  /* 0x00010000336b1824 */ /* 0x000fe400078e00ff */
        /* <DEDUP_REMOVED lines=19> */
.L_x_1959:
        /* <DEDUP_REMOVED lines=13> */
.L_x_1961:
[----:B------:R-:W-:Y:S05]  /*10560*/  BSYNC.RECONVERGENT B2 ;  /* 0x0000000000027941 */ /* 0x000fea0003800200 */
.L_x_1960:
        /* <DEDUP_REMOVED lines=60> */
.L_x_1958:
[----:B------:R-:W-:Y:S05]  /*10930*/  BSYNC.RECONVERGENT B1 ;  /* 0x0000000000017941 */ /* 0x000fea0003800200 */
.L_x_1957:
        /* <DEDUP_REMOVED lines=20> */
.L_x_1964:
        /* <DEDUP_REMOVED lines=15> */
.L_x_1966:
[----:B------:R-:W-:Y:S05]  /*10b70*/  BSYNC.RECONVERGENT B2 ;  /* 0x0000000000027941 */ /* 0x000fea0003800200 */
.L_x_1965:
        /* <DEDUP_REMOVED lines=60> */
.L_x_1963:
[----:B------:R-:W-:Y:S05]  /*10f40*/  BSYNC.RECONVERGENT B1 ;  /* 0x0000000000017941 */ /* 0x000fea0003800200 */
.L_x_1962:
[----:B------:R-:W-:Y:S02]  /*10f50*/  I2FP.F32.U32 R105, R105 ;  /* 0x0000006900697245 */ /* 0x000fe40000201000 */
[----:B------:R-:W-:Y:S02]  /*10f60*/  PRMT R104, R55, 0x7632, R104 ;  /* 0x0000763237687816 */ /* 0x000fe40000000068 */
[----:B------:R-:W-:Y:S01]  /*10f70*/  PRMT R106, R188, 0x5410, R189 ;  /* 0x00005410bc6a7816 */ /* 0x000fe200000000bd */
[----:B------:R-:W-:Y:S01]  /*10f80*/  FFMA.FTZ R174, R105, R174, 1.1641532182693481445e-10 ;  /* 0x2f00000069ae7423 */ /* 0x000fe200000100ae */
[----:B------:R-:W-:Y:S02]  /*10f90*/  SHF.L.U32 R107, R104, 0x10, RZ ;  /* 0x00000010686b7819 */ /* 0x000fe400000006ff */
[----:B------:R-:W-:Y:S02]  /*10fa0*/  @P1 PRMT R104, R51, 0x7632, R104 ;  /* 0x0000763233681816 */ /* 0x000fe40000000068 */
[----:B------:R-:W-:Y:S01]  /*10fb0*/  FSETP.GTU.FTZ.AND P6, PT, R174, R187, PT ;  /* 0x000000bbae00720b */ /* 0x000fe20003fdc000 */
[----:B------:R-:W-:-:S02]  /*10fc0*/  FMUL.FTZ R107, R107, R186 ;  /* 0x000000ba6b6b7220 */ /* 0x000fc40000410000 */
[----:B------:R-:W-:Y:S01]  /*10fd0*/  @P1 IMAD.U32 R105, R104, 0x10000, RZ ;  /* 0x0001000068691824 */ /* 0x000fe200078e00ff */
[----:B------:R-:W-:Y:S02]  /*10fe0*/  SEL R104, RZ, 0x1, P6 ;  /* 0x00000001ff687807 */ /* 0x000fe40003000000 */
[----:B------:R-:W-:-:S05]  /*10ff0*/  FSEL R107, R107, RZ, !P6 ;  /* 0x000000ff6b6b7208 */ /* 0x000fca0007000000 */
[----:B------:R-:W-:-:S04]  /*11000*/  FADD.FTZ R190, R190, R107 ;  /* 0x0000006bbebe7221 */ /* 0x000fc80000010000 */
[----:B------:R-:W-:Y:S01]  /*11010*/  @P1 FADD.FTZ R174, R190, R105 ;  /* 0x00000069beae1221 */ /* 0x000fe20000010000 */
[----:B------:R-:W-:Y:S01]  /*11020*/  @!P1 IMAD.MOV.U32 R174, RZ, RZ, R190 ;  /* 0x000000ffffae9224 */ /* 0x000fe200078e00be */
[--C-:B------:R-:W-:Y:S02]  /*11030*/  PRMT R105, R185, 0x5410, R3.reuse ;  /* 0x00005410b9697816 */ /* 0x100fe40000000003 */
[----:B------:R-:W-:Y:S02]  /*11040*/  PRMT R3, R104, 0x7610, R3 ;  /* 0x0000761068037816 */ /* 0x000fe40000000003 */
[----:B------:R-:W-:Y:S02]  /*11050*/  F2FP.BF16.F32.PACK_AB R107, RZ, R174 ;  /* 0x000000aeff6b723e */ /* 0x000fe400000010ff */
[----:B------:R-:W-:Y:S02]  /*11060*/  PRMT R104, R181, 0x5410, R182 ;  /* 0x00005410b5687816 */ /* 0x000fe400000000b6 */
[----:B------:R-:W-:Y:S01]  /*11070*/  PRMT R107, R183, 0x5410, R107 ;  /* 0x00005410b76b7816 */ /* 0x000fe2000000006b */
[----:B------:R-:W-:Y:S06]  /*11080*/  BRA `(.L_x_1967) ;  /* 0x0000003000a47947 */ /* 0x000fec0003800000 */
.L_x_1886:
        /* <DEDUP_REMOVED lines=16> */
.L_x_1970:
        /* <DEDUP_REMOVED lines=13> */
.L_x_1972:
[----:B------:R-:W-:Y:S05]  /*11260*/  BSYNC.RECONVERGENT B2 ;  /* 0x0000000000027941 */ /* 0x000fea0003800200 */
.L_x_1971:
        /* <DEDUP_REMOVED lines=9> */
[----:B------:R-:W-:Y:S02]  /*11300*/  IMAD.MOV.U32 R2, RZ, RZ, R186 ;  /* 0x000000ffff027224 */ /* 0x000fe400078e00ba */
        /* <DEDUP_REMOVED lines=14> */
[----:B------:R-:W-:Y:S02]  /*113f0*/  VIADD R151, R123, 0xed9eba14 ;  /* 0xed9eba147b977836 */ /* 0x000fe40000000000 */
[----:B------:R-:W-:-:S03]  /*11400*/  IMAD.WIDE.U32 R158, R137, -0x326172a9, RZ ;  /* 0xcd9e8d57899e7825 */ /* 0x000fc600078e00ff */
[----:B------:R-:W-:Y:S01]  /*11410*/  LOP3.LUT R151, R151, R184, R183, 0x96, !PT ;  /* 0x000000b897977212 */ /* 0x000fe200078e96b7 */
[----:B------:R-:W-:-:S05]  /*11420*/  VIADD R137, R122, 0x78dde6e4 ;  /* 0x78dde6e47a897836 */ /* 0x000fca0000000000 */
[----:B------:R-:W-:Y:S01]  /*11430*/  LOP3.LUT R137, R137, R156, R159, 0x96, !PT ;  /* 0x0000009c89897212 */ /* 0x000fe200078e969f */
[----:B------:R-:W-:Y:S01]  /*11440*/  IMAD.WIDE.U32 R156, R151, -0x326172a9, RZ ;  /* 0xcd9e8d57979c7825 */ /* 0x000fe200078e00ff */
[----:B------:R-:W-:-:S03]  /*11450*/  IADD3 R151, PT, PT, R122, 0x1715609d, RZ ;  /* 0x1715609d7a977810 */ /* 0x000fc60007ffe0ff */
[----:B------:R-:W-:Y:S01]  /*11460*/  IMAD.WIDE.U32 R184, R137, -0x2daee0ad, RZ ;  /* 0xd2511f5389b87825 */ /* 0x000fe200078e00ff */
[----:B------:R-:W-:-:S03]  /*11470*/  LOP3.LUT R151, R151, R158, R157, 0x96, !PT ;  /* 0x0000009e97977212 */ /* 0x000fc600078e969d */
[----:B------:R-:W-:-:S05]  /*11480*/  VIADD R137, R123, 0xa9066899 ;  /* 0xa90668997b897836 */ /* 0x000fca0000000000 */
[----:B------:R-:W-:Y:S01]  /*11490*/  LOP3.LUT R137, R137, R182, R185, 0x96, !PT ;  /* 0x000000b689897212 */ /* 0x000fe200078e96b9 */
[----:B------:R-:W-:-:S04]  /*114a0*/  IMAD.WIDE.U32 R182, R151, -0x2daee0ad, RZ ;  /* 0xd2511f5397b67825 */ /* 0x000fc800078e00ff */
[----:B------:R-:W-:Y:S02]  /*114b0*/  VIADD R151, R123, 0x646e171e ;  /* 0x646e171e7b977836 */ /* 0x000fe40000000000 */
[----:B------:R-:W-:Y:S01]  /*114c0*/  IMAD.WIDE.U32 R158, R137, -0x326172a9, RZ ;  /* 0xcd9e8d57899e7825 */ /* 0x000fe200078e00ff */
[----:B------:R-:W-:Y:S02]  /*114d0*/  IADD3 R137, PT, PT, R122, -0x4ab325aa, RZ ;  /* 0xb54cda567a897810 */ /* 0x000fe40007ffe0ff */
[----:B------:R-:W-:Y:S02]  /*114e0*/  LOP3.LUT R151, R151, R184, R183, 0x96, !PT ;  /* 0x000000b897977212 */ /* 0x000fe400078e96b7 */
[----:B------:R-:W-:-:S03]  /*114f0*/  LOP3.LUT R137, R137, R156, R159, 0x96, !PT ;  /* 0x0000009c89897212 */ /* 0x000fc600078e969f */
[----:B------:R-:W-:-:S04]  /*11500*/  IMAD.WIDE.U32 R156, R151, -0x326172a9, RZ ;  /* 0xcd9e8d57979c7825 */ /* 0x000fc800078e00ff */
[----:B------:R-:W-:Y:S02]  /*11510*/  VIADD R151, R122, 0x5384540f ;  /* 0x5384540f7a977836 */ /* 0x000fe40000000000 */
[----:B------:R-:W-:-:S03]  /*11520*/  IMAD.WIDE.U32 R184, R137, -0x2daee0ad, RZ ;  /* 0xd2511f5389b87825 */ /* 0x000fc600078e00ff */
[----:B------:R-:W-:Y:S01]  /*11530*/  LOP3.LUT R158, R151, R158, R157, 0x96, !PT ;  /* 0x0000009e979e7212 */ /* 0x000fe200078e969d */
[C---:B------:R-:W-:Y:S01]  /*11540*/  VIADD R137, R123.reuse, 0x1fd5c5a3 ;  /* 0x1fd5c5a37b897836 */ /* 0x040fe20000000000 */
[----:B------:R-:W-:-:S03]  /*11550*/  IADD3 R151, PT, PT, R123, -0x24c28bd8, RZ ;  /* 0xdb3d74287b977810 */ /* 0x000fc60007ffe0ff */
[----:B------:R-:W-:Y:S01]  /*11560*/  IMAD.WIDE.U32 R158, R158, -0x2daee0ad, RZ ;  /* 0xd2511f539e9e7825 */ /* 0x000fe200078e00ff */
[----:B------:R-:W-:-:S03]  /*11570*/  LOP3.LUT R182, R137, R182, R185, 0x96, !PT ;  /* 0x000000b689b67212 */ /* 0x000fc600078e96b9 */
[----:B------:R-:W-:Y:S01]  /*11580*/  VIADD R137, R122, 0xf1bbcdc8 ;  /* 0xf1bbcdc87a897836 */ /* 0x000fe20000000000 */
[----:B------:R-:W-:Y:S01]  /*11590*/  LOP3.LUT R151, R151, R184, R159, 0x96, !PT ;  /* 0x000000b897977212 */ /* 0x000fe200078e969f */
[----:B------:R-:W-:Y:S01]  /*115a0*/  IMAD.WIDE.U32 R182, R182, -0x326172a9, RZ ;  /* 0xcd9e8d57b6b67825 */ /* 0x000fe200078e00ff */
[----:B------:R-:W-:-:S04]  /*115b0*/  IADD3 R159, PT, PT, R123, -0x695add53, RZ ;  /* 0x96a522ad7b9f7810 */ /* 0x000fc80007ffe0ff */
[----:B------:R-:W-:Y:S01]  /*115c0*/  LOP3.LUT R137, R137, R156, R183, 0x96, !PT ;  /* 0x0000009c89897212 */ /* 0x000fe200078e96b7 */
[----:B------:R-:W-:-:S04]  /*115d0*/  IMAD.WIDE.U32 R156, R151, -0x326172a9, RZ ;  /* 0xcd9e8d57979c7825 */ /* 0x000fc800078e00ff */
[----:B------:R-:W-:Y:S02]  /*115e0*/  VIADD R151, R122, 0x8ff34781 ;  /* 0x8ff347817a977836 */ /* 0x000fe40000000000 */
[----:B------:R-:W-:-:S03]  /*115f0*/  IMAD.WIDE.U32 R184, R137, -0x2daee0ad, RZ ;  /* 0xd2511f5389b87825 */ /* 0x000fc600078e00ff */
[----:B------:R-:W-:Y:S02]  /*11600*/  LOP3.LUT R157, R151, R182, R157, 0x96, !PT ;  /* 0x000000b6979d7212 */ /* 0x000fe400078e969d */
[----:B------:R-:W-:-:S07]  /*11610*/  LOP3.LUT R159, R159, R158, R185, 0x96, !PT ;  /* 0x0000009e9f9f7212 */ /* 0x000fce00078e96b9 */
.L_x_1969:
[----:B------:R-:W-:Y:S05]  /*11620*/  BSYNC.RECONVERGENT B1 ;  /* 0x0000000000017941 */ /* 0x000fea0003800200 */
.L_x_1968:
        /* <DEDUP_REMOVED lines=9> */
[----:B------:R-:W-:Y:S01]  /*116c0*/  HFMA2 R151, -RZ, RZ, 0, 1.1920928955078125e-07 ;  /* 0x00000002ff977431 */ /* 0x000fe200000001ff */
[----:B------:R-:W-:Y:S01]  /*116d0*/  PRMT R104, R104, 0x7632, R104 ;  /* 0x0000763268687816 */ /* 0x000fe20000000068 */
[----:B0-----:R-:W-:Y:S01]  /*116e0*/  FMUL.FTZ R2, R2, R189 ;  /* 0x000000bd02027220 */ /* 0x001fe20000410000 */
[----:B-1----:R-:W-:Y:S01]  /*116f0*/  FSETP.GTU.FTZ.AND P2, PT, R137, R188, PT ;  /* 0x000000bc8900720b */ /* 0x002fe20003f5c000 */
        /* <DEDUP_REMOVED lines=16> */
.L_x_1975:
        /* <DEDUP_REMOVED lines=13> */
.L_x_1977:
[----:B------:R-:W-:Y:S05]  /*118d0*/  BSYNC.RECONVERGENT B2 ;  /* 0x0000000000027941 */ /* 0x000fea0003800200 */
.L_x_1976:
        /* <DEDUP_REMOVED lines=49> */
[----:B------:R-:W-:-:S05]  /*11bf0*/  IMAD.WIDE.U32 R186, R186, -0x326172a9, RZ ;  /* 0xcd9e8d57baba7825 */ /* 0x000fca00078e00ff */
[----:B------:R-:W-:Y:S01]  /*11c00*/  LOP3.LUT R137, R137, R156, R187, 0x96, !PT ;  /* 0x0000009c89897212 */ /* 0x000fe200078e96bb */
[----:B------:R-:W-:-:S04]  /*11c10*/  IMAD.WIDE.U32 R156, R151, -0x326172a9, RZ ;  /* 0xcd9e8d57979c7825 */ /* 0x000fc800078e00ff */
[----:B------:R-:W-:Y:S02]  /*11c20*/  VIADD R151, R122, 0x8ff34781 ;  /* 0x8ff347817a977836 */ /* 0x000fe40000000000 */
[----:B------:R-:W-:Y:S01]  /*11c30*/  IMAD.WIDE.U32 R158, R137, -0x2daee0ad, RZ ;  /* 0xd2511f53899e7825 */ /* 0x000fe200078e00ff */
[----:B------:R-:W-:Y:S02]  /*11c40*/  IADD3 R137, PT, PT, R123, -0x695add53, RZ ;  /* 0x96a522ad7b897810 */ /* 0x000fe40007ffe0ff */
[----:B------:R-:W-:Y:S01]  /*11c50*/  LOP3.LUT R157, R151, R186, R157, 0x96, !PT ;  /* 0x000000ba979d7212 */ /* 0x000fe200078e969d */
[----:B------:R-:W-:Y:S01]  /*11c60*/  HFMA2 R151, -RZ, RZ, 0, 0 ;  /* 0x00000000ff977431 */ /* 0x000fe200000001ff */
[----:B------:R-:W-:Y:S01]  /*11c70*/  LOP3.LUT R159, R137, R182, R159, 0x96, !PT ;  /* 0x000000b6899f7212 */ /* 0x000fe200078e969f */
[----:B------:R-:W-:Y:S02]  /*11c80*/  IMAD.MOV.U32 R137, RZ, RZ, R184 ;  /* 0x000000ffff897224 */ /* 0x000fe400078e00b8 */
[----:B------:R-:W-:-:S07]  /*11c90*/  IMAD.MOV.U32 R184, RZ, RZ, R158 ;  /* 0x000000ffffb87224 */ /* 0x000fce00078e009e */
.L_x_1974:
[----:B------:R-:W-:Y:S05]  /*11ca0*/  BSYNC.RECONVERGENT B1 ;  /* 0x0000000000017941 */ /* 0x000fea0003800200 */
.L_x_1973:
        /* <DEDUP_REMOVED lines=11> */
[----:B------:R-:W-:Y:S01]  /*11d60*/  FSEL R138, R104, RZ, !P3 ;  /* 0x000000ff688a7208 */ /* 0x000fe20005800000 */
[----:B------:R-:W-:Y:S01]  /*11d70*/  IMAD.MOV.U32 R104, RZ, RZ, R156 ;  /* 0x000000ffff687224 */ /* 0x000fe200078e009c */
        /* <DEDUP_REMOVED lines=13> */
.L_x_1980:
        /* <DEDUP_REMOVED lines=13> */
.L_x_1982:
[----:B------:R-:W-:Y:S05]  /*11f20*/  BSYNC.RECONVERGENT B2 ;  /* 0x0000000000027941 */ /* 0x000fea0003800200 */
.L_x_1981:
        /* <DEDUP_REMOVED lines=60> */
.L_x_1979:
[----:B------:R-:W-:Y:S05]  /*122f0*/  BSYNC.RECONVERGENT B1 ;  /* 0x0000000000017941 */ /* 0x000fea0003800200 */
.L_x_1978:
[----:B------:R-:W-:Y:S01]  /*12300*/  I2FP.F32.U32 R137, R104 ;  /* 0x0000006800897245 */ /* 0x000fe20000201000 */
[----:B------:R-:W-:Y:S01]  /*12310*/  IMAD.U32 R104, R105, 0x10000, RZ ;  /* 0x0001000069687824 */ /* 0x000fe200078e00ff */
[----:B------:R-:W-:Y:S01]  /*12320*/  LOP3.LUT R124, R124, 0xfffffffb, RZ, 0xc0, !PT ;  /* 0xfffffffb7c7c7812 */ /* 0x000fe200078ec0ff */
[----:B------:R-:W-:Y:S01]  /*12330*/  @P1 IMAD.U32 R152, R49, 0x10000, RZ ;  /* 0x0001000031981824 */ /* 0x000fe200078e00ff */
[----:B------:R-:W-:Y:S01]  /*12340*/  BSSY.RECONVERGENT B1, `(.L_x_1983) ;  /* 0x0000060000017945 */ /* 0x000fe20003800200 */
[----:B------:R-:W-:Y:S01]  /*12350*/  FFMA.FTZ R137, R137, R174, 1.1641532182693481445e-10 ;  /* 0x2f00000089897423 */ /* 0x000fe200000100ae */
[----:B------:R-:W-:Y:S01]  /*12360*/  FMUL.FTZ R104, R104, R189 ;  /* 0x000000bd68687220 */ /* 0x000fe20000410000 */
[----:B------:R-:W-:Y:S01]  /*12370*/  PRMT R151, R105, 0x7632, R151 ;  /* 0x0000763269977816 */ /* 0x000fe20000000097 */
[----:B------:R-:W-:Y:S01]  /*12380*/  IMAD.MOV.U32 R105, RZ, RZ, R156 ;  /* 0x000000ffff697224 */ /* 0x000fe200078e009c */
[----:B------:R-:W-:Y:S02]  /*12390*/  MOV R163, 0x2 ;  /* 0x0000000200a37802 */ /* 0x000fe40000000f00 */
[----:B------:R-:W-:-:S04]  /*123a0*/  FSETP.GTU.FTZ.AND P2, PT, R137, R188, PT ;  /* 0x000000bc8900720b */ /* 0x000fc80003f5c000 */
[----:B------:R-:W-:Y:S02]  /*123b0*/  FSEL R137, R104, RZ, !P2 ;  /* 0x000000ff68897208 */ /* 0x000fe40005000000 */
[----:B------:R-:W-:Y:S02]  /*123c0*/  PLOP3.LUT P3, PT, P2, PT, PT, 0x8, 0x80 ;  /* 0x000000000080781c */ /* 0x000fe4000176e170 */
[----:B------:R-:W-:Y:S01]  /*123d0*/  ISETP.NE.AND P2, PT, R158, 0x1, PT ;  /* 0x000000019e00780c */ /* 0x000fe20003f45270 */
[----:B------:R-:W-:-:S05]  /*123e0*/  @P1 FADD.FTZ R137, R152, R137 ;  /* 0x0000008998891221 */ /* 0x000fca0000010000 */
        /* <DEDUP_REMOVED lines=11> */
.L_x_1985:
        /* <DEDUP_REMOVED lines=13> */
.L_x_1987:
[----:B------:R-:W-:Y:S05]  /*12570*/  BSYNC.RECONVERGENT B2 ;  /* 0x0000000000027941 */ /* 0x000fea0003800200 */
.L_x_1986:
        /* <DEDUP_REMOVED lines=60> */
.L_x_1984:
[----:B------:R-:W-:Y:S05]  /*12940*/  BSYNC.RECONVERGENT B1 ;  /* 0x0000000000017941 */ /* 0x000fea0003800200 */
.L_x_1983:
[----:B------:R-:W-:Y:S01]  /*12950*/  I2FP.F32.U32 R105, R105 ;  /* 0x0000006900697245 */ /* 0x000fe20000201000 */
[----:B------:R-:W-:Y:S01]  /*12960*/  IMAD.U32 R104, R151, 0x10000, RZ ;  /* 0x0001000097687824 */ /* 0x000fe200078e00ff */
[----:B------:R-:W-:Y:S01]  /*12970*/  @P1 PRMT R151, R49, 0x7632, R151 ;  /* 0x0000763231971816 */ /* 0x000fe20000000097 */
[----:B------:R-:W-:Y:S01]  /*12980*/  BSSY.RECONVERGENT B1, `(.L_x_1988) ;  /* 0x0000061000017945 */ /* 0x000fe20003800200 */
[----:B------:R-:W-:Y:S01]  /*12990*/  LOP3.LUT R124, R124, 0xfffffffd, RZ, 0xc0, !PT ;  /* 0xfffffffd7c7c7812 */ /* 0x000fe200078ec0ff */
[----:B------:R-:W-:Y:S01]  /*129a0*/  FFMA.FTZ R105, R105, R174, 1.1641532182693481445e-10 ;  /* 0x2f00000069697423 */ /* 0x000fe200000100ae */
[----:B------:R-:W-:Y:S01]  /*129b0*/  FMUL.FTZ R104, R104, R189 ;  /* 0x000000bd68687220 */ /* 0x000fe20000410000 */
[----:B------:R-:W-:Y:S01]  /*129c0*/  @P1 IMAD.U32 R151, R151, 0x10000, RZ ;  /* 0x0001000097971824 */ /* 0x000fe200078e00ff */
[----:B------:R-:W-:Y:S02]  /*129d0*/  MOV R164, 0x2 ;  /* 0x0000000200a47802 */ /* 0x000fe40000000f00 */
[----:B------:R-:W-:Y:S01]  /*129e0*/  FSETP.GTU.FTZ.AND P2, PT, R105, R188, PT ;  /* 0x000000bc6900720b */ /* 0x000fe20003f5c000 */
[----:B------:R-:W-:-:S03]  /*129f0*/  IMAD.MOV.U32 R105, RZ, RZ, R156 ;  /* 0x000000ffff697224 */ /* 0x000fc600078e009c */
        /* <DEDUP_REMOVED lines=15> */
.L_x_1990:
        /* <DEDUP_REMOVED lines=13> */
.L_x_1992:
[----:B------:R-:W-:Y:S05]  /*12bc0*/  BSYNC.RECONVERGENT B2 ;  /* 0x0000000000027941 */ /* 0x000fea0003800200 */
.L_x_1991:
[----:B------:R-:W-:Y:S01]  /*12bd0*/  IMAD.WIDE.U32 R158, R128, -0x326172a9, RZ ;  /* 0xcd9e8d57809e7825 */ /* 0x000fe200078e00ff */
[----:B------:R-:W-:-:S03]  /*12be0*/  LOP3.LUT R104, R12, R183, R123, 0x96, !PT ;  /* 0x000000b70c687212 */ /* 0x000fc600078e967b */
[----:B------:R-:W-:Y:S02]  /*12bf0*/  HFMA2 R164, -RZ, RZ, 0, 0 ;  /* 0x00000000ffa47431 */ /* 0x000fe400000001ff */
        /* <DEDUP_REMOVED lines=39> */
[----:B------:R-:W-:-:S04]  /*12e70*/  IMAD.WIDE.U32 R156, R156, -0x2daee0ad, RZ ;  /* 0xd2511f539c9c7825 */ /* 0x000fc800078e00ff */
[----:B------:R-:W-:Y:S01]  /*12e80*/  VIADD R151, R122, 0x5384540f ;  /* 0x5384540f7a977836 */ /* 0x000fe20000000000 */
[----:B------:R-:W-:-:S04]  /*12e90*/  LOP3.LUT R182, R159, R182, R157, 0x96, !PT ;  /* 0x000000b69fb67212 */ /* 0x000fc800078e969d */
[----:B------:R-:W-:Y:S01]  /*12ea0*/  LOP3.LUT R158, R151, R158, R105, 0x96, !PT ;  /* 0x0000009e979e7212 */ /* 0x000fe200078e9669 */
[----:B------:R-:W-:Y:S01]  /*12eb0*/  IMAD.WIDE.U32 R182, R182, -0x326172a9, RZ ;  /* 0xcd9e8d57b6b67825 */ /* 0x000fe200078e00ff */
[----:B------:R-:W-:-:S03]  /*12ec0*/  IADD3 R151, PT, PT, R123, -0x24c28bd8, RZ ;  /* 0xdb3d74287b977810 */ /* 0x000fc60007ffe0ff */
[----:B------:R-:W-:Y:S02]  /*12ed0*/  VIADD R105, R122, 0xf1bbcdc8 ;  /* 0xf1bbcdc87a697836 */ /* 0x000fe40000000000 */
[----:B------:R-:W-:-:S03]  /*12ee0*/  IMAD.WIDE.U32 R158, R158, -0x2daee0ad, RZ ;  /* 0xd2511f539e9e7825 */ /* 0x000fc600078e00ff */
[----:B------:R-:W-:Y:S02]  /*12ef0*/  LOP3.LUT R105, R105, R104, R183, 0x96, !PT ;  /* 0x0000006869697212 */ /* 0x000fe400078e96b7 */
[----:B------:R-:W-:Y:S01]  /*12f00*/  LOP3.LUT R156, R151, R156, R159, 0x96, !PT ;  /* 0x0000009c979c7212 */ /* 0x000fe200078e969f */
[----:B------:R-:W-:Y:S01]  /*12f10*/  VIADD R151, R122, 0x8ff34781 ;  /* 0x8ff347817a977836 */ /* 0x000fe20000000000 */
[----:B------:R-:W-:Y:S01]  /*12f20*/  IADD3 R159, PT, PT, R123, -0x695add53, RZ ;  /* 0x96a522ad7b9f7810 */ /* 0x000fe20007ffe0ff */
[----:B------:R-:W-:-:S04]  /*12f30*/  IMAD.WIDE.U32 R104, R105, -0x2daee0ad, RZ ;  /* 0xd2511f5369687825 */ /* 0x000fc800078e00ff */
[----:B------:R-:W-:Y:S01]  /*12f40*/  IMAD.WIDE.U32 R156, R156, -0x326172a9, RZ ;  /* 0xcd9e8d579c9c7825 */ /* 0x000fe200078e00ff */
[----:B------:R-:W-:-:S03]  /*12f50*/  LOP3.LUT R159, R159, R158, R105, 0x96, !PT ;  /* 0x0000009e9f9f7212 */ /* 0x000fc600078e9669 */
[----:B------:R-:W-:Y:S01]  /*12f60*/  IMAD.MOV.U32 R105, RZ, RZ, R184 ;  /* 0x000000ffff697224 */ /* 0x000fe200078e00b8 */
[----:B------:R-:W-:Y:S01]  /*12f70*/  LOP3.LUT R157, R151, R182, R157, 0x96, !PT ;  /* 0x000000b6979d7212 */ /* 0x000fe200078e969d */
[----:B------:R-:W-:-:S07]  /*12f80*/  IMAD.MOV.U32 R184, RZ, RZ, R104 ;  /* 0x000000ffffb87224 */ /* 0x000fce00078e0068 */
.L_x_1989:
[----:B------:R-:W-:Y:S05]  /*12f90*/  BSYNC.RECONVERGENT B1 ;  /* 0x0000000000017941 */ /* 0x000fea0003800200 */
.L_x_1988:
[----:B------:R-:W-:Y:S01]  /*12fa0*/  I2FP.F32.U32 R105, R105 ;  /* 0x0000006900697245 */ /* 0x000fe20000201000 */
[----:B------:R-:W-:Y:S01]  /*12fb0*/  IMAD.U32 R104, R106, 0x10000, RZ ;  /* 0x000100006a687824 */ /* 0x000fe200078e00ff */
[----:B------:R-:W-:Y:S01]  /*12fc0*/  ISETP.NE.AND P3, PT, R164, 0x1, PT ;  /* 0x00000001a400780c */ /* 0x000fe20003f65270 */
[----:B------:R-:W-:Y:S01]  /*12fd0*/  @P1 IMAD.U32 R158, R50, 0x10000, RZ ;  /* 0x00010000329e1824 */ /* 0x000fe200078e00ff */
[----:B------:R-:W-:Y:S01]  /*12fe0*/  BSSY.RECONVERGENT B1, `(.L_x_1993) ;  /* 0x000005e000017945 */ /* 0x000fe20003800200 */
[----:B------:R-:W-:Y:S01]  /*12ff0*/  FFMA.FTZ R105, R105, R174, 1.1641532182693481445e-10 ;  /* 0x2f00000069697423 */ /* 0x000fe200000100ae */
[----:B------:R-:W-:Y:S01]  /*13000*/  FMUL.FTZ R104, R104, R189 ;  /* 0x000000bd68687220 */ /* 0x000fe20000410000 */
[----:B------:R-:W-:-:S03]  /*13010*/  PRMT R106, R106, 0x7632, R106 ;  /* 0x000076326a6a7816 */ /* 0x000fc6000000006a */
[----:B------:R-:W-:Y:S01]  /*13020*/  FSETP.GTU.FTZ.AND P2, PT, R105, R188, PT ;  /* 0x000000bc6900720b */ /* 0x000fe20003f5c000 */
[----:B------:R-:W-:-:S03]  /*13030*/  IMAD.MOV.U32 R105, RZ, RZ, R156 ;  /* 0x000000ffff697224 */ /* 0x000fc600078e009c */
        /* <DEDUP_REMOVED lines=14> */
.L_x_1995:
        /* <DEDUP_REMOVED lines=13> */
.L_x_1997:
[----:B------:R-:W-:Y:S05]  /*131f0*/  BSYNC.RECONVERGENT B2 ;  /* 0x0000000000027941 */ /* 0x000fea0003800200 */
.L_x_1996:
        /* <DEDUP_REMOVED lines=60> */
.L_x_1994:
[----:B------:R-:W-:Y:S05]  /*135c0*/  BSYNC.RECONVERGENT B1 ;  /* 0x0000000000017941 */ /* 0x000fea0003800200 */
.L_x_1993:
[----:B------:R-:W-:Y:S01]  /*135d0*/  I2FP.F32.U32 R105, R105 ;  /* 0x0000006900697245 */ /* 0x000fe20000201000 */
[----:B------:R-:W-:Y:S01]  /*135e0*/  IMAD.U32 R106, R106, 0x10000, RZ ;  /* 0x000100006a6a7824 */ /* 0x000fe200078e00ff */
[----:B------:R-:W-:Y:S01]  /*135f0*/  ISETP.NE.AND P4, PT, R158, 0x1, PT ;  /* 0x000000019e00780c */ /* 0x000fe20003f85270 */
[----:B------:R-:W-:Y:S01]  /*13600*/  BSSY.RECONVERGENT B1, `(.L_x_1998) ;  /* 0x000005f000017945 */ /* 0x000fe20003800200 */
[----:B------:R-:W-:Y:S01]  /*13610*/  @P1 PRMT R104, R50, 0x7632, R104 ;  /* 0x0000763232681816 */ /* 0x000fe20000000068 */
[----:B------:R-:W-:Y:S01]  /*13620*/  FFMA.FTZ R105, R105, R174, 1.1641532182693481445e-10 ;  /* 0x2f00000069697423 */ /* 0x000fe200000100ae */
[----:B------:R-:W-:-:S03]  /*13630*/  FMUL.FTZ R106, R106, R189 ;  /* 0x000000bd6a6a7220 */ /* 0x000fc60000410000 */
[----:B------:R-:W-:Y:S01]  /*13640*/  @P1 IMAD.U32 R104, R104, 0x10000, RZ ;  /* 0x0001000068681824 */ /* 0x000fe200078e00ff */
[----:B------:R-:W-:Y:S01]  /*13650*/  FSETP.GTU.FTZ.AND P3, PT, R105, R188, PT ;  /* 0x000000bc6900720b */ /* 0x000fe20003f7c000 */
[----:B------:R-:W-:-:S03]  /*13660*/  IMAD.MOV.U32 R105, RZ, RZ, R156 ;  /* 0x000000ffff697224 */ /* 0x000fc600078e009c */
[----:B------:R-:W-:Y:S02]  /*13670*/  FSEL R163, R106, RZ, !P3 ;  /* 0x000000ff6aa37208 */ /* 0x000fe40005800000 */
[----:B------:R-:W-:Y:S02]  /*13680*/  MOV R106, 0x2 ;  /* 0x00000002006a7802 */ /* 0x000fe40000000f00 */
[----:B------:R-:W-:Y:S01]  /*13690*/  PLOP3.LUT P3, PT, P3, PT, PT, 0x8, 0x80 ;  /* 0x000000000080781c */ /* 0x000fe20001f6e170 */
        /* <DEDUP_REMOVED lines=11> */
.L_x_2000:
        /* <DEDUP_REMOVED lines=13> */
.L_x_2002:
[----:B------:R-:W-:Y:S05]  /*13820*/  BSYNC.RECONVERGENT B2 ;  /* 0x0000000000027941 */ /* 0x000fea0003800200 */
.L_x_2001:
        /* <DEDUP_REMOVED lines=60> */
.L_x_1999:
[----:B------:R-:W-:Y:S05]  /*13bf0*/  BSYNC.RECONVERGENT B1 ;  /* 0x0000000000017941 */ /* 0x000fea0003800200 */
.L_x_1998:
[----:B------:R-:W-:Y:S01]  /*13c00*/  I2FP.F32.U32 R105, R105 ;  /* 0x0000006900697245 */ /* 0x000fe20000201000 */
[----:B------:R-:W-:Y:S01]  /*13c10*/  IMAD.U32 R104, R107, 0x10000, RZ ;  /* 0x000100006b687824 */ /* 0x000fe200078e00ff */
[----:B------:R-:W-:Y:S01]  /*13c20*/  ISETP.NE.AND P5, PT, R106, 0x1, PT ;  /* 0x000000016a00780c */ /* 0x000fe20003fa5270 */
[----:B------:R-:W-:Y:S01]  /*13c30*/  @P1 IMAD.U32 R183, R51, 0x10000, RZ ;  /* 0x0001000033b71824 */ /* 0x000fe200078e00ff */
[----:B------:R-:W-:Y:S01]  /*13c40*/  BSSY.RECONVERGENT B1, `(.L_x_2003) ;  /* 0x000005e000017945 */ /* 0x000fe20003800200 */
[----:B------:R-:W-:Y:S01]  /*13c50*/  FFMA.FTZ R105, R105, R174, 1.1641532182693481445e-10 ;  /* 0x2f00000069697423 */ /* 0x000fe200000100ae */
[----:B------:R-:W-:Y:S01]  /*13c60*/  FMUL.FTZ R104, R104, R189 ;  /* 0x000000bd68687220 */ /* 0x000fe20000410000 */
[----:B------:R-:W-:-:S03]  /*13c70*/  MOV R158, 0x2 ;  /* 0x00000002009e7802 */ /* 0x000fc60000000f00 */
[----:B------:R-:W-:Y:S01]  /*13c80*/  FSETP.GTU.FTZ.AND P4, PT, R105, R188, PT ;  /* 0x000000bc6900720b */ /* 0x000fe20003f9c000 */
[----:B------:R-:W-:-:S03]  /*13c90*/  IMAD.MOV.U32 R105, RZ, RZ, R156 ;  /* 0x000000ffff697224 */ /* 0x000fc600078e009c */
[----:B------:R-:W-:Y:S02]  /*13ca0*/  FSEL R164, R104, RZ, !P4 ;  /* 0x000000ff68a47208 */ /* 0x000fe40006000000 */
        /* <DEDUP_REMOVED lines=13> */
.L_x_2005:
        /* <DEDUP_REMOVED lines=13> */
.L_x_2007:
[----:B------:R-:W-:Y:S05]  /*13e50*/  BSYNC.RECONVERGENT B2 ;  /* 0x0000000000027941 */ /* 0x000fea0003800200 */
.L_x_2006:
        /* <DEDUP_REMOVED lines=60> */
.L_x_2004:
[----:B------:R-:W-:Y:S05]  /*14220*/  BSYNC.RECONVERGENT B1 ;  /* 0x0000000000017941 */ /* 0x000fea0003800200 */
.L_x_2003:
[----:B------:R-:W-:Y:S01]  /*14230*/  I2FP.F32.U32 R105, R105 ;  /* 0x0000006900697245 */ /* 0x000fe20000201000 */
[----:B------:R-:W-:Y:S01]  /*14240*/  IMAD.U32 R104, R183, 0x10000, RZ ;  /* 0x00010000b7687824 */ /* 0x000fe200078e00ff */
[----:B------:R-:W-:-:S03]  /*14250*/  @P1 PRMT R106, R51, 0x7632, R106 ;  /* 0x00007632336a1816 */ /* 0x000fc6000000006a */
[----:B------:R-:W-:Y:S01]  /*14260*/  FFMA.FTZ R105, R105, R174, 1.1641532182693481445e-10 ;  /* 0x2f00000069697423 */ /* 0x000fe200000100ae */
[----:B------:R-:W-:Y:S01]  /*14270*/  FMUL.FTZ R104, R104, R189 ;  /* 0x000000bd68687220 */ /* 0x000fe20000410000 */
[----:B------:R-:W-:Y:S01]  /*14280*/  @P1 IMAD.U32 R107, R106, 0x10000, RZ ;  /* 0x000100006a6b1824 */ /* 0x000fe200078e00ff */
[----:B------:R-:W-:Y:S02]  /*14290*/  PRMT R106, R190, 0x5410, R191 ;  /* 0x00005410be6a7816 */ /* 0x000fe400000000bf */
[----:B------:R-:W-:Y:S02]  /*142a0*/  FSETP.GTU.FTZ.AND P5, PT, R105, R188, PT ;  /* 0x000000bc6900720b */ /* 0x000fe40003fbc000 */
[----:B------:R-:W-:Y:S02]  /*142b0*/  PRMT R105, R187, 0x5410, R186 ;  /* 0x00005410bb697816 */ /* 0x000fe400000000ba */
[----:B------:R-:W-:Y:S02]  /*142c0*/  FSEL R174, R104, RZ, !P5 ;  /* 0x000000ff68ae7208 */ /* 0x000fe40006800000 */
[----:B------:R-:W-:-:S02]  /*142d0*/  PLOP3.LUT P5, PT, P5, PT, PT, 0x8, 0x80 ;  /* 0x000000000080781c */ /* 0x000fc40002fae170 */
[----:B------:R-:W-:Y:S01]  /*142e0*/  PRMT R104, R181, 0x5410, R185 ;  /* 0x00005410b5687816 */ /* 0x000fe200000000b9 */
[----:B------:R-:W-:-:S05]  /*142f0*/  @P1 FADD.FTZ R174, R107, R174 ;  /* 0x000000ae6bae1221 */ /* 0x000fca0000010000 */
[----:B------:R-:W-:-:S04]  /*14300*/  F2FP.BF16.F32.PACK_AB R107, RZ, R174 ;  /* 0x000000aeff6b723e */ /* 0x000fc800000010ff */
[----:B------:R-:W-:-:S07]  /*14310*/  PRMT R107, R182, 0x5410, R107 ;  /* 0x00005410b66b7816 */ /* 0x000fce000000006b */
.L_x_1967:
        /* <DEDUP_REMOVED lines=43> */
.L_x_2008:
[----:B0-----:R-:W-:Y:S02]  /*145d0*/  IMAD.MOV.U32 R186, RZ, RZ, R184 ;  /* 0x000000ffffba7224 */ /* 0x001fe400078e00b8 */
[----:B------:R-:W-:-:S07]  /*145e0*/  VIADD R179, R179, 0x20 ;  /* 0x00000020b3b37836 */ /* 0x000fce0000000000 */
.L_x_1885:
[----:B------:R-:W-:Y:S05]  /*145f0*/  BSYNC.RECONVERGENT B0 ;  /* 0x0000000000007941 */ /* 0x000fea0003800200 */
.L_x_1884:
        /* <DEDUP_REMOVED lines=35> */
.L_x_2014:
        /* <DEDUP_REMOVED lines=13> */
.L_x_2016:
[----:B------:R-:W-:Y:S05]  /*14900*/  BSYNC.RECONVERGENT B2 ;  /* 0x0000000000027941 */ /* 0x000fea0003800200 */
.L_x_2015:
        /* <DEDUP_REMOVED lines=54> */
[----:B------:R-:W-:-:S04]  /*14c70*/  LOP3.LUT R3, R3, R8, R7, 0x96, !PT ;  /* 0x0000000803037212 */ /* 0x000fc800078e9607 */
[----:B------:R-:W-:Y:S01]  /*14c80*/  LOP3.LUT R157, R5, R6, R157, 0x96, !PT ;  /* 0x00000006059d7212 */ /* 0x000fe200078e969d */
[----:B------:R-:W-:-:S04]  /*14c90*/  IMAD.WIDE.U32 R184, R3, -0x2daee0ad, RZ ;  /* 0xd2511f5303b87825 */ /* 0x000fc800078e00ff */
[----:B------:R-:W-:Y:S01]  /*14ca0*/  IMAD.MOV.U32 R5, RZ, RZ, RZ ;  /* 0x000000ffff057224 */ /* 0x000fe200078e00ff */
[----:B------:R-:W-:-:S07]  /*14cb0*/  LOP3.LUT R159, R159, R4, R185, 0x96, !PT ;  /* 0x000000049f9f7212 */ /* 0x000fce00078e96b9 */
.L_x_2013:
[----:B------:R-:W-:Y:S05]  /*14cc0*/  BSYNC.RECONVERGENT B1 ;  /* 0x0000000000017941 */ /* 0x000fea0003800200 */
.L_x_2012:
        /* <DEDUP_REMOVED lines=10> */
[----:B------:R-:W-:-:S02]  /*14d70*/  IMAD.MOV.U32 R7, RZ, RZ, 0x2 ;  /* 0x00000002ff077424 */ /* 0x000fc400078e00ff */
[----:B0-----:R-:W-:Y:S01]  /*14d80*/  FMUL.FTZ R0, R4, R187 ;  /* 0x000000bb04007220 */ /* 0x001fe20000410000 */
[----:B-1----:R-:W-:Y:S02]  /*14d90*/  FSETP.GTU.FTZ.AND P3, PT, R3, R186, PT ;  /* 0x000000ba0300720b */ /* 0x002fe40003f7c000 */
[----:B------:R-:W-:Y:S02]  /*14da0*/  MOV R3, R156 ;  /* 0x0000009c00037202 */ /* 0x000fe40000000f00 */
        /* <DEDUP_REMOVED lines=12> */
.L_x_2019:
        /* <DEDUP_REMOVED lines=13> */
.L_x_2021:
[----:B------:R-:W-:Y:S05]  /*14f40*/  BSYNC.RECONVERGENT B2 ;  /* 0x0000000000027941 */ /* 0x000fea0003800200 */
.L_x_2020:
        /* <DEDUP_REMOVED lines=20> */
[C---:B------:R-:W-:Y:S01]  /*15090*/  VIADD R3, R123.reuse, 0x32370b8f ;  /* 0x32370b8f7b037836 */ /* 0x040fe20000000000 */
[----:B------:R-:W-:-:S04]  /*150a0*/  IADD3 R5, PT, PT, R123, -0x126145ec, RZ ;  /* 0xed9eba147b057810 */ /* 0x000fc80007ffe0ff */
        /* <DEDUP_REMOVED lines=29> */
[----:B------:R-:W-:Y:S01]  /*15280*/  IMAD.MOV.U32 R7, RZ, RZ, RZ ;  /* 0x000000ffff077224 */ /* 0x000fe200078e00ff */
[----:B------:R-:W-:Y:S01]  /*15290*/  LOP3.LUT R4, R3, R4, R9, 0x96, !PT ;  /* 0x0000000403047212 */ /* 0x000fe200078e9609 */
[----:B------:R-:W-:-:S04]  /*152a0*/  IMAD.WIDE.U32 R156, R156, -0x326172a9, RZ ;  /* 0xcd9e8d579c9c7825 */ /* 0x000fc800078e00ff */
[----:B------:R-:W-:Y:S02]  /*152b0*/  VIADD R3, R122, 0x8ff34781 ;  /* 0x8ff347817a037836 */ /* 0x000fe40000000000 */
[----:B------:R-:W-:-:S03]  /*152c0*/  IMAD.WIDE.U32 R4, R4, -0x2daee0ad, RZ ;  /* 0xd2511f5304047825 */ /* 0x000fc600078e00ff */
[----:B------:R-:W-:Y:S02]  /*152d0*/  LOP3.LUT R157, R3, R8, R157, 0x96, !PT ;  /* 0x00000008039d7212 */ /* 0x000fe400078e969d */
[----:B------:R-:W-:Y:S01]  /*152e0*/  MOV R3, R184 ;  /* 0x000000b800037202 */ /* 0x000fe20000000f00 */
[----:B------:R-:W-:Y:S01]  /*152f0*/  IMAD.MOV.U32 R184, RZ, RZ, R4 ;  /* 0x000000ffffb87224 */ /* 0x000fe200078e0004 */
[----:B------:R-:W-:-:S07]  /*15300*/  LOP3.LUT R159, R159, R6, R5, 0x96, !PT ;  /* 0x000000069f9f7212 */ /* 0x000fce00078e9605 */
.L_x_2018:
[----:B------:R-:W-:Y:S05]  /*15310*/  BSYNC.RECONVERGENT B1 ;  /* 0x0000000000017941 */ /* 0x000fea0003800200 */
.L_x_2017:
[----:B------:R-:W-:Y:S01]  /*15320*/  I2FP.F32.U32 R4, R3 ;  /* 0x0000000300047245 */ /* 0x000fe20000201000 */
[----:B------:R-:W-:Y:S01]  /*15330*/  BSSY.RECONVERGENT B1, `(.L_x_2022) ;  /* 0x0000062000017945 */ /* 0x000fe20003800200 */
[----:B------:R-:W-:-:S03]  /*15340*/  SHF.L.U32 R6, R52, 0x10, RZ ;  /* 0x0000001034067819 */ /* 0x000fc600000006ff */
[----:B------:R-:W-:Y:S01]  /*15350*/  FFMA.FTZ R3, R4, R175, 1.1641532182693481445e-10 ;  /* 0x2f00000004037423 */ /* 0x000fe200000100af */
[----:B------:R-:W-:Y:S02]  /*15360*/  @P1 IMAD.U32 R4, R48, 0x10000, RZ ;  /* 0x0001000030041824 */ /* 0x000fe400078e00ff */
[----:B------:R-:W-:Y:S02]  /*15370*/  FMUL.FTZ R6, R6, R187 ;  /* 0x000000bb06067220 */ /* 0x000fe40000410000 */
[----:B------:R-:W-:-:S04]  /*15380*/  FSETP.GTU.FTZ.AND P2, PT, R3, R186, PT ;  /* 0x000000ba0300720b */ /* 0x000fc80003f5c000 */
[----:B------:R-:W-:Y:S01]  /*15390*/  FSEL R3, R6, RZ, !P2 ;  /* 0x000000ff06037208 */ /* 0x000fe20005000000 */
[----:B------:R-:W-:Y:S01]  /*153a0*/  HFMA2 R6, -RZ, RZ, 0, 1.1920928955078125e-07 ;  /* 0x00000002ff067431 */ /* 0x000fe200000001ff */
[----:B------:R-:W-:Y:S02]  /*153b0*/  SEL R10, RZ, 0x1, P2 ;  /* 0x00000001ff0a7807 */ /* 0x000fe40001000000 */
[----:B------:R-:W-:Y:S01]  /*153c0*/  ISETP.NE.AND P2, PT, R7, 0x1, PT ;  /* 0x000000010700780c */ /* 0x000fe20003f45270 */
[----:B------:R-:W-:-:S04]  /*153d0*/  FADD.FTZ R3, R0, R3 ;  /* 0x0000000300037221 */ /* 0x000fc80000010000 */
[--C-:B------:R-:W-:Y:S01]  /*153e0*/  @P1 FADD.FTZ R0, R4, R3.reuse ;  /* 0x0000000304001221 */ /* 0x100fe20000010000 */
        /* <DEDUP_REMOVED lines=12> */
.L_x_2024:
        /* <DEDUP_REMOVED lines=13> */
.L_x_2026:
[----:B------:R-:W-:Y:S05]  /*15580*/  BSYNC.RECONVERGENT B2 ;  /* 0x0000000000027941 */ /* 0x000fea0003800200 */
.L_x_2025:
        /* <DEDUP_REMOVED lines=49> */
[----:B------:R-:W-:-:S03]  /*158a0*/  LOP3.LUT R156, R5, R156, R7, 0x96, !PT ;  /* 0x0000009c059c7212 */ /* 0x000fc600078e9607 */
        /* <DEDUP_REMOVED lines=8> */
[----:B------:R-:W-:Y:S02]  /*15930*/  HFMA2 R6, -RZ, RZ, 0, 0 ;  /* 0x00000000ff067431 */ /* 0x000fe400000001ff */
[----:B------:R-:W-:-:S07]  /*15940*/  IMAD.MOV.U32 R184, RZ, RZ, R4 ;  /* 0x000000ffffb87224 */ /* 0x000fce00078e0004 */
.L_x_2023:
[----:B------:R-:W-:Y:S05]  /*15950*/  BSYNC.RECONVERGENT B1 ;  /* 0x0000000000017941 */ /* 0x000fea0003800200 */
.L_x_2022:
        /* <DEDUP_REMOVED lines=22> */
.L_x_2029:
        /* <DEDUP_REMOVED lines=13> */
.L_x_2031:
[----:B------:R-:W-:Y:S05]  /*15b90*/  BSYNC.RECONVERGENT B2 ;  /* 0x0000000000027941 */ /* 0x000fea0003800200 */
.L_x_2030:
        /* <DEDUP_REMOVED lines=60> */
.L_x_2028:
[----:B------:R-:W-:Y:S05]  /*15f60*/  BSYNC.RECONVERGENT B1 ;  /* 0x0000000000017941 */ /* 0x000fea0003800200 */
.L_x_2027:
[----:B------:R-:W-:Y:S01]  /*15f70*/  I2FP.F32.U32 R4, R5 ;  /* 0x0000000500047245 */ /* 0x000fe20000201000 */
[----:B------:R-:W-:Y:S01]  /*15f80*/  BSSY.RECONVERGENT B1, `(.L_x_2032) ;  /* 0x0000064000017945 */ /* 0x000fe20003800200 */
[----:B------:R-:W-:Y:S01]  /*15f90*/  PRMT R5, R52, 0x7632, R5 ;  /* 0x0000763234057816 */ /* 0x000fe20000000005 */
[----:B------:R-:W-:-:S03]  /*15fa0*/  HFMA2 R104, -RZ, RZ, 0, 1.1920928955078125e-07 ;  /* 0x00000002ff687431 */ /* 0x000fc600000001ff */
[----:B------:R-:W-:Y:S01]  /*15fb0*/  SHF.L.U32 R6, R5, 0x10, RZ ;  /* 0x0000001005067819 */ /* 0x000fe200000006ff */
[----:B------:R-:W-:Y:S01]  /*15fc0*/  FFMA.FTZ R5, R4, R175, 1.1641532182693481445e-10 ;  /* 0x2f00000004057423 */ /* 0x000fe200000100af */
[----:B------:R-:W-:-:S03]  /*15fd0*/  @P1 PRMT R4, R48, 0x7632, R4 ;  /* 0x0000763230041816 */ /* 0x000fc60000000004 */
[----:B------:R-:W-:Y:S01]  /*15fe0*/  FMUL.FTZ R6, R6, R187 ;  /* 0x000000bb06067220 */ /* 0x000fe20000410000 */
[----:B------:R-:W-:Y:S01]  /*15ff0*/  FSETP.GTU.FTZ.AND P2, PT, R5, R186, PT ;  /* 0x000000ba0500720b */ /* 0x000fe20003f5c000 */
[----:B------:R-:W-:-:S03]  /*16000*/  @P1 IMAD.U32 R4, R4, 0x10000, RZ ;  /* 0x0001000004041824 */ /* 0x000fc600078e00ff */
[----:B------:R-:W-:Y:S02]  /*16010*/  FSEL R6, R6, RZ, !P2 ;  /* 0x000000ff06067208 */ /* 0x000fe40005000000 */
[----:B------:R-:W-:Y:S02]  /*16020*/  SEL R9, RZ, 0x1, P2 ;  /* 0x00000001ff097807 */ /* 0x000fe40001000000 */
        /* <DEDUP_REMOVED lines=15> */
.L_x_2034:
        /* <DEDUP_REMOVED lines=13> */
.L_x_2036:
[----:B------:R-:W-:Y:S05]  /*161f0*/  BSYNC.RECONVERGENT B2 ;  /* 0x0000000000027941 */ /* 0x000fea0003800200 */
.L_x_2035:
        /* <DEDUP_REMOVED lines=60> */
.L_x_2033:
[----:B------:R-:W-:Y:S05]  /*165c0*/  BSYNC.RECONVERGENT B1 ;  /* 0x0000000000017941 */ /* 0x000fea0003800200 */
.L_x_2032:
[----:B------:R-:W-:Y:S01]  /*165d0*/  I2FP.F32.U32 R4, R3 ;  /* 0x0000000300047245 */ /* 0x000fe20000201000 */
[C---:B------:R-:W-:Y:S01]  /*165e0*/  IMAD.U32 R6, R105.reuse, 0x10000, RZ ;  /* 0x0001000069067824 */ /* 0x040fe200078e00ff */
        /* <DEDUP_REMOVED lines=21> */
.L_x_2039:
        /* <DEDUP_REMOVED lines=13> */
.L_x_2041:
[----:B------:R-:W-:Y:S05]  /*16810*/  BSYNC.RECONVERGENT B2 ;  /* 0x0000000000027941 */ /* 0x000fea0003800200 */
.L_x_2040:
        /* <DEDUP_REMOVED lines=55> */
[----:B------:R-:W-:Y:S02]  /*16b90*/  LOP3.LUT R157, R7, R104, R157, 0x96, !PT ;  /* 0x00000068079d7212 */ /* 0x000fe400078e969d */
[----:B------:R-:W-:Y:S01]  /*16ba0*/  MOV R7, R184 ;  /* 0x000000b800077202 */ /* 0x000fe20000000f00 */
[----:B------:R-:W-:Y:S01]  /*16bb0*/  IMAD.MOV.U32 R184, RZ, RZ, R4 ;  /* 0x000000ffffb87224 */ /* 0x000fe200078e0004 */
[----:B------:R-:W-:Y:S01]  /*16bc0*/  LOP3.LUT R159, R159, R6, R5, 0x96, !PT ;  /* 0x000000069f9f7212 */ /* 0x000fe200078e9605 */
[----:B------:R-:W-:-:S07]  /*16bd0*/  IMAD.MOV.U32 R105, RZ, RZ, RZ ;  /* 0x000000ffff697224 */ /* 0x000fce00078e00ff */
.L_x_2038:
[----:B------:R-:W-:Y:S05]  /*16be0*/  BSYNC.RECONVERGENT B1 ;  /* 0x0000000000017941 */ /* 0x000fea0003800200 */
.L_x_2037:
        /* <DEDUP_REMOVED lines=26> */
.L_x_2044:
        /* <DEDUP_REMOVED lines=13> */
.L_x_2046:
[----:B------:R-:W-:Y:S05]  /*16e60*/  BSYNC.RECONVERGENT B2 ;  /* 0x0000000000027941 */ /* 0x000fea0003800200 */
.L_x_2045:
        /* <DEDUP_REMOVED lines=60> */
.L_x_2043:
[----:B------:R-:W-:Y:S05]  /*17230*/  BSYNC.RECONVERGENT B1 ;  /* 0x0000000000017941 */ /* 0x000fea0003800200 */
.L_x_2042:
        /* <DEDUP_REMOVED lines=22> */
.L_x_2049:
        /* <DEDUP_REMOVED lines=13> */
.L_x_2051:
[----:B------:R-:W-:Y:S05]  /*17470*/  BSYNC.RECONVERGENT B2 ;  /* 0x0000000000027941 */ /* 0x000fea0003800200 */
.L_x_2050:
        /* <DEDUP_REMOVED lines=60> */
.L_x_2048:
[----:B------:R-:W-:Y:S05]  /*17840*/  BSYNC.RECONVERGENT B1 ;  /* 0x0000000000017941 */ /* 0x000fea0003800200 */
.L_x_2047:
        /* <DEDUP_REMOVED lines=9> */
[----:B------:R-:W-:Y:S02]  /*178e0*/  @P1 IMAD.U32 R4, R4, 0x10000, RZ ;  /* 0x0001000004041824 */ /* 0x000fe400078e00ff */
[----:B------:R-:W-:Y:S01]  /*178f0*/  IMAD.MOV.U32 R5, RZ, RZ, R156 ;  /* 0x000000ffff057224 */ /* 0x000fe200078e009c */
[----:B------:R-:W-:Y:S02]  /*17900*/  FSEL R6, R6, RZ, !P2 ;  /* 0x000000ff06067208 */ /* 0x000fe40005000000 */
[----:B------:R-:W-:Y:S02]  /*17910*/  SEL R7, RZ, 0x1, P2 ;  /* 0x00000001ff077807 */ /* 0x000fe40001000000 */
        /* <DEDUP_REMOVED lines=14> */
.L_x_2054:
        /* <DEDUP_REMOVED lines=13> */
.L_x_2056:
[----:B------:R-:W-:Y:S05]  /*17ad0*/  BSYNC.RECONVERGENT B2 ;  /* 0x0000000000027941 */ /* 0x000fea0003800200 */
.L_x_2055:
        /* <DEDUP_REMOVED lines=60> */
.L_x_2053:
[----:B------:R-:W-:Y:S05]  /*17ea0*/  BSYNC.RECONVERGENT B1 ;  /* 0x0000000000017941 */ /* 0x000fea0003800200 */
.L_x_2052:
        /* <DEDUP_REMOVED lines=21> */
.L_x_2059:
        /* <DEDUP_REMOVED lines=13> */
.L_x_2061:
[----:B------:R-:W-:Y:S05]  /*180d0*/  BSYNC.RECONVERGENT B2 ;  /* 0x0000000000027941 */ /* 0x000fea0003800200 */
.L_x_2060:
        /* <DEDUP_REMOVED lines=60> */
.L_x_2058:
[----:B------:R-:W-:Y:S05]  /*184a0*/  BSYNC.RECONVERGENT B1 ;  /* 0x0000000000017941 */ /* 0x000fea0003800200 */
.L_x_2057:
        /* <DEDUP_REMOVED lines=26> */
.L_x_2064:
        /* <DEDUP_REMOVED lines=13> */
.L_x_2066:
[----:B------:R-:W-:Y:S05]  /*18720*/  BSYNC.RECONVERGENT B2 ;  /* 0x0000000000027941 */ /* 0x000fea0003800200 */
.L_x_2065:
        /* <DEDUP_REMOVED lines=60> */
.L_x_2063:
[----:B------:R-:W-:Y:S05]  /*18af0*/  BSYNC.RECONVERGENT B1 ;  /* 0x0000000000017941 */ /* 0x000fea0003800200 */
.L_x_2062:
        /* <DEDUP_REMOVED lines=20> */
.L_x_2069:
        /* <DEDUP_REMOVED lines=13> */
.L_x_2071:
[----:B------:R-:W-:Y:S05]  /*18d10*/  BSYNC.RECONVERGENT B2 ;  /* 0x0000000000027941 */ /* 0x000fea0003800200 */
.L_x_2070:
        /* <DEDUP_REMOVED lines=60> */
.L_x_2068:
[----:B------:R-:W-:Y:S05]  /*190e0*/  BSYNC.RECONVERGENT B1 ;  /* 0x0000000000017941 */ /* 0x000fea0003800200 */
.L_x_2067:
        /* <DEDUP_REMOVED lines=27> */
.L_x_2074:
        /* <DEDUP_REMOVED lines=13> */
.L_x_2076:
[----:B------:R-:W-:Y:S05]  /*19370*/  BSYNC.RECONVERGENT B2 ;  /* 0x0000000000027941 */ /* 0x000fea0003800200 */
.L_x_2075:
        /* <DEDUP_REMOVED lines=60> */
.L_x_2073:
[----:B------:R-:W-:Y:S05]  /*19740*/  BSYNC.RECONVERGENT B1 ;  /* 0x0000000000017941 */ /* 0x000fea0003800200 */
.L_x_2072:
        /* <DEDUP_REMOVED lines=21> */
.L_x_2079:
        /* <DEDUP_REMOVED lines=13> */
.L_x_2081:
[----:B------:R-:W-:Y:S05]  /*19970*/  BSYNC.RECONVERGENT B2 ;  /* 0x0000000000027941 */ /* 0x000fea0003800200 */
.L_x_2080:
        /* <DEDUP_REMOVED lines=60> */
.L_x_2078:
[----:B------:R-:W-:Y:S05]  /*19d40*/  BSYNC.RECONVERGENT B1 ;  /* 0x0000000000017941 */ /* 0x000fea0003800200 */
.L_x_2077:
        /* <DEDUP_REMOVED lines=26> */
.L_x_2084:
        /* <DEDUP_REMOVED lines=13> */
.L_x_2086:
[----:B------:R-:W-:Y:S05]  /*19fc0*/  BSYNC.RECONVERGENT B2 ;  /* 0x0000000000027941 */ /* 0x000fea0003800200 */
.L_x_2085:
        /* <DEDUP_REMOVED lines=60> */
.L_x_2083:
[----:B------:R-:W-:Y:S05]  /*1a390*/  BSYNC.RECONVERGENT B1 ;  /* 0x0000000000017941 */ /* 0x000fea0003800200 */
.L_x_2082:
        /* <DEDUP_REMOVED lines=20> */
.L_x_2089:
        /* <DEDUP_REMOVED lines=15> */
.L_x_2091:
[----:B------:R-:W-:Y:S05]  /*1a5d0*/  BSYNC.RECONVERGENT B2 ;  /* 0x0000000000027941 */ /* 0x000fea0003800200 */
.L_x_2090:
        /* <DEDUP_REMOVED lines=60> */
.L_x_2088:
[----:B------:R-:W-:Y:S05]  /*1a9a0*/  BSYNC.RECONVERGENT B1 ;  /* 0x0000000000017941 */ /* 0x000fea0003800200 */
.L_x_2087:
[----:B------:R-:W-:Y:S02]  /*1a9b0*/  I2FP.F32.U32 R104, R106 ;  /* 0x0000006a00687245 */ /* 0x000fe40000201000 */
[----:B------:R-:W-:-:S03]  /*1a9c0*/  PRMT R105, R55, 0x7632, R105 ;  /* 0x0000763237697816 */ /* 0x000fc60000000069 */
[----:B------:R-:W-:Y:S01]  /*1a9d0*/  FFMA.FTZ R175, R104, R175, 1.1641532182693481445e-10 ;  /* 0x2f00000068af7423 */ /* 0x000fe200000100af */
[----:B------:R-:W-:Y:S02]  /*1a9e0*/  SHF.L.U32 R106, R105, 0x10, RZ ;  /* 0x00000010696a7819 */ /* 0x000fe400000006ff */
[----:B------:R-:W-:Y:S02]  /*1a9f0*/  @P1 PRMT R104, R51, 0x7632, R104 ;  /* 0x0000763233681816 */ /* 0x000fe40000000068 */
[----:B------:R-:W-:Y:S01]  /*1aa00*/  FSETP.GTU.FTZ.AND P6, PT, R175, R186, PT ;  /* 0x000000baaf00720b */ /* 0x000fe20003fdc000 */
[----:B------:R-:W-:Y:S02]  /*1aa10*/  FMUL.FTZ R106, R106, R187 ;  /* 0x000000bb6a6a7220 */ /* 0x000fe40000410000 */
[----:B------:R-:W-:Y:S01]  /*1aa20*/  @P1 IMAD.U32 R175, R104, 0x10000, RZ ;  /* 0x0001000068af1824 */ /* 0x000fe200078e00ff */
[----:B------:R-:W-:Y:S02]  /*1aa30*/  SEL R104, RZ, 0x1, P6 ;  /* 0x00000001ff687807 */ /* 0x000fe40003000000 */
[----:B------:R-:W-:-:S02]  /*1aa40*/  FSEL R105, R106, RZ, !P6 ;  /* 0x000000ff6a697208 */ /* 0x000fc40007000000 */
[----:B------:R-:W-:-:S03]  /*1aa50*/  PRMT R106, R188, 0x5410, R189 ;  /* 0x00005410bc6a7816 */ /* 0x000fc600000000bd */
[----:B------:R-:W-:Y:S01]  /*1aa60*/  FADD.FTZ R190, R190, R105 ;  /* 0x00000069bebe7221 */ /* 0x000fe20000010000 */
[--C-:B------:R-:W-:Y:S02]  /*1aa70*/  PRMT R105, R185, 0x5410, R3.reuse ;  /* 0x00005410b9697816 */ /* 0x100fe40000000003 */
[----:B------:R-:W-:Y:S01]  /*1aa80*/  PRMT R3, R104, 0x7610, R3 ;  /* 0x0000761068037816 */ /* 0x000fe20000000003 */
[----:B------:R-:W-:Y:S01]  /*1aa90*/  @P1 FADD.FTZ R175, R190, R175 ;  /* 0x000000afbeaf1221 */ /* 0x000fe20000010000 */
[----:B------:R-:W-:Y:S01]  /*1aaa0*/  @!P1 IMAD.MOV.U32 R175, RZ, RZ, R190 ;  /* 0x000000ffffaf9224 */ /* 0x000fe200078e00be */
[----:B------:R-:W-:-:S04]  /*1aab0*/  PRMT R104, R181, 0x5410, R182 ;  /* 0x00005410b5687816 */ /* 0x000fc800000000b6 */
[----:B------:R-:W-:-:S04]  /*1aac0*/  F2FP.BF16.F32.PACK_AB R107, RZ, R175 ;  /* 0x000000afff6b723e */ /* 0x000fc800000010ff */
[----:B------:R-:W-:Y:S01]  /*1aad0*/  PRMT R107, R183, 0x5410, R107 ;  /* 0x00005410b76b7816 */ /* 0x000fe2000000006b */
[----:B------:R-:W-:Y:S06]  /*1aae0*/  BRA `(.L_x_2092) ;  /* 0x0000003000a47947 */ /* 0x000fec0003800000 */
.L_x_2011:
        /* <DEDUP_REMOVED lines=16> */
.L_x_2095:
        /* <DEDUP_REMOVED lines=13> */
.L_x_2097:
[----:B------:R-:W-:Y:S05]  /*1acc0*/  BSYNC.RECONVERGENT B2 ;  /* 0x0000000000027941 */ /* 0x000fea0003800200 */
.L_x_2096:
        /* <DEDUP_REMOVED lines=56> */
[----:B------:R-:W-:Y:S01]  /*1b050*/  LOP3.LUT R157, R149, R182, R157, 0x96, !PT ;  /* 0x000000b6959d7212 */ /* 0x000fe200078e969d */
[----:B------:R-:W-:Y:S01]  /*1b060*/  IMAD.MOV.U32 R149, RZ, RZ, RZ ;  /* 0x000000ffff957224 */ /* 0x000fe200078e00ff */
[----:B------:R-:W-:-:S07]  /*1b070*/  LOP3.LUT R159, R159, R158, R185, 0x96, !PT ;  /* 0x0000009e9f9f7212 */ /* 0x000fce00078e96b9 */
.L_x_2094:
[----:B------:R-:W-:Y:S05]  /*1b080*/  BSYNC.RECONVERGENT B1 ;  /* 0x0000000000017941 */ /* 0x000fea0003800200 */
.L_x_2093:
        /* <DEDUP_REMOVED lines=29> */
.L_x_2100:
        /* <DEDUP_REMOVED lines=13> */
.L_x_2102:
[----:B------:R-:W-:Y:S05]  /*1b330*/  BSYNC.RECONVERGENT B2 ;  /* 0x0000000000027941 */ /* 0x000fea0003800200 */
.L_x_2101:
        /* <DEDUP_REMOVED lines=60> */
.L_x_2099:
[----:B------:R-:W-:Y:S05]  /*1b700*/  BSYNC.RECONVERGENT B1 ;  /* 0x0000000000017941 */ /* 0x000fea0003800200 */
.L_x_2098:
[----:B------:R-:W-:Y:S01]  /*1b710*/  I2FP.F32.U32 R136, R135 ;  /* 0x0000008700887245 */ /* 0x000fe20000201000 */
[----:B------:R-:W-:Y:S01]  /*1b720*/  IMAD.U32 R104, R104, 0x10000, RZ ;  /* 0x0001000068687824 */ /* 0x000fe200078e00ff */
[----:B------:R-:W-:Y:S01]  /*1b730*/  LOP3.LUT R124, R124, 0xfffffff7, RZ, 0xc0, !PT ;  /* 0xfffffff77c7c7812 */ /* 0x000fe200078ec0ff */
[----:B------:R-:W-:Y:S01]  /*1b740*/  BSSY.RECONVERGENT B1, `(.L_x_2103) ;  /* 0x0000061000017945 */ /* 0x000fe20003800200 */
[----:B------:R-:W-:Y:S01]  /*1b750*/  MOV R158, 0x2 ;  /* 0x00000002009e7802 */ /* 0x000fe20000000f00 */
[----:B------:R-:W-:Y:S01]  /*1b760*/  FFMA.FTZ R135, R136, R175, 1.1641532182693481445e-10 ;  /* 0x2f00000088877423 */ /* 0x000fe200000100af */
[----:B------:R-:W-:Y:S01]  /*1b770*/  @P1 PRMT R136, R48, 0x7632, R136 ;  /* 0x0000763230881816 */ /* 0x000fe20000000088 */
[----:B------:R-:W-:-:S03]  /*1b780*/  FMUL.FTZ R104, R104, R189 ;  /* 0x000000bd68687220 */ /* 0x000fc60000410000 */
[----:B------:R-:W-:Y:S01]  /*1b790*/  FSETP.GTU.FTZ.AND P2, PT, R135, R188, PT ;  /* 0x000000bc8700720b */ /* 0x000fe20003f5c000 */
[----:B------:R-:W-:-:S03]  /*1b7a0*/  @P1 IMAD.U32 R135, R136, 0x10000, RZ ;  /* 0x0001000088871824 */ /* 0x000fc600078e00ff */
[----:B------:R-:W-:Y:S01]  /*1b7b0*/  FSEL R136, R104, RZ, !P2 ;  /* 0x000000ff68887208 */ /* 0x000fe20005000000 */
[----:B------:R-:W-:Y:S01]  /*1b7c0*/  IMAD.MOV.U32 R104, RZ, RZ, R156 ;  /* 0x000000ffff687224 */ /* 0x000fe200078e009c */
        /* <DEDUP_REMOVED lines=14> */
.L_x_2105:
        /* <DEDUP_REMOVED lines=13> */
.L_x_2107:
[----:B------:R-:W-:Y:S05]  /*1b980*/  BSYNC.RECONVERGENT B2 ;  /* 0x0000000000027941 */ /* 0x000fea0003800200 */
.L_x_2106:
        /* <DEDUP_REMOVED lines=60> */
.L_x_2104:
[----:B------:R-:W-:Y:S05]  /*1bd50*/  BSYNC.RECONVERGENT B1 ;  /* 0x0000000000017941 */ /* 0x000fea0003800200 */
.L_x_2103:
[----:B------:R-:W-:Y:S01]  /*1bd60*/  I2FP.F32.U32 R104, R104 ;  /* 0x0000006800687245 */ /* 0x000fe20000201000 */
[C---:B------:R-:W-:Y:S01]  /*1bd70*/  IMAD.U32 R150, R105.reuse, 0x10000, RZ ;  /* 0x0001000069967824 */ /* 0x040fe200078e00ff */
[----:B------:R-:W-:Y:S01]  /*1bd80*/  LOP3.LUT R124, R124, 0xfffffffb, RZ, 0xc0, !PT ;  /* 0xfffffffb7c7c7812 */ /* 0x000fe200078ec0ff */
[----:B------:R-:W-:Y:S01]  /*1bd90*/  BSSY.RECONVERGENT B1, `(.L_x_2108) ;  /* 0x0000061000017945 */ /* 0x000fe20003800200 */
[----:B------:R-:W-:Y:S01]  /*1bda0*/  PRMT R149, R105, 0x7632, R149 ;  /* 0x0000763269957816 */ /* 0x000fe20000000095 */
[----:B------:R-:W-:Y:S01]  /*1bdb0*/  FFMA.FTZ R135, R104, R175, 1.1641532182693481445e-10 ;  /* 0x2f00000068877423 */ /* 0x000fe200000100af */
[----:B------:R-:W-:Y:S01]  /*1bdc0*/  FMUL.FTZ R150, R150, R189 ;  /* 0x000000bd96967220 */ /* 0x000fe20000410000 */
[----:B------:R-:W-:Y:S01]  /*1bdd0*/  @P1 IMAD.U32 R104, R49, 0x10000, RZ ;  /* 0x0001000031681824 */ /* 0x000fe200078e00ff */
[----:B------:R-:W-:Y:S01]  /*1bde0*/  MOV R165, 0x2 ;  /* 0x0000000200a57802 */ /* 0x000fe20000000f00 */
[----:B------:R-:W-:Y:S01]  /*1bdf0*/  IMAD.MOV.U32 R105, RZ, RZ, R156 ;  /* 0x000000ffff697224 */ /* 0x000fe200078e009c */
        /* <DEDUP_REMOVED lines=16> */
.L_x_2110:
        /* <DEDUP_REMOVED lines=13> */
.L_x_2112:
[----:B------:R-:W-:Y:S05]  /*1bfd0*/  BSYNC.RECONVERGENT B2 ;  /* 0x0000000000027941 */ /* 0x000fea0003800200 */
.L_x_2111:
        /* <DEDUP_REMOVED lines=60> */
.L_x_2109:
[----:B------:R-:W-:Y:S05]  /*1c3a0*/  BSYNC.RECONVERGENT B1 ;  /* 0x0000000000017941 */ /* 0x000fea0003800200 */
.L_x_2108:
        /* <DEDUP_REMOVED lines=26> */
.L_x_2115:
        /* <DEDUP_REMOVED lines=13> */
.L_x_2117:
[----:B------:R-:W-:Y:S05]  /*1c620*/  BSYNC.RECONVERGENT B2 ;  /* 0x0000000000027941 */ /* 0x000fea0003800200 */
.L_x_2116:
        /* <DEDUP_REMOVED lines=60> */
.L_x_2114:
[----:B------:R-:W-:Y:S05]  /*1c9f0*/  BSYNC.RECONVERGENT B1 ;  /* 0x0000000000017941 */ /* 0x000fea0003800200 */
.L_x_2113:
        /* <DEDUP_REMOVED lines=24> */
.L_x_2120:
        /* <DEDUP_REMOVED lines=13> */
.L_x_2122:
[----:B------:R-:W-:Y:S05]  /*1cc50*/  BSYNC.RECONVERGENT B2 ;  /* 0x0000000000027941 */ /* 0x000fea0003800200 */
.L_x_2121:
        /* <DEDUP_REMOVED lines=60> */
.L_x_2119:
[----:B------:R-:W-:Y:S05]  /*1d020*/  BSYNC.RECONVERGENT B1 ;  /* 0x0000000000017941 */ /* 0x000fea0003800200 */
.L_x_2118:
[----:B------:R-:W-:Y:S01]  /*1d030*/  I2FP.F32.U32 R104, R105 ;  /* 0x0000006900687245 */ /* 0x000fe20000201000 */
[----:B------:R-:W-:Y:S01]  /*1d040*/  IMAD.U32 R106, R106, 0x10000, RZ ;  /* 0x000100006a6a7824 */ /* 0x000fe200078e00ff */
[----:B------:R-:W-:Y:S01]  /*1d050*/  ISETP.NE.AND P4, PT, R182, 0x1, PT ;  /* 0x00000001b600780c */ /* 0x000fe20003f85270 */
[----:B------:R-:W-:Y:S01]  /*1d060*/  BSSY.RECONVERGENT B1, `(.L_x_2123) ;  /* 0x000005f000017945 */ /* 0x000fe20003800200 */
[----:B------:R-:W-:Y:S01]  /*1d070*/  @P1 PRMT R158, R50, 0x7632, R158 ;  /* 0x00007632329e1816 */ /* 0x000fe2000000009e */
[----:B------:R-:W-:Y:S01]  /*1d080*/  FFMA.FTZ R105, R104, R175, 1.1641532182693481445e-10 ;  /* 0x2f00000068697423 */ /* 0x000fe200000100af */
[----:B------:R-:W-:Y:S01]  /*1d090*/  FMUL.FTZ R106, R106, R189 ;  /* 0x000000bd6a6a7220 */ /* 0x000fe20000410000 */
[----:B------:R-:W-:Y:S02]  /*1d0a0*/  MOV R192, 0x2 ;  /* 0x0000000200c07802 */ /* 0x000fe40000000f00 */
[----:B------:R-:W-:Y:S01]  /*1d0b0*/  @P1 IMAD.U32 R158, R158, 0x10000, RZ ;  /* 0x000100009e9e1824 */ /* 0x000fe200078e00ff */
        /* <DEDUP_REMOVED lines=15> */
.L_x_2125:
        /* <DEDUP_REMOVED lines=13> */
.L_x_2127:
[----:B------:R-:W-:Y:S05]  /*1d280*/  BSYNC.RECONVERGENT B2 ;  /* 0x0000000000027941 */ /* 0x000fea0003800200 */
.L_x_2126:
        /* <DEDUP_REMOVED lines=60> */
.L_x_2124:
[----:B------:R-:W-:Y:S05]  /*1d650*/  BSYNC.RECONVERGENT B1 ;  /* 0x0000000000017941 */ /* 0x000fea0003800200 */
.L_x_2123:
        /* <DEDUP_REMOVED lines=24> */
.L_x_2130:
        /* <DEDUP_REMOVED lines=13> */
.L_x_2132:
[----:B------:R-:W-:Y:S05]  /*1d8b0*/  BSYNC.RECONVERGENT B2 ;  /* 0x0000000000027941 */ /* 0x000fea0003800200 */
.L_x_2131:
        /* <DEDUP_REMOVED lines=60> */
.L_x_2129:
[----:B------:R-:W-:Y:S05]  /*1dc80*/  BSYNC.RECONVERGENT B1 ;  /* 0x0000000000017941 */ /* 0x000fea0003800200 */
.L_x_2128:
        /* <DEDUP_REMOVED lines=14> */
[----:B------:R-:W-:-:S07]  /*1dd70*/  PRMT R107, R182, 0x5410, R107 ;  /* 0x00005410b66b7816 */ /* 0x000fce000000006b */
.L_x_2092:
        /* <DEDUP_REMOVED lines=43> */
.L_x_2133:
[----:B0-----:R-:W-:Y:S02]  /*1e030*/  IMAD.MOV.U32 R186, RZ, RZ, R184 ;  /* 0x000000ffffba7224 */ /* 0x001fe400078e00b8 */
[----:B------:R-:W-:-:S07]  /*1e040*/  VIADD R179, R179, 0x20 ;  /* 0x00000020b3b37836 */ /* 0x000fce0000000000 */
.L_x_2010:
[----:B------:R-:W-:Y:S05]  /*1e050*/  BSYNC.RECONVERGENT B0 ;  /* 0x0000000000007941 */ /* 0x000fea0003800200 */
.L_x_2009:
        /* <DEDUP_REMOVED lines=29> */
[----:B------:R-:W-:Y:S01]  /*1e230*/  @!P2 IMAD.MOV.U32 R3, RZ, RZ, R159 ;  /* 0x000000ffff03a224 */ /* 0x000fe200078e009f */
[----:B------:R-:W-:Y:S01]  /*1e240*/  @P2 IADD3 R6, PT, PT, R158, 0x1, RZ ;  /* 0x000000019e062810 */ /* 0x000fe20007ffe0ff */
[--C-:B------:R-:W-:Y:S02]  /*1e250*/  @!P2 IMAD.MOV.U32 R184, RZ, RZ, R186.reuse ;  /* 0x000000ffffb8a224 */ /* 0x100fe400078e00ba */
[----:B------:R-:W-:Y:S02]  /*1e260*/  @P2 IMAD.MOV.U32 R3, RZ, RZ, R157 ;  /* 0x000000ffff032224 */ /* 0x000fe400078e009d */
[----:B------:R-:W-:Y:S01]  /*1e270*/  @P2 IMAD.MOV.U32 R184, RZ, RZ, R186 ;  /* 0x000000ffffb82224 */ /* 0x000fe200078e00ba */
[----:B------:R-:W-:Y:S06]  /*1e280*/  BRA `(.L_x_2138) ;  /* 0x0000000400247947 */ /* 0x000fec0003800000 */
.L_x_2139:
        /* <DEDUP_REMOVED lines=13> */
.L_x_2141:
[----:B------:R-:W-:Y:S05]  /*1e360*/  BSYNC.RECONVERGENT B2 ;  /* 0x0000000000027941 */ /* 0x000fea0003800200 */
.L_x_2140:
        /* <DEDUP_REMOVED lines=56> */
[----:B------:R-:W-:Y:S01]  /*1e6f0*/  IMAD.MOV.U32 R3, RZ, RZ, R186 ;  /* 0x000000ffff037224 */ /* 0x000fe200078e00ba */
[----:B------:R-:W-:Y:S01]  /*1e700*/  LOP3.LUT R159, R159, R4, R185, 0x96, !PT ;  /* 0x000000049f9f7212 */ /* 0x000fe200078e96b9 */
[----:B------:R-:W-:-:S07]  /*1e710*/  IMAD.MOV.U32 R6, RZ, RZ, RZ ;  /* 0x000000ffff067224 */ /* 0x000fce00078e00ff */
.L_x_2138:
[----:B------:R-:W-:Y:S05]  /*1e720*/  BSYNC.RECONVERGENT B1 ;  /* 0x0000000000017941 */ /* 0x000fea0003800200 */
.L_x_2137:
[----:B------:R-:W0:Y:S01]  /*1e730*/  LDC R187, c[0x0][0x408] ;  /* 0x00010200ffbb7b82 */ /* 0x000e220000000800 */
[----:B------:R-:W-:Y:S01]  /*1e740*/  I2FP.F32.U32 R3, R3 ;  /* 0x0000000300037245 */ /* 0x000fe20000201000 */
[----:B------:R-:W-:Y:S02]  /*1e750*/  HFMA2 R176, -RZ, RZ, 0.1171875, 0 ;  /* 0x2f800000ffb07431 */ /* 0x000fe400000001ff */
[----:B-----5:R-:W-:Y:S01]  /*1e760*/  IMAD.U32 R4, R104, 0x10000, RZ ;  /* 0x0001000068047824 */ /* 0x020fe200078e00ff */
[----:B------:R-:W-:Y:S01]  /*1e770*/  LOP3.LUT R124, R124, 0xffffffef, RZ, 0xc0, !PT ;  /* 0xffffffef7c7c7812 */ /* 0x000fe200078ec0ff */
[----:B------:R-:W-:Y:S01]  /*1e780*/  BSSY.RECONVERGENT B1, `(.L_x_2142) ;  /* 0x000005f000017945 */ /* 0x000fe20003800200 */
[----:B------:R-:W-:Y:S01]  /*1e790*/  PRMT R104, R104, 0x7632, R104 ;  /* 0x0000763268687816 */ /* 0x000fe20000000068 */
[----:B------:R-:W-:Y:S01]  /*1e7a0*/  FFMA.FTZ R3, R3, R176, 1.1641532182693481445e-10 ;  /* 0x2f00000003037423 */ /* 0x000fe200000100b0 */
[----:B------:R-:W1:Y:S01]  /*1e7b0*/  LDC R186, c[0x0][0x404] ;  /* 0x00010100ffba7b82 */ /* 0x000e620000000800 */
[----:B------:R-:W-:Y:S01]  /*1e7c0*/  IMAD.MOV.U32 R7, RZ, RZ, 0x2 ;  /* 0x00000002ff077424 */ /* 0x000fe200078e00ff */
[----:B------:R-:W-:Y:S01]  /*1e7d0*/  MOV R5, R156 ;  /* 0x0000009c00057202 */ /* 0x000fe20000000f00 */
[----:B0-----:R-:W-:Y:S01]  /*1e7e0*/  FMUL.FTZ R4, R4, R187 ;  /* 0x000000bb04047220 */ /* 0x001fe20000410000 */
[----:B-1----:R-:W-:-:S04]  /*1e7f0*/  FSETP.GTU.FTZ.AND P2, PT, R3, R186, PT ;  /* 0x000000ba0300720b */ /* 0x002fc80003f5c000 */
        /* <DEDUP_REMOVED lines=13> */
.L_x_2144:
        /* <DEDUP_REMOVED lines=13> */
.L_x_2146:
[----:B------:R-:W-:Y:S05]  /*1e9a0*/  BSYNC.RECONVERGENT B2 ;  /* 0x0000000000027941 */ /* 0x000fea0003800200 */
.L_x_2145:
        /* <DEDUP_REMOVED lines=60> */
.L_x_2143:
[----:B------:R-:W-:Y:S05]  /*1ed70*/  BSYNC.RECONVERGENT B1 ;  /* 0x0000000000017941 */ /* 0x000fea0003800200 */
.L_x_2142:
        /* <DEDUP_REMOVED lines=11> */
[----:B------:R-:W-:-:S03]  /*1ee30*/  HFMA2 R4, -RZ, RZ, 0, 1.1920928955078125e-07 ;  /* 0x00000002ff047431 */ /* 0x000fc600000001ff */
        /* <DEDUP_REMOVED lines=13> */
.L_x_2149:
        /* <DEDUP_REMOVED lines=13> */
.L_x_2151:
[----:B------:R-:W-:Y:S05]  /*1efe0*/  BSYNC.RECONVERGENT B2 ;  /* 0x0000000000027941 */ /* 0x000fea0003800200 */
.L_x_2150:
        /* <DEDUP_REMOVED lines=58> */
[----:B------:R-:W-:Y:S02]  /*1f390*/  IMAD.MOV.U32 R184, RZ, RZ, R4 ;  /* 0x000000ffffb87224 */ /* 0x000fe400078e0004 */
[----:B------:R-:W-:-:S07]  /*1f3a0*/  HFMA2 R4, -RZ, RZ, 0, 0 ;  /* 0x00000000ff047431 */ /* 0x000fce00000001ff */
.L_x_2148:
[----:B------:R-:W-:Y:S05]  /*1f3b0*/  BSYNC.RECONVERGENT B1 ;  /* 0x0000000000017941 */ /* 0x000fea0003800200 */
.L_x_2147:
        /* <DEDUP_REMOVED lines=22> */
.L_x_2154:
        /* <DEDUP_REMOVED lines=13> */
.L_x_2156:
[----:B------:R-:W-:Y:S05]  /*1f5f0*/  BSYNC.RECONVERGENT B2 ;  /* 0x0000000000027941 */ /* 0x000fea0003800200 */
.L_x_2155:
        /* <DEDUP_REMOVED lines=60> */
.L_x_2153:
[----:B------:R-:W-:Y:S05]  /*1f9c0*/  BSYNC.RECONVERGENT B1 ;  /* 0x0000000000017941 */ /* 0x000fea0003800200 */
.L_x_2152:
[----:B------:R-:W-:Y:S01]  /*1f9d0*/  I2FP.F32.U32 R5, R5 ;  /* 0x0000000500057245 */ /* 0x000fe20000201000 */
[----:B------:R-:W-:Y:S01]  /*1f9e0*/  BSSY.RECONVERGENT B1, `(.L_x_2157) ;  /* 0x0000064000017945 */ /* 0x000fe20003800200 */
[----:B------:R-:W-:Y:S01]  /*1f9f0*/  PRMT R4, R52, 0x7632, R4 ;  /* 0x0000763234047816 */ /* 0x000fe20000000004 */
[----:B------:R-:W-:Y:S02]  /*1fa00*/  HFMA2 R104, -RZ, RZ, 0, 1.1920928955078125e-07 ;  /* 0x00000002ff687431 */ /* 0x000fe400000001ff */
[----:B------:R-:W-:Y:S01]  /*1fa10*/  FFMA.FTZ R5, R5, R176, 1.1641532182693481445e-10 ;  /* 0x2f00000005057423 */ /* 0x000fe200000100b0 */
[----:B------:R-:W-:-:S04]  /*1fa20*/  SHF.L.U32 R4, R4, 0x10, RZ ;  /* 0x0000001004047819 */ /* 0x000fc800000006ff */
[----:B------:R-:W-:Y:S01]  /*1fa30*/  FSETP.GTU.FTZ.AND P2, PT, R5, R186, PT ;  /* 0x000000ba0500720b */ /* 0x000fe20003f5c000 */
[----:B------:R-:W-:-:S03]  /*1fa40*/  FMUL.FTZ R4, R4, R187 ;  /* 0x000000bb04047220 */ /* 0x000fc60000410000 */
[----:B------:R-:W-:Y:S02]  /*1fa50*/  SEL R9, RZ, 0x1, P2 ;  /* 0x00000001ff097807 */ /* 0x000fe40001000000 */
[----:B------:R-:W-:Y:S02]  /*1fa60*/  FSEL R6, R4, RZ, !P2 ;  /* 0x000000ff04067208 */ /* 0x000fe40005000000 */
[----:B------:R-:W-:Y:S02]  /*1fa70*/  @P1 PRMT R4, R48, 0x7632, R4 ;  /* 0x0000763230041816 */ /* 0x000fe40000000004 */
[----:B------:R-:W-:Y:S01]  /*1fa80*/  ISETP.NE.AND P2, PT, R7, 0x1, PT ;  /* 0x000000010700780c */ /* 0x000fe20003f45270 */
[----:B------:R-:W-:Y:S02]  /*1fa90*/  FADD.FTZ R3, R3, R6 ;  /* 0x0000000603037221 */ /* 0x000fe40000010000 */
[----:B------:R-:W-:-:S04]  /*1faa0*/  @P1 IMAD.U32 R4, R4, 0x10000, RZ ;  /* 0x0001000004041824 */ /* 0x000fc800078e00ff */
        /* <DEDUP_REMOVED lines=13> */
.L_x_2159:
        /* <DEDUP_REMOVED lines=13> */
.L_x_2161:
[----:B------:R-:W-:Y:S05]  /*1fc50*/  BSYNC.RECONVERGENT B2 ;  /* 0x0000000000027941 */ /* 0x000fea0003800200 */
.L_x_2160:
        /* <DEDUP_REMOVED lines=60> */
.L_x_2158:
[----:B------:R-:W-:Y:S05]  /*20020*/  BSYNC.RECONVERGENT B1 ;  /* 0x0000000000017941 */ /* 0x000fea0003800200 */
.L_x_2157:
        /* <DEDUP_REMOVED lines=23> */
.L_x_2164:
        /* <DEDUP_REMOVED lines=13> */
.L_x_2166:
[----:B------:R-:W-:Y:S05]  /*20270*/  BSYNC.RECONVERGENT B2 ;  /* 0x0000000000027941 */ /* 0x000fea0003800200 */
.L_x_2165:
        /* <DEDUP_REMOVED lines=60> */
.L_x_2163:
[----:B------:R-:W-:Y:S05]  /*20640*/  BSYNC.RECONVERGENT B1 ;  /* 0x0000000000017941 */ /* 0x000fea0003800200 */
.L_x_2162:
        /* <DEDUP_REMOVED lines=26> */
.L_x_2169:
        /* <DEDUP_REMOVED lines=13> */
.L_x_2171:
[----:B------:R-:W-:Y:S05]  /*208c0*/  BSYNC.RECONVERGENT B2 ;  /* 0x0000000000027941 */ /* 0x000fea0003800200 */
.L_x_2170:
        /* <DEDUP_REMOVED lines=60> */
.L_x_2168:
[----:B------:R-:W-:Y:S05]  /*20c90*/  BSYNC.RECONVERGENT B1 ;  /* 0x0000000000017941 */ /* 0x000fea0003800200 */
.L_x_2167:
        /* <DEDUP_REMOVED lines=22> */
.L_x_2174:
        /* <DEDUP_REMOVED lines=13> */
.L_x_2176:
[----:B------:R-:W-:Y:S05]  /*20ed0*/  BSYNC.RECONVERGENT B2 ;  /* 0x0000000000027941 */ /* 0x000fea0003800200 */
.L_x_2175:
        /* <DEDUP_REMOVED lines=60> */
.L_x_2173:
[----:B------:R-:W-:Y:S05]  /*212a0*/  BSYNC.RECONVERGENT B1 ;  /* 0x0000000000017941 */ /* 0x000fea0003800200 */
.L_x_2172:
        /* <DEDUP_REMOVED lines=8> */
[----:B------:R-:W-:Y:S02]  /*21330*/  IMAD.MOV.U32 R5, RZ, RZ, R156 ;  /* 0x000000ffff057224 */ /* 0x000fe400078e009c */
[----:B------:R-:W-:Y:S02]  /*21340*/  SEL R7, RZ, 0x1, P2 ;  /* 0x00000001ff077807 */ /* 0x000fe40001000000 */
[----:B------:R-:W-:Y:S02]  /*21350*/  FSEL R6, R4, RZ, !P2 ;  /* 0x000000ff04067208 */ /* 0x000fe40005000000 */
[----:B------:R-:W-:Y:S02]  /*21360*/  @P1 PRMT R4, R49, 0x7632, R4 ;  /* 0x0000763231041816 */ /* 0x000fe40000000004 */
[----:B------:R-:W-:Y:S01]  /*21370*/  ISETP.NE.AND P2, PT, R105, 0x1, PT ;  /* 0x000000016900780c */ /* 0x000fe20003f45270 */
[----:B------:R-:W-:-:S02]  /*21380*/  FADD.FTZ R3, R3, R6 ;  /* 0x0000000603037221 */ /* 0x000fc40000010000 */
[----:B------:R-:W-:-:S04]  /*21390*/  @P1 IMAD.U32 R4, R4, 0x10000, RZ ;  /* 0x0001000004041824 */ /* 0x000fc800078e00ff */
[----:B------:R-:W-:Y:S01]  /*213a0*/  @P1 FADD.FTZ R148, R3, R4 ;  /* 0x0000000403941221 */ /* 0x000fe20000010000 */
        /* <DEDUP_REMOVED lines=11> */
.L_x_2179:
        /* <DEDUP_REMOVED lines=13> */
.L_x_2181:
[----:B------:R-:W-:Y:S05]  /*21530*/  BSYNC.RECONVERGENT B2 ;  /* 0x0000000000027941 */ /* 0x000fea0003800200 */
.L_x_2180:
        /* <DEDUP_REMOVED lines=60> */
.L_x_2178:
[----:B------:R-:W-:Y:S05]  /*21900*/  BSYNC.RECONVERGENT B1 ;  /* 0x0000000000017941 */ /* 0x000fea0003800200 */
.L_x_2177:
        /* <DEDUP_REMOVED lines=21> */
.L_x_2184:
        /* <DEDUP_REMOVED lines=13> */
.L_x_2186:
[----:B------:R-:W-:Y:S05]  /*21b30*/  BSYNC.RECONVERGENT B2 ;  /* 0x0000000000027941 */ /* 0x000fea0003800200 */
.L_x_2185:
        /* <DEDUP_REMOVED lines=60> */
.L_x_2183:
[----:B------:R-:W-:Y:S05]  /*21f00*/  BSYNC.RECONVERGENT B1 ;  /* 0x0000000000017941 */ /* 0x000fea0003800200 */
.L_x_2182:
        /* <DEDUP_REMOVED lines=26> */
.L_x_2189:
        /* <DEDUP_REMOVED lines=13> */
.L_x_2191:
[----:B------:R-:W-:Y:S05]  /*22180*/  BSYNC.RECONVERGENT B2 ;  /* 0x0000000000027941 */ /* 0x000fea0003800200 */
.L_x_2190:
        /* <DEDUP_REMOVED lines=60> */
.L_x_2188:
[----:B------:R-:W-:Y:S05]  /*22550*/  BSYNC.RECONVERGENT B1 ;  /* 0x0000000000017941 */ /* 0x000fea0003800200 */
.L_x_2187:
        /* <DEDUP_REMOVED lines=20> */
.L_x_2194:
        /* <DEDUP_REMOVED lines=13> */
.L_x_2196:
[----:B------:R-:W-:Y:S05]  /*22770*/  BSYNC.RECONVERGENT B2 ;  /* 0x0000000000027941 */ /* 0x000fea0003800200 */
.L_x_2195:
        /* <DEDUP_REMOVED lines=9> */
[----:B------:R-:W-:Y:S01]  /*22810*/  IMAD.MOV.U32 R168, RZ, RZ, RZ ;  /* 0x000000ffffa87224 */ /* 0x000fe200078e00ff */
        /* <DEDUP_REMOVED lines=49> */
[----:B------:R-:W-:-:S07]  /*22b30*/  LOP3.LUT R157, R105, R158, R157, 0x96, !PT ;  /* 0x0000009e699d7212 */ /* 0x000fce00078e969d */
.L_x_2193:
[----:B------:R-:W-:Y:S05]  /*22b40*/  BSYNC.RECONVERGENT B1 ;  /* 0x0000000000017941 */ /* 0x000fea0003800200 */
.L_x_2192:
        /* <DEDUP_REMOVED lines=13> */
[----:B------:R-:W-:Y:S02]  /*22c20*/  @P1 IMAD.U32 R167, R4, 0x10000, RZ ;  /* 0x0001000004a71824 */ /* 0x000fe400078e00ff */
[----:B------:R-:W-:-:S02]  /*22c30*/  IMAD.MOV.U32 R4, RZ, RZ, R156 ;  /* 0x000000ffff047224 */ /* 0x000fc400078e009c */
        /* <DEDUP_REMOVED lines=12> */
.L_x_2199:
        /* <DEDUP_REMOVED lines=13> */
.L_x_2201:
[----:B------:R-:W-:Y:S05]  /*22dd0*/  BSYNC.RECONVERGENT B2 ;  /* 0x0000000000027941 */ /* 0x000fea0003800200 */
.L_x_2200:
        /* <DEDUP_REMOVED lines=57> */
[----:B------:R-:W-:Y:S02]  /*23170*/  IMAD.MOV.U32 R184, RZ, RZ, R104 ;  /* 0x000000ffffb87224 */ /* 0x000fe400078e0068 */
[----:B------:R-:W-:Y:S01]  /*23180*/  HFMA2 R104, -RZ, RZ, 0, 0 ;  /* 0x00000000ff687431 */ /* 0x000fe200000001ff */
[----:B------:R-:W-:-:S07]  /*23190*/  LOP3.LUT R159, R183, R158, R105, 0x96, !PT ;  /* 0x0000009eb79f7212 */ /* 0x000fce00078e9669 */
.L_x_2198:
[----:B------:R-:W-:Y:S05]  /*231a0*/  BSYNC.RECONVERGENT B1 ;  /* 0x0000000000017941 */ /* 0x000fea0003800200 */
.L_x_2197:
        /* <DEDUP_REMOVED lines=21> */
.L_x_2204:
        /* <DEDUP_REMOVED lines=13> */
.L_x_2206:
[----:B------:R-:W-:Y:S05]  /*233d0*/  BSYNC.RECONVERGENT B2 ;  /* 0x0000000000027941 */ /* 0x000fea0003800200 */
.L_x_2205:
        /* <DEDUP_REMOVED lines=60> */
.L_x_2203:
[----:B------:R-:W-:Y:S05]  /*237a0*/  BSYNC.RECONVERGENT B1 ;  /* 0x0000000000017941 */ /* 0x000fea0003800200 */
.L_x_2202:
        /* <DEDUP_REMOVED lines=26> */
.L_x_2209:
        /* <DEDUP_REMOVED lines=13> */
.L_x_2211:
[----:B------:R-:W-:Y:S05]  /*23a20*/  BSYNC.RECONVERGENT B2 ;  /* 0x0000000000027941 */ /* 0x000fea0003800200 */
.L_x_2210:
        /* <DEDUP_REMOVED lines=60> */
.L_x_2208:
[----:B------:R-:W-:Y:S05]  /*23df0*/  BSYNC.RECONVERGENT B1 ;  /* 0x0000000000017941 */ /* 0x000fea0003800200 */
.L_x_2207:
        /* <DEDUP_REMOVED lines=20> */
.L_x_2214:
        /* <DEDUP_REMOVED lines=15> */
.L_x_2216:
[----:B------:R-:W-:Y:S05]  /*24030*/  BSYNC.RECONVERGENT B2 ;  /* 0x0000000000027941 */ /* 0x000fea0003800200 */
.L_x_2215:
        /* <DEDUP_REMOVED lines=60> */
.L_x_2213:
[----:B------:R-:W-:Y:S05]  /*24400*/  BSYNC.RECONVERGENT B1 ;  /* 0x0000000000017941 */ /* 0x000fea0003800200 */
.L_x_2212:
[----:B------:R-:W-:Y:S02]  /*24410*/  I2FP.F32.U32 R105, R106 ;  /* 0x0000006a00697245 */ /* 0x000fe40000201000 */
[----:B------:R-:W-:Y:S02]  /*24420*/  PRMT R104, R55, 0x7632, R104 ;  /* 0x0000763237687816 */ /* 0x000fe40000000068 */
[----:B------:R-:W-:Y:S01]  /*24430*/  @P1 PRMT R106, R51, 0x7632, R106 ;  /* 0x00007632336a1816 */ /* 0x000fe2000000006a */
[----:B------:R-:W-:Y:S01]  /*24440*/  FFMA.FTZ R105, R105, R176, 1.1641532182693481445e-10 ;  /* 0x2f00000069697423 */ /* 0x000fe200000100b0 */
[----:B------:R-:W-:-:S04]  /*24450*/  SHF.L.U32 R104, R104, 0x10, RZ ;  /* 0x0000001068687819 */ /* 0x000fc800000006ff */
[----:B------:R-:W-:Y:S01]  /*24460*/  FSETP.GTU.FTZ.AND P6, PT, R105, R186, PT ;  /* 0x000000ba6900720b */ /* 0x000fe20003fdc000 */
[----:B------:R-:W-:Y:S01]  /*24470*/  FMUL.FTZ R104, R104, R187 ;  /* 0x000000bb68687220 */ /* 0x000fe20000410000 */
[----:B------:R-:W-:Y:S01]  /*24480*/  @P1 IMAD.U32 R105, R106, 0x10000, RZ ;  /* 0x000100006a691824 */ /* 0x000fe200078e00ff */
[----:B------:R-:W-:-:S03]  /*24490*/  PRMT R106, R188, 0x5410, R189 ;  /* 0x00005410bc6a7816 */ /* 0x000fc600000000bd */
[----:B------:R-:W-:Y:S02]  /*244a0*/  FSEL R107, R104, RZ, !P6 ;  /* 0x000000ff686b7208 */ /* 0x000fe40007000000 */
[----:B------:R-:W-:-:S03]  /*244b0*/  SEL R104, RZ, 0x1, P6 ;  /* 0x00000001ff687807 */ /* 0x000fc60003000000 */
        /* <DEDUP_REMOVED lines=9> */
.L_x_2136:
        /* <DEDUP_REMOVED lines=16> */
.L_x_2220:
        /* <DEDUP_REMOVED lines=13> */
.L_x_2222:
[----:B------:R-:W-:Y:S05]  /*24720*/  BSYNC.RECONVERGENT B2 ;  /* 0x0000000000027941 */ /* 0x000fea0003800200 */
.L_x_2221:
        /* <DEDUP_REMOVED lines=59> */
.L_x_2219:
[----:B------:R-:W-:Y:S05]  /*24ae0*/  BSYNC.RECONVERGENT B1 ;  /* 0x0000000000017941 */ /* 0x000fea0003800200 */
.L_x_2218:
        /* <DEDUP_REMOVED lines=9> */
[----:B------:R-:W-:Y:S01]  /*24b80*/  MOV R148, 0x2 ;  /* 0x0000000200947802 */ /* 0x000fe20000000f00 */
[----:B0-----:R-:W-:-:S02]  /*24b90*/  FMUL.FTZ R130, R130, R189 ;  /* 0x000000bd82827220 */ /* 0x001fc40000410000 */
[----:B-1----:R-:W-:Y:S01]  /*24ba0*/  FSETP.GTU.FTZ.AND P2, PT, R133, R188, PT ;  /* 0x000000bc8500720b */ /* 0x002fe20003f5c000 */
[----:B------:R-:W-:-:S03]  /*24bb0*/  @P1 IMAD.U32 R133, R48, 0x10000, RZ ;  /* 0x0001000030851824 */ /* 0x000fc600078e00ff */
        /* <DEDUP_REMOVED lines=16> */
.L_x_2225:
        /* <DEDUP_REMOVED lines=13> */
.L_x_2227:
[----:B------:R-:W-:Y:S05]  /*24d90*/  BSYNC.RECONVERGENT B2 ;  /* 0x0000000000027941 */ /* 0x000fea0003800200 */
.L_x_2226:
        /* <DEDUP_REMOVED lines=60> */
.L_x_2224:
[----:B------:R-:W-:Y:S05]  /*25160*/  BSYNC.RECONVERGENT B1 ;  /* 0x0000000000017941 */ /* 0x000fea0003800200 */
.L_x_2223:
        /* <DEDUP_REMOVED lines=9> */
[----:B------:R-:W-:-:S04]  /*25200*/  FSETP.GTU.FTZ.AND P2, PT, R133, R188, PT ;  /* 0x000000bc8500720b */ /* 0x000fc80003f5c000 */
        /* <DEDUP_REMOVED lines=16> */
.L_x_2230:
        /* <DEDUP_REMOVED lines=13> */
.L_x_2232:
[----:B------:R-:W-:Y:S05]  /*253e0*/  BSYNC.RECONVERGENT B2 ;  /* 0x0000000000027941 */ /* 0x000fea0003800200 */
.L_x_2231:
        /* <DEDUP_REMOVED lines=60> */
.L_x_2229:
[----:B------:R-:W-:Y:S05]  /*257b0*/  BSYNC.RECONVERGENT B1 ;  /* 0x0000000000017941 */ /* 0x000fea0003800200 */
.L_x_2228:
        /* <DEDUP_REMOVED lines=26> */
.L_x_2235:
        /* <DEDUP_REMOVED lines=13> */
.L_x_2237:
[----:B------:R-:W-:Y:S05]  /*25a30*/  BSYNC.RECONVERGENT B2 ;  /* 0x0000000000027941 */ /* 0x000fea0003800200 */
.L_x_2236:
        /* <DEDUP_REMOVED lines=60> */
.L_x_2234:
[----:B------:R-:W-:Y:S05]  /*25e00*/  BSYNC.RECONVERGENT B1 ;  /* 0x0000000000017941 */ /* 0x000fea0003800200 */
.L_x_2233:
        /* <DEDUP_REMOVED lines=26> */
.L_x_2240:
        /* <DEDUP_REMOVED lines=13> */
.L_x_2242:
[----:B------:R-:W-:Y:S05]  /*26080*/  BSYNC.RECONVERGENT B2 ;  /* 0x0000000000027941 */ /* 0x000fea0003800200 */
.L_x_2241:
        /* <DEDUP_REMOVED lines=60> */
.L_x_2239:
[----:B------:R-:W-:Y:S05]  /*26450*/  BSYNC.RECONVERGENT B1 ;  /* 0x0000000000017941 */ /* 0x000fea0003800200 */
.L_x_2238:
        /* <DEDUP_REMOVED lines=24> */
.L_x_2245:
        /* <DEDUP_REMOVED lines=13> */
.L_x_2247:
[----:B------:R-:W-:Y:S05]  /*266b0*/  BSYNC.RECONVERGENT B2 ;  /* 0x0000000000027941 */ /* 0x000fea0003800200 */
.L_x_2246:
        /* <DEDUP_REMOVED lines=60> */
.L_x_2244:
[----:B------:R-:W-:Y:S05]  /*26a80*/  BSYNC.RECONVERGENT B1 ;  /* 0x0000000000017941 */ /* 0x000fea0003800200 */
.L_x_2243:
        /* <DEDUP_REMOVED lines=24> */
.L_x_2250:
        /* <DEDUP_REMOVED lines=13> */
.L_x_2252:
[----:B------:R-:W-:Y:S05]  /*26ce0*/  BSYNC.RECONVERGENT B2 ;  /* 0x0000000000027941 */ /* 0x000fea0003800200 */
.L_x_2251:
        /* <DEDUP_REMOVED lines=60> */
.L_x_2249:
[----:B------:R-:W-:Y:S05]  /*270b0*/  BSYNC.RECONVERGENT B1 ;  /* 0x0000000000017941 */ /* 0x000fea0003800200 */
.L_x_2248:
        /* <DEDUP_REMOVED lines=24> */
.L_x_2255:
        /* <DEDUP_REMOVED lines=13> */
.L_x_2257:
[----:B------:R-:W-:Y:S05]  /*27310*/  BSYNC.RECONVERGENT B2 ;  /* 0x0000000000027941 */ /* 0x000fea0003800200 */
.L_x_2256:
        /* <DEDUP_REMOVED lines=60> */
.L_x_2254:
[----:B------:R-:W-:Y:S05]  /*276e0*/  BSYNC.RECONVERGENT B1 ;  /* 0x0000000000017941 */ /* 0x000fea0003800200 */
.L_x_2253:
        /* <DEDUP_REMOVED lines=15> */
.L_x_2217:
        /* <DEDUP_REMOVED lines=10> */
[----:B------:R-:W-:Y:S02]  /*27880*/  LOP3.LUT P1, RZ, R124, 0x10, RZ, 0xc0, !PT ;  /* 0x000000107cff7812 */ /* 0x000fe4000782c0ff */
[----:B------:R-:W-:Y:S02]  /*27890*/  SEL R190, RZ, 0x100, !P3 ;  /* 0x00000100ffbe7807 */ /* 0x000fe40005800000 */
[----:B------:R-:W-:Y:S02]  /*278a0*/  LOP3.LUT R181, R181, R185, R188, 0xfe, !PT ;  /* 0x000000b9b5b57212 */ /* 0x000fe400078efebc */
[----:B------:R-:W-:Y:S01]  /*278b0*/  SEL R189, RZ, 0x1, !P2 ;  /* 0x00000001ffbd7807 */ /* 0x000fe20005000000 */
[----:B0-----:R-:W-:Y:S01]  /*278c0*/  IMAD.WIDE.U32 R186, R179, 0x10, R186 ;  /* 0x00000010b3ba7825 */ /* 0x001fe200078e00ba */
[----:B------:R-:W-:-:S02]  /*278d0*/  LOP3.LUT R190, R190, R192, R191, 0xfe, !PT ;  /* 0x000000c0bebe7212 */ /* 0x000fc400078efebf */
        /* <DEDUP_REMOVED lines=27> */
.L_x_2258:
[----:B0-----:R-:W-:Y:S02]  /*27a90*/  IMAD.MOV.U32 R186, RZ, RZ, R184 ;  /* 0x000000ffffba7224 */ /* 0x001fe400078e00b8 */
[----:B------:R-:W-:-:S07]  /*27aa0*/  VIADD R179, R179, 0x20 ;  /* 0x00000020b3b37836 */ /* 0x000fce0000000000 */
.L_x_2135:
[----:B------:R-:W-:Y:S05]  /*27ab0*/  BSYNC.RECONVERGENT B0 ;  /* 0x0000000000007941 */ /* 0x000fea0003800200 */
.L_x_2134:
        /* <DEDUP_REMOVED lines=35> */
.L_x_2264:
        /* <DEDUP_REMOVED lines=13> */
.L_x_2266:
[----:B------:R-:W-:Y:S05]  /*27dc0*/  BSYNC.RECONVERGENT B2 ;  /* 0x0000000000027941 */ /* 0x000fea0003800200 */
.L_x_2265:
        /* <DEDUP_REMOVED lines=56> */
[----:B------:R-:W-:-:S04]  /*28150*/  IMAD.WIDE.U32 R184, R3, -0x2daee0ad, RZ ;  /* 0xd2511f5303b87825 */ /* 0x000fc800078e00ff */
[----:B------:R-:W-:Y:S01]  /*28160*/  IMAD.MOV.U32 R3, RZ, RZ, R186 ;  /* 0x000000ffff037224 */ /* 0x000fe200078e00ba */
[----:B------:R-:W-:-:S07]  /*28170*/  LOP3.LUT R159, R159, R4, R185, 0x96, !PT ;  /* 0x000000049f9f7212 */ /* 0x000fce00078e96b9 */
.L_x_2263:
[----:B------:R-:W-:Y:S05]  /*28180*/  BSYNC.RECONVERGENT B1 ;  /* 0x0000000000017941 */ /* 0x000fea0003800200 */
.L_x_2262:
        /* <DEDUP_REMOVED lines=26> */
.L_x_2269:
        /* <DEDUP_REMOVED lines=13> */
.L_x_2271:
[----:B------:R-:W-:Y:S05]  /*28400*/  BSYNC.RECONVERGENT B2 ;  /* 0x0000000000027941 */ /* 0x000fea0003800200 */
.L_x_2270:
        /* <DEDUP_REMOVED lines=60> */
.L_x_2268:
[----:B------:R-:W-:Y:S05]  /*287d0*/  BSYNC.RECONVERGENT B1 ;  /* 0x0000000000017941 */ /* 0x000fea0003800200 */
.L_x_2267:
[----:B------:R-:W-:Y:S01]  /*287e0*/  I2FP.F32.U32 R4, R5 ;  /* 0x0000000500047245 */ /* 0x000fe20000201000 */
[----:B------:R-:W-:Y:S01]  /*287f0*/  BSSY.RECONVERGENT B1, `(.L_x_2272) ;  /* 0x0000062000017945 */ /* 0x000fe20003800200 */
[----:B------:R-:W-:-:S03]  /*28800*/  SHF.L.U32 R6, R52, 0x10, RZ ;  /* 0x0000001034067819 */ /* 0x000fc600000006ff */
[----:B------:R-:W-:Y:S02]  /*28810*/  FFMA.FTZ R5, R4, R177, 1.1641532182693481445e-10 ;  /* 0x2f00000004057423 */ /* 0x000fe400000100b1 */
[----:B------:R-:W-:Y:S01]  /*28820*/  FMUL.FTZ R4, R6, R187 ;  /* 0x000000bb06047220 */ /* 0x000fe20000410000 */
[----:B------:R-:W-:Y:S02]  /*28830*/  @P1 IMAD.U32 R6, R48, 0x10000, RZ ;  /* 0x0001000030061824 */ /* 0x000fe400078e00ff */
[----:B------:R-:W-:-:S04]  /*28840*/  FSETP.GTU.FTZ.AND P2, PT, R5, R186, PT ;  /* 0x000000ba0500720b */ /* 0x000fc80003f5c000 */
[----:B------:R-:W-:Y:S02]  /*28850*/  FSEL R4, R4, RZ, !P2 ;  /* 0x000000ff04047208 */ /* 0x000fe40005000000 */
[----:B------:R-:W-:Y:S02]  /*28860*/  SEL R10, RZ, 0x1, P2 ;  /* 0x00000001ff0a7807 */ /* 0x000fe40001000000 */
[----:B------:R-:W-:Y:S01]  /*28870*/  ISETP.NE.AND P2, PT, R8, 0x1, PT ;  /* 0x000000010800780c */ /* 0x000fe20003f45270 */
[----:B------:R-:W-:-:S04]  /*28880*/  FADD.FTZ R3, R3, R4 ;  /* 0x0000000403037221 */ /* 0x000fc80000010000 */
[--C-:B------:R-:W-:Y:S01]  /*28890*/  @P1 FADD.FTZ R131, R6, R3.reuse ;  /* 0x0000000306831221 */ /* 0x100fe20000010000 */
[----:B------:R-:W-:Y:S02]  /*288a0*/  @!P1 IMAD.MOV.U32 R131, RZ, RZ, R3 ;  /* 0x000000ffff839224 */ /* 0x000fe400078e0003 */
[----:B------:R-:W-:Y:S02]  /*288b0*/  HFMA2 R6, -RZ, RZ, 0, 1.1920928955078125e-07 ;  /* 0x00000002ff067431 */ /* 0x000fe400000001ff */
[----:B------:R-:W-:Y:S01]  /*288c0*/  IMAD.MOV.U32 R3, RZ, RZ, R156 ;  /* 0x000000ffff037224 */ /* 0x000fe200078e009c */
        /* <DEDUP_REMOVED lines=10> */
.L_x_2274:
        /* <DEDUP_REMOVED lines=13> */
.L_x_2276:
[----:B------:R-:W-:Y:S05]  /*28a40*/  BSYNC.RECONVERGENT B2 ;  /* 0x0000000000027941 */ /* 0x000fea0003800200 */
.L_x_2275:
        /* <DEDUP_REMOVED lines=60> */
.L_x_2273:
[----:B------:R-:W-:Y:S05]  /*28e10*/  BSYNC.RECONVERGENT B1 ;  /* 0x0000000000017941 */ /* 0x000fea0003800200 */
.L_x_2272:
        /* <DEDUP_REMOVED lines=22> */
.L_x_2279:
        /* <DEDUP_REMOVED lines=13> */
.L_x_2281:
[----:B------:R-:W-:Y:S05]  /*29050*/  BSYNC.RECONVERGENT B2 ;  /* 0x0000000000027941 */ /* 0x000fea0003800200 */
.L_x_2280:
        /* <DEDUP_REMOVED lines=60> */
.L_x_2278:
[----:B------:R-:W-:Y:S05]  /*29420*/  BSYNC.RECONVERGENT B1 ;  /* 0x0000000000017941 */ /* 0x000fea0003800200 */
.L_x_2277:
        /* <DEDUP_REMOVED lines=27> */
.L_x_2284:
        /* <DEDUP_REMOVED lines=13> */
.L_x_2286:
[----:B------:R-:W-:Y:S05]  /*296b0*/  BSYNC.RECONVERGENT B2 ;  /* 0x0000000000027941 */ /* 0x000fea0003800200 */
.L_x_2285:
        /* <DEDUP_REMOVED lines=9> */
[----:B------:R-:W-:-:S03]  /*29750*/  IMAD.MOV.U32 R104, RZ, RZ, RZ ;  /* 0x000000ffff687224 */ /* 0x000fc600078e00ff */
        /* <DEDUP_REMOVED lines=48> */
[----:B------:R-:W-:Y:S02]  /*29a60*/  LOP3.LUT R159, R159, R6, R5, 0x96, !PT ;  /* 0x000000069f9f7212 */ /* 0x000fe400078e9605 */
[----:B------:R-:W-:-:S07]  /*29a70*/  MOV R184, R4 ;  /* 0x0000000400b87202 */ /* 0x000fce0000000f00 */
.L_x_2283:
[----:B------:R-:W-:Y:S05]  /*29a80*/  BSYNC.RECONVERGENT B1 ;  /* 0x0000000000017941 */ /* 0x000fea0003800200 */
.L_x_2282:
[----:B------:R-:W-:Y:S01]  /*29a90*/  I2FP.F32.U32 R4, R3 ;  /* 0x0000000300047245 */ /* 0x000fe20000201000 */
[----:B------:R-:W-:Y:S01]  /*29aa0*/  BSSY.RECONVERGENT B1, `(.L_x_2287) ;  /* 0x0000060000017945 */ /* 0x000fe20003800200 */
[C---:B------:R-:W-:Y:S02]  /*29ab0*/  SHF.L.U32 R6, R105.reuse, 0x10, RZ ;  /* 0x0000001069067819 */ /* 0x040fe400000006ff */
[----:B------:R-:W-:Y:S01]  /*29ac0*/  LOP3.LUT R124, R124, 0xfffffffb, RZ, 0xc0, !PT ;  /* 0xfffffffb7c7c7812 */ /* 0x000fe200078ec0ff */
[----:B------:R-:W-:Y:S01]  /*29ad0*/  FFMA.FTZ R5, R4, R177, 1.1641532182693481445e-10 ;  /* 0x2f00000004057423 */ /* 0x000fe200000100b1 */
[----:B------:R-:W-:Y:S01]  /*29ae0*/  PRMT R3, R105, 0x7632, R3 ;  /* 0x0000763269037816 */ /* 0x000fe20000000003 */
        /* <DEDUP_REMOVED lines=13> */
[----:B------:R-:W-:Y:S01]  /*29bc0*/  @!P2 MOV R7, R159 ;  /* 0x0000009f0007a202 */ /* 0x000fe20000000f00 */
[----:B------:R-:W-:Y:S01]  /*29bd0*/  @P2 VIADD R105, R104, 0x1 ;  /* 0x0000000168692836 */ /* 0x000fe20000000000 */
[----:B------:R-:W-:Y:S01]  /*29be0*/  @P2 MOV R7, R157 ;  /* 0x0000009d00072202 */ /* 0x000fe20000000f00 */
[----:B------:R-:W-:Y:S06]  /*29bf0*/  BRA `(.L_x_2288) ;  /* 0x0000000400287947 */ /* 0x000fec0003800000 */
.L_x_2289:
        /* <DEDUP_REMOVED lines=8> */
[----:B------:R-:W-:Y:S02]  /*29c80*/  @!P2 IADD3 R4, PT, PT, R12, 0x1, RZ ;  /* 0x000000010c04a810 */ /* 0x000fe40007ffe0ff */
[----:B------:R-:W-:Y:S02]  /*29c90*/  @!P2 MOV R121, RZ ;  /* 0x000000ff0079a202 */ /* 0x000fe40000000f00 */
[----:B------:R-:W-:-:S13]  /*29ca0*/  ISETP.NE.AND P3, PT, R128, RZ, !P2 ;  /* 0x000000ff8000720c */ /* 0x000fda0005765270 */
[----:B------:R-:W-:-:S04]  /*29cb0*/  @P3 IMAD.MOV R4, RZ, RZ, R12 ;  /* 0x000000ffff043224 */ /* 0x000fc800078e020c */
[----:B------:R-:W-:-:S07]  /*29cc0*/  @!P2 IMAD.MOV.U32 R12, RZ, RZ, R4 ;  /* 0x000000ffff0ca224 */ /* 0x000fce00078e0004 */
.L_x_2291:
[----:B------:R-:W-:Y:S05]  /*29cd0*/  BSYNC.RECONVERGENT B2 ;  /* 0x0000000000027941 */ /* 0x000fea0003800200 */
.L_x_2290:
[----:B------:R-:W-:Y:S01]  /*29ce0*/  IMAD.WIDE.U32 R6, R128, -0x326172a9, RZ ;  /* 0xcd9e8d5780067825 */ /* 0x000fe200078e00ff */
[----:B------:R-:W-:Y:S02]  /*29cf0*/  LOP3.LUT R4, R12, R105, R123, 0x96, !PT ;  /* 0x000000690c047212 */ /* 0x000fe400078e967b */
[C---:B------:R-:W-:Y:S01]  /*29d00*/  IADD3 R145, PT, PT, R123.reuse, 0x76cf5d0a, RZ ;  /* 0x76cf5d0a7b917810 */ /* 0x040fe20007ffe0ff */
        /* <DEDUP_REMOVED lines=14> */
[----:B------:R-:W-:Y:S02]  /*29df0*/  IADD3 R7, PT, PT, R122, -0x255992d5, RZ ;  /* 0xdaa66d2b7a077810 */ /* 0x000fe40007ffe0ff */
        /* <DEDUP_REMOVED lines=11> */
[----:B------:R-:W-:Y:S02]  /*29eb0*/  IADD3 R7, PT, PT, R122, 0x1715609d, RZ ;  /* 0x1715609d7a077810 */ /* 0x000fe40007ffe0ff */
[----:B------:R-:W-:Y:S01]  /*29ec0*/  IADD3 R145, PT, PT, R123, 0x646e171e, RZ ;  /* 0x646e171e7b917810 */ /* 0x000fe20007ffe0ff */
        /* <DEDUP_REMOVED lines=11> */
[----:B------:R-:W-:Y:S01]  /*29f80*/  IADD3 R145, PT, PT, R123, -0x24c28bd8, RZ ;  /* 0xdb3d74287b917810 */ /* 0x000fe20007ffe0ff */
[----:B------:R-:W-:Y:S01]  /*29f90*/  IMAD.WIDE.U32 R156, R156, -0x2daee0ad, RZ ;  /* 0xd2511f539c9c7825 */ /* 0x000fe200078e00ff */
[----:B------:R-:W-:-:S03]  /*29fa0*/  LOP3.LUT R7, R7, R6, R5, 0x96, !PT ;  /* 0x0000000607077212 */ /* 0x000fc600078e9605 */
[----:B------:R-:W-:Y:S01]  /*29fb0*/  VIADD R5, R122, 0xf1bbcdc8 ;  /* 0xf1bbcdc87a057836 */ /* 0x000fe20000000000 */
[----:B------:R-:W-:Y:S01]  /*29fc0*/  LOP3.LUT R105, R105, R104, R157, 0x96, !PT ;  /* 0x0000006869697212 */ /* 0x000fe200078e969d */
[----:B------:R-:W-:-:S04]  /*29fd0*/  IMAD.WIDE.U32 R6, R7, -0x2daee0ad, RZ ;  /* 0xd2511f5307067825 */ /* 0x000fc800078e00ff */
[----:B------:R-:W-:Y:S01]  /*29fe0*/  IMAD.WIDE.U32 R104, R105, -0x326172a9, RZ ;  /* 0xcd9e8d5769687825 */ /* 0x000fe200078e00ff */
[----:B------:R-:W-:Y:S02]  /*29ff0*/  LOP3.LUT R156, R145, R156, R7, 0x96, !PT ;  /* 0x0000009c919c7212 */ /* 0x000fe400078e9607 */
[----:B------:R-:W-:Y:S01]  /*2a000*/  IADD3 R7, PT, PT, R122, -0x700cb87f, RZ ;  /* 0x8ff347817a077810 */ /* 0x000fe20007ffe0ff */
[----:B------:R-:W-:Y:S01]  /*2a010*/  VIADD R159, R123, 0x96a522ad ;  /* 0x96a522ad7b9f7836 */ /* 0x000fe20000000000 */
[----:B------:R-:W-:Y:S01]  /*2a020*/  LOP3.LUT R5, R5, R4, R105, 0x96, !PT ;  /* 0x0000000405057212 */ /* 0x000fe200078e9669 */
[----:B------:R-:W-:-:S04]  /*2a030*/  IMAD.WIDE.U32 R156, R156, -0x326172a9, RZ ;  /* 0xcd9e8d579c9c7825 */ /* 0x000fc800078e00ff */
[----:B------:R-:W-:Y:S02]  /*2a040*/  HFMA2 R105, -RZ, RZ, 0, 0 ;  /* 0x00000000ff697431 */ /* 0x000fe400000001ff */
[----:B------:R-:W-:Y:S01]  /*2a050*/  IMAD.WIDE.U32 R4, R5, -0x2daee0ad, RZ ;  /* 0xd2511f5305047825 */ /* 0x000fe200078e00ff */
[----:B------:R-:W-:Y:S02]  /*2a060*/  LOP3.LUT R157, R7, R104, R157, 0x96, !PT ;  /* 0x00000068079d7212 */ /* 0x000fe400078e969d */
[----:B------:R-:W-:Y:S01]  /*2a070*/  MOV R7, R184 ;  /* 0x000000b800077202 */ /* 0x000fe20000000f00 */
[----:B------:R-:W-:Y:S01]  /*2a080*/  IMAD.MOV.U32 R184, RZ, RZ, R4 ;  /* 0x000000ffffb87224 */ /* 0x000fe200078e0004 */
[----:B------:R-:W-:-:S07]  /*2a090*/  LOP3.LUT R159, R159, R6, R5, 0x96, !PT ;  /* 0x000000069f9f7212 */ /* 0x000fce00078e9605 */
.L_x_2288:
[----:B------:R-:W-:Y:S05]  /*2a0a0*/  BSYNC.RECONVERGENT B1 ;  /* 0x0000000000017941 */ /* 0x000fea0003800200 */
.L_x_2287:
[----:B------:R-:W-:Y:S01]  /*2a0b0*/  I2FP.F32.U32 R4, R7 ;  /* 0x0000000700047245 */ /* 0x000fe20000201000 */
[----:B------:R-:W-:Y:S01]  /*2a0c0*/  IMAD.U32 R6, R53, 0x10000, RZ ;  /* 0x0001000035067824 */ /* 0x000fe200078e00ff */
[----:B------:R-:W-:Y:S01]  /*2a0d0*/  @P1 SHF.L.U32 R7, R49, 0x10, RZ ;  /* 0x0000001031071819 */ /* 0x000fe200000006ff */
[----:B------:R-:W-:Y:S02]  /*2a0e0*/  BSSY.RECONVERGENT B1, `(.L_x_2292) ;  /* 0x0000061000017945 */ /* 0x000fe40003800200 */
        /* <DEDUP_REMOVED lines=10> */
[----:B------:R-:W-:Y:S02]  /*2a190*/  MOV R7, 0x2 ;  /* 0x0000000200077802 */ /* 0x000fe40000000f00 */
        /* <DEDUP_REMOVED lines=8> */
[----:B------:R-:W-:Y:S01]  /*2a220*/  @P2 IADD3 R7, PT, PT, R105, 0x1, RZ ;  /* 0x0000000169072810 */ /* 0x000fe20007ffe0ff */
[----:B------:R-:W-:Y:S01]  /*2a230*/  @P2 IMAD.MOV.U32 R5, RZ, RZ, R157 ;  /* 0x000000ffff052224 */ /* 0x000fe200078e009d */
[----:B------:R-:W-:Y:S06]  /*2a240*/  BRA `(.L_x_2293) ;  /* 0x0000000400287947 */ /* 0x000fec0003800000 */
.L_x_2294:
[----:B------:R-:W-:Y:S01]  /*2a250*/  IADD3 R125, PT, PT, R125, 0x1, RZ ;  /* 0x000000017d7d7810 */ /* 0x000fe20007ffe0ff */
[----:B------:R-:W-:Y:S03]  /*2a260*/  BSSY.RECONVERGENT B2, `(.L_x_2295) ;  /* 0x000000c000027945 */ /* 0x000fe60003800200 */
[C---:B------:R-:W-:Y:S01]  /*2a270*/  ISETP.NE.AND P2, PT, R125.reuse, RZ, PT ;  /* 0x000000ff7d00720c */ /* 0x040fe20003f45270 */
[----:B------:R-:W-:-:S12]  /*2a280*/  IMAD.WIDE.U32 R104, R125, -0x2daee0ad, RZ ;  /* 0xd2511f537d687825 */ /* 0x000fd800078e00ff */
[----:B------:R-:W-:Y:S05]  /*2a290*/  @P2 BRA `(.L_x_2296) ;  /* 0x0000000000202947 */ /* 0x000fea0003800000 */
[----:B------:R-:W-:-:S05]  /*2a2a0*/  VIADD R121, R121, 0x1 ;  /* 0x0000000179797836 */ /* 0x000fca0000000000 */
[----:B------:R-:W-:-:S13]  /*2a2b0*/  ISETP.NE.AND P2, PT, R121, RZ, PT ;  /* 0x000000ff7900720c */ /* 0x000fda0003f45270 */
[----:B------:R-:W-:Y:S01]  /*2a2c0*/  @!P2 IADD3 R128, PT, PT, R128, 0x1, RZ ;  /* 0x000000018080a810 */ /* 0x000fe20007ffe0ff */
[----:B------:R-:W-:Y:S02]  /*2a2d0*/  @!P2 VIADD R4, R12, 0x1 ;  /* 0x000000010c04a836 */ /* 0x000fe40000000000 */
[----:B------:R-:W-:Y:S01]  /*2a2e0*/  @!P2 IMAD.MOV.U32 R121, RZ, RZ, RZ ;  /* 0x000000ffff79a224 */ /* 0x000fe200078e00ff */
[----:B------:R-:W-:-:S13]  /*2a2f0*/  ISETP.NE.AND P3, PT, R128, RZ, !P2 ;  /* 0x000000ff8000720c */ /* 0x000fda0005765270 */
[----:B------:R-:W-:-:S04]  /*2a300*/  @P3 IADD3 R4, PT, PT, R12, RZ, RZ ;  /* 0x000000ff0c043210 */ /* 0x000fc80007ffe0ff */
[----:B------:R-:W-:-:S07]  /*2a310*/  @!P2 MOV R12, R4 ;  /* 0x00000004000ca202 */ /* 0x000fce0000000f00 */
.L_x_2296:
[----:B------:R-:W-:Y:S05]  /*2a320*/  BSYNC.RECONVERGENT B2 ;  /* 0x0000000000027941 */ /* 0x000fea0003800200 */
.L_x_2295:
[----:B------:R-:W-:Y:S01]  /*2a330*/  IMAD.WIDE.U32 R6, R128, -0x326172a9, RZ ;  /* 0xcd9e8d5780067825 */ /* 0x000fe200078e00ff */
[----:B------:R-:W-:Y:S02]  /*2a340*/  LOP3.LUT R4, R12, R105, R123, 0x96, !PT ;  /* 0x000000690c047212 */ /* 0x000fe400078e967b */
[C---:B------:R-:W-:Y:S01]  /*2a350*/  IADD3 R105, PT, PT, R123.reuse, -0x4498517b, RZ ;  /* 0xbb67ae857b697810 */ /* 0x040fe20007ffe0ff */
[----:B------:R-:W-:Y:S01]  /*2a360*/  VIADD R145, R123, 0x76cf5d0a ;  /* 0x76cf5d0a7b917836 */ /* 0x000fe20000000000 */
[----:B------:R-:W-:Y:S01]  /*2a370*/  LOP3.LUT R156, R121, R7, R122, 0x96, !PT ;  /* 0x00000007799c7212 */ /* 0x000fe200078e967a */
[----:B------:R-:W-:Y:S01]  /*2a380*/  IMAD.WIDE.U32 R4, R4, -0x326172a9, RZ ;  /* 0xcd9e8d5704047825 */ /* 0x000fe200078e00ff */
[----:B------:R-:W-:-:S03]  /*2a390*/  IADD3 R159, PT, PT, R123, -0x695add53, RZ ;  /* 0x96a522ad7b9f7810 */ /* 0x000fc60007ffe0ff */
[----:B------:R-:W-:Y:S02]  /*2a3a0*/  VIADD R7, R122, 0x9e3779b9 ;  /* 0x9e3779b97a077836 */ /* 0x000fe40000000000 */
[----:B------:R-:W-:-:S03]  /*2a3b0*/  IMAD.WIDE.U32 R156, R156, -0x2daee0ad, RZ ;  /* 0xd2511f539c9c7825 */ /* 0x000fc600078e00ff */
[----:B------:R-:W-:Y:S02]  /*2a3c0*/  LOP3.LUT R7, R7, R6, R5, 0x96, !PT ;  /* 0x0000000607077212 */ /* 0x000fe400078e9605 */
        /* <DEDUP_REMOVED lines=29> */
[----:B------:R-:W-:Y:S02]  /*2a5a0*/  IADD3 R105, PT, PT, R123, 0x1fd5c5a3, RZ ;  /* 0x1fd5c5a37b697810 */ /* 0x000fe40007ffe0ff */
[----:B------:R-:W-:Y:S01]  /*2a5b0*/  LOP3.LUT R156, R5, R4, R7, 0x96, !PT ;  /* 0x00000004059c7212 */ /* 0x000fe200078e9607 */
[----:B------:R-:W-:-:S04]  /*2a5c0*/  IMAD.WIDE.U32 R4, R145, -0x326172a9, RZ ;  /* 0xcd9e8d5791047825 */ /* 0x000fc800078e00ff */
[----:B------:R-:W-:-:S04]  /*2a5d0*/  IMAD.WIDE.U32 R156, R156, -0x2daee0ad, RZ ;  /* 0xd2511f539c9c7825 */ /* 0x000fc800078e00ff */
[----:B------:R-:W-:Y:S01]  /*2a5e0*/  VIADD R7, R122, 0x5384540f ;  /* 0x5384540f7a077836 */ /* 0x000fe20000000000 */
[----:B------:R-:W-:Y:S01]  /*2a5f0*/  LOP3.LUT R105, R105, R104, R157, 0x96, !PT ;  /* 0x0000006869697212 */ /* 0x000fe200078e969d */
        /* <DEDUP_REMOVED lines=8> */
[----:B------:R-:W-:Y:S01]  /*2a680*/  IMAD.WIDE.U32 R156, R156, -0x326172a9, RZ ;  /* 0xcd9e8d579c9c7825 */ /* 0x000fe200078e00ff */
[----:B------:R-:W-:-:S03]  /*2a690*/  LOP3.LUT R159, R159, R6, R5, 0x96, !PT ;  /* 0x000000069f9f7212 */ /* 0x000fc600078e9605 */
[----:B------:R-:W-:Y:S02]  /*2a6a0*/  VIADD R7, R122, 0x8ff34781 ;  /* 0x8ff347817a077836 */ /* 0x000fe40000000000 */
[----:B------:R-:W-:Y:S01]  /*2a6b0*/  IMAD.MOV.U32 R5, RZ, RZ, R184 ;  /* 0x000000ffff057224 */ /* 0x000fe200078e00b8 */
[----:B------:R-:W-:Y:S02]  /*2a6c0*/  MOV R184, R4 ;  /* 0x0000000400b87202 */ /* 0x000fe40000000f00 */
[----:B------:R-:W-:Y:S01]  /*2a6d0*/  LOP3.LUT R157, R7, R104, R157, 0x96, !PT ;  /* 0x00000068079d7212 */ /* 0x000fe200078e969d */
[----:B------:R-:W-:-:S07]  /*2a6e0*/  IMAD.MOV.U32 R7, RZ, RZ, RZ ;  /* 0x000000ffff077224 */ /* 0x000fce00078e00ff */
.L_x_2293:
[----:B------:R-:W-:Y:S05]  /*2a6f0*/  BSYNC.RECONVERGENT B1 ;  /* 0x0000000000017941 */ /* 0x000fea0003800200 */
.L_x_2292:
[----:B------:R-:W-:Y:S01]  /*2a700*/  I2FP.F32.U32 R4, R5 ;  /* 0x0000000500047245 */ /* 0x000fe20000201000 */
[----:B------:R-:W-:Y:S01]  /*2a710*/  BSSY.RECONVERGENT B1, `(.L_x_2297) ;  /* 0x000005f000017945 */ /* 0x000fe20003800200 */
[----:B------:R-:W-:Y:S01]  /*2a720*/  SHF.L.U32 R6, R3, 0x10, RZ ;  /* 0x0000001003067819 */ /* 0x000fe200000006ff */
[----:B------:R-:W-:Y:S01]  /*2a730*/  IMAD.MOV.U32 R104, RZ, RZ, 0x2 ;  /* 0x00000002ff687424 */ /* 0x000fe200078e00ff */
[----:B------:R-:W-:Y:S01]  /*2a740*/  LOP3.LUT R124, R124, 0xfffffffd, RZ, 0xc0, !PT ;  /* 0xfffffffd7c7c7812 */ /* 0x000fe200078ec0ff */
[----:B------:R-:W-:Y:S01]  /*2a750*/  FFMA.FTZ R3, R4, R177, 1.1641532182693481445e-10 ;  /* 0x2f00000004037423 */ /* 0x000fe200000100b1 */
[----:B------:R-:W-:Y:S01]  /*2a760*/  MOV R5, R156 ;  /* 0x0000009c00057202 */ /* 0x000fe20000000f00 */
[----:B------:R-:W-:-:S03]  /*2a770*/  FMUL.FTZ R6, R6, R187 ;  /* 0x000000bb06067220 */ /* 0x000fc60000410000 */
        /* <DEDUP_REMOVED lines=14> */
.L_x_2299:
        /* <DEDUP_REMOVED lines=13> */
.L_x_2301:
[----:B------:R-:W-:Y:S05]  /*2a930*/  BSYNC.RECONVERGENT B2 ;  /* 0x0000000000027941 */ /* 0x000fea0003800200 */
.L_x_2300:
        /* <DEDUP_REMOVED lines=57> */
[----:B------:R-:W-:Y:S02]  /*2acd0*/  LOP3.LUT R159, R159, R6, R5, 0x96, !PT ;  /* 0x000000069f9f7212 */ /* 0x000fe400078e9605 */
[----:B------:R-:W-:Y:S01]  /*2ace0*/  MOV R5, R184 ;  /* 0x000000b800057202 */ /* 0x000fe20000000f00 */
[----:B------:R-:W-:-:S07]  /*2acf0*/  IMAD.MOV.U32 R184, RZ, RZ, R4 ;  /* 0x000000ffffb87224 */ /* 0x000fce00078e0004 */
.L_x_2298:
[----:B------:R-:W-:Y:S05]  /*2ad00*/  BSYNC.RECONVERGENT B1 ;  /* 0x0000000000017941 */ /* 0x000fea0003800200 */
.L_x_2297:
[----:B------:R-:W-:Y:S01]  /*2ad10*/  I2FP.F32.U32 R4, R5 ;  /* 0x0000000500047245 */ /* 0x000fe20000201000 */
[----:B------:R-:W-:Y:S01]  /*2ad20*/  BSSY.RECONVERGENT B1, `(.L_x_2302) ;  /* 0x0000064000017945 */ /* 0x000fe20003800200 */
[----:B------:R-:W-:Y:S02]  /*2ad30*/  PRMT R5, R53, 0x7632, R5 ;  /* 0x0000763235057816 */ /* 0x000fe40000000005 */
[----:B------:R-:W-:-:S03]  /*2ad40*/  MOV R105, 0x2 ;  /* 0x0000000200697802 */ /* 0x000fc60000000f00 */
[----:B------:R-:W-:Y:S02]  /*2ad50*/  IMAD.U32 R6, R5, 0x10000, RZ ;  /* 0x0001000005067824 */ /* 0x000fe400078e00ff */
[----:B------:R-:W-:Y:S01]  /*2ad60*/  FFMA.FTZ R5, R4, R177, 1.1641532182693481445e-10 ;  /* 0x2f00000004057423 */ /* 0x000fe200000100b1 */
[----:B------:R-:W-:Y:S01]  /*2ad70*/  @P1 PRMT R4, R49, 0x7632, R4 ;  /* 0x0000763231041816 */ /* 0x000fe20000000004 */
[----:B------:R-:W-:-:S03]  /*2ad80*/  FMUL.FTZ R6, R6, R187 ;  /* 0x000000bb06067220 */ /* 0x000fc60000410000 */
[----:B------:R-:W-:Y:S01]  /*2ad90*/  FSETP.GTU.FTZ.AND P2, PT, R5, R186, PT ;  /* 0x000000ba0500720b */ /* 0x000fe20003f5c000 */
[----:B------:R-:W-:Y:S01]  /*2ada0*/  IMAD.MOV.U32 R5, RZ, RZ, R156 ;  /* 0x000000ffff057224 */ /* 0x000fe200078e009c */
[----:B------:R-:W-:Y:S02]  /*2adb0*/  @P1 SHF.L.U32 R4, R4, 0x10, RZ ;  /* 0x0000001004041819 */ /* 0x000fe400000006ff */
        /* <DEDUP_REMOVED lines=16> */
.L_x_2304:
        /* <DEDUP_REMOVED lines=13> */
.L_x_2306:
[----:B------:R-:W-:Y:S05]  /*2af90*/  BSYNC.RECONVERGENT B2 ;  /* 0x0000000000027941 */ /* 0x000fea0003800200 */
.L_x_2305:
        /* <DEDUP_REMOVED lines=9> */
[----:B------:R-:W-:Y:S01]  /*2b030*/  VIADD R145, R123, 0x76cf5d0a ;  /* 0x76cf5d0a7b917836 */ /* 0x000fe20000000000 */
        /* <DEDUP_REMOVED lines=27> */
[----:B------:R-:W-:-:S04]  /*2b1f0*/  LOP3.LUT R145, R145, R156, R159, 0x96, !PT ;  /* 0x0000009c91917212 */ /* 0x000fc800078e969f */
[----:B------:R-:W-:Y:S01]  /*2b200*/  LOP3.LUT R156, R5, R4, R105, 0x96, !PT ;  /* 0x00000004059c7212 */ /* 0x000fe200078e9669 */
[----:B------:R-:W-:Y:S01]  /*2b210*/  IMAD.WIDE.U32 R4, R145, -0x326172a9, RZ ;  /* 0xcd9e8d5791047825 */ /* 0x000fe200078e00ff */
[----:B------:R-:W-:-:S03]  /*2b220*/  IADD3 R145, PT, PT, R123, 0x1fd5c5a3, RZ ;  /* 0x1fd5c5a37b917810 */ /* 0x000fc60007ffe0ff */
        /* <DEDUP_REMOVED lines=19> */
.L_x_2303:
[----:B------:R-:W-:Y:S05]  /*2b360*/  BSYNC.RECONVERGENT B1 ;  /* 0x0000000000017941 */ /* 0x000fea0003800200 */
.L_x_2302:
[----:B------:R-:W-:Y:S01]  /*2b370*/  I2FP.F32.U32 R4, R5 ;  /* 0x0000000500047245 */ /* 0x000fe20000201000 */
[----:B------:R-:W-:Y:S01]  /*2b380*/  BSSY.RECONVERGENT B1, `(.L_x_2307) ;  /* 0x000005e000017945 */ /* 0x000fe20003800200 */
[----:B------:R-:W-:Y:S01]  /*2b390*/  ISETP.NE.AND P3, PT, R105, 0x1, PT ;  /* 0x000000016900780c */ /* 0x000fe20003f65270 */
[----:B------:R-:W-:Y:S01]  /*2b3a0*/  IMAD.MOV.U32 R158, RZ, RZ, 0x2 ;  /* 0x00000002ff9e7424 */ /* 0x000fe200078e00ff */
[----:B------:R-:W-:Y:S01]  /*2b3b0*/  SHF.L.U32 R6, R106, 0x10, RZ ;  /* 0x000000106a067819 */ /* 0x000fe200000006ff */
[----:B------:R-:W-:Y:S01]  /*2b3c0*/  FFMA.FTZ R5, R4, R177, 1.1641532182693481445e-10 ;  /* 0x2f00000004057423 */ /* 0x000fe200000100b1 */
[----:B------:R-:W-:Y:S02]  /*2b3d0*/  PRMT R106, R106, 0x7632, R106 ;  /* 0x000076326a6a7816 */ /* 0x000fe4000000006a */
[----:B------:R-:W-:Y:S01]  /*2b3e0*/  MOV R104, R156 ;  /* 0x0000009c00687202 */ /* 0x000fe20000000f00 */
        /* <DEDUP_REMOVED lines=13> */
.L_x_2309:
        /* <DEDUP_REMOVED lines=13> */
.L_x_2311:
[----:B------:R-:W-:Y:S05]  /*2b590*/  BSYNC.RECONVERGENT B2 ;  /* 0x0000000000027941 */ /* 0x000fea0003800200 */
.L_x_2310:
        /* <DEDUP_REMOVED lines=11> */
[----:B------:R-:W-:-:S03]  /*2b650*/  IADD3 R145, PT, PT, R123, 0x76cf5d0a, RZ ;  /* 0x76cf5d0a7b917810 */ /* 0x000fc60007ffe0ff */
        /* <DEDUP_REMOVED lines=16> */
[----:B------:R-:W-:-:S03]  /*2b760*/  IADD3 R105, PT, PT, R122, 0x1715609d, RZ ;  /* 0x1715609d7a697810 */ /* 0x000fc60007ffe0ff */
        /* <DEDUP_REMOVED lines=26> */
[----:B------:R-:W-:Y:S02]  /*2b910*/  HFMA2 R158, -RZ, RZ, 0, 0 ;  /* 0x00000000ff9e7431 */ /* 0x000fe400000001ff */
[----:B------:R-:W-:-:S05]  /*2b920*/  VIADD R159, R123, 0x96a522ad ;  /* 0x96a522ad7b9f7836 */ /* 0x000fca0000000000 */
[----:B------:R-:W-:Y:S02]  /*2b930*/  LOP3.LUT R159, R159, R104, R5, 0x96, !PT ;  /* 0x000000689f9f7212 */ /* 0x000fe400078e9605 */
[----:B------:R-:W-:Y:S01]  /*2b940*/  MOV R104, R184 ;  /* 0x000000b800687202 */ /* 0x000fe20000000f00 */
[----:B------:R-:W-:-:S07]  /*2b950*/  IMAD.MOV.U32 R184, RZ, RZ, R4 ;  /* 0x000000ffffb87224 */ /* 0x000fce00078e0004 */
.L_x_2308:
[----:B------:R-:W-:Y:S05]  /*2b960*/  BSYNC.RECONVERGENT B1 ;  /* 0x0000000000017941 */ /* 0x000fea0003800200 */
.L_x_2307:
[----:B------:R-:W-:Y:S01]  /*2b970*/  I2FP.F32.U32 R4, R104 ;  /* 0x0000006800047245 */ /* 0x000fe20000201000 */
[----:B------:R-:W-:Y:S01]  /*2b980*/  IMAD.U32 R104, R54, 0x10000, RZ ;  /* 0x0001000036687824 */ /* 0x000fe200078e00ff */
[----:B------:R-:W-:Y:S01]  /*2b990*/  @P1 SHF.L.U32 R145, R50, 0x10, RZ ;  /* 0x0000001032911819 */ /* 0x000fe200000006ff */
[----:B------:R-:W-:Y:S01]  /*2b9a0*/  BSSY.RECONVERGENT B1, `(.L_x_2312) ;  /* 0x0000061000017945 */ /* 0x000fe20003800200 */
[----:B------:R-:W-:Y:S01]  /*2b9b0*/  MOV R105, 0x2 ;  /* 0x0000000200697802 */ /* 0x000fe20000000f00 */
        /* <DEDUP_REMOVED lines=21> */
.L_x_2314:
        /* <DEDUP_REMOVED lines=13> */
.L_x_2316:
[----:B------:R-:W-:Y:S05]  /*2bbe0*/  BSYNC.RECONVERGENT B2 ;  /* 0x0000000000027941 */ /* 0x000fea0003800200 */
.L_x_2315:
        /* <DEDUP_REMOVED lines=60> */
.L_x_2313:
[----:B------:R-:W-:Y:S05]  /*2bfb0*/  BSYNC.RECONVERGENT B1 ;  /* 0x0000000000017941 */ /* 0x000fea0003800200 */
.L_x_2312:
[----:B------:R-:W-:Y:S01]  /*2bfc0*/  I2FP.F32.U32 R4, R5 ;  /* 0x0000000500047245 */ /* 0x000fe20000201000 */
[----:B------:R-:W-:Y:S01]  /*2bfd0*/  BSSY.RECONVERGENT B1, `(.L_x_2317) ;  /* 0x000005d000017945 */ /* 0x000fe20003800200 */
[----:B------:R-:W-:Y:S01]  /*2bfe0*/  ISETP.NE.AND P4, PT, R105, 0x1, PT ;  /* 0x000000016900780c */ /* 0x000fe20003f85270 */
[----:B------:R-:W-:Y:S01]  /*2bff0*/  IMAD.MOV.U32 R158, RZ, RZ, 0x2 ;  /* 0x00000002ff9e7424 */ /* 0x000fe200078e00ff */
[----:B------:R-:W-:Y:S01]  /*2c000*/  SHF.L.U32 R106, R106, 0x10, RZ ;  /* 0x000000106a6a7819 */ /* 0x000fe200000006ff */
[----:B------:R-:W-:Y:S01]  /*2c010*/  FFMA.FTZ R5, R4, R177, 1.1641532182693481445e-10 ;  /* 0x2f00000004057423 */ /* 0x000fe200000100b1 */
[----:B------:R-:W-:-:S03]  /*2c020*/  MOV R104, R156 ;  /* 0x0000009c00687202 */ /* 0x000fc60000000f00 */
        /* <DEDUP_REMOVED lines=13> */
.L_x_2319:
        /* <DEDUP_REMOVED lines=13> */
.L_x_2321:
[----:B------:R-:W-:Y:S05]  /*2c1d0*/  BSYNC.RECONVERGENT B2 ;  /* 0x0000000000027941 */ /* 0x000fea0003800200 */
.L_x_2320:
        /* <DEDUP_REMOVED lines=60> */
.L_x_2318:
[----:B------:R-:W-:Y:S05]  /*2c5a0*/  BSYNC.RECONVERGENT B1 ;  /* 0x0000000000017941 */ /* 0x000fea0003800200 */
.L_x_2317:
[----:B------:R-:W-:Y:S01]  /*2c5b0*/  PRMT R5, R54, 0x7632, R5 ;  /* 0x0000763236057816 */ /* 0x000fe20000000005 */
[----:B------:R-:W-:Y:S01]  /*2c5c0*/  BSSY.RECONVERGENT B1, `(.L_x_2322) ;  /* 0x0000064000017945 */ /* 0x000fe20003800200 */
[----:B------:R-:W-:Y:S02]  /*2c5d0*/  I2FP.F32.U32 R4, R104 ;  /* 0x0000006800047245 */ /* 0x000fe40000201000 */
[----:B------:R-:W-:Y:S01]  /*2c5e0*/  MOV R170, 0x2 ;  /* 0x0000000200aa7802 */ /* 0x000fe20000000f00 */
[----:B------:R-:W-:Y:S02]  /*2c5f0*/  IMAD.U32 R104, R5, 0x10000, RZ ;  /* 0x0001000005687824 */ /* 0x000fe400078e00ff */
[----:B------:R-:W-:Y:S01]  /*2c600*/  FFMA.FTZ R5, R4, R177, 1.1641532182693481445e-10 ;  /* 0x2f00000004057423 */ /* 0x000fe200000100b1 */
[----:B------:R-:W-:Y:S01]  /*2c610*/  @P1 PRMT R4, R50, 0x7632, R4 ;  /* 0x0000763232041816 */ /* 0x000fe20000000004 */
[----:B------:R-:W-:-:S03]  /*2c620*/  FMUL.FTZ R104, R104, R187 ;  /* 0x000000bb68687220 */ /* 0x000fc60000410000 */
[----:B------:R-:W-:Y:S02]  /*2c630*/  FSETP.GTU.FTZ.AND P4, PT, R5, R186, PT ;  /* 0x000000ba0500720b */ /* 0x000fe40003f9c000 */
[----:B------:R-:W-:Y:S01]  /*2c640*/  @P1 SHF.L.U32 R169, R4, 0x10, RZ ;  /* 0x0000001004a91819 */ /* 0x000fe200000006ff */
        /* <DEDUP_REMOVED lines=17> */
.L_x_2324:
        /* <DEDUP_REMOVED lines=13> */
.L_x_2326:
[----:B------:R-:W-:Y:S05]  /*2c830*/  BSYNC.RECONVERGENT B2 ;  /* 0x0000000000027941 */ /* 0x000fea0003800200 */
.L_x_2325:
[----:B------:R-:W-:Y:S01]  /*2c840*/  IMAD.WIDE.U32 R158, R128, -0x326172a9, RZ ;  /* 0xcd9e8d57809e7825 */ /* 0x000fe200078e00ff */
[----:B------:R-:W-:Y:S02]  /*2c850*/  LOP3.LUT R104, R12, R191, R123, 0x96, !PT ;  /* 0x000000bf0c687212 */ /* 0x000fe400078e967b */
[----:B------:R-:W-:Y:S01]  /*2c860*/  IADD3 R183, PT, PT, R123, -0x4498517b, RZ ;  /* 0xbb67ae857bb77810 */ /* 0x000fe20007ffe0ff */
[----:B------:R-:W-:Y:S01]  /*2c870*/  IMAD.MOV.U32 R4, RZ, RZ, R184 ;  /* 0x000000ffff047224 */ /* 0x000fe200078e00b8 */
[----:B------:R-:W-:Y:S01]  /*2c880*/  LOP3.LUT R156, R121, R159, R122, 0x96, !PT ;  /* 0x0000009f799c7212 */ /* 0x000fe200078e967a */
[----:B------:R-:W-:-:S04]  /*2c890*/  IMAD.WIDE.U32 R104, R104, -0x326172a9, RZ ;  /* 0xcd9e8d5768687825 */ /* 0x000fc800078e00ff */
[----:B------:R-:W-:Y:S02]  /*2c8a0*/  VIADD R159, R122, 0x9e3779b9 ;  /* 0x9e3779b97a9f7836 */ /* 0x000fe40000000000 */
[----:B------:R-:W-:-:S03]  /*2c8b0*/  IMAD.WIDE.U32 R156, R156, -0x2daee0ad, RZ ;  /* 0xd2511f539c9c7825 */ /* 0x000fc600078e00ff */
[----:B------:R-:W-:Y:S01]  /*2c8c0*/  LOP3.LUT R159, R159, R158, R105, 0x96, !PT ;  /* 0x0000009e9f9f7212 */ /* 0x000fe200078e9669 */
[----:B------:R-:W-:Y:S01]  /*2c8d0*/  IMAD.MOV.U32 R170, RZ, RZ, RZ ;  /* 0x000000ffffaa7224 */ /* 0x000fe200078e00ff */
[----:B------:R-:W-:Y:S01]  /*2c8e0*/  LOP3.LUT R158, R183, R190, R157, 0x96, !PT ;  /* 0x000000beb79e7212 */ /* 0x000fe200078e969d */
[----:B------:R-:W-:Y:S01]  /*2c8f0*/  VIADD R157, R123, 0x76cf5d0a ;  /* 0x76cf5d0a7b9d7836 */ /* 0x000fe20000000000 */
        /* <DEDUP_REMOVED lines=45> */
[----:B------:R-:W-:-:S04]  /*2cbd0*/  LOP3.LUT R157, R159, R190, R157, 0x96, !PT ;  /* 0x000000be9f9d7212 */ /* 0x000fc800078e969d */
[----:B------:R-:W-:Y:S02]  /*2cbe0*/  LOP3.LUT R159, R183, R158, R105, 0x96, !PT ;  /* 0x0000009eb79f7212 */ /* 0x000fe400078e9669 */
[----:B------:R-:W-:-:S07]  /*2cbf0*/  MOV R184, R104 ;  /* 0x0000006800b87202 */ /* 0x000fce0000000f00 */
.L_x_2323:
[----:B------:R-:W-:Y:S05]  /*2cc00*/  BSYNC.RECONVERGENT B1 ;  /* 0x0000000000017941 */ /* 0x000fea0003800200 */
.L_x_2322:
[----:B------:R-:W-:Y:S01]  /*2cc10*/  I2FP.F32.U32 R4, R4 ;  /* 0x0000000400047245 */ /* 0x000fe20000201000 */
[----:B------:R-:W-:Y:S01]  /*2cc20*/  BSSY.RECONVERGENT B1, `(.L_x_2327) ;  /* 0x000005e000017945 */ /* 0x000fe20003800200 */
[----:B------:R-:W-:Y:S01]  /*2cc30*/  ISETP.NE.AND P5, PT, R170, 0x1, PT ;  /* 0x00000001aa00780c */ /* 0x000fe20003fa5270 */
[----:B------:R-:W-:Y:S01]  /*2cc40*/  IMAD.MOV.U32 R158, RZ, RZ, 0x2 ;  /* 0x00000002ff9e7424 */ /* 0x000fe200078e00ff */
[C---:B------:R-:W-:Y:S01]  /*2cc50*/  SHF.L.U32 R104, R107.reuse, 0x10, RZ ;  /* 0x000000106b687819 */ /* 0x040fe200000006ff */
        /* <DEDUP_REMOVED lines=16> */
.L_x_2329:
        /* <DEDUP_REMOVED lines=13> */
.L_x_2331:
[----:B------:R-:W-:Y:S05]  /*2ce30*/  BSYNC.RECONVERGENT B2 ;  /* 0x0000000000027941 */ /* 0x000fea0003800200 */
.L_x_2330:
        /* <DEDUP_REMOVED lines=60> */
.L_x_2328:
[----:B------:R-:W-:Y:S05]  /*2d200*/  BSYNC.RECONVERGENT B1 ;  /* 0x0000000000017941 */ /* 0x000fea0003800200 */
.L_x_2327:
        /* <DEDUP_REMOVED lines=26> */
.L_x_2334:
        /* <DEDUP_REMOVED lines=13> */
.L_x_2336:
[----:B------:R-:W-:Y:S05]  /*2d480*/  BSYNC.RECONVERGENT B2 ;  /* 0x0000000000027941 */ /* 0x000fea0003800200 */
.L_x_2335:
        /* <DEDUP_REMOVED lines=60> */
.L_x_2333:
[----:B------:R-:W-:Y:S05]  /*2d850*/  BSYNC.RECONVERGENT B1 ;  /* 0x0000000000017941 */ /* 0x000fea0003800200 */
.L_x_2332:
        /* <DEDUP_REMOVED lines=20> */
.L_x_2339:
        /* <DEDUP_REMOVED lines=15> */
.L_x_2341:
[----:B------:R-:W-:Y:S05]  /*2da90*/  BSYNC.RECONVERGENT B2 ;  /* 0x0000000000027941 */ /* 0x000fea0003800200 */
.L_x_2340:
        /* <DEDUP_REMOVED lines=60> */
.L_x_2338:
[----:B------:R-:W-:Y:S05]  /*2de60*/  BSYNC.RECONVERGENT B1 ;  /* 0x0000000000017941 */ /* 0x000fea0003800200 */
.L_x_2337:
[----:B------:R-:W-:Y:S02]  /*2de70*/  I2FP.F32.U32 R104, R106 ;  /* 0x0000006a00687245 */ /* 0x000fe40000201000 */
[----:B------:R-:W-:-:S03]  /*2de80*/  PRMT R105, R55, 0x7632, R105 ;  /* 0x0000763237697816 */ /* 0x000fc60000000069 */
[----:B------:R-:W-:Y:S01]  /*2de90*/  FFMA.FTZ R177, R104, R177, 1.1641532182693481445e-10 ;  /* 0x2f00000068b17423 */ /* 0x000fe200000100b1 */
[----:B------:R-:W-:Y:S01]  /*2dea0*/  @P1 PRMT R104, R51, 0x7632, R104 ;  /* 0x0000763233681816 */ /* 0x000fe20000000068 */
[----:B------:R-:W-:-:S03]  /*2deb0*/  IMAD.U32 R106, R105, 0x10000, RZ ;  /* 0x00010000696a7824 */ /* 0x000fc600078e00ff */
[----:B------:R-:W-:Y:S01]  /*2dec0*/  FSETP.GTU.FTZ.AND P6, PT, R177, R186, PT ;  /* 0x000000bab100720b */ /* 0x000fe20003fdc000 */
[----:B------:R-:W-:Y:S01]  /*2ded0*/  FMUL.FTZ R106, R106, R187 ;  /* 0x000000bb6a6a7220 */ /* 0x000fe20000410000 */
[----:B------:R-:W-:Y:S02]  /*2dee0*/  @P1 SHF.L.U32 R177, R104, 0x10, RZ ;  /* 0x0000001068b11819 */ /* 0x000fe400000006ff */
[----:B------:R-:W-:Y:S02]  /*2def0*/  SEL R104, RZ, 0x1, P6 ;  /* 0x00000001ff687807 */ /* 0x000fe40003000000 */
[----:B------:R-:W-:Y:S02]  /*2df00*/  FSEL R105, R106, RZ, !P6 ;  /* 0x000000ff6a697208 */ /* 0x000fe40007000000 */
        /* <DEDUP_REMOVED lines=10> */
.L_x_2261:
[----:B------:R-:W-:Y:S01]  /*2dfb0*/  ISETP.NE.AND P2, PT, R158, 0x1, PT ;  /* 0x000000019e00780c */ /* 0x000fe20003f45270 */
[----:B------:R-:W-:Y:S01]  /*2dfc0*/  BSSY.RECONVERGENT B1, `(.L_x_2343) ;  /* 0x0000058000017945 */ /* 0x000fe20003800200 */
[----:B------:R-:W-:Y:S01]  /*2dfd0*/  MOV R145, 0x2 ;  /* 0x0000000200917802 */ /* 0x000fe20000000f00 */
[----:B------:R-:W-:Y:S01]  /*2dfe0*/  IMAD.MOV.U32 R131, RZ, RZ, R156 ;  /* 0x000000ffff837224 */ /* 0x000fe200078e009c */
[----:B0-----:R-:W-:-:S09]  /*2dff0*/  MOV R184, R186 ;  /* 0x000000ba00b87202 */ /* 0x001fd20000000f00 */
[----:B------:R-:W-:Y:S05]  /*2e000*/  @!P2 BRA `(.L_x_2344) ;  /* 0x00000004004ca947 */ /* 0x000fea0003800000 */
[----:B------:R-:W-:-:S13]  /*2e010*/  ISETP.NE.AND P2, PT, R158, 0x3, PT ;  /* 0x000000039e00780c */ /* 0x000fda0003f45270 */
[----:B------:R-:W-:Y:S05]  /*2e020*/  @!P2 BRA `(.L_x_2345) ;  /* 0x000000000020a947 */ /* 0x000fea0003800000 */
[----:B------:R-:W-:-:S13]  /*2e030*/  ISETP.NE.AND P2, PT, R158, 0x2, PT ;  /* 0x000000029e00780c */ /* 0x000fda0003f45270 */
[----:B------:R-:W-:Y:S01]  /*2e040*/  @!P2 IMAD.MOV.U32 R145, RZ, RZ, 0x3 ;  /* 0x00000003ff91a424 */ /* 0x000fe200078e00ff */
[----:B------:R-:W-:Y:S01]  /*2e050*/  @!P2 MOV R184, R186 ;  /* 0x000000ba00b8a202 */ /* 0x000fe20000000f00 */
[----:B------:R-:W-:Y:S01]  /*2e060*/  @!P2 IMAD.MOV.U32 R131, RZ, RZ, R159 ;  /* 0x000000ffff83a224 */ /* 0x000fe200078e009f */
[----:B------:R-:W-:Y:S01]  /*2e070*/  @P2 IADD3 R145, PT, PT, R158, 0x1, RZ ;  /* 0x000000019e912810 */ /* 0x000fe20007ffe0ff */
[----:B------:R-:W-:Y:S01]  /*2e080*/  @P2 IMAD.MOV.U32 R184, RZ, RZ, R186 ;  /* 0x000000ffffb82224 */ /* 0x000fe200078e00ba */
[----:B------:R-:W-:Y:S01]  /*2e090*/  @P2 MOV R131, R157 ;  /* 0x0000009d00832202 */ /* 0x000fe20000000f00 */
[----:B------:R-:W-:Y:S06]  /*2e0a0*/  BRA `(.L_x_2344) ;  /* 0x0000000400247947 */ /* 0x000fec0003800000 */
.L_x_2345:
        /* <DEDUP_REMOVED lines=13> */
.L_x_2347:
[----:B------:R-:W-:Y:S05]  /*2e180*/  BSYNC.RECONVERGENT B2 ;  /* 0x0000000000027941 */ /* 0x000fea0003800200 */
.L_x_2346:
[----:B------:R-:W-:Y:S01]  /*2e190*/  IMAD.WIDE.U32 R158, R128, -0x326172a9, RZ ;  /* 0xcd9e8d57809e7825 */ /* 0x000fe200078e00ff */
[----:B------:R-:W-:Y:S02]  /*2e1a0*/  LOP3.LUT R156, R12, R183, R123, 0x96, !PT ;  /* 0x000000b70c9c7212 */ /* 0x000fe400078e967b */
[----:B------:R-:W-:Y:S01]  /*2e1b0*/  IADD3 R131, PT, PT, R122, -0x61c88647, RZ ;  /* 0x9e3779b97a837810 */ /* 0x000fe20007ffe0ff */
[----:B------:R-:W-:Y:S01]  /*2e1c0*/  VIADD R141, R123, 0xbb67ae85 ;  /* 0xbb67ae857b8d7836 */ /* 0x000fe20000000000 */
[----:B------:R-:W-:Y:S01]  /*2e1d0*/  LOP3.LUT R184, R121, R159, R122, 0x96, !PT ;  /* 0x0000009f79b87212 */ /* 0x000fe200078e967a */
[----:B------:R-:W-:Y:S01]  /*2e1e0*/  IMAD.WIDE.U32 R156, R156, -0x326172a9, RZ ;  /* 0xcd9e8d579c9c7825 */ /* 0x000fe200078e00ff */
[----:B------:R-:W-:-:S03]  /*2e1f0*/  IADD3 R145, PT, PT, R123, 0x76cf5d0a, RZ ;  /* 0x76cf5d0a7b917810 */ /* 0x000fc60007ffe0ff */
[----:B------:R-:W-:Y:S01]  /*2e200*/  IMAD.WIDE.U32 R184, R184, -0x2daee0ad, RZ ;  /* 0xd2511f53b8b87825 */ /* 0x000fe200078e00ff */
[----:B------:R-:W-:-:S04]  /*2e210*/  LOP3.LUT R131, R131, R158, R157, 0x96, !PT ;  /* 0x0000009e83837212 */ /* 0x000fc800078e969d */
[----:B------:R-:W-:Y:S01]  /*2e220*/  LOP3.LUT R141, R141, R182, R185, 0x96, !PT ;  /* 0x000000b68d8d7212 */ /* 0x000fe200078e96b9 */
[----:B------:R-:W-:-:S04]  /*2e230*/  IMAD.WIDE.U32 R182, R131, -0x2daee0ad, RZ ;  /* 0xd2511f5383b67825 */ /* 0x000fc800078e00ff */
[----:B------:R-:W-:Y:S01]  /*2e240*/  IMAD.WIDE.U32 R158, R141, -0x326172a9, RZ ;  /* 0xcd9e8d578d9e7825 */ /* 0x000fe200078e00ff */
[----:B------:R-:W-:Y:S02]  /*2e250*/  LOP3.LUT R145, R145, R184, R183, 0x96, !PT ;  /* 0x000000b891917212 */ /* 0x000fe400078e96b7 */
[C---:B------:R-:W-:Y:S01]  /*2e260*/  IADD3 R141, PT, PT, R122.reuse, -0x255992d5, RZ ;  /* 0xdaa66d2b7a8d7810 */ /* 0x040fe20007ffe0ff */
[----:B------:R-:W-:-:S05]  /*2e270*/  VIADD R131, R122, 0x3c6ef372 ;  /* 0x3c6ef3727a837836 */ /* 0x000fca0000000000 */
[----:B------:R-:W-:Y:S01]  /*2e280*/  LOP3.LUT R131, R131, R156, R159, 0x96, !PT ;  /* 0x0000009c83837212 */ /* 0x000fe200078e969f */
[----:B------:R-:W-:-:S04]  /*2e290*/  IMAD.WIDE.U32 R156, R145, -0x326172a9, RZ ;  /* 0xcd9e8d57919c7825 */ /* 0x000fc800078e00ff */
[----:B------:R-:W-:Y:S01]  /*2e2a0*/  IMAD.WIDE.U32 R184, R131, -0x2daee0ad, RZ ;  /* 0xd2511f5383b87825 */ /* 0x000fe200078e00ff */
[----:B------:R-:W-:-:S03]  /*2e2b0*/  LOP3.LUT R141, R141, R158, R157, 0x96, !PT ;  /* 0x0000009e8d8d7212 */ /* 0x000fc600078e969d */
[----:B------:R-:W-:Y:S02]  /*2e2c0*/  VIADD R131, R123, 0x32370b8f ;  /* 0x32370b8f7b837836 */ /* 0x000fe40000000000 */
[----:B------:R-:W-:-:S03]  /*2e2d0*/  IMAD.MOV.U32 R145, RZ, RZ, RZ ;  /* 0x000000ffff917224 */ /* 0x000fc600078e00ff */
[----:B------:R-:W-:Y:S01]  /*2e2e0*/  LOP3.LUT R131, R131, R182, R185, 0x96, !PT ;  /* 0x000000b683837212 */ /* 0x000fe200078e96b9 */
[----:B------:R-:W-:Y:S01]  /*2e2f0*/  IMAD.WIDE.U32 R182, R141, -0x2daee0ad, RZ ;  /* 0xd2511f538db67825 */ /* 0x000fe200078e00ff */
[----:B------:R-:W-:-:S03]  /*2e300*/  IADD3 R141, PT, PT, R123, -0x126145ec, RZ ;  /* 0xed9eba147b8d7810 */ /* 0x000fc60007ffe0ff */
        /* <DEDUP_REMOVED lines=26> */
[----:B------:R-:W-:Y:S02]  /*2e4b0*/  VIADD R159, R123, 0x96a522ad ;  /* 0x96a522ad7b9f7836 */ /* 0x000fe40000000000 */
[----:B------:R-:W-:-:S05]  /*2e4c0*/  IMAD.WIDE.U32 R182, R182, -0x326172a9, RZ ;  /* 0xcd9e8d57b6b67825 */ /* 0x000fca00078e00ff */
[----:B------:R-:W-:Y:S01]  /*2e4d0*/  LOP3.LUT R131, R131, R156, R183, 0x96, !PT ;  /* 0x0000009c83837212 */ /* 0x000fe200078e96b7 */
[----:B------:R-:W-:Y:S01]  /*2e4e0*/  IMAD.WIDE.U32 R156, R141, -0x326172a9, RZ ;  /* 0xcd9e8d578d9c7825 */ /* 0x000fe200078e00ff */
[----:B------:R-:W-:-:S03]  /*2e4f0*/  IADD3 R141, PT, PT, R122, -0x700cb87f, RZ ;  /* 0x8ff347817a8d7810 */ /* 0x000fc60007ffe0ff */
[----:B------:R-:W-:Y:S01]  /*2e500*/  IMAD.WIDE.U32 R184, R131, -0x2daee0ad, RZ ;  /* 0xd2511f5383b87825 */ /* 0x000fe200078e00ff */
[----:B------:R-:W-:Y:S02]  /*2e510*/  LOP3.LUT R157, R141, R182, R157, 0x96, !PT ;  /* 0x000000b68d9d7212 */ /* 0x000fe400078e969d */
[----:B------:R-:W-:Y:S02]  /*2e520*/  MOV R131, R186 ;  /* 0x000000ba00837202 */ /* 0x000fe40000000f00 */
[----:B------:R-:W-:-:S07]  /*2e530*/  LOP3.LUT R159, R159, R158, R185, 0x96, !PT ;  /* 0x0000009e9f9f7212 */ /* 0x000fce00078e96b9 */
.L_x_2344:
[----:B------:R-:W-:Y:S05]  /*2e540*/  BSYNC.RECONVERGENT B1 ;  /* 0x0000000000017941 */ /* 0x000fea0003800200 */
.L_x_2343:
        /* <DEDUP_REMOVED lines=9> */
[----:B------:R-:W-:-:S02]  /*2e5e0*/  @P1 SHF.L.U32 R142, R48, 0x10, RZ ;  /* 0x00000010308e1819 */ /* 0x000fc400000006ff */
[----:B------:R-:W-:Y:S01]  /*2e5f0*/  MOV R141, R156 ;  /* 0x0000009c008d7202 */ /* 0x000fe20000000f00 */
[----:B0-----:R-:W-:Y:S01]  /*2e600*/  FMUL.FTZ R146, R146, R189 ;  /* 0x000000bd92927220 */ /* 0x001fe20000410000 */
[----:B-1----:R-:W-:-:S04]  /*2e610*/  FSETP.GTU.FTZ.AND P2, PT, R131, R188, PT ;  /* 0x000000bc8300720b */ /* 0x002fc80003f5c000 */
[----:B------:R-:W-:Y:S01]  /*2e620*/  FSEL R131, R146, RZ, !P2 ;  /* 0x000000ff92837208 */ /* 0x000fe20005000000 */
[----:B------:R-:W-:Y:S01]  /*2e630*/  IMAD.MOV.U32 R146, RZ, RZ, 0x2 ;  /* 0x00000002ff927424 */ /* 0x000fe200078e00ff */
        /* <DEDUP_REMOVED lines=14> */
.L_x_2350:
        /* <DEDUP_REMOVED lines=13> */
.L_x_2352:
[----:B------:R-:W-:Y:S05]  /*2e7f0*/  BSYNC.RECONVERGENT B2 ;  /* 0x0000000000027941 */ /* 0x000fea0003800200 */
.L_x_2351:
[----:B------:R-:W-:Y:S01]  /*2e800*/  IMAD.WIDE.U32 R182, R128, -0x326172a9, RZ ;  /* 0xcd9e8d5780b67825 */ /* 0x000fe200078e00ff */
[----:B------:R-:W-:-:S03]  /*2e810*/  LOP3.LUT R156, R12, R187, R123, 0x96, !PT ;  /* 0x000000bb0c9c7212 */ /* 0x000fc600078e967b */
[----:B------:R-:W-:Y:S01]  /*2e820*/  HFMA2 R146, -RZ, RZ, 0, 0 ;  /* 0x00000000ff927431 */ /* 0x000fe200000001ff */
[----:B------:R-:W-:Y:S01]  /*2e830*/  IADD3 R141, PT, PT, R122, -0x61c88647, RZ ;  /* 0x9e3779b97a8d7810 */ /* 0x000fe20007ffe0ff */
[----:B------:R-:W-:Y:S01]  /*2e840*/  VIADD R145, R123, 0xbb67ae85 ;  /* 0xbb67ae857b917836 */ /* 0x000fe20000000000 */
[----:B------:R-:W-:Y:S01]  /*2e850*/  LOP3.LUT R158, R121, R183, R122, 0x96, !PT ;  /* 0x000000b7799e7212 */ /* 0x000fe200078e967a */
[----:B------:R-:W-:-:S04]  /*2e860*/  IMAD.WIDE.U32 R156, R156, -0x326172a9, RZ ;  /* 0xcd9e8d579c9c7825 */ /* 0x000fc800078e00ff */
[----:B------:R-:W-:Y:S01]  /*2e870*/  IMAD.WIDE.U32 R158, R158, -0x2daee0ad, RZ ;  /* 0xd2511f539e9e7825 */ /* 0x000fe200078e00ff */
[----:B------:R-:W-:Y:S02]  /*2e880*/  LOP3.LUT R141, R141, R182, R157, 0x96, !PT ;  /* 0x000000b68d8d7212 */ /* 0x000fe400078e969d */
[----:B------:R-:W-:Y:S02]  /*2e890*/  IADD3 R157, PT, PT, R123, 0x76cf5d0a, RZ ;  /* 0x76cf5d0a7b9d7810 */ /* 0x000fe40007ffe0ff */
        /* <DEDUP_REMOVED lines=10> */
[----:B------:R-:W-:-:S05]  /*2e940*/  VIADD R141, R123, 0x32370b8f ;  /* 0x32370b8f7b8d7836 */ /* 0x000fca0000000000 */
        /* <DEDUP_REMOVED lines=29> */
[----:B------:R-:W-:-:S05]  /*2eb20*/  IMAD.WIDE.U32 R186, R186, -0x326172a9, RZ ;  /* 0xcd9e8d57baba7825 */ /* 0x000fca00078e00ff */
[----:B------:R-:W-:Y:S01]  /*2eb30*/  LOP3.LUT R141, R141, R156, R187, 0x96, !PT ;  /* 0x0000009c8d8d7212 */ /* 0x000fe200078e96bb */
[----:B------:R-:W-:Y:S01]  /*2eb40*/  IMAD.WIDE.U32 R156, R145, -0x326172a9, RZ ;  /* 0xcd9e8d57919c7825 */ /* 0x000fe200078e00ff */
[----:B------:R-:W-:-:S03]  /*2eb50*/  IADD3 R145, PT, PT, R122, -0x700cb87f, RZ ;  /* 0x8ff347817a917810 */ /* 0x000fc60007ffe0ff */
[----:B------:R-:W-:Y:S01]  /*2eb60*/  IMAD.WIDE.U32 R158, R141, -0x2daee0ad, RZ ;  /* 0xd2511f538d9e7825 */ /* 0x000fe200078e00ff */
[----:B------:R-:W-:-:S03]  /*2eb70*/  LOP3.LUT R157, R145, R186, R157, 0x96, !PT ;  /* 0x000000ba919d7212 */ /* 0x000fc600078e969d */
[----:B------:R-:W-:-:S05]  /*2eb80*/  VIADD R141, R123, 0x96a522ad ;  /* 0x96a522ad7b8d7836 */ /* 0x000fca0000000000 */
[----:B------:R-:W-:Y:S02]  /*2eb90*/  LOP3.LUT R159, R141, R182, R159, 0x96, !PT ;  /* 0x000000b68d9f7212 */ /* 0x000fe400078e969f */
[----:B------:R-:W-:Y:S01]  /*2eba0*/  MOV R141, R184 ;  /* 0x000000b8008d7202 */ /* 0x000fe20000000f00 */
[----:B------:R-:W-:-:S07]  /*2ebb0*/  IMAD.MOV.U32 R184, RZ, RZ, R158 ;  /* 0x000000ffffb87224 */ /* 0x000fce00078e009e */
.L_x_2349:
[----:B------:R-:W-:Y:S05]  /*2ebc0*/  BSYNC.RECONVERGENT B1 ;  /* 0x0000000000017941 */ /* 0x000fea0003800200 */
.L_x_2348:
[----:B------:R-:W-:Y:S01]  /*2ebd0*/  I2FP.F32.U32 R142, R141 ;  /* 0x0000008d008e7245 */ /* 0x000fe20000201000 */
[----:B------:R-:W-:Y:S01]  /*2ebe0*/  IMAD.U32 R104, R104, 0x10000, RZ ;  /* 0x0001000068687824 */ /* 0x000fe200078e00ff */
[----:B------:R-:W-:Y:S01]  /*2ebf0*/  @P1 PRMT R145, R48, 0x7632, R145 ;  /* 0x0000763230911816 */ /* 0x000fe20000000091 */
[----:B------:R-:W-:Y:S01]  /*2ec00*/  BSSY.RECONVERGENT B1, `(.L_x_2353) ;  /* 0x0000061000017945 */ /* 0x000fe20003800200 */
[----:B------:R-:W-:Y:S01]  /*2ec10*/  LOP3.LUT R124, R124, 0xfffffff7, RZ, 0xc0, !PT ;  /* 0xfffffff77c7c7812 */ /* 0x000fe200078ec0ff */
[----:B------:R-:W-:Y:S01]  /*2ec20*/  FFMA.FTZ R141, R142, R177, 1.1641532182693481445e-10 ;  /* 0x2f0000008e8d7423 */ /* 0x000fe200000100b1 */
[----:B------:R-:W-:Y:S01]  /*2ec30*/  FMUL.FTZ R104, R104, R189 ;  /* 0x000000bd68687220 */ /* 0x000fe20000410000 */
[----:B------:R-:W-:Y:S01]  /*2ec40*/  @P1 SHF.L.U32 R142, R145, 0x10, RZ ;  /* 0x00000010918e1819 */ /* 0x000fe200000006ff */
[----:B------:R-:W-:Y:S02]  /*2ec50*/  IMAD.MOV.U32 R158, RZ, RZ, 0x2 ;  /* 0x00000002ff9e7424 */ /* 0x000fe400078e00ff */
[----:B------:R-:W-:-:S04]  /*2ec60*/  FSETP.GTU.FTZ.AND P2, PT, R141, R188, PT ;  /* 0x000000bc8d00720b */ /* 0x000fc80003f5c000 */
[----:B------:R-:W-:Y:S02]  /*2ec70*/  FSEL R141, R104, RZ, !P2 ;  /* 0x000000ff688d7208 */ /* 0x000fe40005000000 */
[----:B------:R-:W-:Y:S02]  /*2ec80*/  PLOP3.LUT P3, PT, P2, PT, PT, 0x8, 0x80 ;  /* 0x000000000080781c */ /* 0x000fe4000176e170 */
[----:B------:R-:W-:Y:S01]  /*2ec90*/  ISETP.NE.AND P2, PT, R146, 0x1, PT ;  /* 0x000000019200780c */ /* 0x000fe20003f45270 */
[----:B------:R-:W-:Y:S01]  /*2eca0*/  @P1 FADD.FTZ R141, R142, R141 ;  /* 0x0000008d8e8d1221 */ /* 0x000fe20000010000 */
[----:B------:R-:W-:-:S04]  /*2ecb0*/  MOV R104, R156 ;  /* 0x0000009c00687202 */ /* 0x000fc80000000f00 */
        /* <DEDUP_REMOVED lines=11> */
.L_x_2355:
        /* <DEDUP_REMOVED lines=13> */
.L_x_2357:
[----:B------:R-:W-:Y:S05]  /*2ee40*/  BSYNC.RECONVERGENT B2 ;  /* 0x0000000000027941 */ /* 0x000fea0003800200 */
.L_x_2356:
[----:B------:R-:W-:Y:S01]  /*2ee50*/  IMAD.WIDE.U32 R182, R128, -0x326172a9, RZ ;  /* 0xcd9e8d5780b67825 */ /* 0x000fe200078e00ff */
[----:B------:R-:W-:Y:S02]  /*2ee60*/  LOP3.LUT R156, R12, R187, R123, 0x96, !PT ;  /* 0x000000bb0c9c7212 */ /* 0x000fe400078e967b */
[----:B------:R-:W-:Y:S01]  /*2ee70*/  IADD3 R145, PT, PT, R122, -0x61c88647, RZ ;  /* 0x9e3779b97a917810 */ /* 0x000fe20007ffe0ff */
[----:B------:R-:W-:Y:S01]  /*2ee80*/  VIADD R169, R123, 0xbb67ae85 ;  /* 0xbb67ae857ba97836 */ /* 0x000fe20000000000 */
[----:B------:R-:W-:Y:S01]  /*2ee90*/  LOP3.LUT R158, R121, R183, R122, 0x96, !PT ;  /* 0x000000b7799e7212 */ /* 0x000fe200078e967a */
[----:B------:R-:W-:Y:S01]  /*2eea0*/  IMAD.WIDE.U32 R156, R156, -0x326172a9, RZ ;  /* 0xcd9e8d579c9c7825 */ /* 0x000fe200078e00ff */
[----:B------:R-:W-:-:S03]  /*2eeb0*/  MOV R104, R184 ;  /* 0x000000b800687202 */ /* 0x000fc60000000f00 */
        /* <DEDUP_REMOVED lines=12> */
[----:B------:R-:W-:Y:S02]  /*2ef80*/  LOP3.LUT R169, R169, R182, R157, 0x96, !PT ;  /* 0x000000b6a9a97212 */ /* 0x000fe400078e969d */
[C---:B------:R-:W-:Y:S01]  /*2ef90*/  IADD3 R157, PT, PT, R123.reuse, -0x126145ec, RZ ;  /* 0xed9eba147b9d7810 */ /* 0x040fe20007ffe0ff */
        /* <DEDUP_REMOVED lines=9> */
[----:B------:R-:W-:Y:S01]  /*2f030*/  IMAD.WIDE.U32 R158, R145, -0x2daee0ad, RZ ;  /* 0xd2511f53919e7825 */ /* 0x000fe200078e00ff */
[----:B------:R-:W-:Y:S02]  /*2f040*/  LOP3.LUT R169, R169, R182, R157, 0x96, !PT ;  /* 0x000000b6a9a97212 */ /* 0x000fe400078e969d */
[C---:B------:R-:W-:Y:S01]  /*2f050*/  IADD3 R157, PT, PT, R123.reuse, 0x646e171e, RZ ;  /* 0x646e171e7b9d7810 */ /* 0x040fe20007ffe0ff */
        /* <DEDUP_REMOVED lines=11> */
[C---:B------:R-:W-:Y:S01]  /*2f110*/  IADD3 R157, PT, PT, R123.reuse, -0x24c28bd8, RZ ;  /* 0xdb3d74287b9d7810 */ /* 0x040fe20007ffe0ff */
[----:B------:R-:W-:Y:S01]  /*2f120*/  VIADD R145, R123, 0x1fd5c5a3 ;  /* 0x1fd5c5a37b917836 */ /* 0x000fe20000000000 */
[----:B------:R-:W-:Y:S01]  /*2f130*/  IADD3 R169, PT, PT, R122, -0x700cb87f, RZ ;  /* 0x8ff347817aa97810 */ /* 0x000fe20007ffe0ff */
[----:B------:R-:W-:-:S03]  /*2f140*/  IMAD.WIDE.U32 R182, R182, -0x2daee0ad, RZ ;  /* 0xd2511f53b6b67825 */ /* 0x000fc600078e00ff */
[----:B------:R-:W-:Y:S01]  /*2f150*/  LOP3.LUT R186, R145, R186, R159, 0x96, !PT ;  /* 0x000000ba91ba7212 */ /* 0x000fe200078e969f */
[----:B------:R-:W-:Y:S01]  /*2f160*/  VIADD R145, R122, 0xf1bbcdc8 ;  /* 0xf1bbcdc87a917836 */ /* 0x000fe20000000000 */
[----:B------:R-:W-:-:S03]  /*2f170*/  LOP3.LUT R157, R157, R158, R183, 0x96, !PT ;  /* 0x0000009e9d9d7212 */ /* 0x000fc600078e96b7 */
[----:B------:R-:W-:-:S05]  /*2f180*/  IMAD.WIDE.U32 R186, R186, -0x326172a9, RZ ;  /* 0xcd9e8d57baba7825 */ /* 0x000fca00078e00ff */
[----:B------:R-:W-:Y:S01]  /*2f190*/  LOP3.LUT R145, R145, R156, R187, 0x96, !PT ;  /* 0x0000009c91917212 */ /* 0x000fe200078e96bb */
[----:B------:R-:W-:-:S04]  /*2f1a0*/  IMAD.WIDE.U32 R156, R157, -0x326172a9, RZ ;  /* 0xcd9e8d579d9c7825 */ /* 0x000fc800078e00ff */
[----:B------:R-:W-:Y:S01]  /*2f1b0*/  IMAD.WIDE.U32 R158, R145, -0x2daee0ad, RZ ;  /* 0xd2511f53919e7825 */ /* 0x000fe200078e00ff */
[----:B------:R-:W-:-:S03]  /*2f1c0*/  LOP3.LUT R157, R169, R186, R157, 0x96, !PT ;  /* 0x000000baa99d7212 */ /* 0x000fc600078e969d */
[----:B------:R-:W-:Y:S02]  /*2f1d0*/  VIADD R145, R123, 0x96a522ad ;  /* 0x96a522ad7b917836 */ /* 0x000fe40000000000 */
[----:B------:R-:W-:Y:S02]  /*2f1e0*/  IMAD.MOV.U32 R184, RZ, RZ, R158 ;  /* 0x000000ffffb87224 */ /* 0x000fe400078e009e */
[----:B------:R-:W-:Y:S01]  /*2f1f0*/  HFMA2 R158, -RZ, RZ, 0, 0 ;  /* 0x00000000ff9e7431 */ /* 0x000fe200000001ff */
[----:B------:R-:W-:-:S07]  /*2f200*/  LOP3.LUT R159, R145, R182, R159, 0x96, !PT ;  /* 0x000000b6919f7212 */ /* 0x000fce00078e969f */
.L_x_2354:
[----:B------:R-:W-:Y:S05]  /*2f210*/  BSYNC.RECONVERGENT B1 ;  /* 0x0000000000017941 */ /* 0x000fea0003800200 */
.L_x_2353:
[----:B------:R-:W-:Y:S01]  /*2f220*/  I2FP.F32.U32 R104, R104 ;  /* 0x0000006800687245 */ /* 0x000fe20000201000 */
[----:B------:R-:W-:Y:S01]  /*2f230*/  IMAD.U32 R142, R105, 0x10000, RZ ;  /* 0x00010000698e7824 */ /* 0x000fe200078e00ff */
[----:B------:R-:W-:Y:S01]  /*2f240*/  @P1 SHF.L.U32 R169, R49, 0x10, RZ ;  /* 0x0000001031a91819 */ /* 0x000fe200000006ff */
[----:B------:R-:W-:Y:S01]  /*2f250*/  BSSY.RECONVERGENT B1, `(.L_x_2358) ;  /* 0x0000061000017945 */ /* 0x000fe20003800200 */
[----:B------:R-:W-:Y:S01]  /*2f260*/  LOP3.LUT R124, R124, 0xfffffffb, RZ, 0xc0, !PT ;  /* 0xfffffffb7c7c7812 */ /* 0x000fe200078ec0ff */
[----:B------:R-:W-:Y:S01]  /*2f270*/  FFMA.FTZ R145, R104, R177, 1.1641532182693481445e-10 ;  /* 0x2f00000068917423 */ /* 0x000fe200000100b1 */
[----:B------:R-:W-:-:S04]  /*2f280*/  FMUL.FTZ R142, R142, R189 ;  /* 0x000000bd8e8e7220 */ /* 0x000fc80000410000 */
[----:B------:R-:W-:Y:S02]  /*2f290*/  FSETP.GTU.FTZ.AND P2, PT, R145, R188, PT ;  /* 0x000000bc9100720b */ /* 0x000fe40003f5c000 */
[----:B------:R-:W-:Y:S02]  /*2f2a0*/  PRMT R145, R105, 0x7632, R145 ;  /* 0x0000763269917816 */ /* 0x000fe40000000091 */
[----:B------:R-:W-:Y:S02]  /*2f2b0*/  FSEL R142, R142, RZ, !P2 ;  /* 0x000000ff8e8e7208 */ /* 0x000fe40005000000 */
[----:B------:R-:W-:Y:S02]  /*2f2c0*/  PLOP3.LUT P3, PT, P2, PT, PT, 0x8, 0x80 ;  /* 0x000000000080781c */ /* 0x000fe4000176e170 */
[----:B------:R-:W-:Y:S01]  /*2f2d0*/  ISETP.NE.AND P2, PT, R158, 0x1, PT ;  /* 0x000000019e00780c */ /* 0x000fe20003f45270 */
[----:B------:R-:W-:Y:S01]  /*2f2e0*/  @P1 FADD.FTZ R142, R169, R142 ;  /* 0x0000008ea98e1221 */ /* 0x000fe20000010000 */
[----:B------:R-:W-:Y:S01]  /*2f2f0*/  IMAD.MOV.U32 R169, RZ, RZ, 0x2 ;  /* 0x00000002ffa97424 */ /* 0x000fe200078e00ff */
[----:B------:R-:W-:-:S03]  /*2f300*/  MOV R105, R156 ;  /* 0x0000009c00697202 */ /* 0x000fc60000000f00 */
        /* <DEDUP_REMOVED lines=11> */
.L_x_2360:
        /* <DEDUP_REMOVED lines=13> */
.L_x_2362:
[----:B------:R-:W-:Y:S05]  /*2f490*/  BSYNC.RECONVERGENT B2 ;  /* 0x0000000000027941 */ /* 0x000fea0003800200 */
.L_x_2361:
        /* <DEDUP_REMOVED lines=50> */
[----:B------:R-:W-:Y:S01]  /*2f7c0*/  IADD3 R159, PT, PT, R122, -0x700cb87f, RZ ;  /* 0x8ff347817a9f7810 */ /* 0x000fe20007ffe0ff */
[----:B------:R-:W-:Y:S01]  /*2f7d0*/  VIADD R169, R123, 0x96a522ad ;  /* 0x96a522ad7ba97836 */ /* 0x000fe20000000000 */
[----:B------:R-:W-:Y:S01]  /*2f7e0*/  LOP3.LUT R105, R105, R104, R183, 0x96, !PT ;  /* 0x0000006869697212 */ /* 0x000fe200078e96b7 */
[----:B------:R-:W-:-:S04]  /*2f7f0*/  IMAD.WIDE.U32 R156, R157, -0x326172a9, RZ ;  /* 0xcd9e8d579d9c7825 */ /* 0x000fc800078e00ff */
[----:B------:R-:W-:Y:S01]  /*2f800*/  IMAD.WIDE.U32 R104, R105, -0x2daee0ad, RZ ;  /* 0xd2511f5369687825 */ /* 0x000fe200078e00ff */
[----:B------:R-:W-:-:S04]  /*2f810*/  LOP3.LUT R157, R159, R182, R157, 0x96, !PT ;  /* 0x000000b69f9d7212 */ /* 0x000fc800078e969d */
[----:B------:R-:W-:Y:S01]  /*2f820*/  LOP3.LUT R159, R169, R158, R105, 0x96, !PT ;  /* 0x0000009ea99f7212 */ /* 0x000fe200078e9669 */
[----:B------:R-:W-:Y:S01]  /*2f830*/  HFMA2 R169, -RZ, RZ, 0, 0 ;  /* 0x00000000ffa97431 */ /* 0x000fe200000001ff */
[----:B------:R-:W-:Y:S01]  /*2f840*/  MOV R105, R184 ;  /* 0x000000b800697202 */ /* 0x000fe20000000f00 */
[----:B------:R-:W-:-:S07]  /*2f850*/  IMAD.MOV.U32 R184, RZ, RZ, R104 ;  /* 0x000000ffffb87224 */ /* 0x000fce00078e0068 */
.L_x_2359:
[----:B------:R-:W-:Y:S05]  /*2f860*/  BSYNC.RECONVERGENT B1 ;  /* 0x0000000000017941 */ /* 0x000fea0003800200 */
.L_x_2358:
        /* <DEDUP_REMOVED lines=9> */
[----:B------:R-:W-:-:S02]  /*2f900*/  FSETP.GTU.FTZ.AND P2, PT, R105, R188, PT ;  /* 0x000000bc6900720b */ /* 0x000fc40003f5c000 */
[----:B------:R-:W-:Y:S02]  /*2f910*/  MOV R105, R156 ;  /* 0x0000009c00697202 */ /* 0x000fe40000000f00 */
        /* <DEDUP_REMOVED lines=15> */
.L_x_2365:
        /* <DEDUP_REMOVED lines=13> */
.L_x_2367:
[----:B------:R-:W-:Y:S05]  /*2fae0*/  BSYNC.RECONVERGENT B2 ;  /* 0x0000000000027941 */ /* 0x000fea0003800200 */
.L_x_2366:
[----:B------:R-:W-:Y:S01]  /*2faf0*/  IMAD.WIDE.U32 R158, R128, -0x326172a9, RZ ;  /* 0xcd9e8d57809e7825 */ /* 0x000fe200078e00ff */
[----:B------:R-:W-:-:S03]  /*2fb00*/  LOP3.LUT R104, R12, R183, R123, 0x96, !PT ;  /* 0x000000b70c687212 */ /* 0x000fc600078e967b */
[----:B------:R-:W-:Y:S01]  /*2fb10*/  HFMA2 R170, -RZ, RZ, 0, 0 ;  /* 0x00000000ffaa7431 */ /* 0x000fe200000001ff */
[----:B------:R-:W-:Y:S02]  /*2fb20*/  IADD3 R145, PT, PT, R122, -0x61c88647, RZ ;  /* 0x9e3779b97a917810 */ /* 0x000fe40007ffe0ff */
        /* <DEDUP_REMOVED lines=36> */
[----:B------:R-:W-:Y:S02]  /*2fd70*/  VIADD R159, R123, 0x1fd5c5a3 ;  /* 0x1fd5c5a37b9f7836 */ /* 0x000fe40000000000 */
        /* <DEDUP_REMOVED lines=16> */
[----:B------:R-:W-:Y:S02]  /*2fe80*/  LOP3.LUT R159, R159, R158, R105, 0x96, !PT ;  /* 0x0000009e9f9f7212 */ /* 0x000fe400078e9669 */
[----:B------:R-:W-:Y:S01]  /*2fe90*/  MOV R105, R184 ;  /* 0x000000b800697202 */ /* 0x000fe20000000f00 */
[----:B------:R-:W-:-:S07]  /*2fea0*/  IMAD.MOV.U32 R184, RZ, RZ, R104 ;  /* 0x000000ffffb87224 */ /* 0x000fce00078e0068 */
.L_x_2364:
[----:B------:R-:W-:Y:S05]  /*2feb0*/  BSYNC.RECONVERGENT B1 ;  /* 0x0000000000017941 */ /* 0x000fea0003800200 */
.L_x_2363:
[----:B------:R-:W-:Y:S01]  /*2fec0*/  I2FP.F32.U32 R104, R105 ;  /* 0x0000006900687245 */ /* 0x000fe20000201000 */
[----:B------:R-:W-:Y:S01]  /*2fed0*/  IMAD.U32 R158, R106, 0x10000, RZ ;  /* 0x000100006a9e7824 */ /* 0x000fe200078e00ff */
[----:B------:R-:W-:Y:S01]  /*2fee0*/  ISETP.NE.AND P3, PT, R170, 0x1, PT ;  /* 0x00000001aa00780c */ /* 0x000fe20003f65270 */
[----:B------:R-:W-:Y:S01]  /*2fef0*/  BSSY.RECONVERGENT B1, `(.L_x_2368) ;  /* 0x000005f000017945 */ /* 0x000fe20003800200 */
[----:B------:R-:W-:Y:S01]  /*2ff00*/  PRMT R106, R106, 0x7632, R106 ;  /* 0x000076326a6a7816 */ /* 0x000fe2000000006a */
[----:B------:R-:W-:Y:S01]  /*2ff10*/  FFMA.FTZ R105, R104, R177, 1.1641532182693481445e-10 ;  /* 0x2f00000068697423 */ /* 0x000fe200000100b1 */
[----:B------:R-:W-:Y:S01]  /*2ff20*/  FMUL.FTZ R158, R158, R189 ;  /* 0x000000bd9e9e7220 */ /* 0x000fe20000410000 */
[----:B------:R-:W-:Y:S01]  /*2ff30*/  @P1 SHF.L.U32 R104, R50, 0x10, RZ ;  /* 0x0000001032681819 */ /* 0x000fe200000006ff */
[----:B------:R-:W-:Y:S02]  /*2ff40*/  IMAD.MOV.U32 R182, RZ, RZ, 0x2 ;  /* 0x00000002ffb67424 */ /* 0x000fe400078e00ff */
[----:B------:R-:W-:-:S02]  /*2ff50*/  FSETP.GTU.FTZ.AND P2, PT, R105, R188, PT ;  /* 0x000000bc6900720b */ /* 0x000fc40003f5c000 */
[----:B------:R-:W-:Y:S02]  /*2ff60*/  MOV R105, R156 ;  /* 0x0000009c00697202 */ /* 0x000fe40000000f00 */
        /* <DEDUP_REMOVED lines=13> */
.L_x_2370:
        /* <DEDUP_REMOVED lines=13> */
.L_x_2372:
[----:B------:R-:W-:Y:S05]  /*30110*/  BSYNC.RECONVERGENT B2 ;  /* 0x0000000000027941 */ /* 0x000fea0003800200 */
.L_x_2371:
        /* <DEDUP_REMOVED lines=60> */
.L_x_2369:
[----:B------:R-:W-:Y:S05]  /*304e0*/  BSYNC.RECONVERGENT B1 ;  /* 0x0000000000017941 */ /* 0x000fea0003800200 */
.L_x_2368:
        /* <DEDUP_REMOVED lines=8> */
[----:B------:R-:W-:Y:S02]  /*30570*/  @P1 SHF.L.U32 R158, R158, 0x10, RZ ;  /* 0x000000109e9e1819 */ /* 0x000fe400000006ff */
        /* <DEDUP_REMOVED lines=15> */
.L_x_2375:
        /* <DEDUP_REMOVED lines=13> */
.L_x_2377:
[----:B------:R-:W-:Y:S05]  /*30740*/  BSYNC.RECONVERGENT B2 ;  /* 0x0000000000027941 */ /* 0x000fea0003800200 */
.L_x_2376:
        /* <DEDUP_REMOVED lines=56> */
[----:B------:R-:W-:-:S05]  /*30ad0*/  VIADD R183, R123, 0x96a522ad ;  /* 0x96a522ad7bb77836 */ /* 0x000fca0000000000 */
[----:B------:R-:W-:Y:S02]  /*30ae0*/  LOP3.LUT R159, R183, R158, R105, 0x96, !PT ;  /* 0x0000009eb79f7212 */ /* 0x000fe400078e9669 */
[----:B------:R-:W-:Y:S01]  /*30af0*/  MOV R105, R184 ;  /* 0x000000b800697202 */ /* 0x000fe20000000f00 */
[----:B------:R-:W-:-:S07]  /*30b00*/  IMAD.MOV.U32 R184, RZ, RZ, R104 ;  /* 0x000000ffffb87224 */ /* 0x000fce00078e0068 */
.L_x_2374:
[----:B------:R-:W-:Y:S05]  /*30b10*/  BSYNC.RECONVERGENT B1 ;  /* 0x0000000000017941 */ /* 0x000fea0003800200 */
.L_x_2373:
        /* <DEDUP_REMOVED lines=9> */
[----:B------:R-:W-:Y:S02]  /*30bb0*/  MOV R105, R156 ;  /* 0x0000009c00697202 */ /* 0x000fe40000000f00 */
        /* <DEDUP_REMOVED lines=14> */
.L_x_2380:
        /* <DEDUP_REMOVED lines=13> */
.L_x_2382:
[----:B------:R-:W-:Y:S05]  /*30d70*/  BSYNC.RECONVERGENT B2 ;  /* 0x0000000000027941 */ /* 0x000fea0003800200 */
.L_x_2381:
        /* <DEDUP_REMOVED lines=60> */
.L_x_2379:
[----:B------:R-:W-:Y:S05]  /*31140*/  BSYNC.RECONVERGENT B1 ;  /* 0x0000000000017941 */ /* 0x000fea0003800200 */
.L_x_2378:
[----:B------:R-:W-:Y:S01]  /*31150*/  I2FP.F32.U32 R104, R105 ;  /* 0x0000006900687245 */ /* 0x000fe20000201000 */
[----:B------:R-:W-:Y:S01]  /*31160*/  IMAD.U32 R106, R183, 0x10000, RZ ;  /* 0x00010000b76a7824 */ /* 0x000fe200078e00ff */
[----:B------:R-:W-:-:S03]  /*31170*/  @P1 PRMT R105, R51, 0x7632, R105 ;  /* 0x0000763233691816 */ /* 0x000fc60000000069 */
[----:B------:R-:W-:Y:S01]  /*31180*/  FFMA.FTZ R177, R104, R177, 1.1641532182693481445e-10 ;  /* 0x2f00000068b17423 */ /* 0x000fe200000100b1 */
[----:B------:R-:W-:Y:S01]  /*31190*/  FMUL.FTZ R106, R106, R189 ;  /* 0x000000bd6a6a7220 */ /* 0x000fe20000410000 */
[----:B------:R-:W-:Y:S02]  /*311a0*/  @P1 SHF.L.U32 R104, R105, 0x10, RZ ;  /* 0x0000001069681819 */ /* 0x000fe400000006ff */
        /* <DEDUP_REMOVED lines=9> */
.L_x_2342:
        /* <DEDUP_REMOVED lines=30> */
[----:B------:R-:W-:Y:S01]  /*31420*/  LOP3.LUT R182, R8, 0xff, RZ, 0xc0, !PT ;  /* 0x000000ff08b67812 */ /* 0x000fe200078ec0ff */
[----:B------:R-:W-:Y:S01]  /*31430*/  IMAD.WIDE.U32 R186, R186, 0x1000000, RZ ;  /* 0x01000000baba7825 */ /* 0x000fe200078e00ff */
        /* <DEDUP_REMOVED lines=11> */
.L_x_2383:
[----:B0-----:R-:W-:Y:S01]  /*314f0*/  MOV R186, R184 ;  /* 0x000000b800ba7202 */ /* 0x001fe20000000f00 */
[----:B------:R-:W-:-:S07]  /*31500*/  VIADD R179, R179, 0x20 ;  /* 0x00000020b3b37836 */ /* 0x000fce0000000000 */
.L_x_2260:
[----:B------:R-:W-:Y:S05]  /*31510*/  BSYNC.RECONVERGENT B0 ;  /* 0x0000000000007941 */ /* 0x000fea0003800200 */
.L_x_2259:
        /* <DEDUP_REMOVED lines=22> */
[----:B------:R-:W-:Y:S01]  /*31680*/  IMAD.MOV.U32 R3, RZ, RZ, R156 ;  /* 0x000000ffff037224 */ /* 0x000fe200078e009c */
[----:B------:R-:W-:-:S08]  /*31690*/  MOV R184, R186 ;  /* 0x000000ba00b87202 */ /* 0x000fd00000000f00 */
        /* <DEDUP_REMOVED lines=11> */
.L_x_2389:
        /* <DEDUP_REMOVED lines=13> */
.L_x_2391:
[----:B------:R-:W-:Y:S05]  /*31820*/  BSYNC.RECONVERGENT B2 ;  /* 0x0000000000027941 */ /* 0x000fea0003800200 */
.L_x_2390:
        /* <DEDUP_REMOVED lines=48> */
[C---:B------:R-:W-:Y:S01]  /*31b30*/  VIADD R3, R122.reuse, 0xf1bbcdc8 ;  /* 0xf1bbcdc87a037836 */ /* 0x040fe20000000000 */
[----:B------:R-:W-:Y:S02]  /*31b40*/  LOP3.LUT R156, R9, R156, R5, 0x96, !PT ;  /* 0x0000009c099c7212 */ /* 0x000fe400078e9605 */
[----:B------:R-:W-:Y:S01]  /*31b50*/  IADD3 R5, PT, PT, R122, -0x700cb87f, RZ ;  /* 0x8ff347817a057810 */ /* 0x000fe20007ffe0ff */
[----:B------:R-:W-:-:S04]  /*31b60*/  IMAD.WIDE.U32 R6, R6, -0x326172a9, RZ ;  /* 0xcd9e8d5706067825 */ /* 0x000fc800078e00ff */
[----:B------:R-:W-:Y:S01]  /*31b70*/  IMAD.WIDE.U32 R156, R156, -0x326172a9, RZ ;  /* 0xcd9e8d579c9c7825 */ /* 0x000fe200078e00ff */
[----:B------:R-:W-:-:S04]  /*31b80*/  LOP3.LUT R3, R3, R8, R7, 0x96, !PT ;  /* 0x0000000803037212 */ /* 0x000fc800078e9607 */
[----:B------:R-:W-:Y:S01]  /*31b90*/  LOP3.LUT R157, R5, R6, R157, 0x96, !PT ;  /* 0x00000006059d7212 */ /* 0x000fe200078e969d */
[----:B------:R-:W-:Y:S01]  /*31ba0*/  IMAD.WIDE.U32 R184, R3, -0x2daee0ad, RZ ;  /* 0xd2511f5303b87825 */ /* 0x000fe200078e00ff */
[----:B------:R-:W-:-:S03]  /*31bb0*/  MOV R3, R186 ;  /* 0x000000ba00037202 */ /* 0x000fc60000000f00 */
[----:B------:R-:W-:Y:S01]  /*31bc0*/  IMAD.MOV.U32 R6, RZ, RZ, RZ ;  /* 0x000000ffff067224 */ /* 0x000fe200078e00ff */
[----:B------:R-:W-:-:S07]  /*31bd0*/  LOP3.LUT R159, R159, R4, R185, 0x96, !PT ;  /* 0x000000049f9f7212 */ /* 0x000fce00078e96b9 */
.L_x_2388:
[----:B------:R-:W-:Y:S05]  /*31be0*/  BSYNC.RECONVERGENT B1 ;  /* 0x0000000000017941 */ /* 0x000fea0003800200 */
.L_x_2387:
[----:B------:R-:W1:Y:S01]  /*31bf0*/  LDC R187, c[0x0][0x408] ;  /* 0x00010200ffbb7b82 */ /* 0x000e620000000800 */
[----:B------:R-:W-:Y:S01]  /*31c00*/  I2FP.F32.U32 R3, R3 ;  /* 0x0000000300037245 */ /* 0x000fe20000201000 */
[----:B0-----:R-:W-:Y:S02]  /*31c10*/  HFMA2 R180, -RZ, RZ, 0.1171875, 0 ;  /* 0x2f800000ffb47431 */ /* 0x001fe400000001ff */
[----:B-----5:R-:W-:Y:S01]  /*31c20*/  IMAD.U32 R4, R104, 0x10000, RZ ;  /* 0x0001000068047824 */ /* 0x020fe200078e00ff */
[----:B------:R-:W-:Y:S01]  /*31c30*/  LOP3.LUT R124, R124, 0xffffffef, RZ, 0xc0, !PT ;  /* 0xffffffef7c7c7812 */ /* 0x000fe200078ec0ff */
[----:B------:R-:W-:Y:S01]  /*31c40*/  BSSY.RECONVERGENT B1, `(.L_x_2392) ;  /* 0x000005f000017945 */ /* 0x000fe20003800200 */
[----:B------:R-:W-:Y:S01]  /*31c50*/  PRMT R104, R104, 0x7632, R104 ;  /* 0x0000763268687816 */ /* 0x000fe20000000068 */
[----:B------:R-:W-:Y:S01]  /*31c60*/  FFMA.FTZ R3, R3, R180, 1.1641532182693481445e-10 ;  /* 0x2f00000003037423 */ /* 0x000fe200000100b4 */
[----:B------:R-:W0:Y:S01]  /*31c70*/  LDC R186, c[0x0][0x404] ;  /* 0x00010100ffba7b82 */ /* 0x000e220000000800 */
[----:B------:R-:W-:Y:S01]  /*31c80*/  MOV R7, 0x2 ;  /* 0x0000000200077802 */ /* 0x000fe20000000f00 */
[----:B------:R-:W-:-:S02]  /*31c90*/  IMAD.MOV.U32 R5, RZ, RZ, R156 ;  /* 0x000000ffff057224 */ /* 0x000fc400078e009c */
[----:B-1----:R-:W-:Y:S01]  /*31ca0*/  FMUL.FTZ R4, R4, R187 ;  /* 0x000000bb04047220 */ /* 0x002fe20000410000 */
[----:B0-----:R-:W-:-:S04]  /*31cb0*/  FSETP.GTU.FTZ.AND P2, PT, R3, R186, PT ;  /* 0x000000ba0300720b */ /* 0x001fc80003f5c000 */
        /* <DEDUP_REMOVED lines=13> */
.L_x_2394:
        /* <DEDUP_REMOVED lines=13> */
.L_x_2396:
[----:B------:R-:W-:Y:S05]  /*31e60*/  BSYNC.RECONVERGENT B2 ;  /* 0x0000000000027941 */ /* 0x000fea0003800200 */
.L_x_2395:
        /* <DEDUP_REMOVED lines=60> */
.L_x_2393:
[----:B------:R-:W-:Y:S05]  /*32230*/  BSYNC.RECONVERGENT B1 ;  /* 0x0000000000017941 */ /* 0x000fea0003800200 */
.L_x_2392:
        /* <DEDUP_REMOVED lines=11> */
[----:B------:R-:W-:-:S03]  /*322f0*/  IMAD.MOV.U32 R4, RZ, RZ, 0x2 ;  /* 0x00000002ff047424 */ /* 0x000fc600078e00ff */
[----:B------:R-:W-:Y:S01]  /*32300*/  @P1 FADD.FTZ R132, R132, R3 ;  /* 0x0000000384841221 */ /* 0x000fe20000010000 */
[----:B------:R-:W-:Y:S02]  /*32310*/  @!P1 MOV R132, R3 ;  /* 0x0000000300849202 */ /* 0x000fe40000000f00 */
[----:B------:R-:W-:Y:S02]  /*32320*/  MOV R3, R156 ;  /* 0x0000009c00037202 */ /* 0x000fe40000000f00 */
[----:B------:R-:W-:-:S03]  /*32330*/  F2FP.BF16.F32.PACK_AB R181, RZ, R132 ;  /* 0x00000084ffb5723e */ /* 0x000fc600000010ff */
        /* <DEDUP_REMOVED lines=9> */
.L_x_2399:
        /* <DEDUP_REMOVED lines=13> */
.L_x_2401:
[----:B------:R-:W-:Y:S05]  /*324a0*/  BSYNC.RECONVERGENT B2 ;  /* 0x0000000000027941 */ /* 0x000fea0003800200 */
.L_x_2400:
        /* <DEDUP_REMOVED lines=53> */
[----:B------:R-:W-:-:S03]  /*32800*/  IADD3 R3, PT, PT, R122, -0x700cb87f, RZ ;  /* 0x8ff347817a037810 */ /* 0x000fc60007ffe0ff */
[----:B------:R-:W-:Y:S01]  /*32810*/  IMAD.WIDE.U32 R4, R4, -0x2daee0ad, RZ ;  /* 0xd2511f5304047825 */ /* 0x000fe200078e00ff */
[----:B------:R-:W-:Y:S02]  /*32820*/  LOP3.LUT R157, R3, R8, R157, 0x96, !PT ;  /* 0x00000008039d7212 */ /* 0x000fe400078e969d */
[----:B------:R-:W-:Y:S01]  /*32830*/  MOV R3, R184 ;  /* 0x000000b800037202 */ /* 0x000fe20000000f00 */
[----:B------:R-:W-:Y:S02]  /*32840*/  IMAD.MOV.U32 R184, RZ, RZ, R4 ;  /* 0x000000ffffb87224 */ /* 0x000fe400078e0004 */
[----:B------:R-:W-:Y:S01]  /*32850*/  HFMA2 R4, -RZ, RZ, 0, 0 ;  /* 0x00000000ff047431 */ /* 0x000fe200000001ff */
[----:B------:R-:W-:-:S07]  /*32860*/  LOP3.LUT R159, R159, R6, R5, 0x96, !PT ;  /* 0x000000069f9f7212 */ /* 0x000fce00078e9605 */
.L_x_2398:
[----:B------:R-:W-:Y:S05]  /*32870*/  BSYNC.RECONVERGENT B1 ;  /* 0x0000000000017941 */ /* 0x000fea0003800200 */
.L_x_2397:
[----:B------:R-:W-:Y:S01]  /*32880*/  I2FP.F32.U32 R3, R3 ;  /* 0x0000000300037245 */ /* 0x000fe20000201000 */
[----:B------:R-:W-:Y:S01]  /*32890*/  IMAD.U32 R104, R104, 0x10000, RZ ;  /* 0x0001000068687824 */ /* 0x000fe200078e00ff */
[----:B------:R-:W-:Y:S01]  /*328a0*/  LOP3.LUT R124, R124, 0xfffffff7, RZ, 0xc0, !PT ;  /* 0xfffffff77c7c7812 */ /* 0x000fe200078ec0ff */
[----:B------:R-:W-:Y:S01]  /*328b0*/  BSSY.RECONVERGENT B1, `(.L_x_2402) ;  /* 0x000005d000017945 */ /* 0x000fe20003800200 */
[----:B------:R-:W-:Y:S01]  /*328c0*/  MOV R7, 0x2 ;  /* 0x0000000200077802 */ /* 0x000fe20000000f00 */
[----:B------:R-:W-:Y:S01]  /*328d0*/  FFMA.FTZ R3, R3, R180, 1.1641532182693481445e-10 ;  /* 0x2f00000003037423 */ /* 0x000fe200000100b4 */
[----:B------:R-:W-:Y:S01]  /*328e0*/  FMUL.FTZ R104, R104, R187 ;  /* 0x000000bb68687220 */ /* 0x000fe20000410000 */
[----:B------:R-:W-:-:S03]  /*328f0*/  IMAD.MOV.U32 R5, RZ, RZ, R156 ;  /* 0x000000ffff057224 */ /* 0x000fc600078e009c */
        /* <DEDUP_REMOVED lines=14> */
.L_x_2404:
        /* <DEDUP_REMOVED lines=13> */
.L_x_2406:
[----:B------:R-:W-:Y:S05]  /*32ab0*/  BSYNC.RECONVERGENT B2 ;  /* 0x0000000000027941 */ /* 0x000fea0003800200 */
.L_x_2405:
        /* <DEDUP_REMOVED lines=60> */
.L_x_2403:
[----:B------:R-:W-:Y:S05]  /*32e80*/  BSYNC.RECONVERGENT B1 ;  /* 0x0000000000017941 */ /* 0x000fea0003800200 */
.L_x_2402:
[----:B------:R-:W-:Y:S01]  /*32e90*/  I2FP.F32.U32 R5, R5 ;  /* 0x0000000500057245 */ /* 0x000fe20000201000 */
[----:B------:R-:W-:Y:S01]  /*32ea0*/  BSSY.RECONVERGENT B1, `(.L_x_2407) ;  /* 0x0000064000017945 */ /* 0x000fe20003800200 */
[----:B------:R-:W-:Y:S01]  /*32eb0*/  PRMT R4, R52, 0x7632, R4 ;  /* 0x0000763234047816 */ /* 0x000fe20000000004 */
[----:B------:R-:W-:Y:S02]  /*32ec0*/  IMAD.MOV.U32 R104, RZ, RZ, 0x2 ;  /* 0x00000002ff687424 */ /* 0x000fe400078e00ff */
[----:B------:R-:W-:Y:S01]  /*32ed0*/  FFMA.FTZ R5, R5, R180, 1.1641532182693481445e-10 ;  /* 0x2f00000005057423 */ /* 0x000fe200000100b4 */
[----:B------:R-:W-:-:S04]  /*32ee0*/  SHF.L.U32 R4, R4, 0x10, RZ ;  /* 0x0000001004047819 */ /* 0x000fc800000006ff */
[----:B------:R-:W-:Y:S01]  /*32ef0*/  FSETP.GTU.FTZ.AND P2, PT, R5, R186, PT ;  /* 0x000000ba0500720b */ /* 0x000fe20003f5c000 */
[----:B------:R-:W-:-:S03]  /*32f00*/  FMUL.FTZ R4, R4, R187 ;  /* 0x000000bb04047220 */ /* 0x000fc60000410000 */
[----:B------:R-:W-:Y:S02]  /*32f10*/  SEL R9, RZ, 0x1, P2 ;  /* 0x00000001ff097807 */ /* 0x000fe40001000000 */
[----:B------:R-:W-:Y:S02]  /*32f20*/  FSEL R6, R4, RZ, !P2 ;  /* 0x000000ff04067208 */ /* 0x000fe40005000000 */
[----:B------:R-:W-:Y:S02]  /*32f30*/  ISETP.NE.AND P2, PT, R7, 0x1, PT ;  /* 0x000000010700780c */ /* 0x000fe40003f45270 */
[----:B------:R-:W-:Y:S01]  /*32f40*/  @P1 PRMT R4, R48, 0x7632, R4 ;  /* 0x0000763230041816 */ /* 0x000fe20000000004 */
[----:B------:R-:W-:-:S04]  /*32f50*/  FADD.FTZ R3, R3, R6 ;  /* 0x0000000603037221 */ /* 0x000fc80000010000 */
[----:B------:R-:W-:-:S04]  /*32f60*/  @P1 IMAD.U32 R4, R4, 0x10000, RZ ;  /* 0x0001000004041824 */ /* 0x000fc800078e00ff */
[----:B------:R-:W-:Y:S01]  /*32f70*/  @P1 FADD.FTZ R143, R3, R4 ;  /* 0x00000004038f1221 */ /* 0x000fe20000010000 */
[----:B------:R-:W-:Y:S02]  /*32f80*/  @!P1 MOV R143, R3 ;  /* 0x00000003008f9202 */ /* 0x000fe40000000f00 */
        /* <DEDUP_REMOVED lines=11> */
.L_x_2409:
        /* <DEDUP_REMOVED lines=13> */
.L_x_2411:
[----:B------:R-:W-:Y:S05]  /*33110*/  BSYNC.RECONVERGENT B2 ;  /* 0x0000000000027941 */ /* 0x000fea0003800200 */
.L_x_2410:
[----:B------:R-:W-:Y:S01]  /*33120*/  IMAD.WIDE.U32 R6, R128, -0x326172a9, RZ ;  /* 0xcd9e8d5780067825 */ /* 0x000fe200078e00ff */
[----:B------:R-:W-:-:S03]  /*33130*/  LOP3.LUT R4, R12, R159, R123, 0x96, !PT ;  /* 0x0000009f0c047212 */ /* 0x000fc600078e967b */
[----:B------:R-:W-:Y:S01]  /*33140*/  HFMA2 R104, -RZ, RZ, 0, 0 ;  /* 0x00000000ff687431 */ /* 0x000fe200000001ff */
[----:B------:R-:W-:Y:S02]  /*33150*/  IADD3 R3, PT, PT, R122, -0x61c88647, RZ ;  /* 0x9e3779b97a037810 */ /* 0x000fe40007ffe0ff */
        /* <DEDUP_REMOVED lines=51> */
[----:B------:R-:W-:Y:S01]  /*33490*/  IMAD.WIDE.U32 R4, R4, -0x2daee0ad, RZ ;  /* 0xd2511f5304047825 */ /* 0x000fe200078e00ff */
[----:B------:R-:W-:Y:S02]  /*334a0*/  LOP3.LUT R157, R3, R158, R157, 0x96, !PT ;  /* 0x0000009e039d7212 */ /* 0x000fe400078e969d */
[----:B------:R-:W-:Y:S01]  /*334b0*/  MOV R3, R184 ;  /* 0x000000b800037202 */ /* 0x000fe20000000f00 */
[----:B------:R-:W-:Y:S01]  /*334c0*/  IMAD.MOV.U32 R184, RZ, RZ, R4 ;  /* 0x000000ffffb87224 */ /* 0x000fe200078e0004 */
[----:B------:R-:W-:-:S07]  /*334d0*/  LOP3.LUT R159, R159, R6, R5, 0x96, !PT ;  /* 0x000000069f9f7212 */ /* 0x000fce00078e9605 */
.L_x_2408:
[----:B------:R-:W-:Y:S05]  /*334e0*/  BSYNC.RECONVERGENT B1 ;  /* 0x0000000000017941 */ /* 0x000fea0003800200 */
.L_x_2407:
[----:B------:R-:W-:Y:S01]  /*334f0*/  I2FP.F32.U32 R3, R3 ;  /* 0x0000000300037245 */ /* 0x000fe20000201000 */
[----:B------:R-:W-:Y:S01]  /*33500*/  IMAD.U32 R4, R105, 0x10000, RZ ;  /* 0x0001000069047824 */ /* 0x000fe200078e00ff */
[----:B------:R-:W-:Y:S01]  /*33510*/  LOP3.LUT R124, R124, 0xfffffffb, RZ, 0xc0, !PT ;  /* 0xfffffffb7c7c7812 */ /* 0x000fe200078ec0ff */
[----:B------:R-:W-:Y:S01]  /*33520*/  BSSY.RECONVERGENT B1, `(.L_x_2412) ;  /* 0x000005e000017945 */ /* 0x000fe20003800200 */
[----:B------:R-:W-:Y:S02]  /*33530*/  IMAD.MOV.U32 R6, RZ, RZ, R156 ;  /* 0x000000ffff067224 */ /* 0x000fe400078e009c */
[----:B------:R-:W-:Y:S01]  /*33540*/  FFMA.FTZ R5, R3, R180, 1.1641532182693481445e-10 ;  /* 0x2f00000003057423 */ /* 0x000fe200000100b4 */
[----:B------:R-:W-:Y:S01]  /*33550*/  FMUL.FTZ R4, R4, R187 ;  /* 0x000000bb04047220 */ /* 0x000fe20000410000 */
[----:B------:R-:W-:Y:S02]  /*33560*/  PRMT R3, R105, 0x7632, R3 ;  /* 0x0000763269037816 */ /* 0x000fe40000000003 */
[----:B------:R-:W-:-:S02]  /*33570*/  MOV R105, 0x2 ;  /* 0x0000000200697802 */ /* 0x000fc40000000f00 */
        /* <DEDUP_REMOVED lines=14> */
.L_x_2414:
        /* <DEDUP_REMOVED lines=13> */
.L_x_2416:
[----:B------:R-:W-:Y:S05]  /*33730*/  BSYNC.RECONVERGENT B2 ;  /* 0x0000000000027941 */ /* 0x000fea0003800200 */
.L_x_2415:
        /* <DEDUP_REMOVED lines=50> */
[----:B------:R-:W-:-:S03]  /*33a60*/  LOP3.LUT R5, R5, R4, R105, 0x96, !PT ;  /* 0x0000000405057212 */ /* 0x000fc600078e9669 */
[----:B------:R-:W-:Y:S01]  /*33a70*/  IMAD.MOV.U32 R105, RZ, RZ, RZ ;  /* 0x000000ffff697224 */ /* 0x000fe200078e00ff */
[----:B------:R-:W-:Y:S01]  /*33a80*/  LOP3.LUT R156, R155, R156, R7, 0x96, !PT ;  /* 0x0000009c9b9c7212 */ /* 0x000fe200078e9607 */
[----:B------:R-:W-:-:S04]  /*33a90*/  IMAD.WIDE.U32 R4, R5, -0x2daee0ad, RZ ;  /* 0xd2511f5305047825 */ /* 0x000fc800078e00ff */
[----:B------:R-:W-:Y:S01]  /*33aa0*/  IMAD.WIDE.U32 R156, R156, -0x326172a9, RZ ;  /* 0xcd9e8d579c9c7825 */ /* 0x000fe200078e00ff */
[----:B------:R-:W-:-:S03]  /*33ab0*/  LOP3.LUT R159, R159, R6, R5, 0x96, !PT ;  /* 0x000000069f9f7212 */ /* 0x000fc600078e9605 */
[----:B------:R-:W-:Y:S02]  /*33ac0*/  VIADD R7, R122, 0x8ff34781 ;  /* 0x8ff347817a077836 */ /* 0x000fe40000000000 */
[----:B------:R-:W-:Y:S01]  /*33ad0*/  IMAD.MOV.U32 R6, RZ, RZ, R184 ;  /* 0x000000ffff067224 */ /* 0x000fe200078e00b8 */
[----:B------:R-:W-:Y:S02]  /*33ae0*/  MOV R184, R4 ;  /* 0x0000000400b87202 */ /* 0x000fe40000000f00 */
[----:B------:R-:W-:-:S07]  /*33af0*/  LOP3.LUT R157, R7, R104, R157, 0x96, !PT ;  /* 0x00000068079d7212 */ /* 0x000fce00078e969d */
.L_x_2413:
[----:B------:R-:W-:Y:S05]  /*33b00*/  BSYNC.RECONVERGENT B1 ;  /* 0x0000000000017941 */ /* 0x000fea0003800200 */
.L_x_2412:
        /* <DEDUP_REMOVED lines=13> */
[----:B------:R-:W-:Y:S01]  /*33be0*/  @!P1 MOV R144, R8 ;  /* 0x0000000800909202 */ /* 0x000fe20000000f00 */
[----:B------:R-:W-:Y:S01]  /*33bf0*/  IMAD.MOV.U32 R7, RZ, RZ, 0x2 ;  /* 0x00000002ff077424 */ /* 0x000fe200078e00ff */
[----:B------:R-:W-:Y:S02]  /*33c00*/  PRMT R8, R4, 0x7610, R8 ;  /* 0x0000761004087816 */ /* 0x000fe40000000008 */
        /* <DEDUP_REMOVED lines=10> */
.L_x_2419:
        /* <DEDUP_REMOVED lines=13> */
.L_x_2421:
[----:B------:R-:W-:Y:S05]  /*33d80*/  BSYNC.RECONVERGENT B2 ;  /* 0x0000000000027941 */ /* 0x000fea0003800200 */
.L_x_2420:
        /* <DEDUP_REMOVED lines=60> */
.L_x_2418:
[----:B------:R-:W-:Y:S05]  /*34150*/  BSYNC.RECONVERGENT B1 ;  /* 0x0000000000017941 */ /* 0x000fea0003800200 */
.L_x_2417:
        /* <DEDUP_REMOVED lines=22> */
.L_x_2424:
        /* <DEDUP_REMOVED lines=13> */
.L_x_2426:
[----:B------:R-:W-:Y:S05]  /*34390*/  BSYNC.RECONVERGENT B2 ;  /* 0x0000000000027941 */ /* 0x000fea0003800200 */
.L_x_2425:
        /* <DEDUP_REMOVED lines=60> */
.L_x_2423:
[----:B------:R-:W-:Y:S05]  /*34760*/  BSYNC.RECONVERGENT B1 ;  /* 0x0000000000017941 */ /* 0x000fea0003800200 */
.L_x_2422:
        /* <DEDUP_REMOVED lines=8> */
[----:B------:R-:W-:Y:S02]  /*347f0*/  MOV R5, R156 ;  /* 0x0000009c00057202 */ /* 0x000fe40000000f00 */
[----:B------:R-:W-:Y:S02]  /*34800*/  SEL R7, RZ, 0x1, P2 ;  /* 0x00000001ff077807 */ /* 0x000fe40001000000 */
[----:B------:R-:W-:Y:S02]  /*34810*/  FSEL R6, R4, RZ, !P2 ;  /* 0x000000ff04067208 */ /* 0x000fe40005000000 */
[----:B------:R-:W-:Y:S02]  /*34820*/  ISETP.NE.AND P2, PT, R104, 0x1, PT ;  /* 0x000000016800780c */ /* 0x000fe40003f45270 */
[----:B------:R-:W-:Y:S01]  /*34830*/  @P1 PRMT R4, R49, 0x7632, R4 ;  /* 0x0000763231041816 */ /* 0x000fe20000000004 */
[----:B------:R-:W-:-:S04]  /*34840*/  FADD.FTZ R3, R3, R6 ;  /* 0x0000000603037221 */ /* 0x000fc80000010000 */
[----:B------:R-:W-:-:S04]  /*34850*/  @P1 IMAD.U32 R4, R4, 0x10000, RZ ;  /* 0x0001000004041824 */ /* 0x000fc800078e00ff */
        /* <DEDUP_REMOVED lines=12> */
.L_x_2429:
        /* <DEDUP_REMOVED lines=13> */
.L_x_2431:
[----:B------:R-:W-:Y:S05]  /*349f0*/  BSYNC.RECONVERGENT B2 ;  /* 0x0000000000027941 */ /* 0x000fea0003800200 */
.L_x_2430:
        /* <DEDUP_REMOVED lines=60> */
.L_x_2428:
[----:B------:R-:W-:Y:S05]  /*34dc0*/  BSYNC.RECONVERGENT B1 ;  /* 0x0000000000017941 */ /* 0x000fea0003800200 */
.L_x_2427:
[----:B------:R-:W-:Y:S01]  /*34dd0*/  I2FP.F32.U32 R5, R5 ;  /* 0x0000000500057245 */ /* 0x000fe20000201000 */
[C---:B------:R-:W-:Y:S01]  /*34de0*/  IMAD.U32 R4, R106.reuse, 0x10000, RZ ;  /* 0x000100006a047824 */ /* 0x040fe200078e00ff */
[----:B------:R-:W-:Y:S01]  /*34df0*/  ISETP.NE.AND P3, PT, R105, 0x1, PT ;  /* 0x000000016900780c */ /* 0x000fe20003f65270 */
[----:B------:R-:W-:Y:S01]  /*34e00*/  BSSY.RECONVERGENT B1, `(.L_x_2432) ;  /* 0x000005c000017945 */ /* 0x000fe20003800200 */
[----:B------:R-:W-:Y:S01]  /*34e10*/  PRMT R106, R106, 0x7632, R106 ;  /* 0x000076326a6a7816 */ /* 0x000fe2000000006a */
[----:B------:R-:W-:Y:S01]  /*34e20*/  FFMA.FTZ R5, R5, R180, 1.1641532182693481445e-10 ;  /* 0x2f00000005057423 */ /* 0x000fe200000100b4 */
[----:B------:R-:W-:Y:S01]  /*34e30*/  FMUL.FTZ R4, R4, R187 ;  /* 0x000000bb04047220 */ /* 0x000fe20000410000 */
[----:B------:R-:W-:Y:S01]  /*34e40*/  MOV R158, 0x2 ;  /* 0x00000002009e7802 */ /* 0x000fe20000000f00 */
        /* <DEDUP_REMOVED lines=13> */
.L_x_2434:
        /* <DEDUP_REMOVED lines=13> */
.L_x_2436:
[----:B------:R-:W-:Y:S05]  /*34ff0*/  BSYNC.RECONVERGENT B2 ;  /* 0x0000000000027941 */ /* 0x000fea0003800200 */
.L_x_2435:
        /* <DEDUP_REMOVED lines=60> */
.L_x_2433:
[----:B------:R-:W-:Y:S05]  /*353c0*/  BSYNC.RECONVERGENT B1 ;  /* 0x0000000000017941 */ /* 0x000fea0003800200 */
.L_x_2432:
        /* <DEDUP_REMOVED lines=26> */
.L_x_2439:
        /* <DEDUP_REMOVED lines=13> */
.L_x_2441:
[----:B------:R-:W-:Y:S05]  /*35640*/  BSYNC.RECONVERGENT B2 ;  /* 0x0000000000027941 */ /* 0x000fea0003800200 */
.L_x_2440:
        /* <DEDUP_REMOVED lines=60> */
.L_x_2438:
[----:B------:R-:W-:Y:S05]  /*35a10*/  BSYNC.RECONVERGENT B1 ;  /* 0x0000000000017941 */ /* 0x000fea0003800200 */
.L_x_2437:
[----:B------:R-:W-:Y:S01]  /*35a20*/  I2FP.F32.U32 R5, R5 ;  /* 0x0000000500057245 */ /* 0x000fe20000201000 */
[----:B------:R-:W-:Y:S01]  /*35a30*/  IMAD.U32 R106, R106, 0x10000, RZ ;  /* 0x000100006a6a7824 */ /* 0x000fe200078e00ff */
[----:B------:R-:W-:Y:S01]  /*35a40*/  ISETP.NE.AND P4, PT, R105, 0x1, PT ;  /* 0x000000016900780c */ /* 0x000fe20003f85270 */
[----:B------:R-:W-:Y:S01]  /*35a50*/  BSSY.RECONVERGENT B1, `(.L_x_2442) ;  /* 0x000005b000017945 */ /* 0x000fe20003800200 */
[----:B------:R-:W-:Y:S01]  /*35a60*/  MOV R158, 0x2 ;  /* 0x00000002009e7802 */ /* 0x000fe20000000f00 */
        /* <DEDUP_REMOVED lines=15> */
.L_x_2444:
        /* <DEDUP_REMOVED lines=13> */
.L_x_2446:
[----:B------:R-:W-:Y:S05]  /*35c30*/  BSYNC.RECONVERGENT B2 ;  /* 0x0000000000027941 */ /* 0x000fea0003800200 */
.L_x_2445:
        /* <DEDUP_REMOVED lines=60> */
.L_x_2443:
[----:B------:R-:W-:Y:S05]  /*36000*/  BSYNC.RECONVERGENT B1 ;  /* 0x0000000000017941 */ /* 0x000fea0003800200 */
.L_x_2442:
        /* <DEDUP_REMOVED lines=13> */
[----:B------:R-:W-:Y:S01]  /*360e0*/  @P1 IMAD.U32 R171, R4, 0x10000, RZ ;  /* 0x0001000004ab1824 */ /* 0x000fe200078e00ff */
[----:B------:R-:W-:-:S03]  /*360f0*/  MOV R4, R156 ;  /* 0x0000009c00047202 */ /* 0x000fc60000000f00 */
        /* <DEDUP_REMOVED lines=12> */
.L_x_2449:
        /* <DEDUP_REMOVED lines=13> */
.L_x_2451:
[----:B------:R-:W-:Y:S05]  /*36290*/  BSYNC.RECONVERGENT B2 ;  /* 0x0000000000027941 */ /* 0x000fea0003800200 */
.L_x_2450:
[----:B------:R-:W-:Y:S01]  /*362a0*/  IMAD.WIDE.U32 R158, R128, -0x326172a9, RZ ;  /* 0xcd9e8d57809e7825 */ /* 0x000fe200078e00ff */
[----:B------:R-:W-:Y:S02]  /*362b0*/  LOP3.LUT R104, R12, R191, R123, 0x96, !PT ;  /* 0x000000bf0c687212 */ /* 0x000fe400078e967b */
[----:B------:R-:W-:Y:S01]  /*362c0*/  MOV R4, R184 ;  /* 0x000000b800047202 */ /* 0x000fe20000000f00 */
        /* <DEDUP_REMOVED lines=57> */
.L_x_2448:
[----:B------:R-:W-:Y:S05]  /*36660*/  BSYNC.RECONVERGENT B1 ;  /* 0x0000000000017941 */ /* 0x000fea0003800200 */
.L_x_2447:
        /* <DEDUP_REMOVED lines=21> */
.L_x_2454:
        /* <DEDUP_REMOVED lines=13> */
.L_x_2456:
[----:B------:R-:W-:Y:S05]  /*36890*/  BSYNC.RECONVERGENT B2 ;  /* 0x0000000000027941 */ /* 0x000fea0003800200 */
.L_x_2455:
        /* <DEDUP_REMOVED lines=60> */
.L_x_2453:
[----:B------:R-:W-:Y:S05]  /*36c60*/  BSYNC.RECONVERGENT B1 ;  /* 0x0000000000017941 */ /* 0x000fea0003800200 */
.L_x_2452:
        /* <DEDUP_REMOVED lines=26> */
.L_x_2459:
        /* <DEDUP_REMOVED lines=13> */
.L_x_2461:
[----:B------:R-:W-:Y:S05]  /*36ee0*/  BSYNC.RECONVERGENT B2 ;  /* 0x0000000000027941 */ /* 0x000fea0003800200 */
.L_x_2460:
        /* <DEDUP_REMOVED lines=60> */
.L_x_2458:
[----:B------:R-:W-:Y:S05]  /*372b0*/  BSYNC.RECONVERGENT B1 ;  /* 0x0000000000017941 */ /* 0x000fea0003800200 */
.L_x_2457:
        /* <DEDUP_REMOVED lines=20> */
.L_x_2464:
        /* <DEDUP_REMOVED lines=12> */
[----:B------:R-:W-:Y:S02]  /*374c0*/  @P0 IADD3 R105, PT, PT, R12, RZ, RZ ;  /* 0x000000ff0c690210 */ /* 0x000fe40007ffe0ff */
[----:B------:R-:W-:Y:S02]  /*374d0*/  ISETP.NE.AND P0, PT, R104, RZ, PT ;  /* 0x000000ff6800720c */ /* 0x000fe40003f05270 */
[----:B------:R-:W-:-:S11]  /*374e0*/  @!P6 MOV R12, R105 ;  /* 0x00000069000ce202 */ /* 0x000fd60000000f00 */
.L_x_2466:
[----:B------:R-:W-:Y:S05]  /*374f0*/  BSYNC.RECONVERGENT B2 ;  /* 0x0000000000027941 */ /* 0x000fea0003800200 */
.L_x_2465:
        /* <DEDUP_REMOVED lines=60> */
.L_x_2463:
[----:B------:R-:W-:Y:S05]  /*378c0*/  BSYNC.RECONVERGENT B1 ;  /* 0x0000000000017941 */ /* 0x000fea0003800200 */
.L_x_2462:
        /* <DEDUP_REMOVED lines=8> */
[----:B------:R-:W-:Y:S01]  /*37950*/  PRMT R106, R188, 0x5410, R189 ;  /* 0x00005410bc6a7816 */ /* 0x000fe200000000bd */
[----:B------:R-:W-:Y:S02]  /*37960*/  IMAD.MOV.U32 R186, RZ, RZ, R184 ;  /* 0x000000ffffba7224 */ /* 0x000fe400078e00b8 */
[----:B------:R-:W-:Y:S02]  /*37970*/  FSEL R107, R104, RZ, !P6 ;  /* 0x000000ff686b7208 */ /* 0x000fe40007000000 */
[----:B------:R-:W-:-:S03]  /*37980*/  SEL R104, RZ, 0x1, P6 ;  /* 0x00000001ff687807 */ /* 0x000fc60003000000 */
[----:B------:R-:W-:-:S04]  /*37990*/  FADD.FTZ R190, R190, R107 ;  /* 0x0000006bbebe7221 */ /* 0x000fc80000010000 */
[----:B------:R-:W-:Y:S01]  /*379a0*/  @P1 FADD.FTZ R180, R190, R105 ;  /* 0x00000069beb41221 */ /* 0x000fe20000010000 */
[----:B------:R-:W-:Y:S02]  /*379b0*/  @!P1 MOV R180, R190 ;  /* 0x000000be00b49202 */ /* 0x000fe40000000f00 */
[--C-:B------:R-:W-:Y:S02]  /*379c0*/  PRMT R105, R185, 0x5410, R3.reuse ;  /* 0x00005410b9697816 */ /* 0x100fe40000000003 */
[----:B------:R-:W-:Y:S02]  /*379d0*/  F2FP.BF16.F32.PACK_AB R107, RZ, R180 ;  /* 0x000000b4ff6b723e */ /* 0x000fe400000010ff */
[----:B------:R-:W-:Y:S02]  /*379e0*/  PRMT R3, R104, 0x7610, R3 ;  /* 0x0000761068037816 */ /* 0x000fe40000000003 */
[----:B------:R-:W-:Y:S02]  /*379f0*/  PRMT R104, R181, 0x5410, R182 ;  /* 0x00005410b5687816 */ /* 0x000fe400000000b6 */
[----:B------:R-:W-:Y:S01]  /*37a00*/  PRMT R107, R183, 0x5410, R107 ;  /* 0x00005410b76b7816 */ /* 0x000fe2000000006b */
[----:B------:R-:W-:Y:S06]  /*37a10*/  BRA `(.L_x_2467) ;  /* 0x0000003000a87947 */ /* 0x000fec0003800000 */
.L_x_2386:
        /* <DEDUP_REMOVED lines=16> */
.L_x_2470:
[----:B------:R-:W-:Y:S01]  /*37b20*/  VIADD R125, R125, 0x1 ;  /* 0x000000017d7d7836 */ /* 0x000fe20000000000 */
[----:B------:R-:W-:Y:S03]  /*37b30*/  BSSY.RECONVERGENT B2, `(.L_x_2471) ;  /* 0x000000c000027945 */ /* 0x000fe60003800200 */
[C---:B0-----:R-:W-:Y:S01]  /*37b40*/  IMAD.WIDE.U32 R180, R125.reuse, -0x2daee0ad, RZ ;  /* 0xd2511f537db47825 */ /* 0x041fe200078e00ff */
        /* <DEDUP_REMOVED lines=10> */
.L_x_2472:
[----:B------:R-:W-:Y:S05]  /*37bf0*/  BSYNC.RECONVERGENT B2 ;  /* 0x0000000000027941 */ /* 0x000fea0003800200 */
.L_x_2471:
        /* <DEDUP_REMOVED lines=9> */
[----:B------:R-:W-:Y:S01]  /*37c90*/  IADD3 R157, PT, PT, R123, 0x76cf5d0a, RZ ;  /* 0x76cf5d0a7b9d7810 */ /* 0x000fe20007ffe0ff */
[----:B------:R-:W-:Y:S01]  /*37ca0*/  IMAD.MOV.U32 R160, RZ, RZ, RZ ;  /* 0x000000ffffa07224 */ /* 0x000fe200078e00ff */
        /* <DEDUP_REMOVED lines=46> */
[----:B------:R-:W-:-:S04]  /*37f90*/  LOP3.LUT R157, R155, R180, R157, 0x96, !PT ;  /* 0x000000b49b9d7212 */ /* 0x000fc800078e969d */
[----:B------:R-:W-:-:S07]  /*37fa0*/  LOP3.LUT R159, R159, R158, R185, 0x96, !PT ;  /* 0x0000009e9f9f7212 */ /* 0x000fce00078e96b9 */
.L_x_2469:
[----:B------:R-:W-:Y:S05]  /*37fb0*/  BSYNC.RECONVERGENT B1 ;  /* 0x0000000000017941 */ /* 0x000fea0003800200 */
.L_x_2468:
[----:B------:R-:W1:Y:S01]  /*37fc0*/  LDC R187, c[0x0][0x408] ;  /* 0x00010200ffbb7b82 */ /* 0x000e620000000800 */
[----:B------:R-:W-:Y:S01]  /*37fd0*/  I2FP.F32.U32 R132, R132 ;  /* 0x0000008400847245 */ /* 0x000fe20000201000 */
[----:B------:R-:W-:Y:S02]  /*37fe0*/  HFMA2 R185, -RZ, RZ, 0.1171875, 0 ;  /* 0x2f800000ffb97431 */ /* 0x000fe400000001ff */
[----:B-----5:R-:W-:Y:S01]  /*37ff0*/  IMAD.U32 R144, R104, 0x10000, RZ ;  /* 0x0001000068907824 */ /* 0x020fe200078e00ff */
[----:B------:R-:W-:Y:S01]  /*38000*/  @P1 SHF.L.U32 R155, R48, 0x10, RZ ;  /* 0x00000010309b1819 */ /* 0x000fe200000006ff */
[----:B------:R-:W-:Y:S01]  /*38010*/  BSSY.RECONVERGENT B1, `(.L_x_2473) ;  /* 0x0000062000017945 */ /* 0x000fe20003800200 */
[----:B------:R-:W-:Y:S01]  /*38020*/  LOP3.LUT R124, R124, 0xffffffef, RZ, 0xc0, !PT ;  /* 0xffffffef7c7c7812 */ /* 0x000fe200078ec0ff */
[----:B------:R-:W-:Y:S01]  /*38030*/  FFMA.FTZ R143, R132, R185, 1.1641532182693481445e-10 ;  /* 0x2f000000848f7423 */ /* 0x000fe200000100b9 */
[----:B------:R-:W2:Y:S01]  /*38040*/  LDC R186, c[0x0][0x404] ;  /* 0x00010100ffba7b82 */ /* 0x000ea20000000800 */
[----:B------:R-:W-:Y:S01]  /*38050*/  PRMT R104, R104, 0x7632, R104 ;  /* 0x0000763268687816 */ /* 0x000fe20000000068 */
[----:B------:R-:W-:-:S02]  /*38060*/  IMAD.MOV.U32 R158, RZ, RZ, 0x2 ;  /* 0x00000002ff9e7424 */ /* 0x000fc400078e00ff */
[----:B-1----:R-:W-:Y:S01]  /*38070*/  FMUL.FTZ R144, R144, R187 ;  /* 0x000000bb90907220 */ /* 0x002fe20000410000 */
[----:B--2---:R-:W-:Y:S02]  /*38080*/  FSETP.GTU.FTZ.AND P2, PT, R143, R186, PT ;  /* 0x000000ba8f00720b */ /* 0x004fe40003f5c000 */
[----:B------:R-:W-:Y:S02]  /*38090*/  MOV R143, R156 ;  /* 0x0000009c008f7202 */ /* 0x000fe40000000f00 */
[----:B------:R-:W-:Y:S02]  /*380a0*/  FSEL R132, R144, RZ, !P2 ;  /* 0x000000ff90847208 */ /* 0x000fe40005000000 */
[----:B------:R-:W-:Y:S02]  /*380b0*/  PLOP3.LUT P3, PT, P2, PT, PT, 0x8, 0x80 ;  /* 0x000000000080781c */ /* 0x000fe4000176e170 */
[----:B------:R-:W-:Y:S01]  /*380c0*/  ISETP.NE.AND P2, PT, R160, 0x1, PT ;  /* 0x00000001a000780c */ /* 0x000fe20003f45270 */
[----:B------:R-:W-:-:S05]  /*380d0*/  @P1 FADD.FTZ R132, R155, R132 ;  /* 0x000000849b841221 */ /* 0x000fca0000010000 */
[----:B0-----:R-:W-:-:S05]  /*380e0*/  F2FP.BF16.F32.PACK_AB R183, RZ, R132 ;  /* 0x00000084ffb7723e */ /* 0x001fca00000010ff */
        /* <DEDUP_REMOVED lines=10> */
.L_x_2475:
        /* <DEDUP_REMOVED lines=13> */
.L_x_2477:
[----:B------:R-:W-:Y:S05]  /*38260*/  BSYNC.RECONVERGENT B2 ;  /* 0x0000000000027941 */ /* 0x000fea0003800200 */
.L_x_2476:
        /* <DEDUP_REMOVED lines=58> */
[----:B------:R-:W-:Y:S02]  /*38610*/  IMAD.MOV.U32 R184, RZ, RZ, R158 ;  /* 0x000000ffffb87224 */ /* 0x000fe400078e009e */
[----:B------:R-:W-:-:S07]  /*38620*/  HFMA2 R158, -RZ, RZ, 0, 0 ;  /* 0x00000000ff9e7431 */ /* 0x000fce00000001ff */
.L_x_2474:
[----:B------:R-:W-:Y:S05]  /*38630*/  BSYNC.RECONVERGENT B1 ;  /* 0x0000000000017941 */ /* 0x000fea0003800200 */
.L_x_2473:
        /* <DEDUP_REMOVED lines=26> */
.L_x_2480:
        /* <DEDUP_REMOVED lines=13> */
.L_x_2482:
[----:B------:R-:W-:Y:S05]  /*388b0*/  BSYNC.RECONVERGENT B2 ;  /* 0x0000000000027941 */ /* 0x000fea0003800200 */
.L_x_2481:
[----:B------:R-:W-:Y:S01]  /*388c0*/  IMAD.WIDE.U32 R180, R128, -0x326172a9, RZ ;  /* 0xcd9e8d5780b47825 */ /* 0x000fe200078e00ff */
[----:B------:R-:W-:-:S03]  /*388d0*/  LOP3.LUT R156, R12, R189, R123, 0x96, !PT ;  /* 0x000000bd0c9c7212 */ /* 0x000fc600078e967b */
[----:B------:R-:W-:Y:S01]  /*388e0*/  HFMA2 R160, -RZ, RZ, 0, 0 ;  /* 0x00000000ffa07431 */ /* 0x000fe200000001ff */
        /* <DEDUP_REMOVED lines=55> */
[----:B------:R-:W-:-:S03]  /*38c60*/  IMAD.MOV.U32 R184, RZ, RZ, R158 ;  /* 0x000000ffffb87224 */ /* 0x000fc600078e009e */
[----:B------:R-:W-:-:S07]  /*38c70*/  LOP3.LUT R159, R155, R180, R159, 0x96, !PT ;  /* 0x000000b49b9f7212 */ /* 0x000fce00078e969f */
.L_x_2479:
[----:B------:R-:W-:Y:S05]  /*38c80*/  BSYNC.RECONVERGENT B1 ;  /* 0x0000000000017941 */ /* 0x000fea0003800200 */
.L_x_2478:
        /* <DEDUP_REMOVED lines=26> */
.L_x_2485:
        /* <DEDUP_REMOVED lines=13> */
.L_x_2487:
[----:B------:R-:W-:Y:S05]  /*38f00*/  BSYNC.RECONVERGENT B2 ;  /* 0x0000000000027941 */ /* 0x000fea0003800200 */
.L_x_2486:
        /* <DEDUP_REMOVED lines=60> */
.L_x_2484:
[----:B------:R-:W-:Y:S05]  /*392d0*/  BSYNC.RECONVERGENT B1 ;  /* 0x0000000000017941 */ /* 0x000fea0003800200 */
.L_x_2483:
        /* <DEDUP_REMOVED lines=26> */
.L_x_2490:
        /* <DEDUP_REMOVED lines=13> */
.L_x_2492:
[----:B------:R-:W-:Y:S05]  /*39550*/  BSYNC.RECONVERGENT B2 ;  /* 0x0000000000027941 */ /* 0x000fea0003800200 */
.L_x_2491:
        /* <DEDUP_REMOVED lines=60> */
.L_x_2489:
[----:B------:R-:W-:Y:S05]  /*39920*/  BSYNC.RECONVERGENT B1 ;  /* 0x0000000000017941 */ /* 0x000fea0003800200 */
.L_x_2488:
[----:B------:R-:W-:Y:S01]  /*39930*/  I2FP.F32.U32 R104, R105 ;  /* 0x0000006900687245 */ /* 0x000fe20000201000 */
[----:B------:R-:W-:Y:S01]  /*39940*/  IMAD.U32 R158, R106, 0x10000, RZ ;  /* 0x000100006a9e7824 */ /* 0x000fe200078e00ff */
[----:B------:R-:W-:Y:S01]  /*39950*/  ISETP.NE.AND P3, PT, R172, 0x1, PT ;  /* 0x00000001ac00780c */ /* 0x000fe20003f65270 */
[----:B------:R-:W-:Y:S01]  /*39960*/  BSSY.RECONVERGENT B1, `(.L_x_2493) ;  /* 0x000005f000017945 */ /* 0x000fe20003800200 */
[----:B------:R-:W-:Y:S01]  /*39970*/  @P1 SHF.L.U32 R171, R50, 0x10, RZ ;  /* 0x0000001032ab1819 */ /* 0x000fe200000006ff */
[----:B------:R-:W-:Y:S01]  /*39980*/  FFMA.FTZ R105, R104, R185, 1.1641532182693481445e-10 ;  /* 0x2f00000068697423 */ /* 0x000fe200000100b9 */
[----:B------:R-:W-:Y:S01]  /*39990*/  FMUL.FTZ R158, R158, R187 ;  /* 0x000000bb9e9e7220 */ /* 0x000fe20000410000 */
[----:B------:R-:W-:Y:S01]  /*399a0*/  PRMT R106, R106, 0x7632, R106 ;  /* 0x000076326a6a7816 */ /* 0x000fe2000000006a */
        /* <DEDUP_REMOVED lines=16> */
.L_x_2495:
        /* <DEDUP_REMOVED lines=13> */
.L_x_2497:
[----:B------:R-:W-:Y:S05]  /*39b80*/  BSYNC.RECONVERGENT B2 ;  /* 0x0000000000027941 */ /* 0x000fea0003800200 */
.L_x_2496:
        /* <DEDUP_REMOVED lines=60> */
.L_x_2494:
[----:B------:R-:W-:Y:S05]  /*39f50*/  BSYNC.RECONVERGENT B1 ;  /* 0x0000000000017941 */ /* 0x000fea0003800200 */
.L_x_2493:
        /* <DEDUP_REMOVED lines=24> */
.L_x_2500:
        /* <DEDUP_REMOVED lines=13> */
.L_x_2502:
[----:B------:R-:W-:Y:S05]  /*3a1b0*/  BSYNC.RECONVERGENT B2 ;  /* 0x0000000000027941 */ /* 0x000fea0003800200 */
.L_x_2501:
        /* <DEDUP_REMOVED lines=60> */
.L_x_2499:
[----:B------:R-:W-:Y:S05]  /*3a580*/  BSYNC.RECONVERGENT B1 ;  /* 0x0000000000017941 */ /* 0x000fea0003800200 */
.L_x_2498:
        /* <DEDUP_REMOVED lines=8> */
[----:B------:R-:W-:Y:S01]  /*3a610*/  IMAD.MOV.U32 R158, RZ, RZ, 0x2 ;  /* 0x00000002ff9e7424 */ /* 0x000fe200078e00ff */
[----:B------:R-:W-:Y:S02]  /*3a620*/  MOV R104, R156 ;  /* 0x0000009c00687202 */ /* 0x000fe40000000f00 */
        /* <DEDUP_REMOVED lines=14> */
.L_x_2505:
        /* <DEDUP_REMOVED lines=13> */
.L_x_2507:
[----:B------:R-:W-:Y:S05]  /*3a7e0*/  BSYNC.RECONVERGENT B2 ;  /* 0x0000000000027941 */ /* 0x000fea0003800200 */
.L_x_2506:
        /* <DEDUP_REMOVED lines=58> */
[----:B------:R-:W-:Y:S02]  /*3ab90*/  IMAD.MOV.U32 R184, RZ, RZ, R158 ;  /* 0x000000ffffb87224 */ /* 0x000fe400078e009e */
[----:B------:R-:W-:-:S07]  /*3aba0*/  HFMA2 R158, -RZ, RZ, 0, 0 ;  /* 0x00000000ff9e7431 */ /* 0x000fce00000001ff */
.L_x_2504:
[----:B------:R-:W-:Y:S05]  /*3abb0*/  BSYNC.RECONVERGENT B1 ;  /* 0x0000000000017941 */ /* 0x000fea0003800200 */
.L_x_2503:
        /* <DEDUP_REMOVED lines=8> */
[----:B------:R-:W-:Y:S01]  /*3ac40*/  FSETP.GTU.FTZ.AND P5, PT, R185, R186, PT ;  /* 0x000000bab900720b */ /* 0x000fe20003fbc000 */
[----:B------:R-:W-:-:S03]  /*3ac50*/  IMAD.MOV.U32 R186, RZ, RZ, R184 ;  /* 0x000000ffffba7224 */ /* 0x000fc600078e00b8 */
[----:B------:R-:W-:Y:S02]  /*3ac60*/  FSEL R180, R180, RZ, !P5 ;  /* 0x000000ffb4b47208 */ /* 0x000fe40006800000 */
[----:B------:R-:W-:-:S03]  /*3ac70*/  PLOP3.LUT P5, PT, P5, PT, PT, 0x8, 0x80 ;  /* 0x000000000080781c */ /* 0x000fc60002fae170 */
[----:B------:R-:W-:Y:S01]  /*3ac80*/  @P1 FADD.FTZ R180, R105, R180 ;  /* 0x000000b469b41221 */ /* 0x000fe20000010000 */
[----:B------:R-:W-:-:S04]  /*3ac90*/  PRMT R105, R189, 0x5410, R188 ;  /* 0x00005410bd697816 */ /* 0x000fc800000000bc */
[----:B------:R-:W-:-:S04]  /*3aca0*/  F2FP.BF16.F32.PACK_AB R107, RZ, R180 ;  /* 0x000000b4ff6b723e */ /* 0x000fc800000010ff */
[----:B------:R-:W-:-:S07]  /*3acb0*/  PRMT R107, R181, 0x5410, R107 ;  /* 0x00005410b56b7816 */ /* 0x000fce000000006b */
.L_x_2467:
[----:B------:R-:W0:Y:S01]  /*3acc0*/  LDC.64 R184, c[0x0][0x3a8] ;  /* 0x0000ea00ffb87b82 */ /* 0x000e220000000a00 */
[----:B------:R-:W-:Y:S02]  /*3acd0*/  SEL R193, RZ, 0x1000000, !P5 ;  /* 0x01000000ffc17807 */ /* 0x000fe40006800000 */
[----:B------:R-:W-:Y:S02]  /*3ace0*/  SEL R191, RZ, 0x10000, !P4 ;  /* 0x00010000ffbf7807 */ /* 0x000fe40006000000 */
[C---:B------:R-:W-:Y:S02]  /*3acf0*/  LOP3.LUT P6, RZ, R124.reuse, 0x8, RZ, 0xc0, !PT ;  /* 0x000000087cff7812 */ /* 0x040fe400078cc0ff */
[C---:B------:R-:W-:Y:S01]  /*3ad00*/  LOP3.LUT P5, RZ, R124.reuse, 0x4, RZ, 0xc0, !PT ;  /* 0x000000047cff7812 */ /* 0x040fe200078ac0ff */
[----:B------:R-:W1:Y:S01]  /*3ad10*/  LDC.64 R182, c[0x0][0x3b0] ;  /* 0x0000ec00ffb67b82 */ /* 0x000e620000000a00 */
[C---:B------:R-:W-:Y:S02]  /*3ad20*/  LOP3.LUT P4, RZ, R124.reuse, 0x2, RZ, 0xc0, !PT ;  /* 0x000000027cff7812 */ /* 0x040fe4000788c0ff */
[----:B------:R-:W-:-:S02]  /*3ad30*/  LOP3.LUT P1, RZ, R124, 0x10, RZ, 0xc0, !PT ;  /* 0x000000107cff7812 */ /* 0x000fc4000782c0ff */
[----:B------:R-:W-:Y:S02]  /*3ad40*/  SEL R192, RZ, 0x100, !P3 ;  /* 0x00000100ffc07807 */ /* 0x000fe40005800000 */
[----:B------:R-:W-:Y:S02]  /*3ad50*/  SEL R187, RZ, 0x1000000, !P4 ;  /* 0x01000000ffbb7807 */ /* 0x000fe40006000000 */
[----:B------:R-:W-:Y:S02]  /*3ad60*/  SEL R190, RZ, 0x10000, !P5 ;  /* 0x00010000ffbe7807 */ /* 0x000fe40006800000 */
[----:B------:R-:W-:Y:S02]  /*3ad70*/  SEL R181, RZ, 0x100, !P6 ;  /* 0x00000100ffb57807 */ /* 0x000fe40007000000 */
[----:B------:R-:W-:Y:S02]  /*3ad80*/  SEL R189, RZ, 0x1, !P2 ;  /* 0x00000001ffbd7807 */ /* 0x000fe40005000000 */
[----:B------:R-:W-:Y:S01]  /*3ad90*/  SEL R188, RZ, 0x1, !P1 ;  /* 0x00000001ffbc7807 */ /* 0x000fe20004800000 */
[----:B0-----:R-:W-:Y:S01]  /*3ada0*/  IMAD.WIDE.U32 R184, R179, 0x10, R184 ;  /* 0x00000010b3b87825 */ /* 0x001fe200078e00b8 */
[----:B------:R-:W-:-:S02]  /*3adb0*/  LOP3.LUT R192, R192, R193, R191, 0xfe, !PT ;  /* 0x000000c1c0c07212 */ /* 0x000fc400078efebf */
[----:B------:R-:W-:Y:S02]  /*3adc0*/  LOP3.LUT R181, R181, R187, R190, 0xfe, !PT ;  /* 0x000000bbb5b57212 */ /* 0x000fe400078efebe */
        /* <DEDUP_REMOVED lines=26> */
.L_x_2385:
[----:B------:R-:W-:Y:S05]  /*3af70*/  BSYNC.RECONVERGENT B0 ;  /* 0x0000000000007941 */ /* 0x000fea0003800200 */
.L_x_2384:
[----:B012---:R-:W-:Y:S01]  /*3af80*/  FADD.FTZ R105, RZ, R11 ;  /* 0x0000000bff697221 */ /* 0x007fe20000010000 */
[C---:B------:R-:W-:Y:S01]  /*3af90*/  ISETP.GE.U32.AND P5, PT, R127.reuse, 0x20, PT ;  /* 0x000000207f00780c */ /* 0x040fe20003fa6070 */
[----:B------:R-:W0:Y:S01]  /*3afa0*/  S2R R184, SR_TID.X ;  /* 0x0000000000b87919 */ /* 0x000e220000002100 */
[C---:B------:R-:W-:Y:S01]  /*3afb0*/  ISETP.GT.U32.AND P4, PT, R127.reuse, 0x3f, PT ;  /* 0x0000003f7f00780c */ /* 0x040fe20003f84070 */
[----:B------:R-:W-:Y:S01]  /*3afc0*/  FADD.FTZ R104, R140, R105 ;  /* 0x000000698c687221 */ /* 0x000fe20000010000 */
[C---:B------:R-:W-:Y:S01]  /*3afd0*/  ISETP.GT.U32.AND P3, PT, R127.reuse, 0x5f, PT ;  /* 0x0000005f7f00780c */ /* 0x040fe20003f64070 */
[----:B------:R-:W-:Y:S01]  /*3afe0*/  UMOV UR13, 0xffffffff ;  /* 0xffffffff000d7882 */ /* 0x000fe20000000000 */
[----:B------:R-:W-:Y:S01]  /*3aff0*/  ISETP.GT.U32.AND P2, PT, R127, 0x7f, PT ;  /* 0x0000007f7f00780c */ /* 0x000fe20003f44070 */
[----:B------:R-:W-:Y:S01]  /*3b000*/  FADD.FTZ R105, R139, R104 ;  /* 0x000000688b697221 */ /* 0x000fe20000010000 */
[C---:B------:R-:W-:Y:S02]  /*3b010*/  ISETP.GT.U32.AND P1, PT, R127.reuse, 0x9f, PT ;  /* 0x0000009f7f00780c */ /* 0x040fe40003f24070 */
[----:B------:R-:W-:Y:S01]  /*3b020*/  ISETP.GT.U32.AND P0, PT, R127, 0xbf, PT ;  /* 0x000000bf7f00780c */ /* 0x000fe20003f04070 */
[----:B------:R-:W-:Y:S01]  /*3b030*/  FADD.FTZ R104, R154, R105 ;  /* 0x000000699a687221 */ /* 0x000fe20000010000 */
[----:B------:R-:W-:-:S03]  /*3b040*/  LOP3.LUT R124, R124, 0xfffffffe, RZ, 0xc0, !PT ;  /* 0xfffffffe7c7c7812 */ /* 0x000fc600078ec0ff */
[----:B------:R-:W-:-:S04]  /*3b050*/  FADD.FTZ R104, R153, R104 ;  /* 0x0000006899687221 */ /* 0x000fc80000010000 */
[----:B------:R-:W-:-:S04]  /*3b060*/  FADD.FTZ R105, R161, R104 ;  /* 0x00000068a1697221 */ /* 0x000fc80000010000 */
[----:B------:R-:W-:-:S04]  /*3b070*/  FADD.FTZ R104, R162, R105 ;  /* 0x00000069a2687221 */ /* 0x000fc80000010000 */
[----:B------:R-:W-:-:S05]  /*3b080*/  FADD.FTZ R104, R173, R104 ;  /* 0x00000068ad687221 */ /* 0x000fca0000010000 */
[----:B------:R-:W-:Y:S02]  /*3b090*/  FSEL R105, R104, RZ, P5 ;  /* 0x000000ff68697208 */ /* 0x000fe40002800000 */
[----:B0-----:R-:W-:-:S03]  /*3b0a0*/  LOP3.LUT P6, RZ, R184, 0x1f, RZ, 0xc0, !PT ;  /* 0x0000001fb8ff7812 */ /* 0x001fc600078cc0ff */
[----:B------:R-:W-:-:S04]  /*3b0b0*/  FADD.FTZ R107, R2, R105 ;  /* 0x00000069026b7221 */ /* 0x000fc80000010000 */
[----:B------:R-:W-:-:S04]  /*3b0c0*/  FADD.FTZ R104, R138, R107 ;  /* 0x0000006b8a687221 */ /* 0x000fc80000010000 */
[----:B------:R-:W-:Y:S02]  /*3b0d0*/  FADD.FTZ R107, R137, R104 ;  /* 0x00000068896b7221 */ /* 0x000fe40000010000 */
[----:B------:R-:W-:Y:S02]  /*3b0e0*/  @P6 LOP3.LUT R124, R124, 0x1, RZ, 0xfc, !PT ;  /* 0x000000017c7c6812 */ /* 0x000fe400078efcff */
        /* <DEDUP_REMOVED lines=156> */
.L_x_2533:
[----:B------:R-:W-:Y:S01]  /*3bab0*/  LOP3.LUT P1, RZ, R184, 0x1f, RZ, 0xc0, !PT ;  /* 0x0000001fb8ff7812 */ /* 0x000fe2000782c0ff */
[C---:B------:R-:W-:Y:S01]  /*3bac0*/  FMUL.FTZ R104, R179.reuse, R179 ;  /* 0x000000b3b3687220 */ /* 0x040fe20000410000 */
[----:B------:R-:W-:Y:S01]  /*3bad0*/  ISETP.NE.AND P0, PT, RZ, UR10, PT ;  /* 0x0000000aff007c0c */ /* 0x000fe2000bf05270 */
[----:B01----:R-:W-:Y:S01]  /*3bae0*/  FADD.FTZ R182, R182, R183 ;  /* 0x000000b7b6b67221 */ /* 0x003fe20000010000 */
[----:B------:R-:W-:Y:S02]  /*3baf0*/  BSSY.RECONVERGENT B0, `(.L_x_2509) ;  /* 0x000003d000007945 */ /* 0x000fe40003800200 */
[----:B------:R-:W-:Y:S01]  /*3bb00*/  FSEL R184, R104, RZ, P0 ;  /* 0x000000ff68b87208 */ /* 0x000fe20000000000 */
[----:B------:R-:W-:Y:S01]  /*3bb10*/  FFMA.FTZ R181, R182, R181, UR11 ;  /* 0x0000000bb6b57e23 */ /* 0x000fe200080100b5 */
[----:B------:R-:W-:-:S03]  /*3bb20*/  FSEL R185, R179, RZ, !P0 ;  /* 0x000000ffb3b97208 */ /* 0x000fc60004000000 */
[----:B------:R-:W-:Y:S02]  /*3bb30*/  FADD.FTZ R181, R181, R184 ;  /* 0x000000b8b5b57221 */ /* 0x000fe40000010000 */
[----:B------:R-:W0:Y:S04]  /*3bb40*/  @!P1 LDC.64 R106, c[0x0][0x3c0] ;  /* 0x0000f000ff6a9b82 */ /* 0x000e280000000a00 */
[----:B------:R-:W1:Y:S04]  /*3bb50*/  MUFU.RSQ R181, R181 ;  /* 0x000000b500b57308 */ /* 0x000e680000001400 */
[----:B------:R-:W2:Y:S01]  /*3bb60*/  @!P1 LDC.64 R104, c[0x0][0x3c8] ;  /* 0x0000f200ff689b82 */ /* 0x000ea20000000a00 */
[----:B0-----:R-:W-:-:S05]  /*3bb70*/  @!P1 IMAD.WIDE R106, R126, 0x4, R106 ;  /* 0x000000047e6a9825 */ /* 0x001fca00078e026a */
[----:B------:R0:W-:Y:S01]  /*3bb80*/  @!P1 STG.E desc[UR6][R106.64], R179 ;  /* 0x000000b36a009986 */ /* 0x0001e2000c101906 */
[----:B--2---:R-:W-:-:S05]  /*3bb90*/  @!P1 IMAD.WIDE R104, R126, 0x4, R104 ;  /* 0x000000047e689825 */ /* 0x004fca00078e0268 */
[----:B-1----:R0:W-:Y:S01]  /*3bba0*/  @!P1 STG.E desc[UR6][R104.64], R181 ;  /* 0x000000b568009986 */ /* 0x0021e2000c101906 */
[----:B------:R-:W-:Y:S05]  /*3bbb0*/  @!P5 BRA `(.L_x_2510) ;  /* 0x0000000000c0d947 */ /* 0x000fea0003800000 */
[--C-:B------:R-:W-:Y:S01]  /*3bbc0*/  FADD.FTZ R182, R153, -R185.reuse ;  /* 0x800000b999b67221 */ /* 0x100fe20000010000 */
[--C-:B0-----:R-:W-:Y:S01]  /*3bbd0*/  FADD.FTZ R106, R139, -R185.reuse ;  /* 0x800000b98b6a7221 */ /* 0x101fe20000010000 */
[----:B------:R-:W-:Y:S01]  /*3bbe0*/  SHF.L.U32 R183, R97, 0x10, RZ ;  /* 0x0000001061b77819 */ /* 0x000fe200000006ff */
[----:B------:R-:W-:Y:S01]  /*3bbf0*/  FADD.FTZ R184, R162, -R185 ;  /* 0x800000b9a2b87221 */ /* 0x000fe20000010000 */
[----:B------:R-:W-:Y:S01]  /*3bc00*/  SHF.L.U32 R189, R98, 0x10, RZ ;  /* 0x0000001062bd7819 */ /* 0x000fe200000006ff */
[----:B------:R-:W-:Y:S01]  /*3bc10*/  FMUL.FTZ R182, R181, R182 ;  /* 0x000000b6b5b67220 */ /* 0x000fe20000410000 */
[----:B------:R-:W-:Y:S02]  /*3bc20*/  IMAD.U32 R179, R101, 0x10000, RZ ;  /* 0x0001000065b37824 */ /* 0x000fe400078e00ff */
[C---:B------:R-:W-:Y:S01]  /*3bc30*/  FMUL.FTZ R106, R181.reuse, R106 ;  /* 0x0000006ab56a7220 */ /* 0x040fe20000410000 */
[----:B------:R-:W-:Y:S02]  /*3bc40*/  IMAD.U32 R187, R102, 0x10000, RZ ;  /* 0x0001000066bb7824 */ /* 0x000fe400078e00ff */
[----:B------:R-:W-:Y:S01]  /*3bc50*/  FMUL.FTZ R188, R181, R184 ;  /* 0x000000b8b5bc7220 */ /* 0x000fe20000410000 */
[----:B------:R-:W-:Y:S01]  /*3bc60*/  SHF.L.U32 R193, R99, 0x10, RZ ;  /* 0x0000001063c17819 */ /* 0x000fe200000006ff */
[----:B------:R-:W-:Y:S01]  /*3bc70*/  FFMA.FTZ R184, R106, R179, R183 ;  /* 0x000000b36ab87223 */ /* 0x000fe200000100b7 */
[----:B------:R-:W-:Y:S01]  /*3bc80*/  FFMA.FTZ R189, R182, R187, R189 ;  /* 0x000000bbb6bd7223 */ /* 0x000fe200000100bd */
[----:B------:R-:W-:Y:S01]  /*3bc90*/  FADD.FTZ R104, R11, -R185 ;  /* 0x800000b90b687221 */ /* 0x000fe20000010000 */
[----:B------:R-:W0:Y:S01]  /*3bca0*/  LDC.64 R182, c[0x0][0x428] ;  /* 0x00010a00ffb67b82 */ /* 0x000e220000000a00 */
[----:B------:R-:W-:Y:S01]  /*3bcb0*/  IMAD.U32 R191, R103, 0x10000, RZ ;  /* 0x0001000067bf7824 */ /* 0x000fe200078e00ff */
[----:B------:R-:W-:Y:S01]  /*3bcc0*/  SHF.L.U32 R107, R96, 0x10, RZ ;  /* 0x00000010606b7819 */ /* 0x000fe200000006ff */
[----:B------:R-:W-:-:S02]  /*3bcd0*/  IMAD.U32 R105, R100, 0x10000, RZ ;  /* 0x0001000064697824 */ /* 0x000fc400078e00ff */
[----:B------:R-:W-:Y:S01]  /*3bce0*/  FMUL.FTZ R104, R181, R104 ;  /* 0x00000068b5687220 */ /* 0x000fe20000410000 */
        /* <DEDUP_REMOVED lines=13> */
[----:B------:R-:W-:-:S02]  /*3bdc0*/  IMAD.U32 R191, R17, 0x10000, RZ ;  /* 0x0001000011bf7824 */ /* 0x000fc400078e00ff */
[----:B------:R-:W-:Y:S01]  /*3bdd0*/  FMUL.FTZ R194, R181, R194 ;  /* 0x000000c2b5c27220 */ /* 0x000fe20000410000 */
[----:B------:R-:W-:Y:S02]  /*3bde0*/  IMAD.U32 R195, R19, 0x10000, RZ ;  /* 0x0001000013c37824 */ /* 0x000fe400078e00ff */
[C---:B------:R-:W-:Y:S01]  /*3bdf0*/  FMUL.FTZ R190, R181.reuse, R190 ;  /* 0x000000beb5be7220 */ /* 0x040fe20000410000 */
[----:B------:R-:W-:Y:S01]  /*3be00*/  FMUL.FTZ R106, R181, R106 ;  /* 0x0000006ab56a7220 */ /* 0x000fe20000410000 */
[----:B------:R-:W-:Y:S01]  /*3be10*/  FFMA.FTZ R187, R188, R179, R187 ;  /* 0x000000b3bcbb7223 */ /* 0x000fe200000100bb */
[----:B------:R-:W-:Y:S01]  /*3be20*/  FFMA.FTZ R195, R194, R195, R197 ;  /* 0x000000c3c2c37223 */ /* 0x000fe200000100c5 */
[----:B------:R-:W-:Y:S01]  /*3be30*/  FFMA.FTZ R190, R190, R191, R193 ;  /* 0x000000bfbebe7223 */ /* 0x000fe200000100c1 */
[----:B------:R-:W-:Y:S01]  /*3be40*/  FFMA.FTZ R179, R106, R105, R107 ;  /* 0x000000696ab37223 */ /* 0x000fe2000001006b */
[----:B0-----:R-:W-:Y:S01]  /*3be50*/  IMAD.WIDE.U32 R182, R178, 0x10, R182 ;  /* 0x00000010b2b67825 */ /* 0x001fe200078e00b6 */
[----:B------:R-:W-:-:S02]  /*3be60*/  F2FP.BF16.F32.PACK_AB R105, R187, R184 ;  /* 0x000000b8bb69723e */ /* 0x000fc400000010ff */
[----:B------:R-:W-:Y:S01]  /*3be70*/  F2FP.BF16.F32.PACK_AB R107, R195, R192 ;  /* 0x000000c0c36b723e */ /* 0x000fe200000010ff */
[----:B------:R-:W-:Y:S01]  /*3be80*/  VIADD R178, R178, 0x20 ;  /* 0x00000020b2b27836 */ /* 0x000fe20000000000 */
[----:B------:R-:W-:Y:S02]  /*3be90*/  F2FP.BF16.F32.PACK_AB R106, R190, R189 ;  /* 0x000000bdbe6a723e */ /* 0x000fe400000010ff */
[----:B------:R-:W-:-:S05]  /*3bea0*/  F2FP.BF16.F32.PACK_AB R104, R179, R104 ;  /* 0x00000068b368723e */ /* 0x000fca00000010ff */
[----:B------:R1:W-:Y:S02]  /*3beb0*/  STG.E.128 desc[UR6][R182.64], R104 ;  /* 0x00000068b6007986 */ /* 0x0003e4000c101d06 */
.L_x_2510:
[----:B------:R-:W-:Y:S05]  /*3bec0*/  BSYNC.RECONVERGENT B0 ;  /* 0x0000000000007941 */ /* 0x000fea0003800200 */
.L_x_2509:
[----:B------:R-:W-:Y:S01]  /*3bed0*/  LOP3.LUT P0, RZ, R124, 0x200, RZ, 0xc0, !PT ;  /* 0x000002007cff7812 */ /* 0x000fe2000780c0ff */
[----:B------:R-:W-:-:S12]  /*3bee0*/  BSSY.RECONVERGENT B0, `(.L_x_2511) ;  /* 0x0000032000007945 */ /* 0x000fd80003800200 */
[----:B------:R-:W-:Y:S05]  /*3bef0*/  @!P0 BRA `(.L_x_2512) ;  /* 0x0000000000c08947 */ /* 0x000fea0003800000 */
[--C-:B-1----:R-:W-:Y:S01]  /*3bf00*/  FADD.FTZ R182, R151, -R185.reuse ;  /* 0x800000b997b67221 */ /* 0x102fe20000010000 */
[--C-:B0-----:R-:W-:Y:S01]  /*3bf10*/  FADD.FTZ R106, R137, -R185.reuse ;  /* 0x800000b9896a7221 */ /* 0x101fe20000010000 */
[----:B------:R-:W-:Y:S01]  /*3bf20*/  SHF.L.U32 R179, R93, 0x10, RZ ;  /* 0x000000105db37819 */ /* 0x000fe200000006ff */
[----:B------:R-:W-:Y:S01]  /*3bf30*/  IMAD.U32 R183, R89, 0x10000, RZ ;  /* 0x0001000059b77824 */ /* 0x000fe200078e00ff */
[----:B------:R-:W-:Y:S01]  /*3bf40*/  SHF.L.U32 R187, R94, 0x10, RZ ;  /* 0x000000105ebb7819 */ /* 0x000fe200000006ff */
[----:B------:R-:W-:Y:S01]  /*3bf50*/  FADD.FTZ R184, R164, -R185 ;  /* 0x800000b9a4b87221 */ /* 0x000fe20000010000 */
[C---:B------:R-:W-:Y:S01]  /*3bf60*/  FMUL.FTZ R182, R181.reuse, R182 ;  /* 0x000000b6b5b67220 */ /* 0x040fe20000410000 */
[----:B------:R-:W-:Y:S02]  /*3bf70*/  IMAD.U32 R189, R90, 0x10000, RZ ;  /* 0x000100005abd7824 */ /* 0x000fe400078e00ff */
[C---:B------:R-:W-:Y:S01]  /*3bf80*/  FMUL.FTZ R106, R181.reuse, R106 ;  /* 0x0000006ab56a7220 */ /* 0x040fe20000410000 */
        /* <DEDUP_REMOVED lines=24> */
[C---:B------:R-:W-:Y:S01]  /*3c110*/  FMUL.FTZ R194, R181.reuse, R194 ;  /* 0x000000c2b5c27220 */ /* 0x040fe20000410000 */
        /* <DEDUP_REMOVED lines=9> */
[----:B------:R-:W-:Y:S02]  /*3c1b0*/  F2FP.BF16.F32.PACK_AB R107, R195, R192 ;  /* 0x000000c0c36b723e */ /* 0x000fe400000010ff */
[----:B------:R-:W-:Y:S02]  /*3c1c0*/  F2FP.BF16.F32.PACK_AB R106, R190, R189 ;  /* 0x000000bdbe6a723e */ /* 0x000fe400000010ff */
[----:B------:R-:W-:Y:S02]  /*3c1d0*/  F2FP.BF16.F32.PACK_AB R104, R179, R104 ;  /* 0x00000068b368723e */ /* 0x000fe400000010ff */
[----:B------:R-:W-:-:S03]  /*3c1e0*/  IADD3 R178, PT, PT, R178, 0x20, RZ ;  /* 0x00000020b2b27810 */ /* 0x000fc60007ffe0ff */
[----:B------:R2:W-:Y:S04]  /*3c1f0*/  STG.E.128 desc[UR6][R182.64], R104 ;  /* 0x00000068b6007986 */ /* 0x0005e8000c101d06 */
.L_x_2512:
[----:B------:R-:W-:Y:S05]  /*3c200*/  BSYNC.RECONVERGENT B0 ;  /* 0x0000000000007941 */ /* 0x000fea0003800200 */
.L_x_2511:
[----:B------:R-:W-:Y:S01]  /*3c210*/  LOP3.LUT P0, RZ, R124, 0x100, RZ, 0xc0, !PT ;  /* 0x000001007cff7812 */ /* 0x000fe2000780c0ff */
[----:B------:R-:W-:-:S12]  /*3c220*/  BSSY.RECONVERGENT B0, `(.L_x_2513) ;  /* 0x0000032000007945 */ /* 0x000fd80003800200 */
[----:B------:R-:W-:Y:S05]  /*3c230*/  @!P0 BRA `(.L_x_2514) ;  /* 0x0000000000c08947 */ /* 0x000fea0003800000 */
[--C-:B-12---:R-:W-:Y:S01]  /*3c240*/  FADD.FTZ R182, R149, -R185.reuse ;  /* 0x800000b995b67221 */ /* 0x106fe20000010000 */
        /* <DEDUP_REMOVED lines=47> */
.L_x_2514:
[----:B------:R-:W-:Y:S05]  /*3c540*/  BSYNC.RECONVERGENT B0 ;  /* 0x0000000000007941 */ /* 0x000fea0003800200 */
.L_x_2513:
[----:B------:R-:W-:Y:S01]  /*3c550*/  LOP3.LUT P0, RZ, R124, 0x80, RZ, 0xc0, !PT ;  /* 0x000000807cff7812 */ /* 0x000fe2000780c0ff */
[----:B------:R-:W-:-:S12]  /*3c560*/  BSSY.RECONVERGENT B0, `(.L_x_2515) ;  /* 0x0000032000007945 */ /* 0x000fd80003800200 */
[----:B------:R-:W-:Y:S05]  /*3c570*/  @!P0 BRA `(.L_x_2516) ;  /* 0x0000000000c08947 */ /* 0x000fea0003800000 */
[--C-:B-123--:R-:W-:Y:S01]  /*3c580*/  FADD.FTZ R182, R147, -R185.reuse ;  /* 0x800000b993b67221 */ /* 0x10efe20000010000 */
        /* <DEDUP_REMOVED lines=47> */
.L_x_2516:
[----:B------:R-:W-:Y:S05]  /*3c880*/  BSYNC.RECONVERGENT B0 ;  /* 0x0000000000007941 */ /* 0x000fea0003800200 */
.L_x_2515:
[----:B------:R-:W-:Y:S01]  /*3c890*/  LOP3.LUT P0, RZ, R124, 0x40, RZ, 0xc0, !PT ;  /* 0x000000407cff7812 */ /* 0x000fe2000780c0ff */
[----:B------:R-:W-:-:S12]  /*3c8a0*/  BSSY.RECONVERGENT B0, `(.L_x_2517) ;  /* 0x0000032000007945 */ /* 0x000fd80003800200 */
[----:B------:R-:W-:Y:S05]  /*3c8b0*/  @!P0 BRA `(.L_x_2518) ;  /* 0x0000000000c08947 */ /* 0x000fea0003800000 */
[--C-:B-1234-:R-:W-:Y:S01]  /*3c8c0*/  FADD.FTZ R182, R145, -R185.reuse ;  /* 0x800000b991b67221 */ /* 0x11efe20000010000 */
        /* <DEDUP_REMOVED lines=47> */
.L_x_2518:
[----:B------:R-:W-:Y:S05]  /*3cbc0*/  BSYNC.RECONVERGENT B0 ;  /* 0x0000000000007941 */ /* 0x000fea0003800200 */
.L_x_2517:
[----:B------:R-:W-:Y:S01]  /*3cbd0*/  LOP3.LUT P0, RZ, R124, 0x20, RZ, 0xc0, !PT ;  /* 0x000000207cff7812 */ /* 0x000fe2000780c0ff */
        /* <DEDUP_REMOVED lines=16> */
[----:B------:R-:W-:-:S02]  /*3cce0*/  IMAD.U32 R189, R58, 0x10000, RZ ;  /* 0x000100003abd7824 */ /* 0x000fc400078e00ff */
[----:B------:R-:W-:Y:S01]  /*3ccf0*/  FMUL.FTZ R190, R181, R190 ;  /* 0x000000beb5be7220 */ /* 0x000fe20000410000 */
[----:B------:R-:W-:Y:S02]  /*3cd00*/  IMAD.U32 R185, R57, 0x10000, RZ ;  /* 0x0001000039b97824 */ /* 0x000fe400078e00ff */
[C---:B------:R-:W-:Y:S01]  /*3cd10*/  FMUL.FTZ R184, R181.reuse, R184 ;  /* 0x000000b8b5b87220 */ /* 0x040fe20000410000 */
        /* <DEDUP_REMOVED lines=17> */
[----:B------:R-:W-:-:S02]  /*3ce30*/  IMAD.U32 R179, R114, 0x10000, RZ ;  /* 0x0001000072b37824 */ /* 0x000fc400078e00ff */
[----:B------:R-:W-:Y:S01]  /*3ce40*/  FFMA.FTZ R193, R194, R193, R195 ;  /* 0x000000c1c2c17223 */ /* 0x000fe200000100c3 */
[----:B------:R-:W-:Y:S01]  /*3ce50*/  FFMA.FTZ R196, R196, R197, R199 ;  /* 0x000000c5c4c47223 */ /* 0x000fe200000100c7 */
[----:B------:R-:W-:Y:S01]  /*3ce60*/  FFMA.FTZ R189, R192, R189, R191 ;  /* 0x000000bdc0bd7223 */ /* 0x000fe200000100bf */
[----:B------:R-:W-:Y:S01]  /*3ce70*/  FFMA.FTZ R188, R188, R185, R187 ;  /* 0x000000b9bcbc7223 */ /* 0x000fe200000100bb */
[----:B------:R-:W-:Y:S01]  /*3ce80*/  FFMA.FTZ R182, R182, R107, R179 ;  /* 0x0000006bb6b67223 */ /* 0x000fe200000100b3 */
[----:B0-----:R-:W-:Y:S01]  /*3ce90*/  IMAD.WIDE.U32 R178, R178, 0x10, R104 ;  /* 0x00000010b2b27825 */ /* 0x001fe200078e0068 */
[----:B------:R-:W-:Y:S02]  /*3cea0*/  F2FP.BF16.F32.PACK_AB R107, R196, R193 ;  /* 0x000000c1c46b723e */ /* 0x000fe400000010ff */
[----:B------:R-:W-:Y:S02]  /*3ceb0*/  F2FP.BF16.F32.PACK_AB R106, R189, R106 ;  /* 0x0000006abd6a723e */ /* 0x000fe400000010ff */
[----:B------:R-:W-:-:S02]  /*3cec0*/  F2FP.BF16.F32.PACK_AB R105, R188, R183 ;  /* 0x000000b7bc69723e */ /* 0x000fc400000010ff */
[----:B------:R-:W-:-:S05]  /*3ced0*/  F2FP.BF16.F32.PACK_AB R104, R182, R181 ;  /* 0x000000b5b668723e */ /* 0x000fca00000010ff */
[----:B------:R0:W-:Y:S02]  /*3cee0*/  STG.E.128 desc[UR6][R178.64], R104 ;  /* 0x00000068b2007986 */ /* 0x0001e4000c101d06 */
.L_x_2520:
[----:B------:R-:W-:Y:S05]  /*3cef0*/  BSYNC.RECONVERGENT B0 ;  /* 0x0000000000007941 */ /* 0x000fea0003800200 */
.L_x_2519:
[----:B01234-:R-:W0:Y:S02]  /*3cf00*/  LDC.64 R104, c[0x0][0x380] ;  /* 0x0000e000ff687b82 */ /* 0x01fe240000000a00 */
[----:B0-----:R-:W-:-:S04]  /*3cf10*/  LEA R126, R104, R126, 0x2 ;  /* 0x0000007e687e7211 */ /* 0x001fc800078e10ff */
[----:B------:R-:W-:-:S13]  /*3cf20*/  ISETP.GE.AND P0, PT, R126, R105, PT ;  /* 0x000000697e00720c */ /* 0x000fda0003f06270 */
[----:B------:R-:W-:Y:S05]  /*3cf30*/  @!P0 BRA `(.L_x_2521) ;  /* 0xfffffc4000748947 */ /* 0x000fea000383ffff */
[----:B------:R-:W-:Y:S05]  /*3cf40*/  EXIT ;  /* 0x000000000000794d */ /* 0x000fea0003800000 */
.L_x_2508:
[----:B------:R-:W-:Y:S01]  /*3cf50*/  HFMA2 R189, -RZ, RZ, 0, 5.9604644775390625e-08 ;  /* 0x00000001ffbd7431 */ /* 0x000fe200000001ff */
[----:B------:R-:W-:Y:S01]  /*3cf60*/  BSSY B0, `(.L_x_2522) ;  /* 0x0000007000007945 */ /* 0x000fe20003800000 */
[----:B------:R-:W-:Y:S01]  /*3cf70*/  IMAD.MOV.U32 R188, RZ, RZ, R105 ;  /* 0x000000ffffbc7224 */ /* 0x000fe200078e0069 */
[----:B------:R-:W-:Y:S01]  /*3cf80*/  MOV R185, 0xffffffff ;  /* 0xffffffff00b97802 */ /* 0x000fe20000000f00 */
[----:B------:R-:W-:-:S07]  /*3cf90*/  IMAD.MOV.U32 R190, RZ, RZ, 0x1f ;  /* 0x0000001fffbe7424 */ /* 0x000fce00078e00ff */
[----:B------:R-:W-:Y:S05]  /*3cfa0*/  WARPSYNC.COLLECTIVE R185, `(.L_x_2523) ;  /* 0x00000000b9087348 */ /* 0x000fea0003c00000 */
[----:B------:R0:W1:Y:S02]  /*3cfb0*/  SHFL.BFLY P6, R187, R188, R189, R190 ;  /* 0x0c0000bdbcbb7389 */ /* 0x00006400000c00be */
[----:B01----:R-:W-:Y:S05]  /*3cfc0*/  ENDCOLLECTIVE ;  /* 0x000000000000791b */ /* 0x003fea0003800000 */
.L_x_2523:
[----:B------:R-:W-:Y:S05]  /*3cfd0*/  BSYNC B0 ;  /* 0x0000000000007941 */ /* 0x000fea0003800000 */
.L_x_2522:
[----:B------:R-:W-:Y:S02]  /*3cfe0*/  IMAD.MOV.U32 R104, RZ, RZ, R187 ;  /* 0x000000ffff687224 */ /* 0x000fe400078e00bb */
[----:B------:R-:W-:Y:S02]  /*3cff0*/  HFMA2 R190, -RZ, RZ, 0, 1.847743988037109375e-06 ;  /* 0x0000001fffbe7431 */ /* 0x000fe400000001ff */
[----:B------:R-:W-:Y:S01]  /*3d000*/  IMAD.MOV.U32 R189, RZ, RZ, 0x2 ;  /* 0x00000002ffbd7424 */ /* 0x000fe200078e00ff */
[----:B------:R-:W0:Y:S01]  /*3d010*/  LDC R181, c[0x0][0x400] ;  /* 0x00010000ffb57b82 */ /* 0x000e220000000800 */
[----:B------:R-:W-:Y:S01]  /*3d020*/  FADD.FTZ R106, R105, R104 ;  /* 0x00000068696a7221 */ /* 0x000fe20000010000 */
[----:B------:R-:W-:-:S04]  /*3d030*/  IMAD.MOV.U32 R185, RZ, RZ, -0x1 ;  /* 0xffffffffffb97424 */ /* 0x000fc800078e00ff */
[----:B------:R-:W-:-:S07]  /*3d040*/  MOV R188, R106 ;  /* 0x0000006a00bc7202 */ /* 0x000fce0000000f00 */
[----:B0-----:R-:W-:Y:S05]  /*3d050*/  WARPSYNC.COLLECTIVE R185, `(.L_x_2524) ;  /* 0x00000000b9087348 */ /* 0x001fea0003c00000 */
[----:B------:R1:W2:Y:S02]  /*3d060*/  SHFL.BFLY P6, R187, R188, R189, R190 ;  /* 0x0c0000bdbcbb7389 */ /* 0x0002a400000c00be */
[----:B012---:R-:W-:Y:S05]  /*3d070*/  ENDCOLLECTIVE ;  /* 0x000000000000791b */ /* 0x007fea0003800000 */
.L_x_2524:
[----:B------:R-:W-:Y:S01]  /*3d080*/  HFMA2 R189, -RZ, RZ, 0, 2.384185791015625e-07 ;  /* 0x00000004ffbd7431 */ /* 0x000fe200000001ff */
[----:B------:R-:W-:-:S05]  /*3d090*/  MOV R107, R187 ;  /* 0x000000bb006b7202 */ /* 0x000fca0000000f00 */
[----:B------:R-:W-:-:S04]  /*3d0a0*/  FADD.FTZ R107, R106, R107 ;  /* 0x0000006b6a6b7221 */ /* 0x000fc80000010000 */
[----:B------:R-:W-:-:S07]  /*3d0b0*/  IMAD.MOV.U32 R188, RZ, RZ, R107 ;  /* 0x000000ffffbc7224 */ /* 0x000fce00078e006b */
[----:B------:R-:W-:Y:S05]  /*3d0c0*/  WARPSYNC.COLLECTIVE R185, `(.L_x_2525) ;  /* 0x00000000b9087348 */ /* 0x000fea0003c00000 */
[----:B------:R0:W1:Y:S02]  /*3d0d0*/  SHFL.BFLY P6, R187, R188, R189, R190 ;  /* 0x0c0000bdbcbb7389 */ /* 0x00006400000c00be */
[----:B01----:R-:W-:Y:S05]  /*3d0e0*/  ENDCOLLECTIVE ;  /* 0x000000000000791b */ /* 0x003fea0003800000 */
.L_x_2525:
[----:B------:R-:W-:Y:S02]  /*3d0f0*/  IMAD.MOV.U32 R189, RZ, RZ, 0x8 ;  /* 0x00000008ffbd7424 */ /* 0x000fe400078e00ff */
[----:B------:R-:W-:-:S04]  /*3d100*/  IMAD.MOV.U32 R104, RZ, RZ, R187 ;  /* 0x000000ffff687224 */ /* 0x000fc800078e00bb */
[----:B------:R-:W-:-:S05]  /*3d110*/  FADD.FTZ R182, R107, R104 ;  /* 0x000000686bb67221 */ /* 0x000fca0000010000 */
[----:B------:R-:W-:-:S07]  /*3d120*/  MOV R188, R182 ;  /* 0x000000b600bc7202 */ /* 0x000fce0000000f00 */
[----:B------:R-:W-:Y:S05]  /*3d130*/  WARPSYNC.COLLECTIVE R185, `(.L_x_2526) ;  /* 0x00000000b9087348 */ /* 0x000fea0003c00000 */
[----:B------:R0:W1:Y:S02]  /*3d140*/  SHFL.BFLY P6, R187, R188, R189, R190 ;  /* 0x0c0000bdbcbb7389 */ /* 0x00006400000c00be */
[----:B01----:R-:W-:Y:S05]  /*3d150*/  ENDCOLLECTIVE ;  /* 0x000000000000791b */ /* 0x003fea0003800000 */
.L_x_2526:
[----:B------:R-:W-:Y:S01]  /*3d160*/  HFMA2 R189, -RZ, RZ, 0, 9.5367431640625e-07 ;  /* 0x00000010ffbd7431 */ /* 0x000fe200000001ff */
[----:B------:R-:W-:-:S05]  /*3d170*/  MOV R179, R187 ;  /* 0x000000bb00b37202 */ /* 0x000fca0000000f00 */
[----:B------:R-:W-:-:S04]  /*3d180*/  FADD.FTZ R183, R182, R179 ;  /* 0x000000b3b6b77221 */ /* 0x000fc80000010000 */
[----:B------:R-:W-:-:S07]  /*3d190*/  IMAD.MOV.U32 R188, RZ, RZ, R183 ;  /* 0x000000ffffbc7224 */ /* 0x000fce00078e00b7 */
[----:B------:R-:W-:Y:S05]  /*3d1a0*/  WARPSYNC.COLLECTIVE R185, `(.L_x_2527) ;  /* 0x00000000b9087348 */ /* 0x000fea0003c00000 */
[----:B------:R0:W1:Y:S02]  /*3d1b0*/  SHFL.BFLY P6, R187, R188, R189, R190 ;  /* 0x0c0000bdbcbb7389 */ /* 0x00006400000c00be */
[----:B01----:R-:W-:Y:S05]  /*3d1c0*/  ENDCOLLECTIVE ;  /* 0x000000000000791b */ /* 0x003fea0003800000 */
.L_x_2527:
[----:B------:R-:W-:Y:S02]  /*3d1d0*/  IMAD.MOV.U32 R189, RZ, RZ, 0x1 ;  /* 0x00000001ffbd7424 */ /* 0x000fe400078e00ff */
[----:B------:R-:W-:-:S04]  /*3d1e0*/  IMAD.MOV.U32 R104, RZ, RZ, R187 ;  /* 0x000000ffff687224 */ /* 0x000fc800078e00bb */
        /* <DEDUP_REMOVED lines=103> */
.L_x_2528:
[----:B------:R-:W-:Y:S01]  /*3d860*/  HFMA2 R189, -RZ, RZ, 0, 1.1920928955078125e-07 ;  /* 0x00000002ffbd7431 */ /* 0x000fe200000001ff */
[----:B------:R-:W-:-:S05]  /*3d870*/  MOV R105, R187 ;  /* 0x000000bb00697202 */ /* 0x000fca0000000f00 */
[----:B------:R-:W-:-:S04]  /*3d880*/  FADD.FTZ R105, R104, R105 ;  /* 0x0000006968697221 */ /* 0x000fc80000010000 */
[----:B------:R-:W-:-:S07]  /*3d890*/  IMAD.MOV.U32 R188, RZ, RZ, R105 ;  /* 0x000000ffffbc7224 */ /* 0x000fce00078e0069 */
[----:B------:R-:W-:Y:S05]  /*3d8a0*/  WARPSYNC.COLLECTIVE R185, `(.L_x_2529) ;  /* 0x00000000b9087348 */ /* 0x000fea0003c00000 */
[----:B------:R0:W1:Y:S02]  /*3d8b0*/  SHFL.BFLY P6, R187, R188, R189, R190 ;  /* 0x0c0000bdbcbb7389 */ /* 0x00006400000c00be */
[----:B01----:R-:W-:Y:S05]  /*3d8c0*/  ENDCOLLECTIVE ;  /* 0x000000000000791b */ /* 0x003fea0003800000 */
.L_x_2529:
[----:B------:R-:W-:Y:S02]  /*3d8d0*/  IMAD.MOV.U32 R189, RZ, RZ, 0x4 ;  /* 0x00000004ffbd7424 */ /* 0x000fe400078e00ff */
[----:B------:R-:W-:-:S04]  /*3d8e0*/  IMAD.MOV.U32 R106, RZ, RZ, R187 ;  /* 0x000000ffff6a7224 */ /* 0x000fc800078e00bb */
[----:B------:R-:W-:-:S05]  /*3d8f0*/  FADD.FTZ R106, R105, R106 ;  /* 0x0000006a696a7221 */ /* 0x000fca0000010000 */
[----:B------:R-:W-:-:S07]  /*3d900*/  MOV R188, R106 ;  /* 0x0000006a00bc7202 */ /* 0x000fce0000000f00 */
[----:B------:R-:W-:Y:S05]  /*3d910*/  WARPSYNC.COLLECTIVE R185, `(.L_x_2530) ;  /* 0x00000000b9087348 */ /* 0x000fea0003c00000 */
[----:B------:R0:W1:Y:S02]  /*3d920*/  SHFL.BFLY P6, R187, R188, R189, R190 ;  /* 0x0c0000bdbcbb7389 */ /* 0x00006400000c00be */
[----:B01----:R-:W-:Y:S05]  /*3d930*/  ENDCOLLECTIVE ;  /* 0x000000000000791b */ /* 0x003fea0003800000 */
.L_x_2530:
[----:B------:R-:W-:Y:S01]  /*3d940*/  HFMA2 R189, -RZ, RZ, 0, 4.76837158203125e-07 ;  /* 0x00000008ffbd7431 */ /* 0x000fe200000001ff */
[----:B------:R-:W-:-:S05]  /*3d950*/  MOV R107, R187 ;  /* 0x000000bb006b7202 */ /* 0x000fca0000000f00 */
[----:B------:R-:W-:-:S04]  /*3d960*/  FADD.FTZ R107, R106, R107 ;  /* 0x0000006b6a6b7221 */ /* 0x000fc80000010000 */
[----:B------:R-:W-:-:S07]  /*3d970*/  IMAD.MOV.U32 R188, RZ, RZ, R107 ;  /* 0x000000ffffbc7224 */ /* 0x000fce00078e006b */
[----:B------:R-:W-:Y:S05]  /*3d980*/  WARPSYNC.COLLECTIVE R185, `(.L_x_2531) ;  /* 0x00000000b9087348 */ /* 0x000fea0003c00000 */
[----:B------:R0:W1:Y:S02]  /*3d990*/  SHFL.BFLY P6, R187, R188, R189, R190 ;  /* 0x0c0000bdbcbb7389 */ /* 0x00006400000c00be */
[----:B01----:R-:W-:Y:S05]  /*3d9a0*/  ENDCOLLECTIVE ;  /* 0x000000000000791b */ /* 0x003fea0003800000 */
.L_x_2531:
[----:B------:R-:W-:Y:S02]  /*3d9b0*/  IMAD.MOV.U32 R189, RZ, RZ, 0x10 ;  /* 0x00000010ffbd7424 */ /* 0x000fe400078e00ff */
[----:B------:R-:W-:-:S04]  /*3d9c0*/  IMAD.MOV.U32 R182, RZ, RZ, R187 ;  /* 0x000000ffffb67224 */ /* 0x000fc800078e00bb */
[----:B------:R-:W-:-:S05]  /*3d9d0*/  FADD.FTZ R182, R107, R182 ;  /* 0x000000b66bb67221 */ /* 0x000fca0000010000 */
[----:B------:R-:W-:-:S07]  /*3d9e0*/  MOV R188, R182 ;  /* 0x000000b600bc7202 */ /* 0x000fce0000000f00 */
[----:B------:R-:W-:Y:S05]  /*3d9f0*/  WARPSYNC.COLLECTIVE R185, `(.L_x_2532) ;  /* 0x00000000b9087348 */ /* 0x000fea0003c00000 */
[----:B------:R0:W1:Y:S02]  /*3da00*/  SHFL.BFLY P6, R187, R188, R189, R190 ;  /* 0x0c0000bdbcbb7389 */ /* 0x00006400000c00be */
[----:B01----:R-:W-:Y:S05]  /*3da10*/  ENDCOLLECTIVE ;  /* 0x000000000000791b */ /* 0x003fea0003800000 */
.L_x_2532:
[----:B------:R-:W-:Y:S01]  /*3da20*/  MOV R183, R187 ;  /* 0x000000bb00b77202 */ /* 0x000fe20000000f00 */
[----:B------:R-:W-:Y:S06]  /*3da30*/  BRA `(.L_x_2533) ;  /* 0xffffffe0001c7947 */ /* 0x000fec000383ffff */
.L_x_2534:
        /* <DEDUP_REMOVED lines=12> */
.L_x_33250:


//--------------------- .text._ZN10layer_norm31ln_parallel_residual_fwd_kernelINS_13Kernel_traitsI13__nv_bfloat16S2_S2_S2_fjLj1536ELj1ELj4ELj1ELj16ENS_18Kernel_traits_baseILj1536ES2_S2_S2_S2_fjLj128EEEEELb1ELb1ELb1EEEvNS_9FwdParamsE --------------------------
	.section	.text._ZN10layer_norm31ln_parallel_residual_fwd_kernelINS_13Kernel_traitsI13__nv_bfloat16S2_S2_S2_fjLj1536ELj1ELj4ELj1ELj16ENS_18Kernel_traits_baseILj1536ES2_S2_S2_S2_fjLj128EEEEELb1ELb1ELb1EEEvNS_9FwdParamsE,"ax",@progbits
	.align	128
        .global         _ZN10layer_norm31ln_parallel_residual_fwd_kernelINS_13Kernel_traitsI13__nv_bfloat16S2_S2_S2_fjLj1536ELj1ELj4ELj1ELj16ENS_18Kernel_traits_baseILj1536ES2_S2_S2_S2_fjLj128EEEEELb1ELb1ELb1EEEvNS_9FwdParamsE
        .type           _ZN10layer_norm31ln_parallel_residual_fwd_kernelINS_13Kernel_traitsI13__nv_bfloat16S2_S2_S2_fjLj1536ELj1ELj4ELj1ELj16ENS_18Kernel_traits_baseILj1536ES2_S2_S2_S2_fjLj128EEEEELb1ELb1ELb1EEEvNS_9FwdParamsE,@function
        .size           _ZN10layer_norm31ln_parallel_residual_fwd_kernelINS_13Kernel_traitsI13__nv_bfloat16S2_S2_S2_fjLj1536ELj1ELj4ELj1ELj16ENS_18Kernel_traits_baseILj1536ES2_S2_S2_S2_fjLj128EEEEELb1ELb1ELb1EEEvNS_9FwdParamsE,(.L_x_33251 - _ZN10layer_norm31ln_parallel_residual_fwd_kernelINS_13Kernel_traitsI13__nv_bfloat16S2_S2_S2_fjLj1536ELj1ELj4ELj1ELj16ENS_18Kernel_traits_baseILj1536ES2_S2_S2_S2_fjLj128EEEEELb1ELb1ELb1EEEvNS_9FwdParamsE)
        .other          _ZN10layer_norm31ln_parallel_residual_fwd_kernelINS_13Kernel_traitsI13__nv_bfloat16S2_S2_S2_fjLj1536ELj1ELj4ELj1ELj16ENS_18Kernel_traits_baseILj1536ES2_S2_S2_S2_fjLj128EEEEELb1ELb1ELb1EEEvNS_9FwdParamsE,@"STO_CUDA_ENTRY STV_DEFAULT"
_ZN10layer_norm31ln_parallel_residual_fwd_kernelINS_13Kernel_traitsI13__nv_bfloat16S2_S2_S2_fjLj1536ELj1ELj4ELj1ELj16ENS_18Kernel_traits_baseILj1536ES2_S2_S2_S2_fjLj128EEEEELb1ELb1ELb1EEEvNS_9FwdParamsE:
.text._ZN10layer_norm31ln_parallel_residual_fwd_kernelINS_13Kernel_traitsI13__nv_bfloat16S2_S2_S2_fjLj1536ELj1ELj4ELj1ELj16ENS_18Kernel_traits_baseILj1536ES2_S2_S2_S2_fjLj128EEEEELb1ELb1ELb1EEEvNS_9FwdParamsE:
[----:B------:R-:W-:Y:S01]  /*0000*/  LDC R1, c[0x0][0x37c] ;  /* 0x0000df00ff017b82 */ /* 0x000fe20000000800 */
[----:B------:R-:W0:Y:S07]  /*0010*/  LDCU.U8 UR4, c[0x0][0x464] ;  /* 0x00008c80ff0477ac */ /* 0x000e2e0008000000 */
[----:B------:R-:W1:Y:S01]  /*0020*/  LDC R213, c[0x0][0x458] ;  /* 0x00011600ffd57b82 */ /* 0x000e620000000800 */
[----:B------:R-:W2:Y:S01]  /*0030*/  LDCU.64 UR8, c[0x0][0x450] ;  /* 0x00008a00ff0877ac */ /* 0x000ea20008000a00 */
[----:B------:R-:W3:Y:S06]  /*0040*/  LDCU.64 UR6, c[0x0][0x358] ;  /* 0x00006b00ff0677ac */ /* 0x000eec0008000a00 */
[----:B------:R-:W4:Y:S01]  /*0050*/  LDC R10, c[0x0][0x45c] ;  /* 0x00011700ff0a7b82 */ /* 0x000f220000000800 */
[----:B0-----:R-:W-:Y:S01]  /*0060*/  ISETP.NE.AND P1, PT, RZ, UR4, PT ;  /* 0x00000004ff007c0c */ /* 0x001fe2000bf25270 */
[----:B------:R-:W0:Y:S01]  /*0070*/  LDCU.64 UR4, c[0x0][0x438] ;  /* 0x00008700ff0477ac */ /* 0x000e220008000a00 */
[----:B------:R-:W0:Y:S01]  /*0080*/  S2R R8, SR_TID.X ;  /* 0x0000000000087919 */ /* 0x000e220000002100 */
[----:B--2---:R-:W-:-:S02]  /*0090*/  IMAD.U32 R138, RZ, RZ, UR8 ;  /* 0x00000008ff8a7e24 */ /* 0x004fc4000f8e00ff */
[----:B------:R-:W-:-:S08]  /*00a0*/  IMAD.U32 R139, RZ, RZ, UR9 ;  /* 0x00000009ff8b7e24 */ /* 0x000fd0000f8e00ff */
[----:B-1----:R-:W-:Y:S01]  /*00b0*/  @P1 IMAD.MOV.U32 R4, RZ, RZ, R213 ;  /* 0x000000ffff041224 */ /* 0x002fe200078e00d5 */
[----:B---3--:R-:W5:Y:S01]  /*00c0*/  @P1 LDG.E.64 R138, desc[UR6][R138.64] ;  /* 0x000000068a8a1981 */ /* 0x008f62000c1e1b00 */
[----:B----4-:R-:W-:Y:S01]  /*00d0*/  @P1 MOV R5, R10 ;  /* 0x0000000a00051202 */ /* 0x010fe20000000f00 */
[----:B------:R-:W1:Y:S01]  /*00e0*/  LDC R9, c[0x0][0x360] ;  /* 0x0000d800ff097b82 */ /* 0x000e620000000800 */
[----:B0-----:R-:W-:-:S04]  /*00f0*/  ISETP.NE.U32.AND P0, PT, RZ, UR4, PT ;  /* 0x00000004ff007c0c */ /* 0x001fc8000bf05070 */
[----:B------:R-:W5:Y:S01]  /*0100*/  @P1 LDG.E.64 R4, desc[UR6][R4.64] ;  /* 0x0000000604041981 */ /* 0x000f62000c1e1b00 */
[----:B------:R-:W-:Y:S02]  /*0110*/  ISETP.NE.AND.EX P0, PT, RZ, UR5, PT, P0 ;  /* 0x00000005ff007c0c */ /* 0x000fe4000bf05300 */
[----:B------:R-:W0:Y:S01]  /*0120*/  @P1 LDC R11, c[0x0][0x460] ;  /* 0x00011800ff0b1b82 */ /* 0x000e220000000800 */
[----:B------:R-:W-:-:S10]  /*0130*/  LOP3.LUT R0, R8, 0x1f, RZ, 0xc0, !PT ;  /* 0x0000001f08007812 */ /* 0x000fd400078ec0ff */
[----:B------:R-:W2:Y:S08]  /*0140*/  @P0 LDC.64 R6, c[0x0][0x438] ;  /* 0x00010e00ff060b82 */ /* 0x000eb00000000a00 */
[----:B------:R-:W3:Y:S01]  /*0150*/  @P0 LDC.64 R2, c[0x0][0x3d0] ;  /* 0x0000f400ff020b82 */ /* 0x000ee20000000a00 */
[----:B--2---:R-:W-:-:S05]  /*0160*/  @P0 IMAD.WIDE.U32 R6, R0, 0x10, R6 ;  /* 0x0000001000060825 */ /* 0x004fca00078e0006 */
[----:B------:R-:W5:Y:S02]  /*0170*/  @P0 LDG.E.128 R68, desc[UR6][R6.64] ;  /* 0x0000000606440981 */ /* 0x000f64000c1e1d00 */
[----:B------:R-:W2:Y:S01]  /*0180*/  S2UR UR5, SR_CTAID.X ;  /* 0x00000000000579c3 */ /* 0x000ea20000002500 */
[----:B---3--:R-:W-:Y:S01]  /*0190*/  @P0 IMAD.WIDE.U32 R2, R0, 0x10, R2 ;  /* 0x0000001000020825 */ /* 0x008fe200078e0002 */
[----:B------:R-:W5:Y:S04]  /*01a0*/  @P0 LDG.E.128 R72, desc[UR6][R6.64+0x200] ;  /* 0x0002000606480981 */ /* 0x000f68000c1e1d00 */
[----:B------:R-:W5:Y:S04]  /*01b0*/  @P0 LDG.E.128 R76, desc[UR6][R6.64+0x400] ;  /* 0x00040006064c0981 */ /* 0x000f68000c1e1d00 */
[----:B------:R-:W5:Y:S04]  /*01c0*/  @P0 LDG.E.128 R80, desc[UR6][R6.64+0x600] ;  /* 0x0006000606500981 */ /* 0x000f68000c1e1d00 */
[----:B------:R-:W5:Y:S04]  /*01d0*/  @P0 LDG.E.128 R84, desc[UR6][R6.64+0x800] ;  /* 0x0008000606540981 */ /* 0x000f68000c1e1d00 */
[----:B------:R-:W5:Y:S04]  /*01e0*/  @P0 LDG.E.128 R88, desc[UR6][R6.64+0xa00] ;  /* 0x000a000606580981 */ /* 0x000f68000c1e1d00 */
[----:B------:R-:W5:Y:S01]  /*01f0*/  @P0 LDG.E.128 R44, desc[UR6][R2.64] ;  /* 0x00000006022c0981 */ /* 0x000f62000c1e1d00 */
[----:B--2---:R-:W-:-:S03]  /*0200*/  USHF.L.U32 UR4, UR5, 0x2, URZ ;  /* 0x0000000205047899 */ /* 0x004fc600080006ff */
[----:B------:R-:W5:Y:S04]  /*0210*/  @P0 LDG.E.128 R48, desc[UR6][R2.64+0x200] ;  /* 0x0002000602300981 */ /* 0x000f68000c1e1d00 */
[----:B------:R-:W5:Y:S04]  /*0220*/  @P0 LDG.E.128 R52, desc[UR6][R2.64+0x400] ;  /* 0x0004000602340981 */ /* 0x000f68000c1e1d00 */
[----:B------:R-:W5:Y:S04]  /*0230*/  @P0 LDG.E.128 R56, desc[UR6][R2.64+0x600] ;  /* 0x0006000602380981 */ /* 0x000f68000c1e1d00 */
[----:B------:R-:W5:Y:S04]  /*0240*/  @P0 LDG.E.128 R60, desc[UR6][R2.64+0x800] ;  /* 0x00080006023c0981 */ /* 0x000f68000c1e1d00 */
[----:B------:R2:W5:Y:S02]  /*0250*/  @P0 LDG.E.128 R64, desc[UR6][R2.64+0xa00] ;  /* 0x000a000602400981 */ /* 0x000564000c1e1d00 */
[--C-:B--2---:R-:W-:Y:S01]  /*0260*/  SHF.R.U32.HI R3, RZ, 0x5, R8.reuse ;  /* 0x00000005ff037819 */ /* 0x104fe20000011608 */
[----:B-1----:R-:W-:-:S03]  /*0270*/  IMAD R2, R9, UR5, R8 ;  /* 0x0000000509027c24 */ /* 0x002fc6000f8e0208 */
        /* <DEDUP_REMOVED lines=22> */
.L_x_2535:
[----:B------:R-:W0:Y:S01]  /*03e0*/  LDCU UR4, c[0x0][0x384] ;  /* 0x00007080ff0477ac */ /* 0x000e220008000800 */
[----:B-----5:R-:W-:-:S05]  /*03f0*/  @P1 IADD3 R213, P2, PT, R4, R11, RZ ;  /* 0x0000000b04d51210 */ /* 0x020fca0007f5e0ff */
[----:B------:R-:W-:-:S05]  /*0400*/  @P1 IMAD.X R10, RZ, RZ, R5, P2 ;  /* 0x000000ffff0a1224 */ /* 0x000fca00010e0605 */
[----:B------:R-:W-:Y:S02]  /*0410*/  SHF.R.U64 R4, R213, 0x2, R10 ;  /* 0x00000002d5047819 */ /* 0x000fe4000000120a */
[----:B0-----:R-:W-:-:S13]  /*0420*/  ISETP.GE.AND P0, PT, R3, UR4, PT ;  /* 0x0000000403007c0c */ /* 0x001fda000bf06270 */
[----:B------:R-:W-:Y:S05]  /*0430*/  @P0 EXIT ;  /* 0x000000000000094d */ /* 0x000fea0003800000 */
[----:B------:R-:W-:Y:S01]  /*0440*/  IMAD.HI.U32 R7, R4, -0x2daee0ad, RZ ;  /* 0xd2511f5304077827 */ /* 0x000fe200078e00ff */
[----:B------:R-:W-:Y:S01]  /*0450*/  SHF.R.U32.HI R13, RZ, 0x2, R10 ;  /* 0x00000002ff0d7819 */ /* 0x000fe2000001160a */
[----:B------:R-:W0:Y:S01]  /*0460*/  LDCU.64 UR4, c[0x0][0x398] ;  /* 0x00007300ff0477ac */ /* 0x000e220008000a00 */
[----:B------:R-:W-:Y:S01]  /*0470*/  IADD3 R170, PT, PT, R138, -0xe443238, RZ ;  /* 0xf1bbcdc88aaa7810 */ /* 0x000fe20007ffe0ff */
[C---:B------:R-:W-:Y:S01]  /*0480*/  IMAD.HI.U32 R5, R2.reuse, -0x326172a9, RZ ;  /* 0xcd9e8d5702057827 */ /* 0x040fe200078e00ff */
[----:B------:R-:W-:Y:S01]  /*0490*/  LOP3.LUT R7, R7, R139, RZ, 0x3c, !PT ;  /* 0x0000008b07077212 */ /* 0x000fe200078e3cff */
[----:B------:R-:W1:Y:S01]  /*04a0*/  LDCU UR11, c[0x0][0x404] ;  /* 0x00008080ff0b77ac */ /* 0x000e620008000800 */
[----:B------:R-:W-:Y:S01]  /*04b0*/  LOP3.LUT R213, R213, 0x3, RZ, 0xc0, !PT ;  /* 0x00000003d5d57812 */ /* 0x000fe200078ec0ff */
[----:B------:R-:W-:Y:S01]  /*04c0*/  IMAD R9, R2, -0x326172a9, RZ ;  /* 0xcd9e8d5702097824 */ /* 0x000fe200078e02ff */
[----:B------:R-:W-:Y:S01]  /*04d0*/  LOP3.LUT R5, R13, R5, R138, 0x96, !PT ;  /* 0x000000050d057212 */ /* 0x000fe200078e968a */
[----:B------:R-:W-:Y:S01]  /*04e0*/  IMAD.HI.U32 R6, R7, -0x326172a9, RZ ;  /* 0xcd9e8d5707067827 */ /* 0x000fe200078e00ff */
[----:B------:R-:W-:Y:S01]  /*04f0*/  PRMT R15, R63, 0x7632, R15 ;  /* 0x000076323f0f7816 */ /* 0x000fe2000000000f */
[----:B------:R-:W2:Y:S01]  /*0500*/  LDCU UR12, c[0x0][0x408] ;  /* 0x00008100ff0c77ac */ /* 0x000ea20008000800 */
[----:B------:R-:W-:Y:S01]  /*0510*/  PRMT R16, R86, 0x7632, R16 ;  /* 0x0000763256107816 */ /* 0x000fe20000000010 */
[----:B------:R-:W-:Y:S01]  /*0520*/  VIADD R10, R138, 0x9e3779b9 ;  /* 0x9e3779b98a0a7836 */ /* 0x000fe20000000000 */
[----:B------:R-:W-:Y:S01]  /*0530*/  PRMT R17, R62, 0x7632, R17 ;  /* 0x000076323e117816 */ /* 0x000fe20000000011 */
[----:B------:R-:W-:Y:S01]  /*0540*/  VIADD R12, R139, 0xbb67ae85 ;  /* 0xbb67ae858b0c7836 */ /* 0x000fe20000000000 */
[----:B------:R-:W-:Y:S01]  /*0550*/  PRMT R18, R85, 0x7632, R18 ;  /* 0x0000763255127816 */ /* 0x000fe20000000012 */
[----:B------:R-:W-:Y:S01]  /*0560*/  IMAD R11, R4, -0x2daee0ad, RZ ;  /* 0xd2511f53040b7824 */ /* 0x000fe200078e02ff */
[----:B------:R-:W-:Y:S01]  /*0570*/  LOP3.LUT R6, R10, R9, R6, 0x96, !PT ;  /* 0x000000090a067212 */ /* 0x000fe200078e9606 */
[----:B------:R-:W-:Y:S01]  /*0580*/  IMAD.HI.U32 R8, R5, -0x2daee0ad, RZ ;  /* 0xd2511f5305087827 */ /* 0x000fe200078e00ff */
[----:B------:R-:W-:Y:S01]  /*0590*/  IADD3 R9, PT, PT, R138, 0x3c6ef372, RZ ;  /* 0x3c6ef3728a097810 */ /* 0x000fe20007ffe0ff */
[----:B0-----:R-:W-:Y:S01]  /*05a0*/  UISETP.NE.U32.AND UP0, UPT, UR4, URZ, UPT ;  /* 0x000000ff0400728c */ /* 0x001fe2000bf05070 */
[----:B------:R-:W-:Y:S01]  /*05b0*/  PRMT R19, R61, 0x7632, R19 ;  /* 0x000076323d137816 */ /* 0x000fe20000000013 */
[----:B------:R-:W-:Y:S01]  /*05c0*/  IMAD R10, R7, -0x326172a9, RZ ;  /* 0xcd9e8d57070a7824 */ /* 0x000fe200078e02ff */
[----:B------:R-:W-:Y:S01]  /*05d0*/  LOP3.LUT R8, R12, R11, R8, 0x96, !PT ;  /* 0x0000000b0c087212 */ /* 0x000fe200078e9608 */
[----:B------:R-:W-:Y:S01]  /*05e0*/  IMAD R12, R5, -0x2daee0ad, RZ ;  /* 0xd2511f53050c7824 */ /* 0x000fe200078e02ff */
[----:B------:R-:W-:Y:S01]  /*05f0*/  UISETP.NE.AND.EX UP0, UPT, UR5, URZ, UPT, UP0 ;  /* 0x000000ff0500728c */ /* 0x000fe2000bf05300 */
[----:B------:R-:W-:Y:S01]  /*0600*/  IMAD.HI.U32 R5, R6, -0x2daee0ad, RZ ;  /* 0xd2511f5306057827 */ /* 0x000fe200078e00ff */
[----:B------:R-:W-:Y:S01]  /*0610*/  PRMT R20, R84, 0x7632, R20 ;  /* 0x0000763254147816 */ /* 0x000fe20000000014 */
[----:B------:R-:W0:Y:S01]  /*0620*/  LDCU UR4, c[0x0][0x388] ;  /* 0x00007100ff0477ac */ /* 0x000e220008000800 */
[----:B------:R-:W-:Y:S01]  /*0630*/  PRMT R21, R60, 0x7632, R21 ;  /* 0x000076323c157816 */ /* 0x000fe20000000015 */
[----:B------:R-:W-:Y:S01]  /*0640*/  VIADD R11, R139, 0x76cf5d0a ;  /* 0x76cf5d0a8b0b7836 */ /* 0x000fe20000000000 */
[----:B------:R-:W-:Y:S01]  /*0650*/  PRMT R22, R83, 0x7632, R22 ;  /* 0x0000763253167816 */ /* 0x000fe20000000016 */
[----:B------:R-:W-:Y:S01]  /*0660*/  IMAD.HI.U32 R7, R8, -0x326172a9, RZ ;  /* 0xcd9e8d5708077827 */ /* 0x000fe200078e00ff */
[----:B------:R-:W-:Y:S01]  /*0670*/  PRMT R23, R59, 0x7632, R23 ;  /* 0x000076323b177816 */ /* 0x000fe20000000017 */
[----:B------:R-:W3:Y:S01]  /*0680*/  LDCU.U8 UR5, c[0x0][0x410] ;  /* 0x00008200ff0577ac */ /* 0x000ee20008000000 */
[----:B------:R-:W-:Y:S01]  /*0690*/  LOP3.LUT R5, R11, R12, R5, 0x96, !PT ;  /* 0x0000000c0b057212 */ /* 0x000fe200078e9605 */
[----:B------:R-:W-:Y:S01]  /*06a0*/  IMAD R11, R6, -0x2daee0ad, RZ ;  /* 0xd2511f53060b7824 */ /* 0x000fe200078e02ff */
[----:B------:R-:W-:Y:S01]  /*06b0*/  LOP3.LUT R7, R9, R10, R7, 0x96, !PT ;  /* 0x0000000a09077212 */ /* 0x000fe200078e9607 */
[----:B------:R-:W-:Y:S01]  /*06c0*/  IMAD R9, R8, -0x326172a9, RZ ;  /* 0xcd9e8d5708097824 */ /* 0x000fe200078e02ff */
[----:B------:R-:W-:Y:S01]  /*06d0*/  PRMT R24, R82, 0x7632, R24 ;  /* 0x0000763252187816 */ /* 0x000fe20000000018 */
[----:B------:R-:W-:Y:S01]  /*06e0*/  IMAD.HI.U32 R6, R5, -0x326172a9, RZ ;  /* 0xcd9e8d5705067827 */ /* 0x000fe200078e00ff */
[----:B------:R-:W-:Y:S01]  /*06f0*/  PRMT R25, R58, 0x7632, R25 ;  /* 0x000076323a197816 */ /* 0x000fe20000000019 */
[----:B------:R-:W4:Y:S01]  /*0700*/  LDCU UR10, c[0x0][0x448] ;  /* 0x00008900ff0a77ac */ /* 0x000f220008000800 */
[----:B------:R-:W-:Y:S01]  /*0710*/  PRMT R26, R81, 0x7632, R26 ;  /* 0x00007632511a7816 */ /* 0x000fe2000000001a */
[----:B------:R-:W-:Y:S01]  /*0720*/  VIADD R8, R138, 0xdaa66d2b ;  /* 0xdaa66d2b8a087836 */ /* 0x000fe20000000000 */
[----:B------:R-:W-:Y:S01]  /*0730*/  PRMT R27, R57, 0x7632, R27 ;  /* 0x00007632391b7816 */ /* 0x000fe2000000001b */
[----:B------:R-:W-:Y:S01]  /*0740*/  VIADD R12, R139, 0x32370b8f ;  /* 0x32370b8f8b0c7836 */ /* 0x000fe20000000000 */
[----:B------:R-:W-:Y:S01]  /*0750*/  PRMT R28, R80, 0x7632, R28 ;  /* 0x00007632501c7816 */ /* 0x000fe2000000001c */
[----:B------:R-:W-:Y:S01]  /*0760*/  IMAD.HI.U32 R10, R7, -0x2daee0ad, RZ ;  /* 0xd2511f53070a7827 */ /* 0x000fe200078e00ff */
[----:B------:R-:W-:Y:S01]  /*0770*/  LOP3.LUT R6, R8, R9, R6, 0x96, !PT ;  /* 0x0000000908067212 */ /* 0x000fe200078e9606 */
[----:B------:R-:W0:Y:S01]  /*0780*/  LDCU.64 UR8, c[0x0][0x3a0] ;  /* 0x00007400ff0877ac */ /* 0x000e220008000a00 */
[----:B------:R-:W-:Y:S01]  /*0790*/  IADD3 R9, PT, PT, R138, 0x78dde6e4, RZ ;  /* 0x78dde6e48a097810 */ /* 0x000fe20007ffe0ff */
[----:B------:R-:W-:Y:S01]  /*07a0*/  IMAD R8, R5, -0x326172a9, RZ ;  /* 0xcd9e8d5705087824 */ /* 0x000fe200078e02ff */
[----:B------:R-:W-:Y:S01]  /*07b0*/  LOP3.LUT R10, R12, R11, R10, 0x96, !PT ;  /* 0x0000000b0c0a7212 */ /* 0x000fe200078e960a */
[----:B------:R-:W-:Y:S01]  /*07c0*/  IMAD R12, R7, -0x2daee0ad, RZ ;  /* 0xd2511f53070c7824 */ /* 0x000fe200078e02ff */
[----:B------:R-:W-:Y:S01]  /*07d0*/  PRMT R29, R56, 0x7632, R29 ;  /* 0x00007632381d7816 */ /* 0x000fe2000000001d */
[----:B------:R-:W-:Y:S01]  /*07e0*/  IMAD.HI.U32 R7, R6, -0x2daee0ad, RZ ;  /* 0xd2511f5306077827 */ /* 0x000fe200078e00ff */
[----:B------:R-:W-:-:S02]  /*07f0*/  PRMT R30, R79, 0x7632, R30 ;  /* 0x000076324f1e7816 */ /* 0x000fc4000000001e */
[----:B------:R-:W-:Y:S01]  /*0800*/  PRMT R31, R55, 0x7632, R31 ;  /* 0x00007632371f7816 */ /* 0x000fe2000000001f */
[----:B------:R-:W-:Y:S01]  /*0810*/  VIADD R11, R139, 0xed9eba14 ;  /* 0xed9eba148b0b7836 */ /* 0x000fe20000000000 */
[----:B------:R-:W-:Y:S01]  /*0820*/  PRMT R32, R78, 0x7632, R32 ;  /* 0x000076324e207816 */ /* 0x000fe20000000020 */
[----:B------:R-:W-:Y:S01]  /*0830*/  IMAD.HI.U32 R5, R10, -0x326172a9, RZ ;  /* 0xcd9e8d570a057827 */ /* 0x000fe200078e00ff */
[----:B------:R-:W-:Y:S02]  /*0840*/  PRMT R33, R54, 0x7632, R33 ;  /* 0x0000763236217816 */ /* 0x000fe40000000021 */
[----:B------:R-:W-:Y:S01]  /*0850*/  LOP3.LUT R7, R11, R12, R7, 0x96, !PT ;  /* 0x0000000c0b077212 */ /* 0x000fe200078e9607 */
        /* <DEDUP_REMOVED lines=9> */
[----:B------:R-:W-:Y:S01]  /*08f0*/  VIADD R14, R139, 0xa9066899 ;  /* 0xa90668998b0e7836 */ /* 0x000fe20000000000 */
[----:B------:R-:W-:Y:S01]  /*0900*/  PRMT R38, R75, 0x7632, R38 ;  /* 0x000076324b267816 */ /* 0x000fe20000000026 */
[----:B------:R-:W-:Y:S01]  /*0910*/  IMAD.HI.U32 R8, R5, -0x2daee0ad, RZ ;  /* 0xd2511f5305087827 */ /* 0x000fe200078e00ff */
[----:B------:R-:W-:Y:S02]  /*0920*/  LOP3.LUT R6, R10, R9, R6, 0x96, !PT ;  /* 0x000000090a067212 */ /* 0x000fe400078e9606 */
[----:B------:R-:W-:Y:S01]  /*0930*/  IADD3 R9, PT, PT, R138, -0x4ab325aa, RZ ;  /* 0xb54cda568a097810 */ /* 0x000fe20007ffe0ff */
        /* <DEDUP_REMOVED lines=14> */
[----:B------:R-:W-:Y:S01]  /*0a20*/  VIADD R10, R138, 0x5384540f ;  /* 0x5384540f8a0a7836 */ /* 0x000fe20000000000 */
[----:B------:R-:W-:Y:S01]  /*0a30*/  PRMT R43, R49, 0x7632, R43 ;  /* 0x00007632312b7816 */ /* 0x000fe2000000002b */
[----:B------:R-:W-:Y:S01]  /*0a40*/  IMAD R9, R8, -0x326172a9, RZ ;  /* 0xcd9e8d5708097824 */ /* 0x000fe200078e02ff */
[----:B------:R-:W-:Y:S01]  /*0a50*/  PRMT R120, R72, 0x7632, R120 ;  /* 0x0000763248787816 */ /* 0x000fe20000000078 */
[----:B------:R-:W-:Y:S01]  /*0a60*/  IMAD.HI.U32 R6, R7, -0x326172a9, RZ ;  /* 0xcd9e8d5707067827 */ /* 0x000fe200078e00ff */
[----:B------:R-:W-:-:S02]  /*0a70*/  PRMT R121, R48, 0x7632, R121 ;  /* 0x0000763230797816 */ /* 0x000fc40000000079 */
[----:B------:R-:W-:Y:S01]  /*0a80*/  PRMT R122, R71, 0x7632, R122 ;  /* 0x00007632477a7816 */ /* 0x000fe2000000007a */
[----:B------:R-:W-:Y:S01]  /*0a90*/  IMAD.HI.U32 R8, R5, -0x2daee0ad, RZ ;  /* 0xd2511f5305087827 */ /* 0x000fe200078e00ff */
[----:B------:R-:W-:Y:S02]  /*0aa0*/  LOP3.LUT R6, R10, R9, R6, 0x96, !PT ;  /* 0x000000090a067212 */ /* 0x000fe400078e9606 */
[----:B------:R-:W-:Y:S01]  /*0ab0*/  PRMT R9, R66, 0x7632, R9 ;  /* 0x0000763242097816 */ /* 0x000fe20000000009 */
[----:B------:R-:W-:Y:S01]  /*0ac0*/  VIADD R12, R139, 0x1fd5c5a3 ;  /* 0x1fd5c5a38b0c7836 */ /* 0x000fe20000000000 */
[----:B------:R-:W-:Y:S01]  /*0ad0*/  PRMT R123, R47, 0x7632, R123 ;  /* 0x000076322f7b7816 */ /* 0x000fe2000000007b */
[----:B------:R-:W-:Y:S01]  /*0ae0*/  IMAD R10, R7, -0x326172a9, RZ ;  /* 0xcd9e8d57070a7824 */ /* 0x000fe200078e02ff */
[----:B------:R-:W-:Y:S01]  /*0af0*/  PRMT R124, R70, 0x7632, R124 ;  /* 0x00007632467c7816 */ /* 0x000fe2000000007c */
[----:B------:R-:W-:Y:S01]  /*0b00*/  IMAD.HI.U32 R7, R6, -0x2daee0ad, RZ ;  /* 0xd2511f5306077827 */ /* 0x000fe200078e00ff */
[----:B------:R-:W-:-:S02]  /*0b10*/  LOP3.LUT R8, R12, R11, R8, 0x96, !PT ;  /* 0x0000000b0c087212 */ /* 0x000fc400078e9608 */
[----:B------:R-:W-:Y:S01]  /*0b20*/  PRMT R11, R65, 0x7632, R11 ;  /* 0x00007632410b7816 */ /* 0x000fe2000000000b */
[----:B------:R-:W-:Y:S01]  /*0b30*/  IMAD R12, R5, -0x2daee0ad, RZ ;  /* 0xd2511f53050c7824 */ /* 0x000fe200078e02ff */
[----:B------:R-:W-:Y:S01]  /*0b40*/  PRMT R125, R46, 0x7632, R125 ;  /* 0x000076322e7d7816 */ /* 0x000fe2000000007d */
[----:B------:R-:W-:Y:S01]  /*0b50*/  VIADD R158, R139, 0xdb3d7428 ;  /* 0xdb3d74288b9e7836 */ /* 0x000fe20000000000 */
[----:B------:R-:W-:Y:S01]  /*0b60*/  PRMT R126, R69, 0x7632, R126 ;  /* 0x00007632457e7816 */ /* 0x000fe2000000007e */
[----:B------:R-:W-:Y:S01]  /*0b70*/  IMAD.HI.U32 R5, R8, -0x326172a9, RZ ;  /* 0xcd9e8d5708057827 */ /* 0x000fe200078e00ff */
[----:B------:R-:W-:Y:S02]  /*0b80*/  PLOP3.LUT P0, PT, PT, PT, UP0, 0x80, 0x8 ;  /* 0x000000000008781c */ /* 0x000fe40003f0f008 */
[----:B------:R-:W-:Y:S01]  /*0b90*/  LOP3.LUT R158, R158, R12, R7, 0x96, !PT ;  /* 0x0000000c9e9e7212 */ /* 0x000fe200078e9607 */
[----:B------:R-:W-:Y:S01]  /*0ba0*/  IMAD R8, R8, -0x326172a9, RZ ;  /* 0xcd9e8d5708087824 */ /* 0x000fe200078e02ff */
[----:B------:R-:W-:Y:S01]  /*0bb0*/  LOP3.LUT R170, R170, R10, R5, 0x96, !PT ;  /* 0x0000000aaaaa7212 */ /* 0x000fe200078e9605 */
[----:B------:R-:W-:Y:S01]  /*0bc0*/  VIADD R5, R138, 0x8ff34781 ;  /* 0x8ff347818a057836 */ /* 0x000fe20000000000 */
[----:B------:R-:W-:Y:S01]  /*0bd0*/  PRMT R10, R89, 0x7632, R10 ;  /* 0x00007632590a7816 */ /* 0x000fe2000000000a */
[----:B------:R-:W-:Y:S01]  /*0be0*/  IMAD.HI.U32 R159, R158, -0x326172a9, RZ ;  /* 0xcd9e8d579e9f7827 */ /* 0x000fe200078e00ff */
[----:B------:R-:W-:-:S02]  /*0bf0*/  PRMT R12, R88, 0x7632, R12 ;  /* 0x00007632580c7816 */ /* 0x000fc4000000000c */
[----:B------:R-:W-:Y:S01]  /*0c00*/  PRMT R127, R45, 0x7632, R127 ;  /* 0x000076322d7f7816 */ /* 0x000fe2000000007f */
[----:B------:R-:W-:Y:S01]  /*0c10*/  VIADD R7, R139, 0x96a522ad ;  /* 0x96a522ad8b077836 */ /* 0x000fe20000000000 */
[----:B------:R-:W-:Y:S01]  /*0c20*/  LOP3.LUT R159, R5, R8, R159, 0x96, !PT ;  /* 0x00000008059f7212 */ /* 0x000fe200078e969f */
[----:B------:R-:W-:Y:S01]  /*0c30*/  IMAD R6, R6, -0x2daee0ad, RZ ;  /* 0xd2511f5306067824 */ /* 0x000fe200078e02ff */
[----:B------:R-:W-:Y:S01]  /*0c40*/  MOV R5, R13 ;  /* 0x0000000d00057202 */ /* 0x000fe20000000f00 */
[----:B------:R-:W-:Y:S01]  /*0c50*/  IMAD.HI.U32 R161, R170, -0x2daee0ad, RZ ;  /* 0xd2511f53aaa17827 */ /* 0x000fe200078e00ff */
[----:B------:R-:W-:Y:S02]  /*0c60*/  PRMT R8, R90, 0x7632, R8 ;  /* 0x000076325a087816 */ /* 0x000fe40000000008 */
[----:B------:R-:W-:Y:S01]  /*0c70*/  PRMT R13, R64, 0x7632, R13 ;  /* 0x00007632400d7816 */ /* 0x000fe2000000000d */
[----:B------:R-:W-:Y:S01]  /*0c80*/  IMAD.MOV.U32 R130, RZ, RZ, RZ ;  /* 0x000000ffff827224 */ /* 0x000fe200078e00ff */
[----:B------:R-:W-:Y:S01]  /*0c90*/  LOP3.LUT R161, R7, R6, R161, 0x96, !PT ;  /* 0x0000000607a17212 */ /* 0x000fe200078e96a1 */
[----:B------:R-:W-:Y:S01]  /*0ca0*/  IMAD R158, R158, -0x326172a9, RZ ;  /* 0xcd9e8d579e9e7824 */ /* 0x000fe200078e02ff */
[----:B------:R-:W-:Y:S01]  /*0cb0*/  PRMT R6, R91, 0x7632, R6 ;  /* 0x000076325b067816 */ /* 0x000fe20000000006 */
[----:B------:R-:W-:Y:S01]  /*0cc0*/  IMAD R170, R170, -0x2daee0ad, RZ ;  /* 0xd2511f53aaaa7824 */ /* 0x000fe200078e02ff */
[----:B------:R-:W-:-:S02]  /*0cd0*/  PRMT R7, R67, 0x7632, R7 ;  /* 0x0000763243077816 */ /* 0x000fc40000000007 */
[----:B------:R-:W-:Y:S02]  /*0ce0*/  PRMT R128, R68, 0x7632, R128 ;  /* 0x0000763244807816 */ /* 0x000fe40000000080 */
[----:B01234-:R-:W-:-:S07]  /*0cf0*/  PRMT R129, R44, 0x7632, R129 ;  /* 0x000076322c817816 */ /* 0x01ffce0000000081 */
.L_x_3275:
[----:B------:R-:W-:Y:S01]  /*0d00*/  ISETP.NE.U32.AND P1, PT, RZ, UR8, PT ;  /* 0x00000008ff007c0c */ /* 0x000fe2000bf25070 */
[----:B0-----:R-:W0:Y:S01]  /*0d10*/  LDC.64 R118, c[0x0][0x390] ;  /* 0x0000e400ff767b82 */ /* 0x001e220000000a00 */
[----:B------:R-:W-:Y:S02]  /*0d20*/  IMAD R100, R3, UR4, RZ ;  /* 0x0000000403647c24 */ /* 0x000fe4000f8e02ff */
[----:B------:R-:W-:-:S03]  /*0d30*/  ISETP.NE.AND.EX P1, PT, RZ, UR9, PT, P1 ;  /* 0x00000009ff007c0c */ /* 0x000fc6000bf25310 */
[----:B------:R-:W-:Y:S02]  /*0d40*/  SHF.R.S32.HI R101, RZ, 0x1f, R100 ;  /* 0x0000001fff657819 */ /* 0x000fe40000011464 */
[----:B------:R-:W1:Y:S02]  /*0d50*/  @P0 LDC.64 R106, c[0x0][0x398] ;  /* 0x0000e600ff6a0b82 */ /* 0x000e640000000a00 */
[----:B------:R-:W-:-:S04]  /*0d60*/  LEA.HI R101, R101, R100, RZ, 0x3 ;  /* 0x0000006465657211 */ /* 0x000fc800078f18ff */
[----:B------:R-:W-:Y:S02]  /*0d70*/  LEA.HI.SX32 R104, R101, R0, 0x1d ;  /* 0x0000000065687211 */ /* 0x000fe400078feaff */
[----:B------:R-:W2:Y:S03]  /*0d80*/  @P1 LDC.64 R108, c[0x0][0x3a0] ;  /* 0x0000e800ff6c1b82 */ /* 0x000ea60000000a00 */
[----:B0-----:R-:W-:-:S05]  /*0d90*/  IMAD.WIDE.U32 R100, R104, 0x10, R118 ;  /* 0x0000001068647825 */ /* 0x001fca00078e0076 */
[----:B------:R-:W0:Y:S01]  /*0da0*/  LDC.64 R114, c[0x0][0x398] ;  /* 0x0000e600ff727b82 */ /* 0x000e220000000a00 */
[----:B------:R-:W5:Y:S01]  /*0db0*/  LDG.E.128 R100, desc[UR6][R100.64] ;  /* 0x0000000664647981 */ /* 0x000f62000c1e1d00 */
[----:B-1----:R-:W-:-:S05]  /*0dc0*/  @P0 IMAD.WIDE.U32 R106, R104, 0x10, R106 ;  /* 0x00000010686a0825 */ /* 0x002fca00078e006a */
[----:B------:R1:W5:Y:S01]  /*0dd0*/  @P0 LDG.E.128 R92, desc[UR6][R106.64] ;  /* 0x000000066a5c0981 */ /* 0x000362000c1e1d00 */
[----:B--2---:R-:W-:-:S05]  /*0de0*/  @P1 IMAD.WIDE.U32 R108, R104, 0x10, R108 ;  /* 0x00000010686c1825 */ /* 0x004fca00078e006c */
[----:B------:R1:W5:Y:S01]  /*0df0*/  @P1 LDG.E.128 R96, desc[UR6][R108.64] ;  /* 0x000000066c601981 */ /* 0x000362000c1e1d00 */
[----:B0-----:R-:W-:-:S04]  /*0e00*/  ISETP.NE.U32.AND P0, PT, R114, RZ, PT ;  /* 0x000000ff7200720c */ /* 0x001fc80003f05070 */
[----:B------:R-:W-:Y:S01]  /*0e10*/  ISETP.NE.AND.EX P0, PT, R115, RZ, PT, P0 ;  /* 0x000000ff7300720c */ /* 0x000fe20003f05300 */
[C---:B------:R-:W-:Y:S01]  /*0e20*/  VIADD R165, R138.reuse, 0xb54cda56 ;  /* 0xb54cda568aa57836 */ /* 0x040fe20000000000 */
[C---:B------:R-:W-:Y:S01]  /*0e30*/  IADD3 R157, PT, PT, R138.reuse, 0x5384540f, RZ ;  /* 0x5384540f8a9d7810 */ /* 0x040fe20007ffe0ff */
[C---:B------:R-:W-:Y:S01]  /*0e40*/  VIADD R163, R139.reuse, 0x96a522ad ;  /* 0x96a522ad8ba37836 */ /* 0x040fe20000000000 */
[C---:B------:R-:W-:Y:S01]  /*0e50*/  IADD3 R153, PT, PT, R138.reuse, -0x61c88647, RZ ;  /* 0x9e3779b98a997810 */ /* 0x040fe20007ffe0ff */
[C---:B------:R-:W-:Y:S01]  /*0e60*/  VIADD R156, R138.reuse, 0xf1bbcdc8 ;  /* 0xf1bbcdc88a9c7836 */ /* 0x040fe20000000000 */
[C---:B------:R-:W-:Y:S01]  /*0e70*/  IADD3 R149, PT, PT, R139.reuse, -0x56f99767, RZ ;  /* 0xa90668998b957810 */ /* 0x040fe20007ffe0ff */
[----:B------:R-:W-:Y:S01]  /*0e80*/  VIADD R155, R139, 0x646e171e ;  /* 0x646e171e8b9b7836 */ /* 0x000fe20000000000 */
[C---:B------:R-:W-:Y:S01]  /*0e90*/  IADD3 R145, PT, PT, R138.reuse, 0x1715609d, RZ ;  /* 0x1715609d8a917810 */ /* 0x040fe20007ffe0ff */
[C---:B------:R-:W-:Y:S02]  /*0ea0*/  VIADD R154, R138.reuse, 0xdaa66d2b ;  /* 0xdaa66d2b8a9a7836 */ /* 0x040fe40000000000 */
[----:B------:R-:W-:-:S02]  /*0eb0*/  VIADD R152, R138, 0x3c6ef372 ;  /* 0x3c6ef3728a987836 */ /* 0x000fc40000000000 */
[C---:B------:R-:W-:Y:S02]  /*0ec0*/  VIADD R151, R138.reuse, 0x78dde6e4 ;  /* 0x78dde6e48a977836 */ /* 0x040fe40000000000 */
[C---:B------:R-:W-:Y:S02]  /*0ed0*/  VIADD R150, R139.reuse, 0x1fd5c5a3 ;  /* 0x1fd5c5a38b967836 */ /* 0x040fe40000000000 */
[C---:B------:R-:W-:Y:S02]  /*0ee0*/  VIADD R148, R139.reuse, 0xdb3d7428 ;  /* 0xdb3d74288b947836 */ /* 0x040fe40000000000 */
[----:B------:R-:W-:Y:S02]  /*0ef0*/  VIADD R147, R139, 0x32370b8f ;  /* 0x32370b8f8b937836 */ /* 0x000fe40000000000 */
[----:B------:R-:W-:Y:S02]  /*0f00*/  VIADD R146, R138, 0x8ff34781 ;  /* 0x8ff347818a927836 */ /* 0x000fe40000000000 */
[----:B------:R-:W-:Y:S01]  /*0f10*/  IMAD.MOV.U32 R144, RZ, RZ, 0x2f800000 ;  /* 0x2f800000ff907424 */ /* 0x000fe200078e00ff */
[----:B-1----:R-:W-:Y:S06]  /*0f20*/  @P0 BRA `(.L_x_2536) ;  /* 0x0000002800c00947 */ /* 0x002fec0003800000 */
        /* <DEDUP_REMOVED lines=16> */
.L_x_2539:
        /* <DEDUP_REMOVED lines=13> */
.L_x_2541:
[----:B------:R-:W-:Y:S05]  /*1100*/  BSYNC.RECONVERGENT B1 ;  /* 0x0000000000017941 */ /* 0x000fea0003800200 */
.L_x_2540:
        /* <DEDUP_REMOVED lines=8> */
[----:B------:R-:W-:-:S04]  /*1190*/  IMAD.WIDE.U32 R108, R109, -0x2daee0ad, RZ ;  /* 0xd2511f536d6c7825 */ /* 0x000fc800078e00ff */
[----:B------:R-:W-:Y:S02]  /*11a0*/  VIADD R105, R139, 0x76cf5d0a ;  /* 0x76cf5d0a8b697836 */ /* 0x000fe40000000000 */
[----:B------:R-:W-:-:S03]  /*11b0*/  IMAD.WIDE.U32 R110, R110, -0x326172a9, RZ ;  /* 0xcd9e8d576e6e7825 */ /* 0x000fc600078e00ff */
[----:B------:R-:W-:Y:S01]  /*11c0*/  LOP3.LUT R112, R105, R112, R109, 0x96, !PT ;  /* 0x0000007069707212 */ /* 0x000fe200078e966d */
[----:B------:R-:W-:Y:S01]  /*11d0*/  IMAD.MOV.U32 R105, RZ, RZ, R170 ;  /* 0x000000ffff697224 */ /* 0x000fe200078e00aa */
[----:B------:R-:W-:-:S03]  /*11e0*/  LOP3.LUT R106, R152, R106, R111, 0x96, !PT ;  /* 0x0000006a986a7212 */ /* 0x000fc600078e966f */
[----:B------:R-:W-:-:S04]  /*11f0*/  IMAD.WIDE.U32 R112, R112, -0x326172a9, RZ ;  /* 0xcd9e8d5770707825 */ /* 0x000fc800078e00ff */
[----:B------:R-:W-:Y:S01]  /*1200*/  IMAD.WIDE.U32 R106, R106, -0x2daee0ad, RZ ;  /* 0xd2511f536a6a7825 */ /* 0x000fe200078e00ff */
[----:B------:R-:W-:Y:S02]  /*1210*/  LOP3.LUT R109, R154, R110, R113, 0x96, !PT ;  /* 0x0000006e9a6d7212 */ /* 0x000fe400078e9671 */
[----:B------:R-:W-:Y:S02]  /*1220*/  IADD3 R113, PT, PT, R139, -0x126145ec, RZ ;  /* 0xed9eba148b717810 */ /* 0x000fe40007ffe0ff */
[----:B------:R-:W-:Y:S01]  /*1230*/  LOP3.LUT R110, R147, R108, R107, 0x96, !PT ;  /* 0x0000006c936e7212 */ /* 0x000fe200078e966b */
[----:B------:R-:W-:-:S04]  /*1240*/  IMAD.WIDE.U32 R108, R109, -0x2daee0ad, RZ ;  /* 0xd2511f536d6c7825 */ /* 0x000fc800078e00ff */
[----:B------:R-:W-:Y:S01]  /*1250*/  IMAD.WIDE.U32 R110, R110, -0x326172a9, RZ ;  /* 0xcd9e8d576e6e7825 */ /* 0x000fe200078e00ff */
[----:B------:R-:W-:-:S04]  /*1260*/  LOP3.LUT R113, R113, R106, R109, 0x96, !PT ;  /* 0x0000006a71717212 */ /* 0x000fc800078e966d */
        /* <DEDUP_REMOVED lines=21> */
[----:B------:R-:W-:-:S07]  /*13c0*/  IMAD.MOV.U32 R108, RZ, RZ, RZ ;  /* 0x000000ffff6c7224 */ /* 0x000fce00078e00ff */
.L_x_2538:
[----:B------:R-:W-:Y:S05]  /*13d0*/  BSYNC.RECONVERGENT B0 ;  /* 0x0000000000007941 */ /* 0x000fea0003800200 */
.L_x_2537:
[----:B------:R-:W-:Y:S01]  /*13e0*/  I2FP.F32.U32 R105, R105 ;  /* 0x0000006900697245 */ /* 0x000fe20000201000 */
[----:B-----5:R-:W-:Y:S01]  /*13f0*/  IMAD.U32 R106, R100, 0x10000, RZ ;  /* 0x00010000646a7824 */ /* 0x020fe200078e00ff */
[----:B------:R-:W-:Y:S01]  /*1400*/  MOV R143, UR12 ;  /* 0x0000000c008f7c02 */ /* 0x000fe20008000f00 */
[----:B------:R-:W-:Y:S01]  /*1410*/  IMAD.U32 R142, RZ, RZ, UR11 ;  /* 0x0000000bff8e7e24 */ /* 0x000fe2000f8e00ff */
[----:B------:R-:W-:Y:S01]  /*1420*/  ISETP.NE.AND P2, PT, R108, 0x1, PT ;  /* 0x000000016c00780c */ /* 0x000fe20003f45270 */
[----:B------:R-:W-:Y:S01]  /*1430*/  FFMA.FTZ R105, R105, R144, 1.1641532182693481445e-10 ;  /* 0x2f00000069697423 */ /* 0x000fe20000010090 */
[----:B------:R-:W-:Y:S01]  /*1440*/  LOP3.LUT R131, R131, 0xfffffff7, RZ, 0xc0, !PT ;  /* 0xfffffff783837812 */ /* 0x000fe200078ec0ff */
[----:B------:R-:W-:Y:S01]  /*1450*/  FMUL.FTZ R106, R106, R143 ;  /* 0x0000008f6a6a7220 */ /* 0x000fe20000410000 */
[----:B------:R-:W-:Y:S01]  /*1460*/  BSSY.RECONVERGENT B0, `(.L_x_2542) ;  /* 0x000004f000007945 */ /* 0x000fe20003800200 */
[----:B------:R-:W-:Y:S01]  /*1470*/  PRMT R100, R100, 0x7632, R100 ;  /* 0x0000763264647816 */ /* 0x000fe20000000064 */
[----:B------:R-:W-:Y:S01]  /*1480*/  IMAD.MOV.U32 R109, RZ, RZ, 0x2 ;  /* 0x00000002ff6d7424 */ /* 0x000fe200078e00ff */
[----:B------:R-:W-:Y:S01]  /*1490*/  FSETP.GTU.FTZ.AND P0, PT, R105, R142, PT ;  /* 0x0000008e6900720b */ /* 0x000fe20003f1c000 */
[----:B------:R-:W-:Y:S01]  /*14a0*/  @P1 IMAD.U32 R105, R96, 0x10000, RZ ;  /* 0x0001000060691824 */ /* 0x000fe200078e00ff */
[----:B------:R-:W-:-:S02]  /*14b0*/  MOV R107, R158 ;  /* 0x0000009e006b7202 */ /* 0x000fc40000000f00 */
        /* <DEDUP_REMOVED lines=14> */
.L_x_2544:
        /* <DEDUP_REMOVED lines=13> */
.L_x_2546:
[----:B------:R-:W-:Y:S05]  /*1670*/  BSYNC.RECONVERGENT B1 ;  /* 0x0000000000017941 */ /* 0x000fea0003800200 */
.L_x_2545:
[----:B------:R-:W-:Y:S01]  /*1680*/  IMAD.WIDE.U32 R116, R2, -0x326172a9, RZ ;  /* 0xcd9e8d5702747825 */ /* 0x000fe200078e00ff */
[----:B------:R-:W-:Y:S02]  /*1690*/  LOP3.LUT R108, R130, R113, R139, 0x96, !PT ;  /* 0x00000071826c7212 */ /* 0x000fe400078e968b */
[----:B------:R-:W-:Y:S02]  /*16a0*/  IADD3 R107, PT, PT, R139, -0x4498517b, RZ ;  /* 0xbb67ae858b6b7810 */ /* 0x000fe40007ffe0ff */
        /* <DEDUP_REMOVED lines=21> */
[----:B------:R-:W-:-:S03]  /*1800*/  LOP3.LUT R113, R145, R116, R109, 0x96, !PT ;  /* 0x0000007491717212 */ /* 0x000fc600078e966d */
[----:B------:R-:W-:Y:S01]  /*1810*/  IMAD.MOV.U32 R107, RZ, RZ, R160 ;  /* 0x000000ffff6b7224 */ /* 0x000fe200078e00a0 */
        /* <DEDUP_REMOVED lines=12> */
[----:B------:R-:W-:Y:S01]  /*18e0*/  IMAD.MOV.U32 R109, RZ, RZ, RZ ;  /* 0x000000ffff6d7224 */ /* 0x000fe200078e00ff */
[----:B------:R-:W-:Y:S01]  /*18f0*/  LOP3.LUT R110, R156, R110, R113, 0x96, !PT ;  /* 0x0000006e9c6e7212 */ /* 0x000fe200078e9671 */
[----:B------:R-:W-:-:S04]  /*1900*/  IMAD.WIDE.U32 R158, R158, -0x326172a9, RZ ;  /* 0xcd9e8d579e9e7825 */ /* 0x000fc800078e00ff */
[----:B------:R-:W-:Y:S01]  /*1910*/  IMAD.WIDE.U32 R110, R110, -0x2daee0ad, RZ ;  /* 0xd2511f536e6e7825 */ /* 0x000fe200078e00ff */
[----:B------:R-:W-:-:S04]  /*1920*/  LOP3.LUT R159, R146, R112, R159, 0x96, !PT ;  /* 0x00000070929f7212 */ /* 0x000fc800078e969f */
[----:B------:R-:W-:Y:S02]  /*1930*/  LOP3.LUT R161, R163, R108, R111, 0x96, !PT ;  /* 0x0000006ca3a17212 */ /* 0x000fe400078e966f */
[----:B------:R-:W-:-:S07]  /*1940*/  MOV R160, R110 ;  /* 0x0000006e00a07202 */ /* 0x000fce0000000f00 */
.L_x_2543:
[----:B------:R-:W-:Y:S05]  /*1950*/  BSYNC.RECONVERGENT B0 ;  /* 0x0000000000007941 */ /* 0x000fea0003800200 */
.L_x_2542:
        /* <DEDUP_REMOVED lines=10> */
[----:B------:R-:W-:-:S04]  /*1a00*/  FSETP.GTU.FTZ.AND P0, PT, R107, R142, PT ;  /* 0x0000008e6b00720b */ /* 0x000fc80003f1c000 */
        /* <DEDUP_REMOVED lines=15> */
.L_x_2549:
        /* <DEDUP_REMOVED lines=13> */
.L_x_2551:
[----:B------:R-:W-:Y:S05]  /*1bd0*/  BSYNC.RECONVERGENT B1 ;  /* 0x0000000000017941 */ /* 0x000fea0003800200 */
.L_x_2550:
[----:B------:R-:W-:Y:S01]  /*1be0*/  IMAD.WIDE.U32 R110, R2, -0x326172a9, RZ ;  /* 0xcd9e8d57026e7825 */ /* 0x000fe200078e00ff */
[----:B------:R-:W-:-:S03]  /*1bf0*/  LOP3.LUT R112, R130, R109, R139, 0x96, !PT ;  /* 0x0000006d82707212 */ /* 0x000fc600078e968b */
[----:B------:R-:W-:Y:S01]  /*1c00*/  IMAD.MOV.U32 R100, RZ, RZ, R160 ;  /* 0x000000ffff647224 */ /* 0x000fe200078e00a0 */
        /* <DEDUP_REMOVED lines=43> */
.L_x_2548:
[----:B------:R-:W-:Y:S05]  /*1ec0*/  BSYNC.RECONVERGENT B0 ;  /* 0x0000000000007941 */ /* 0x000fea0003800200 */
.L_x_2547:
[----:B------:R-:W-:Y:S01]  /*1ed0*/  I2FP.F32.U32 R109, R100 ;  /* 0x00000064006d7245 */ /* 0x000fe20000201000 */
[----:B------:R-:W-:Y:S01]  /*1ee0*/  BSSY.RECONVERGENT B0, `(.L_x_2552) ;  /* 0x0000054000007945 */ /* 0x000fe20003800200 */
[----:B------:R-:W-:Y:S01]  /*1ef0*/  SHF.L.U32 R100, R101, 0x10, RZ ;  /* 0x0000001065647819 */ /* 0x000fe200000006ff */
[----:B------:R-:W-:Y:S01]  /*1f00*/  IMAD.MOV.U32 R111, RZ, RZ, 0x2 ;  /* 0x00000002ff6f7424 */ /* 0x000fe200078e00ff */
[----:B------:R-:W-:Y:S01]  /*1f10*/  ISETP.NE.AND P2, PT, R110, 0x1, PT ;  /* 0x000000016e00780c */ /* 0x000fe20003f45270 */
[----:B------:R-:W-:Y:S01]  /*1f20*/  FFMA.FTZ R109, R109, R144, 1.1641532182693481445e-10 ;  /* 0x2f0000006d6d7423 */ /* 0x000fe20000010090 */
[----:B------:R-:W-:Y:S01]  /*1f30*/  LOP3.LUT R131, R131, 0xfffffffd, RZ, 0xc0, !PT ;  /* 0xfffffffd83837812 */ /* 0x000fe200078ec0ff */
[----:B------:R-:W-:-:S03]  /*1f40*/  FMUL.FTZ R100, R100, R143 ;  /* 0x0000008f64647220 */ /* 0x000fc60000410000 */
[----:B------:R-:W-:Y:S01]  /*1f50*/  FSETP.GTU.FTZ.AND P0, PT, R109, R142, PT ;  /* 0x0000008e6d00720b */ /* 0x000fe20003f1c000 */
[----:B------:R-:W-:-:S03]  /*1f60*/  @P1 IMAD.U32 R109, R97, 0x10000, RZ ;  /* 0x00010000616d1824 */ /* 0x000fc600078e00ff */
[----:B------:R-:W-:Y:S02]  /*1f70*/  FSEL R108, R100, RZ, !P0 ;  /* 0x000000ff646c7208 */ /* 0x000fe40004000000 */
[----:B------:R-:W-:-:S03]  /*1f80*/  PLOP3.LUT P0, PT, P0, PT, PT, 0x8, 0x80 ;  /* 0x000000000080781c */ /* 0x000fc6000070e170 */
[--C-:B------:R-:W-:Y:S01]  /*1f90*/  @P1 FADD.FTZ R108, R108, R109.reuse ;  /* 0x0000006d6c6c1221 */ /* 0x100fe20000010000 */
[----:B------:R-:W-:Y:S01]  /*1fa0*/  PRMT R109, R101, 0x7632, R109 ;  /* 0x00007632656d7816 */ /* 0x000fe2000000006d */
[----:B------:R-:W-:-:S03]  /*1fb0*/  IMAD.MOV.U32 R101, RZ, RZ, R158 ;  /* 0x000000ffff657224 */ /* 0x000fc600078e009e */
        /* <DEDUP_REMOVED lines=11> */
.L_x_2554:
        /* <DEDUP_REMOVED lines=13> */
.L_x_2556:
[----:B------:R-:W-:Y:S05]  /*2140*/  BSYNC.RECONVERGENT B1 ;  /* 0x0000000000017941 */ /* 0x000fea0003800200 */
.L_x_2555:
[----:B------:R-:W-:Y:S01]  /*2150*/  IMAD.WIDE.U32 R112, R2, -0x326172a9, RZ ;  /* 0xcd9e8d5702707825 */ /* 0x000fe200078e00ff */
[----:B------:R-:W-:-:S04]  /*2160*/  LOP3.LUT R100, R130, R111, R139, 0x96, !PT ;  /* 0x0000006f82647212 */ /* 0x000fc800078e968b */
        /* <DEDUP_REMOVED lines=35> */
[----:B------:R-:W-:Y:S01]  /*23a0*/  HFMA2 R111, -RZ, RZ, 0, 0 ;  /* 0x00000000ff6f7431 */ /* 0x000fe200000001ff */
[----:B------:R-:W-:Y:S01]  /*23b0*/  LOP3.LUT R100, R156, R100, R113, 0x96, !PT ;  /* 0x000000649c647212 */ /* 0x000fe200078e9671 */
[----:B------:R-:W-:-:S04]  /*23c0*/  IMAD.WIDE.U32 R158, R158, -0x326172a9, RZ ;  /* 0xcd9e8d579e9e7825 */ /* 0x000fc800078e00ff */
[----:B------:R-:W-:Y:S01]  /*23d0*/  IMAD.WIDE.U32 R100, R100, -0x2daee0ad, RZ ;  /* 0xd2511f5364647825 */ /* 0x000fe200078e00ff */
[----:B------:R-:W-:-:S04]  /*23e0*/  LOP3.LUT R159, R146, R112, R159, 0x96, !PT ;  /* 0x00000070929f7212 */ /* 0x000fc800078e969f */
[----:B------:R-:W-:Y:S01]  /*23f0*/  LOP3.LUT R161, R163, R110, R101, 0x96, !PT ;  /* 0x0000006ea3a17212 */ /* 0x000fe200078e9665 */
[----:B------:R-:W-:Y:S02]  /*2400*/  IMAD.MOV.U32 R101, RZ, RZ, R160 ;  /* 0x000000ffff657224 */ /* 0x000fe400078e00a0 */
[----:B------:R-:W-:-:S07]  /*2410*/  IMAD.MOV.U32 R160, RZ, RZ, R100 ;  /* 0x000000ffffa07224 */ /* 0x000fce00078e0064 */
.L_x_2553:
[----:B------:R-:W-:Y:S05]  /*2420*/  BSYNC.RECONVERGENT B0 ;  /* 0x0000000000007941 */ /* 0x000fea0003800200 */
.L_x_2552:
        /* <DEDUP_REMOVED lines=8> */
[----:B------:R-:W-:Y:S01]  /*24b0*/  IMAD.MOV.U32 R112, RZ, RZ, 0x2 ;  /* 0x00000002ff707424 */ /* 0x000fe200078e00ff */
        /* <DEDUP_REMOVED lines=15> */
.L_x_2559:
        /* <DEDUP_REMOVED lines=13> */
.L_x_2561:
[----:B------:R-:W-:Y:S05]  /*2680*/  BSYNC.RECONVERGENT B1 ;  /* 0x0000000000017941 */ /* 0x000fea0003800200 */
.L_x_2560:
[----:B------:R-:W-:Y:S01]  /*2690*/  IMAD.WIDE.U32 R110, R2, -0x326172a9, RZ ;  /* 0xcd9e8d57026e7825 */ /* 0x000fe200078e00ff */
[----:B------:R-:W-:-:S04]  /*26a0*/  LOP3.LUT R100, R130, R113, R139, 0x96, !PT ;  /* 0x0000007182647212 */ /* 0x000fc800078e968b */
        /* <DEDUP_REMOVED lines=41> */
[----:B------:R-:W-:Y:S01]  /*2940*/  IMAD.MOV.U32 R101, RZ, RZ, R160 ;  /* 0x000000ffff657224 */ /* 0x000fe200078e00a0 */
[----:B------:R-:W-:-:S07]  /*2950*/  MOV R160, R100 ;  /* 0x0000006400a07202 */ /* 0x000fce0000000f00 */
.L_x_2558:
[----:B------:R-:W-:Y:S05]  /*2960*/  BSYNC.RECONVERGENT B0 ;  /* 0x0000000000007941 */ /* 0x000fea0003800200 */
.L_x_2557:
        /* <DEDUP_REMOVED lines=24> */
.L_x_2564:
        /* <DEDUP_REMOVED lines=13> */
.L_x_2566:
[----:B------:R-:W-:Y:S05]  /*2bc0*/  BSYNC.RECONVERGENT B1 ;  /* 0x0000000000017941 */ /* 0x000fea0003800200 */
.L_x_2565:
        /* <DEDUP_REMOVED lines=43> */
[----:B------:R-:W-:Y:S01]  /*2e80*/  MOV R101, R160 ;  /* 0x000000a000657202 */ /* 0x000fe20000000f00 */
[----:B------:R-:W-:-:S07]  /*2e90*/  IMAD.MOV.U32 R160, RZ, RZ, R100 ;  /* 0x000000ffffa07224 */ /* 0x000fce00078e0064 */
.L_x_2563:
[----:B------:R-:W-:Y:S05]  /*2ea0*/  BSYNC.RECONVERGENT B0 ;  /* 0x0000000000007941 */ /* 0x000fea0003800200 */
.L_x_2562:
[----:B------:R-:W-:Y:S01]  /*2eb0*/  I2FP.F32.U32 R101, R101 ;  /* 0x0000006500657245 */ /* 0x000fe20000201000 */
[----:B------:R-:W-:Y:S01]  /*2ec0*/  IMAD.U32 R102, R102, 0x10000, RZ ;  /* 0x0001000066667824 */ /* 0x000fe200078e00ff */
[----:B------:R-:W-:Y:S01]  /*2ed0*/  ISETP.NE.AND P4, PT, R113, 0x1, PT ;  /* 0x000000017100780c */ /* 0x000fe20003f85270 */
[----:B------:R-:W-:Y:S01]  /*2ee0*/  BSSY.RECONVERGENT B0, `(.L_x_2567) ;  /* 0x0000050000007945 */ /* 0x000fe20003800200 */
[----:B------:R-:W-:Y:S01]  /*2ef0*/  @P1 PRMT R100, R98, 0x7632, R100 ;  /* 0x0000763262641816 */ /* 0x000fe20000000064 */
[----:B------:R-:W-:Y:S01]  /*2f00*/  FFMA.FTZ R101, R101, R144, 1.1641532182693481445e-10 ;  /* 0x2f00000065657423 */ /* 0x000fe20000010090 */
[----:B------:R-:W-:Y:S02]  /*2f10*/  FMUL.FTZ R102, R102, R143 ;  /* 0x0000008f66667220 */ /* 0x000fe40000410000 */
[----:B------:R-:W-:Y:S02]  /*2f20*/  @P1 SHF.L.U32 R100, R100, 0x10, RZ ;  /* 0x0000001064641819 */ /* 0x000fe400000006ff */
[----:B------:R-:W-:Y:S01]  /*2f30*/  FSETP.GTU.FTZ.AND P0, PT, R101, R142, PT ;  /* 0x0000008e6500720b */ /* 0x000fe20003f1c000 */
[----:B------:R-:W-:-:S03]  /*2f40*/  IMAD.MOV.U32 R101, RZ, RZ, R158 ;  /* 0x000000ffff657224 */ /* 0x000fc600078e009e */
[----:B------:R-:W-:Y:S01]  /*2f50*/  FSEL R111, R102, RZ, !P0 ;  /* 0x000000ff666f7208 */ /* 0x000fe20004000000 */
[----:B------:R-:W-:Y:S01]  /*2f60*/  IMAD.MOV.U32 R102, RZ, RZ, 0x2 ;  /* 0x00000002ff667424 */ /* 0x000fe200078e00ff */
        /* <DEDUP_REMOVED lines=12> */
.L_x_2569:
        /* <DEDUP_REMOVED lines=13> */
.L_x_2571:
[----:B------:R-:W-:Y:S05]  /*3100*/  BSYNC.RECONVERGENT B1 ;  /* 0x0000000000017941 */ /* 0x000fea0003800200 */
.L_x_2570:
[----:B------:R-:W-:Y:S01]  /*3110*/  IMAD.WIDE.U32 R116, R2, -0x326172a9, RZ ;  /* 0xcd9e8d5702747825 */ /* 0x000fe200078e00ff */
[----:B------:R-:W-:-:S03]  /*3120*/  LOP3.LUT R100, R130, R113, R139, 0x96, !PT ;  /* 0x0000007182647212 */ /* 0x000fc600078e968b */
        /* <DEDUP_REMOVED lines=41> */
[----:B------:R-:W-:Y:S02]  /*33c0*/  IMAD.MOV.U32 R101, RZ, RZ, R160 ;  /* 0x000000ffff657224 */ /* 0x000fe400078e00a0 */
[----:B------:R-:W-:-:S07]  /*33d0*/  IMAD.MOV.U32 R160, RZ, RZ, R100 ;  /* 0x000000ffffa07224 */ /* 0x000fce00078e0064 */
.L_x_2568:
[----:B------:R-:W-:Y:S05]  /*33e0*/  BSYNC.RECONVERGENT B0 ;  /* 0x0000000000007941 */ /* 0x000fea0003800200 */
.L_x_2567:
[----:B------:R-:W-:Y:S01]  /*33f0*/  I2FP.F32.U32 R101, R101 ;  /* 0x0000006500657245 */ /* 0x000fe20000201000 */
[----:B------:R-:W-:Y:S01]  /*3400*/  @P1 IMAD.U32 R113, R99, 0x10000, RZ ;  /* 0x0001000063711824 */ /* 0x000fe200078e00ff */
[----:B------:R-:W-:Y:S01]  /*3410*/  SHF.L.U32 R100, R103, 0x10, RZ ;  /* 0x0000001067647819 */ /* 0x000fe200000006ff */
[----:B------:R-:W-:Y:S01]  /*3420*/  BSSY.RECONVERGENT B0, `(.L_x_2572) ;  /* 0x0000050000007945 */ /* 0x000fe20003800200 */
[----:B------:R-:W-:Y:S01]  /*3430*/  ISETP.NE.AND P5, PT, R102, 0x1, PT ;  /* 0x000000016600780c */ /* 0x000fe20003fa5270 */
[----:B------:R-:W-:Y:S01]  /*3440*/  FFMA.FTZ R101, R101, R144, 1.1641532182693481445e-10 ;  /* 0x2f00000065657423 */ /* 0x000fe20000010090 */
[----:B------:R-:W-:Y:S02]  /*3450*/  IMAD.MOV.U32 R178, RZ, RZ, 0x2 ;  /* 0x00000002ffb27424 */ /* 0x000fe400078e00ff */
[----:B------:R-:W-:Y:S02]  /*3460*/  FMUL.FTZ R100, R100, R143 ;  /* 0x0000008f64647220 */ /* 0x000fe40000410000 */
[----:B------:R-:W-:Y:S01]  /*3470*/  FSETP.GTU.FTZ.AND P4, PT, R101, R142, PT ;  /* 0x0000008e6500720b */ /* 0x000fe20003f9c000 */
[----:B------:R-:W-:-:S03]  /*3480*/  IMAD.MOV.U32 R101, RZ, RZ, R158 ;  /* 0x000000ffff657224 */ /* 0x000fc600078e009e */
[----:B------:R-:W-:Y:S02]  /*3490*/  FSEL R112, R100, RZ, !P4 ;  /* 0x000000ff64707208 */ /* 0x000fe40006000000 */
[----:B------:R-:W-:-:S03]  /*34a0*/  PLOP3.LUT P4, PT, P4, PT, PT, 0x8, 0x80 ;  /* 0x000000000080781c */ /* 0x000fc6000278e170 */
[--C-:B------:R-:W-:Y:S01]  /*34b0*/  @P1 FADD.FTZ R112, R112, R113.reuse ;  /* 0x0000007170701221 */ /* 0x100fe20000010000 */
        /* <DEDUP_REMOVED lines=11> */
.L_x_2574:
        /* <DEDUP_REMOVED lines=13> */
.L_x_2576:
[----:B------:R-:W-:Y:S05]  /*3640*/  BSYNC.RECONVERGENT B1 ;  /* 0x0000000000017941 */ /* 0x000fea0003800200 */
.L_x_2575:
[----:B------:R-:W-:Y:S01]  /*3650*/  IMAD.WIDE.U32 R116, R2, -0x326172a9, RZ ;  /* 0xcd9e8d5702747825 */ /* 0x000fe200078e00ff */
[----:B------:R-:W-:-:S03]  /*3660*/  LOP3.LUT R100, R130, R103, R139, 0x96, !PT ;  /* 0x0000006782647212 */ /* 0x000fc600078e968b */
[----:B------:R-:W-:Y:S01]  /*3670*/  HFMA2 R178, -RZ, RZ, 0, 0 ;  /* 0x00000000ffb27431 */ /* 0x000fe200000001ff */
        /* <DEDUP_REMOVED lines=42> */
.L_x_2573:
[----:B------:R-:W-:Y:S05]  /*3920*/  BSYNC.RECONVERGENT B0 ;  /* 0x0000000000007941 */ /* 0x000fea0003800200 */
.L_x_2572:
[----:B------:R-:W-:Y:S01]  /*3930*/  I2FP.F32.U32 R101, R101 ;  /* 0x0000006500657245 */ /* 0x000fe20000201000 */
[----:B------:R-:W-:Y:S01]  /*3940*/  IMAD.U32 R100, R113, 0x10000, RZ ;  /* 0x0001000071647824 */ /* 0x000fe200078e00ff */
[----:B------:R-:W-:-:S03]  /*3950*/  @P1 PRMT R102, R99, 0x7632, R102 ;  /* 0x0000763263661816 */ /* 0x000fc60000000066 */
[----:B------:R-:W-:Y:S01]  /*3960*/  FFMA.FTZ R101, R101, R144, 1.1641532182693481445e-10 ;  /* 0x2f00000065657423 */ /* 0x000fe20000010090 */
[----:B------:R-:W-:Y:S01]  /*3970*/  FMUL.FTZ R100, R100, R143 ;  /* 0x0000008f64647220 */ /* 0x000fe20000410000 */
[----:B------:R-:W-:-:S03]  /*3980*/  @P1 IMAD.U32 R102, R102, 0x10000, RZ ;  /* 0x0001000066661824 */ /* 0x000fc600078e00ff */
[----:B------:R-:W-:Y:S02]  /*3990*/  FSETP.GTU.FTZ.AND P5, PT, R101, R142, PT ;  /* 0x0000008e6500720b */ /* 0x000fe40003fbc000 */
[----:B------:R-:W-:Y:S02]  /*39a0*/  PRMT R101, R164, 0x5410, R166 ;  /* 0x00005410a4657816 */ /* 0x000fe400000000a6 */
        /* <DEDUP_REMOVED lines=8> */
.L_x_2536:
[----:B------:R-:W-:Y:S01]  /*3a30*/  ISETP.NE.AND P0, PT, R213, 0x1, PT ;  /* 0x00000001d500780c */ /* 0x000fe20003f05270 */
[----:B------:R-:W-:Y:S01]  /*3a40*/  BSSY.RECONVERGENT B0, `(.L_x_2578) ;  /* 0x0000049000007945 */ /* 0x000fe20003800200 */
[C---:B------:R-:W-:Y:S01]  /*3a50*/  VIADD R171, R139.reuse, 0xed9eba14 ;  /* 0xed9eba148bab7836 */ /* 0x040fe20000000000 */
[C---:B------:R-:W-:Y:S01]  /*3a60*/  IADD3 R173, PT, PT, R139.reuse, -0x4498517b, RZ ;  /* 0xbb67ae858bad7810 */ /* 0x040fe20007ffe0ff */
[----:B------:R-:W-:Y:S01]  /*3a70*/  VIADD R169, R139, 0x76cf5d0a ;  /* 0x76cf5d0a8ba97836 */ /* 0x000fe20000000000 */
[----:B------:R-:W-:Y:S01]  /*3a80*/  MOV R160, R170 ;  /* 0x000000aa00a07202 */ /* 0x000fe20000000f00 */
[----:B------:R-:W-:Y:S02]  /*3a90*/  IMAD.MOV.U32 R107, RZ, RZ, 0x2 ;  /* 0x00000002ff6b7424 */ /* 0x000fe400078e00ff */
[----:B------:R-:W-:-:S05]  /*3aa0*/  IMAD.MOV.U32 R105, RZ, RZ, R158 ;  /* 0x000000ffff697224 */ /* 0x000fca00078e009e */
        /* <DEDUP_REMOVED lines=11> */
.L_x_2580:
        /* <DEDUP_REMOVED lines=13> */
.L_x_2582:
[----:B------:R-:W-:Y:S05]  /*3c30*/  BSYNC.RECONVERGENT B1 ;  /* 0x0000000000017941 */ /* 0x000fea0003800200 */
.L_x_2581:
        /* <DEDUP_REMOVED lines=40> */
[----:B------:R-:W-:-:S07]  /*3ec0*/  LOP3.LUT R161, R163, R106, R161, 0x96, !PT ;  /* 0x0000006aa3a17212 */ /* 0x000fce00078e96a1 */
.L_x_2579:
[----:B------:R-:W-:Y:S05]  /*3ed0*/  BSYNC.RECONVERGENT B0 ;  /* 0x0000000000007941 */ /* 0x000fea0003800200 */
.L_x_2578:
        /* <DEDUP_REMOVED lines=25> */
.L_x_2585:
        /* <DEDUP_REMOVED lines=13> */
.L_x_2587:
[----:B------:R-:W-:Y:S05]  /*4140*/  BSYNC.RECONVERGENT B1 ;  /* 0x0000000000017941 */ /* 0x000fea0003800200 */
.L_x_2586:
[----:B------:R-:W-:Y:S01]  /*4150*/  IMAD.WIDE.U32 R108, R2, -0x326172a9, RZ ;  /* 0xcd9e8d57026c7825 */ /* 0x000fe200078e00ff */
[----:B------:R-:W-:Y:S02]  /*4160*/  LOP3.LUT R112, R130, R107, R139, 0x96, !PT ;  /* 0x0000006b82707212 */ /* 0x000fe400078e968b */
[----:B------:R-:W-:Y:S02]  /*4170*/  MOV R105, R160 ;  /* 0x000000a000697202 */ /* 0x000fe40000000f00 */
        /* <DEDUP_REMOVED lines=38> */
[----:B------:R-:W-:-:S07]  /*43e0*/  IMAD.MOV.U32 R108, RZ, RZ, RZ ;  /* 0x000000ffff6c7224 */ /* 0x000fce00078e00ff */
.L_x_2584:
[----:B------:R-:W-:Y:S05]  /*43f0*/  BSYNC.RECONVERGENT B0 ;  /* 0x0000000000007941 */ /* 0x000fea0003800200 */
.L_x_2583:
[----:B------:R-:W-:Y:S01]  /*4400*/  I2FP.F32.U32 R105, R105 ;  /* 0x0000006900697245 */ /* 0x000fe20000201000 */
[----:B------:R-:W-:Y:S01]  /*4410*/  IMAD.U32 R106, R92, 0x10000, RZ ;  /* 0x000100005c6a7824 */ /* 0x000fe200078e00ff */
[----:B------:R-:W-:Y:S01]  /*4420*/  ISETP.NE.AND P2, PT, R108, 0x1, PT ;  /* 0x000000016c00780c */ /* 0x000fe20003f45270 */
[----:B------:R-:W-:Y:S01]  /*4430*/  BSSY.RECONVERGENT B0, `(.L_x_2588) ;  /* 0x000004e000007945 */ /* 0x000fe20003800200 */
[----:B------:R-:W-:Y:S02]  /*4440*/  IMAD.MOV.U32 R109, RZ, RZ, 0x2 ;  /* 0x00000002ff6d7424 */ /* 0x000fe400078e00ff */
[----:B------:R-:W-:Y:S01]  /*4450*/  FFMA.FTZ R105, R105, R144, 1.1641532182693481445e-10 ;  /* 0x2f00000069697423 */ /* 0x000fe20000010090 */
[----:B------:R-:W-:Y:S01]  /*4460*/  FMUL.FTZ R106, R106, R143 ;  /* 0x0000008f6a6a7220 */ /* 0x000fe20000410000 */
[----:B------:R-:W-:-:S03]  /*4470*/  IMAD.MOV.U32 R107, RZ, RZ, R158 ;  /* 0x000000ffff6b7224 */ /* 0x000fc600078e009e */
[----:B------:R-:W-:-:S04]  /*4480*/  FSETP.GTU.FTZ.AND P0, PT, R105, R142, PT ;  /* 0x0000008e6900720b */ /* 0x000fc80003f1c000 */
[----:B------:R-:W-:Y:S02]  /*4490*/  FSEL R105, R106, RZ, !P0 ;  /* 0x000000ff6a697208 */ /* 0x000fe40004000000 */
[----:B------:R-:W-:Y:S02]  /*44a0*/  @P1 SHF.L.U32 R106, R96, 0x10, RZ ;  /* 0x00000010606a1819 */ /* 0x000fe400000006ff */
[----:B------:R-:W-:Y:S01]  /*44b0*/  SEL R132, RZ, 0x1, P0 ;  /* 0x00000001ff847807 */ /* 0x000fe20000000000 */
        /* <DEDUP_REMOVED lines=13> */
.L_x_2590:
        /* <DEDUP_REMOVED lines=13> */
.L_x_2592:
[----:B------:R-:W-:Y:S05]  /*4660*/  BSYNC.RECONVERGENT B1 ;  /* 0x0000000000017941 */ /* 0x000fea0003800200 */
.L_x_2591:
        /* <DEDUP_REMOVED lines=42> */
.L_x_2589:
[----:B------:R-:W-:Y:S05]  /*4910*/  BSYNC.RECONVERGENT B0 ;  /* 0x0000000000007941 */ /* 0x000fea0003800200 */
.L_x_2588:
        /* <DEDUP_REMOVED lines=22> */
.L_x_2595:
        /* <DEDUP_REMOVED lines=13> */
.L_x_2597:
[----:B------:R-:W-:Y:S05]  /*4b50*/  BSYNC.RECONVERGENT B1 ;  /* 0x0000000000017941 */ /* 0x000fea0003800200 */
.L_x_2596:
        /* <DEDUP_REMOVED lines=42> */
.L_x_2594:
[----:B------:R-:W-:Y:S05]  /*4e00*/  BSYNC.RECONVERGENT B0 ;  /* 0x0000000000007941 */ /* 0x000fea0003800200 */
.L_x_2593:
[----:B------:R-:W-:Y:S01]  /*4e10*/  I2FP.F32.U32 R107, R107 ;  /* 0x0000006b006b7245 */ /* 0x000fe20000201000 */
[----:B------:R-:W-:Y:S01]  /*4e20*/  BSSY.RECONVERGENT B0, `(.L_x_2598) ;  /* 0x0000052000007945 */ /* 0x000fe20003800200 */
[----:B------:R-:W-:Y:S01]  /*4e30*/  PRMT R100, R92, 0x7632, R100 ;  /* 0x000076325c647816 */ /* 0x000fe20000000064 */
[----:B------:R-:W-:Y:S01]  /*4e40*/  IMAD.MOV.U32 R110, RZ, RZ, 0x2 ;  /* 0x00000002ff6e7424 */ /* 0x000fe200078e00ff */
[----:B------:R-:W-:Y:S01]  /*4e50*/  ISETP.NE.AND P2, PT, R108, 0x1, PT ;  /* 0x000000016c00780c */ /* 0x000fe20003f45270 */
[----:B------:R-:W-:Y:S01]  /*4e60*/  FFMA.FTZ R107, R107, R144, 1.1641532182693481445e-10 ;  /* 0x2f0000006b6b7423 */ /* 0x000fe20000010090 */
[----:B------:R-:W-:Y:S02]  /*4e70*/  IMAD.MOV.U32 R109, RZ, RZ, R158 ;  /* 0x000000ffff6d7224 */ /* 0x000fe400078e009e */
[----:B------:R-:W-:Y:S02]  /*4e80*/  IMAD.U32 R100, R100, 0x10000, RZ ;  /* 0x0001000064647824 */ /* 0x000fe400078e00ff */
[----:B------:R-:W-:-:S02]  /*4e90*/  FSETP.GTU.FTZ.AND P0, PT, R107, R142, PT ;  /* 0x0000008e6b00720b */ /* 0x000fc40003f1c000 */
[----:B------:R-:W-:Y:S01]  /*4ea0*/  FMUL.FTZ R100, R100, R143 ;  /* 0x0000008f64647220 */ /* 0x000fe20000410000 */
[----:B------:R-:W-:-:S04]  /*4eb0*/  @P1 PRMT R107, R96, 0x7632, R107 ;  /* 0x00007632606b1816 */ /* 0x000fc8000000006b */
[----:B------:R-:W-:Y:S02]  /*4ec0*/  FSEL R100, R100, RZ, !P0 ;  /* 0x000000ff64647208 */ /* 0x000fe40004000000 */
[----:B------:R-:W-:-:S03]  /*4ed0*/  @P1 SHF.L.U32 R107, R107, 0x10, RZ ;  /* 0x000000106b6b1819 */ /* 0x000fc600000006ff */
[----:B------:R-:W-:Y:S01]  /*4ee0*/  FADD.FTZ R100, R133, R100 ;  /* 0x0000006485647221 */ /* 0x000fe20000010000 */
[----:B------:R-:W-:-:S03]  /*4ef0*/  SEL R133, RZ, 0x1, P0 ;  /* 0x00000001ff857807 */ /* 0x000fc60000000000 */
[----:B------:R-:W-:Y:S01]  /*4f00*/  @P1 FADD.FTZ R107, R100, R107 ;  /* 0x0000006b646b1221 */ /* 0x000fe20000010000 */
        /* <DEDUP_REMOVED lines=11> */
.L_x_2600:
        /* <DEDUP_REMOVED lines=13> */
.L_x_2602:
[----:B------:R-:W-:Y:S05]  /*5090*/  BSYNC.RECONVERGENT B1 ;  /* 0x0000000000017941 */ /* 0x000fea0003800200 */
.L_x_2601:
        /* <DEDUP_REMOVED lines=39> */
[----:B------:R-:W-:Y:S01]  /*5310*/  IMAD.MOV.U32 R109, RZ, RZ, R160 ;  /* 0x000000ffff6d7224 */ /* 0x000fe200078e00a0 */
[----:B------:R-:W-:Y:S01]  /*5320*/  MOV R160, R108 ;  /* 0x0000006c00a07202 */ /* 0x000fe20000000f00 */
[----:B------:R-:W-:-:S07]  /*5330*/  IMAD.MOV.U32 R110, RZ, RZ, RZ ;  /* 0x000000ffff6e7224 */ /* 0x000fce00078e00ff */
.L_x_2599:
[----:B------:R-:W-:Y:S05]  /*5340*/  BSYNC.RECONVERGENT B0 ;  /* 0x0000000000007941 */ /* 0x000fea0003800200 */
.L_x_2598:
        /* <DEDUP_REMOVED lines=23> */
.L_x_2605:
        /* <DEDUP_REMOVED lines=13> */
.L_x_2607:
[----:B------:R-:W-:Y:S05]  /*5590*/  BSYNC.RECONVERGENT B1 ;  /* 0x0000000000017941 */ /* 0x000fea0003800200 */
.L_x_2606:
        /* <DEDUP_REMOVED lines=39> */
[----:B------:R-:W-:Y:S01]  /*5810*/  IMAD.MOV.U32 R111, RZ, RZ, RZ ;  /* 0x000000ffff6f7224 */ /* 0x000fe200078e00ff */
[----:B------:R-:W-:Y:S01]  /*5820*/  MOV R108, R160 ;  /* 0x000000a0006c7202 */ /* 0x000fe20000000f00 */
[----:B------:R-:W-:-:S07]  /*5830*/  IMAD.MOV.U32 R160, RZ, RZ, R110 ;  /* 0x000000ffffa07224 */ /* 0x000fce00078e006e */
.L_x_2604:
[----:B------:R-:W-:Y:S05]  /*5840*/  BSYNC.RECONVERGENT B0 ;  /* 0x0000000000007941 */ /* 0x000fea0003800200 */
.L_x_2603:
        /* <DEDUP_REMOVED lines=9> */
[----:B------:R-:W-:Y:S02]  /*58e0*/  @P1 SHF.L.U32 R108, R97, 0x10, RZ ;  /* 0x00000010616c1819 */ /* 0x000fe400000006ff */
[----:B------:R-:W-:Y:S01]  /*58f0*/  SEL R134, RZ, 0x1, P0 ;  /* 0x00000001ff867807 */ /* 0x000fe20000000000 */
[----:B------:R-:W-:-:S04]  /*5900*/  FADD.FTZ R109, R136, R109 ;  /* 0x0000006d886d7221 */ /* 0x000fc80000010000 */
[--C-:B------:R-:W-:Y:S01]  /*5910*/  @P1 FADD.FTZ R108, R108, R109.reuse ;  /* 0x0000006d6c6c1221 */ /* 0x100fe20000010000 */
[----:B------:R-:W-:Y:S02]  /*5920*/  @!P1 IMAD.MOV.U32 R108, RZ, RZ, R109 ;  /* 0x000000ffff6c9224 */ /* 0x000fe400078e006d */
        /* <DEDUP_REMOVED lines=11> */
.L_x_2610:
        /* <DEDUP_REMOVED lines=13> */
.L_x_2612:
[----:B------:R-:W-:Y:S05]  /*5ab0*/  BSYNC.RECONVERGENT B1 ;  /* 0x0000000000017941 */ /* 0x000fea0003800200 */
.L_x_2611:
        /* <DEDUP_REMOVED lines=40> */
[----:B------:R-:W-:Y:S01]  /*5d40*/  IMAD.MOV.U32 R112, RZ, RZ, RZ ;  /* 0x000000ffff707224 */ /* 0x000fe200078e00ff */
[----:B------:R-:W-:-:S07]  /*5d50*/  LOP3.LUT R161, R163, R110, R113, 0x96, !PT ;  /* 0x0000006ea3a17212 */ /* 0x000fce00078e9671 */
.L_x_2609:
[----:B------:R-:W-:Y:S05]  /*5d60*/  BSYNC.RECONVERGENT B0 ;  /* 0x0000000000007941 */ /* 0x000fea0003800200 */
.L_x_2608:
[----:B------:R-:W-:Y:S01]  /*5d70*/  ISETP.NE.AND P3, PT, R112, 0x1, PT ;  /* 0x000000017000780c */ /* 0x000fe20003f65270 */
[----:B------:R-:W-:Y:S01]  /*5d80*/  IMAD.U32 R110, R101, 0x10000, RZ ;  /* 0x00010000656e7824 */ /* 0x000fe200078e00ff */
[----:B------:R-:W-:Y:S01]  /*5d90*/  I2FP.F32.U32 R109, R109 ;  /* 0x0000006d006d7245 */ /* 0x000fe20000201000 */
[----:B------:R-:W-:Y:S01]  /*5da0*/  BSSY.RECONVERGENT B0, `(.L_x_2613) ;  /* 0x0000049000007945 */ /* 0x000fe20003800200 */
[----:B------:R-:W-:Y:S02]  /*5db0*/  IMAD.MOV.U32 R113, RZ, RZ, 0x2 ;  /* 0x00000002ff717424 */ /* 0x000fe400078e00ff */
[----:B------:R-:W-:Y:S01]  /*5dc0*/  FMUL.FTZ R110, R110, R143 ;  /* 0x0000008f6e6e7220 */ /* 0x000fe20000410000 */
[----:B------:R-:W-:Y:S01]  /*5dd0*/  MOV R101, R158 ;  /* 0x0000009e00657202 */ /* 0x000fe20000000f00 */
[----:B------:R-:W-:-:S05]  /*5de0*/  FFMA.FTZ R109, R109, R144, 1.1641532182693481445e-10 ;  /* 0x2f0000006d6d7423 */ /* 0x000fca0000010090 */
[----:B------:R-:W-:-:S04]  /*5df0*/  FSETP.GTU.FTZ.AND P0, PT, R109, R142, PT ;  /* 0x0000008e6d00720b */ /* 0x000fc80003f1c000 */
        /* <DEDUP_REMOVED lines=11> */
.L_x_2615:
        /* <DEDUP_REMOVED lines=13> */
.L_x_2617:
[----:B------:R-:W-:Y:S05]  /*5f80*/  BSYNC.RECONVERGENT B1 ;  /* 0x0000000000017941 */ /* 0x000fea0003800200 */
.L_x_2616:
        /* <DEDUP_REMOVED lines=42> */
.L_x_2614:
[----:B------:R-:W-:Y:S05]  /*6230*/  BSYNC.RECONVERGENT B0 ;  /* 0x0000000000007941 */ /* 0x000fea0003800200 */
.L_x_2613:
[----:B------:R-:W-:Y:S01]  /*6240*/  I2FP.F32.U32 R101, R101 ;  /* 0x0000006500657245 */ /* 0x000fe20000201000 */
[----:B------:R-:W-:Y:S01]  /*6250*/  BSSY.RECONVERGENT B0, `(.L_x_2618) ;  /* 0x0000052000007945 */ /* 0x000fe20003800200 */
[----:B------:R-:W-:Y:S01]  /*6260*/  PRMT R109, R93, 0x7632, R109 ;  /* 0x000076325d6d7816 */ /* 0x000fe2000000006d */
[----:B------:R-:W-:Y:S01]  /*6270*/  IMAD.MOV.U32 R111, RZ, RZ, R158 ;  /* 0x000000ffff6f7224 */ /* 0x000fe200078e009e */
[----:B------:R-:W-:Y:S01]  /*6280*/  ISETP.NE.AND P3, PT, R113, 0x1, PT ;  /* 0x000000017100780c */ /* 0x000fe20003f65270 */
        /* <DEDUP_REMOVED lines=8> */
[----:B------:R-:W-:Y:S01]  /*6310*/  SEL R135, RZ, 0x1, P0 ;  /* 0x00000001ff877807 */ /* 0x000fe20000000000 */
[----:B------:R-:W-:Y:S02]  /*6320*/  IMAD.MOV.U32 R112, RZ, RZ, 0x2 ;  /* 0x00000002ff707424 */ /* 0x000fe400078e00ff */
        /* <DEDUP_REMOVED lines=12> */
.L_x_2620:
        /* <DEDUP_REMOVED lines=13> */
.L_x_2622:
[----:B------:R-:W-:Y:S05]  /*64c0*/  BSYNC.RECONVERGENT B1 ;  /* 0x0000000000017941 */ /* 0x000fea0003800200 */
.L_x_2621:
        /* <DEDUP_REMOVED lines=42> */
.L_x_2619:
[----:B------:R-:W-:Y:S05]  /*6770*/  BSYNC.RECONVERGENT B0 ;  /* 0x0000000000007941 */ /* 0x000fea0003800200 */
.L_x_2618:
        /* <DEDUP_REMOVED lines=21> */
.L_x_2625:
        /* <DEDUP_REMOVED lines=13> */
.L_x_2627:
[----:B------:R-:W-:Y:S05]  /*69a0*/  BSYNC.RECONVERGENT B1 ;  /* 0x0000000000017941 */ /* 0x000fea0003800200 */
.L_x_2626:
        /* <DEDUP_REMOVED lines=42> */
.L_x_2624:
[----:B------:R-:W-:Y:S05]  /*6c50*/  BSYNC.RECONVERGENT B0 ;  /* 0x0000000000007941 */ /* 0x000fea0003800200 */
.L_x_2623:
[----:B------:R-:W-:Y:S01]  /*6c60*/  I2FP.F32.U32 R111, R111 ;  /* 0x0000006f006f7245 */ /* 0x000fe20000201000 */
[----:B------:R-:W-:Y:S01]  /*6c70*/  IMAD.U32 R110, R94, 0x10000, RZ ;  /* 0x000100005e6e7824 */ /* 0x000fe200078e00ff */
        /* <DEDUP_REMOVED lines=23> */
.L_x_2630:
        /* <DEDUP_REMOVED lines=13> */
.L_x_2632:
[----:B------:R-:W-:Y:S05]  /*6ec0*/  BSYNC.RECONVERGENT B1 ;  /* 0x0000000000017941 */ /* 0x000fea0003800200 */
.L_x_2631:
        /* <DEDUP_REMOVED lines=42> */
.L_x_2629:
[----:B------:R-:W-:Y:S05]  /*7170*/  BSYNC.RECONVERGENT B0 ;  /* 0x0000000000007941 */ /* 0x000fea0003800200 */
.L_x_2628:
        /* <DEDUP_REMOVED lines=20> */
.L_x_2635:
        /* <DEDUP_REMOVED lines=13> */
.L_x_2637:
[----:B------:R-:W-:Y:S05]  /*7390*/  BSYNC.RECONVERGENT B1 ;  /* 0x0000000000017941 */ /* 0x000fea0003800200 */
.L_x_2636:
        /* <DEDUP_REMOVED lines=42> */
.L_x_2634:
[----:B------:R-:W-:Y:S05]  /*7640*/  BSYNC.RECONVERGENT B0 ;  /* 0x0000000000007941 */ /* 0x000fea0003800200 */
.L_x_2633:
[----:B------:R-:W-:Y:S01]  /*7650*/  I2FP.F32.U32 R111, R111 ;  /* 0x0000006f006f7245 */ /* 0x000fe20000201000 */
[----:B------:R-:W-:Y:S01]  /*7660*/  BSSY.RECONVERGENT B0, `(.L_x_2638) ;  /* 0x0000052000007945 */ /* 0x000fe20003800200 */
[----:B------:R-:W-:Y:S01]  /*7670*/  PRMT R102, R94, 0x7632, R102 ;  /* 0x000076325e667816 */ /* 0x000fe20000000066 */
[----:B------:R-:W-:Y:S02]  /*7680*/  IMAD.MOV.U32 R112, RZ, RZ, 0x2 ;  /* 0x00000002ff707424 */ /* 0x000fe400078e00ff */
[----:B------:R-:W-:Y:S02]  /*7690*/  FFMA.FTZ R111, R111, R144, 1.1641532182693481445e-10 ;  /* 0x2f0000006f6f7423 */ /* 0x000fe40000010090 */
[----:B------:R-:W-:-:S03]  /*76a0*/  IMAD.U32 R102, R102, 0x10000, RZ ;  /* 0x0001000066667824 */ /* 0x000fc600078e00ff */
[----:B------:R-:W-:Y:S01]  /*76b0*/  FSETP.GTU.FTZ.AND P4, PT, R111, R142, PT ;  /* 0x0000008e6f00720b */ /* 0x000fe20003f9c000 */
[----:B------:R-:W-:-:S03]  /*76c0*/  FMUL.FTZ R102, R102, R143 ;  /* 0x0000008f66667220 */ /* 0x000fc60000410000 */
[----:B------:R-:W-:Y:S02]  /*76d0*/  SEL R137, RZ, 0x1, P4 ;  /* 0x00000001ff897807 */ /* 0x000fe40002000000 */
[----:B------:R-:W-:Y:S02]  /*76e0*/  FSEL R113, R102, RZ, !P4 ;  /* 0x000000ff66717208 */ /* 0x000fe40006000000 */
[----:B------:R-:W-:Y:S02]  /*76f0*/  @P1 PRMT R102, R98, 0x7632, R102 ;  /* 0x0000763262661816 */ /* 0x000fe40000000066 */
[----:B------:R-:W-:Y:S02]  /*7700*/  ISETP.NE.AND P4, PT, R116, 0x1, PT ;  /* 0x000000017400780c */ /* 0x000fe40003f85270 */
[----:B------:R-:W-:Y:S01]  /*7710*/  @P1 SHF.L.U32 R111, R102, 0x10, RZ ;  /* 0x00000010666f1819 */ /* 0x000fe200000006ff */
[----:B------:R-:W-:-:S04]  /*7720*/  FADD.FTZ R102, R166, R113 ;  /* 0x00000071a6667221 */ /* 0x000fc80000010000 */
        /* <DEDUP_REMOVED lines=13> */
.L_x_2640:
        /* <DEDUP_REMOVED lines=13> */
.L_x_2642:
[----:B------:R-:W-:Y:S05]  /*78d0*/  BSYNC.RECONVERGENT B1 ;  /* 0x0000000000017941 */ /* 0x000fea0003800200 */
.L_x_2641:
        /* <DEDUP_REMOVED lines=42> */
.L_x_2639:
[----:B------:R-:W-:Y:S05]  /*7b80*/  BSYNC.RECONVERGENT B0 ;  /* 0x0000000000007941 */ /* 0x000fea0003800200 */
.L_x_2638:
        /* <DEDUP_REMOVED lines=21> */
.L_x_2645:
        /* <DEDUP_REMOVED lines=13> */
.L_x_2647:
[----:B------:R-:W-:Y:S05]  /*7db0*/  BSYNC.RECONVERGENT B1 ;  /* 0x0000000000017941 */ /* 0x000fea0003800200 */
.L_x_2646:
        /* <DEDUP_REMOVED lines=42> */
.L_x_2644:
[----:B------:R-:W-:Y:S05]  /*8060*/  BSYNC.RECONVERGENT B0 ;  /* 0x0000000000007941 */ /* 0x000fea0003800200 */
.L_x_2643:
        /* <DEDUP_REMOVED lines=25> */
.L_x_2650:
        /* <DEDUP_REMOVED lines=13> */
.L_x_2652:
[----:B------:R-:W-:Y:S05]  /*82d0*/  BSYNC.RECONVERGENT B1 ;  /* 0x0000000000017941 */ /* 0x000fea0003800200 */
.L_x_2651:
        /* <DEDUP_REMOVED lines=42> */
.L_x_2649:
[----:B------:R-:W-:Y:S05]  /*8580*/  BSYNC.RECONVERGENT B0 ;  /* 0x0000000000007941 */ /* 0x000fea0003800200 */
.L_x_2648:
        /* <DEDUP_REMOVED lines=20> */
.L_x_2655:
        /* <DEDUP_REMOVED lines=15> */
.L_x_2657:
[----:B------:R-:W-:Y:S05]  /*87c0*/  BSYNC.RECONVERGENT B1 ;  /* 0x0000000000017941 */ /* 0x000fea0003800200 */
.L_x_2656:
[----:B------:R-:W-:Y:S01]  /*87d0*/  IMAD.WIDE.U32 R166, R2, -0x326172a9, RZ ;  /* 0xcd9e8d5702a67825 */ /* 0x000fe200078e00ff */
[----:B------:R-:W-:-:S03]  /*87e0*/  LOP3.LUT R102, R130, R159, R139, 0x96, !PT ;  /* 0x0000009f82667212 */ /* 0x000fc600078e968b */
[----:B------:R-:W-:Y:S01]  /*87f0*/  IMAD.MOV.U32 R113, RZ, RZ, R160 ;  /* 0x000000ffff717224 */ /* 0x000fe200078e00a0 */
        /* <DEDUP_REMOVED lines=39> */
[----:B------:R-:W-:-:S07]  /*8a70*/  LOP3.LUT R161, R163, R116, R103, 0x96, !PT ;  /* 0x00000074a3a17212 */ /* 0x000fce00078e9667 */
.L_x_2654:
[----:B------:R-:W-:Y:S05]  /*8a80*/  BSYNC.RECONVERGENT B0 ;  /* 0x0000000000007941 */ /* 0x000fea0003800200 */
.L_x_2653:
[----:B------:R-:W-:Y:S02]  /*8a90*/  I2FP.F32.U32 R103, R113 ;  /* 0x0000007100677245 */ /* 0x000fe40000201000 */
[----:B------:R-:W-:Y:S02]  /*8aa0*/  PRMT R102, R95, 0x7632, R102 ;  /* 0x000076325f667816 */ /* 0x000fe40000000066 */
[----:B------:R-:W-:Y:S01]  /*8ab0*/  PRMT R101, R162, 0x5410, R101 ;  /* 0x00005410a2657816 */ /* 0x000fe20000000065 */
[----:B------:R-:W-:Y:S01]  /*8ac0*/  FFMA.FTZ R103, R103, R144, 1.1641532182693481445e-10 ;  /* 0x2f00000067677423 */ /* 0x000fe20000010090 */
[----:B------:R-:W-:Y:S02]  /*8ad0*/  SHF.L.U32 R102, R102, 0x10, RZ ;  /* 0x0000001066667819 */ /* 0x000fe400000006ff */
[----:B------:R-:W-:Y:S02]  /*8ae0*/  PRMT R100, R105, 0x5410, R100 ;  /* 0x0000541069647816 */ /* 0x000fe40000000064 */
[----:B------:R-:W-:Y:S01]  /*8af0*/  FSETP.GTU.FTZ.AND P6, PT, R103, R142, PT ;  /* 0x0000008e6700720b */ /* 0x000fe20003fdc000 */
[----:B------:R-:W-:-:S03]  /*8b00*/  FMUL.FTZ R102, R102, R143 ;  /* 0x0000008f66667220 */ /* 0x000fc60000410000 */
[----:B------:R-:W-:Y:S02]  /*8b10*/  SEL R141, RZ, 0x1, P6 ;  /* 0x00000001ff8d7807 */ /* 0x000fe40003000000 */
[----:B------:R-:W-:Y:S02]  /*8b20*/  FSEL R103, R102, RZ, !P6 ;  /* 0x000000ff66677208 */ /* 0x000fe40007000000 */
[----:B------:R-:W-:-:S05]  /*8b30*/  @P1 PRMT R102, R99, 0x7632, R102 ;  /* 0x0000763263661816 */ /* 0x000fca0000000066 */
[----:B------:R-:W-:Y:S02]  /*8b40*/  @P1 IMAD.U32 R113, R102, 0x10000, RZ ;  /* 0x0001000066711824 */ /* 0x000fe400078e00ff */
[----:B------:R-:W-:-:S04]  /*8b50*/  FADD.FTZ R102, R174, R103 ;  /* 0x00000067ae667221 */ /* 0x000fc80000010000 */
[----:B------:R-:W-:Y:S01]  /*8b60*/  @P1 FADD.FTZ R113, R102, R113 ;  /* 0x0000007166711221 */ /* 0x000fe20000010000 */
[----:B------:R-:W-:Y:S01]  /*8b70*/  @!P1 IMAD.MOV.U32 R113, RZ, RZ, R102 ;  /* 0x000000ffff719224 */ /* 0x000fe200078e0066 */
[----:B------:R-:W-:-:S04]  /*8b80*/  PRMT R102, R164, 0x5410, R168 ;  /* 0x00005410a4667816 */ /* 0x000fc800000000a8 */
[----:B------:R-:W-:-:S04]  /*8b90*/  F2FP.BF16.F32.PACK_AB R103, RZ, R113 ;  /* 0x00000071ff67723e */ /* 0x000fc800000010ff */
[----:B------:R-:W-:-:S07]  /*8ba0*/  PRMT R103, R172, 0x5410, R103 ;  /* 0x00005410ac677816 */ /* 0x000fce0000000067 */
.L_x_2577:
[----:B------:R-:W-:Y:S01]  /*8bb0*/  SEL R173, RZ, 0x100, !P0 ;  /* 0x00000100ffad7807 */ /* 0x000fe20004000000 */
[----:B------:R-:W0:Y:S01]  /*8bc0*/  LDC.64 R116, c[0x0][0x3b0] ;  /* 0x0000ec00ff747b82 */ /* 0x000e220000000a00 */
[----:B------:R-:W-:Y:S02]  /*8bd0*/  ISETP.NE.U32.AND P0, PT, R114, RZ, PT ;  /* 0x000000ff7200720c */ /* 0x000fe40003f05070 */
[----:B------:R-:W-:Y:S02]  /*8be0*/  SEL R171, RZ, 0x1000000, !P5 ;  /* 0x01000000ffab7807 */ /* 0x000fe40006800000 */
[----:B------:R-:W-:Y:S02]  /*8bf0*/  ISETP.NE.AND.EX P0, PT, R115, RZ, PT, P0 ;  /* 0x000000ff7300720c */ /* 0x000fe40003f05300 */
[----:B------:R-:W-:Y:S01]  /*8c00*/  SEL R170, RZ, 0x10000, !P4 ;  /* 0x00010000ffaa7807 */ /* 0x000fe20006000000 */
[----:B------:R-:W1:Y:S01]  /*8c10*/  LDC.64 R114, c[0x0][0x3a8] ;  /* 0x0000ea00ff727b82 */ /* 0x000e620000000a00 */
[----:B------:R-:W-:-:S02]  /*8c20*/  LOP3.LUT P5, RZ, R131, 0x4, RZ, 0xc0, !PT ;  /* 0x0000000483ff7812 */ /* 0x000fc400078ac0ff */
[C---:B------:R-:W-:Y:S02]  /*8c30*/  LOP3.LUT P4, RZ, R131.reuse, 0x2, RZ, 0xc0, !PT ;  /* 0x0000000283ff7812 */ /* 0x040fe4000788c0ff */
[----:B------:R-:W-:Y:S02]  /*8c40*/  LOP3.LUT P6, RZ, R131, 0x8, RZ, 0xc0, !PT ;  /* 0x0000000883ff7812 */ /* 0x000fe400078cc0ff */
[----:B------:R-:W-:Y:S01]  /*8c50*/  SEL R164, RZ, 0x1000000, !P2 ;  /* 0x01000000ffa47807 */ /* 0x000fe20005000000 */
[----:B------:R-:W2:Y:S01]  /*8c60*/  @P1 LDC.64 R166, c[0x0][0x3a0] ;  /* 0x0000e800ffa61b82 */ /* 0x000ea20000000a00 */
[----:B------:R-:W-:Y:S02]  /*8c70*/  SEL R105, RZ, 0x10000, !P4 ;  /* 0x00010000ff697807 */ /* 0x000fe40006000000 */
[----:B------:R-:W-:Y:S02]  /*8c80*/  SEL R162, RZ, 0x100, !P5 ;  /* 0x00000100ffa27807 */ /* 0x000fe40006800000 */
[----:B------:R-:W-:-:S02]  /*8c90*/  LOP3.LUT R173, R173, R171, R170, 0xfe, !PT ;  /* 0x000000abadad7212 */ /* 0x000fc400078efeaa */
[----:B------:R-:W-:Y:S01]  /*8ca0*/  SEL R172, RZ, 0x1, !P3 ;  /* 0x00000001ffac7807 */ /* 0x000fe20005800000 */
[----:B0-----:R-:W-:Y:S01]  /*8cb0*/  IMAD.WIDE.U32 R174, R104, 0x8, R116 ;  /* 0x0000000868ae7825 */ /* 0x001fe200078e0074 */
[----:B------:R-:W-:Y:S01]  /*8cc0*/  LOP3.LUT R162, R162, R164, R105, 0xfe, !PT ;  /* 0x000000a4a2a27212 */ /* 0x000fe200078efe69 */
[----:B------:R-:W0:Y:S01]  /*8cd0*/  @P0 LDC.64 R168, c[0x0][0x398] ;  /* 0x0000e600ffa80b82 */ /* 0x000e220000000a00 */
[----:B------:R-:W-:Y:S01]  /*8ce0*/  SEL R171, RZ, 0x1, !P6 ;  /* 0x00000001ffab7807 */ /* 0x000fe20007000000 */
[----:B------:R-:W-:Y:S01]  /*8cf0*/  VIADD R105, R104, 0x20 ;  /* 0x0000002068697836 */ /* 0x000fe20000000000 */
[----:B------:R-:W-:Y:S02]  /*8d00*/  LOP3.LUT R173, R173, R172, RZ, 0xfc, !PT ;  /* 0x000000acadad7212 */ /* 0x000fe400078efcff */
[----:B------:R-:W-:Y:S01]  /*8d10*/  LOP3.LUT R172, R162, R171, RZ, 0xfc, !PT ;  /* 0x000000aba2ac7212 */ /* 0x000fe200078efcff */
[----:B-1----:R-:W-:-:S04]  /*8d20*/  IMAD.WIDE.U32 R176, R104, 0x10, R114 ;  /* 0x0000001068b07825 */ /* 0x002fc800078e0072 */
[C---:B------:R-:W-:Y:S01]  /*8d30*/  IMAD.WIDE.U32 R170, R105.reuse, 0x10, R118 ;  /* 0x0000001069aa7825 */ /* 0x040fe200078e0076 */
[----:B------:R1:W-:Y:S03]  /*8d40*/  STG.E.128 desc[UR6][R176.64], R100 ;  /* 0x00000064b0007986 */ /* 0x0003e6000c101d06 */
[C---:B--2---:R-:W-:Y:S01]  /*8d50*/  @P1 IMAD.WIDE.U32 R166, R105.reuse, 0x10, R166 ;  /* 0x0000001069a61825 */ /* 0x044fe200078e00a6 */
[----:B------:R1:W-:Y:S03]  /*8d60*/  STG.E.64 desc[UR6][R174.64], R172 ;  /* 0x000000acae007986 */ /* 0x0003e6000c101b06 */
[----:B0-----:R-:W-:Y:S01]  /*8d70*/  @P0 IMAD.WIDE.U32 R168, R105, 0x10, R168 ;  /* 0x0000001069a80825 */ /* 0x001fe200078e00a8 */
[----:B-1----:R-:W-:Y:S06]  /*8d80*/  @!P0 BRA `(.L_x_2658) ;  /* 0x0000000000508947 */ /* 0x002fec0003800000 */
[----:B------:R-:W-:Y:S01]  /*8d90*/  SHF.L.U32 R103, R140, 0x10, RZ ;  /* 0x000000108c677819 */ /* 0x000fe200000006ff */
        /* <DEDUP_REMOVED lines=19> */
.L_x_2658:
[----:B------:R1:W5:Y:S04]  /*8ed0*/  @P0 LDG.E.128 R92, desc[UR6][R168.64] ;  /* 0x00000006a85c0981 */ /* 0x000368000c1e1d00 */
[----:B------:R1:W5:Y:S04]  /*8ee0*/  @P1 LDG.E.128 R96, desc[UR6][R166.64] ;  /* 0x00000006a6601981 */ /* 0x000368000c1e1d00 */
[----:B0-----:R1:W5:Y:S01]  /*8ef0*/  LDG.E.128 R100, desc[UR6][R170.64] ;  /* 0x00000006aa647981 */ /* 0x001362000c1e1d00 */
[----:B------:R-:W-:Y:S05]  /*8f00*/  @!P0 BRA `(.L_x_2659) ;  /* 0x0000005400188947 */ /* 0x000fea0003800000 */
[----:B------:R-:W-:Y:S01]  /*8f10*/  ISETP.NE.AND P2, PT, R178, 0x1, PT ;  /* 0x00000001b200780c */ /* 0x000fe20003f45270 */
[----:B------:R-:W-:Y:S01]  /*8f20*/  BSSY.RECONVERGENT B0, `(.L_x_2660) ;  /* 0x0000049000007945 */ /* 0x000fe20003800200 */
[----:B------:R-:W-:Y:S02]  /*8f30*/  IMAD.MOV.U32 R134, RZ, RZ, 0x2 ;  /* 0x00000002ff867424 */ /* 0x000fe400078e00ff */
[----:B------:R-:W-:Y:S02]  /*8f40*/  IMAD.MOV.U32 R132, RZ, RZ, R158 ;  /* 0x000000ffff847224 */ /* 0x000fe400078e009e */
[----:B-1----:R-:W-:-:S07]  /*8f50*/  IMAD.MOV.U32 R170, RZ, RZ, R160 ;  /* 0x000000ffffaa7224 */ /* 0x002fce00078e00a0 */
        /* <DEDUP_REMOVED lines=11> */
.L_x_2662:
        /* <DEDUP_REMOVED lines=13> */
.L_x_2664:
[----:B------:R-:W-:Y:S05]  /*90e0*/  BSYNC.RECONVERGENT B1 ;  /* 0x0000000000017941 */ /* 0x000fea0003800200 */
.L_x_2663:
        /* <DEDUP_REMOVED lines=43> */
[----:B------:R-:W-:-:S07]  /*93a0*/  MOV R132, R160 ;  /* 0x000000a000847202 */ /* 0x000fce0000000f00 */
.L_x_2661:
[----:B------:R-:W-:Y:S05]  /*93b0*/  BSYNC.RECONVERGENT B0 ;  /* 0x0000000000007941 */ /* 0x000fea0003800200 */
.L_x_2660:
        /* <DEDUP_REMOVED lines=23> */
.L_x_2667:
        /* <DEDUP_REMOVED lines=13> */
.L_x_2669:
[----:B------:R-:W-:Y:S05]  /*9600*/  BSYNC.RECONVERGENT B1 ;  /* 0x0000000000017941 */ /* 0x000fea0003800200 */
.L_x_2668:
        /* <DEDUP_REMOVED lines=43> */
[----:B------:R-:W-:Y:S02]  /*98c0*/  LOP3.LUT R161, R163, R132, R135, 0x96, !PT ;  /* 0x00000084a3a17212 */ /* 0x000fe400078e9687 */
[----:B------:R-:W-:-:S07]  /*98d0*/  MOV R170, R134 ;  /* 0x0000008600aa7202 */ /* 0x000fce0000000f00 */
.L_x_2666:
[----:B------:R-:W-:Y:S05]  /*98e0*/  BSYNC.RECONVERGENT B0 ;  /* 0x0000000000007941 */ /* 0x000fea0003800200 */
.L_x_2665:
[----:B------:R-:W-:Y:S01]  /*98f0*/  I2FP.F32.U32 R133, R133 ;  /* 0x0000008500857245 */ /* 0x000fe20000201000 */
[----:B------:R-:W-:Y:S01]  /*9900*/  IMAD.U32 R132, R92, 0x10000, RZ ;  /* 0x000100005c847824 */ /* 0x000fe200078e00ff */
[----:B------:R-:W-:Y:S01]  /*9910*/  ISETP.NE.AND P3, PT, R136, 0x1, PT ;  /* 0x000000018800780c */ /* 0x000fe20003f65270 */
[----:B------:R-:W-:Y:S01]  /*9920*/  @P1 IMAD.U32 R135, R96, 0x10000, RZ ;  /* 0x0001000060871824 */ /* 0x000fe200078e00ff */
[----:B------:R-:W-:Y:S01]  /*9930*/  BSSY.RECONVERGENT B0, `(.L_x_2670) ;  /* 0x0000050000007945 */ /* 0x000fe20003800200 */
[----:B------:R-:W-:Y:S01]  /*9940*/  FFMA.FTZ R133, R133, R144, 1.1641532182693481445e-10 ;  /* 0x2f00000085857423 */ /* 0x000fe20000010090 */
[----:B------:R-:W-:Y:S01]  /*9950*/  FMUL.FTZ R132, R132, R143 ;  /* 0x0000008f84847220 */ /* 0x000fe20000410000 */
[----:B------:R-:W-:-:S03]  /*9960*/  IMAD.MOV.U32 R134, RZ, RZ, 0x2 ;  /* 0x00000002ff867424 */ /* 0x000fc600078e00ff */
[----:B------:R-:W-:-:S04]  /*9970*/  FSETP.GTU.FTZ.AND P2, PT, R133, R142, PT ;  /* 0x0000008e8500720b */ /* 0x000fc80003f5c000 */
[----:B------:R-:W-:-:S05]  /*9980*/  FSEL R133, R132, RZ, !P2 ;  /* 0x000000ff84857208 */ /* 0x000fca0005000000 */
[----:B------:R-:W-:Y:S01]  /*9990*/  FADD.FTZ R132, R160, R133 ;  /* 0x00000085a0847221 */ /* 0x000fe20000010000 */
[----:B------:R-:W-:-:S03]  /*99a0*/  IMAD.MOV.U32 R133, RZ, RZ, R158 ;  /* 0x000000ffff857224 */ /* 0x000fc600078e009e */
        /* <DEDUP_REMOVED lines=13> */
.L_x_2672:
        /* <DEDUP_REMOVED lines=13> */
.L_x_2674:
[----:B------:R-:W-:Y:S05]  /*9b50*/  BSYNC.RECONVERGENT B1 ;  /* 0x0000000000017941 */ /* 0x000fea0003800200 */
.L_x_2673:
        /* <DEDUP_REMOVED lines=45> */
.L_x_2671:
[----:B------:R-:W-:Y:S05]  /*9e30*/  BSYNC.RECONVERGENT B0 ;  /* 0x0000000000007941 */ /* 0x000fea0003800200 */
.L_x_2670:
[----:B------:R-:W-:Y:S01]  /*9e40*/  I2FP.F32.U32 R133, R133 ;  /* 0x0000008500857245 */ /* 0x000fe20000201000 */
[----:B------:R-:W-:Y:S01]  /*9e50*/  BSSY.RECONVERGENT B0, `(.L_x_2675) ;  /* 0x0000050000007945 */ /* 0x000fe20003800200 */
[----:B------:R-:W-:Y:S01]  /*9e60*/  ISETP.NE.AND P3, PT, R134, 0x1, PT ;  /* 0x000000018600780c */ /* 0x000fe20003f65270 */
[----:B------:R-:W-:Y:S01]  /*9e70*/  IMAD.MOV.U32 R136, RZ, RZ, 0x2 ;  /* 0x00000002ff887424 */ /* 0x000fe200078e00ff */
[----:B------:R-:W-:Y:S01]  /*9e80*/  SHF.L.U32 R100, R100, 0x10, RZ ;  /* 0x0000001064647819 */ /* 0x000fe200000006ff */
[----:B------:R-:W-:Y:S01]  /*9e90*/  FFMA.FTZ R133, R133, R144, 1.1641532182693481445e-10 ;  /* 0x2f00000085857423 */ /* 0x000fe20000010090 */
[----:B------:R-:W-:-:S03]  /*9ea0*/  LOP3.LUT R131, R131, 0xfffffff7, RZ, 0xc0, !PT ;  /* 0xfffffff783837812 */ /* 0x000fc600078ec0ff */
        /* <DEDUP_REMOVED lines=15> */
.L_x_2677:
        /* <DEDUP_REMOVED lines=13> */
.L_x_2679:
[----:B------:R-:W-:Y:S05]  /*a070*/  BSYNC.RECONVERGENT B1 ;  /* 0x0000000000017941 */ /* 0x000fea0003800200 */
.L_x_2678:
        /* <DEDUP_REMOVED lines=45> */
.L_x_2676:
[----:B------:R-:W-:Y:S05]  /*a350*/  BSYNC.RECONVERGENT B0 ;  /* 0x0000000000007941 */ /* 0x000fea0003800200 */
.L_x_2675:
[----:B------:R-:W-:Y:S01]  /*a360*/  I2FP.F32.U32 R133, R133 ;  /* 0x0000008500857245 */ /* 0x000fe20000201000 */
[----:B------:R-:W-:Y:S01]  /*a370*/  BSSY.RECONVERGENT B0, `(.L_x_2680) ;  /* 0x0000055000007945 */ /* 0x000fe20003800200 */
[----:B------:R-:W-:Y:S01]  /*a380*/  PRMT R100, R92, 0x7632, R100 ;  /* 0x000076325c647816 */ /* 0x000fe20000000064 */
[----:B------:R-:W-:Y:S01]  /*a390*/  IMAD.MOV.U32 R134, RZ, RZ, 0x2 ;  /* 0x00000002ff867424 */ /* 0x000fe200078e00ff */
[----:B------:R-:W-:Y:S01]  /*a3a0*/  ISETP.NE.AND P3, PT, R136, 0x1, PT ;  /* 0x000000018800780c */ /* 0x000fe20003f65270 */
[----:B------:R-:W-:Y:S01]  /*a3b0*/  FFMA.FTZ R133, R133, R144, 1.1641532182693481445e-10 ;  /* 0x2f00000085857423 */ /* 0x000fe20000010090 */
[----:B------:R-:W-:-:S04]  /*a3c0*/  SHF.L.U32 R100, R100, 0x10, RZ ;  /* 0x0000001064647819 */ /* 0x000fc800000006ff */
[----:B------:R-:W-:Y:S01]  /*a3d0*/  FSETP.GTU.FTZ.AND P2, PT, R133, R142, PT ;  /* 0x0000008e8500720b */ /* 0x000fe20003f5c000 */
[----:B------:R-:W-:Y:S01]  /*a3e0*/  FMUL.FTZ R100, R100, R143 ;  /* 0x0000008f64647220 */ /* 0x000fe20000410000 */
[----:B------:R-:W-:-:S04]  /*a3f0*/  @P1 PRMT R133, R96, 0x7632, R133 ;  /* 0x0000763260851816 */ /* 0x000fc80000000085 */
[----:B------:R-:W-:Y:S01]  /*a400*/  FSEL R135, R100, RZ, !P2 ;  /* 0x000000ff64877208 */ /* 0x000fe20005000000 */
[----:B------:R-:W-:-:S04]  /*a410*/  @P1 IMAD.U32 R133, R133, 0x10000, RZ ;  /* 0x0001000085851824 */ /* 0x000fc800078e00ff */
[----:B------:R-:W-:-:S04]  /*a420*/  FADD.FTZ R100, R160, R135 ;  /* 0x00000087a0647221 */ /* 0x000fc80000010000 */
[----:B------:R-:W-:Y:S01]  /*a430*/  @P1 FADD.FTZ R166, R100, R133 ;  /* 0x0000008564a61221 */ /* 0x000fe20000010000 */
[----:B------:R-:W-:Y:S01]  /*a440*/  @!P1 IMAD.MOV.U32 R166, RZ, RZ, R100 ;  /* 0x000000ffffa69224 */ /* 0x000fe200078e0064 */
[----:B------:R-:W-:Y:S02]  /*a450*/  SEL R133, RZ, 0x1, P2 ;  /* 0x00000001ff857807 */ /* 0x000fe40001000000 */
[----:B------:R-:W-:Y:S02]  /*a460*/  MOV R100, R158 ;  /* 0x0000009e00647202 */ /* 0x000fe40000000f00 */
        /* <DEDUP_REMOVED lines=10> */
.L_x_2682:
        /* <DEDUP_REMOVED lines=13> */
.L_x_2684:
[----:B------:R-:W-:Y:S05]  /*a5e0*/  BSYNC.RECONVERGENT B1 ;  /* 0x0000000000017941 */ /* 0x000fea0003800200 */
.L_x_2683:
[----:B------:R-:W-:Y:S01]  /*a5f0*/  IMAD.WIDE.U32 R136, R2, -0x326172a9, RZ ;  /* 0xcd9e8d5702887825 */ /* 0x000fe200078e00ff */
[----:B------:R-:W-:-:S03]  /*a600*/  LOP3.LUT R134, R130, R141, R139, 0x96, !PT ;  /* 0x0000008d82867212 */ /* 0x000fc600078e968b */
[----:B------:R-:W-:Y:S01]  /*a610*/  IMAD.MOV.U32 R100, RZ, RZ, R170 ;  /* 0x000000ffff647224 */ /* 0x000fe200078e00aa */
        /* <DEDUP_REMOVED lines=42> */
.L_x_2681:
[----:B------:R-:W-:Y:S05]  /*a8c0*/  BSYNC.RECONVERGENT B0 ;  /* 0x0000000000007941 */ /* 0x000fea0003800200 */
.L_x_2680:
        /* <DEDUP_REMOVED lines=23> */
.L_x_2687:
        /* <DEDUP_REMOVED lines=13> */
.L_x_2689:
[----:B------:R-:W-:Y:S05]  /*ab10*/  BSYNC.RECONVERGENT B1 ;  /* 0x0000000000017941 */ /* 0x000fea0003800200 */
.L_x_2688:
[----:B------:R-:W-:Y:S01]  /*ab20*/  IMAD.WIDE.U32 R134, R2, -0x326172a9, RZ ;  /* 0xcd9e8d5702867825 */ /* 0x000fe200078e00ff */
[----:B------:R-:W-:-:S04]  /*ab30*/  LOP3.LUT R100, R130, R137, R139, 0x96, !PT ;  /* 0x0000008982647212 */ /* 0x000fc800078e968b */
        /* <DEDUP_REMOVED lines=43> */
.L_x_2686:
[----:B------:R-:W-:Y:S05]  /*adf0*/  BSYNC.RECONVERGENT B0 ;  /* 0x0000000000007941 */ /* 0x000fea0003800200 */
.L_x_2685:
        /* <DEDUP_REMOVED lines=8> */
[----:B------:R-:W-:Y:S02]  /*ae80*/  FSEL R101, R100, RZ, !P2 ;  /* 0x000000ff64657208 */ /* 0x000fe40005000000 */
[----:B------:R-:W-:-:S03]  /*ae90*/  SEL R134, RZ, 0x1, P2 ;  /* 0x00000001ff867807 */ /* 0x000fc60001000000 */
[----:B------:R-:W-:Y:S01]  /*aea0*/  FADD.FTZ R100, R164, R101 ;  /* 0x00000065a4647221 */ /* 0x000fe20000010000 */
[----:B------:R-:W-:-:S03]  /*aeb0*/  IMAD.MOV.U32 R101, RZ, RZ, R158 ;  /* 0x000000ffff657224 */ /* 0x000fc600078e009e */
[----:B------:R-:W-:Y:S01]  /*aec0*/  @P1 FADD.FTZ R164, R135, R100 ;  /* 0x0000006487a41221 */ /* 0x000fe20000010000 */
[----:B------:R-:W-:Y:S01]  /*aed0*/  @!P1 MOV R164, R100 ;  /* 0x0000006400a49202 */ /* 0x000fe20000000f00 */
[----:B------:R-:W-:-:S03]  /*aee0*/  IMAD.MOV.U32 R100, RZ, RZ, 0x2 ;  /* 0x00000002ff647424 */ /* 0x000fc600078e00ff */
        /* <DEDUP_REMOVED lines=10> */
.L_x_2692:
        /* <DEDUP_REMOVED lines=13> */
.L_x_2694:
[----:B------:R-:W-:Y:S05]  /*b060*/  BSYNC.RECONVERGENT B1 ;  /* 0x0000000000017941 */ /* 0x000fea0003800200 */
.L_x_2693:
[----:B------:R-:W-:Y:S01]  /*b070*/  IMAD.WIDE.U32 R136, R2, -0x326172a9, RZ ;  /* 0xcd9e8d5702887825 */ /* 0x000fe200078e00ff */
[----:B------:R-:W-:-:S03]  /*b080*/  LOP3.LUT R100, R130, R141, R139, 0x96, !PT ;  /* 0x0000008d82647212 */ /* 0x000fc600078e968b */
        /* <DEDUP_REMOVED lines=43> */
.L_x_2691:
[----:B------:R-:W-:Y:S05]  /*b340*/  BSYNC.RECONVERGENT B0 ;  /* 0x0000000000007941 */ /* 0x000fea0003800200 */
.L_x_2690:
[----:B------:R-:W-:Y:S01]  /*b350*/  I2FP.F32.U32 R101, R101 ;  /* 0x0000006500657245 */ /* 0x000fe20000201000 */
[----:B------:R-:W-:Y:S01]  /*b360*/  IMAD.U32 R160, R160, 0x10000, RZ ;  /* 0x00010000a0a07824 */ /* 0x000fe200078e00ff */
[----:B------:R-:W-:Y:S01]  /*b370*/  ISETP.NE.AND P2, PT, R100, 0x1, PT ;  /* 0x000000016400780c */ /* 0x000fe20003f45270 */
[----:B------:R-:W-:Y:S01]  /*b380*/  BSSY.RECONVERGENT B0, `(.L_x_2695) ;  /* 0x000004e000007945 */ /* 0x000fe20003800200 */
[----:B------:R-:W-:Y:S01]  /*b390*/  LOP3.LUT R131, R131, 0xfffffffd, RZ, 0xc0, !PT ;  /* 0xfffffffd83837812 */ /* 0x000fe200078ec0ff */
[----:B------:R-:W-:Y:S01]  /*b3a0*/  FFMA.FTZ R101, R101, R144, 1.1641532182693481445e-10 ;  /* 0x2f00000065657423 */ /* 0x000fe20000010090 */
[----:B------:R-:W-:Y:S01]  /*b3b0*/  FMUL.FTZ R160, R160, R143 ;  /* 0x0000008fa0a07220 */ /* 0x000fe20000410000 */
[----:B------:R-:W-:-:S03]  /*b3c0*/  HFMA2 R136, -RZ, RZ, 0, 1.1920928955078125e-07 ;  /* 0x00000002ff887431 */ /* 0x000fc600000001ff */
[----:B------:R-:W-:Y:S01]  /*b3d0*/  FSETP.GTU.FTZ.AND P3, PT, R101, R142, PT ;  /* 0x0000008e6500720b */ /* 0x000fe20003f7c000 */
[----:B------:R-:W-:-:S03]  /*b3e0*/  IMAD.MOV.U32 R101, RZ, RZ, R158 ;  /* 0x000000ffff657224 */ /* 0x000fc600078e009e */
        /* <DEDUP_REMOVED lines=12> */
.L_x_2697:
        /* <DEDUP_REMOVED lines=13> */
.L_x_2699:
[----:B------:R-:W-:Y:S05]  /*b580*/  BSYNC.RECONVERGENT B1 ;  /* 0x0000000000017941 */ /* 0x000fea0003800200 */
.L_x_2698:
        /* <DEDUP_REMOVED lines=45> */
.L_x_2696:
[----:B------:R-:W-:Y:S05]  /*b860*/  BSYNC.RECONVERGENT B0 ;  /* 0x0000000000007941 */ /* 0x000fea0003800200 */
.L_x_2695:
        /* <DEDUP_REMOVED lines=27> */
.L_x_2702:
        /* <DEDUP_REMOVED lines=13> */
.L_x_2704:
[----:B------:R-:W-:Y:S05]  /*baf0*/  BSYNC.RECONVERGENT B1 ;  /* 0x0000000000017941 */ /* 0x000fea0003800200 */
.L_x_2703:
        /* <DEDUP_REMOVED lines=43> */
[----:B------:R-:W-:Y:S01]  /*bdb0*/  IMAD.MOV.U32 R101, RZ, RZ, R170 ;  /* 0x000000ffff657224 */ /* 0x000fe200078e00aa */
[----:B------:R-:W-:-:S07]  /*bdc0*/  MOV R170, R100 ;  /* 0x0000006400aa7202 */ /* 0x000fce0000000f00 */
.L_x_2701:
[----:B------:R-:W-:Y:S05]  /*bdd0*/  BSYNC.RECONVERGENT B0 ;  /* 0x0000000000007941 */ /* 0x000fea0003800200 */
.L_x_2700:
        /* <DEDUP_REMOVED lines=21> */
.L_x_2707:
        /* <DEDUP_REMOVED lines=13> */
.L_x_2709:
[----:B------:R-:W-:Y:S05]  /*c000*/  BSYNC.RECONVERGENT B1 ;  /* 0x0000000000017941 */ /* 0x000fea0003800200 */
.L_x_2708:
        /* <DEDUP_REMOVED lines=45> */
.L_x_2706:
[----:B------:R-:W-:Y:S05]  /*c2e0*/  BSYNC.RECONVERGENT B0 ;  /* 0x0000000000007941 */ /* 0x000fea0003800200 */
.L_x_2705:
        /* <DEDUP_REMOVED lines=25> */
.L_x_2712:
        /* <DEDUP_REMOVED lines=13> */
.L_x_2714:
[----:B------:R-:W-:Y:S05]  /*c550*/  BSYNC.RECONVERGENT B1 ;  /* 0x0000000000017941 */ /* 0x000fea0003800200 */
.L_x_2713:
        /* <DEDUP_REMOVED lines=45> */
.L_x_2711:
[----:B------:R-:W-:Y:S05]  /*c830*/  BSYNC.RECONVERGENT B0 ;  /* 0x0000000000007941 */ /* 0x000fea0003800200 */
.L_x_2710:
        /* <DEDUP_REMOVED lines=20> */
.L_x_2717:
        /* <DEDUP_REMOVED lines=13> */
.L_x_2719:
[----:B------:R-:W-:Y:S05]  /*ca50*/  BSYNC.RECONVERGENT B1 ;  /* 0x0000000000017941 */ /* 0x000fea0003800200 */
.L_x_2718:
        /* <DEDUP_REMOVED lines=44> */
[----:B------:R-:W-:-:S07]  /*cd20*/  LOP3.LUT R161, R163, R160, R101, 0x96, !PT ;  /* 0x000000a0a3a17212 */ /* 0x000fce00078e9665 */
.L_x_2716:
[----:B------:R-:W-:Y:S05]  /*cd30*/  BSYNC.RECONVERGENT B0 ;  /* 0x0000000000007941 */ /* 0x000fea0003800200 */
.L_x_2715:
        /* <DEDUP_REMOVED lines=11> */
[----:B------:R-:W-:-:S03]  /*cdf0*/  ISETP.NE.AND P4, PT, R140, 0x1, PT ;  /* 0x000000018c00780c */ /* 0x000fc60003f85270 */
[----:B------:R-:W-:Y:S02]  /*ce00*/  @P1 IMAD.U32 R101, R100, 0x10000, RZ ;  /* 0x0001000064651824 */ /* 0x000fe400078e00ff */
[----:B------:R-:W-:-:S04]  /*ce10*/  FADD.FTZ R100, R102, R171 ;  /* 0x000000ab66647221 */ /* 0x000fc80000010000 */
[----:B------:R-:W-:Y:S01]  /*ce20*/  @P1 FADD.FTZ R172, R100, R101 ;  /* 0x0000006564ac1221 */ /* 0x000fe20000010000 */
[----:B------:R-:W-:Y:S01]  /*ce30*/  @!P1 MOV R172, R100 ;  /* 0x0000006400ac9202 */ /* 0x000fe20000000f00 */
        /* <DEDUP_REMOVED lines=11> */
.L_x_2722:
        /* <DEDUP_REMOVED lines=13> */
.L_x_2724:
[----:B------:R-:W-:Y:S05]  /*cfc0*/  BSYNC.RECONVERGENT B1 ;  /* 0x0000000000017941 */ /* 0x000fea0003800200 */
.L_x_2723:
        /* <DEDUP_REMOVED lines=45> */
.L_x_2721:
[----:B------:R-:W-:Y:S05]  /*d2a0*/  BSYNC.RECONVERGENT B0 ;  /* 0x0000000000007941 */ /* 0x000fea0003800200 */
.L_x_2720:
[----:B------:R-:W-:Y:S01]  /*d2b0*/  I2FP.F32.U32 R101, R101 ;  /* 0x0000006500657245 */ /* 0x000fe20000201000 */
[C---:B------:R-:W-:Y:S01]  /*d2c0*/  IMAD.U32 R100, R103.reuse, 0x10000, RZ ;  /* 0x0001000067647824 */ /* 0x040fe200078e00ff */
[----:B------:R-:W-:Y:S01]  /*d2d0*/  ISETP.NE.AND P5, PT, R160, 0x1, PT ;  /* 0x00000001a000780c */ /* 0x000fe20003fa5270 */
[----:B------:R-:W-:Y:S01]  /*d2e0*/  BSSY.RECONVERGENT B0, `(.L_x_2725) ;  /* 0x000004d000007945 */ /* 0x000fe20003800200 */
[----:B------:R-:W-:Y:S01]  /*d2f0*/  PRMT R173, R103, 0x7632, R173 ;  /* 0x0000763267ad7816 */ /* 0x000fe200000000ad */
[----:B------:R-:W-:Y:S01]  /*d300*/  FFMA.FTZ R101, R101, R144, 1.1641532182693481445e-10 ;  /* 0x2f00000065657423 */ /* 0x000fe20000010090 */
[----:B------:R-:W-:Y:S01]  /*d310*/  FMUL.FTZ R100, R100, R143 ;  /* 0x0000008f64647220 */ /* 0x000fe20000410000 */
[----:B------:R-:W-:Y:S02]  /*d320*/  HFMA2 R103, -RZ, RZ, 0, 1.1920928955078125e-07 ;  /* 0x00000002ff677431 */ /* 0x000fe400000001ff */
[----:B------:R-:W-:Y:S01]  /*d330*/  IMAD.MOV.U32 R102, RZ, RZ, R158 ;  /* 0x000000ffff667224 */ /* 0x000fe200078e009e */
        /* <DEDUP_REMOVED lines=12> */
.L_x_2727:
        /* <DEDUP_REMOVED lines=13> */
.L_x_2729:
[----:B------:R-:W-:Y:S05]  /*d4d0*/  BSYNC.RECONVERGENT B1 ;  /* 0x0000000000017941 */ /* 0x000fea0003800200 */
.L_x_2728:
        /* <DEDUP_REMOVED lines=45> */
.L_x_2726:
[----:B------:R-:W-:Y:S05]  /*d7b0*/  BSYNC.RECONVERGENT B0 ;  /* 0x0000000000007941 */ /* 0x000fea0003800200 */
.L_x_2725:
[----:B------:R-:W-:Y:S01]  /*d7c0*/  I2FP.F32.U32 R101, R102 ;  /* 0x0000006600657245 */ /* 0x000fe20000201000 */
[----:B------:R-:W-:Y:S01]  /*d7d0*/  IMAD.U32 R100, R95, 0x10000, RZ ;  /* 0x000100005f647824 */ /* 0x000fe200078e00ff */
[----:B------:R-:W-:Y:S01]  /*d7e0*/  BSSY.RECONVERGENT B0, `(.L_x_2730) ;  /* 0x0000052000007945 */ /* 0x000fe20003800200 */
[----:B------:R-:W-:Y:S02]  /*d7f0*/  IMAD.MOV.U32 R160, RZ, RZ, 0x2 ;  /* 0x00000002ffa07424 */ /* 0x000fe400078e00ff */
[----:B------:R-:W-:Y:S01]  /*d800*/  FFMA.FTZ R101, R101, R144, 1.1641532182693481445e-10 ;  /* 0x2f00000065657423 */ /* 0x000fe20000010090 */
[----:B------:R-:W-:-:S04]  /*d810*/  FMUL.FTZ R100, R100, R143 ;  /* 0x0000008f64647220 */ /* 0x000fc80000410000 */
[----:B------:R-:W-:Y:S01]  /*d820*/  FSETP.GTU.FTZ.AND P5, PT, R101, R142, PT ;  /* 0x0000008e6500720b */ /* 0x000fe20003fbc000 */
[----:B------:R-:W-:-:S03]  /*d830*/  @P1 IMAD.U32 R101, R99, 0x10000, RZ ;  /* 0x0001000063651824 */ /* 0x000fc600078e00ff */
[----:B------:R-:W-:Y:S02]  /*d840*/  FSEL R100, R100, RZ, !P5 ;  /* 0x000000ff64647208 */ /* 0x000fe40006800000 */
[----:B------:R-:W-:Y:S02]  /*d850*/  SEL R140, RZ, 0x1, P5 ;  /* 0x00000001ff8c7807 */ /* 0x000fe40002800000 */
[----:B------:R-:W-:Y:S01]  /*d860*/  ISETP.NE.AND P5, PT, R103, 0x1, PT ;  /* 0x000000016700780c */ /* 0x000fe20003fa5270 */
[----:B------:R-:W-:-:S04]  /*d870*/  FADD.FTZ R100, R171, R100 ;  /* 0x00000064ab647221 */ /* 0x000fc80000010000 */
[----:B------:R-:W-:Y:S01]  /*d880*/  @P1 FADD.FTZ R171, R101, R100 ;  /* 0x0000006465ab1221 */ /* 0x000fe20000010000 */
[----:B------:R-:W-:Y:S01]  /*d890*/  @!P1 MOV R171, R100 ;  /* 0x0000006400ab9202 */ /* 0x000fe20000000f00 */
[----:B------:R-:W-:-:S03]  /*d8a0*/  IMAD.MOV.U32 R101, RZ, RZ, R158 ;  /* 0x000000ffff657224 */ /* 0x000fc600078e009e */
        /* <DEDUP_REMOVED lines=10> */
.L_x_2732:
        /* <DEDUP_REMOVED lines=13> */
.L_x_2734:
[----:B------:R-:W-:Y:S05]  /*da20*/  BSYNC.RECONVERGENT B1 ;  /* 0x0000000000017941 */ /* 0x000fea0003800200 */
.L_x_2733:
        /* <DEDUP_REMOVED lines=45> */
.L_x_2731:
[----:B------:R-:W-:Y:S05]  /*dd00*/  BSYNC.RECONVERGENT B0 ;  /* 0x0000000000007941 */ /* 0x000fea0003800200 */
.L_x_2730:
        /* <DEDUP_REMOVED lines=20> */
.L_x_2737:
        /* <DEDUP_REMOVED lines=13> */
[----:B------:R-:W-:-:S04]  /*df20*/  ISETP.NE.AND P0, PT, R100, RZ, PT ;  /* 0x000000ff6400720c */ /* 0x000fc80003f05270 */
[----:B------:R-:W-:-:S09]  /*df30*/  @!P6 MOV R130, R101 ;  /* 0x000000650082e202 */ /* 0x000fd20000000f00 */
.L_x_2739:
[----:B------:R-:W-:Y:S05]  /*df40*/  BSYNC.RECONVERGENT B1 ;  /* 0x0000000000017941 */ /* 0x000fea0003800200 */
.L_x_2738:
[----:B------:R-:W-:Y:S01]  /*df50*/  IMAD.WIDE.U32 R102, R2, -0x326172a9, RZ ;  /* 0xcd9e8d5702667825 */ /* 0x000fe200078e00ff */
[----:B------:R-:W-:-:S03]  /*df60*/  LOP3.LUT R100, R130, R161, R139, 0x96, !PT ;  /* 0x000000a182647212 */ /* 0x000fc600078e968b */
[----:B------:R-:W-:Y:S01]  /*df70*/  HFMA2 R186, -RZ, RZ, 0, 0 ;  /* 0x00000000ffba7431 */ /* 0x000fe200000001ff */
        /* <DEDUP_REMOVED lines=42> */
.L_x_2736:
[----:B------:R-:W-:Y:S05]  /*e220*/  BSYNC.RECONVERGENT B0 ;  /* 0x0000000000007941 */ /* 0x000fea0003800200 */
.L_x_2735:
[----:B------:R-:W-:Y:S02]  /*e230*/  I2FP.F32.U32 R101, R102 ;  /* 0x0000006600657245 */ /* 0x000fe40000201000 */
[----:B------:R-:W-:-:S03]  /*e240*/  PRMT R100, R95, 0x7632, R100 ;  /* 0x000076325f647816 */ /* 0x000fc60000000064 */
[----:B------:R-:W-:Y:S02]  /*e250*/  FFMA.FTZ R101, R101, R144, 1.1641532182693481445e-10 ;  /* 0x2f00000065657423 */ /* 0x000fe40000010090 */
[----:B------:R-:W-:-:S03]  /*e260*/  IMAD.U32 R100, R100, 0x10000, RZ ;  /* 0x0001000064647824 */ /* 0x000fc600078e00ff */
[----:B------:R-:W-:Y:S01]  /*e270*/  FSETP.GTU.FTZ.AND P6, PT, R101, R142, PT ;  /* 0x0000008e6500720b */ /* 0x000fe20003fdc000 */
[----:B------:R-:W-:Y:S01]  /*e280*/  FMUL.FTZ R100, R100, R143 ;  /* 0x0000008f64647220 */ /* 0x000fe20000410000 */
[----:B------:R-:W-:-:S04]  /*e290*/  @P1 PRMT R101, R99, 0x7632, R101 ;  /* 0x0000763263651816 */ /* 0x000fc80000000065 */
[----:B------:R-:W-:Y:S01]  /*e2a0*/  FSEL R160, R100, RZ, !P6 ;  /* 0x000000ff64a07208 */ /* 0x000fe20007000000 */
[----:B------:R-:W-:Y:S01]  /*e2b0*/  @P1 IMAD.U32 R102, R101, 0x10000, RZ ;  /* 0x0001000065661824 */ /* 0x000fe200078e00ff */
        /* <DEDUP_REMOVED lines=8> */
[----:B------:R-:W-:-:S02]  /*e340*/  PRMT R100, R174, 0x5410, R167 ;  /* 0x00005410ae647816 */ /* 0x000fc400000000a7 */
[----:B------:R-:W-:Y:S01]  /*e350*/  PRMT R103, R175, 0x5410, R103 ;  /* 0x00005410af677816 */ /* 0x000fe20000000067 */
[----:B------:R-:W-:Y:S06]  /*e360*/  BRA `(.L_x_2740) ;  /* 0x0000002800b87947 */ /* 0x000fec0003800000 */
.L_x_2659:
[----:B------:R-:W-:Y:S01]  /*e370*/  ISETP.NE.AND P2, PT, R178, 0x1, PT ;  /* 0x00000001b200780c */ /* 0x000fe20003f45270 */
[----:B------:R-:W-:Y:S01]  /*e380*/  BSSY.RECONVERGENT B0, `(.L_x_2741) ;  /* 0x0000049000007945 */ /* 0x000fe20003800200 */
[----:B-1----:R-:W-:Y:S01]  /*e390*/  IMAD.MOV.U32 R166, RZ, RZ, 0x2 ;  /* 0x00000002ffa67424 */ /* 0x002fe200078e00ff */
        /* <DEDUP_REMOVED lines=13> */
.L_x_2743:
        /* <DEDUP_REMOVED lines=13> */
.L_x_2745:
[----:B------:R-:W-:Y:S05]  /*e540*/  BSYNC.RECONVERGENT B1 ;  /* 0x0000000000017941 */ /* 0x000fea0003800200 */
.L_x_2744:
[----:B------:R-:W-:Y:S01]  /*e550*/  IMAD.WIDE.U32 R166, R2, -0x326172a9, RZ ;  /* 0xcd9e8d5702a67825 */ /* 0x000fe200078e00ff */
[----:B------:R-:W-:-:S03]  /*e560*/  LOP3.LUT R158, R130, R169, R139, 0x96, !PT ;  /* 0x000000a9829e7212 */ /* 0x000fc600078e968b */
[----:B------:R-:W-:Y:S01]  /*e570*/  VIADD R161, R139, 0xbb67ae85 ;  /* 0xbb67ae858ba17836 */ /* 0x000fe20000000000 */
[----:B------:R-:W-:Y:S01]  /*e580*/  LOP3.LUT R170, R5, R167, R138, 0x96, !PT ;  /* 0x000000a705aa7212 */ /* 0x000fe200078e968a */
[----:B------:R-:W-:-:S04]  /*e590*/  IMAD.WIDE.U32 R158, R158, -0x326172a9, RZ ;  /* 0xcd9e8d579e9e7825 */ /* 0x000fc800078e00ff */
[----:B------:R-:W-:Y:S01]  /*e5a0*/  IMAD.WIDE.U32 R170, R170, -0x2daee0ad, RZ ;  /* 0xd2511f53aaaa7825 */ /* 0x000fe200078e00ff */
[----:B------:R-:W-:Y:S02]  /*e5b0*/  LOP3.LUT R169, R153, R166, R159, 0x96, !PT ;  /* 0x000000a699a97212 */ /* 0x000fe400078e969f */
[----:B------:R-:W-:Y:S01]  /*e5c0*/  IADD3 R159, PT, PT, R139, 0x76cf5d0a, RZ ;  /* 0x76cf5d0a8b9f7810 */ /* 0x000fe20007ffe0ff */
        /* <DEDUP_REMOVED lines=35> */
[----:B------:R-:W-:-:S07]  /*e800*/  HFMA2 R166, -RZ, RZ, 0, 0 ;  /* 0x00000000ffa67431 */ /* 0x000fce00000001ff */
.L_x_2742:
[----:B------:R-:W-:Y:S05]  /*e810*/  BSYNC.RECONVERGENT B0 ;  /* 0x0000000000007941 */ /* 0x000fea0003800200 */
.L_x_2741:
        /* <DEDUP_REMOVED lines=26> */
.L_x_2748:
        /* <DEDUP_REMOVED lines=13> */
.L_x_2750:
[----:B------:R-:W-:Y:S05]  /*ea90*/  BSYNC.RECONVERGENT B1 ;  /* 0x0000000000017941 */ /* 0x000fea0003800200 */
.L_x_2749:
        /* <DEDUP_REMOVED lines=44> */
[----:B------:R-:W-:-:S07]  /*ed60*/  HFMA2 R168, -RZ, RZ, 0, 0 ;  /* 0x00000000ffa87431 */ /* 0x000fce00000001ff */
.L_x_2747:
[----:B------:R-:W-:Y:S05]  /*ed70*/  BSYNC.RECONVERGENT B0 ;  /* 0x0000000000007941 */ /* 0x000fea0003800200 */
.L_x_2746:
        /* <DEDUP_REMOVED lines=8> */
[----:B------:R-:W-:Y:S01]  /*ee00*/  FSETP.GTU.FTZ.AND P2, PT, R169, R142, PT ;  /* 0x0000008ea900720b */ /* 0x000fe20003f5c000 */
[----:B------:R-:W-:Y:S02]  /*ee10*/  @P1 IMAD.U32 R169, R160, 0x10000, RZ ;  /* 0x00010000a0a91824 */ /* 0x000fe400078e00ff */
[----:B------:R-:W-:Y:S01]  /*ee20*/  HFMA2 R160, -RZ, RZ, 0, 1.1920928955078125e-07 ;  /* 0x00000002ffa07431 */ /* 0x000fe200000001ff */
        /* <DEDUP_REMOVED lines=15> */
.L_x_2753:
        /* <DEDUP_REMOVED lines=13> */
.L_x_2755:
[----:B------:R-:W-:Y:S05]  /*eff0*/  BSYNC.RECONVERGENT B1 ;  /* 0x0000000000017941 */ /* 0x000fea0003800200 */
.L_x_2754:
        /* <DEDUP_REMOVED lines=42> */
[----:B------:R-:W-:Y:S02]  /*f2a0*/  IMAD.MOV.U32 R170, RZ, RZ, R160 ;  /* 0x000000ffffaa7224 */ /* 0x000fe400078e00a0 */
[----:B------:R-:W-:Y:S01]  /*f2b0*/  HFMA2 R160, -RZ, RZ, 0, 0 ;  /* 0x00000000ffa07431 */ /* 0x000fe200000001ff */
[----:B------:R-:W-:-:S07]  /*f2c0*/  LOP3.LUT R161, R163, R168, R161, 0x96, !PT ;  /* 0x000000a8a3a17212 */ /* 0x000fce00078e96a1 */
.L_x_2752:
[----:B------:R-:W-:Y:S05]  /*f2d0*/  BSYNC.RECONVERGENT B0 ;  /* 0x0000000000007941 */ /* 0x000fea0003800200 */
.L_x_2751:
        /* <DEDUP_REMOVED lines=26> */
.L_x_2758:
        /* <DEDUP_REMOVED lines=13> */
.L_x_2760:
[----:B------:R-:W-:Y:S05]  /*f550*/  BSYNC.RECONVERGENT B1 ;  /* 0x0000000000017941 */ /* 0x000fea0003800200 */
.L_x_2759:
        /* <DEDUP_REMOVED lines=45> */
.L_x_2757:
[----:B------:R-:W-:Y:S05]  /*f830*/  BSYNC.RECONVERGENT B0 ;  /* 0x0000000000007941 */ /* 0x000fea0003800200 */
.L_x_2756:
[----:B------:R-:W-:Y:S01]  /*f840*/  I2FP.F32.U32 R101, R101 ;  /* 0x0000006500657245 */ /* 0x000fe20000201000 */
[----:B------:R-:W-:Y:S01]  /*f850*/  IMAD.U32 R100, R171, 0x10000, RZ ;  /* 0x00010000ab647824 */ /* 0x000fe200078e00ff */
[----:B------:R-:W-:Y:S01]  /*f860*/  ISETP.NE.AND P2, PT, R168, 0x1, PT ;  /* 0x00000001a800780c */ /* 0x000fe20003f45270 */
[----:B------:R-:W-:Y:S01]  /*f870*/  BSSY.RECONVERGENT B0, `(.L_x_2761) ;  /* 0x0000052000007945 */ /* 0x000fe20003800200 */
[----:B------:R-:W-:Y:S01]  /*f880*/  @P1 PRMT R160, R97, 0x7632, R160 ;  /* 0x0000763261a01816 */ /* 0x000fe200000000a0 */
[----:B------:R-:W-:Y:S01]  /*f890*/  FFMA.FTZ R101, R101, R144, 1.1641532182693481445e-10 ;  /* 0x2f00000065657423 */ /* 0x000fe20000010090 */
[----:B------:R-:W-:Y:S01]  /*f8a0*/  FMUL.FTZ R100, R100, R143 ;  /* 0x0000008f64647220 */ /* 0x000fe20000410000 */
[----:B------:R-:W-:Y:S02]  /*f8b0*/  LOP3.LUT R131, R131, 0xfffffffd, RZ, 0xc0, !PT ;  /* 0xfffffffd83837812 */ /* 0x000fe400078ec0ff */
[----:B------:R-:W-:Y:S01]  /*f8c0*/  @P1 IMAD.U32 R160, R160, 0x10000, RZ ;  /* 0x00010000a0a01824 */ /* 0x000fe200078e00ff */
[----:B------:R-:W-:Y:S01]  /*f8d0*/  FSETP.GTU.FTZ.AND P3, PT, R101, R142, PT ;  /* 0x0000008e6500720b */ /* 0x000fe20003f7c000 */
[----:B------:R-:W-:-:S03]  /*f8e0*/  IMAD.MOV.U32 R101, RZ, RZ, R158 ;  /* 0x000000ffff657224 */ /* 0x000fc600078e009e */
[----:B------:R-:W-:Y:S02]  /*f8f0*/  FSEL R169, R100, RZ, !P3 ;  /* 0x000000ff64a97208 */ /* 0x000fe40005800000 */
[----:B------:R-:W-:-:S03]  /*f900*/  PLOP3.LUT P3, PT, P3, PT, PT, 0x8, 0x80 ;  /* 0x000000000080781c */ /* 0x000fc60001f6e170 */
[----:B------:R-:W-:Y:S01]  /*f910*/  @P1 FADD.FTZ R169, R169, R160 ;  /* 0x000000a0a9a91221 */ /* 0x000fe20000010000 */
[----:B------:R-:W-:-:S04]  /*f920*/  HFMA2 R160, -RZ, RZ, 0, 1.1920928955078125e-07 ;  /* 0x00000002ffa07431 */ /* 0x000fc800000001ff */
        /* <DEDUP_REMOVED lines=11> */
.L_x_2763:
        /* <DEDUP_REMOVED lines=13> */
.L_x_2765:
[----:B------:R-:W-:Y:S05]  /*fab0*/  BSYNC.RECONVERGENT B1 ;  /* 0x0000000000017941 */ /* 0x000fea0003800200 */
.L_x_2764:
        /* <DEDUP_REMOVED lines=45> */
.L_x_2762:
[----:B------:R-:W-:Y:S05]  /*fd90*/  BSYNC.RECONVERGENT B0 ;  /* 0x0000000000007941 */ /* 0x000fea0003800200 */
.L_x_2761:
[----:B------:R-:W-:Y:S01]  /*fda0*/  I2FP.F32.U32 R101, R101 ;  /* 0x0000006500657245 */ /* 0x000fe20000201000 */
[----:B------:R-:W-:Y:S01]  /*fdb0*/  IMAD.U32 R100, R102, 0x10000, RZ ;  /* 0x0001000066647824 */ /* 0x000fe200078e00ff */
[----:B------:R-:W-:Y:S01]  /*fdc0*/  ISETP.NE.AND P3, PT, R160, 0x1, PT ;  /* 0x00000001a000780c */ /* 0x000fe20003f65270 */
[----:B------:R-:W-:Y:S01]  /*fdd0*/  BSSY.RECONVERGENT B0, `(.L_x_2766) ;  /* 0x0000050000007945 */ /* 0x000fe20003800200 */
[----:B------:R-:W-:Y:S01]  /*fde0*/  PRMT R102, R102, 0x7632, R102 ;  /* 0x0000763266667816 */ /* 0x000fe20000000066 */
[----:B------:R-:W-:Y:S01]  /*fdf0*/  FFMA.FTZ R101, R101, R144, 1.1641532182693481445e-10 ;  /* 0x2f00000065657423 */ /* 0x000fe20000010090 */
[----:B------:R-:W-:Y:S01]  /*fe00*/  FMUL.FTZ R100, R100, R143 ;  /* 0x0000008f64647220 */ /* 0x000fe20000410000 */
[----:B------:R-:W-:-:S03]  /*fe10*/  MOV R173, 0x2 ;  /* 0x0000000200ad7802 */ /* 0x000fc60000000f00 */
        /* <DEDUP_REMOVED lines=16> */
.L_x_2768:
        /* <DEDUP_REMOVED lines=13> */
.L_x_2770:
[----:B------:R-:W-:Y:S05]  /*fff0*/  BSYNC.RECONVERGENT B1 ;  /* 0x0000000000017941 */ /* 0x000fea0003800200 */
.L_x_2769:
        /* <DEDUP_REMOVED lines=39> */
[----:B------:R-:W-:Y:S02]  /*10270*/  HFMA2 R173, -RZ, RZ, 0, 0 ;  /* 0x00000000ffad7431 */ /* 0x000fe400000001ff */
[----:B------:R-:W-:Y:S01]  /*10280*/  IMAD.WIDE.U32 R100, R100, -0x2daee0ad, RZ ;  /* 0xd2511f5364647825 */ /* 0x000fe200078e00ff */
[----:B------:R-:W-:-:S04]  /*10290*/  LOP3.LUT R159, R146, R172, R159, 0x96, !PT ;  /* 0x000000ac929f7212 */ /* 0x000fc800078e969f */
[----:B------:R-:W-:Y:S01]  /*102a0*/  LOP3.LUT R161, R163, R160, R101, 0x96, !PT ;  /* 0x000000a0a3a17212 */ /* 0x000fe200078e9665 */
[----:B------:R-:W-:Y:S02]  /*102b0*/  IMAD.MOV.U32 R101, RZ, RZ, R170 ;  /* 0x000000ffff657224 */ /* 0x000fe400078e00aa */
[----:B------:R-:W-:-:S07]  /*102c0*/  IMAD.MOV.U32 R170, RZ, RZ, R100 ;  /* 0x000000ffffaa7224 */ /* 0x000fce00078e0064 */
.L_x_2767:
[----:B------:R-:W-:Y:S05]  /*102d0*/  BSYNC.RECONVERGENT B0 ;  /* 0x0000000000007941 */ /* 0x000fea0003800200 */
.L_x_2766:
        /* <DEDUP_REMOVED lines=24> */
.L_x_2773:
        /* <DEDUP_REMOVED lines=13> */
.L_x_2775:
[----:B------:R-:W-:Y:S05]  /*10530*/  BSYNC.RECONVERGENT B1 ;  /* 0x0000000000017941 */ /* 0x000fea0003800200 */
.L_x_2774:
        /* <DEDUP_REMOVED lines=45> */
.L_x_2772:
[----:B------:R-:W-:Y:S05]  /*10810*/  BSYNC.RECONVERGENT B0 ;  /* 0x0000000000007941 */ /* 0x000fea0003800200 */
.L_x_2771:
[----:B------:R-:W-:Y:S01]  /*10820*/  I2FP.F32.U32 R101, R101 ;  /* 0x0000006500657245 */ /* 0x000fe20000201000 */
[----:B------:R-:W-:Y:S01]  /*10830*/  IMAD.U32 R100, R103, 0x10000, RZ ;  /* 0x0001000067647824 */ /* 0x000fe200078e00ff */
[----:B------:R-:W-:Y:S01]  /*10840*/  ISETP.NE.AND P5, PT, R160, 0x1, PT ;  /* 0x00000001a000780c */ /* 0x000fe20003fa5270 */
[----:B------:R-:W-:Y:S01]  /*10850*/  @P1 IMAD.U32 R102, R99, 0x10000, RZ ;  /* 0x0001000063661824 */ /* 0x000fe200078e00ff */
[----:B------:R-:W-:Y:S01]  /*10860*/  BSSY.RECONVERGENT B0, `(.L_x_2776) ;  /* 0x000004f000007945 */ /* 0x000fe20003800200 */
[----:B------:R-:W-:Y:S01]  /*10870*/  FFMA.FTZ R101, R101, R144, 1.1641532182693481445e-10 ;  /* 0x2f00000065657423 */ /* 0x000fe20000010090 */
[----:B------:R-:W-:Y:S01]  /*10880*/  FMUL.FTZ R100, R100, R143 ;  /* 0x0000008f64647220 */ /* 0x000fe20000410000 */
[----:B------:R-:W-:Y:S02]  /*10890*/  PRMT R173, R103, 0x7632, R173 ;  /* 0x0000763267ad7816 */ /* 0x000fe400000000ad */
        /* <DEDUP_REMOVED lines=16> */
.L_x_2778:
        /* <DEDUP_REMOVED lines=13> */
.L_x_2780:
[----:B------:R-:W-:Y:S05]  /*10a70*/  BSYNC.RECONVERGENT B1 ;  /* 0x0000000000017941 */ /* 0x000fea0003800200 */
.L_x_2779:
        /* <DEDUP_REMOVED lines=45> */
.L_x_2777:
[----:B------:R-:W-:Y:S05]  /*10d50*/  BSYNC.RECONVERGENT B0 ;  /* 0x0000000000007941 */ /* 0x000fea0003800200 */
.L_x_2776:
        /* <DEDUP_REMOVED lines=14> */
[----:B------:R-:W-:-:S07]  /*10e40*/  PRMT R103, R174, 0x5410, R103 ;  /* 0x00005410ae677816 */ /* 0x000fce0000000067 */
.L_x_2740:
[----:B------:R-:W-:Y:S01]  /*10e50*/  SEL R177, RZ, 0x1000000, !P5 ;  /* 0x01000000ffb17807 */ /* 0x000fe20006800000 */
[----:B------:R-:W-:Y:S01]  /*10e60*/  IMAD.WIDE.U32 R184, R105, 0x10, R114 ;  /* 0x0000001069b87825 */ /* 0x000fe200078e0072 */
[----:B------:R-:W-:Y:S01]  /*10e70*/  SEL R176, RZ, 0x10000, !P4 ;  /* 0x00010000ffb07807 */ /* 0x000fe20006000000 */
[----:B------:R-:W0:Y:S01]  /*10e80*/  @P0 LDC.64 R180, c[0x0][0x398] ;  /* 0x0000e600ffb40b82 */ /* 0x000e220000000a00 */
[----:B------:R-:W-:Y:S02]  /*10e90*/  SEL R175, RZ, 0x100, !P3 ;  /* 0x00000100ffaf7807 */ /* 0x000fe40005800000 */
[C---:B------:R-:W-:Y:S01]  /*10ea0*/  LOP3.LUT P5, RZ, R131.reuse, 0x8, RZ, 0xc0, !PT ;  /* 0x0000000883ff7812 */ /* 0x040fe200078ac0ff */
[----:B------:R1:W-:Y:S01]  /*10eb0*/  STG.E.128 desc[UR6][R184.64], R100 ;  /* 0x00000064b8007986 */ /* 0x0003e2000c101d06 */
[C---:B------:R-:W-:Y:S02]  /*10ec0*/  LOP3.LUT P4, RZ, R131.reuse, 0x4, RZ, 0xc0, !PT ;  /* 0x0000000483ff7812 */ /* 0x040fe4000788c0ff */
[----:B------:R-:W-:Y:S01]  /*10ed0*/  LOP3.LUT P3, RZ, R131, 0x2, RZ, 0xc0, !PT ;  /* 0x0000000283ff7812 */ /* 0x000fe2000786c0ff */
[----:B------:R-:W2:Y:S01]  /*10ee0*/  @P1 LDC.64 R178, c[0x0][0x3a0] ;  /* 0x0000e800ffb21b82 */ /* 0x000ea20000000a00 */
[----:B------:R-:W-:-:S02]  /*10ef0*/  SEL R167, RZ, 0x10000, !P4 ;  /* 0x00010000ffa77807 */ /* 0x000fc40006000000 */
[----:B------:R-:W-:Y:S02]  /*10f00*/  SEL R174, RZ, 0x1000000, !P3 ;  /* 0x01000000ffae7807 */ /* 0x000fe40005800000 */
[----:B------:R-:W-:Y:S02]  /*10f10*/  SEL R160, RZ, 0x100, !P5 ;  /* 0x00000100ffa07807 */ /* 0x000fe40006800000 */
[----:B------:R-:W-:Y:S02]  /*10f20*/  LOP3.LUT P6, RZ, R131, 0x10, RZ, 0xc0, !PT ;  /* 0x0000001083ff7812 */ /* 0x000fe400078cc0ff */
[----:B------:R-:W-:Y:S02]  /*10f30*/  LOP3.LUT R160, R160, R174, R167, 0xfe, !PT ;  /* 0x000000aea0a07212 */ /* 0x000fe400078efea7 */
[----:B------:R-:W-:Y:S02]  /*10f40*/  LOP3.LUT R175, R175, R177, R176, 0xfe, !PT ;  /* 0x000000b1afaf7212 */ /* 0x000fe400078efeb0 */
[----:B------:R-:W-:-:S02]  /*10f50*/  SEL R174, RZ, 0x1, !P2 ;  /* 0x00000001ffae7807 */ /* 0x000fc40005000000 */
[----:B------:R-:W-:Y:S02]  /*10f60*/  SEL R177, RZ, 0x1, !P6 ;  /* 0x00000001ffb17807 */ /* 0x000fe40007000000 */
[----:B------:R-:W-:Y:S02]  /*10f70*/  LOP3.LUT R175, R175, R174, RZ, 0xfc, !PT ;  /* 0x000000aeafaf7212 */ /* 0x000fe400078efcff */
[----:B------:R-:W-:Y:S01]  /*10f80*/  LOP3.LUT R174, R160, R177, RZ, 0xfc, !PT ;  /* 0x000000b1a0ae7212 */ /* 0x000fe200078efcff */
[----:B------:R-:W-:Y:S01]  /*10f90*/  IMAD.WIDE.U32 R176, R105, 0x8, R116 ;  /* 0x0000000869b07825 */ /* 0x000fe200078e0074 */
[----:B------:R-:W-:-:S04]  /*10fa0*/  IADD3 R167, PT, PT, R104, 0x40, RZ ;  /* 0x0000004068a77810 */ /* 0x000fc80007ffe0ff */
[----:B------:R1:W-:Y:S01]  /*10fb0*/  STG.E.64 desc[UR6][R176.64], R174 ;  /* 0x000000aeb0007986 */ /* 0x0003e2000c101b06 */
[----:B------:R-:W-:-:S04]  /*10fc0*/  IMAD.WIDE.U32 R182, R167, 0x10, R118 ;  /* 0x00000010a7b67825 */ /* 0x000fc800078e0076 */
[----:B0-----:R-:W-:-:S04]  /*10fd0*/  @P0 IMAD.WIDE.U32 R180, R167, 0x10, R180 ;  /* 0x00000010a7b40825 */ /* 0x001fc800078e00b4 */
[----:B--2---:R-:W-:Y:S01]  /*10fe0*/  @P1 IMAD.WIDE.U32 R178, R167, 0x10, R178 ;  /* 0x00000010a7b21825 */ /* 0x004fe200078e00b2 */
[----:B-1----:R-:W-:Y:S06]  /*10ff0*/  @!P0 BRA `(.L_x_2781) ;  /* 0x0000000000508947 */ /* 0x002fec0003800000 */
[----:B------:R-:W-:Y:S01]  /*11000*/  IMAD.U32 R103, R140, 0x10000, RZ ;  /* 0x000100008c677824 */ /* 0x000fe200078e00ff */
        /* <DEDUP_REMOVED lines=19> */
.L_x_2781:
[----:B------:R1:W5:Y:S04]  /*11140*/  @P0 LDG.E.128 R92, desc[UR6][R180.64] ;  /* 0x00000006b45c0981 */ /* 0x000368000c1e1d00 */
[----:B------:R1:W5:Y:S04]  /*11150*/  @P1 LDG.E.128 R96, desc[UR6][R178.64] ;  /* 0x00000006b2601981 */ /* 0x000368000c1e1d00 */
[----:B0-----:R1:W5:Y:S01]  /*11160*/  LDG.E.128 R100, desc[UR6][R182.64] ;  /* 0x00000006b6647981 */ /* 0x001362000c1e1d00 */
        /* <DEDUP_REMOVED lines=11> */
[-C--:B------:R-:W-:Y:S01]  /*11220*/  @!P2 MOV R194, R170.reuse ;  /* 0x000000aa00c2a202 */ /* 0x080fe20000000f00 */
[----:B------:R-:W-:Y:S01]  /*11230*/  @!P2 IMAD.MOV.U32 R132, RZ, RZ, R161 ;  /* 0x000000ffff84a224 */ /* 0x000fe200078e00a1 */
[----:B------:R-:W-:Y:S01]  /*11240*/  @P2 MOV R194, R170 ;  /* 0x000000aa00c22202 */ /* 0x000fe20000000f00 */
[----:B------:R-:W-:Y:S02]  /*11250*/  @P2 VIADD R134, R186, 0x1 ;  /* 0x00000001ba862836 */ /* 0x000fe40000000000 */
[----:B------:R-:W-:Y:S01]  /*11260*/  @P2 IMAD.MOV.U32 R132, RZ, RZ, R159 ;  /* 0x000000ffff842224 */ /* 0x000fe200078e009f */
[----:B------:R-:W-:Y:S06]  /*11270*/  BRA `(.L_x_2784) ;  /* 0x0000000000e87947 */ /* 0x000fec0003800000 */
.L_x_2785:
        /* <DEDUP_REMOVED lines=13> */
.L_x_2787:
[----:B------:R-:W-:Y:S05]  /*11350*/  BSYNC.RECONVERGENT B1 ;  /* 0x0000000000017941 */ /* 0x000fea0003800200 */
.L_x_2786:
        /* <DEDUP_REMOVED lines=44> */
.L_x_2784:
[----:B------:R-:W-:Y:S05]  /*11620*/  BSYNC.RECONVERGENT B0 ;  /* 0x0000000000007941 */ /* 0x000fea0003800200 */
.L_x_2783:
        /* <DEDUP_REMOVED lines=8> */
[----:B------:R-:W-:Y:S02]  /*116b0*/  PRMT R100, R100, 0x7632, R100 ;  /* 0x0000763264647816 */ /* 0x000fe40000000064 */
        /* <DEDUP_REMOVED lines=14> */
.L_x_2790:
        /* <DEDUP_REMOVED lines=13> */
.L_x_2792:
[----:B------:R-:W-:Y:S05]  /*11870*/  BSYNC.RECONVERGENT B1 ;  /* 0x0000000000017941 */ /* 0x000fea0003800200 */
.L_x_2791:
        /* <DEDUP_REMOVED lines=45> */
.L_x_2789:
[----:B------:R-:W-:Y:S05]  /*11b50*/  BSYNC.RECONVERGENT B0 ;  /* 0x0000000000007941 */ /* 0x000fea0003800200 */
.L_x_2788:
        /* <DEDUP_REMOVED lines=25> */
.L_x_2795:
        /* <DEDUP_REMOVED lines=13> */
.L_x_2797:
[----:B------:R-:W-:Y:S05]  /*11dc0*/  BSYNC.RECONVERGENT B1 ;  /* 0x0000000000017941 */ /* 0x000fea0003800200 */
.L_x_2796:
        /* <DEDUP_REMOVED lines=45> */
.L_x_2794:
[----:B------:R-:W-:Y:S05]  /*120a0*/  BSYNC.RECONVERGENT B0 ;  /* 0x0000000000007941 */ /* 0x000fea0003800200 */
.L_x_2793:
        /* <DEDUP_REMOVED lines=22> */
.L_x_2800:
        /* <DEDUP_REMOVED lines=13> */
.L_x_2802:
[----:B------:R-:W-:Y:S05]  /*122e0*/  BSYNC.RECONVERGENT B1 ;  /* 0x0000000000017941 */ /* 0x000fea0003800200 */
.L_x_2801:
        /* <DEDUP_REMOVED lines=45> */
.L_x_2799:
[----:B------:R-:W-:Y:S05]  /*125c0*/  BSYNC.RECONVERGENT B0 ;  /* 0x0000000000007941 */ /* 0x000fea0003800200 */
.L_x_2798:
        /* <DEDUP_REMOVED lines=10> */
[----:B------:R-:W-:Y:S01]  /*12670*/  FSEL R135, R100, RZ, !P2 ;  /* 0x000000ff64877208 */ /* 0x000fe20005000000 */
[----:B------:R-:W-:-:S04]  /*12680*/  @P1 IMAD.U32 R133, R133, 0x10000, RZ ;  /* 0x0001000085851824 */ /* 0x000fc800078e00ff */
[----:B------:R-:W-:-:S04]  /*12690*/  FADD.FTZ R100, R160, R135 ;  /* 0x00000087a0647221 */ /* 0x000fc80000010000 */
[----:B------:R-:W-:Y:S01]  /*126a0*/  @P1 FADD.FTZ R177, R100, R133 ;  /* 0x0000008564b11221 */ /* 0x000fe20000010000 */
[----:B------:R-:W-:Y:S01]  /*126b0*/  @!P1 MOV R177, R100 ;  /* 0x0000006400b19202 */ /* 0x000fe20000000f00 */
[----:B------:R-:W-:Y:S01]  /*126c0*/  IMAD.MOV.U32 R100, RZ, RZ, R158 ;  /* 0x000000ffff647224 */ /* 0x000fe200078e009e */
        /* <DEDUP_REMOVED lines=11> */
.L_x_2805:
        /* <DEDUP_REMOVED lines=13> */
.L_x_2807:
[----:B------:R-:W-:Y:S05]  /*12850*/  BSYNC.RECONVERGENT B1 ;  /* 0x0000000000017941 */ /* 0x000fea0003800200 */
.L_x_2806:
[----:B------:R-:W-:Y:S01]  /*12860*/  IMAD.WIDE.U32 R136, R2, -0x326172a9, RZ ;  /* 0xcd9e8d5702887825 */ /* 0x000fe200078e00ff */
[----:B------:R-:W-:-:S03]  /*12870*/  LOP3.LUT R134, R130, R141, R139, 0x96, !PT ;  /* 0x0000008d82867212 */ /* 0x000fc600078e968b */
[----:B------:R-:W-:Y:S01]  /*12880*/  IMAD.MOV.U32 R100, RZ, RZ, R194 ;  /* 0x000000ffff647224 */ /* 0x000fe200078e00c2 */
        /* <DEDUP_REMOVED lines=42> */
.L_x_2804:
[----:B------:R-:W-:Y:S05]  /*12b30*/  BSYNC.RECONVERGENT B0 ;  /* 0x0000000000007941 */ /* 0x000fea0003800200 */
.L_x_2803:
        /* <DEDUP_REMOVED lines=23> */
.L_x_2810:
        /* <DEDUP_REMOVED lines=13> */
.L_x_2812:
[----:B------:R-:W-:Y:S05]  /*12d80*/  BSYNC.RECONVERGENT B1 ;  /* 0x0000000000017941 */ /* 0x000fea0003800200 */
.L_x_2811:
        /* <DEDUP_REMOVED lines=45> */
.L_x_2809:
[----:B------:R-:W-:Y:S05]  /*13060*/  BSYNC.RECONVERGENT B0 ;  /* 0x0000000000007941 */ /* 0x000fea0003800200 */
.L_x_2808:
        /* <DEDUP_REMOVED lines=25> */
.L_x_2815:
        /* <DEDUP_REMOVED lines=13> */
.L_x_2817:
[----:B------:R-:W-:Y:S05]  /*132d0*/  BSYNC.RECONVERGENT B1 ;  /* 0x0000000000017941 */ /* 0x000fea0003800200 */
.L_x_2816:
        /* <DEDUP_REMOVED lines=45> */
.L_x_2814:
[----:B------:R-:W-:Y:S05]  /*135b0*/  BSYNC.RECONVERGENT B0 ;  /* 0x0000000000007941 */ /* 0x000fea0003800200 */
.L_x_2813:
        /* <DEDUP_REMOVED lines=22> */
.L_x_2820:
        /* <DEDUP_REMOVED lines=13> */
.L_x_2822:
[----:B------:R-:W-:Y:S05]  /*137f0*/  BSYNC.RECONVERGENT B1 ;  /* 0x0000000000017941 */ /* 0x000fea0003800200 */
.L_x_2821:
        /* <DEDUP_REMOVED lines=45> */
.L_x_2819:
[----:B------:R-:W-:Y:S05]  /*13ad0*/  BSYNC.RECONVERGENT B0 ;  /* 0x0000000000007941 */ /* 0x000fea0003800200 */
.L_x_2818:
        /* <DEDUP_REMOVED lines=14> */
[----:B-1----:R-:W-:Y:S01]  /*13bc0*/  @P1 FADD.FTZ R179, R100, R101 ;  /* 0x0000006564b31221 */ /* 0x002fe20000010000 */
        /* <DEDUP_REMOVED lines=12> */
.L_x_2825:
        /* <DEDUP_REMOVED lines=13> */
.L_x_2827:
[----:B------:R-:W-:Y:S05]  /*13d60*/  BSYNC.RECONVERGENT B1 ;  /* 0x0000000000017941 */ /* 0x000fea0003800200 */
.L_x_2826:
        /* <DEDUP_REMOVED lines=45> */
.L_x_2824:
[----:B------:R-:W-:Y:S05]  /*14040*/  BSYNC.RECONVERGENT B0 ;  /* 0x0000000000007941 */ /* 0x000fea0003800200 */
.L_x_2823:
        /* <DEDUP_REMOVED lines=21> */
.L_x_2830:
        /* <DEDUP_REMOVED lines=13> */
.L_x_2832:
[----:B------:R-:W-:Y:S05]  /*14270*/  BSYNC.RECONVERGENT B1 ;  /* 0x0000000000017941 */ /* 0x000fea0003800200 */
.L_x_2831:
        /* <DEDUP_REMOVED lines=45> */
.L_x_2829:
[----:B------:R-:W-:Y:S05]  /*14550*/  BSYNC.RECONVERGENT B0 ;  /* 0x0000000000007941 */ /* 0x000fea0003800200 */
.L_x_2828:
        /* <DEDUP_REMOVED lines=25> */
.L_x_2835:
        /* <DEDUP_REMOVED lines=13> */
.L_x_2837:
[----:B------:R-:W-:Y:S05]  /*147c0*/  BSYNC.RECONVERGENT B1 ;  /* 0x0000000000017941 */ /* 0x000fea0003800200 */
.L_x_2836:
        /* <DEDUP_REMOVED lines=45> */
.L_x_2834:
[----:B------:R-:W-:Y:S05]  /*14aa0*/  BSYNC.RECONVERGENT B0 ;  /* 0x0000000000007941 */ /* 0x000fea0003800200 */
.L_x_2833:
        /* <DEDUP_REMOVED lines=20> */
.L_x_2840:
        /* <DEDUP_REMOVED lines=13> */
.L_x_2842:
[----:B------:R-:W-:Y:S05]  /*14cc0*/  BSYNC.RECONVERGENT B1 ;  /* 0x0000000000017941 */ /* 0x000fea0003800200 */
.L_x_2841:
        /* <DEDUP_REMOVED lines=45> */
.L_x_2839:
[----:B------:R-:W-:Y:S05]  /*14fa0*/  BSYNC.RECONVERGENT B0 ;  /* 0x0000000000007941 */ /* 0x000fea0003800200 */
.L_x_2838:
        /* <DEDUP_REMOVED lines=27> */
.L_x_2845:
        /* <DEDUP_REMOVED lines=13> */
.L_x_2847:
[----:B------:R-:W-:Y:S05]  /*15230*/  BSYNC.RECONVERGENT B1 ;  /* 0x0000000000017941 */ /* 0x000fea0003800200 */
.L_x_2846:
        /* <DEDUP_REMOVED lines=45> */
.L_x_2844:
[----:B------:R-:W-:Y:S05]  /*15510*/  BSYNC.RECONVERGENT B0 ;  /* 0x0000000000007941 */ /* 0x000fea0003800200 */
.L_x_2843:
        /* <DEDUP_REMOVED lines=21> */
.L_x_2850:
        /* <DEDUP_REMOVED lines=13> */
.L_x_2852:
[----:B------:R-:W-:Y:S05]  /*15740*/  BSYNC.RECONVERGENT B1 ;  /* 0x0000000000017941 */ /* 0x000fea0003800200 */
.L_x_2851:
        /* <DEDUP_REMOVED lines=45> */
.L_x_2849:
[----:B------:R-:W-:Y:S05]  /*15a20*/  BSYNC.RECONVERGENT B0 ;  /* 0x0000000000007941 */ /* 0x000fea0003800200 */
.L_x_2848:
        /* <DEDUP_REMOVED lines=25> */
.L_x_2855:
        /* <DEDUP_REMOVED lines=13> */
.L_x_2857:
[----:B------:R-:W-:Y:S05]  /*15c90*/  BSYNC.RECONVERGENT B1 ;  /* 0x0000000000017941 */ /* 0x000fea0003800200 */
.L_x_2856:
        /* <DEDUP_REMOVED lines=45> */
.L_x_2854:
[----:B------:R-:W-:Y:S05]  /*15f70*/  BSYNC.RECONVERGENT B0 ;  /* 0x0000000000007941 */ /* 0x000fea0003800200 */
.L_x_2853:
        /* <DEDUP_REMOVED lines=20> */
.L_x_2860:
        /* <DEDUP_REMOVED lines=15> */
.L_x_2862:
[----:B------:R-:W-:Y:S05]  /*161b0*/  BSYNC.RECONVERGENT B1 ;  /* 0x0000000000017941 */ /* 0x000fea0003800200 */
.L_x_2861:
        /* <DEDUP_REMOVED lines=45> */
.L_x_2859:
[----:B------:R-:W-:Y:S05]  /*16490*/  BSYNC.RECONVERGENT B0 ;  /* 0x0000000000007941 */ /* 0x000fea0003800200 */
.L_x_2858:
        /* <DEDUP_REMOVED lines=20> */
.L_x_2782:
        /* <DEDUP_REMOVED lines=16> */
.L_x_2866:
        /* <DEDUP_REMOVED lines=13> */
.L_x_2868:
[----:B------:R-:W-:Y:S05]  /*167b0*/  BSYNC.RECONVERGENT B1 ;  /* 0x0000000000017941 */ /* 0x000fea0003800200 */
.L_x_2867:
        /* <DEDUP_REMOVED lines=43> */
[----:B------:R-:W-:-:S07]  /*16a70*/  IMAD.MOV.U32 R160, RZ, RZ, R170 ;  /* 0x000000ffffa07224 */ /* 0x000fce00078e00aa */
.L_x_2865:
[----:B------:R-:W-:Y:S05]  /*16a80*/  BSYNC.RECONVERGENT B0 ;  /* 0x0000000000007941 */ /* 0x000fea0003800200 */
.L_x_2864:
[----:B------:R-:W-:Y:S01]  /*16a90*/  I2FP.F32.U32 R175, R160 ;  /* 0x000000a000af7245 */ /* 0x000fe20000201000 */
[----:B-----5:R-:W-:Y:S01]  /*16aa0*/  IMAD.U32 R160, R100, 0x10000, RZ ;  /* 0x0001000064a07824 */ /* 0x020fe200078e00ff */
[----:B------:R-:W-:Y:S01]  /*16ab0*/  ISETP.NE.AND P3, PT, R176, 0x1, PT ;  /* 0x00000001b000780c */ /* 0x000fe20003f65270 */
[----:B------:R-:W-:Y:S01]  /*16ac0*/  BSSY.RECONVERGENT B0, `(.L_x_2869) ;  /* 0x0000052000007945 */ /* 0x000fe20003800200 */
[----:B------:R-:W-:Y:S01]  /*16ad0*/  LOP3.LUT R131, R131, 0xffffffef, RZ, 0xc0, !PT ;  /* 0xffffffef83837812 */ /* 0x000fe200078ec0ff */
[----:B------:R-:W-:Y:S01]  /*16ae0*/  FFMA.FTZ R175, R175, R144, 1.1641532182693481445e-10 ;  /* 0x2f000000afaf7423 */ /* 0x000fe20000010090 */
[----:B------:R-:W-:Y:S01]  /*16af0*/  FMUL.FTZ R160, R160, R143 ;  /* 0x0000008fa0a07220 */ /* 0x000fe20000410000 */
[----:B-1----:R-:W-:Y:S01]  /*16b00*/  HFMA2 R178, -RZ, RZ, 0, 1.1920928955078125e-07 ;  /* 0x00000002ffb27431 */ /* 0x002fe200000001ff */
[----:B------:R-:W-:Y:S02]  /*16b10*/  PRMT R100, R100, 0x7632, R100 ;  /* 0x0000763264647816 */ /* 0x000fe40000000064 */
        /* <DEDUP_REMOVED lines=17> */
.L_x_2871:
        /* <DEDUP_REMOVED lines=13> */
.L_x_2873:
[----:B------:R-:W-:Y:S05]  /*16d00*/  BSYNC.RECONVERGENT B1 ;  /* 0x0000000000017941 */ /* 0x000fea0003800200 */
.L_x_2872:
        /* <DEDUP_REMOVED lines=42> */
[----:B------:R-:W-:Y:S02]  /*16fb0*/  HFMA2 R178, -RZ, RZ, 0, 0 ;  /* 0x00000000ffb27431 */ /* 0x000fe400000001ff */
[----:B------:R-:W-:Y:S01]  /*16fc0*/  IMAD.MOV.U32 R194, RZ, RZ, R160 ;  /* 0x000000ffffc27224 */ /* 0x000fe200078e00a0 */
[----:B------:R-:W-:-:S07]  /*16fd0*/  LOP3.LUT R161, R163, R176, R161, 0x96, !PT ;  /* 0x000000b0a3a17212 */ /* 0x000fce00078e96a1 */
.L_x_2870:
[----:B------:R-:W-:Y:S05]  /*16fe0*/  BSYNC.RECONVERGENT B0 ;  /* 0x0000000000007941 */ /* 0x000fea0003800200 */
.L_x_2869:
        /* <DEDUP_REMOVED lines=9> */
[----:B------:R-:W-:-:S04]  /*17080*/  FSETP.GTU.FTZ.AND P2, PT, R175, R142, PT ;  /* 0x0000008eaf00720b */ /* 0x000fc80003f5c000 */
[----:B------:R-:W-:Y:S01]  /*17090*/  FSEL R177, R100, RZ, !P2 ;  /* 0x000000ff64b17208 */ /* 0x000fe20005000000 */
[----:B------:R-:W-:Y:S01]  /*170a0*/  IMAD.MOV.U32 R100, RZ, RZ, R158 ;  /* 0x000000ffff647224 */ /* 0x000fe200078e009e */
        /* <DEDUP_REMOVED lines=14> */
.L_x_2876:
        /* <DEDUP_REMOVED lines=13> */
.L_x_2878:
[----:B------:R-:W-:Y:S05]  /*17260*/  BSYNC.RECONVERGENT B1 ;  /* 0x0000000000017941 */ /* 0x000fea0003800200 */
.L_x_2877:
        /* <DEDUP_REMOVED lines=45> */
.L_x_2875:
[----:B------:R-:W-:Y:S05]  /*17540*/  BSYNC.RECONVERGENT B0 ;  /* 0x0000000000007941 */ /* 0x000fea0003800200 */
.L_x_2874:
        /* <DEDUP_REMOVED lines=26> */
.L_x_2881:
        /* <DEDUP_REMOVED lines=13> */
.L_x_2883:
[----:B------:R-:W-:Y:S05]  /*177c0*/  BSYNC.RECONVERGENT B1 ;  /* 0x0000000000017941 */ /* 0x000fea0003800200 */
.L_x_2882:
        /* <DEDUP_REMOVED lines=45> */
.L_x_2880:
[----:B------:R-:W-:Y:S05]  /*17aa0*/  BSYNC.RECONVERGENT B0 ;  /* 0x0000000000007941 */ /* 0x000fea0003800200 */
.L_x_2879:
        /* <DEDUP_REMOVED lines=26> */
.L_x_2886:
        /* <DEDUP_REMOVED lines=13> */
.L_x_2888:
[----:B------:R-:W-:Y:S05]  /*17d20*/  BSYNC.RECONVERGENT B1 ;  /* 0x0000000000017941 */ /* 0x000fea0003800200 */
.L_x_2887:
        /* <DEDUP_REMOVED lines=45> */
.L_x_2885:
[----:B------:R-:W-:Y:S05]  /*18000*/  BSYNC.RECONVERGENT B0 ;  /* 0x0000000000007941 */ /* 0x000fea0003800200 */
.L_x_2884:
        /* <DEDUP_REMOVED lines=24> */
.L_x_2891:
        /* <DEDUP_REMOVED lines=13> */
.L_x_2893:
[----:B------:R-:W-:Y:S05]  /*18260*/  BSYNC.RECONVERGENT B1 ;  /* 0x0000000000017941 */ /* 0x000fea0003800200 */
.L_x_2892:
        /* <DEDUP_REMOVED lines=45> */
.L_x_2890:
[----:B------:R-:W-:Y:S05]  /*18540*/  BSYNC.RECONVERGENT B0 ;  /* 0x0000000000007941 */ /* 0x000fea0003800200 */
.L_x_2889:
        /* <DEDUP_REMOVED lines=24> */
.L_x_2896:
        /* <DEDUP_REMOVED lines=13> */
.L_x_2898:
[----:B------:R-:W-:Y:S05]  /*187a0*/  BSYNC.RECONVERGENT B1 ;  /* 0x0000000000017941 */ /* 0x000fea0003800200 */
.L_x_2897:
        /* <DEDUP_REMOVED lines=45> */
.L_x_2895:
[----:B------:R-:W-:Y:S05]  /*18a80*/  BSYNC.RECONVERGENT B0 ;  /* 0x0000000000007941 */ /* 0x000fea0003800200 */
.L_x_2894:
        /* <DEDUP_REMOVED lines=24> */
.L_x_2901:
        /* <DEDUP_REMOVED lines=13> */
.L_x_2903:
[----:B------:R-:W-:Y:S05]  /*18ce0*/  BSYNC.RECONVERGENT B1 ;  /* 0x0000000000017941 */ /* 0x000fea0003800200 */
.L_x_2902:
        /* <DEDUP_REMOVED lines=45> */
.L_x_2900:
[----:B------:R-:W-:Y:S05]  /*18fc0*/  BSYNC.RECONVERGENT B0 ;  /* 0x0000000000007941 */ /* 0x000fea0003800200 */
.L_x_2899:
        /* <DEDUP_REMOVED lines=15> */
.L_x_2863:
        /* <DEDUP_REMOVED lines=14> */
[----:B------:R-:W-:Y:S01]  /*191a0*/  LOP3.LUT R185, R185, R186, R184, 0xfe, !PT ;  /* 0x000000bab9b97212 */ /* 0x000fe200078efeb8 */
[----:B------:R-:W-:Y:S01]  /*191b0*/  IMAD.WIDE.U32 R186, R167, 0x8, R116 ;  /* 0x00000008a7ba7825 */ /* 0x000fe200078e0074 */
[----:B------:R-:W-:Y:S02]  /*191c0*/  LOP3.LUT R170, R170, R183, R175, 0xfe, !PT ;  /* 0x000000b7aaaa7212 */ /* 0x000fe400078efeaf */
[----:B------:R-:W-:-:S02]  /*191d0*/  SEL R184, RZ, 0x1, !P2 ;  /* 0x00000001ffb87807 */ /* 0x000fc40005000000 */
[----:B------:R-:W-:Y:S02]  /*191e0*/  SEL R183, RZ, 0x1, !P6 ;  /* 0x00000001ffb77807 */ /* 0x000fe40007000000 */
[----:B------:R-:W-:Y:S02]  /*191f0*/  LOP3.LUT R185, R185, R184, RZ, 0xfc, !PT ;  /* 0x000000b8b9b97212 */ /* 0x000fe400078efcff */
[----:B------:R-:W-:Y:S02]  /*19200*/  LOP3.LUT R184, R170, R183, RZ, 0xfc, !PT ;  /* 0x000000b7aab87212 */ /* 0x000fe400078efcff */
[----:B------:R-:W-:-:S03]  /*19210*/  IADD3 R175, PT, PT, R104, 0x60, RZ ;  /* 0x0000006068af7810 */ /* 0x000fc60007ffe0ff */
[----:B------:R1:W-:Y:S02]  /*19220*/  STG.E.64 desc[UR6][R186.64], R184 ;  /* 0x000000b8ba007986 */ /* 0x0003e4000c101b06 */
        /* <DEDUP_REMOVED lines=24> */
.L_x_2904:
        /* <DEDUP_REMOVED lines=20> */
.L_x_2908:
        /* <DEDUP_REMOVED lines=13> */
.L_x_2910:
[----:B------:R-:W-:Y:S05]  /*195c0*/  BSYNC.RECONVERGENT B1 ;  /* 0x0000000000017941 */ /* 0x000fea0003800200 */
.L_x_2909:
        /* <DEDUP_REMOVED lines=45> */
.L_x_2907:
[----:B------:R-:W-:Y:S05]  /*198a0*/  BSYNC.RECONVERGENT B0 ;  /* 0x0000000000007941 */ /* 0x000fea0003800200 */
.L_x_2906:
        /* <DEDUP_REMOVED lines=23> */
.L_x_2913:
        /* <DEDUP_REMOVED lines=13> */
.L_x_2915:
[----:B------:R-:W-:Y:S05]  /*19af0*/  BSYNC.RECONVERGENT B1 ;  /* 0x0000000000017941 */ /* 0x000fea0003800200 */
.L_x_2914:
        /* <DEDUP_REMOVED lines=45> */
.L_x_2912:
[----:B------:R-:W-:Y:S05]  /*19dd0*/  BSYNC.RECONVERGENT B0 ;  /* 0x0000000000007941 */ /* 0x000fea0003800200 */
.L_x_2911:
        /* <DEDUP_REMOVED lines=11> */
[----:B------:R-:W-:-:S03]  /*19e90*/  MOV R133, R158 ;  /* 0x0000009e00857202 */ /* 0x000fc60000000f00 */
[--C-:B------:R-:W-:Y:S01]  /*19ea0*/  @P1 FADD.FTZ R183, R183, R132.reuse ;  /* 0x00000084b7b71221 */ /* 0x100fe20000010000 */
[----:B------:R-:W-:Y:S01]  /*19eb0*/  @!P1 IMAD.MOV.U32 R183, RZ, RZ, R132 ;  /* 0x000000ffffb79224 */ /* 0x000fe200078e0084 */
[----:B------:R-:W-:-:S04]  /*19ec0*/  SEL R132, RZ, 0x1, P2 ;  /* 0x00000001ff847807 */ /* 0x000fc80001000000 */
[----:B-1----:R-:W-:Y:S01]  /*19ed0*/  F2FP.BF16.F32.PACK_AB R192, RZ, R183 ;  /* 0x000000b7ffc0723e */ /* 0x002fe200000010ff */
        /* <DEDUP_REMOVED lines=9> */
.L_x_2918:
        /* <DEDUP_REMOVED lines=13> */
.L_x_2920:
[----:B------:R-:W-:Y:S05]  /*1a040*/  BSYNC.RECONVERGENT B1 ;  /* 0x0000000000017941 */ /* 0x000fea0003800200 */
.L_x_2919:
        /* <DEDUP_REMOVED lines=45> */
.L_x_2917:
[----:B------:R-:W-:Y:S05]  /*1a320*/  BSYNC.RECONVERGENT B0 ;  /* 0x0000000000007941 */ /* 0x000fea0003800200 */
.L_x_2916:
        /* <DEDUP_REMOVED lines=22> */
.L_x_2923:
        /* <DEDUP_REMOVED lines=13> */
.L_x_2925:
[----:B------:R-:W-:Y:S05]  /*1a560*/  BSYNC.RECONVERGENT B1 ;  /* 0x0000000000017941 */ /* 0x000fea0003800200 */
.L_x_2924:
        /* <DEDUP_REMOVED lines=44> */
[----:B------:R-:W-:-:S07]  /*1a830*/  MOV R170, R134 ;  /* 0x0000008600aa7202 */ /* 0x000fce0000000f00 */
.L_x_2922:
[----:B------:R-:W-:Y:S05]  /*1a840*/  BSYNC.RECONVERGENT B0 ;  /* 0x0000000000007941 */ /* 0x000fea0003800200 */
.L_x_2921:
        /* <DEDUP_REMOVED lines=27> */
.L_x_2928:
        /* <DEDUP_REMOVED lines=13> */
.L_x_2930:
[----:B------:R-:W-:Y:S05]  /*1aad0*/  BSYNC.RECONVERGENT B1 ;  /* 0x0000000000017941 */ /* 0x000fea0003800200 */
.L_x_2929:
[----:B------:R-:W-:Y:S01]  /*1aae0*/  IMAD.WIDE.U32 R136, R2, -0x326172a9, RZ ;  /* 0xcd9e8d5702887825 */ /* 0x000fe200078e00ff */
[----:B------:R-:W-:Y:S02]  /*1aaf0*/  LOP3.LUT R134, R130, R141, R139, 0x96, !PT ;  /* 0x0000008d82867212 */ /* 0x000fe400078e968b */
[----:B------:R-:W-:Y:S02]  /*1ab00*/  MOV R100, R170 ;  /* 0x000000aa00647202 */ /* 0x000fe40000000f00 */
        /* <DEDUP_REMOVED lines=42> */
.L_x_2927:
[----:B------:R-:W-:Y:S05]  /*1adb0*/  BSYNC.RECONVERGENT B0 ;  /* 0x0000000000007941 */ /* 0x000fea0003800200 */
.L_x_2926:
        /* <DEDUP_REMOVED lines=23> */
.L_x_2933:
        /* <DEDUP_REMOVED lines=13> */
.L_x_2935:
[----:B------:R-:W-:Y:S05]  /*1b000*/  BSYNC.RECONVERGENT B1 ;  /* 0x0000000000017941 */ /* 0x000fea0003800200 */
.L_x_2934:
        /* <DEDUP_REMOVED lines=45> */
.L_x_2932:
[----:B------:R-:W-:Y:S05]  /*1b2e0*/  BSYNC.RECONVERGENT B0 ;  /* 0x0000000000007941 */ /* 0x000fea0003800200 */
.L_x_2931:
        /* <DEDUP_REMOVED lines=8> */
[----:B------:R-:W-:Y:S02]  /*1b370*/  FSEL R101, R100, RZ, !P2 ;  /* 0x000000ff64657208 */ /* 0x000fe40005000000 */
[----:B------:R-:W-:-:S03]  /*1b380*/  SEL R134, RZ, 0x1, P2 ;  /* 0x00000001ff867807 */ /* 0x000fc60001000000 */
[----:B------:R-:W-:Y:S01]  /*1b390*/  FADD.FTZ R100, R184, R101 ;  /* 0x00000065b8647221 */ /* 0x000fe20000010000 */
[----:B------:R-:W-:-:S03]  /*1b3a0*/  MOV R101, R158 ;  /* 0x0000009e00657202 */ /* 0x000fc60000000f00 */
        /* <DEDUP_REMOVED lines=13> */
.L_x_2938:
        /* <DEDUP_REMOVED lines=13> */
.L_x_2940:
[----:B------:R-:W-:Y:S05]  /*1b550*/  BSYNC.RECONVERGENT B1 ;  /* 0x0000000000017941 */ /* 0x000fea0003800200 */
.L_x_2939:
        /* <DEDUP_REMOVED lines=41> */
[----:B------:R-:W-:Y:S02]  /*1b7f0*/  LOP3.LUT R161, R163, R136, R101, 0x96, !PT ;  /* 0x00000088a3a17212 */ /* 0x000fe400078e9665 */
[----:B------:R-:W-:Y:S01]  /*1b800*/  MOV R101, R170 ;  /* 0x000000aa00657202 */ /* 0x000fe20000000f00 */
[----:B------:R-:W-:Y:S02]  /*1b810*/  IMAD.MOV.U32 R170, RZ, RZ, R100 ;  /* 0x000000ffffaa7224 */ /* 0x000fe400078e0064 */
[----:B------:R-:W-:-:S07]  /*1b820*/  IMAD.MOV.U32 R100, RZ, RZ, RZ ;  /* 0x000000ffff647224 */ /* 0x000fce00078e00ff */
.L_x_2937:
[----:B------:R-:W-:Y:S05]  /*1b830*/  BSYNC.RECONVERGENT B0 ;  /* 0x0000000000007941 */ /* 0x000fea0003800200 */
.L_x_2936:
        /* <DEDUP_REMOVED lines=22> */
.L_x_2943:
        /* <DEDUP_REMOVED lines=13> */
.L_x_2945:
[----:B------:R-:W-:Y:S05]  /*1ba70*/  BSYNC.RECONVERGENT B1 ;  /* 0x0000000000017941 */ /* 0x000fea0003800200 */
.L_x_2944:
        /* <DEDUP_REMOVED lines=45> */
.L_x_2942:
[----:B------:R-:W-:Y:S05]  /*1bd50*/  BSYNC.RECONVERGENT B0 ;  /* 0x0000000000007941 */ /* 0x000fea0003800200 */
.L_x_2941:
        /* <DEDUP_REMOVED lines=27> */
.L_x_2948:
        /* <DEDUP_REMOVED lines=13> */
.L_x_2950:
[----:B------:R-:W-:Y:S05]  /*1bfe0*/  BSYNC.RECONVERGENT B1 ;  /* 0x0000000000017941 */ /* 0x000fea0003800200 */
.L_x_2949:
        /* <DEDUP_REMOVED lines=45> */
.L_x_2947:
[----:B------:R-:W-:Y:S05]  /*1c2c0*/  BSYNC.RECONVERGENT B0 ;  /* 0x0000000000007941 */ /* 0x000fea0003800200 */
.L_x_2946:
        /* <DEDUP_REMOVED lines=21> */
.L_x_2953:
        /* <DEDUP_REMOVED lines=13> */
.L_x_2955:
[----:B------:R-:W-:Y:S05]  /*1c4f0*/  BSYNC.RECONVERGENT B1 ;  /* 0x0000000000017941 */ /* 0x000fea0003800200 */
.L_x_2954:
        /* <DEDUP_REMOVED lines=45> */
.L_x_2952:
[----:B------:R-:W-:Y:S05]  /*1c7d0*/  BSYNC.RECONVERGENT B0 ;  /* 0x0000000000007941 */ /* 0x000fea0003800200 */
.L_x_2951:
[----:B------:R-:W-:Y:S01]  /*1c7e0*/  I2FP.F32.U32 R101, R101 ;  /* 0x0000006500657245 */ /* 0x000fe20000201000 */
[----:B------:R-:W-:Y:S01]  /*1c7f0*/  IMAD.U32 R100, R94, 0x10000, RZ ;  /* 0x000100005e647824 */ /* 0x000fe200078e00ff */
[----:B------:R-:W-:Y:S01]  /*1c800*/  @P1 SHF.L.U32 R187, R98, 0x10, RZ ;  /* 0x0000001062bb1819 */ /* 0x000fe200000006ff */
[----:B------:R-:W-:Y:S02]  /*1c810*/  BSSY.RECONVERGENT B0, `(.L_x_2956) ;  /* 0x0000051000007945 */ /* 0x000fe40003800200 */
[----:B------:R-:W-:Y:S01]  /*1c820*/  FFMA.FTZ R101, R101, R144, 1.1641532182693481445e-10 ;  /* 0x2f00000065657423 */ /* 0x000fe20000010090 */
[----:B------:R-:W-:-:S04]  /*1c830*/  FMUL.FTZ R100, R100, R143 ;  /* 0x0000008f64647220 */ /* 0x000fc80000410000 */
[----:B------:R-:W-:-:S04]  /*1c840*/  FSETP.GTU.FTZ.AND P3, PT, R101, R142, PT ;  /* 0x0000008e6500720b */ /* 0x000fc80003f7c000 */
[----:B------:R-:W-:Y:S01]  /*1c850*/  FSEL R101, R100, RZ, !P3 ;  /* 0x000000ff64657208 */ /* 0x000fe20005800000 */
[----:B------:R-:W-:Y:S01]  /*1c860*/  IMAD.MOV.U32 R100, RZ, RZ, 0x2 ;  /* 0x00000002ff647424 */ /* 0x000fe200078e00ff */
[----:B------:R-:W-:Y:S02]  /*1c870*/  SEL R136, RZ, 0x1, P3 ;  /* 0x00000001ff887807 */ /* 0x000fe40001800000 */
[----:B------:R-:W-:Y:S01]  /*1c880*/  ISETP.NE.AND P3, PT, R160, 0x1, PT ;  /* 0x00000001a000780c */ /* 0x000fe20003f65270 */
[----:B------:R-:W-:Y:S01]  /*1c890*/  FADD.FTZ R140, R140, R101 ;  /* 0x000000658c8c7221 */ /* 0x000fe20000010000 */
[----:B------:R-:W-:-:S03]  /*1c8a0*/  MOV R101, R158 ;  /* 0x0000009e00657202 */ /* 0x000fc60000000f00 */
        /* <DEDUP_REMOVED lines=12> */
.L_x_2958:
        /* <DEDUP_REMOVED lines=13> */
.L_x_2960:
[----:B------:R-:W-:Y:S05]  /*1ca40*/  BSYNC.RECONVERGENT B1 ;  /* 0x0000000000017941 */ /* 0x000fea0003800200 */
.L_x_2959:
        /* <DEDUP_REMOVED lines=45> */
.L_x_2957:
[----:B------:R-:W-:Y:S05]  /*1cd20*/  BSYNC.RECONVERGENT B0 ;  /* 0x0000000000007941 */ /* 0x000fea0003800200 */
.L_x_2956:
        /* <DEDUP_REMOVED lines=20> */
.L_x_2963:
        /* <DEDUP_REMOVED lines=13> */
.L_x_2965:
[----:B------:R-:W-:Y:S05]  /*1cf40*/  BSYNC.RECONVERGENT B1 ;  /* 0x0000000000017941 */ /* 0x000fea0003800200 */
.L_x_2964:
        /* <DEDUP_REMOVED lines=8> */
[----:B------:R-:W-:Y:S01]  /*1cfd0*/  IMAD.MOV.U32 R140, RZ, RZ, RZ ;  /* 0x000000ffff8c7224 */ /* 0x000fe200078e00ff */
        /* <DEDUP_REMOVED lines=35> */
[----:B------:R-:W-:-:S07]  /*1d210*/  MOV R170, R100 ;  /* 0x0000006400aa7202 */ /* 0x000fce0000000f00 */
.L_x_2962:
[----:B------:R-:W-:Y:S05]  /*1d220*/  BSYNC.RECONVERGENT B0 ;  /* 0x0000000000007941 */ /* 0x000fea0003800200 */
.L_x_2961:
        /* <DEDUP_REMOVED lines=11> */
[----:B------:R-:W-:Y:S01]  /*1d2e0*/  ISETP.NE.AND P4, PT, R140, 0x1, PT ;  /* 0x000000018c00780c */ /* 0x000fe20003f85270 */
[----:B------:R-:W-:Y:S01]  /*1d2f0*/  FADD.FTZ R102, R102, R189 ;  /* 0x000000bd66667221 */ /* 0x000fe20000010000 */
[----:B------:R-:W-:-:S05]  /*1d300*/  @P1 SHF.L.U32 R101, R100, 0x10, RZ ;  /* 0x0000001064651819 */ /* 0x000fca00000006ff */
[----:B------:R-:W-:Y:S01]  /*1d310*/  @P1 FADD.FTZ R190, R102, R101 ;  /* 0x0000006566be1221 */ /* 0x000fe20000010000 */
[----:B------:R-:W-:Y:S01]  /*1d320*/  @!P1 IMAD.MOV.U32 R190, RZ, RZ, R102 ;  /* 0x000000ffffbe9224 */ /* 0x000fe200078e0066 */
[----:B------:R-:W-:-:S04]  /*1d330*/  MOV R101, R158 ;  /* 0x0000009e00657202 */ /* 0x000fc80000000f00 */
        /* <DEDUP_REMOVED lines=10> */
.L_x_2968:
        /* <DEDUP_REMOVED lines=13> */
.L_x_2970:
[----:B------:R-:W-:Y:S05]  /*1d4b0*/  BSYNC.RECONVERGENT B1 ;  /* 0x0000000000017941 */ /* 0x000fea0003800200 */
.L_x_2969:
        /* <DEDUP_REMOVED lines=45> */
.L_x_2967:
[----:B------:R-:W-:Y:S05]  /*1d790*/  BSYNC.RECONVERGENT B0 ;  /* 0x0000000000007941 */ /* 0x000fea0003800200 */
.L_x_2966:
[----:B------:R-:W-:Y:S01]  /*1d7a0*/  I2FP.F32.U32 R101, R101 ;  /* 0x0000006500657245 */ /* 0x000fe20000201000 */
[----:B------:R-:W-:Y:S01]  /*1d7b0*/  BSSY.RECONVERGENT B0, `(.L_x_2971) ;  /* 0x000004f000007945 */ /* 0x000fe20003800200 */
[----:B------:R-:W-:Y:S01]  /*1d7c0*/  ISETP.NE.AND P5, PT, R160, 0x1, PT ;  /* 0x00000001a000780c */ /* 0x000fe20003fa5270 */
[----:B------:R-:W-:Y:S01]  /*1d7d0*/  IMAD.MOV.U32 R102, RZ, RZ, R158 ;  /* 0x000000ffff667224 */ /* 0x000fe200078e009e */
[----:B------:R-:W-:Y:S01]  /*1d7e0*/  SHF.L.U32 R100, R103, 0x10, RZ ;  /* 0x0000001067647819 */ /* 0x000fe200000006ff */
[----:B------:R-:W-:Y:S01]  /*1d7f0*/  FFMA.FTZ R101, R101, R144, 1.1641532182693481445e-10 ;  /* 0x2f00000065657423 */ /* 0x000fe20000010090 */
[----:B------:R-:W-:Y:S01]  /*1d800*/  PRMT R191, R103, 0x7632, R191 ;  /* 0x0000763267bf7816 */ /* 0x000fe200000000bf */
[----:B------:R-:W-:Y:S02]  /*1d810*/  IMAD.MOV.U32 R103, RZ, RZ, 0x2 ;  /* 0x00000002ff677424 */ /* 0x000fe400078e00ff */
        /* <DEDUP_REMOVED lines=13> */
.L_x_2973:
        /* <DEDUP_REMOVED lines=13> */
.L_x_2975:
[----:B------:R-:W-:Y:S05]  /*1d9c0*/  BSYNC.RECONVERGENT B1 ;  /* 0x0000000000017941 */ /* 0x000fea0003800200 */
.L_x_2974:
        /* <DEDUP_REMOVED lines=45> */
.L_x_2972:
[----:B------:R-:W-:Y:S05]  /*1dca0*/  BSYNC.RECONVERGENT B0 ;  /* 0x0000000000007941 */ /* 0x000fea0003800200 */
.L_x_2971:
        /* <DEDUP_REMOVED lines=12> */
[----:B------:R-:W-:-:S03]  /*1dd70*/  MOV R101, R158 ;  /* 0x0000009e00657202 */ /* 0x000fc60000000f00 */
        /* <DEDUP_REMOVED lines=13> */
.L_x_2978:
        /* <DEDUP_REMOVED lines=13> */
.L_x_2980:
[----:B------:R-:W-:Y:S05]  /*1df20*/  BSYNC.RECONVERGENT B1 ;  /* 0x0000000000017941 */ /* 0x000fea0003800200 */
.L_x_2979:
[----:B------:R-:W-:Y:S01]  /*1df30*/  IMAD.WIDE.U32 R102, R2, -0x326172a9, RZ ;  /* 0xcd9e8d5702667825 */ /* 0x000fe200078e00ff */
[----:B------:R-:W-:-:S03]  /*1df40*/  LOP3.LUT R100, R130, R161, R139, 0x96, !PT ;  /* 0x000000a182647212 */ /* 0x000fc600078e968b */
[----:B------:R-:W-:Y:S01]  /*1df50*/  IMAD.MOV.U32 R197, RZ, RZ, RZ ;  /* 0x000000ffffc57224 */ /* 0x000fe200078e00ff */
        /* <DEDUP_REMOVED lines=41> */
[----:B------:R-:W-:-:S07]  /*1e1f0*/  IMAD.MOV.U32 R170, RZ, RZ, R100 ;  /* 0x000000ffffaa7224 */ /* 0x000fce00078e0064 */
.L_x_2977:
[----:B------:R-:W-:Y:S05]  /*1e200*/  BSYNC.RECONVERGENT B0 ;  /* 0x0000000000007941 */ /* 0x000fea0003800200 */
.L_x_2976:
        /* <DEDUP_REMOVED lines=20> */
.L_x_2983:
        /* <DEDUP_REMOVED lines=9> */
[----:B------:R-:W-:Y:S01]  /*1e3e0*/  @!P6 VIADD R101, R130, 0x1 ;  /* 0x000000018265e836 */ /* 0x000fe20000000000 */
[----:B------:R-:W-:Y:S02]  /*1e3f0*/  @!P6 MOV R5, RZ ;  /* 0x000000ff0005e202 */ /* 0x000fe40000000f00 */
[----:B------:R-:W-:-:S13]  /*1e400*/  ISETP.NE.AND P0, PT, R2, RZ, !P6 ;  /* 0x000000ff0200720c */ /* 0x000fda0007705270 */
[----:B------:R-:W-:Y:S01]  /*1e410*/  @P0 IMAD.MOV R101, RZ, RZ, R130 ;  /* 0x000000ffff650224 */ /* 0x000fe200078e0282 */
[----:B------:R-:W-:-:S03]  /*1e420*/  ISETP.NE.AND P0, PT, R100, RZ, PT ;  /* 0x000000ff6400720c */ /* 0x000fc60003f05270 */
[----:B------:R-:W-:-:S10]  /*1e430*/  @!P6 IMAD.MOV.U32 R130, RZ, RZ, R101 ;  /* 0x000000ffff82e224 */ /* 0x000fd400078e0065 */
.L_x_2985:
[----:B------:R-:W-:Y:S05]  /*1e440*/  BSYNC.RECONVERGENT B1 ;  /* 0x0000000000017941 */ /* 0x000fea0003800200 */
.L_x_2984:
        /* <DEDUP_REMOVED lines=45> */
.L_x_2982:
[----:B------:R-:W-:Y:S05]  /*1e720*/  BSYNC.RECONVERGENT B0 ;  /* 0x0000000000007941 */ /* 0x000fea0003800200 */
.L_x_2981:
[----:B------:R-:W-:Y:S02]  /*1e730*/  I2FP.F32.U32 R101, R102 ;  /* 0x0000006600657245 */ /* 0x000fe40000201000 */
        /* <DEDUP_REMOVED lines=8> */
[----:B------:R-:W-:Y:S01]  /*1e7c0*/  SEL R100, RZ, 0x1, P6 ;  /* 0x00000001ff647807 */ /* 0x000fe20003000000 */
[----:B------:R-:W-:-:S04]  /*1e7d0*/  FADD.FTZ R101, R191, R198 ;  /* 0x000000c6bf657221 */ /* 0x000fc80000010000 */
[----:B------:R-:W-:Y:S01]  /*1e7e0*/  @P1 FADD.FTZ R191, R101, R102 ;  /* 0x0000006665bf1221 */ /* 0x000fe20000010000 */
[----:B------:R-:W-:Y:S01]  /*1e7f0*/  @!P1 IMAD.MOV.U32 R191, RZ, RZ, R101 ;  /* 0x000000ffffbf9224 */ /* 0x000fe200078e0065 */
[--C-:B------:R-:W-:Y:S02]  /*1e800*/  PRMT R101, R194, 0x5410, R141.reuse ;  /* 0x00005410c2657816 */ /* 0x100fe4000000008d */
[----:B------:R-:W-:Y:S02]  /*1e810*/  PRMT R141, R100, 0x7610, R141 ;  /* 0x00007610648d7816 */ /* 0x000fe4000000008d */
[----:B------:R-:W-:Y:S02]  /*1e820*/  F2FP.BF16.F32.PACK_AB R103, RZ, R191 ;  /* 0x000000bfff67723e */ /* 0x000fe400000010ff */
[----:B------:R-:W-:Y:S02]  /*1e830*/  PRMT R102, R195, 0x5410, R196 ;  /* 0x00005410c3667816 */ /* 0x000fe400000000c4 */
[----:B------:R-:W-:-:S02]  /*1e840*/  PRMT R100, R192, 0x5410, R185 ;  /* 0x00005410c0647816 */ /* 0x000fc400000000b9 */
[----:B------:R-:W-:Y:S01]  /*1e850*/  PRMT R103, R193, 0x5410, R103 ;  /* 0x00005410c1677816 */ /* 0x000fe20000000067 */
[----:B------:R-:W-:Y:S06]  /*1e860*/  BRA `(.L_x_2986) ;  /* 0x0000002800bc7947 */ /* 0x000fec0003800000 */
.L_x_2905:
        /* <DEDUP_REMOVED lines=16> */
.L_x_2989:
        /* <DEDUP_REMOVED lines=13> */
.L_x_2991:
[----:B------:R-:W-:Y:S05]  /*1ea40*/  BSYNC.RECONVERGENT B1 ;  /* 0x0000000000017941 */ /* 0x000fea0003800200 */
.L_x_2990:
        /* <DEDUP_REMOVED lines=45> */
.L_x_2988:
[----:B------:R-:W-:Y:S05]  /*1ed20*/  BSYNC.RECONVERGENT B0 ;  /* 0x0000000000007941 */ /* 0x000fea0003800200 */
.L_x_2987:
[----:B------:R-:W-:Y:S01]  /*1ed30*/  I2FP.F32.U32 R183, R183 ;  /* 0x000000b700b77245 */ /* 0x000fe20000201000 */
[----:B-----5:R-:W-:Y:S01]  /*1ed40*/  @P1 IMAD.U32 R184, R96, 0x10000, RZ ;  /* 0x0001000060b81824 */ /* 0x020fe200078e00ff */
[----:B------:R-:W-:Y:S01]  /*1ed50*/  SHF.L.U32 R160, R100, 0x10, RZ ;  /* 0x0000001064a07819 */ /* 0x000fe200000006ff */
[----:B------:R-:W-:Y:S01]  /*1ed60*/  BSSY.RECONVERGENT B0, `(.L_x_2992) ;  /* 0x0000052000007945 */ /* 0x000fe20003800200 */
[----:B------:R-:W-:Y:S01]  /*1ed70*/  ISETP.NE.AND P3, PT, R186, 0x1, PT ;  /* 0x00000001ba00780c */ /* 0x000fe20003f65270 */
[----:B------:R-:W-:Y:S01]  /*1ed80*/  FFMA.FTZ R183, R183, R144, 1.1641532182693481445e-10 ;  /* 0x2f000000b7b77423 */ /* 0x000fe20000010090 */
[----:B------:R-:W-:Y:S01]  /*1ed90*/  LOP3.LUT R131, R131, 0xffffffef, RZ, 0xc0, !PT ;  /* 0xffffffef83837812 */ /* 0x000fe200078ec0ff */
[----:B------:R-:W-:Y:S01]  /*1eda0*/  FMUL.FTZ R160, R160, R143 ;  /* 0x0000008fa0a07220 */ /* 0x000fe20000410000 */
[----:B------:R-:W-:Y:S01]  /*1edb0*/  PRMT R100, R100, 0x7632, R100 ;  /* 0x0000763264647816 */ /* 0x000fe20000000064 */
[----:B-1----:R-:W-:Y:S01]  /*1edc0*/  IMAD.MOV.U32 R188, RZ, RZ, 0x2 ;  /* 0x00000002ffbc7424 */ /* 0x002fe200078e00ff */
[----:B------:R-:W-:-:S04]  /*1edd0*/  FSETP.GTU.FTZ.AND P2, PT, R183, R142, PT ;  /* 0x0000008eb700720b */ /* 0x000fc80003f5c000 */
[----:B------:R-:W-:Y:S02]  /*1ede0*/  FSEL R183, R160, RZ, !P2 ;  /* 0x000000ffa0b77208 */ /* 0x000fe40005000000 */
[----:B------:R-:W-:-:S03]  /*1edf0*/  PLOP3.LUT P2, PT, P2, PT, PT, 0x8, 0x80 ;  /* 0x000000000080781c */ /* 0x000fc6000174e170 */
[----:B------:R-:W-:Y:S01]  /*1ee00*/  @P1 FADD.FTZ R183, R184, R183 ;  /* 0x000000b7b8b71221 */ /* 0x000fe20000010000 */
[----:B------:R-:W-:-:S04]  /*1ee10*/  MOV R184, R158 ;  /* 0x0000009e00b87202 */ /* 0x000fc80000000f00 */
        /* <DEDUP_REMOVED lines=11> */
.L_x_2994:
        /* <DEDUP_REMOVED lines=13> */
.L_x_2996:
[----:B------:R-:W-:Y:S05]  /*1efa0*/  BSYNC.RECONVERGENT B1 ;  /* 0x0000000000017941 */ /* 0x000fea0003800200 */
.L_x_2995:
        /* <DEDUP_REMOVED lines=45> */
.L_x_2993:
[----:B------:R-:W-:Y:S05]  /*1f280*/  BSYNC.RECONVERGENT B0 ;  /* 0x0000000000007941 */ /* 0x000fea0003800200 */
.L_x_2992:
[----:B------:R-:W-:Y:S01]  /*1f290*/  I2FP.F32.U32 R187, R184 ;  /* 0x000000b800bb7245 */ /* 0x000fe20000201000 */
[----:B------:R-:W-:Y:S01]  /*1f2a0*/  BSSY.RECONVERGENT B0, `(.L_x_2997) ;  /* 0x0000054000007945 */ /* 0x000fe20003800200 */
[----:B------:R-:W-:Y:S02]  /*1f2b0*/  SHF.L.U32 R100, R100, 0x10, RZ ;  /* 0x0000001064647819 */ /* 0x000fe400000006ff */
[----:B------:R-:W-:Y:S01]  /*1f2c0*/  ISETP.NE.AND P3, PT, R188, 0x1, PT ;  /* 0x00000001bc00780c */ /* 0x000fe20003f65270 */
[----:B------:R-:W-:Y:S01]  /*1f2d0*/  FFMA.FTZ R187, R187, R144, 1.1641532182693481445e-10 ;  /* 0x2f000000bbbb7423 */ /* 0x000fe20000010090 */
[----:B------:R-:W-:Y:S01]  /*1f2e0*/  @P1 PRMT R160, R96, 0x7632, R160 ;  /* 0x0000763260a01816 */ /* 0x000fe200000000a0 */
[----:B------:R-:W-:Y:S01]  /*1f2f0*/  FMUL.FTZ R100, R100, R143 ;  /* 0x0000008f64647220 */ /* 0x000fe20000410000 */
[----:B------:R-:W-:Y:S02]  /*1f300*/  LOP3.LUT R131, R131, 0xfffffff7, RZ, 0xc0, !PT ;  /* 0xfffffff783837812 */ /* 0x000fe400078ec0ff */
[----:B------:R-:W-:Y:S01]  /*1f310*/  FSETP.GTU.FTZ.AND P2, PT, R187, R142, PT ;  /* 0x0000008ebb00720b */ /* 0x000fe20003f5c000 */
[----:B------:R-:W-:-:S02]  /*1f320*/  @P1 IMAD.U32 R187, R160, 0x10000, RZ ;  /* 0x00010000a0bb1824 */ /* 0x000fc400078e00ff */
[----:B------:R-:W-:Y:S01]  /*1f330*/  IMAD.MOV.U32 R160, RZ, RZ, 0x2 ;  /* 0x00000002ffa07424 */ /* 0x000fe200078e00ff */
[----:B------:R-:W-:Y:S02]  /*1f340*/  FSEL R186, R100, RZ, !P2 ;  /* 0x000000ff64ba7208 */ /* 0x000fe40005000000 */
[----:B------:R-:W-:Y:S02]  /*1f350*/  PLOP3.LUT P2, PT, P2, PT, PT, 0x8, 0x80 ;  /* 0x000000000080781c */ /* 0x000fe4000174e170 */
[----:B------:R-:W-:Y:S01]  /*1f360*/  MOV R100, R158 ;  /* 0x0000009e00647202 */ /* 0x000fe20000000f00 */
        /* <DEDUP_REMOVED lines=12> */
.L_x_2999:
        /* <DEDUP_REMOVED lines=13> */
.L_x_3001:
[----:B------:R-:W-:Y:S05]  /*1f500*/  BSYNC.RECONVERGENT B1 ;  /* 0x0000000000017941 */ /* 0x000fea0003800200 */
.L_x_3000:
[----:B------:R-:W-:Y:S01]  /*1f510*/  IMAD.WIDE.U32 R188, R2, -0x326172a9, RZ ;  /* 0xcd9e8d5702bc7825 */ /* 0x000fe200078e00ff */
[----:B------:R-:W-:Y:S02]  /*1f520*/  LOP3.LUT R158, R130, R191, R139, 0x96, !PT ;  /* 0x000000bf829e7212 */ /* 0x000fe400078e968b */
[----:B------:R-:W-:Y:S02]  /*1f530*/  IADD3 R187, PT, PT, R139, -0x4498517b, RZ ;  /* 0xbb67ae858bbb7810 */ /* 0x000fe40007ffe0ff */
[----:B------:R-:W-:Y:S01]  /*1f540*/  LOP3.LUT R160, R5, R189, R138, 0x96, !PT ;  /* 0x000000bd05a07212 */ /* 0x000fe200078e968a */
[----:B------:R-:W-:Y:S01]  /*1f550*/  IMAD.WIDE.U32 R158, R158, -0x326172a9, RZ ;  /* 0xcd9e8d579e9e7825 */ /* 0x000fe200078e00ff */
[----:B------:R-:W-:-:S03]  /*1f560*/  MOV R100, R170 ;  /* 0x000000aa00647202 */ /* 0x000fc60000000f00 */
        /* <DEDUP_REMOVED lines=39> */
.L_x_2998:
[----:B------:R-:W-:Y:S05]  /*1f7e0*/  BSYNC.RECONVERGENT B0 ;  /* 0x0000000000007941 */ /* 0x000fea0003800200 */
.L_x_2997:
        /* <DEDUP_REMOVED lines=12> */
[----:B------:R-:W-:Y:S01]  /*1f8b0*/  @P1 FADD.FTZ R184, R187, R184 ;  /* 0x000000b8bbb81221 */ /* 0x000fe20000010000 */
[----:B------:R-:W-:Y:S02]  /*1f8c0*/  PRMT R187, R101, 0x7632, R187 ;  /* 0x0000763265bb7816 */ /* 0x000fe400000000bb */
[----:B------:R-:W-:Y:S02]  /*1f8d0*/  MOV R101, R158 ;  /* 0x0000009e00657202 */ /* 0x000fe40000000f00 */
        /* <DEDUP_REMOVED lines=11> */
.L_x_3004:
        /* <DEDUP_REMOVED lines=13> */
.L_x_3006:
[----:B------:R-:W-:Y:S05]  /*1fa60*/  BSYNC.RECONVERGENT B1 ;  /* 0x0000000000017941 */ /* 0x000fea0003800200 */
.L_x_3005:
        /* <DEDUP_REMOVED lines=45> */
.L_x_3003:
[----:B------:R-:W-:Y:S05]  /*1fd40*/  BSYNC.RECONVERGENT B0 ;  /* 0x0000000000007941 */ /* 0x000fea0003800200 */
.L_x_3002:
        /* <DEDUP_REMOVED lines=8> */
[----:B------:R-:W-:Y:S02]  /*1fdd0*/  LOP3.LUT R131, R131, 0xfffffffd, RZ, 0xc0, !PT ;  /* 0xfffffffd83837812 */ /* 0x000fe400078ec0ff */
[----:B------:R-:W-:Y:S01]  /*1fde0*/  FSETP.GTU.FTZ.AND P3, PT, R101, R142, PT ;  /* 0x0000008e6500720b */ /* 0x000fe20003f7c000 */
[----:B------:R-:W-:-:S03]  /*1fdf0*/  @P1 IMAD.U32 R101, R160, 0x10000, RZ ;  /* 0x00010000a0651824 */ /* 0x000fc600078e00ff */
        /* <DEDUP_REMOVED lines=15> */
.L_x_3009:
        /* <DEDUP_REMOVED lines=13> */
.L_x_3011:
[----:B------:R-:W-:Y:S05]  /*1ffc0*/  BSYNC.RECONVERGENT B1 ;  /* 0x0000000000017941 */ /* 0x000fea0003800200 */
.L_x_3010:
        /* <DEDUP_REMOVED lines=45> */
.L_x_3008:
[----:B------:R-:W-:Y:S05]  /*202a0*/  BSYNC.RECONVERGENT B0 ;  /* 0x0000000000007941 */ /* 0x000fea0003800200 */
.L_x_3007:
[----:B------:R-:W-:Y:S01]  /*202b0*/  I2FP.F32.U32 R101, R101 ;  /* 0x0000006500657245 */ /* 0x000fe20000201000 */
[----:B------:R-:W-:Y:S01]  /*202c0*/  @P1 IMAD.U32 R160, R98, 0x10000, RZ ;  /* 0x0001000062a01824 */ /* 0x000fe200078e00ff */
[----:B------:R-:W-:Y:S01]  /*202d0*/  SHF.L.U32 R100, R102, 0x10, RZ ;  /* 0x0000001066647819 */ /* 0x000fe200000006ff */
[----:B------:R-:W-:Y:S01]  /*202e0*/  BSSY.RECONVERGENT B0, `(.L_x_3012) ;  /* 0x0000050000007945 */ /* 0x000fe20003800200 */
[----:B------:R-:W-:Y:S01]  /*202f0*/  ISETP.NE.AND P3, PT, R190, 0x1, PT ;  /* 0x00000001be00780c */ /* 0x000fe20003f65270 */
[----:B------:R-:W-:Y:S01]  /*20300*/  FFMA.FTZ R101, R101, R144, 1.1641532182693481445e-10 ;  /* 0x2f00000065657423 */ /* 0x000fe20000010090 */
[----:B------:R-:W-:Y:S01]  /*20310*/  PRMT R102, R102, 0x7632, R102 ;  /* 0x0000763266667816 */ /* 0x000fe20000000066 */
[----:B------:R-:W-:-:S03]  /*20320*/  FMUL.FTZ R100, R100, R143 ;  /* 0x0000008f64647220 */ /* 0x000fc60000410000 */
[----:B------:R-:W-:Y:S02]  /*20330*/  FSETP.GTU.FTZ.AND P2, PT, R101, R142, PT ;  /* 0x0000008e6500720b */ /* 0x000fe40003f5c000 */
[----:B------:R-:W-:Y:S02]  /*20340*/  MOV R101, R158 ;  /* 0x0000009e00657202 */ /* 0x000fe40000000f00 */
        /* <DEDUP_REMOVED lines=14> */
.L_x_3014:
        /* <DEDUP_REMOVED lines=13> */
.L_x_3016:
[----:B------:R-:W-:Y:S05]  /*20500*/  BSYNC.RECONVERGENT B1 ;  /* 0x0000000000017941 */ /* 0x000fea0003800200 */
.L_x_3015:
        /* <DEDUP_REMOVED lines=45> */
.L_x_3013:
[----:B------:R-:W-:Y:S05]  /*207e0*/  BSYNC.RECONVERGENT B0 ;  /* 0x0000000000007941 */ /* 0x000fea0003800200 */
.L_x_3012:
[----:B------:R-:W-:Y:S01]  /*207f0*/  I2FP.F32.U32 R101, R101 ;  /* 0x0000006500657245 */ /* 0x000fe20000201000 */
[----:B------:R-:W-:Y:S01]  /*20800*/  BSSY.RECONVERGENT B0, `(.L_x_3017) ;  /* 0x0000052000007945 */ /* 0x000fe20003800200 */
[----:B------:R-:W-:Y:S01]  /*20810*/  SHF.L.U32 R102, R102, 0x10, RZ ;  /* 0x0000001066667819 */ /* 0x000fe200000006ff */
[----:B------:R-:W-:Y:S01]  /*20820*/  IMAD.MOV.U32 R193, RZ, RZ, 0x2 ;  /* 0x00000002ffc17424 */ /* 0x000fe200078e00ff */
[----:B------:R-:W-:Y:S01]  /*20830*/  ISETP.NE.AND P4, PT, R160, 0x1, PT ;  /* 0x00000001a000780c */ /* 0x000fe20003f85270 */
[----:B------:R-:W-:Y:S01]  /*20840*/  FFMA.FTZ R101, R101, R144, 1.1641532182693481445e-10 ;  /* 0x2f00000065657423 */ /* 0x000fe20000010090 */
[----:B------:R-:W-:Y:S01]  /*20850*/  @P1 PRMT R100, R98, 0x7632, R100 ;  /* 0x0000763262641816 */ /* 0x000fe20000000064 */
[----:B------:R-:W-:-:S03]  /*20860*/  FMUL.FTZ R102, R102, R143 ;  /* 0x0000008f66667220 */ /* 0x000fc60000410000 */
[----:B------:R-:W-:Y:S01]  /*20870*/  FSETP.GTU.FTZ.AND P3, PT, R101, R142, PT ;  /* 0x0000008e6500720b */ /* 0x000fe20003f7c000 */
[----:B------:R-:W-:Y:S01]  /*20880*/  @P1 IMAD.U32 R189, R100, 0x10000, RZ ;  /* 0x0001000064bd1824 */ /* 0x000fe200078e00ff */
        /* <DEDUP_REMOVED lines=14> */
.L_x_3019:
        /* <DEDUP_REMOVED lines=13> */
.L_x_3021:
[----:B------:R-:W-:Y:S05]  /*20a40*/  BSYNC.RECONVERGENT B1 ;  /* 0x0000000000017941 */ /* 0x000fea0003800200 */
.L_x_3020:
        /* <DEDUP_REMOVED lines=45> */
.L_x_3018:
[----:B------:R-:W-:Y:S05]  /*20d20*/  BSYNC.RECONVERGENT B0 ;  /* 0x0000000000007941 */ /* 0x000fea0003800200 */
.L_x_3017:
        /* <DEDUP_REMOVED lines=24> */
.L_x_3024:
        /* <DEDUP_REMOVED lines=13> */
.L_x_3026:
[----:B------:R-:W-:Y:S05]  /*20f80*/  BSYNC.RECONVERGENT B1 ;  /* 0x0000000000017941 */ /* 0x000fea0003800200 */
.L_x_3025:
        /* <DEDUP_REMOVED lines=45> */
.L_x_3023:
[----:B------:R-:W-:Y:S05]  /*21260*/  BSYNC.RECONVERGENT B0 ;  /* 0x0000000000007941 */ /* 0x000fea0003800200 */
.L_x_3022:
[----:B------:R-:W-:Y:S02]  /*21270*/  I2FP.F32.U32 R101, R101 ;  /* 0x0000006500657245 */ /* 0x000fe40000201000 */
[----:B------:R-:W-:Y:S02]  /*21280*/  SHF.L.U32 R100, R191, 0x10, RZ ;  /* 0x00000010bf647819 */ /* 0x000fe400000006ff */
[----:B------:R-:W-:Y:S01]  /*21290*/  @P1 PRMT R102, R99, 0x7632, R102 ;  /* 0x0000763263661816 */ /* 0x000fe20000000066 */
[----:B------:R-:W-:Y:S02]  /*212a0*/  FFMA.FTZ R101, R101, R144, 1.1641532182693481445e-10 ;  /* 0x2f00000065657423 */ /* 0x000fe40000010090 */
[----:B------:R-:W-:Y:S02]  /*212b0*/  FMUL.FTZ R100, R100, R143 ;  /* 0x0000008f64647220 */ /* 0x000fe40000410000 */
[----:B------:R-:W-:Y:S01]  /*212c0*/  @P1 IMAD.U32 R102, R102, 0x10000, RZ ;  /* 0x0001000066661824 */ /* 0x000fe200078e00ff */
[----:B------:R-:W-:-:S02]  /*212d0*/  FSETP.GTU.FTZ.AND P5, PT, R101, R142, PT ;  /* 0x0000008e6500720b */ /* 0x000fc40003fbc000 */
        /* <DEDUP_REMOVED lines=8> */
.L_x_2986:
        /* <DEDUP_REMOVED lines=15> */
[----:B------:R-:W-:Y:S01]  /*21450*/  LOP3.LUT R192, R192, R193, R185, 0xfe, !PT ;  /* 0x000000c1c0c07212 */ /* 0x000fe200078efeb9 */
[----:B------:R-:W-:Y:S01]  /*21460*/  VIADD R185, R104, 0x80 ;  /* 0x0000008068b97836 */ /* 0x000fe20000000000 */
[----:B------:R-:W-:-:S02]  /*21470*/  SEL R193, RZ, 0x1, !P2 ;  /* 0x00000001ffc17807 */ /* 0x000fc40005000000 */
[----:B------:R-:W-:Y:S01]  /*21480*/  SEL R195, RZ, 0x1, !P6 ;  /* 0x00000001ffc37807 */ /* 0x000fe20007000000 */
[----:B------:R-:W-:Y:S01]  /*21490*/  IMAD.WIDE.U32 R200, R185, 0x10, R118 ;  /* 0x00000010b9c87825 */ /* 0x000fe200078e0076 */
[----:B------:R-:W-:Y:S02]  /*214a0*/  LOP3.LUT R193, R194, R193, RZ, 0xfc, !PT ;  /* 0x000000c1c2c17212 */ /* 0x000fe400078efcff */
[----:B------:R-:W-:Y:S01]  /*214b0*/  LOP3.LUT R192, R192, R195, RZ, 0xfc, !PT ;  /* 0x000000c3c0c07212 */ /* 0x000fe200078efcff */
[----:B------:R-:W-:-:S04]  /*214c0*/  IMAD.WIDE.U32 R194, R175, 0x8, R116 ;  /* 0x00000008afc27825 */ /* 0x000fc800078e0074 */
[C---:B0-----:R-:W-:Y:S01]  /*214d0*/  @P0 IMAD.WIDE.U32 R198, R185.reuse, 0x10, R198 ;  /* 0x00000010b9c60825 */ /* 0x041fe200078e00c6 */
[----:B------:R1:W-:Y:S03]  /*214e0*/  STG.E.64 desc[UR6][R194.64], R192 ;  /* 0x000000c0c2007986 */ /* 0x0003e6000c101b06 */
[----:B--2---:R-:W-:Y:S01]  /*214f0*/  @P1 IMAD.WIDE.U32 R196, R185, 0x10, R196 ;  /* 0x00000010b9c41825 */ /* 0x004fe200078e00c4 */
[----:B------:R-:W-:Y:S06]  /*21500*/  @!P0 BRA `(.L_x_3027) ;  /* 0x0000000000508947 */ /* 0x000fec0003800000 */
[----:B-1----:R-:W-:Y:S01]  /*21510*/  SHF.L.U32 R103, R140, 0x10, RZ ;  /* 0x000000108c677819 */ /* 0x002fe200000006ff */
        /* <DEDUP_REMOVED lines=19> */
.L_x_3027:
[----:B------:R2:W5:Y:S04]  /*21650*/  @P0 LDG.E.128 R92, desc[UR6][R198.64] ;  /* 0x00000006c65c0981 */ /* 0x000568000c1e1d00 */
[----:B------:R2:W5:Y:S04]  /*21660*/  @P1 LDG.E.128 R96, desc[UR6][R196.64] ;  /* 0x00000006c4601981 */ /* 0x000568000c1e1d00 */
        /* <DEDUP_REMOVED lines=18> */
.L_x_3031:
        /* <DEDUP_REMOVED lines=13> */
.L_x_3033:
[----:B------:R-:W-:Y:S05]  /*21860*/  BSYNC.RECONVERGENT B1 ;  /* 0x0000000000017941 */ /* 0x000fea0003800200 */
.L_x_3032:
        /* <DEDUP_REMOVED lines=43> */
[----:B------:R-:W-:-:S07]  /*21b20*/  IMAD.MOV.U32 R132, RZ, RZ, R170 ;  /* 0x000000ffff847224 */ /* 0x000fce00078e00aa */
.L_x_3030:
[----:B------:R-:W-:Y:S05]  /*21b30*/  BSYNC.RECONVERGENT B0 ;  /* 0x0000000000007941 */ /* 0x000fea0003800200 */
.L_x_3029:
        /* <DEDUP_REMOVED lines=23> */
.L_x_3036:
        /* <DEDUP_REMOVED lines=13> */
.L_x_3038:
[----:B------:R-:W-:Y:S05]  /*21d80*/  BSYNC.RECONVERGENT B1 ;  /* 0x0000000000017941 */ /* 0x000fea0003800200 */
.L_x_3037:
        /* <DEDUP_REMOVED lines=45> */
.L_x_3035:
[----:B------:R-:W-:Y:S05]  /*22060*/  BSYNC.RECONVERGENT B0 ;  /* 0x0000000000007941 */ /* 0x000fea0003800200 */
.L_x_3034:
        /* <DEDUP_REMOVED lines=9> */
[----:B------:R-:W-:Y:S02]  /*22100*/  FSEL R133, R132, RZ, !P2 ;  /* 0x000000ff84857208 */ /* 0x000fe40005000000 */
[----:B------:R-:W-:-:S03]  /*22110*/  SEL R132, RZ, 0x1, P2 ;  /* 0x00000001ff847807 */ /* 0x000fc60001000000 */
        /* <DEDUP_REMOVED lines=14> */
.L_x_3041:
        /* <DEDUP_REMOVED lines=13> */
.L_x_3043:
[----:B------:R-:W-:Y:S05]  /*222d0*/  BSYNC.RECONVERGENT B1 ;  /* 0x0000000000017941 */ /* 0x000fea0003800200 */
.L_x_3042:
        /* <DEDUP_REMOVED lines=45> */
.L_x_3040:
[----:B------:R-:W-:Y:S05]  /*225b0*/  BSYNC.RECONVERGENT B0 ;  /* 0x0000000000007941 */ /* 0x000fea0003800200 */
.L_x_3039:
        /* <DEDUP_REMOVED lines=22> */
.L_x_3046:
        /* <DEDUP_REMOVED lines=13> */
.L_x_3048:
[----:B------:R-:W-:Y:S05]  /*227f0*/  BSYNC.RECONVERGENT B1 ;  /* 0x0000000000017941 */ /* 0x000fea0003800200 */
.L_x_3047:
        /* <DEDUP_REMOVED lines=45> */
.L_x_3045:
[----:B------:R-:W-:Y:S05]  /*22ad0*/  BSYNC.RECONVERGENT B0 ;  /* 0x0000000000007941 */ /* 0x000fea0003800200 */
.L_x_3044:
        /* <DEDUP_REMOVED lines=10> */
[----:B------:R-:W-:Y:S02]  /*22b80*/  @P1 IMAD.U32 R133, R133, 0x10000, RZ ;  /* 0x0001000085851824 */ /* 0x000fe400078e00ff */
[----:B------:R-:W-:Y:S02]  /*22b90*/  HFMA2 R134, -RZ, RZ, 0, 1.1920928955078125e-07 ;  /* 0x00000002ff867431 */ /* 0x000fe400000001ff */
[----:B------:R-:W-:-:S04]  /*22ba0*/  FADD.FTZ R100, R100, R135 ;  /* 0x0000008764647221 */ /* 0x000fc80000010000 */
[----:B------:R-:W-:Y:S01]  /*22bb0*/  @P1 FADD.FTZ R195, R100, R133 ;  /* 0x0000008564c31221 */ /* 0x000fe20000010000 */
[----:B------:R-:W-:Y:S01]  /*22bc0*/  @!P1 IMAD.MOV.U32 R195, RZ, RZ, R100 ;  /* 0x000000ffffc39224 */ /* 0x000fe200078e0064 */
[----:B------:R-:W-:Y:S01]  /*22bd0*/  SEL R133, RZ, 0x1, P2 ;  /* 0x00000001ff857807 */ /* 0x000fe20001000000 */
        /* <DEDUP_REMOVED lines=11> */
.L_x_3051:
        /* <DEDUP_REMOVED lines=13> */
.L_x_3053:
[----:B------:R-:W-:Y:S05]  /*22d60*/  BSYNC.RECONVERGENT B1 ;  /* 0x0000000000017941 */ /* 0x000fea0003800200 */
.L_x_3052:
        /* <DEDUP_REMOVED lines=45> */
.L_x_3050:
[----:B------:R-:W-:Y:S05]  /*23040*/  BSYNC.RECONVERGENT B0 ;  /* 0x0000000000007941 */ /* 0x000fea0003800200 */
.L_x_3049:
        /* <DEDUP_REMOVED lines=23> */
.L_x_3056:
        /* <DEDUP_REMOVED lines=13> */
.L_x_3058:
[----:B------:R-:W-:Y:S05]  /*23290*/  BSYNC.RECONVERGENT B1 ;  /* 0x0000000000017941 */ /* 0x000fea0003800200 */
.L_x_3057:
        /* <DEDUP_REMOVED lines=45> */
.L_x_3055:
[----:B------:R-:W-:Y:S05]  /*23570*/  BSYNC.RECONVERGENT B0 ;  /* 0x0000000000007941 */ /* 0x000fea0003800200 */
.L_x_3054:
        /* <DEDUP_REMOVED lines=8> */
[----:B------:R-:W-:Y:S02]  /*23600*/  FSEL R101, R100, RZ, !P2 ;  /* 0x000000ff64657208 */ /* 0x000fe40005000000 */
[----:B------:R-:W-:-:S03]  /*23610*/  SEL R134, RZ, 0x1, P2 ;  /* 0x00000001ff867807 */ /* 0x000fc60001000000 */
[----:B------:R-:W-:Y:S01]  /*23620*/  FADD.FTZ R100, R194, R101 ;  /* 0x00000065c2647221 */ /* 0x000fe20000010000 */
[----:B------:R-:W-:-:S03]  /*23630*/  IMAD.MOV.U32 R101, RZ, RZ, R158 ;  /* 0x000000ffff657224 */ /* 0x000fc600078e009e */
[--C-:B------:R-:W-:Y:S01]  /*23640*/  @P1 FADD.FTZ R194, R135, R100.reuse ;  /* 0x0000006487c21221 */ /* 0x100fe20000010000 */
[----:B------:R-:W-:Y:S02]  /*23650*/  @!P1 IMAD.MOV.U32 R194, RZ, RZ, R100 ;  /* 0x000000ffffc29224 */ /* 0x000fe400078e0064 */
[----:B------:R-:W-:-:S03]  /*23660*/  HFMA2 R100, -RZ, RZ, 0, 1.1920928955078125e-07 ;  /* 0x00000002ff647431 */ /* 0x000fc600000001ff */
        /* <DEDUP_REMOVED lines=10> */
.L_x_3061:
        /* <DEDUP_REMOVED lines=13> */
.L_x_3063:
[----:B------:R-:W-:Y:S05]  /*237e0*/  BSYNC.RECONVERGENT B1 ;  /* 0x0000000000017941 */ /* 0x000fea0003800200 */
.L_x_3062:
        /* <DEDUP_REMOVED lines=43> */
[----:B------:R-:W-:Y:S02]  /*23aa0*/  IMAD.MOV.U32 R210, RZ, RZ, R100 ;  /* 0x000000ffffd27224 */ /* 0x000fe400078e0064 */
[----:B------:R-:W-:-:S07]  /*23ab0*/  HFMA2 R100, -RZ, RZ, 0, 0 ;  /* 0x00000000ff647431 */ /* 0x000fce00000001ff */
.L_x_3060:
[----:B------:R-:W-:Y:S05]  /*23ac0*/  BSYNC.RECONVERGENT B0 ;  /* 0x0000000000007941 */ /* 0x000fea0003800200 */
.L_x_3059:
        /* <DEDUP_REMOVED lines=22> */
.L_x_3066:
        /* <DEDUP_REMOVED lines=13> */
.L_x_3068:
[----:B------:R-:W-:Y:S05]  /*23d00*/  BSYNC.RECONVERGENT B1 ;  /* 0x0000000000017941 */ /* 0x000fea0003800200 */
.L_x_3067:
        /* <DEDUP_REMOVED lines=45> */
.L_x_3065:
[----:B------:R-:W-:Y:S05]  /*23fe0*/  BSYNC.RECONVERGENT B0 ;  /* 0x0000000000007941 */ /* 0x000fea0003800200 */
.L_x_3064:
        /* <DEDUP_REMOVED lines=14> */
[----:B--2---:R-:W-:Y:S01]  /*240d0*/  @P1 FADD.FTZ R197, R100, R101 ;  /* 0x0000006564c51221 */ /* 0x004fe20000010000 */
[----:B------:R-:W-:Y:S02]  /*240e0*/  @!P1 IMAD.MOV.U32 R197, RZ, RZ, R100 ;  /* 0x000000ffffc59224 */ /* 0x000fe400078e0064 */
[----:B------:R-:W-:-:S03]  /*240f0*/  IMAD.MOV.U32 R101, RZ, RZ, R158 ;  /* 0x000000ffff657224 */ /* 0x000fc600078e009e */
        /* <DEDUP_REMOVED lines=10> */
.L_x_3071:
        /* <DEDUP_REMOVED lines=13> */
.L_x_3073:
[----:B------:R-:W-:Y:S05]  /*24270*/  BSYNC.RECONVERGENT B1 ;  /* 0x0000000000017941 */ /* 0x000fea0003800200 */
.L_x_3072:
        /* <DEDUP_REMOVED lines=45> */
.L_x_3070:
[----:B------:R-:W-:Y:S05]  /*24550*/  BSYNC.RECONVERGENT B0 ;  /* 0x0000000000007941 */ /* 0x000fea0003800200 */
.L_x_3069:
        /* <DEDUP_REMOVED lines=21> */
.L_x_3076:
        /* <DEDUP_REMOVED lines=13> */
.L_x_3078:
[----:B------:R-:W-:Y:S05]  /*24780*/  BSYNC.RECONVERGENT B1 ;  /* 0x0000000000017941 */ /* 0x000fea0003800200 */
.L_x_3077:
        /* <DEDUP_REMOVED lines=45> */
.L_x_3075:
[----:B------:R-:W-:Y:S05]  /*24a60*/  BSYNC.RECONVERGENT B0 ;  /* 0x0000000000007941 */ /* 0x000fea0003800200 */
.L_x_3074:
        /* <DEDUP_REMOVED lines=25> */
.L_x_3081:
        /* <DEDUP_REMOVED lines=13> */
.L_x_3083:
[----:B------:R-:W-:Y:S05]  /*24cd0*/  BSYNC.RECONVERGENT B1 ;  /* 0x0000000000017941 */ /* 0x000fea0003800200 */
.L_x_3082:
        /* <DEDUP_REMOVED lines=45> */
.L_x_3080:
[----:B------:R-:W-:Y:S05]  /*24fb0*/  BSYNC.RECONVERGENT B0 ;  /* 0x0000000000007941 */ /* 0x000fea0003800200 */
.L_x_3079:
        /* <DEDUP_REMOVED lines=20> */
.L_x_3086:
        /* <DEDUP_REMOVED lines=13> */
.L_x_3088:
[----:B------:R-:W-:Y:S05]  /*251d0*/  BSYNC.RECONVERGENT B1 ;  /* 0x0000000000017941 */ /* 0x000fea0003800200 */
.L_x_3087:
[----:B------:R-:W-:Y:S01]  /*251e0*/  IMAD.WIDE.U32 R160, R2, -0x326172a9, RZ ;  /* 0xcd9e8d5702a07825 */ /* 0x000fe200078e00ff */
[----:B------:R-:W-:Y:S02]  /*251f0*/  LOP3.LUT R100, R130, R199, R139, 0x96, !PT ;  /* 0x000000c782647212 */ /* 0x000fe400078e968b */
[----:B------:R-:W-:Y:S01]  /*25200*/  IADD3 R137, PT, PT, R139, -0x4498517b, RZ ;  /* 0xbb67ae858b897810 */ /* 0x000fe20007ffe0ff */
[----:B------:R-:W-:Y:S01]  /*25210*/  IMAD.MOV.U32 R140, RZ, RZ, RZ ;  /* 0x000000ffff8c7224 */ /* 0x000fe200078e00ff */
        /* <DEDUP_REMOVED lines=9> */
[----:B------:R-:W-:Y:S02]  /*252b0*/  MOV R137, R210 ;  /* 0x000000d200897202 */ /* 0x000fe40000000f00 */
        /* <DEDUP_REMOVED lines=31> */
.L_x_3085:
[----:B------:R-:W-:Y:S05]  /*254b0*/  BSYNC.RECONVERGENT B0 ;  /* 0x0000000000007941 */ /* 0x000fea0003800200 */
.L_x_3084:
        /* <DEDUP_REMOVED lines=12> */
[----:B------:R-:W-:Y:S01]  /*25580*/  FADD.FTZ R102, R102, R101 ;  /* 0x0000006566667221 */ /* 0x000fe20000010000 */
[----:B------:R-:W-:Y:S02]  /*25590*/  IMAD.MOV.U32 R101, RZ, RZ, R158 ;  /* 0x000000ffff657224 */ /* 0x000fe400078e009e */
        /* <DEDUP_REMOVED lines=13> */
.L_x_3091:
        /* <DEDUP_REMOVED lines=13> */
.L_x_3093:
[----:B------:R-:W-:Y:S05]  /*25740*/  BSYNC.RECONVERGENT B1 ;  /* 0x0000000000017941 */ /* 0x000fea0003800200 */
.L_x_3092:
        /* <DEDUP_REMOVED lines=45> */
.L_x_3090:
[----:B------:R-:W-:Y:S05]  /*25a20*/  BSYNC.RECONVERGENT B0 ;  /* 0x0000000000007941 */ /* 0x000fea0003800200 */
.L_x_3089:
        /* <DEDUP_REMOVED lines=21> */
.L_x_3096:
        /* <DEDUP_REMOVED lines=13> */
.L_x_3098:
[----:B------:R-:W-:Y:S05]  /*25c50*/  BSYNC.RECONVERGENT B1 ;  /* 0x0000000000017941 */ /* 0x000fea0003800200 */
.L_x_3097:
        /* <DEDUP_REMOVED lines=45> */
.L_x_3095:
[----:B------:R-:W-:Y:S05]  /*25f30*/  BSYNC.RECONVERGENT B0 ;  /* 0x0000000000007941 */ /* 0x000fea0003800200 */
.L_x_3094:
        /* <DEDUP_REMOVED lines=26> */
.L_x_3101:
        /* <DEDUP_REMOVED lines=13> */
.L_x_3103:
[----:B------:R-:W-:Y:S05]  /*261b0*/  BSYNC.RECONVERGENT B1 ;  /* 0x0000000000017941 */ /* 0x000fea0003800200 */
.L_x_3102:
        /* <DEDUP_REMOVED lines=45> */
.L_x_3100:
[----:B------:R-:W-:Y:S05]  /*26490*/  BSYNC.RECONVERGENT B0 ;  /* 0x0000000000007941 */ /* 0x000fea0003800200 */
.L_x_3099:
        /* <DEDUP_REMOVED lines=20> */
.L_x_3106:
        /* <DEDUP_REMOVED lines=15> */
.L_x_3108:
[----:B------:R-:W-:Y:S05]  /*266d0*/  BSYNC.RECONVERGENT B1 ;  /* 0x0000000000017941 */ /* 0x000fea0003800200 */
.L_x_3107:
        /* <DEDUP_REMOVED lines=45> */
.L_x_3105:
[----:B------:R-:W-:Y:S05]  /*269b0*/  BSYNC.RECONVERGENT B0 ;  /* 0x0000000000007941 */ /* 0x000fea0003800200 */
.L_x_3104:
[----:B------:R-:W-:Y:S02]  /*269c0*/  I2FP.F32.U32 R101, R102 ;  /* 0x0000006600657245 */ /* 0x000fe40000201000 */
[----:B------:R-:W-:-:S03]  /*269d0*/  PRMT R100, R95, 0x7632, R100 ;  /* 0x000076325f647816 */ /* 0x000fc60000000064 */
[----:B------:R-:W-:Y:S01]  /*269e0*/  FFMA.FTZ R101, R101, R144, 1.1641532182693481445e-10 ;  /* 0x2f00000065657423 */ /* 0x000fe20000010090 */
[----:B------:R-:W-:-:S04]  /*269f0*/  SHF.L.U32 R100, R100, 0x10, RZ ;  /* 0x0000001064647819 */ /* 0x000fc800000006ff */
        /* <DEDUP_REMOVED lines=16> */
.L_x_3028:
        /* <DEDUP_REMOVED lines=16> */
.L_x_3112:
        /* <DEDUP_REMOVED lines=13> */
.L_x_3114:
[----:B------:R-:W-:Y:S05]  /*26cd0*/  BSYNC.RECONVERGENT B1 ;  /* 0x0000000000017941 */ /* 0x000fea0003800200 */
.L_x_3113:
        /* <DEDUP_REMOVED lines=41> */
[----:B------:R-:W-:-:S03]  /*26f70*/  LOP3.LUT R159, R146, R192, R159, 0x96, !PT ;  /* 0x000000c0929f7212 */ /* 0x000fc600078e969f */
[----:B------:R-:W-:Y:S01]  /*26f80*/  IMAD.MOV.U32 R192, RZ, RZ, R170 ;  /* 0x000000ffffc07224 */ /* 0x000fe200078e00aa */
[----:B------:R-:W-:-:S07]  /*26f90*/  LOP3.LUT R161, R163, R160, R211, 0x96, !PT ;  /* 0x000000a0a3a17212 */ /* 0x000fce00078e96d3 */
.L_x_3111:
[----:B------:R-:W-:Y:S05]  /*26fa0*/  BSYNC.RECONVERGENT B0 ;  /* 0x0000000000007941 */ /* 0x000fea0003800200 */
.L_x_3110:
[----:B------:R-:W-:Y:S01]  /*26fb0*/  I2FP.F32.U32 R193, R192 ;  /* 0x000000c000c17245 */ /* 0x000fe20000201000 */
[----:B------:R-:W-:Y:S01]  /*26fc0*/  BSSY.RECONVERGENT B0, `(.L_x_3115) ;  /* 0x0000054000007945 */ /* 0x000fe20003800200 */
[----:B-----5:R-:W-:Y:S01]  /*26fd0*/  SHF.L.U32 R160, R100, 0x10, RZ ;  /* 0x0000001064a07819 */ /* 0x020fe200000006ff */
[----:B--2---:R-:W-:Y:S01]  /*26fe0*/  IMAD.MOV.U32 R196, RZ, RZ, 0x2 ;  /* 0x00000002ffc47424 */ /* 0x004fe200078e00ff */
[----:B------:R-:W-:Y:S01]  /*26ff0*/  ISETP.NE.AND P3, PT, R194, 0x1, PT ;  /* 0x00000001c200780c */ /* 0x000fe20003f65270 */
[----:B------:R-:W-:Y:S01]  /*27000*/  FFMA.FTZ R193, R193, R144, 1.1641532182693481445e-10 ;  /* 0x2f000000c1c17423 */ /* 0x000fe20000010090 */
[----:B------:R-:W-:Y:S01]  /*27010*/  LOP3.LUT R131, R131, 0xffffffef, RZ, 0xc0, !PT ;  /* 0xffffffef83837812 */ /* 0x000fe200078ec0ff */
[----:B------:R-:W-:Y:S01]  /*27020*/  FMUL.FTZ R160, R160, R143 ;  /* 0x0000008fa0a07220 */ /* 0x000fe20000410000 */
[----:B------:R-:W-:Y:S02]  /*27030*/  PRMT R100, R100, 0x7632, R100 ;  /* 0x0000763264647816 */ /* 0x000fe40000000064 */
        /* <DEDUP_REMOVED lines=17> */
.L_x_3117:
        /* <DEDUP_REMOVED lines=13> */
.L_x_3119:
[----:B------:R-:W-:Y:S05]  /*27220*/  BSYNC.RECONVERGENT B1 ;  /* 0x0000000000017941 */ /* 0x000fea0003800200 */
.L_x_3118:
        /* <DEDUP_REMOVED lines=45> */
.L_x_3116:
[----:B------:R-:W-:Y:S05]  /*27500*/  BSYNC.RECONVERGENT B0 ;  /* 0x0000000000007941 */ /* 0x000fea0003800200 */
.L_x_3115:
        /* <DEDUP_REMOVED lines=11> */
[----:B------:R-:W-:Y:S02]  /*275c0*/  PLOP3.LUT P2, PT, P2, PT, PT, 0x8, 0x80 ;  /* 0x000000000080781c */ /* 0x000fe4000174e170 */
[----:B------:R-:W-:Y:S01]  /*275d0*/  MOV R100, R158 ;  /* 0x0000009e00647202 */ /* 0x000fe20000000f00 */
[----:B------:R-:W-:Y:S01]  /*275e0*/  @P1 FADD.FTZ R195, R195, R160 ;  /* 0x000000a0c3c31221 */ /* 0x000fe20000010000 */
[----:B------:R-:W-:-:S04]  /*275f0*/  IMAD.MOV.U32 R160, RZ, RZ, 0x2 ;  /* 0x00000002ffa07424 */ /* 0x000fc800078e00ff */
        /* <DEDUP_REMOVED lines=11> */
.L_x_3122:
        /* <DEDUP_REMOVED lines=13> */
.L_x_3124:
[----:B------:R-:W-:Y:S05]  /*27780*/  BSYNC.RECONVERGENT B1 ;  /* 0x0000000000017941 */ /* 0x000fea0003800200 */
.L_x_3123:
        /* <DEDUP_REMOVED lines=45> */
.L_x_3121:
[----:B------:R-:W-:Y:S05]  /*27a60*/  BSYNC.RECONVERGENT B0 ;  /* 0x0000000000007941 */ /* 0x000fea0003800200 */
.L_x_3120:
[----:B------:R-:W-:Y:S01]  /*27a70*/  I2FP.F32.U32 R197, R100 ;  /* 0x0000006400c57245 */ /* 0x000fe20000201000 */
[----:B------:R-:W-:Y:S01]  /*27a80*/  BSSY.RECONVERGENT B0, `(.L_x_3125) ;  /* 0x0000054000007945 */ /* 0x000fe20003800200 */
[----:B------:R-:W-:Y:S01]  /*27a90*/  SHF.L.U32 R100, R101, 0x10, RZ ;  /* 0x0000001065647819 */ /* 0x000fe200000006ff */
[----:B------:R-:W-:Y:S01]  /*27aa0*/  IMAD.MOV.U32 R196, RZ, RZ, 0x2 ;  /* 0x00000002ffc47424 */ /* 0x000fe200078e00ff */
[----:B------:R-:W-:Y:S01]  /*27ab0*/  ISETP.NE.AND P3, PT, R160, 0x1, PT ;  /* 0x00000001a000780c */ /* 0x000fe20003f65270 */
[----:B------:R-:W-:Y:S01]  /*27ac0*/  FFMA.FTZ R197, R197, R144, 1.1641532182693481445e-10 ;  /* 0x2f000000c5c57423 */ /* 0x000fe20000010090 */
[----:B------:R-:W-:Y:S01]  /*27ad0*/  LOP3.LUT R131, R131, 0xfffffffb, RZ, 0xc0, !PT ;  /* 0xfffffffb83837812 */ /* 0x000fe200078ec0ff */
[----:B------:R-:W-:Y:S01]  /*27ae0*/  FMUL.FTZ R100, R100, R143 ;  /* 0x0000008f64647220 */ /* 0x000fe20000410000 */
[----:B------:R-:W-:Y:S02]  /*27af0*/  PRMT R198, R101, 0x7632, R198 ;  /* 0x0000763265c67816 */ /* 0x000fe400000000c6 */
        /* <DEDUP_REMOVED lines=17> */
.L_x_3127:
        /* <DEDUP_REMOVED lines=13> */
.L_x_3129:
[----:B------:R-:W-:Y:S05]  /*27ce0*/  BSYNC.RECONVERGENT B1 ;  /* 0x0000000000017941 */ /* 0x000fea0003800200 */
.L_x_3128:
        /* <DEDUP_REMOVED lines=45> */
.L_x_3126:
[----:B------:R-:W-:Y:S05]  /*27fc0*/  BSYNC.RECONVERGENT B0 ;  /* 0x0000000000007941 */ /* 0x000fea0003800200 */
.L_x_3125:
        /* <DEDUP_REMOVED lines=26> */
.L_x_3132:
        /* <DEDUP_REMOVED lines=13> */
.L_x_3134:
[----:B------:R-:W-:Y:S05]  /*28240*/  BSYNC.RECONVERGENT B1 ;  /* 0x0000000000017941 */ /* 0x000fea0003800200 */
.L_x_3133:
        /* <DEDUP_REMOVED lines=45> */
.L_x_3131:
[----:B------:R-:W-:Y:S05]  /*28520*/  BSYNC.RECONVERGENT B0 ;  /* 0x0000000000007941 */ /* 0x000fea0003800200 */
.L_x_3130:
[----:B------:R-:W-:Y:S01]  /*28530*/  I2FP.F32.U32 R101, R101 ;  /* 0x0000006500657245 */ /* 0x000fe20000201000 */
[----:B------:R-:W-:Y:S01]  /*28540*/  BSSY.RECONVERGENT B0, `(.L_x_3135) ;  /* 0x0000052000007945 */ /* 0x000fe20003800200 */
[----:B------:R-:W-:Y:S01]  /*28550*/  SHF.L.U32 R100, R102, 0x10, RZ ;  /* 0x0000001066647819 */ /* 0x000fe200000006ff */
[----:B------:R-:W-:Y:S01]  /*28560*/  IMAD.MOV.U32 R198, RZ, RZ, 0x2 ;  /* 0x00000002ffc67424 */ /* 0x000fe200078e00ff */
[----:B------:R-:W-:Y:S01]  /*28570*/  ISETP.NE.AND P3, PT, R160, 0x1, PT ;  /* 0x00000001a000780c */ /* 0x000fe20003f65270 */
[----:B------:R-:W-:Y:S01]  /*28580*/  FFMA.FTZ R101, R101, R144, 1.1641532182693481445e-10 ;  /* 0x2f00000065657423 */ /* 0x000fe20000010090 */
[----:B------:R-:W-:Y:S01]  /*28590*/  PRMT R102, R102, 0x7632, R102 ;  /* 0x0000763266667816 */ /* 0x000fe20000000066 */
[----:B------:R-:W-:-:S03]  /*285a0*/  FMUL.FTZ R100, R100, R143 ;  /* 0x0000008f64647220 */ /* 0x000fc60000410000 */
[----:B------:R-:W-:Y:S01]  /*285b0*/  FSETP.GTU.FTZ.AND P2, PT, R101, R142, PT ;  /* 0x0000008e6500720b */ /* 0x000fe20003f5c000 */
[----:B------:R-:W-:-:S03]  /*285c0*/  @P1 IMAD.U32 R101, R98, 0x10000, RZ ;  /* 0x0001000062651824 */ /* 0x000fc600078e00ff */
        /* <DEDUP_REMOVED lines=14> */
.L_x_3137:
        /* <DEDUP_REMOVED lines=13> */
.L_x_3139:
[----:B------:R-:W-:Y:S05]  /*28780*/  BSYNC.RECONVERGENT B1 ;  /* 0x0000000000017941 */ /* 0x000fea0003800200 */
.L_x_3138:
        /* <DEDUP_REMOVED lines=45> */
.L_x_3136:
[----:B------:R-:W-:Y:S05]  /*28a60*/  BSYNC.RECONVERGENT B0 ;  /* 0x0000000000007941 */ /* 0x000fea0003800200 */
.L_x_3135:
        /* <DEDUP_REMOVED lines=8> */
[----:B------:R-:W-:Y:S01]  /*28af0*/  @P1 IMAD.U32 R100, R100, 0x10000, RZ ;  /* 0x0001000064641824 */ /* 0x000fe200078e00ff */
[----:B------:R-:W-:Y:S02]  /*28b00*/  MOV R101, R158 ;  /* 0x0000009e00657202 */ /* 0x000fe40000000f00 */
        /* <DEDUP_REMOVED lines=14> */
.L_x_3142:
        /* <DEDUP_REMOVED lines=13> */
.L_x_3144:
[----:B------:R-:W-:Y:S05]  /*28cc0*/  BSYNC.RECONVERGENT B1 ;  /* 0x0000000000017941 */ /* 0x000fea0003800200 */
.L_x_3143:
        /* <DEDUP_REMOVED lines=45> */
.L_x_3141:
[----:B------:R-:W-:Y:S05]  /*28fa0*/  BSYNC.RECONVERGENT B0 ;  /* 0x0000000000007941 */ /* 0x000fea0003800200 */
.L_x_3140:
        /* <DEDUP_REMOVED lines=24> */
.L_x_3147:
        /* <DEDUP_REMOVED lines=13> */
.L_x_3149:
[----:B------:R-:W-:Y:S05]  /*29200*/  BSYNC.RECONVERGENT B1 ;  /* 0x0000000000017941 */ /* 0x000fea0003800200 */
.L_x_3148:
        /* <DEDUP_REMOVED lines=45> */
.L_x_3146:
[----:B------:R-:W-:Y:S05]  /*294e0*/  BSYNC.RECONVERGENT B0 ;  /* 0x0000000000007941 */ /* 0x000fea0003800200 */
.L_x_3145:
[----:B------:R-:W-:Y:S02]  /*294f0*/  I2FP.F32.U32 R101, R101 ;  /* 0x0000006500657245 */ /* 0x000fe40000201000 */
[----:B------:R-:W-:Y:S02]  /*29500*/  SHF.L.U32 R200, R200, 0x10, RZ ;  /* 0x00000010c8c87819 */ /* 0x000fe400000006ff */
[----:B------:R-:W-:Y:S01]  /*29510*/  @P1 PRMT R100, R99, 0x7632, R100 ;  /* 0x0000763263641816 */ /* 0x000fe20000000064 */
[----:B------:R-:W-:Y:S01]  /*29520*/  FFMA.FTZ R101, R101, R144, 1.1641532182693481445e-10 ;  /* 0x2f00000065657423 */ /* 0x000fe20000010090 */
[----:B------:R-:W-:Y:S01]  /*29530*/  PRMT R102, R204, 0x5410, R205 ;  /* 0x00005410cc667816 */ /* 0x000fe200000000cd */
[----:B------:R-:W-:Y:S02]  /*29540*/  FMUL.FTZ R200, R200, R143 ;  /* 0x0000008fc8c87220 */ /* 0x000fe40000410000 */
[----:B------:R-:W-:Y:S01]  /*29550*/  @P1 IMAD.U32 R103, R100, 0x10000, RZ ;  /* 0x0001000064671824 */ /* 0x000fe200078e00ff */
[----:B------:R-:W-:-:S02]  /*29560*/  FSETP.GTU.FTZ.AND P5, PT, R101, R142, PT ;  /* 0x0000008e6500720b */ /* 0x000fc40003fbc000 */
[----:B------:R-:W-:Y:S02]  /*29570*/  PRMT R101, R202, 0x5410, R203 ;  /* 0x00005410ca657816 */ /* 0x000fe400000000cb */
[----:B------:R-:W-:Y:S02]  /*29580*/  FSEL R200, R200, RZ, !P5 ;  /* 0x000000ffc8c87208 */ /* 0x000fe40006800000 */
[----:B------:R-:W-:Y:S02]  /*29590*/  PLOP3.LUT P5, PT, P5, PT, PT, 0x8, 0x80 ;  /* 0x000000000080781c */ /* 0x000fe40002fae170 */
[----:B------:R-:W-:Y:S01]  /*295a0*/  PRMT R100, R170, 0x5410, R193 ;  /* 0x00005410aa647816 */ /* 0x000fe200000000c1 */
[----:B------:R-:W-:-:S05]  /*295b0*/  @P1 FADD.FTZ R200, R200, R103 ;  /* 0x00000067c8c81221 */ /* 0x000fca0000010000 */
[----:B------:R-:W-:-:S04]  /*295c0*/  F2FP.BF16.F32.PACK_AB R103, RZ, R200 ;  /* 0x000000c8ff67723e */ /* 0x000fc800000010ff */
[----:B------:R-:W-:-:S07]  /*295d0*/  PRMT R103, R201, 0x5410, R103 ;  /* 0x00005410c9677816 */ /* 0x000fce0000000067 */
.L_x_3109:
        /* <DEDUP_REMOVED lines=17> */
[----:B------:R-:W-:Y:S01]  /*296f0*/  SEL R206, RZ, 0x1, !P2 ;  /* 0x00000001ffce7807 */ /* 0x000fe20005000000 */
[----:B------:R-:W-:Y:S01]  /*29700*/  VIADD R193, R104, 0xa0 ;  /* 0x000000a068c17836 */ /* 0x000fe20000000000 */
[----:B------:R-:W-:-:S02]  /*29710*/  SEL R201, RZ, 0x1, !P6 ;  /* 0x00000001ffc97807 */ /* 0x000fc40007000000 */
[----:B------:R-:W-:Y:S01]  /*29720*/  LOP3.LUT R207, R207, R206, RZ, 0xfc, !PT ;  /* 0x000000cecfcf7212 */ /* 0x000fe200078efcff */
[----:B------:R-:W-:Y:S01]  /*29730*/  IMAD.WIDE.U32 R118, R193, 0x10, R118 ;  /* 0x00000010c1767825 */ /* 0x000fe200078e0076 */
[----:B------:R-:W-:-:S03]  /*29740*/  LOP3.LUT R206, R170, R201, RZ, 0xfc, !PT ;  /* 0x000000c9aace7212 */ /* 0x000fc600078efcff */
[C---:B0-----:R-:W-:Y:S02]  /*29750*/  @P0 IMAD.WIDE.U32 R204, R193.reuse, 0x10, R204 ;  /* 0x00000010c1cc0825 */ /* 0x041fe400078e00cc */
[----:B------:R1:W-:Y:S02]  /*29760*/  STG.E.64 desc[UR6][R208.64], R206 ;  /* 0x000000ced0007986 */ /* 0x0003e4000c101b06 */
        /* <DEDUP_REMOVED lines=22> */
.L_x_3150:
        /* <DEDUP_REMOVED lines=8> */
[----:B--2---:R-:W-:-:S09]  /*29950*/  IMAD.MOV.U32 R118, RZ, RZ, R158 ;  /* 0x000000ffff767224 */ /* 0x004fd200078e009e */
        /* <DEDUP_REMOVED lines=11> */
.L_x_3154:
        /* <DEDUP_REMOVED lines=13> */
.L_x_3156:
[----:B------:R-:W-:Y:S05]  /*29ae0*/  BSYNC.RECONVERGENT B1 ;  /* 0x0000000000017941 */ /* 0x000fea0003800200 */
.L_x_3155:
        /* <DEDUP_REMOVED lines=43> */
[----:B------:R-:W-:Y:S01]  /*29da0*/  IMAD.MOV.U32 R132, RZ, RZ, RZ ;  /* 0x000000ffff847224 */ /* 0x000fe200078e00ff */
[----:B------:R-:W-:-:S07]  /*29db0*/  MOV R118, R210 ;  /* 0x000000d200767202 */ /* 0x000fce0000000f00 */
.L_x_3153:
[----:B------:R-:W-:Y:S05]  /*29dc0*/  BSYNC.RECONVERGENT B0 ;  /* 0x0000000000007941 */ /* 0x000fea0003800200 */
.L_x_3152:
        /* <DEDUP_REMOVED lines=23> */
.L_x_3159:
        /* <DEDUP_REMOVED lines=13> */
.L_x_3161:
[----:B------:R-:W-:Y:S05]  /*2a010*/  BSYNC.RECONVERGENT B1 ;  /* 0x0000000000017941 */ /* 0x000fea0003800200 */
.L_x_3160:
        /* <DEDUP_REMOVED lines=45> */
.L_x_3158:
[----:B------:R-:W-:Y:S05]  /*2a2f0*/  BSYNC.RECONVERGENT B0 ;  /* 0x0000000000007941 */ /* 0x000fea0003800200 */
.L_x_3157:
        /* <DEDUP_REMOVED lines=8> */
[----:B------:R-:W-:Y:S01]  /*2a380*/  FSEL R119, R118, RZ, !P2 ;  /* 0x000000ff76777208 */ /* 0x000fe20005000000 */
[----:B------:R-:W-:Y:S01]  /*2a390*/  IMAD.MOV.U32 R118, RZ, RZ, 0x2 ;  /* 0x00000002ff767424 */ /* 0x000fe200078e00ff */
[----:B------:R-:W-:-:S03]  /*2a3a0*/  SEL R132, RZ, 0x1, P2 ;  /* 0x00000001ff847807 */ /* 0x000fc60001000000 */
        /* <DEDUP_REMOVED lines=14> */
.L_x_3164:
        /* <DEDUP_REMOVED lines=13> */
.L_x_3166:
[----:B------:R-:W-:Y:S05]  /*2a560*/  BSYNC.RECONVERGENT B1 ;  /* 0x0000000000017941 */ /* 0x000fea0003800200 */
.L_x_3165:
        /* <DEDUP_REMOVED lines=45> */
.L_x_3163:
[----:B------:R-:W-:Y:S05]  /*2a840*/  BSYNC.RECONVERGENT B0 ;  /* 0x0000000000007941 */ /* 0x000fea0003800200 */
.L_x_3162:
        /* <DEDUP_REMOVED lines=22> */
.L_x_3169:
        /* <DEDUP_REMOVED lines=13> */
.L_x_3171:
[----:B------:R-:W-:Y:S05]  /*2aa80*/  BSYNC.RECONVERGENT B1 ;  /* 0x0000000000017941 */ /* 0x000fea0003800200 */
.L_x_3170:
        /* <DEDUP_REMOVED lines=45> */
.L_x_3168:
[----:B------:R-:W-:Y:S05]  /*2ad60*/  BSYNC.RECONVERGENT B0 ;  /* 0x0000000000007941 */ /* 0x000fea0003800200 */
.L_x_3167:
        /* <DEDUP_REMOVED lines=11> */
[----:B------:R-:W-:Y:S02]  /*2ae20*/  IMAD.MOV.U32 R118, RZ, RZ, 0x2 ;  /* 0x00000002ff767424 */ /* 0x000fe400078e00ff */
[----:B------:R-:W-:Y:S01]  /*2ae30*/  FADD.FTZ R100, R100, R133 ;  /* 0x0000008564647221 */ /* 0x000fe20000010000 */
[----:B------:R-:W-:-:S03]  /*2ae40*/  SEL R133, RZ, 0x1, P2 ;  /* 0x00000001ff857807 */ /* 0x000fc60001000000 */
        /* <DEDUP_REMOVED lines=13> */
.L_x_3174:
        /* <DEDUP_REMOVED lines=13> */
.L_x_3176:
[----:B------:R-:W-:Y:S05]  /*2aff0*/  BSYNC.RECONVERGENT B1 ;  /* 0x0000000000017941 */ /* 0x000fea0003800200 */
.L_x_3175:
        /* <DEDUP_REMOVED lines=45> */
.L_x_3173:
[----:B------:R-:W-:Y:S05]  /*2b2d0*/  BSYNC.RECONVERGENT B0 ;  /* 0x0000000000007941 */ /* 0x000fea0003800200 */
.L_x_3172:
        /* <DEDUP_REMOVED lines=23> */
.L_x_3179:
        /* <DEDUP_REMOVED lines=13> */
.L_x_3181:
[----:B------:R-:W-:Y:S05]  /*2b520*/  BSYNC.RECONVERGENT B1 ;  /* 0x0000000000017941 */ /* 0x000fea0003800200 */
.L_x_3180:
        /* <DEDUP_REMOVED lines=45> */
.L_x_3178:
[----:B------:R-:W-:Y:S05]  /*2b800*/  BSYNC.RECONVERGENT B0 ;  /* 0x0000000000007941 */ /* 0x000fea0003800200 */
.L_x_3177:
        /* <DEDUP_REMOVED lines=25> */
.L_x_3184:
        /* <DEDUP_REMOVED lines=13> */
.L_x_3186:
[----:B------:R-:W-:Y:S05]  /*2ba70*/  BSYNC.RECONVERGENT B1 ;  /* 0x0000000000017941 */ /* 0x000fea0003800200 */
.L_x_3185:
        /* <DEDUP_REMOVED lines=45> */
.L_x_3183:
[----:B------:R-:W-:Y:S05]  /*2bd50*/  BSYNC.RECONVERGENT B0 ;  /* 0x0000000000007941 */ /* 0x000fea0003800200 */
.L_x_3182:
        /* <DEDUP_REMOVED lines=22> */
.L_x_3189:
        /* <DEDUP_REMOVED lines=13> */
.L_x_3191:
[----:B------:R-:W-:Y:S05]  /*2bf90*/  BSYNC.RECONVERGENT B1 ;  /* 0x0000000000017941 */ /* 0x000fea0003800200 */
.L_x_3190:
        /* <DEDUP_REMOVED lines=45> */
.L_x_3188:
[----:B------:R-:W-:Y:S05]  /*2c270*/  BSYNC.RECONVERGENT B0 ;  /* 0x0000000000007941 */ /* 0x000fea0003800200 */
.L_x_3187:
        /* <DEDUP_REMOVED lines=27> */
.L_x_3194:
        /* <DEDUP_REMOVED lines=13> */
.L_x_3196:
[----:B------:R-:W-:Y:S05]  /*2c500*/  BSYNC.RECONVERGENT B1 ;  /* 0x0000000000017941 */ /* 0x000fea0003800200 */
.L_x_3195:
        /* <DEDUP_REMOVED lines=45> */
.L_x_3193:
[----:B------:R-:W-:Y:S05]  /*2c7e0*/  BSYNC.RECONVERGENT B0 ;  /* 0x0000000000007941 */ /* 0x000fea0003800200 */
.L_x_3192:
        /* <DEDUP_REMOVED lines=21> */
.L_x_3199:
        /* <DEDUP_REMOVED lines=13> */
.L_x_3201:
[----:B------:R-:W-:Y:S05]  /*2ca10*/  BSYNC.RECONVERGENT B1 ;  /* 0x0000000000017941 */ /* 0x000fea0003800200 */
.L_x_3200:
        /* <DEDUP_REMOVED lines=45> */
.L_x_3198:
[----:B------:R-:W-:Y:S05]  /*2ccf0*/  BSYNC.RECONVERGENT B0 ;  /* 0x0000000000007941 */ /* 0x000fea0003800200 */
.L_x_3197:
[----:B------:R-:W-:Y:S01]  /*2cd00*/  I2FP.F32.U32 R101, R101 ;  /* 0x0000006500657245 */ /* 0x000fe20000201000 */
[----:B------:R-:W-:Y:S01]  /*2cd10*/  IMAD.U32 R100, R94, 0x10000, RZ ;  /* 0x000100005e647824 */ /* 0x000fe200078e00ff */
[----:B------:R-:W-:Y:S01]  /*2cd20*/  BSSY.RECONVERGENT B0, `(.L_x_3202) ;  /* 0x0000052000007945 */ /* 0x000fe20003800200 */
[----:B------:R-:W-:Y:S02]  /*2cd30*/  @P1 IMAD.U32 R205, R98, 0x10000, RZ ;  /* 0x0001000062cd1824 */ /* 0x000fe400078e00ff */
        /* <DEDUP_REMOVED lines=8> */
[----:B------:R-:W-:-:S03]  /*2cdc0*/  IMAD.MOV.U32 R101, RZ, RZ, R158 ;  /* 0x000000ffff657224 */ /* 0x000fc600078e009e */
[----:B------:R-:W-:Y:S01]  /*2cdd0*/  @P1 FADD.FTZ R205, R205, R140 ;  /* 0x0000008ccdcd1221 */ /* 0x000fe20000010000 */
[----:B------:R-:W-:-:S04]  /*2cde0*/  @!P1 MOV R205, R140 ;  /* 0x0000008c00cd9202 */ /* 0x000fc80000000f00 */
        /* <DEDUP_REMOVED lines=10> */
.L_x_3204:
        /* <DEDUP_REMOVED lines=13> */
.L_x_3206:
[----:B------:R-:W-:Y:S05]  /*2cf60*/  BSYNC.RECONVERGENT B1 ;  /* 0x0000000000017941 */ /* 0x000fea0003800200 */
.L_x_3205:
        /* <DEDUP_REMOVED lines=45> */
.L_x_3203:
[----:B------:R-:W-:Y:S05]  /*2d240*/  BSYNC.RECONVERGENT B0 ;  /* 0x0000000000007941 */ /* 0x000fea0003800200 */
.L_x_3202:
        /* <DEDUP_REMOVED lines=20> */
.L_x_3209:
        /* <DEDUP_REMOVED lines=13> */
.L_x_3211:
[----:B------:R-:W-:Y:S05]  /*2d460*/  BSYNC.RECONVERGENT B1 ;  /* 0x0000000000017941 */ /* 0x000fea0003800200 */
.L_x_3210:
        /* <DEDUP_REMOVED lines=45> */
.L_x_3208:
[----:B------:R-:W-:Y:S05]  /*2d740*/  BSYNC.RECONVERGENT B0 ;  /* 0x0000000000007941 */ /* 0x000fea0003800200 */
.L_x_3207:
        /* <DEDUP_REMOVED lines=27> */
.L_x_3214:
        /* <DEDUP_REMOVED lines=13> */
.L_x_3216:
[----:B------:R-:W-:Y:S05]  /*2d9d0*/  BSYNC.RECONVERGENT B1 ;  /* 0x0000000000017941 */ /* 0x000fea0003800200 */
.L_x_3215:
        /* <DEDUP_REMOVED lines=45> */
.L_x_3213:
[----:B------:R-:W-:Y:S05]  /*2dcb0*/  BSYNC.RECONVERGENT B0 ;  /* 0x0000000000007941 */ /* 0x000fea0003800200 */
.L_x_3212:
        /* <DEDUP_REMOVED lines=21> */
.L_x_3219:
        /* <DEDUP_REMOVED lines=13> */
.L_x_3221:
[----:B------:R-:W-:Y:S05]  /*2dee0*/  BSYNC.RECONVERGENT B1 ;  /* 0x0000000000017941 */ /* 0x000fea0003800200 */
.L_x_3220:
        /* <DEDUP_REMOVED lines=45> */
.L_x_3218:
[----:B------:R-:W-:Y:S05]  /*2e1c0*/  BSYNC.RECONVERGENT B0 ;  /* 0x0000000000007941 */ /* 0x000fea0003800200 */
.L_x_3217:
        /* <DEDUP_REMOVED lines=26> */
.L_x_3224:
        /* <DEDUP_REMOVED lines=13> */
.L_x_3226:
[----:B------:R-:W-:Y:S05]  /*2e440*/  BSYNC.RECONVERGENT B1 ;  /* 0x0000000000017941 */ /* 0x000fea0003800200 */
.L_x_3225:
        /* <DEDUP_REMOVED lines=45> */
.L_x_3223:
[----:B------:R-:W-:Y:S05]  /*2e720*/  BSYNC.RECONVERGENT B0 ;  /* 0x0000000000007941 */ /* 0x000fea0003800200 */
.L_x_3222:
        /* <DEDUP_REMOVED lines=20> */
.L_x_3229:
        /* <DEDUP_REMOVED lines=15> */
.L_x_3231:
[----:B------:R-:W-:Y:S05]  /*2e960*/  BSYNC.RECONVERGENT B1 ;  /* 0x0000000000017941 */ /* 0x000fea0003800200 */
.L_x_3230:
        /* <DEDUP_REMOVED lines=43> */
[----:B------:R-:W-:Y:S01]  /*2ec20*/  IMAD.MOV.U32 R170, RZ, RZ, R100 ;  /* 0x000000ffffaa7224 */ /* 0x000fe200078e0064 */
[----:B------:R-:W-:-:S07]  /*2ec30*/  LOP3.LUT R161, R163, R118, R101, 0x96, !PT ;  /* 0x00000076a3a17212 */ /* 0x000fce00078e9665 */
.L_x_3228:
[----:B------:R-:W-:Y:S05]  /*2ec40*/  BSYNC.RECONVERGENT B0 ;  /* 0x0000000000007941 */ /* 0x000fea0003800200 */
.L_x_3227:
[----:B------:R-:W-:Y:S02]  /*2ec50*/  I2FP.F32.U32 R101, R102 ;  /* 0x0000006600657245 */ /* 0x000fe40000201000 */
[----:B------:R-:W-:Y:S02]  /*2ec60*/  PRMT R100, R95, 0x7632, R100 ;  /* 0x000076325f647816 */ /* 0x000fe40000000064 */
[----:B------:R-:W-:Y:S01]  /*2ec70*/  @P1 PRMT R102, R99, 0x7632, R102 ;  /* 0x0000763263661816 */ /* 0x000fe20000000066 */
[----:B------:R-:W-:Y:S02]  /*2ec80*/  FFMA.FTZ R101, R101, R144, 1.1641532182693481445e-10 ;  /* 0x2f00000065657423 */ /* 0x000fe40000010090 */
[----:B------:R-:W-:-:S03]  /*2ec90*/  IMAD.U32 R100, R100, 0x10000, RZ ;  /* 0x0001000064647824 */ /* 0x000fc600078e00ff */
        /* <DEDUP_REMOVED lines=15> */
.L_x_3151:
        /* <DEDUP_REMOVED lines=16> */
.L_x_3235:
        /* <DEDUP_REMOVED lines=13> */
.L_x_3237:
[----:B------:R-:W-:Y:S05]  /*2ef60*/  BSYNC.RECONVERGENT B1 ;  /* 0x0000000000017941 */ /* 0x000fea0003800200 */
.L_x_3236:
        /* <DEDUP_REMOVED lines=45> */
.L_x_3234:
[----:B------:R-:W-:Y:S05]  /*2f240*/  BSYNC.RECONVERGENT B0 ;  /* 0x0000000000007941 */ /* 0x000fea0003800200 */
.L_x_3233:
[----:B------:R-:W-:Y:S01]  /*2f250*/  I2FP.F32.U32 R119, R118 ;  /* 0x0000007600777245 */ /* 0x000fe20000201000 */
[----:B-----5:R-:W-:Y:S01]  /*2f260*/  IMAD.U32 R118, R100, 0x10000, RZ ;  /* 0x0001000064767824 */ /* 0x020fe200078e00ff */
[----:B------:R-:W-:Y:S01]  /*2f270*/  ISETP.NE.AND P3, PT, R202, 0x1, PT ;  /* 0x00000001ca00780c */ /* 0x000fe20003f65270 */
[----:B------:R-:W-:Y:S01]  /*2f280*/  BSSY.RECONVERGENT B0, `(.L_x_3238) ;  /* 0x0000052000007945 */ /* 0x000fe20003800200 */
[----:B------:R-:W-:Y:S01]  /*2f290*/  @P1 SHF.L.U32 R160, R96, 0x10, RZ ;  /* 0x0000001060a01819 */ /* 0x000fe200000006ff */
[----:B------:R-:W-:Y:S01]  /*2f2a0*/  FFMA.FTZ R119, R119, R144, 1.1641532182693481445e-10 ;  /* 0x2f00000077777423 */ /* 0x000fe20000010090 */
[----:B------:R-:W-:Y:S01]  /*2f2b0*/  FMUL.FTZ R118, R118, R143 ;  /* 0x0000008f76767220 */ /* 0x000fe20000410000 */
[----:B------:R-:W-:Y:S02]  /*2f2c0*/  LOP3.LUT R131, R131, 0xffffffef, RZ, 0xc0, !PT ;  /* 0xffffffef83837812 */ /* 0x000fe400078ec0ff */
[----:B------:R-:W-:Y:S02]  /*2f2d0*/  PRMT R100, R100, 0x7632, R100 ;  /* 0x0000763264647816 */ /* 0x000fe40000000064 */
[----:B------:R-:W-:Y:S01]  /*2f2e0*/  FSETP.GTU.FTZ.AND P2, PT, R119, R142, PT ;  /* 0x0000008e7700720b */ /* 0x000fe20003f5c000 */
[----:B------:R-:W-:-:S03]  /*2f2f0*/  IMAD.MOV.U32 R119, RZ, RZ, R158 ;  /* 0x000000ffff777224 */ /* 0x000fc600078e009e */
[----:B------:R-:W-:Y:S02]  /*2f300*/  FSEL R201, R118, RZ, !P2 ;  /* 0x000000ff76c97208 */ /* 0x000fe40005000000 */
[----:B------:R-:W-:-:S03]  /*2f310*/  PLOP3.LUT P2, PT, P2, PT, PT, 0x8, 0x80 ;  /* 0x000000000080781c */ /* 0x000fc6000174e170 */
        /* <DEDUP_REMOVED lines=13> */
.L_x_3240:
        /* <DEDUP_REMOVED lines=13> */
.L_x_3242:
[----:B------:R-:W-:Y:S05]  /*2f4c0*/  BSYNC.RECONVERGENT B1 ;  /* 0x0000000000017941 */ /* 0x000fea0003800200 */
.L_x_3241:
        /* <DEDUP_REMOVED lines=45> */
.L_x_3239:
[----:B------:R-:W-:Y:S05]  /*2f7a0*/  BSYNC.RECONVERGENT B0 ;  /* 0x0000000000007941 */ /* 0x000fea0003800200 */
.L_x_3238:
        /* <DEDUP_REMOVED lines=8> */
[----:B------:R-:W-:Y:S02]  /*2f830*/  @P1 SHF.L.U32 R118, R118, 0x10, RZ ;  /* 0x0000001076761819 */ /* 0x000fe400000006ff */
[----:B------:R-:W-:-:S04]  /*2f840*/  FSETP.GTU.FTZ.AND P2, PT, R119, R142, PT ;  /* 0x0000008e7700720b */ /* 0x000fc80003f5c000 */
[----:B------:R-:W-:Y:S01]  /*2f850*/  FSEL R203, R100, RZ, !P2 ;  /* 0x000000ff64cb7208 */ /* 0x000fe20005000000 */
[----:B------:R-:W-:Y:S01]  /*2f860*/  IMAD.MOV.U32 R100, RZ, RZ, R158 ;  /* 0x000000ffff647224 */ /* 0x000fe200078e009e */
        /* <DEDUP_REMOVED lines=14> */
.L_x_3245:
        /* <DEDUP_REMOVED lines=13> */
.L_x_3247:
[----:B------:R-:W-:Y:S05]  /*2fa20*/  BSYNC.RECONVERGENT B1 ;  /* 0x0000000000017941 */ /* 0x000fea0003800200 */
.L_x_3246:
        /* <DEDUP_REMOVED lines=45> */
.L_x_3244:
[----:B------:R-:W-:Y:S05]  /*2fd00*/  BSYNC.RECONVERGENT B0 ;  /* 0x0000000000007941 */ /* 0x000fea0003800200 */
.L_x_3243:
        /* <DEDUP_REMOVED lines=8> */
[----:B------:R-:W-:Y:S02]  /*2fd90*/  IMAD.MOV.U32 R101, RZ, RZ, R158 ;  /* 0x000000ffff657224 */ /* 0x000fe400078e009e */
[----:B------:R-:W-:-:S02]  /*2fda0*/  FSETP.GTU.FTZ.AND P2, PT, R119, R142, PT ;  /* 0x0000008e7700720b */ /* 0x000fc40003f5c000 */
[----:B------:R-:W-:Y:S02]  /*2fdb0*/  @P1 SHF.L.U32 R119, R97, 0x10, RZ ;  /* 0x0000001061771819 */ /* 0x000fe400000006ff */
        /* <DEDUP_REMOVED lines=15> */
.L_x_3250:
        /* <DEDUP_REMOVED lines=13> */
.L_x_3252:
[----:B------:R-:W-:Y:S05]  /*2ff80*/  BSYNC.RECONVERGENT B1 ;  /* 0x0000000000017941 */ /* 0x000fea0003800200 */
.L_x_3251:
        /* <DEDUP_REMOVED lines=45> */
.L_x_3249:
[----:B------:R-:W-:Y:S05]  /*30260*/  BSYNC.RECONVERGENT B0 ;  /* 0x0000000000007941 */ /* 0x000fea0003800200 */
.L_x_3248:
        /* <DEDUP_REMOVED lines=8> */
[----:B------:R-:W-:Y:S02]  /*302f0*/  IMAD.MOV.U32 R160, RZ, RZ, 0x2 ;  /* 0x00000002ffa07424 */ /* 0x000fe400078e00ff */
[----:B------:R-:W-:-:S02]  /*30300*/  FSETP.GTU.FTZ.AND P3, PT, R101, R142, PT ;  /* 0x0000008e6500720b */ /* 0x000fc40003f7c000 */
[----:B------:R-:W-:Y:S02]  /*30310*/  @P1 SHF.L.U32 R101, R118, 0x10, RZ ;  /* 0x0000001076651819 */ /* 0x000fe400000006ff */
        /* <DEDUP_REMOVED lines=15> */
.L_x_3255:
        /* <DEDUP_REMOVED lines=13> */
.L_x_3257:
[----:B------:R-:W-:Y:S05]  /*304e0*/  BSYNC.RECONVERGENT B1 ;  /* 0x0000000000017941 */ /* 0x000fea0003800200 */
.L_x_3256:
        /* <DEDUP_REMOVED lines=45> */
.L_x_3254:
[----:B------:R-:W-:Y:S05]  /*307c0*/  BSYNC.RECONVERGENT B0 ;  /* 0x0000000000007941 */ /* 0x000fea0003800200 */
.L_x_3253:
[----:B------:R-:W-:Y:S01]  /*307d0*/  I2FP.F32.U32 R101, R101 ;  /* 0x0000006500657245 */ /* 0x000fe20000201000 */
[----:B------:R-:W-:Y:S01]  /*307e0*/  IMAD.U32 R100, R102, 0x10000, RZ ;  /* 0x0001000066647824 */ /* 0x000fe200078e00ff */
[----:B------:R-:W-:Y:S01]  /*307f0*/  ISETP.NE.AND P3, PT, R160, 0x1, PT ;  /* 0x00000001a000780c */ /* 0x000fe20003f65270 */
[----:B------:R-:W-:Y:S01]  /*30800*/  BSSY.RECONVERGENT B0, `(.L_x_3258) ;  /* 0x0000050000007945 */ /* 0x000fe20003800200 */
[----:B------:R-:W-:Y:S01]  /*30810*/  @P1 SHF.L.U32 R118, R98, 0x10, RZ ;  /* 0x0000001062761819 */ /* 0x000fe200000006ff */
        /* <DEDUP_REMOVED lines=19> */
.L_x_3260:
        /* <DEDUP_REMOVED lines=13> */
.L_x_3262:
[----:B------:R-:W-:Y:S05]  /*30a20*/  BSYNC.RECONVERGENT B1 ;  /* 0x0000000000017941 */ /* 0x000fea0003800200 */
.L_x_3261:
        /* <DEDUP_REMOVED lines=45> */
.L_x_3259:
[----:B------:R-:W-:Y:S05]  /*30d00*/  BSYNC.RECONVERGENT B0 ;  /* 0x0000000000007941 */ /* 0x000fea0003800200 */
.L_x_3258:
[----:B------:R-:W-:Y:S01]  /*30d10*/  I2FP.F32.U32 R101, R101 ;  /* 0x0000006500657245 */ /* 0x000fe20000201000 */
[----:B------:R-:W-:Y:S01]  /*30d20*/  IMAD.U32 R102, R102, 0x10000, RZ ;  /* 0x0001000066667824 */ /* 0x000fe200078e00ff */
[----:B------:R-:W-:Y:S01]  /*30d30*/  ISETP.NE.AND P4, PT, R118, 0x1, PT ;  /* 0x000000017600780c */ /* 0x000fe20003f85270 */
[----:B------:R-:W-:Y:S01]  /*30d40*/  BSSY.RECONVERGENT B0, `(.L_x_3263) ;  /* 0x0000050000007945 */ /* 0x000fe20003800200 */
[----:B------:R-:W-:Y:S01]  /*30d50*/  @P1 PRMT R100, R98, 0x7632, R100 ;  /* 0x0000763262641816 */ /* 0x000fe20000000064 */
[----:B------:R-:W-:Y:S01]  /*30d60*/  FFMA.FTZ R101, R101, R144, 1.1641532182693481445e-10 ;  /* 0x2f00000065657423 */ /* 0x000fe20000010090 */
[----:B------:R-:W-:Y:S02]  /*30d70*/  FMUL.FTZ R102, R102, R143 ;  /* 0x0000008f66667220 */ /* 0x000fe40000410000 */
[----:B------:R-:W-:Y:S01]  /*30d80*/  @P1 SHF.L.U32 R119, R100, 0x10, RZ ;  /* 0x0000001064771819 */ /* 0x000fe200000006ff */
[----:B------:R-:W-:Y:S01]  /*30d90*/  IMAD.MOV.U32 R100, RZ, RZ, R158 ;  /* 0x000000ffff647224 */ /* 0x000fe200078e009e */
[----:B------:R-:W-:-:S04]  /*30da0*/  FSETP.GTU.FTZ.AND P3, PT, R101, R142, PT ;  /* 0x0000008e6500720b */ /* 0x000fc80003f7c000 */
        /* <DEDUP_REMOVED lines=14> */
.L_x_3265:
        /* <DEDUP_REMOVED lines=13> */
.L_x_3267:
[----:B------:R-:W-:Y:S05]  /*30f60*/  BSYNC.RECONVERGENT B1 ;  /* 0x0000000000017941 */ /* 0x000fea0003800200 */
.L_x_3266:
[----:B------:R-:W-:Y:S01]  /*30f70*/  IMAD.WIDE.U32 R118, R2, -0x326172a9, RZ ;  /* 0xcd9e8d5702767825 */ /* 0x000fe200078e00ff */
[----:B------:R-:W-:-:S03]  /*30f80*/  LOP3.LUT R158, R130, R101, R139, 0x96, !PT ;  /* 0x00000065829e7212 */ /* 0x000fc600078e968b */
[----:B------:R-:W-:Y:S01]  /*30f90*/  IMAD.MOV.U32 R102, RZ, RZ, RZ ;  /* 0x000000ffff667224 */ /* 0x000fe200078e00ff */
        /* <DEDUP_REMOVED lines=41> */
[----:B------:R-:W-:-:S07]  /*31230*/  MOV R170, R160 ;  /* 0x000000a000aa7202 */ /* 0x000fce0000000f00 */
.L_x_3264:
[----:B------:R-:W-:Y:S05]  /*31240*/  BSYNC.RECONVERGENT B0 ;  /* 0x0000000000007941 */ /* 0x000fea0003800200 */
.L_x_3263:
        /* <DEDUP_REMOVED lines=24> */
.L_x_3270:
        /* <DEDUP_REMOVED lines=13> */
.L_x_3272:
[----:B------:R-:W-:Y:S05]  /*314a0*/  BSYNC.RECONVERGENT B1 ;  /* 0x0000000000017941 */ /* 0x000fea0003800200 */
.L_x_3271:
        /* <DEDUP_REMOVED lines=45> */
.L_x_3269:
[----:B------:R-:W-:Y:S05]  /*31780*/  BSYNC.RECONVERGENT B0 ;  /* 0x0000000000007941 */ /* 0x000fea0003800200 */
.L_x_3268:
[----:B------:R-:W-:Y:S01]  /*31790*/  I2FP.F32.U32 R101, R101 ;  /* 0x0000006500657245 */ /* 0x000fe20000201000 */
[----:B------:R-:W-:Y:S01]  /*317a0*/  IMAD.U32 R100, R215, 0x10000, RZ ;  /* 0x00010000d7647824 */ /* 0x000fe200078e00ff */
[----:B------:R-:W-:-:S03]  /*317b0*/  @P1 PRMT R102, R99, 0x7632, R102 ;  /* 0x0000763263661816 */ /* 0x000fc60000000066 */
[----:B------:R-:W-:Y:S01]  /*317c0*/  FFMA.FTZ R101, R101, R144, 1.1641532182693481445e-10 ;  /* 0x2f00000065657423 */ /* 0x000fe20000010090 */
[----:B------:R-:W-:Y:S01]  /*317d0*/  FMUL.FTZ R100, R100, R143 ;  /* 0x0000008f64647220 */ /* 0x000fe20000410000 */
[----:B------:R-:W-:Y:S02]  /*317e0*/  @P1 SHF.L.U32 R103, R102, 0x10, RZ ;  /* 0x0000001066671819 */ /* 0x000fe400000006ff */
[----:B------:R-:W-:Y:S02]  /*317f0*/  PRMT R102, R211, 0x5410, R212 ;  /* 0x00005410d3667816 */ /* 0x000fe400000000d4 */
[----:B------:R-:W-:Y:S02]  /*31800*/  FSETP.GTU.FTZ.AND P5, PT, R101, R142, PT ;  /* 0x0000008e6500720b */ /* 0x000fe40003fbc000 */
[----:B------:R-:W-:Y:S02]  /*31810*/  PRMT R101, R209, 0x5410, R210 ;  /* 0x00005410d1657816 */ /* 0x000fe400000000d2 */
[----:B------:R-:W-:-:S02]  /*31820*/  FSEL R142, R100, RZ, !P5 ;  /* 0x000000ff648e7208 */ /* 0x000fc40006800000 */
[----:B------:R-:W-:Y:S02]  /*31830*/  PLOP3.LUT P5, PT, P5, PT, PT, 0x8, 0x80 ;  /* 0x000000000080781c */ /* 0x000fe40002fae170 */
[----:B------:R-:W-:Y:S01]  /*31840*/  PRMT R100, R204, 0x5410, R207 ;  /* 0x00005410cc647816 */ /* 0x000fe200000000cf */
[----:B------:R-:W-:-:S05]  /*31850*/  @P1 FADD.FTZ R142, R142, R103 ;  /* 0x000000678e8e1221 */ /* 0x000fca0000010000 */
[----:B------:R-:W-:-:S04]  /*31860*/  F2FP.BF16.F32.PACK_AB R103, RZ, R142 ;  /* 0x0000008eff67723e */ /* 0x000fc800000010ff */
[----:B------:R-:W-:-:S07]  /*31870*/  PRMT R103, R214, 0x5410, R103 ;  /* 0x00005410d6677816 */ /* 0x000fce0000000067 */
.L_x_3232:
[----:B------:R-:W-:Y:S01]  /*31880*/  FADD.FTZ R118, RZ, R106 ;  /* 0x0000006aff767221 */ /* 0x000fe20000010000 */
[----:B------:R-:W-:Y:S01]  /*31890*/  SEL R145, RZ, 0x1000000, !P5 ;  /* 0x01000000ff917807 */ /* 0x000fe20006800000 */
[----:B------:R-:W0:Y:S01]  /*318a0*/  S2R R148, SR_TID.X ;  /* 0x0000000000947919 */ /* 0x000e220000002100 */
[----:B------:R-:W-:Y:S01]  /*318b0*/  SEL R146, RZ, 0x10000, !P4 ;  /* 0x00010000ff927807 */ /* 0x000fe20006000000 */
[----:B------:R-:W-:Y:S01]  /*318c0*/  FADD.FTZ R119, R118, R107 ;  /* 0x0000006b76777221 */ /* 0x000fe20000010000 */
[----:B------:R-:W-:Y:S01]  /*318d0*/  LOP3.LUT P6, RZ, R131, 0x8, RZ, 0xc0, !PT ;  /* 0x0000000883ff7812 */ /* 0x000fe200078cc0ff */
[----:B------:R-:W-:Y:S01]  /*318e0*/  IMAD.WIDE.U32 R114, R193, 0x10, R114 ;  /* 0x00000010c1727825 */ /* 0x000fe200078e0072 */
[----:B------:R-:W-:-:S03]  /*318f0*/  LOP3.LUT P5, RZ, R131, 0x4, RZ, 0xc0, !PT ;  /* 0x0000000483ff7812 */ /* 0x000fc600078ac0ff */
[----:B------:R-:W-:Y:S01]  /*31900*/  FADD.FTZ R118, R119, R108 ;  /* 0x0000006c77767221 */ /* 0x000fe20000010000 */
[----:B------:R-:W-:Y:S01]  /*31910*/  LOP3.LUT P4, RZ, R131, 0x2, RZ, 0xc0, !PT ;  /* 0x0000000283ff7812 */ /* 0x000fe2000788c0ff */
[----:B------:R-:W-:Y:S01]  /*31920*/  IMAD.WIDE.U32 R116, R193, 0x8, R116 ;  /* 0x00000008c1747825 */ /* 0x000fe200078e0074 */
[----:B------:R-:W-:-:S03]  /*31930*/  SEL R147, RZ, 0x100, !P3 ;  /* 0x00000100ff937807 */ /* 0x000fc60005800000 */
[----:B------:R-:W-:Y:S01]  /*31940*/  FADD.FTZ R119, R118, R109 ;  /* 0x0000006d76777221 */ /* 0x000fe20000010000 */
[----:B------:R-:W-:Y:S01]  /*31950*/  LOP3.LUT P1, RZ, R131, 0x10, RZ, 0xc0, !PT ;  /* 0x0000001083ff7812 */ /* 0x000fe2000782c0ff */
[----:B------:R1:W-:Y:S01]  /*31960*/  STG.E.128 desc[UR6][R114.64], R100 ;  /* 0x0000006472007986 */ /* 0x0003e2000c101d06 */
[----:B------:R-:W-:Y:S01]  /*31970*/  SEL R143, RZ, 0x1000000, !P4 ;  /* 0x01000000ff8f7807 */ /* 0x000fe20006000000 */
[----:B------:R-:W-:Y:S01]  /*31980*/  FADD.FTZ R118, R119, R110 ;  /* 0x0000006e77767221 */ /* 0x000fe20000010000 */
[----:B------:R-:W-:Y:S02]  /*31990*/  SEL R144, RZ, 0x100, !P6 ;  /* 0x00000100ff907807 */ /* 0x000fe40007000000 */
[----:B------:R-:W-:Y:S01]  /*319a0*/  LOP3.LUT R147, R147, R145, R146, 0xfe, !PT ;  /* 0x0000009193937212 */ /* 0x000fe200078efe92 */
[----:B------:R-:W-:Y:S01]  /*319b0*/  FADD.FTZ R119, R118, R111 ;  /* 0x0000006f76777221 */ /* 0x000fe20000010000 */
[----:B------:R-:W-:Y:S02]  /*319c0*/  SEL R146, RZ, 0x1, !P2 ;  /* 0x00000001ff927807 */ /* 0x000fe40005000000 */
[----:B------:R-:W-:Y:S01]  /*319d0*/  SEL R145, RZ, 0x1, !P1 ;  /* 0x00000001ff917807 */ /* 0x000fe20004800000 */
        /* <DEDUP_REMOVED lines=35> */
[----:B------:R-:W-:-:S03]  /*31c10*/  SEL R119, RZ, 0x10000, !P5 ;  /* 0x00010000ff777807 */ /* 0x000fc60006800000 */
[----:B------:R-:W-:Y:S01]  /*31c20*/  FADD.FTZ R118, R118, R201 ;  /* 0x000000c976767221 */ /* 0x000fe20000010000 */
[----:B------:R-:W-:Y:S02]  /*31c30*/  LOP3.LUT R144, R144, R143, R119, 0xfe, !PT ;  /* 0x0000008f90907212 */ /* 0x000fe400078efe77 */
[----:B------:R-:W-:Y:S01]  /*31c40*/  LOP3.LUT R119, R147, R146, RZ, 0xfc, !PT ;  /* 0x0000009293777212 */ /* 0x000fe200078efcff */
[----:B------:R-:W-:Y:S01]  /*31c50*/  FADD.FTZ R143, R118, R203 ;  /* 0x000000cb768f7221 */ /* 0x000fe20000010000 */
[----:B------:R-:W-:-:S03]  /*31c60*/  LOP3.LUT R118, R144, R145, RZ, 0xfc, !PT ;  /* 0x0000009190767212 */ /* 0x000fc600078efcff */
[----:B------:R-:W-:Y:S02]  /*31c70*/  FADD.FTZ R143, R143, R202 ;  /* 0x000000ca8f8f7221 */ /* 0x000fe40000010000 */
[----:B------:R1:W-:Y:S02]  /*31c80*/  STG.E.64 desc[UR6][R116.64], R118 ;  /* 0x0000007674007986 */ /* 0x0003e4000c101b06 */
[----:B------:R-:W-:-:S04]  /*31c90*/  FADD.FTZ R144, R143, R206 ;  /* 0x000000ce8f907221 */ /* 0x000fc80000010000 */
[----:B------:R-:W-:-:S04]  /*31ca0*/  FADD.FTZ R143, R144, R205 ;  /* 0x000000cd908f7221 */ /* 0x000fc80000010000 */
[----:B------:R-:W-:-:S04]  /*31cb0*/  FADD.FTZ R143, R143, R208 ;  /* 0x000000d08f8f7221 */ /* 0x000fc80000010000 */
[----:B------:R-:W-:Y:S01]  /*31cc0*/  FADD.FTZ R143, R143, R160 ;  /* 0x000000a08f8f7221 */ /* 0x000fe20000010000 */
        /* <DEDUP_REMOVED lines=21> */
.L_x_3273:
[----:B------:R-:W-:Y:S01]  /*31e20*/  UMOV UR13, 0xffffffff ;  /* 0xffffffff000d7882 */ /* 0x000fe20000000000 */
[----:B------:R-:W-:Y:S02]  /*31e30*/  FADD.FTZ R143, R143, R142 ;  /* 0x0000008e8f8f7221 */ /* 0x000fe40000010000 */
[----:B------:R-:W-:Y:S05]  /*31e40*/  BRA.DIV UR13, `(.L_x_3274) ;  /* 0x0000001a0d747947 */ /* 0x000fea000b800000 */
[----:B0-----:R-:W0:Y:S02]  /*31e50*/  SHFL.BFLY PT, R100, R143, 0x1, 0x1f ;  /* 0x0c201f008f647f89 */ /* 0x001e2400000e0000 */
[----:B0-----:R-:W-:-:S05]  /*31e60*/  FADD.FTZ R102, R143, R100 ;  /* 0x000000648f667221 */ /* 0x001fca0000010000 */
        /* <DEDUP_REMOVED lines=15> */
[----:B------:R-:W-:Y:S01]  /*31f60*/  FFMA.FTZ R100, R119, R119, R100 ;  /* 0x0000007777647223 */ /* 0x000fe20000010064 */
[----:B------:R-:W-:-:S03]  /*31f70*/  FADD.FTZ R119, -R117, R109 ;  /* 0x0000006d75777221 */ /* 0x000fc60000010100 */
[----:B------:R-:W-:Y:S01]  /*31f80*/  FFMA.FTZ R100, R103, R103, R100 ;  /* 0x0000006767647223 */ /* 0x000fe20000010064 */
[----:B------:R-:W-:-:S03]  /*31f90*/  FADD.FTZ R103, -R117, R110 ;  /* 0x0000006e75677221 */ /* 0x000fc60000010100 */
        /* <DEDUP_REMOVED lines=96> */
.L_x_3287:
[C---:B------:R-:W-:Y:S01]  /*325a0*/  FMUL.FTZ R100, R117.reuse, R117 ;  /* 0x0000007575647220 */ /* 0x040fe20000410000 */
[----:B------:R-:W-:Y:S01]  /*325b0*/  ISETP.NE.AND P2, PT, RZ, UR5, PT ;  /* 0x00000005ff007c0c */ /* 0x000fe2000bf45270 */
[----:B01----:R-:W-:Y:S01]  /*325c0*/  FADD.FTZ R114, R114, R119 ;  /* 0x0000007772727221 */ /* 0x003fe20000010000 */
[----:B------:R-:W-:Y:S01]  /*325d0*/  SHF.L.U32 R214, R68, 0x10, RZ ;  /* 0x0000001044d67819 */ /* 0x000fe200000006ff */
[----:B------:R-:W-:Y:S01]  /*325e0*/  IMAD.U32 R212, R44, 0x10000, RZ ;  /* 0x000100002cd47824 */ /* 0x000fe200078e00ff */
[----:B------:R-:W-:Y:S01]  /*325f0*/  FSEL R100, R100, RZ, P2 ;  /* 0x000000ff64647208 */ /* 0x000fe20001000000 */
[----:B------:R-:W-:Y:S01]  /*32600*/  FFMA.FTZ R101, R114, R101, UR10 ;  /* 0x0000000a72657e23 */ /* 0x000fe20008010065 */
[----:B------:R-:W-:Y:S01]  /*32610*/  FSEL R103, R117, RZ, !P2 ;  /* 0x000000ff75677208 */ /* 0x000fe20005000000 */
[----:B------:R-:W-:Y:S01]  /*32620*/  IMAD.U32 R115, R129, 0x10000, RZ ;  /* 0x0001000081737824 */ /* 0x000fe200078e00ff */
[----:B------:R-:W-:Y:S01]  /*32630*/  SHF.L.U32 R145, R71, 0x10, RZ ;  /* 0x0000001047917819 */ /* 0x000fe200000006ff */
[----:B------:R-:W-:Y:S01]  /*32640*/  FADD.FTZ R101, R101, R100 ;  /* 0x0000006465657221 */ /* 0x000fe20000010000 */
[----:B------:R-:W-:-:S02]  /*32650*/  IMAD.U32 R119, R128, 0x10000, RZ ;  /* 0x0001000080777824 */ /* 0x000fc400078e00ff */
[C---:B------:R-:W-:Y:S01]  /*32660*/  FADD.FTZ R228, -R103.reuse, R111 ;  /* 0x0000006f67e47221 */ /* 0x040fe20000010100 */
[C---:B------:R-:W-:Y:S01]  /*32670*/  FADD.FTZ R210, -R103.reuse, R106 ;  /* 0x0000006a67d27221 */ /* 0x040fe20000010100 */
[----:B------:R-:W0:Y:S01]  /*32680*/  MUFU.RSQ R111, R101 ;  /* 0x00000065006f7308 */ /* 0x000e220000001400 */
[C---:B------:R-:W-:Y:S01]  /*32690*/  FADD.FTZ R216, -R103.reuse, R107 ;  /* 0x0000006b67d87221 */ /* 0x040fe20000010100 */
        /* <DEDUP_REMOVED lines=16> */
[C---:B0-----:R-:W-:Y:S01]  /*327a0*/  FMUL.FTZ R109, R111.reuse, R210 ;  /* 0x000000d26f6d7220 */ /* 0x041fe20000410000 */
[----:B------:R-:W-:Y:S01]  /*327b0*/  FMUL.FTZ R210, R111, R216 ;  /* 0x000000d86fd27220 */ /* 0x000fe20000410000 */
        /* <DEDUP_REMOVED lines=29> */
[----:B------:R-:W-:Y:S01]  /*32990*/  FFMA.FTZ R109, R109, R212, R214 ;  /* 0x000000d46d6d7223 */ /* 0x000fe200000100d6 */
[----:B------:R-:W-:Y:S01]  /*329a0*/  FFMA.FTZ R210, R210, R115, R119 ;  /* 0x00000073d2d27223 */ /* 0x000fe20000010077 */
[----:B------:R-:W-:Y:S01]  /*329b0*/  SHF.L.U32 R103, R126, 0x10, RZ ;  /* 0x000000107e677819 */ /* 0x000fe200000006ff */
[----:B------:R-:W-:Y:S01]  /*329c0*/  IMAD.U32 R101, R127, 0x10000, RZ ;  /* 0x000100007f657824 */ /* 0x000fe200078e00ff */
[----:B------:R-:W-:Y:S01]  /*329d0*/  SHF.L.U32 R107, R125, 0x10, RZ ;  /* 0x000000107d6b7819 */ /* 0x000fe200000006ff */
[----:B------:R-:W-:-:S02]  /*329e0*/  IMAD.U32 R214, R46, 0x10000, RZ ;  /* 0x000100002ed67824 */ /* 0x000fc400078e00ff */
[C---:B------:R-:W-:Y:S01]  /*329f0*/  FMUL.FTZ R212, R111.reuse, R224 ;  /* 0x000000e06fd47220 */ /* 0x040fe20000410000 */
[----:B------:R-:W-:Y:S02]  /*32a00*/  IMAD.U32 R216, R70, 0x10000, RZ ;  /* 0x0001000046d87824 */ /* 0x000fe400078e00ff */
[C---:B------:R-:W-:Y:S01]  /*32a10*/  FMUL.FTZ R119, R111.reuse, R226 ;  /* 0x000000e26f777220 */ /* 0x040fe20000410000 */
[----:B------:R-:W-:Y:S02]  /*32a20*/  IMAD.U32 R115, R124, 0x10000, RZ ;  /* 0x000100007c737824 */ /* 0x000fe400078e00ff */
[----:B------:R-:W-:Y:S01]  /*32a30*/  FMUL.FTZ R228, R111, R228 ;  /* 0x000000e46fe47220 */ /* 0x000fe20000410000 */
[----:B------:R-:W-:Y:S01]  /*32a40*/  FFMA.FTZ R212, R212, R101, R103 ;  /* 0x00000065d4d47223 */ /* 0x000fe20000010067 */
[----:B------:R-:W-:Y:S01]  /*32a50*/  FFMA.FTZ R119, R119, R214, R216 ;  /* 0x000000d677777223 */ /* 0x000fe200000100d8 */
[----:B------:R-:W-:Y:S01]  /*32a60*/  FMUL.FTZ R113, R111, R218 ;  /* 0x000000da6f717220 */ /* 0x000fe20000410000 */
[----:B------:R-:W-:Y:S01]  /*32a70*/  FFMA.FTZ R214, R228, R107, R115 ;  /* 0x0000006be4d67223 */ /* 0x000fe20000010073 */
[----:B------:R-:W-:Y:S01]  /*32a80*/  IMAD.U32 R101, R123, 0x10000, RZ ;  /* 0x000100007b657824 */ /* 0x000fe200078e00ff */
[----:B------:R-:W-:Y:S01]  /*32a90*/  SHF.L.U32 R216, R48, 0x10, RZ ;  /* 0x0000001030d87819 */ /* 0x000fe200000006ff */
[----:B------:R-:W-:-:S02]  /*32aa0*/  IMAD.U32 R103, R122, 0x10000, RZ ;  /* 0x000100007a677824 */ /* 0x000fc400078e00ff */
[----:B------:R-:W-:Y:S01]  /*32ab0*/  FMUL.FTZ R116, R111, R116 ;  /* 0x000000746f747220 */ /* 0x000fe20000410000 */
[----:B------:R-:W-:Y:S02]  /*32ac0*/  IMAD.U32 R143, R47, 0x10000, RZ ;  /* 0x000100002f8f7824 */ /* 0x000fe400078e00ff */
[C---:B------:R-:W-:Y:S01]  /*32ad0*/  FMUL.FTZ R230, R111.reuse, R230 ;  /* 0x000000e66fe67220 */ /* 0x040fe20000410000 */
[----:B------:R-:W-:Y:S02]  /*32ae0*/  IMAD.U32 R218, R72, 0x10000, RZ ;  /* 0x0001000048da7824 */ /* 0x000fe400078e00ff */
[C---:B------:R-:W-:Y:S01]  /*32af0*/  FMUL.FTZ R107, R111.reuse, R162 ;  /* 0x000000a26f6b7220 */ /* 0x040fe20000410000 */
[C---:B------:R-:W-:Y:S01]  /*32b00*/  FMUL.FTZ R153, R111.reuse, R166 ;  /* 0x000000a66f997220 */ /* 0x040fe20000410000 */
[----:B------:R-:W-:Y:S01]  /*32b10*/  FMUL.FTZ R155, R111, R164 ;  /* 0x000000a46f9b7220 */ /* 0x000fe20000410000 */
[----:B------:R-:W-:Y:S01]  /*32b20*/  FFMA.FTZ R162, R116, R101, R103 ;  /* 0x0000006574a27223 */ /* 0x000fe20000010067 */
[----:B------:R-:W-:Y:S01]  /*32b30*/  SHF.L.U32 R166, R74, 0x10, RZ ;  /* 0x000000104aa67819 */ /* 0x000fe200000006ff */
[----:B------:R-:W-:Y:S01]  /*32b40*/  FFMA.FTZ R115, R230, R143, R145 ;  /* 0x0000008fe6737223 */ /* 0x000fe20000010091 */
[----:B------:R-:W-:Y:S01]  /*32b50*/  FFMA.FTZ R116, R107, R216, R218 ;  /* 0x000000d86b747223 */ /* 0x000fe200000100da */
[----:B------:R-:W-:Y:S01]  /*32b60*/  SHF.L.U32 R101, R43, 0x10, RZ ;  /* 0x000000102b657819 */ /* 0x000fe200000006ff */
[----:B------:R-:W-:-:S02]  /*32b70*/  IMAD.U32 R164, R50, 0x10000, RZ ;  /* 0x0001000032a47824 */ /* 0x000fc400078e00ff */
[C---:B------:R-:W-:Y:S01]  /*32b80*/  FMUL.FTZ R157, R111.reuse, R168 ;  /* 0x000000a86f9d7220 */ /* 0x040fe20000410000 */
[----:B------:R-:W-:Y:S02]  /*32b90*/  IMAD.U32 R103, R42, 0x10000, RZ ;  /* 0x000100002a677824 */ /* 0x000fe400078e00ff */
[----:B------:R-:W-:Y:S01]  /*32ba0*/  FMUL.FTZ R106, R111, R106 ;  /* 0x0000006a6f6a7220 */ /* 0x000fe20000410000 */
[----:B------:R-:W-:Y:S02]  /*32bb0*/  IMAD.U32 R107, R41, 0x10000, RZ ;  /* 0x00010000296b7824 */ /* 0x000fe400078e00ff */
[C---:B------:R-:W-:Y:S01]  /*32bc0*/  FMUL.FTZ R172, R111.reuse, R172 ;  /* 0x000000ac6fac7220 */ /* 0x040fe20000410000 */
[----:B------:R-:W-:Y:S02]  /*32bd0*/  IMAD.U32 R143, R40, 0x10000, RZ ;  /* 0x00010000288f7824 */ /* 0x000fe400078e00ff */
[----:B------:R-:W-:Y:S01]  /*32be0*/  FMUL.FTZ R163, R111, R156 ;  /* 0x0000009c6fa37220 */ /* 0x000fe20000410000 */
[----:B------:R-:W-:Y:S01]  /*32bf0*/  FFMA.FTZ R157, R157, R164, R166 ;  /* 0x000000a49d9d7223 */ /* 0x000fe200000100a6 */
[----:B------:R-:W-:Y:S01]  /*32c00*/  FFMA.FTZ R156, R106, R101, R103 ;  /* 0x000000656a9c7223 */ /* 0x000fe20000010067 */
[----:B------:R-:W-:Y:S01]  /*32c10*/  FFMA.FTZ R164, R172, R107, R143 ;  /* 0x0000006baca47223 */ /* 0x000fe2000001008f */
[----:B------:R-:W-:Y:S01]  /*32c20*/  IMAD.U32 R106, R52, 0x10000, RZ ;  /* 0x00010000346a7824 */ /* 0x000fe200078e00ff */
[----:B------:R-:W-:Y:S01]  /*32c30*/  SHF.L.U32 R107, R37, 0x10, RZ ;  /* 0x00000010256b7819 */ /* 0x000fe200000006ff */
[----:B------:R-:W-:-:S02]  /*32c40*/  IMAD.U32 R166, R76, 0x10000, RZ ;  /* 0x000100004ca67824 */ /* 0x000fc400078e00ff */
[----:B------:R-:W-:Y:S01]  /*32c50*/  FMUL.FTZ R165, R111, R174 ;  /* 0x000000ae6fa57220 */ /* 0x000fe20000410000 */
[----:B------:R-:W-:Y:S01]  /*32c60*/  SHF.L.U32 R216, R51, 0x10, RZ ;  /* 0x0000001033d87819 */ /* 0x000fe200000006ff */
[----:B------:R-:W-:Y:S02]  /*32c70*/  IMAD.U32 R143, R36, 0x10000, RZ ;  /* 0x00010000248f7824 */ /* 0x000fe400078e00ff */
[----:B------:R-:W-:Y:S01]  /*32c80*/  FMUL.FTZ R148, R111, R148 ;  /* 0x000000946f947220 */ /* 0x000fe20000410000 */
[----:B------:R-:W-:Y:S01]  /*32c90*/  IMAD.U32 R218, R75, 0x10000, RZ ;  /* 0x000100004bda7824 */ /* 0x000fe200078e00ff */
[----:B------:R-:W-:Y:S01]  /*32ca0*/  SHF.L.U32 R103, R38, 0x10, RZ ;  /* 0x0000001026677819 */ /* 0x000fe200000006ff */
[----:B------:R-:W-:Y:S02]  /*32cb0*/  IMAD.U32 R101, R39, 0x10000, RZ ;  /* 0x0001000027657824 */ /* 0x000fe400078e00ff */
[----:B------:R-:W-:Y:S01]  /*32cc0*/  FMUL.FTZ R100, R111, R100 ;  /* 0x000000646f647220 */ /* 0x000fe20000410000 */
[----:B------:R-:W-:Y:S01]  /*32cd0*/  FFMA.FTZ R165, R165, R106, R166 ;  /* 0x0000006aa5a57223 */ /* 0x000fe200000100a6 */
[----:B------:R-:W-:Y:S01]  /*32ce0*/  FFMA.FTZ R166, R148, R107, R143 ;  /* 0x0000006b94a67223 */ /* 0x000fe2000001008f */
[----:B------:R-:W-:Y:S01]  /*32cf0*/  FFMA.FTZ R163, R163, R216, R218 ;  /* 0x000000d8a3a37223 */ /* 0x000fe200000100da */
[----:B------:R-:W-:Y:S01]  /*32d00*/  SHF.L.U32 R143, R32, 0x10, RZ ;  /* 0x00000010208f7819 */ /* 0x000fe200000006ff */
[----:B------:R-:W-:Y:S01]  /*32d10*/  IMAD.U32 R107, R33, 0x10000, RZ ;  /* 0x00010000216b7824 */ /* 0x000fe200078e00ff */
[----:B------:R-:W-:Y:S01]  /*32d20*/  SHF.L.U32 R216, R77, 0x10, RZ ;  /* 0x000000104dd87819 */ /* 0x000fe200000006ff */
[----:B------:R-:W-:Y:S01]  /*32d30*/  FMUL.FTZ R144, R111, R144 ;  /* 0x000000906f907220 */ /* 0x000fe20000410000 */
[----:B------:R-:W-:-:S02]  /*32d40*/  IMAD.U32 R172, R53, 0x10000, RZ ;  /* 0x0001000035ac7824 */ /* 0x000fc400078e00ff */
[----:B------:R-:W-:Y:S01]  /*32d50*/  FMUL.FTZ R169, R111, R176 ;  /* 0x000000b06fa97220 */ /* 0x000fe20000410000 */
[----:B------:R-:W-:Y:S01]  /*32d60*/  FFMA.FTZ R168, R100, R101, R103 ;  /* 0x0000006564a87223 */ /* 0x000fe20000010067 */
[----:B------:R-:W-:Y:S02]  /*32d70*/  IMAD.U32 R101, R35, 0x10000, RZ ;  /* 0x0001000023657824 */ /* 0x000fe400078e00ff */
[C---:B------:R-:W-:Y:S01]  /*32d80*/  FMUL.FTZ R102, R111.reuse, R102 ;  /* 0x000000666f667220 */ /* 0x040fe20000410000 */
[----:B------:R-:W-:Y:S02]  /*32d90*/  IMAD.U32 R103, R34, 0x10000, RZ ;  /* 0x0001000022677824 */ /* 0x000fe400078e00ff */
[----:B------:R-:W-:Y:S01]  /*32da0*/  FMUL.FTZ R173, R111, R180 ;  /* 0x000000b46fad7220 */ /* 0x000fe20000410000 */
[----:B------:R-:W-:Y:S02]  /*32db0*/  IMAD.U32 R148, R55, 0x10000, RZ ;  /* 0x0001000037947824 */ /* 0x000fe400078e00ff */
[----:B------:R-:W-:Y:S01]  /*32dc0*/  FFMA.FTZ R174, R144, R107, R143 ;  /* 0x0000006b90ae7223 */ /* 0x000fe2000001008f */
[----:B------:R-:W-:-:S02]  /*32dd0*/  IMAD.U32 R176, R79, 0x10000, RZ ;  /* 0x000100004fb07824 */ /* 0x000fc400078e00ff */
[----:B------:R-:W-:Y:S01]  /*32de0*/  FFMA.FTZ R169, R169, R172, R216 ;  /* 0x000000aca9a97223 */ /* 0x000fe200000100d8 */
[----:B------:R-:W-:Y:S01]  /*32df0*/  SHF.L.U32 R143, R80, 0x10, RZ ;  /* 0x00000010508f7819 */ /* 0x000fe200000006ff */
[----:B------:R-:W-:Y:S01]  /*32e00*/  FFMA.FTZ R172, R102, R101, R103 ;  /* 0x0000006566ac7223 */ /* 0x000fe20000010067 */
[----:B------:R-:W-:Y:S01]  /*32e10*/  SHF.L.U32 R100, R54, 0x10, RZ ;  /* 0x0000001036647819 */ /* 0x000fe200000006ff */
[----:B------:R-:W-:Y:S02]  /*32e20*/  IMAD.U32 R107, R56, 0x10000, RZ ;  /* 0x00010000386b7824 */ /* 0x000fe400078e00ff */
[C---:B------:R-:W-:Y:S01]  /*32e30*/  FMUL.FTZ R118, R111.reuse, R118 ;  /* 0x000000766f767220 */ /* 0x040fe20000410000 */
[----:B------:R-:W-:Y:S02]  /*32e40*/  IMAD.U32 R106, R78, 0x10000, RZ ;  /* 0x000100004e6a7824 */ /* 0x000fe400078e00ff */
[----:B------:R-:W-:Y:S01]  /*32e50*/  FMUL.FTZ R171, R111, R178 ;  /* 0x000000b26fab7220 */ /* 0x000fe20000410000 */
[----:B------:R-:W-:Y:S01]  /*32e60*/  FFMA.FTZ R173, R173, R148, R176 ;  /* 0x00000094adad7223 */ /* 0x000fe200000100b0 */
[----:B------:R-:W-:Y:S01]  /*32e70*/  SHF.L.U32 R101, R31, 0x10, RZ ;  /* 0x000000101f657819 */ /* 0x000fe200000006ff */
[----:B------:R-:W-:-:S02]  /*32e80*/  IMAD.U32 R103, R30, 0x10000, RZ ;  /* 0x000100001e677824 */ /* 0x000fc400078e00ff */
[----:B------:R-:W-:Y:S01]  /*32e90*/  FMUL.FTZ R176, R111, R182 ;  /* 0x000000b66fb07220 */ /* 0x000fe20000410000 */
[----:B------:R-:W-:Y:S01]  /*32ea0*/  FFMA.FTZ R118, R118, R107, R143 ;  /* 0x0000006b76767223 */ /* 0x000fe2000001008f */
[----:B------:R-:W-:Y:S01]  /*32eb0*/  FFMA.FTZ R171, R171, R100, R106 ;  /* 0x00000064abab7223 */ /* 0x000fe2000001006a */
[----:B------:R-:W-:Y:S01]  /*32ec0*/  SHF.L.U32 R143, R83, 0x10, RZ ;  /* 0x00000010538f7819 */ /* 0x000fe200000006ff */
[----:B------:R-:W-:Y:S02]  /*32ed0*/  IMAD.U32 R100, R29, 0x10000, RZ ;  /* 0x000100001d647824 */ /* 0x000fe400078e00ff */
[----:B------:R-:W-:Y:S01]  /*32ee0*/  FMUL.FTZ R177, R111, R186 ;  /* 0x000000ba6fb17220 */ /* 0x000fe20000410000 */
[----:B------:R-:W-:Y:S02]  /*32ef0*/  IMAD.U32 R102, R28, 0x10000, RZ ;  /* 0x000100001c667824 */ /* 0x000fe400078e00ff */
[----:B------:R-:W-:Y:S01]  /*32f00*/  FFMA.FTZ R176, R176, R101, R103 ;  /* 0x00000065b0b07223 */ /* 0x000fe20000010067 */
[----:B------:R-:W-:-:S02]  /*32f10*/  IMAD.U32 R107, R59, 0x10000, RZ ;  /* 0x000100003b6b7824 */ /* 0x000fc400078e00ff */
[C---:B------:R-:W-:Y:S01]  /*32f20*/  FMUL.FTZ R182, R111.reuse, R204 ;  /* 0x000000cc6fb67220 */ /* 0x040fe20000410000 */
[----:B------:R-:W-:Y:S02]  /*32f30*/  IMAD.U32 R101, R58, 0x10000, RZ ;  /* 0x000100003a657824 */ /* 0x000fe400078e00ff */
[----:B------:R-:W-:Y:S01]  /*32f40*/  FMUL.FTZ R114, R111, R114 ;  /* 0x000000726f727220 */ /* 0x000fe20000410000 */
[----:B------:R-:W-:Y:S02]  /*32f50*/  IMAD.U32 R103, R82, 0x10000, RZ ;  /* 0x0001000052677824 */ /* 0x000fe400078e00ff */
[----:B------:R-:W-:Y:S01]  /*32f60*/  FFMA.FTZ R177, R177, R100, R102 ;  /* 0x00000064b1b17223 */ /* 0x000fe20000010066 */
[----:B------:R-:W-:Y:S01]  /*32f70*/  FFMA.FTZ R182, R182, R107, R143 ;  /* 0x0000006bb6b67223 */ /* 0x000fe2000001008f */
[----:B------:R-:W-:Y:S01]  /*32f80*/  SHF.L.U32 R102, R26, 0x10, RZ ;  /* 0x000000101a667819 */ /* 0x000fe200000006ff */
[----:B------:R-:W-:Y:S01]  /*32f90*/  FFMA.FTZ R180, R114, R101, R103 ;  /* 0x0000006572b47223 */ /* 0x000fe20000010067 */
[----:B------:R-:W-:Y:S01]  /*32fa0*/  SHF.L.U32 R107, R20, 0x10, RZ ;  /* 0x00000010146b7819 */ /* 0x000fe200000006ff */
[----:B------:R-:W-:-:S02]  /*32fb0*/  IMAD.U32 R100, R27, 0x10000, RZ ;  /* 0x000100001b647824 */ /* 0x000fc400078e00ff */
[----:B------:R-:W-:Y:S01]  /*32fc0*/  FMUL.FTZ R179, R111, R188 ;  /* 0x000000bc6fb37220 */ /* 0x000fe20000410000 */
        /* <DEDUP_REMOVED lines=8> */
[----:B------:R-:W-:Y:S01]  /*33050*/  SHF.L.U32 R100, R60, 0x10, RZ ;  /* 0x000000103c647819 */ /* 0x000fe200000006ff */
[----:B------:R-:W-:Y:S01]  /*33060*/  FFMA.FTZ R187, R110, R187, R101 ;  /* 0x000000bb6ebb7223 */ /* 0x000fe20000010065 */
[----:B------:R-:W-:Y:S01]  /*33070*/  SHF.L.U32 R189, R19, 0x10, RZ ;  /* 0x0000001013bd7819 */ /* 0x000fe200000006ff */
[----:B------:R-:W-:Y:S01]  /*33080*/  IMAD.U32 R102, R84, 0x10000, RZ ;  /* 0x0001000054667824 */ /* 0x000fe200078e00ff */
[----:B------:R-:W-:Y:S01]  /*33090*/  SHF.L.U32 R107, R86, 0x10, RZ ;  /* 0x00000010566b7819 */ /* 0x000fe200000006ff */
[----:B------:R-:W-:Y:S01]  /*330a0*/  FMUL.FTZ R183, R111, R192 ;  /* 0x000000c06fb77220 */ /* 0x000fe20000410000 */
[----:B------:R-:W-:-:S02]  /*330b0*/  IMAD.U32 R101, R18, 0x10000, RZ ;  /* 0x0001000012657824 */ /* 0x000fc400078e00ff */
[C---:B------:R-:W-:Y:S01]  /*330c0*/  FMUL.FTZ R112, R111.reuse, R112 ;  /* 0x000000706f707220 */ /* 0x040fe20000410000 */
[----:B------:R-:W-:Y:S02]  /*330d0*/  IMAD.U32 R103, R62, 0x10000, RZ ;  /* 0x000100003e677824 */ /* 0x000fe400078e00ff */
[----:B------:R-:W-:Y:S01]  /*330e0*/  FMUL.FTZ R188, R111, R196 ;  /* 0x000000c46fbc7220 */ /* 0x000fe20000410000 */
[----:B------:R-:W-:Y:S01]  /*330f0*/  SHF.L.U32 R145, R57, 0x10, RZ ;  /* 0x0000001039917819 */ /* 0x000fe200000006ff */
[----:B------:R-:W-:Y:S02]  /*33100*/  IMAD.U32 R147, R81, 0x10000, RZ ;  /* 0x0001000051937824 */ /* 0x000fe400078e00ff */
[----:B------:R-:W-:Y:S01]  /*33110*/  FFMA.FTZ R183, R183, R100, R102 ;  /* 0x00000064b7b77223 */ /* 0x000fe20000010066 */
[----:B------:R-:W-:Y:S01]  /*33120*/  FFMA.FTZ R189, R112, R189, R101 ;  /* 0x000000bd70bd7223 */ /* 0x000fe20000010065 */
[----:B------:R-:W-:Y:S01]  /*33130*/  FFMA.FTZ R188, R188, R103, R107 ;  /* 0x00000067bcbc7223 */ /* 0x000fe2000001006b */
[----:B------:R-:W-:Y:S01]  /*33140*/  IMAD.U32 R101, R15, 0x10000, RZ ;  /* 0x000100000f657824 */ /* 0x000fe200078e00ff */
[----:B------:R-:W-:Y:S01]  /*33150*/  SHF.L.U32 R103, R14, 0x10, RZ ;  /* 0x000000100e677819 */ /* 0x000fe200000006ff */
[----:B------:R-:W-:Y:S01]  /*33160*/  FFMA.FTZ R178, R178, R145, R147 ;  /* 0x00000091b2b27223 */ /* 0x000fe20000010093 */
[----:B------:R-:W-:Y:S01]  /*33170*/  SHF.L.U32 R100, R13, 0x10, RZ ;  /* 0x000000100d647819 */ /* 0x000fe200000006ff */
[----:B------:R-:W-:-:S02]  /*33180*/  IMAD.U32 R102, R12, 0x10000, RZ ;  /* 0x000100000c667824 */ /* 0x000fc400078e00ff */
[C---:B------:R-:W-:Y:S01]  /*33190*/  FMUL.FTZ R200, R111.reuse, R200 ;  /* 0x000000c86fc87220 */ /* 0x040fe20000410000 */
[----:B------:R-:W-:Y:S01]  /*331a0*/  FMUL.FTZ R195, R111, R154 ;  /* 0x0000009a6fc37220 */ /* 0x000fe20000410000 */
[----:B------:R-:W-:Y:S02]  /*331b0*/  IMAD.U32 R143, R61, 0x10000, RZ ;  /* 0x000100003d8f7824 */ /* 0x000fe400078e00ff */
[----:B------:R-:W-:Y:S01]  /*331c0*/  FMUL.FTZ R186, R111, R194 ;  /* 0x000000c26fba7220 */ /* 0x000fe20000410000 */
[----:B------:R-:W-:Y:S02]  /*331d0*/  IMAD.U32 R145, R85, 0x10000, RZ ;  /* 0x0001000055917824 */ /* 0x000fe400078e00ff */
[----:B------:R-:W-:Y:S01]  /*331e0*/  FFMA.FTZ R197, R200, R101, R103 ;  /* 0x00000065c8c57223 */ /* 0x000fe20000010067 */
[----:B------:R-:W-:Y:S01]  /*331f0*/  FFMA.FTZ R195, R195, R100, R102 ;  /* 0x00000064c3c37223 */ /* 0x000fe20000010066 */
[----:B------:R-:W-:Y:S01]  /*33200*/  FMUL.FTZ R181, R111, R190 ;  /* 0x000000be6fb57220 */ /* 0x000fe20000410000 */
[----:B------:R-:W-:Y:S01]  /*33210*/  FFMA.FTZ R186, R186, R143, R145 ;  /* 0x0000008fbaba7223 */ /* 0x000fe20000010091 */
[----:B------:R-:W0:Y:S01]  /*33220*/  LDC.64 R100, c[0x0][0x428] ;  /* 0x00010a00ff647b82 */ /* 0x000e220000000a00 */
[----:B------:R-:W-:Y:S01]  /*33230*/  SHF.L.U32 R145, R63, 0x10, RZ ;  /* 0x000000103f917819 */ /* 0x000fe200000006ff */
[----:B------:R-:W-:-:S02]  /*33240*/  IMAD.U32 R191, R17, 0x10000, RZ ;  /* 0x0001000011bf7824 */ /* 0x000fc400078e00ff */
[C---:B------:R-:W-:Y:S01]  /*33250*/  FMUL.FTZ R152, R111.reuse, R152 ;  /* 0x000000986f987220 */ /* 0x040fe20000410000 */
[----:B------:R-:W-:Y:S02]  /*33260*/  IMAD.U32 R143, R16, 0x10000, RZ ;  /* 0x00010000108f7824 */ /* 0x000fe400078e00ff */
[----:B------:R-:W-:Y:S01]  /*33270*/  FMUL.FTZ R190, R111, R198 ;  /* 0x000000c66fbe7220 */ /* 0x000fe20000410000 */
[----:B------:R-:W-:Y:S01]  /*33280*/  IMAD.U32 R147, R87, 0x10000, RZ ;  /* 0x0001000057937824 */ /* 0x000fe200078e00ff */
[----:B------:R-:W-:Y:S01]  /*33290*/  SHF.L.U32 R106, R25, 0x10, RZ ;  /* 0x00000010196a7819 */ /* 0x000fe200000006ff */
[----:B------:R-:W-:Y:S02]  /*332a0*/  IMAD.U32 R144, R24, 0x10000, RZ ;  /* 0x0001000018907824 */ /* 0x000fe400078e00ff */
[----:B------:R-:W-:Y:S01]  /*332b0*/  FFMA.FTZ R191, R152, R191, R143 ;  /* 0x000000bf98bf7223 */ /* 0x000fe2000001008f */
[----:B------:R-:W-:Y:S01]  /*332c0*/  FFMA.FTZ R190, R190, R145, R147 ;  /* 0x00000091bebe7223 */ /* 0x000fe20000010093 */
[----:B------:R-:W-:-:S02]  /*332d0*/  IMAD.U32 R143, R64, 0x10000, RZ ;  /* 0x00010000408f7824 */ /* 0x000fc400078e00ff */
[----:B------:R-:W-:Y:S01]  /*332e0*/  FMUL.FTZ R146, R111, R146 ;  /* 0x000000926f927220 */ /* 0x000fe20000410000 */
[----:B------:R-:W-:Y:S01]  /*332f0*/  IMAD.U32 R145, R88, 0x10000, RZ ;  /* 0x0001000058917824 */ /* 0x000fe200078e00ff */
[----:B------:R-:W-:Y:S01]  /*33300*/  SHF.L.U32 R220, R45, 0x10, RZ ;  /* 0x000000102ddc7819 */ /* 0x000fe200000006ff */
[----:B------:R-:W-:Y:S01]  /*33310*/  FFMA.FTZ R181, R181, R106, R144 ;  /* 0x0000006ab5b57223 */ /* 0x000fe20000010090 */
[----:B------:R-:W-:Y:S01]  /*33320*/  IMAD.U32 R222, R69, 0x10000, RZ ;  /* 0x0001000045de7824 */ /* 0x000fe200078e00ff */
[----:B------:R-:W1:Y:S01]  /*33330*/  @!P1 LDC.64 R106, c[0x0][0x3c0] ;  /* 0x0000f000ff6a9b82 */ /* 0x000e620000000a00 */
[----:B------:R-:W-:Y:S01]  /*33340*/  FFMA.FTZ R154, R146, R143, R145 ;  /* 0x0000008f929a7223 */ /* 0x000fe20000010091 */
[----:B------:R-:W-:Y:S01]  /*33350*/  SHF.L.U32 R145, R89, 0x10, RZ ;  /* 0x0000001059917819 */ /* 0x000fe200000006ff */
[----:B------:R-:W-:Y:S01]  /*33360*/  IMAD.U32 R143, R65, 0x10000, RZ ;  /* 0x00010000418f7824 */ /* 0x000fe200078e00ff */
[----:B------:R-:W-:Y:S01]  /*33370*/  SHF.L.U32 R151, R66, 0x10, RZ ;  /* 0x0000001042977819 */ /* 0x000fe200000006ff */
[----:B------:R-:W-:-:S02]  /*33380*/  IMAD.U32 R201, R90, 0x10000, RZ ;  /* 0x000100005ac97824 */ /* 0x000fc400078e00ff */
[C---:B------:R-:W-:Y:S01]  /*33390*/  FMUL.FTZ R202, R111.reuse, R202 ;  /* 0x000000ca6fca7220 */ /* 0x040fe20000410000 */
[----:B------:R-:W-:Y:S01]  /*333a0*/  FMUL.FTZ R108, R111, R108 ;  /* 0x0000006c6f6c7220 */ /* 0x000fe20000410000 */
[----:B------:R-:W2:Y:S01]  /*333b0*/  @!P1 LDC.64 R102, c[0x0][0x3c8] ;  /* 0x0000f200ff669b82 */ /* 0x000ea20000000a00 */
[----:B------:R-:W-:Y:S01]  /*333c0*/  FFMA.FTZ R113, R113, R220, R222 ;  /* 0x000000dc71717223 */ /* 0x000fe200000100de */
[----:B------:R-:W-:Y:S02]  /*333d0*/  IMAD.U32 R147, R11, 0x10000, RZ ;  /* 0x000100000b937824 */ /* 0x000fe400078e00ff */
[----:B------:R-:W-:Y:S01]  /*333e0*/  FMUL.FTZ R206, R111, R206 ;  /* 0x000000ce6fce7220 */ /* 0x000fe20000410000 */
[----:B------:R-:W-:Y:S01]  /*333f0*/  IMAD.U32 R149, R10, 0x10000, RZ ;  /* 0x000100000a957824 */ /* 0x000fe200078e00ff */
[----:B------:R-:W-:Y:S01]  /*33400*/  SHF.L.U32 R222, R120, 0x10, RZ ;  /* 0x0000001078de7819 */ /* 0x000fe200000006ff */
[----:B------:R-:W-:Y:S02]  /*33410*/  IMAD.U32 R220, R121, 0x10000, RZ ;  /* 0x0001000079dc7824 */ /* 0x000fe400078e00ff */
[----:B------:R-:W-:Y:S01]  /*33420*/  FFMA.FTZ R202, R202, R143, R145 ;  /* 0x0000008fcaca7223 */ /* 0x000fe20000010091 */
[----:B------:R-:W-:Y:S01]  /*33430*/  FFMA.FTZ R201, R108, R151, R201 ;  /* 0x000000976cc97223 */ /* 0x000fe200000100c9 */
[----:B------:R-:W-:Y:S01]  /*33440*/  FFMA.FTZ R199, R206, R147, R149 ;  /* 0x00000093cec77223 */ /* 0x000fe20000010095 */
[----:B------:R-:W-:Y:S01]  /*33450*/  SHF.L.U32 R145, R8, 0x10, RZ ;  /* 0x0000001008917819 */ /* 0x000fe200000006ff */
[----:B------:R-:W-:Y:S01]  /*33460*/  IMAD.U32 R143, R9, 0x10000, RZ ;  /* 0x00010000098f7824 */ /* 0x000fe200078e00ff */
[----:B------:R-:W-:Y:S01]  /*33470*/  SHF.L.U32 R151, R7, 0x10, RZ ;  /* 0x0000001007977819 */ /* 0x000fe200000006ff */
[----:B------:R-:W-:-:S02]  /*33480*/  IMAD.U32 R147, R67, 0x10000, RZ ;  /* 0x0001000043937824 */ /* 0x000fc400078e00ff */
        /* <DEDUP_REMOVED lines=8> */
[----:B------:R-:W-:Y:S01]  /*33510*/  FFMA.FTZ R203, R142, R151, R203 ;  /* 0x000000978ecb7223 */ /* 0x000fe200000100cb */
[----:B------:R-:W-:Y:S01]  /*33520*/  F2FP.BF16.F32.PACK_AB R112, R210, R109 ;  /* 0x0000006dd270723e */ /* 0x000fe200000010ff */
[----:B0-----:R-:W-:Y:S01]  /*33530*/  IMAD.WIDE.U32 R108, R104, 0x10, R100 ;  /* 0x00000010686c7825 */ /* 0x001fe200078e0064 */
[----:B------:R-:W-:-:S02]  /*33540*/  F2FP.BF16.F32.PACK_AB R115, R162, R115 ;  /* 0x00000073a273723e */ /* 0x000fc400000010ff */
[----:B------:R-:W-:Y:S01]  /*33550*/  F2FP.BF16.F32.PACK_AB R114, R214, R119 ;  /* 0x00000077d672723e */ /* 0x000fe200000010ff */
[--C-:B------:R-:W-:Y:S01]  /*33560*/  IMAD.WIDE.U32 R142, R105, 0x10, R100.reuse ;  /* 0x00000010698e7825 */ /* 0x100fe200078e0064 */
[----:B------:R-:W-:Y:S02]  /*33570*/  F2FP.BF16.F32.PACK_AB R113, R212, R113 ;  /* 0x00000071d471723e */ /* 0x000fe400000010ff */
[----:B------:R-:W-:Y:S01]  /*33580*/  F2FP.BF16.F32.PACK_AB R105, R172, R169 ;  /* 0x000000a9ac69723e */ /* 0x000fe200000010ff */
[--C-:B------:R-:W-:Y:S01]  /*33590*/  IMAD.WIDE.U32 R144, R167, 0x10, R100.reuse ;  /* 0x00000010a7907825 */ /* 0x100fe200078e0064 */
[----:B------:R-:W-:Y:S02]  /*335a0*/  F2FP.BF16.F32.PACK_AB R104, R166, R165 ;  /* 0x000000a5a668723e */ /* 0x000fe400000010ff */
[----:B------:R-:W-:Y:S01]  /*335b0*/  F2FP.BF16.F32.PACK_AB R110, R181, R180 ;  /* 0x000000b4b56e723e */ /* 0x000fe200000010ff */
[----:B------:R-:W-:Y:S01]  /*335c0*/  IMAD.WIDE.U32 R146, R175, 0x10, R100 ;  /* 0x00000010af927825 */ /* 0x000fe200078e0064 */
[----:B------:R-:W-:-:S03]  /*335d0*/  F2FP.BF16.F32.PACK_AB R119, R203, R160 ;  /* 0x000000a0cb77723e */ /* 0x000fc600000010ff */
[----:B------:R-:W-:-:S04]  /*335e0*/  IMAD.WIDE.U32 R148, R185, 0x10, R100 ;  /* 0x00000010b9947825 */ /* 0x000fc800078e0064 */
[----:B------:R-:W-:Y:S01]  /*335f0*/  IMAD.WIDE.U32 R150, R193, 0x10, R100 ;  /* 0x00000010c1967825 */ /* 0x000fe200078e0064 */
[----:B------:R-:W-:Y:S02]  /*33600*/  F2FP.BF16.F32.PACK_AB R100, R153, R116 ;  /* 0x000000749964723e */ /* 0x000fe400000010ff */
[----:B------:R-:W0:Y:S01]  /*33610*/  LDC.64 R152, c[0x0][0x380] ;  /* 0x0000e000ff987b82 */ /* 0x000e220000000a00 */
[----:B------:R-:W-:Y:S01]  /*33620*/  IMAD.U32 R224, R49, 0x10000, RZ ;  /* 0x0001000031e07824 */ /* 0x000fe200078e00ff */
[----:B------:R-:W-:Y:S01]  /*33630*/  F2FP.BF16.F32.PACK_AB R116, R195, R154 ;  /* 0x0000009ac374723e */ /* 0x000fe200000010ff */
[----:B------:R-:W-:Y:S02]  /*33640*/  IMAD.U32 R226, R73, 0x10000, RZ ;  /* 0x0001000049e27824 */ /* 0x000fe400078e00ff */
[----:B-1----:R-:W-:-:S04]  /*33650*/  @!P1 IMAD.WIDE R106, R3, 0x4, R106 ;  /* 0x00000004036a9825 */ /* 0x002fc800078e026a */
[----:B------:R-:W-:Y:S01]  /*33660*/  FFMA.FTZ R155, R155, R224, R226 ;  /* 0x000000e09b9b7223 */ /* 0x000fe200000100e2 */
[----:B--2---:R-:W-:Y:S01]  /*33670*/  @!P1 IMAD.WIDE R102, R3, 0x4, R102 ;  /* 0x0000000403669825 */ /* 0x004fe200078e0266 */
[----:B------:R1:W-:Y:S03]  /*33680*/  @!P1 STG.E desc[UR6][R106.64], R117 ;  /* 0x000000756a009986 */ /* 0x0003e6000c101906 */
[----:B------:R-:W-:Y:S01]  /*33690*/  F2FP.BF16.F32.PACK_AB R101, R156, R155 ;  /* 0x0000009b9c65723e */ /* 0x000fe200000010ff */
[----:B------:R2:W-:Y:S04]  /*336a0*/  @!P1 STG.E desc[UR6][R102.64], R111 ;  /* 0x0000006f66009986 */ /* 0x0005e8000c101906 */
[----:B------:R3:W-:Y:S01]  /*336b0*/  STG.E.128 desc[UR6][R108.64], R112 ;  /* 0x000000706c007986 */ /* 0x0007e2000c101d06 */
[----:B-1----:R-:W-:-:S02]  /*336c0*/  F2FP.BF16.F32.PACK_AB R107, R176, R173 ;  /* 0x000000adb06b723e */ /* 0x002fc400000010ff */
[----:B------:R-:W-:Y:S01]  /*336d0*/  F2FP.BF16.F32.PACK_AB R106, R174, R171 ;  /* 0x000000abae6a723e */ /* 0x000fe200000010ff */
[----:B0-----:R-:W-:Y:S01]  /*336e0*/  IMAD R3, R152, 0x4, R3 ;  /* 0x0000000498037824 */ /* 0x001fe200078e0203 */
[----:B--2---:R-:W-:Y:S02]  /*336f0*/  F2FP.BF16.F32.PACK_AB R103, R168, R163 ;  /* 0x000000a3a867723e */ /* 0x004fe400000010ff */
[----:B------:R-:W-:Y:S02]  /*33700*/  F2FP.BF16.F32.PACK_AB R102, R164, R157 ;  /* 0x0000009da466723e */ /* 0x000fe400000010ff */
[----:B------:R-:W-:Y:S02]  /*33710*/  F2FP.BF16.F32.PACK_AB R111, R187, R182 ;  /* 0x000000b6bb6f723e */ /* 0x000fe400000010ff */
[----:B------:R-:W-:Y:S01]  /*33720*/  F2FP.BF16.F32.PACK_AB R117, R199, R202 ;  /* 0x000000cac775723e */ /* 0x000fe200000010ff */
[----:B------:R0:W-:Y:S01]  /*33730*/  STG.E.128 desc[UR6][R142.64], R100 ;  /* 0x000000648e007986 */ /* 0x0001e2000c101d06 */
[----:B------:R-:W-:-:S02]  /*33740*/  ISETP.GE.AND P1, PT, R3, R153, PT ;  /* 0x000000990300720c */ /* 0x000fc40003f26270 */
[----:B---3--:R-:W-:Y:S01]  /*33750*/  F2FP.BF16.F32.PACK_AB R109, R179, R178 ;  /* 0x000000b2b36d723e */ /* 0x008fe200000010ff */
[----:B------:R0:W-:Y:S01]  /*33760*/  STG.E.128 desc[UR6][R144.64], R104 ;  /* 0x0000006890007986 */ /* 0x0001e2000c101d06 */
[----:B------:R-:W-:Y:S02]  /*33770*/  F2FP.BF16.F32.PACK_AB R108, R177, R118 ;  /* 0x00000076b16c723e */ /* 0x000fe400000010ff */
[----:B------:R-:W-:Y:S02]  /*33780*/  F2FP.BF16.F32.PACK_AB R115, R197, R190 ;  /* 0x000000bec573723e */ /* 0x000fe400000010ff */
[----:B------:R-:W-:Y:S01]  /*33790*/  F2FP.BF16.F32.PACK_AB R114, R191, R188 ;  /* 0x000000bcbf72723e */ /* 0x000fe200000010ff */
[----:B------:R0:W-:Y:S01]  /*337a0*/  STG.E.128 desc[UR6][R146.64], R108 ;  /* 0x0000006c92007986 */ /* 0x0001e2000c101d06 */
[----:B------:R-:W-:Y:S02]  /*337b0*/  F2FP.BF16.F32.PACK_AB R113, R189, R186 ;  /* 0x000000babd71723e */ /* 0x000fe400000010ff */
[----:B------:R-:W-:-:S02]  /*337c0*/  F2FP.BF16.F32.PACK_AB R112, R184, R183 ;  /* 0x000000b7b870723e */ /* 0x000fc400000010ff */
[----:B------:R-:W-:-:S03]  /*337d0*/  F2FP.BF16.F32.PACK_AB R118, R208, R201 ;  /* 0x000000c9d076723e */ /* 0x000fc600000010ff */
[----:B------:R0:W-:Y:S04]  /*337e0*/  STG.E.128 desc[UR6][R148.64], R112 ;  /* 0x0000007094007986 */ /* 0x0001e8000c101d06 */
[----:B------:R0:W-:Y:S01]  /*337f0*/  STG.E.128 desc[UR6][R150.64], R116 ;  /* 0x0000007496007986 */ /* 0x0001e2000c101d06 */
[----:B------:R-:W-:Y:S05]  /*33800*/  @!P1 BRA `(.L_x_3275) ;  /* 0xfffffcd4003c9947 */ /* 0x000fea000383ffff */
[----:B------:R-:W-:Y:S05]  /*33810*/  EXIT ;  /* 0x000000000000794d */ /* 0x000fea0003800000 */
.L_x_3274:
[----:B------:R-:W-:Y:S01]  /*33820*/  HFMA2 R118, -RZ, RZ, 0, 5.9604644775390625e-08 ;  /* 0x00000001ff767431 */ /* 0x000fe200000001ff */
[----:B------:R-:W-:Y:S01]  /*33830*/  BSSY B0, `(.L_x_3276) ;  /* 0x0000006000007945 */ /* 0x000fe20003800000 */
[----:B------:R-:W-:Y:S02]  /*33840*/  IMAD.MOV.U32 R145, RZ, RZ, 0x1f ;  /* 0x0000001fff917424 */ /* 0x000fe400078e00ff */
[----:B------:R-:W-:-:S07]  /*33850*/  IMAD.MOV.U32 R116, RZ, RZ, -0x1 ;  /* 0xffffffffff747424 */ /* 0x000fce00078e00ff */
[----:B0-----:R-:W-:Y:S05]  /*33860*/  WARPSYNC.COLLECTIVE R116, `(.L_x_3277) ;  /* 0x0000000074087348 */ /* 0x001fea0003c00000 */
[----:B------:R1:W2:Y:S02]  /*33870*/  SHFL.BFLY P2, R119, R143, R118, R145 ;  /* 0x0c0000768f777389 */ /* 0x0002a40000040091 */
[----:B012---:R-:W-:Y:S05]  /*33880*/  ENDCOLLECTIVE ;  /* 0x000000000000791b */ /* 0x007fea0003800000 */
.L_x_3277:
[----:B------:R-:W-:Y:S05]  /*33890*/  BSYNC B0 ;  /* 0x0000000000007941 */ /* 0x000fea0003800000 */
.L_x_3276:
[----:B------:R-:W-:Y:S01]  /*338a0*/  MOV R100, R119 ;  /* 0x0000007700647202 */ /* 0x000fe20000000f00 */
[----:B------:R-:W-:Y:S02]  /*338b0*/  IMAD.MOV.U32 R118, RZ, RZ, 0x2 ;  /* 0x00000002ff767424 */ /* 0x000fe400078e00ff */
[----:B------:R-:W-:Y:S02]  /*338c0*/  HFMA2 R145, -RZ, RZ, 0, 1.847743988037109375e-06 ;  /* 0x0000001fff917431 */ /* 0x000fe400000001ff */
[----:B------:R-:W-:Y:S02]  /*338d0*/  IMAD.MOV.U32 R116, RZ, RZ, -0x1 ;  /* 0xffffffffff747424 */ /* 0x000fe400078e00ff */
[----:B------:R-:W-:-:S04]  /*338e0*/  FADD.FTZ R102, R143, R100 ;  /* 0x000000648f667221 */ /* 0x000fc80000010000 */
[----:B------:R-:W-:-:S07]  /*338f0*/  IMAD.MOV.U32 R143, RZ, RZ, R102 ;  /* 0x000000ffff8f7224 */ /* 0x000fce00078e0066 */
[----:B------:R-:W-:Y:S05]  /*33900*/  WARPSYNC.COLLECTIVE R116, `(.L_x_3278) ;  /* 0x0000000074087348 */ /* 0x000fea0003c00000 */
[----:B------:R0:W1:Y:S02]  /*33910*/  SHFL.BFLY P2, R119, R143, R118, R145 ;  /* 0x0c0000768f777389 */ /* 0x0000640000040091 */
[----:B01----:R-:W-:Y:S05]  /*33920*/  ENDCOLLECTIVE ;  /* 0x000000000000791b */ /* 0x003fea0003800000 */
.L_x_3278:
[----:B------:R-:W-:Y:S02]  /*33930*/  IMAD.MOV.U32 R118, RZ, RZ, 0x4 ;  /* 0x00000004ff767424 */ /* 0x000fe400078e00ff */
[----:B------:R-:W-:-:S04]  /*33940*/  IMAD.MOV.U32 R101, RZ, RZ, R119 ;  /* 0x000000ffff657224 */ /* 0x000fc800078e0077 */
[----:B------:R-:W-:-:S05]  /*33950*/  FADD.FTZ R103, R102, R101 ;  /* 0x0000006566677221 */ /* 0x000fca0000010000 */
[----:B------:R-:W-:-:S07]  /*33960*/  MOV R143, R103 ;  /* 0x00000067008f7202 */ /* 0x000fce0000000f00 */
[----:B------:R-:W-:Y:S05]  /*33970*/  WARPSYNC.COLLECTIVE R116, `(.L_x_3279) ;  /* 0x0000000074087348 */ /* 0x000fea0003c00000 */
[----:B------:R0:W1:Y:S02]  /*33980*/  SHFL.BFLY P2, R119, R143, R118, R145 ;  /* 0x0c0000768f777389 */ /* 0x0000640000040091 */
[----:B01----:R-:W-:Y:S05]  /*33990*/  ENDCOLLECTIVE ;  /* 0x000000000000791b */ /* 0x003fea0003800000 */
.L_x_3279:
[----:B------:R-:W-:Y:S02]  /*339a0*/  IMAD.MOV.U32 R118, RZ, RZ, 0x8 ;  /* 0x00000008ff767424 */ /* 0x000fe400078e00ff */
[----:B------:R-:W-:-:S04]  /*339b0*/  IMAD.MOV.U32 R100, RZ, RZ, R119 ;  /* 0x000000ffff647224 */ /* 0x000fc800078e0077 */
[----:B------:R-:W-:-:S05]  /*339c0*/  FADD.FTZ R114, R103, R100 ;  /* 0x0000006467727221 */ /* 0x000fca0000010000 */
[----:B------:R-:W-:-:S07]  /*339d0*/  MOV R143, R114 ;  /* 0x00000072008f7202 */ /* 0x000fce0000000f00 */
[----:B------:R-:W-:Y:S05]  /*339e0*/  WARPSYNC.COLLECTIVE R116, `(.L_x_3280) ;  /* 0x0000000074087348 */ /* 0x000fea0003c00000 */
[----:B------:R0:W1:Y:S02]  /*339f0*/  SHFL.BFLY P2, R119, R143, R118, R145 ;  /* 0x0c0000768f777389 */ /* 0x0000640000040091 */
[----:B01----:R-:W-:Y:S05]  /*33a00*/  ENDCOLLECTIVE ;  /* 0x000000000000791b */ /* 0x003fea0003800000 */
.L_x_3280:
[----:B------:R-:W-:Y:S02]  /*33a10*/  IMAD.MOV.U32 R118, RZ, RZ, 0x10 ;  /* 0x00000010ff767424 */ /* 0x000fe400078e00ff */
[----:B------:R-:W-:-:S04]  /*33a20*/  IMAD.MOV.U32 R101, RZ, RZ, R119 ;  /* 0x000000ffff657224 */ /* 0x000fc800078e0077 */
[----:B------:R-:W-:Y:S02]  /*33a30*/  FADD.FTZ R115, R114, R101 ;  /* 0x0000006572737221 */ /* 0x000fe40000010000 */
[----:B------:R-:W0:Y:S03]  /*33a40*/  LDC R101, c[0x0][0x400] ;  /* 0x00010000ff657b82 */ /* 0x000e260000000800 */
[----:B------:R-:W-:-:S07]  /*33a50*/  MOV R143, R115 ;  /* 0x00000073008f7202 */ /* 0x000fce0000000f00 */
[----:B0-----:R-:W-:Y:S05]  /*33a60*/  WARPSYNC.COLLECTIVE R116, `(.L_x_3281) ;  /* 0x0000000074087348 */ /* 0x001fea0003c00000 */
[----:B------:R1:W2:Y:S02]  /*33a70*/  SHFL.BFLY P2, R119, R143, R118, R145 ;  /* 0x0c0000768f777389 */ /* 0x0002a40000040091 */
[----:B012---:R-:W-:Y:S05]  /*33a80*/  ENDCOLLECTIVE ;  /* 0x000000000000791b */ /* 0x007fea0003800000 */
.L_x_3281:
[----:B------:R-:W-:Y:S02]  /*33a90*/  IMAD.MOV.U32 R118, RZ, RZ, 0x1 ;  /* 0x00000001ff767424 */ /* 0x000fe400078e00ff */
        /* <DEDUP_REMOVED lines=99> */
[----:B------:R-:W-:-:S07]  /*340d0*/  MOV R143, R100 ;  /* 0x00000064008f7202 */ /* 0x000fce0000000f00 */
[----:B------:R-:W-:Y:S05]  /*340e0*/  WARPSYNC.COLLECTIVE R116, `(.L_x_3282) ;  /* 0x0000000074087348 */ /* 0x000fea0003c00000 */
[----:B------:R0:W1:Y:S02]  /*340f0*/  SHFL.BFLY P2, R119, R143, R118, R145 ;  /* 0x0c0000768f777389 */ /* 0x0000640000040091 */
[----:B01----:R-:W-:Y:S05]  /*34100*/  ENDCOLLECTIVE ;  /* 0x000000000000791b */ /* 0x003fea0003800000 */
.L_x_3282:
[----:B------:R-:W-:Y:S02]  /*34110*/  IMAD.MOV.U32 R118, RZ, RZ, 0x2 ;  /* 0x00000002ff767424 */ /* 0x000fe400078e00ff */
[----:B------:R-:W-:-:S04]  /*34120*/  IMAD.MOV.U32 R103, RZ, RZ, R119 ;  /* 0x000000ffff677224 */ /* 0x000fc800078e0077 */
[----:B------:R-:W-:-:S05]  /*34130*/  FADD.FTZ R103, R100, R103 ;  /* 0x0000006764677221 */ /* 0x000fca0000010000 */
[----:B------:R-:W-:-:S07]  /*34140*/  MOV R143, R103 ;  /* 0x00000067008f7202 */ /* 0x000fce0000000f00 */
[----:B------:R-:W-:Y:S05]  /*34150*/  WARPSYNC.COLLECTIVE R116, `(.L_x_3283) ;  /* 0x0000000074087348 */ /* 0x000fea0003c00000 */
[----:B------:R0:W1:Y:S02]  /*34160*/  SHFL.BFLY P2, R119, R143, R118, R145 ;  /* 0x0c0000768f777389 */ /* 0x0000640000040091 */
[----:B01----:R-:W-:Y:S05]  /*34170*/  ENDCOLLECTIVE ;  /* 0x000000000000791b */ /* 0x003fea0003800000 */
.L_x_3283:
[----:B------:R-:W-:Y:S02]  /*34180*/  IMAD.MOV.U32 R118, RZ, RZ, 0x4 ;  /* 0x00000004ff767424 */ /* 0x000fe400078e00ff */
[----:B------:R-:W-:-:S04]  /*34190*/  IMAD.MOV.U32 R102, RZ, RZ, R119 ;  /* 0x000000ffff667224 */ /* 0x000fc800078e0077 */
[----:B------:R-:W-:-:S05]  /*341a0*/  FADD.FTZ R102, R103, R102 ;  /* 0x0000006667667221 */ /* 0x000fca0000010000 */
[----:B------:R-:W-:-:S07]  /*341b0*/  MOV R143, R102 ;  /* 0x00000066008f7202 */ /* 0x000fce0000000f00 */
[----:B------:R-:W-:Y:S05]  /*341c0*/  WARPSYNC.COLLECTIVE R116, `(.L_x_3284) ;  /* 0x0000000074087348 */ /* 0x000fea0003c00000 */
[----:B------:R0:W1:Y:S02]  /*341d0*/  SHFL.BFLY P2, R119, R143, R118, R145 ;  /* 0x0c0000768f777389 */ /* 0x0000640000040091 */
[----:B01----:R-:W-:Y:S05]  /*341e0*/  ENDCOLLECTIVE ;  /* 0x000000000000791b */ /* 0x003fea0003800000 */
.L_x_3284:
[----:B------:R-:W-:Y:S02]  /*341f0*/  IMAD.MOV.U32 R118, RZ, RZ, 0x8 ;  /* 0x00000008ff767424 */ /* 0x000fe400078e00ff */
[----:B------:R-:W-:-:S04]  /*34200*/  IMAD.MOV.U32 R115, RZ, RZ, R119 ;  /* 0x000000ffff737224 */ /* 0x000fc800078e0077 */
[----:B------:R-:W-:-:S05]  /*34210*/  FADD.FTZ R115, R102, R115 ;  /* 0x0000007366737221 */ /* 0x000fca0000010000 */
[----:B------:R-:W-:-:S07]  /*34220*/  MOV R143, R115 ;  /* 0x00000073008f7202 */ /* 0x000fce0000000f00 */
[----:B------:R-:W-:Y:S05]  /*34230*/  WARPSYNC.COLLECTIVE R116, `(.L_x_3285) ;  /* 0x0000000074087348 */ /* 0x000fea0003c00000 */
[----:B------:R0:W1:Y:S02]  /*34240*/  SHFL.BFLY P2, R119, R143, R118, R145 ;  /* 0x0c0000768f777389 */ /* 0x0000640000040091 */
[----:B01----:R-:W-:Y:S05]  /*34250*/  ENDCOLLECTIVE ;  /* 0x000000000000791b */ /* 0x003fea0003800000 */
.L_x_3285:
[----:B------:R-:W-:Y:S02]  /*34260*/  IMAD.MOV.U32 R118, RZ, RZ, 0x10 ;  /* 0x00000010ff767424 */ /* 0x000fe400078e00ff */
[----:B------:R-:W-:-:S04]  /*34270*/  IMAD.MOV.U32 R114, RZ, RZ, R119 ;  /* 0x000000ffff727224 */ /* 0x000fc800078e0077 */
[----:B------:R-:W-:-:S05]  /*34280*/  FADD.FTZ R114, R115, R114 ;  /* 0x0000007273727221 */ /* 0x000fca0000010000 */
[----:B------:R-:W-:-:S07]  /*34290*/  MOV R143, R114 ;  /* 0x00000072008f7202 */ /* 0x000fce0000000f00 */
[----:B------:R-:W-:Y:S05]  /*342a0*/  WARPSYNC.COLLECTIVE R116, `(.L_x_3286) ;  /* 0x0000000074087348 */ /* 0x000fea0003c00000 */
[----:B------:R0:W1:Y:S02]  /*342b0*/  SHFL.BFLY P2, R119, R143, R118, R145 ;  /* 0x0c0000768f777389 */ /* 0x0000640000040091 */
[----:B01----:R-:W-:Y:S05]  /*342c0*/  ENDCOLLECTIVE ;  /* 0x000000000000791b */ /* 0x003fea0003800000 */
.L_x_3286:
[----:B------:R-:W-:Y:S05]  /*342d0*/  BRA `(.L_x_3287) ;  /* 0xffffffe000b07947 */ /* 0x000fea000383ffff */
.L_x_3288:
        /* <DEDUP_REMOVED lines=10> */
.L_x_33251:


//--------------------- .text._ZN10layer_norm31ln_parallel_residual_fwd_kernelINS_13Kernel_traitsI6__halfS2_S2_S2_fjLj1536ELj1ELj4ELj1ELj16ENS_18Kernel_traits_baseILj1536ES2_S2_S2_S2_fjLj128EEEEELb0ELb0ELb0EEEvNS_9FwdParamsE --------------------------
	.section	.text._ZN10layer_norm31ln_parallel_residual_fwd_kernelINS_13Kernel_traitsI6__halfS2_S2_S2_fjLj1536ELj1ELj4ELj1ELj16ENS_18Kernel_traits_baseILj1536ES2_S2_S2_S2_fjLj128EEEEELb0ELb0ELb0EEEvNS_9FwdParamsE,"ax",@progbits
	.align	128
        .global         _ZN10layer_norm31ln_parallel_residual_fwd_kernelINS_13Kernel_traitsI6__halfS2_S2_S2_fjLj1536ELj1ELj4ELj1ELj16ENS_18Kernel_traits_baseILj1536ES2_S2_S2_S2_fjLj128EEEEELb0ELb0ELb0EEEvNS_9FwdParamsE
        .type           _ZN10layer_norm31ln_parallel_residual_fwd_kernelINS_13Kernel_traitsI6__halfS2_S2_S2_fjLj1536ELj1ELj4ELj1ELj16ENS_18Kernel_traits_baseILj1536ES2_S2_S2_S2_fjLj128EEEEELb0ELb0ELb0EEEvNS_9FwdParamsE,@function
        .size           _ZN10layer_norm31ln_parallel_residual_fwd_kernelINS_13Kernel_traitsI6__halfS2_S2_S2_fjLj1536ELj1ELj4ELj1ELj16ENS_18Kernel_traits_baseILj1536ES2_S2_S2_S2_fjLj128EEEEELb0ELb0ELb0EEEvNS_9FwdParamsE,(.L_x_33252 - _ZN10layer_norm31ln_parallel_residual_fwd_kernelINS_13Kernel_traitsI6__halfS2_S2_S2_fjLj1536ELj1ELj4ELj1ELj16ENS_18Kernel_traits_baseILj1536ES2_S2_S2_S2_fjLj128EEEEELb0ELb0ELb0EEEvNS_9FwdParamsE)
        .other          _ZN10layer_norm31ln_parallel_residual_fwd_kernelINS_13Kernel_traitsI6__halfS2_S2_S2_fjLj1536ELj1ELj4ELj1ELj16ENS_18Kernel_traits_baseILj1536ES2_S2_S2_S2_fjLj128EEEEELb0ELb0ELb0EEEvNS_9FwdParamsE,@"STO_CUDA_ENTRY STV_DEFAULT"
_ZN10layer_norm31ln_parallel_residual_fwd_kernelINS_13Kernel_traitsI6__halfS2_S2_S2_fjLj1536ELj1ELj4ELj1ELj16ENS_18Kernel_traits_baseILj1536ES2_S2_S2_S2_fjLj128EEEEELb0ELb0ELb0EEEvNS_9FwdParamsE:
.text._ZN10layer_norm31ln_parallel_residual_fwd_kernelINS_13Kernel_traitsI6__halfS2_S2_S2_fjLj1536ELj1ELj4ELj1ELj16ENS_18Kernel_traits_baseILj1536ES2_S2_S2_S2_fjLj128EEEEELb0ELb0ELb0EEEvNS_9FwdParamsE:
        /* <DEDUP_REMOVED lines=18> */
[----:B---3--:R-:W-:Y:S06]  /*0120*/  BRA.U UP0, `(.L_x_3290) ;  /* 0x0000000d00107547 */ /* 0x008fec000b800000 */
        /* <DEDUP_REMOVED lines=30> */
[C---:B-1----:R-:W-:Y:S01]  /*0310*/  @P1 IMAD.WIDE.U32 R14, R0.reuse, 0x10, R14 ;  /* 0x00000010000e1825 */ /* 0x042fe200078e000e */
[----:B------:R-:W-:-:S04]  /*0320*/  @P1 IADD3 R0, PT, PT, R0, 0x20, RZ ;  /* 0x0000002000001810 */ /* 0x000fc80007ffe0ff */
        /* <DEDUP_REMOVED lines=13> */
[----:B------:R-:W-:Y:S02]  /*0400*/  HFMA2 R62, -RZ, RZ, 0, 0 ;  /* 0x00000000ff3e7431 */ /* 0x000fe400000001ff */
[----:B------:R-:W-:Y:S01]  /*0410*/  HFMA2 R54, -RZ, RZ, 0, 0 ;  /* 0x00000000ff367431 */ /* 0x000fe200000001ff */
[----:B------:R-:W-:Y:S02]  /*0420*/  CS2R R68, SRZ ;  /* 0x0000000000447805 */ /* 0x000fe4000001ff00 */
[----:B------:R-:W-:Y:S02]  /*0430*/  MOV R66, RZ ;  /* 0x000000ff00427202 */ /* 0x000fe40000000f00 */
[----:B------:R-:W-:-:S02]  /*0440*/  CS2R R64, SRZ ;  /* 0x0000000000407805 */ /* 0x000fc4000001ff00 */
[----:B------:R-:W-:Y:S02]  /*0450*/  CS2R R60, SRZ ;  /* 0x00000000003c7805 */ /* 0x000fe4000001ff00 */
[----:B------:R-:W-:Y:S02]  /*0460*/  MOV R58, RZ ;  /* 0x000000ff003a7202 */ /* 0x000fe40000000f00 */
        /* <DEDUP_REMOVED lines=12> */
[----:B------:R-:W-:Y:S02]  /*0530*/  @P5 MOV R55, RZ ;  /* 0x000000ff00375202 */ /* 0x000fe40000000f00 */
[----:B------:R-:W-:Y:S02]  /*0540*/  @P0 MOV R59, RZ ;  /* 0x000000ff003b0202 */ /* 0x000fe40000000f00 */
[----:B------:R-:W-:Y:S02]  /*0550*/  @P1 MOV R63, RZ ;  /* 0x000000ff003f1202 */ /* 0x000fe40000000f00 */
[----:B------:R-:W-:-:S02]  /*0560*/  @P2 MOV R67, RZ ;  /* 0x000000ff00432202 */ /* 0x000fc40000000f00 */
[----:B------:R-:W-:Y:S02]  /*0570*/  @P3 MOV R71, RZ ;  /* 0x000000ff00473202 */ /* 0x000fe40000000f00 */
[----:B------:R-:W-:Y:S01]  /*0580*/  @P3 IADD3 R0, PT, PT, R0, 0x20, RZ ;  /* 0x0000002000003810 */ /* 0x000fe20007ffe0ff */
        /* <DEDUP_REMOVED lines=10> */
[----:B------:R-:W-:Y:S02]  /*0630*/  CS2R R68, SRZ ;  /* 0x0000000000447805 */ /* 0x000fe4000001ff00 */
[----:B------:R-:W-:Y:S02]  /*0640*/  MOV R66, RZ ;  /* 0x000000ff00427202 */ /* 0x000fe40000000f00 */
[----:B------:R-:W-:-:S02]  /*0650*/  CS2R R64, SRZ ;  /* 0x0000000000407805 */ /* 0x000fc4000001ff00 */
[----:B------:R-:W-:Y:S02]  /*0660*/  MOV R62, RZ ;  /* 0x000000ff003e7202 */ /* 0x000fe40000000f00 */
[----:B------:R-:W-:Y:S02]  /*0670*/  CS2R R60, SRZ ;  /* 0x00000000003c7805 */ /* 0x000fe4000001ff00 */
[----:B------:R-:W-:Y:S02]  /*0680*/  MOV R58, RZ ;  /* 0x000000ff003a7202 */ /* 0x000fe40000000f00 */
[----:B------:R-:W-:Y:S02]  /*0690*/  CS2R R56, SRZ ;  /* 0x0000000000387805 */ /* 0x000fe4000001ff00 */
[----:B------:R-:W-:Y:S02]  /*06a0*/  MOV R54, RZ ;  /* 0x000000ff00367202 */ /* 0x000fe40000000f00 */
        /* <DEDUP_REMOVED lines=14> */
.L_x_3291:
        /* <DEDUP_REMOVED lines=10> */
[----:B------:R-:W5:Y:S02]  /*0830*/  @P5 LDG.E.128 R132, desc[UR6][R6.64] ;  /* 0x0000000606845981 */ /* 0x000f64000c1e1d00 */
[----:B------:R-:W0:Y:S01]  /*0840*/  LDC.64 R12, c[0x0][0x3d8] ;  /* 0x0000f600ff0c7b82 */ /* 0x000e220000000a00 */
[----:B-1----:R-:W-:-:S05]  /*0850*/  @P5 IMAD.WIDE.U32 R8, R0, 0x10, R8 ;  /* 0x0000001000085825 */ /* 0x002fca00078e0008 */
[----:B------:R-:W5:Y:S02]  /*0860*/  @P5 LDG.E.128 R104, desc[UR6][R8.64] ;  /* 0x0000000608685981 */ /* 0x000f64000c1e1d00 */
[----:B------:R-:W1:Y:S01]  /*0870*/  @P0 LDC.64 R14, c[0x0][0x440] ;  /* 0x00011000ff0e0b82 */ /* 0x000e620000000a00 */
[C---:B--2---:R-:W-:Y:S01]  /*0880*/  @P5 IMAD.WIDE.U32 R4, R0.reuse, 0x10, R4 ;  /* 0x0000001000045825 */ /* 0x044fe200078e0004 */
[----:B------:R-:W-:-:S04]  /*0890*/  @P5 LOP3.LUT R0, R0, 0x20, RZ, 0xfc, !PT ;  /* 0x0000002000005812 */ /* 0x000fc800078efcff */
[----:B------:R-:W5:Y:S02]  /*08a0*/  @P5 LD.E.128 R32, desc[UR6][R4.64] ;  /* 0x0000000604205980 */ /* 0x000f64000c101d00 */
[----:B------:R-:W2:Y:S01]  /*08b0*/  LDC.64 R16, c[0x0][0x3d0] ;  /* 0x0000f400ff107b82 */ /* 0x000ea20000000a00 */
[----:B---3--:R-:W-:-:S05]  /*08c0*/  @P0 IMAD.WIDE.U32 R10, R0, 0x10, R10 ;  /* 0x00000010000a0825 */ /* 0x008fca00078e000a */
[----:B------:R-:W5:Y:S02]  /*08d0*/  @P0 LDG.E.128 R100, desc[UR6][R10.64] ;  /* 0x000000060a640981 */ /* 0x000f64000c1e1d00 */
[----:B------:R-:W3:Y:S01]  /*08e0*/  LDC.64 R18, c[0x0][0x3d8] ;  /* 0x0000f600ff127b82 */ /* 0x000ee20000000a00 */
[----:B0-----:R-:W-:-:S05]  /*08f0*/  @P0 IMAD.WIDE.U32 R12, R0, 0x10, R12 ;  /* 0x00000010000c0825 */ /* 0x001fca00078e000c */
[----:B------:R-:W5:Y:S02]  /*0900*/  @P0 LDG.E.128 R96, desc[UR6][R12.64] ;  /* 0x000000060c600981 */ /* 0x000f64000c1e1d00 */
[----:B------:R-:W0:Y:S01]  /*0910*/  @P1 LDC.64 R20, c[0x0][0x440] ;  /* 0x00011000ff141b82 */ /* 0x000e220000000a00 */
[C---:B-1----:R-:W-:Y:S01]  /*0920*/  @P0 IMAD.WIDE.U32 R14, R0.reuse, 0x10, R14 ;  /* 0x00000010000e0825 */ /* 0x042fe200078e000e */
[----:B------:R-:W-:-:S04]  /*0930*/  @P0 IADD3 R0, PT, PT, R0, 0x20, RZ ;  /* 0x0000002000000810 */ /* 0x000fc80007ffe0ff */
[----:B------:R-:W5:Y:S02]  /*0940*/  @P0 LD.E.128 R36, desc[UR6][R14.64] ;  /* 0x000000060e240980 */ /* 0x000f64000c101d00 */
[----:B------:R-:W1:Y:S08]  /*0950*/  LDC.64 R22, c[0x0][0x3d0] ;  /* 0x0000f400ff167b82 */ /* 0x000e700000000a00 */
[----:B------:R-:W4:Y:S08]  /*0960*/  LDC.64 R24, c[0x0][0x3d8] ;  /* 0x0000f600ff187b82 */ /* 0x000f300000000a00 */
[----:B------:R-:W4:Y:S08]  /*0970*/  @P2 LDC.64 R26, c[0x0][0x440] ;  /* 0x00011000ff1a2b82 */ /* 0x000f300000000a00 */
[----:B------:R-:W4:Y:S08]  /*0980*/  LDC.64 R28, c[0x0][0x3d0] ;  /* 0x0000f400ff1c7b82 */ /* 0x000f300000000a00 */
[----:B------:R-:W4:Y:S01]  /*0990*/  LDC.64 R30, c[0x0][0x3d8] ;  /* 0x0000f600ff1e7b82 */ /* 0x000f220000000a00 */
[----:B--2---:R-:W-:-:S04]  /*09a0*/  @P1 IMAD.WIDE.U32 R16, R0, 0x10, R16 ;  /* 0x0000001000101825 */ /* 0x004fc800078e0010 */
[C---:B---3--:R-:W-:Y:S01]  /*09b0*/  @P1 IMAD.WIDE.U32 R18, R0.reuse, 0x10, R18 ;  /* 0x0000001000121825 */ /* 0x048fe200078e0012 */
[----:B------:R-:W5:Y:S02]  /*09c0*/  @P1 LDG.E.128 R92, desc[UR6][R16.64] ;  /* 0x00000006105c1981 */ /* 0x000f64000c1e1d00 */
[----:B------:R-:W2:Y:S01]  /*09d0*/  @P3 LDC.64 R52, c[0x0][0x440] ;  /* 0x00011000ff343b82 */ /* 0x000ea20000000a00 */
[C---:B0-----:R-:W-:Y:S01]  /*09e0*/  @P1 IMAD.WIDE.U32 R20, R0.reuse, 0x10, R20 ;  /* 0x0000001000141825 */ /* 0x041fe200078e0014 */
[----:B------:R-:W-:Y:S01]  /*09f0*/  @P1 IADD3 R0, PT, PT, R0, 0x20, RZ ;  /* 0x0000002000001810 */ /* 0x000fe20007ffe0ff */
[----:B------:R-:W5:Y:S04]  /*0a00*/  @P1 LDG.E.128 R88, desc[UR6][R18.64] ;  /* 0x0000000612581981 */ /* 0x000f68000c1e1d00 */
[C---:B-1----:R-:W-:Y:S01]  /*0a10*/  @P2 IMAD.WIDE.U32 R22, R0.reuse, 0x10, R22 ;  /* 0x0000001000162825 */ /* 0x042fe200078e0016 */
[----:B------:R-:W5:Y:S03]  /*0a20*/  @P1 LD.E.128 R40, desc[UR6][R20.64] ;  /* 0x0000000614281980 */ /* 0x000f66000c101d00 */
[C---:B----4-:R-:W-:Y:S01]  /*0a30*/  @P2 IMAD.WIDE.U32 R24, R0.reuse, 0x10, R24 ;  /* 0x0000001000182825 */ /* 0x050fe200078e0018 */
[----:B------:R-:W5:Y:S03]  /*0a40*/  @P2 LDG.E.128 R84, desc[UR6][R22.64] ;  /* 0x0000000616542981 */ /* 0x000f66000c1e1d00 */
[C---:B------:R-:W-:Y:S01]  /*0a50*/  @P2 IMAD.WIDE.U32 R26, R0.reuse, 0x10, R26 ;  /* 0x00000010001a2825 */ /* 0x040fe200078e001a */
[----:B------:R-:W-:Y:S01]  /*0a60*/  @P2 IADD3 R0, PT, PT, R0, 0x20, RZ ;  /* 0x0000002000002810 */ /* 0x000fe20007ffe0ff */
[----:B------:R-:W5:Y:S04]  /*0a70*/  @P2 LDG.E.128 R80, desc[UR6][R24.64] ;  /* 0x0000000618502981 */ /* 0x000f68000c1e1d00 */
[C---:B------:R-:W-:Y:S01]  /*0a80*/  @P3 IMAD.WIDE.U32 R28, R0.reuse, 0x10, R28 ;  /* 0x00000010001c3825 */ /* 0x040fe200078e001c */
[----:B------:R-:W5:Y:S03]  /*0a90*/  @P2 LD.E.128 R44, desc[UR6][R26.64] ;  /* 0x000000061a2c2980 */ /* 0x000f66000c101d00 */
[C---:B------:R-:W-:Y:S01]  /*0aa0*/  @P3 IMAD.WIDE.U32 R30, R0.reuse, 0x10, R30 ;  /* 0x00000010001e3825 */ /* 0x040fe200078e001e */
[----:B------:R-:W5:Y:S04]  /*0ab0*/  @P3 LDG.E.128 R76, desc[UR6][R28.64] ;  /* 0x000000061c4c3981 */ /* 0x000f68000c1e1d00 */
[----:B------:R-:W5:Y:S01]  /*0ac0*/  @P3 LDG.E.128 R72, desc[UR6][R30.64] ;  /* 0x000000061e483981 */ /* 0x000f62000c1e1d00 */
[----:B------:R-:W-:Y:S01]  /*0ad0*/  ISETP.GE.U32.AND P4, PT, R3, 0xc0, PT ;  /* 0x000000c00300780c */ /* 0x000fe20003f86070 */
[----:B--2---:R-:W-:-:S04]  /*0ae0*/  @P3 IMAD.WIDE.U32 R52, R0, 0x10, R52 ;  /* 0x0000001000343825 */ /* 0x004fc800078e0034 */
[----:B------:R-:W-:Y:S02]  /*0af0*/  HFMA2 R70, -RZ, RZ, 0, 0 ;  /* 0x00000000ff467431 */ /* 0x000fe400000001ff */
[----:B------:R-:W-:Y:S02]  /*0b00*/  HFMA2 R62, -RZ, RZ, 0, 0 ;  /* 0x00000000ff3e7431 */ /* 0x000fe400000001ff */
[----:B------:R-:W-:Y:S01]  /*0b10*/  HFMA2 R54, -RZ, RZ, 0, 0 ;  /* 0x00000000ff367431 */ /* 0x000fe200000001ff */
[----:B------:R0:W5:Y:S01]  /*0b20*/  @P3 LD.E.128 R48, desc[UR6][R52.64] ;  /* 0x0000000634303980 */ /* 0x000162000c101d00 */
[----:B------:R-:W-:Y:S02]  /*0b30*/  CS2R R68, SRZ ;  /* 0x0000000000447805 */ /* 0x000fe4000001ff00 */
[----:B------:R-:W-:Y:S02]  /*0b40*/  MOV R66, RZ ;  /* 0x000000ff00427202 */ /* 0x000fe40000000f00 */
[----:B------:R-:W-:-:S02]  /*0b50*/  CS2R R64, SRZ ;  /* 0x0000000000407805 */ /* 0x000fc4000001ff00 */
[----:B------:R-:W-:Y:S02]  /*0b60*/  CS2R R60, SRZ ;  /* 0x00000000003c7805 */ /* 0x000fe4000001ff00 */
[----:B------:R-:W-:Y:S02]  /*0b70*/  MOV R58, RZ ;  /* 0x000000ff003a7202 */ /* 0x000fe40000000f00 */
[----:B------:R-:W-:Y:S02]  /*0b80*/  CS2R R56, SRZ ;  /* 0x0000000000387805 */ /* 0x000fe4000001ff00 */
[----:B------:R-:W-:Y:S02]  /*0b90*/  @P5 MOV R55, RZ ;  /* 0x000000ff00375202 */ /* 0x000fe40000000f00 */
[----:B------:R-:W-:Y:S02]  /*0ba0*/  @P0 MOV R59, RZ ;  /* 0x000000ff003b0202 */ /* 0x000fe40000000f00 */
[----:B0-----:R-:W-:-:S02]  /*0bb0*/  CS2R R52, SRZ ;  /* 0x0000000000347805 */ /* 0x001fc4000001ff00 */
[----:B------:R-:W-:Y:S02]  /*0bc0*/  @P1 MOV R63, RZ ;  /* 0x000000ff003f1202 */ /* 0x000fe40000000f00 */
[----:B------:R-:W-:Y:S02]  /*0bd0*/  @P2 MOV R67, RZ ;  /* 0x000000ff00432202 */ /* 0x000fe40000000f00 */
[----:B------:R-:W-:Y:S02]  /*0be0*/  @P3 MOV R71, RZ ;  /* 0x000000ff00473202 */ /* 0x000fe40000000f00 */
[----:B------:R-:W-:Y:S01]  /*0bf0*/  @P3 IADD3 R0, PT, PT, R0, 0x20, RZ ;  /* 0x0000002000003810 */ /* 0x000fe20007ffe0ff */
[----:B------:R-:W-:Y:S06]  /*0c00*/  @!P4 BRA `(.L_x_3292) ;  /* 0x0000000c0004c947 */ /* 0x000fec0003800000 */
        /* <DEDUP_REMOVED lines=20> */
[----:B------:R-:W-:Y:S01]  /*0d50*/  CS2R R52, SRZ ;  /* 0x0000000000347805 */ /* 0x000fe2000001ff00 */
[----:B------:R-:W-:Y:S06]  /*0d60*/  BRA `(.L_x_3292) ;  /* 0x0000000800ac7947 */ /* 0x000fec0003800000 */
.L_x_3290:
        /* <DEDUP_REMOVED lines=70> */
[----:B---3--:R-:W-:Y:S01]  /*11d0*/  @P3 IMAD.WIDE.U32 R8, R0, 0x10, R8 ;  /* 0x0000001000083825 */ /* 0x008fe200078e0008 */
[----:B------:R1:W5:Y:S04]  /*11e0*/  @P3 LDG.E.128 R72, desc[UR6][R4.64] ;  /* 0x0000000604483981 */ /* 0x000368000c1e1d00 */
[----:B------:R1:W5:Y:S01]  /*11f0*/  @P3 LD.E.128 R48, desc[UR6][R8.64] ;  /* 0x0000000608303980 */ /* 0x000362000c101d00 */
[----:B------:R-:W-:-:S02]  /*1200*/  ISETP.GE.U32.AND P0, PT, R3, 0xc0, PT ;  /* 0x000000c00300780c */ /* 0x000fc40003f06070 */
[----:B------:R-:W-:-:S11]  /*1210*/  @P3 IADD3 R0, PT, PT, R0, 0x20, RZ ;  /* 0x0000002000003810 */ /* 0x000fd60007ffe0ff */
        /* <DEDUP_REMOVED lines=14> */
.L_x_3293:
        /* <DEDUP_REMOVED lines=11> */
[----:B------:R-:W5:Y:S02]  /*13b0*/  @P5 LDG.E.128 R132, desc[UR6][R10.64] ;  /* 0x000000060a845981 */ /* 0x000f64000c1e1d00 */
[----:B------:R-:W0:Y:S01]  /*13c0*/  @P0 LDC.64 R36, c[0x0][0x438] ;  /* 0x00010e00ff240b82 */ /* 0x000e220000000a00 */
[----:B-1----:R-:W-:-:S05]  /*13d0*/  @P5 IMAD.WIDE.U32 R14, R0, 0x10, R8 ;  /* 0x00000010000e5825 */ /* 0x002fca00078e0008 */
[----:B------:R-:W5:Y:S02]  /*13e0*/  @P5 LDG.E.128 R104, desc[UR6][R14.64] ;  /* 0x000000060e685981 */ /* 0x000f64000c1e1d00 */
[----:B------:R-:W1:Y:S01]  /*13f0*/  LDC.64 R40, c[0x0][0x3d8] ;  /* 0x0000f600ff287b82 */ /* 0x000e620000000a00 */
[C---:B--2---:R-:W-:Y:S01]  /*1400*/  @P5 IMAD.WIDE.U32 R12, R0.reuse, 0x10, R6 ;  /* 0x00000010000c5825 */ /* 0x044fe200078e0006 */
[----:B------:R-:W-:-:S04]  /*1410*/  @P5 LOP3.LUT R0, R0, 0x20, RZ, 0xfc, !PT ;  /* 0x0000002000005812 */ /* 0x000fc800078efcff */
[----:B------:R-:W5:Y:S02]  /*1420*/  @P5 LD.E.128 R52, desc[UR6][R12.64] ;  /* 0x000000060c345980 */ /* 0x000f64000c101d00 */
[----:B------:R-:W2:Y:S01]  /*1430*/  LDC.64 R44, c[0x0][0x3d0] ;  /* 0x0000f400ff2c7b82 */ /* 0x000ea20000000a00 */
[----:B---3--:R-:W-:-:S07]  /*1440*/  @P0 IMAD.WIDE.U32 R32, R0, 0x10, R32 ;  /* 0x0000001000200825 */ /* 0x008fce00078e0020 */
[----:B------:R-:W3:Y:S01]  /*1450*/  @P1 LDC.64 R48, c[0x0][0x438] ;  /* 0x00010e00ff301b82 */ /* 0x000ee20000000a00 */
[----:B0-----:R-:W-:-:S07]  /*1460*/  @P0 IMAD.WIDE.U32 R36, R0, 0x10, R36 ;  /* 0x0000001000240825 */ /* 0x001fce00078e0024 */
[----:B------:R-:W0:Y:S01]  /*1470*/  LDC.64 R108, c[0x0][0x3d8] ;  /* 0x0000f600ff6c7b82 */ /* 0x000e220000000a00 */
[C---:B-1----:R-:W-:Y:S01]  /*1480*/  @P0 IMAD.WIDE.U32 R40, R0.reuse, 0x10, R40 ;  /* 0x0000001000280825 */ /* 0x042fe200078e0028 */
[----:B------:R-:W-:-:S06]  /*1490*/  @P0 IADD3 R0, PT, PT, R0, 0x20, RZ ;  /* 0x0000002000000810 */ /* 0x000fcc0007ffe0ff */
[----:B------:R-:W1:Y:S01]  /*14a0*/  LDC.64 R110, c[0x0][0x3d0] ;  /* 0x0000f400ff6e7b82 */ /* 0x000e620000000a00 */
[----:B--2---:R-:W-:-:S07]  /*14b0*/  @P1 IMAD.WIDE.U32 R44, R0, 0x10, R44 ;  /* 0x00000010002c1825 */ /* 0x004fce00078e002c */
[----:B------:R-:W2:Y:S01]  /*14c0*/  LDC.64 R114, c[0x0][0x3d8] ;  /* 0x0000f600ff727b82 */ /* 0x000ea20000000a00 */
[----:B---3--:R-:W-:-:S07]  /*14d0*/  @P1 IMAD.WIDE.U32 R48, R0, 0x10, R48 ;  /* 0x0000001000301825 */ /* 0x008fce00078e0030 */
[----:B------:R-:W3:Y:S01]  /*14e0*/  LDC.64 R128, c[0x0][0x3d8] ;  /* 0x0000f600ff807b82 */ /* 0x000ee20000000a00 */
[C---:B0-----:R-:W-:Y:S01]  /*14f0*/  @P1 IMAD.WIDE.U32 R108, R0.reuse, 0x10, R108 ;  /* 0x00000010006c1825 */ /* 0x041fe200078e006c */
[----:B------:R-:W-:-:S06]  /*1500*/  @P1 IADD3 R0, PT, PT, R0, 0x20, RZ ;  /* 0x0000002000001810 */ /* 0x000fcc0007ffe0ff */
[----:B------:R-:W0:Y:S01]  /*1510*/  LDC.64 R124, c[0x0][0x3d0] ;  /* 0x0000f400ff7c7b82 */ /* 0x000e220000000a00 */
[C---:B-1----:R-:W-:Y:S01]  /*1520*/  @P2 IMAD.WIDE.U32 R110, R0.reuse, 0x10, R110 ;  /* 0x00000010006e2825 */ /* 0x042fe200078e006e */
[----:B------:R-:W5:Y:S04]  /*1530*/  @P1 LDG.E.128 R88, desc[UR6][R108.64] ;  /* 0x000000066c581981 */ /* 0x000f68000c1e1d00 */
[----:B------:R-:W5:Y:S02]  /*1540*/  @P2 LDG.E.128 R84, desc[UR6][R110.64] ;  /* 0x000000066e542981 */ /* 0x000f64000c1e1d00 */
[----:B------:R-:W1:Y:S01]  /*1550*/  @P2 LDC.64 R112, c[0x0][0x438] ;  /* 0x00010e00ff702b82 */ /* 0x000e620000000a00 */
[----:B--2---:R-:W-:-:S04]  /*1560*/  @P2 IMAD.WIDE.U32 R114, R0, 0x10, R114 ;  /* 0x0000001000722825 */ /* 0x004fc800078e0072 */
[----:B------:R-:W-:Y:S01]  /*1570*/  HFMA2 R50, -RZ, RZ, 0, 0 ;  /* 0x00000000ff327431 */ /* 0x000fe200000001ff */
[----:B------:R-:W5:Y:S04]  /*1580*/  @P0 LDG.E.128 R100, desc[UR6][R32.64] ;  /* 0x0000000620640981 */ /* 0x000f68000c1e1d00 */
[----:B------:R-:W5:Y:S01]  /*1590*/  @P2 LDG.E.128 R80, desc[UR6][R114.64] ;  /* 0x0000000672502981 */ /* 0x000f62000c1e1d00 */
[----:B------:R-:W2:Y:S01]  /*15a0*/  LDC.64 R4, c[0x0][0x3d0] ;  /* 0x0000f400ff047b82 */ /* 0x000ea20000000a00 */
[----:B------:R-:W-:Y:S02]  /*15b0*/  HFMA2 R42, -RZ, RZ, 0, 0 ;  /* 0x00000000ff2a7431 */ /* 0x000fe400000001ff */
[----:B------:R-:W-:Y:S01]  /*15c0*/  HFMA2 R34, -RZ, RZ, 0, 0 ;  /* 0x00000000ff227431 */ /* 0x000fe200000001ff */
[----:B------:R-:W5:Y:S04]  /*15d0*/  @P0 LD.E.128 R56, desc[UR6][R36.64] ;  /* 0x0000000624380980 */ /* 0x000f68000c101d00 */
[----:B------:R-:W4:Y:S01]  /*15e0*/  LDC.64 R8, c[0x0][0x3d8] ;  /* 0x0000f600ff087b82 */ /* 0x000f220000000a00 */
[----:B------:R-:W5:Y:S01]  /*15f0*/  @P0 LDG.E.128 R96, desc[UR6][R40.64] ;  /* 0x0000000628600981 */ /* 0x000f62000c1e1d00 */
[----:B------:R-:W-:-:S02]  /*1600*/  MOV R46, RZ ;  /* 0x000000ff002e7202 */ /* 0x000fc40000000f00 */
[----:B------:R-:W-:Y:S02]  /*1610*/  @P4 CS2R R18, SRZ ;  /* 0x0000000000124805 */ /* 0x000fe4000001ff00 */
[----:B------:R-:W-:Y:S01]  /*1620*/  MOV R38, RZ ;  /* 0x000000ff00267202 */ /* 0x000fe20000000f00 */
[----:B------:R-:W5:Y:S01]  /*1630*/  @P1 LDG.E.128 R92, desc[UR6][R44.64] ;  /* 0x000000062c5c1981 */ /* 0x000f62000c1e1d00 */
[----:B------:R-:W3:Y:S01]  /*1640*/  @P3 LDC.64 R6, c[0x0][0x438] ;  /* 0x00010e00ff063b82 */ /* 0x000ee20000000a00 */
[C---:B-1----:R-:W-:Y:S01]  /*1650*/  @P2 IMAD.WIDE.U32 R112, R0.reuse, 0x10, R112 ;  /* 0x0000001000702825 */ /* 0x042fe200078e0070 */
[----:B------:R-:W-:Y:S01]  /*1660*/  @P2 IADD3 R0, PT, PT, R0, 0x20, RZ ;  /* 0x0000002000002810 */ /* 0x000fe20007ffe0ff */
[----:B------:R1:W5:Y:S04]  /*1670*/  @P1 LD.E.128 R60, desc[UR6][R48.64] ;  /* 0x00000006303c1980 */ /* 0x000368000c101d00 */
[----:B------:R0:W5:Y:S01]  /*1680*/  @P2 LD.E.128 R64, desc[UR6][R112.64] ;  /* 0x0000000670402980 */ /* 0x000162000c101d00 */
[----:B------:R-:W1:Y:S01]  /*1690*/  @P4 LDC.64 R126, c[0x0][0x438] ;  /* 0x00010e00ff7e4b82 */ /* 0x000e620000000a00 */
[----:B--2---:R-:W-:-:S05]  /*16a0*/  @P3 IMAD.WIDE.U32 R118, R0, 0x10, R4 ;  /* 0x0000001000763825 */ /* 0x004fca00078e0004 */
[----:B------:R2:W5:Y:S01]  /*16b0*/  @P3 LDG.E.128 R76, desc[UR6][R118.64] ;  /* 0x00000006764c3981 */ /* 0x000562000c1e1d00 */
[----:B----4-:R-:W-:-:S05]  /*16c0*/  @P3 IMAD.WIDE.U32 R122, R0, 0x10, R8 ;  /* 0x00000010007a3825 */ /* 0x010fca00078e0008 */
[----:B------:R2:W5:Y:S01]  /*16d0*/  @P3 LDG.E.128 R72, desc[UR6][R122.64] ;  /* 0x000000067a483981 */ /* 0x000562000c1e1d00 */
[C---:B---3--:R-:W-:Y:S01]  /*16e0*/  @P3 IMAD.WIDE.U32 R120, R0.reuse, 0x10, R6 ;  /* 0x0000001000783825 */ /* 0x048fe200078e0006 */
[----:B------:R-:W-:-:S04]  /*16f0*/  @P3 IADD3 R0, PT, PT, R0, 0x20, RZ ;  /* 0x0000002000003810 */ /* 0x000fc80007ffe0ff */
[----:B------:R2:W5:Y:S01]  /*1700*/  @P3 LD.E.128 R68, desc[UR6][R120.64] ;  /* 0x0000000678443980 */ /* 0x000562000c101d00 */
[----:B------:R-:W-:-:S04]  /*1710*/  @P4 IMAD.WIDE.U32 R8, R0, 0x10, R128 ;  /* 0x0000001000084825 */ /* 0x000fc800078e0080 */
[C---:B0-----:R-:W-:Y:S01]  /*1720*/  @P4 IMAD.WIDE.U32 R4, R0.reuse, 0x10, R124 ;  /* 0x0000001000044825 */ /* 0x041fe200078e007c */
[----:B------:R2:W5:Y:S03]  /*1730*/  @P4 LDG.E.128 R28, desc[UR6][R8.64] ;  /* 0x00000006081c4981 */ /* 0x000566000c1e1d00 */
[----:B-1----:R-:W-:Y:S01]  /*1740*/  @P4 IMAD.WIDE.U32 R6, R0, 0x10, R126 ;  /* 0x0000001000064825 */ /* 0x002fe200078e007e */
[----:B------:R2:W5:Y:S04]  /*1750*/  @P4 LDG.E.128 R24, desc[UR6][R4.64] ;  /* 0x0000000604184981 */ /* 0x000568000c1e1d00 */
[----:B------:R2:W5:Y:S01]  /*1760*/  @P4 LD.E.128 R20, desc[UR6][R6.64] ;  /* 0x0000000606144980 */ /* 0x000562000c101d00 */
[----:B------:R-:W-:-:S02]  /*1770*/  CS2R R48, SRZ ;  /* 0x0000000000307805 */ /* 0x000fc4000001ff00 */
[----:B------:R-:W-:Y:S02]  /*1780*/  CS2R R44, SRZ ;  /* 0x00000000002c7805 */ /* 0x000fe4000001ff00 */
[----:B------:R-:W-:Y:S02]  /*1790*/  CS2R R40, SRZ ;  /* 0x0000000000287805 */ /* 0x000fe4000001ff00 */
[----:B------:R-:W-:Y:S02]  /*17a0*/  CS2R R36, SRZ ;  /* 0x0000000000247805 */ /* 0x000fe4000001ff00 */
[----:B------:R-:W-:Y:S02]  /*17b0*/  CS2R R32, SRZ ;  /* 0x0000000000207805 */ /* 0x000fe4000001ff00 */
[----:B------:R-:W-:Y:S02]  /*17c0*/  @P5 MOV R35, RZ ;  /* 0x000000ff00235202 */ /* 0x000fe40000000f00 */
[----:B------:R-:W-:-:S02]  /*17d0*/  @P4 CS2R R16, SRZ ;  /* 0x0000000000104805 */ /* 0x000fc4000001ff00 */
[----:B------:R-:W-:Y:S02]  /*17e0*/  @P0 MOV R39, RZ ;  /* 0x000000ff00270202 */ /* 0x000fe40000000f00 */
[----:B------:R-:W-:Y:S02]  /*17f0*/  @P1 MOV R43, RZ ;  /* 0x000000ff002b1202 */ /* 0x000fe40000000f00 */
[----:B------:R-:W-:Y:S02]  /*1800*/  @P2 MOV R47, RZ ;  /* 0x000000ff002f2202 */ /* 0x000fe40000000f00 */
[----:B--2---:R-:W-:-:S07]  /*1810*/  @P3 MOV R51, RZ ;  /* 0x000000ff00333202 */ /* 0x004fce0000000f00 */
.L_x_3292:
[----:B------:R-:W-:Y:S05]  /*1820*/  BSYNC.RECONVERGENT B0 ;  /* 0x0000000000007941 */ /* 0x000fea0003800200 */
.L_x_3289:
[----:B------:R-:W0:Y:S02]  /*1830*/  LDCU UR4, c[0x0][0x384] ;  /* 0x00007080ff0477ac */ /* 0x000e240008000800 */
[----:B0-----:R-:W-:-:S13]  /*1840*/  ISETP.GE.AND P0, PT, R116, UR4, PT ;  /* 0x0000000474007c0c */ /* 0x001fda000bf06270 */
[----:B------:R-:W-:Y:S05]  /*1850*/  @P0 EXIT ;  /* 0x000000000000094d */ /* 0x000fea0003800000 */
[----:B------:R-:W0:Y:S01]  /*1860*/  LDC.64 R4, c[0x0][0x398] ;  /* 0x0000e600ff047b82 */ /* 0x000e220000000a00 */
[----:B------:R-:W0:Y:S01]  /*1870*/  LDCU.64 UR4, c[0x0][0x3a0] ;  /* 0x00007400ff0477ac */ /* 0x000e220008000a00 */
[----:B------:R-:W1:Y:S01]  /*1880*/  LDCU UR10, c[0x0][0x388] ;  /* 0x00007100ff0a77ac */ /* 0x000e620008000800 */
[----:B------:R-:W2:Y:S01]  /*1890*/  LDCU.U8 UR8, c[0x0][0x410] ;  /* 0x00008200ff0877ac */ /* 0x000ea20008000000 */
[----:B------:R-:W3:Y:S01]  /*18a0*/  LDCU UR9, c[0x0][0x448] ;  /* 0x00008900ff0977ac */ /* 0x000ee20008000800 */
[----:B------:R-:W4:Y:S01]  /*18b0*/  LDCU.64 UR12, c[0x0][0x398] ;  /* 0x00007300ff0c77ac */ /* 0x000f220008000a00 */
[----:B------:R-:W0:Y:S02]  /*18c0*/  LDCU.64 UR14, c[0x0][0x3a0] ;  /* 0x00007400ff0e77ac */ /* 0x000e240008000a00 */
[----:B0-----:R-:W-:-:S04]  /*18d0*/  LOP3.LUT P4, RZ, R4, UR4, RZ, 0xfc, !PT ;  /* 0x0000000404ff7c12 */ /* 0x001fc8000f88fcff */
[----:B-1234-:R-:W-:-:S13]  /*18e0*/  LOP3.LUT P4, RZ, R5, UR5, RZ, 0xfc, P4 ;  /* 0x0000000505ff7c12 */ /* 0x01efda000a08fcff */
.L_x_3343:
        /* <DEDUP_REMOVED lines=22> */
[----:B-----5:R-:W-:Y:S02]  /*1a50*/  HADD2.F32 R0, -RZ, R108.H0_H0 ;  /* 0x2000006cff007230 */ /* 0x020fe40000004100 */
[----:B------:R-:W-:Y:S02]  /*1a60*/  HADD2.F32 R5, -RZ, R12.H0_H0 ;  /* 0x2000000cff057230 */ /* 0x000fe40000004100 */
[----:B------:R-:W-:Y:S02]  /*1a70*/  HADD2.F32 R4, -RZ, R109.H0_H0 ;  /* 0x2000006dff047230 */ /* 0x000fe40000004100 */
[----:B------:R-:W-:Y:S02]  /*1a80*/  HADD2.F32 R7, -RZ, R13.H0_H0 ;  /* 0x2000000dff077230 */ /* 0x000fe40000004100 */
[----:B------:R-:W-:Y:S01]  /*1a90*/  FADD.FTZ R0, R0, R5 ;  /* 0x0000000500007221 */ /* 0x000fe20000010000 */
[----:B------:R-:W-:Y:S02]  /*1aa0*/  HADD2.F32 R108, -RZ, R108.H1_H1 ;  /* 0x3000006cff6c7230 */ /* 0x000fe40000004100 */
[----:B------:R-:W-:-:S02]  /*1ab0*/  HADD2.F32 R5, -RZ, R12.H1_H1 ;  /* 0x3000000cff057230 */ /* 0x000fc40000004100 */
[----:B------:R-:W-:Y:S01]  /*1ac0*/  FADD.FTZ R4, R4, R7 ;  /* 0x0000000704047221 */ /* 0x000fe20000010000 */
[----:B------:R-:W-:Y:S02]  /*1ad0*/  HADD2.F32 R109, -RZ, R109.H1_H1 ;  /* 0x3000006dff6d7230 */ /* 0x000fe40000004100 */
[----:B0-----:R-:W-:Y:S02]  /*1ae0*/  HADD2.F32 R114, -RZ, R111.H0_H0 ;  /* 0x2000006fff727230 */ /* 0x001fe40000004100 */
[----:B------:R-:W-:Y:S01]  /*1af0*/  FADD.FTZ R5, R108, R5 ;  /* 0x000000056c057221 */ /* 0x000fe20000010000 */
[----:B------:R-:W-:Y:S02]  /*1b00*/  HADD2.F32 R6, -RZ, R13.H1_H1 ;  /* 0x3000000dff067230 */ /* 0x000fe40000004100 */
[----:B------:R-:W-:Y:S02]  /*1b10*/  HADD2.F32 R7, -RZ, R15.H0_H0 ;  /* 0x2000000fff077230 */ /* 0x000fe40000004100 */
[----:B------:R-:W-:-:S02]  /*1b20*/  HADD2.F32 R112, -RZ, R110.H0_H0 ;  /* 0x2000006eff707230 */ /* 0x000fc40000004100 */
[----:B------:R-:W-:Y:S01]  /*1b30*/  FADD.FTZ R6, R109, R6 ;  /* 0x000000066d067221 */ /* 0x000fe20000010000 */
[----:B------:R-:W-:Y:S02]  /*1b40*/  HADD2.F32 R115, -RZ, R111.H1_H1 ;  /* 0x3000006fff737230 */ /* 0x000fe40000004100 */
[----:B------:R-:W-:Y:S01]  /*1b50*/  FADD.FTZ R114, R114, R7 ;  /* 0x0000000772727221 */ /* 0x000fe20000010000 */
[----:B------:R-:W-:Y:S02]  /*1b60*/  HADD2.F32 R110, -RZ, R110.H1_H1 ;  /* 0x3000006eff6e7230 */ /* 0x000fe40000004100 */
[--C-:B------:R-:W-:Y:S02]  /*1b70*/  HADD2.F32 R111, -RZ, R14.reuse.H0_H0 ;  /* 0x2000000eff6f7230 */ /* 0x100fe40000004100 */
[----:B------:R-:W-:Y:S02]  /*1b80*/  HADD2.F32 R113, -RZ, R14.H1_H1 ;  /* 0x3000000eff717230 */ /* 0x000fe40000004100 */
[----:B------:R-:W-:-:S02]  /*1b90*/  HADD2.F32 R108, -RZ, R15.H1_H1 ;  /* 0x3000000fff6c7230 */ /* 0x000fc40000004100 */
[----:B------:R-:W-:Y:S01]  /*1ba0*/  FADD.FTZ R111, R112, R111 ;  /* 0x0000006f706f7221 */ /* 0x000fe20000010000 */
[----:B------:R-:W-:Y:S02]  /*1bb0*/  HADD2.F32 R117, -RZ, R8.H0_H0 ;  /* 0x20000008ff757230 */ /* 0x000fe40000004100 */
[----:B------:R-:W-:Y:S01]  /*1bc0*/  FADD.FTZ R110, R110, R113 ;  /* 0x000000716e6e7221 */ /* 0x000fe20000010000 */
[----:B------:R-:W-:Y:S02]  /*1bd0*/  HADD2.F32 R123, -RZ, R9.H0_H0 ;  /* 0x20000009ff7b7230 */ /* 0x000fe40000004100 */
[----:B------:R-:W-:Y:S01]  /*1be0*/  FADD.FTZ R108, R115, R108 ;  /* 0x0000006c736c7221 */ /* 0x000fe20000010000 */
[----:B------:R-:W-:Y:S02]  /*1bf0*/  HADD2.F32 R124, -RZ, R10.H0_H0 ;  /* 0x2000000aff7c7230 */ /* 0x000fe40000004100 */
[----:B------:R-:W-:Y:S01]  /*1c00*/  FADD.FTZ R117, R0, R117 ;  /* 0x0000007500757221 */ /* 0x000fe20000010000 */
[----:B------:R-:W-:-:S02]  /*1c10*/  HADD2.F32 R151, -RZ, R11.H0_H0 ;  /* 0x2000000bff977230 */ /* 0x000fc40000004100 */
[----:B------:R-:W-:Y:S01]  /*1c20*/  FADD.FTZ R123, R4, R123 ;  /* 0x0000007b047b7221 */ /* 0x000fe20000010000 */
[----:B------:R-:W-:Y:S02]  /*1c30*/  HADD2.F32 R109, -RZ, R11.H1_H1 ;  /* 0x3000000bff6d7230 */ /* 0x000fe40000004100 */
[----:B------:R-:W-:Y:S01]  /*1c40*/  FADD.FTZ R124, R111, R124 ;  /* 0x0000007c6f7c7221 */ /* 0x000fe20000010000 */
[----:B------:R-:W-:Y:S02]  /*1c50*/  HADD2.F32 R153, -RZ, R10.H1_H1 ;  /* 0x3000000aff997230 */ /* 0x000fe40000004100 */
[----:B------:R-:W-:Y:S01]  /*1c60*/  FADD.FTZ R151, R114, R151 ;  /* 0x0000009772977221 */ /* 0x000fe20000010000 */
[----:B------:R-:W-:Y:S02]  /*1c70*/  HADD2.F32 R7, -RZ, R9.H1_H1 ;  /* 0x30000009ff077230 */ /* 0x000fe40000004100 */
[----:B------:R-:W-:Y:S01]  /*1c80*/  FADD.FTZ R152, R108, R109 ;  /* 0x0000006d6c987221 */ /* 0x000fe20000010000 */
[----:B------:R-:W-:-:S02]  /*1c90*/  HADD2.F32 R128, -RZ, R8.H1_H1 ;  /* 0x30000008ff807230 */ /* 0x000fc40000004100 */
[----:B------:R-:W-:Y:S01]  /*1ca0*/  FADD.FTZ R153, R110, R153 ;  /* 0x000000996e997221 */ /* 0x000fe20000010000 */
[----:B------:R-:W-:Y:S01]  /*1cb0*/  FADD.FTZ R126, R6, R7 ;  /* 0x00000007067e7221 */ /* 0x000fe20000010000 */
[----:B------:R-:W-:Y:S01]  /*1cc0*/  F2FP.F16.F32.PACK_AB R7, R152, R151 ;  /* 0x000000979807723e */ /* 0x000fe200000000ff */
[----:B------:R-:W-:Y:S02]  /*1cd0*/  FADD.FTZ R128, R5, R128 ;  /* 0x0000008005807221 */ /* 0x000fe40000010000 */
[----:B------:R-:W-:Y:S02]  /*1ce0*/  F2FP.F16.F32.PACK_AB R6, R153, R124 ;  /* 0x0000007c9906723e */ /* 0x000fe400000000ff */
[----:B------:R-:W-:Y:S02]  /*1cf0*/  F2FP.F16.F32.PACK_AB R5, R126, R123 ;  /* 0x0000007b7e05723e */ /* 0x000fe400000000ff */
[----:B------:R-:W-:Y:S01]  /*1d00*/  F2FP.F16.F32.PACK_AB R4, R128, R117 ;  /* 0x000000758004723e */ /* 0x000fe200000000ff */
[----:B------:R-:W-:Y:S06]  /*1d10*/  BRA `(.L_x_3298) ;  /* 0x00000004000c7947 */ /* 0x000fec0003800000 */
.L_x_3297:
[----:B-----5:R-:W-:Y:S02]  /*1d20*/  HADD2.F32 R117, -RZ, R108.H0_H0 ;  /* 0x2000006cff757230 */ /* 0x020fe40000004100 */
[----:B------:R-:W-:Y:S02]  /*1d30*/  HADD2.F32 R124, -RZ, R110.H0_H0 ;  /* 0x2000006eff7c7230 */ /* 0x000fe40000004100 */
[----:B------:R-:W-:Y:S02]  /*1d40*/  HADD2.F32 R0, -RZ, R12.H0_H0 ;  /* 0x2000000cff007230 */ /* 0x000fe40000004100 */
[----:B------:R-:W-:Y:S02]  /*1d50*/  HADD2.F32 R5, -RZ, R14.H0_H0 ;  /* 0x2000000eff057230 */ /* 0x000fe40000004100 */
[----:B------:R-:W-:Y:S02]  /*1d60*/  HADD2.F32 R123, -RZ, R109.H0_H0 ;  /* 0x2000006dff7b7230 */ /* 0x000fe40000004100 */
[----:B------:R-:W-:Y:S01]  /*1d70*/  FADD.FTZ R117, R117, R0 ;  /* 0x0000000075757221 */ /* 0x000fe20000010000 */
[----:B------:R-:W-:-:S02]  /*1d80*/  HADD2.F32 R151, -RZ, R111.H0_H0 ;  /* 0x2000006fff977230 */ /* 0x000fc40000004100 */
[----:B------:R-:W-:Y:S01]  /*1d90*/  FADD.FTZ R124, R124, R5 ;  /* 0x000000057c7c7221 */ /* 0x000fe20000010000 */
[----:B------:R-:W-:Y:S02]  /*1da0*/  HADD2.F32 R108, -RZ, R108.H1_H1 ;  /* 0x3000006cff6c7230 */ /* 0x000fe40000004100 */
[----:B------:R-:W-:Y:S02]  /*1db0*/  HADD2.F32 R109, -RZ, R109.H1_H1 ;  /* 0x3000006dff6d7230 */ /* 0x000fe40000004100 */
[----:B------:R-:W-:Y:S02]  /*1dc0*/  HADD2.F32 R110, -RZ, R110.H1_H1 ;  /* 0x3000006eff6e7230 */ /* 0x000fe40000004100 */
[----:B------:R-:W-:Y:S02]  /*1dd0*/  HADD2.F32 R4, -RZ, R13.H0_H0 ;  /* 0x2000000dff047230 */ /* 0x000fe40000004100 */
[----:B------:R-:W-:Y:S02]  /*1de0*/  HADD2.F32 R111, -RZ, R111.H1_H1 ;  /* 0x3000006fff6f7230 */ /* 0x000fe40000004100 */
[----:B------:R-:W-:-:S02]  /*1df0*/  HADD2.F32 R0, -RZ, R15.H0_H0 ;  /* 0x2000000fff007230 */ /* 0x000fc40000004100 */
[----:B------:R-:W-:Y:S01]  /*1e00*/  FADD.FTZ R123, R123, R4 ;  /* 0x000000047b7b7221 */ /* 0x000fe20000010000 */
[----:B------:R-:W-:Y:S02]  /*1e10*/  HADD2.F32 R152, -RZ, R15.H1_H1 ;  /* 0x3000000fff987230 */ /* 0x000fe40000004100 */
[----:B------:R-:W-:Y:S02]  /*1e20*/  HADD2.F32 R153, -RZ, R14.H1_H1 ;  /* 0x3000000eff997230 */ /* 0x000fe40000004100 */
[----:B------:R-:W-:Y:S01]  /*1e30*/  FADD.FTZ R151, R151, R0 ;  /* 0x0000000097977221 */ /* 0x000fe20000010000 */
[----:B------:R-:W-:Y:S02]  /*1e40*/  HADD2.F32 R126, -RZ, R13.H1_H1 ;  /* 0x3000000dff7e7230 */ /* 0x000fe40000004100 */
[----:B------:R-:W-:Y:S01]  /*1e50*/  FADD.FTZ R152, R111, R152 ;  /* 0x000000986f987221 */ /* 0x000fe20000010000 */
[----:B------:R-:W-:Y:S02]  /*1e60*/  HADD2.F32 R5, -RZ, R12.H1_H1 ;  /* 0x3000000cff057230 */ /* 0x000fe40000004100 */
[----:B------:R-:W-:Y:S01]  /*1e70*/  FADD.FTZ R153, R110, R153 ;  /* 0x000000996e997221 */ /* 0x000fe20000010000 */
[----:B------:R-:W-:Y:S01]  /*1e80*/  FADD.FTZ R126, R109, R126 ;  /* 0x0000007e6d7e7221 */ /* 0x000fe20000010000 */
[----:B------:R-:W-:Y:S01]  /*1e90*/  F2FP.F16.F32.PACK_AB R7, R152, R151 ;  /* 0x000000979807723e */ /* 0x000fe200000000ff */
[----:B------:R-:W-:-:S02]  /*1ea0*/  FADD.FTZ R128, R108, R5 ;  /* 0x000000056c807221 */ /* 0x000fc40000010000 */
[----:B------:R-:W-:Y:S02]  /*1eb0*/  F2FP.F16.F32.PACK_AB R6, R153, R124 ;  /* 0x0000007c9906723e */ /* 0x000fe400000000ff */
[----:B------:R-:W-:Y:S02]  /*1ec0*/  F2FP.F16.F32.PACK_AB R5, R126, R123 ;  /* 0x0000007b7e05723e */ /* 0x000fe400000000ff */
[----:B------:R-:W-:Y:S01]  /*1ed0*/  F2FP.F16.F32.PACK_AB R4, R128, R117 ;  /* 0x000000758004723e */ /* 0x000fe200000000ff */
[----:B------:R-:W-:Y:S06]  /*1ee0*/  BRA `(.L_x_3298) ;  /* 0x0000000000987947 */ /* 0x000fec0003800000 */
.L_x_3296:
[----:B------:R-:W-:Y:S05]  /*1ef0*/  @!P1 BRA `(.L_x_3299) ;  /* 0x0000000000749947 */ /* 0x000fea0003800000 */
        /* <DEDUP_REMOVED lines=29> */
.L_x_3299:
[--C-:B-----5:R-:W-:Y:S02]  /*20d0*/  HADD2.F32 R117, -RZ, R108.reuse.H0_H0 ;  /* 0x2000006cff757230 */ /* 0x120fe40000004100 */
[----:B------:R-:W-:Y:S02]  /*20e0*/  HADD2.F32 R128, -RZ, R108.H1_H1 ;  /* 0x3000006cff807230 */ /* 0x000fe40000004100 */
[--C-:B------:R-:W-:Y:S02]  /*20f0*/  HADD2.F32 R123, -RZ, R109.reuse.H0_H0 ;  /* 0x2000006dff7b7230 */ /* 0x100fe40000004100 */
[----:B------:R-:W-:Y:S02]  /*2100*/  HADD2.F32 R126, -RZ, R109.H1_H1 ;  /* 0x3000006dff7e7230 */ /* 0x000fe40000004100 */
[--C-:B------:R-:W-:Y:S02]  /*2110*/  HADD2.F32 R124, -RZ, R110.reuse.H0_H0 ;  /* 0x2000006eff7c7230 */ /* 0x100fe40000004100 */
[----:B------:R-:W-:-:S02]  /*2120*/  HADD2.F32 R153, -RZ, R110.H1_H1 ;  /* 0x3000006eff997230 */ /* 0x000fc40000004100 */
[--C-:B------:R-:W-:Y:S02]  /*2130*/  HADD2.F32 R151, -RZ, R111.reuse.H0_H0 ;  /* 0x2000006fff977230 */ /* 0x100fe40000004100 */
[----:B------:R-:W-:-:S07]  /*2140*/  HADD2.F32 R152, -RZ, R111.H1_H1 ;  /* 0x3000006fff987230 */ /* 0x000fce0000004100 */
.L_x_3298:
[----:B------:R-:W1:Y:S01]  /*2150*/  @P4 LDC.64 R108, c[0x0][0x3a8] ;  /* 0x0000ea00ff6c4b82 */ /* 0x000e620000000a00 */
[C---:B------:R-:W-:Y:S01]  /*2160*/  IADD3 R0, PT, PT, R169.reuse, 0x20, RZ ;  /* 0x00000020a9007810 */ /* 0x040fe20007ffe0ff */
[----:B-1----:R-:W-:-:S05]  /*2170*/  @P4 IMAD.WIDE.U32 R108, R169, 0x10, R108 ;  /* 0x00000010a96c4825 */ /* 0x002fca00078e006c */
[----:B------:R1:W-:Y:S02]  /*2180*/  @P4 STG.E.128 desc[UR6][R108.64], R4 ;  /* 0x000000046c004986 */ /* 0x0003e4000c101d06 */
.L_x_3295:
[----:B------:R-:W-:Y:S05]  /*2190*/  BSYNC.RECONVERGENT B0 ;  /* 0x0000000000007941 */ /* 0x000fea0003800200 */
.L_x_3294:
[----:B------:R-:W-:Y:S01]  /*21a0*/  ISETP.GE.U32.AND P0, PT, R3, 0x40, PT ;  /* 0x000000400300780c */ /* 0x000fe20003f06070 */
[----:B------:R-:W-:Y:S03]  /*21b0*/  BSSY.RECONVERGENT B0, `(.L_x_3300) ;  /* 0x000008c000007945 */ /* 0x000fe60003800200 */
[----:B-1----:R-:W-:-:S09]  /*21c0*/  P2R R108, PR, RZ, 0x1 ;  /* 0x00000001ff6c7803 */ /* 0x002fd20000000000 */
[----:B------:R-:W-:Y:S05]  /*21d0*/  @!P0 BRA `(.L_x_3301) ;  /* 0x0000000800248947 */ /* 0x000fea0003800000 */
[----:B------:R-:W-:Y:S01]  /*21e0*/  ISETP.NE.U32.AND P0, PT, RZ, UR12, PT ;  /* 0x0000000cff007c0c */ /* 0x000fe2000bf05070 */
[----:B------:R-:W1:Y:S01]  /*21f0*/  LDC.64 R108, c[0x0][0x390] ;  /* 0x0000e400ff6c7b82 */ /* 0x000e620000000a00 */
[----:B------:R-:W-:Y:S02]  /*2200*/  ISETP.NE.U32.AND P1, PT, RZ, UR14, PT ;  /* 0x0000000eff007c0c */ /* 0x000fe4000bf25070 */
[----:B------:R-:W-:Y:S02]  /*2210*/  ISETP.NE.AND.EX P0, PT, RZ, UR13, PT, P0 ;  /* 0x0000000dff007c0c */ /* 0x000fe4000bf05300 */
[----:B------:R-:W-:-:S11]  /*2220*/  ISETP.NE.AND.EX P1, PT, RZ, UR15, PT, P1 ;  /* 0x0000000fff007c0c */ /* 0x000fd6000bf25310 */
[----:B0-----:R-:W0:Y:S08]  /*2230*/  @P0 LDC.64 R112, c[0x0][0x398] ;  /* 0x0000e600ff700b82 */ /* 0x001e300000000a00 */
[----:B------:R-:W2:Y:S01]  /*2240*/  @P1 LDC.64 R114, c[0x0][0x3a0] ;  /* 0x0000e800ff721b82 */ /* 0x000ea20000000a00 */
[----:B-1----:R-:W-:-:S06]  /*2250*/  IMAD.WIDE.U32 R108, R0, 0x10, R108 ;  /* 0x00000010006c7825 */ /* 0x002fcc00078e006c */
[----:B------:R-:W5:Y:S01]  /*2260*/  LDG.E.128 R108, desc[UR6][R108.64] ;  /* 0x000000066c6c7981 */ /* 0x000f62000c1e1d00 */
[----:B0-----:R-:W-:-:S05]  /*2270*/  @P0 IMAD.WIDE.U32 R112, R0, 0x10, R112 ;  /* 0x0000001000700825 */ /* 0x001fca00078e0070 */
        /* <DEDUP_REMOVED lines=9> */
[--C-:B-----5:R-:W-:Y:S02]  /*2310*/  HADD2.F32 R118, -RZ, R108.reuse.H0_H0 ;  /* 0x2000006cff767230 */ /* 0x120fe40000004100 */
[----:B------:R-:W-:Y:S02]  /*2320*/  HADD2.F32 R125, -RZ, R108.H1_H1 ;  /* 0x3000006cff7d7230 */ /* 0x000fe40000004100 */
[--C-:B------:R-:W-:Y:S02]  /*2330*/  HADD2.F32 R127, -RZ, R109.reuse.H0_H0 ;  /* 0x2000006dff7f7230 */ /* 0x100fe40000004100 */
[----:B------:R-:W-:Y:S02]  /*2340*/  HADD2.F32 R130, -RZ, R109.H1_H1 ;  /* 0x3000006dff827230 */ /* 0x000fe40000004100 */
[--C-:B------:R-:W-:Y:S02]  /*2350*/  HADD2.F32 R129, -RZ, R110.reuse.H0_H0 ;  /* 0x2000006eff817230 */ /* 0x100fe40000004100 */
[----:B------:R-:W-:-:S02]  /*2360*/  HADD2.F32 R154, -RZ, R110.H1_H1 ;  /* 0x3000006eff9a7230 */ /* 0x000fc40000004100 */
[--C-:B------:R-:W-:Y:S02]  /*2370*/  HADD2.F32 R155, -RZ, R111.reuse.H0_H0 ;  /* 0x2000006fff9b7230 */ /* 0x100fe40000004100 */
[----:B------:R-:W-:Y:S01]  /*2380*/  HADD2.F32 R156, -RZ, R111.H1_H1 ;  /* 0x3000006fff9c7230 */ /* 0x000fe20000004100 */
[----:B------:R-:W-:Y:S06]  /*2390*/  BRA `(.L_x_3304) ;  /* 0x0000000400a47947 */ /* 0x000fec0003800000 */
.L_x_3303:
        /* <DEDUP_REMOVED lines=29> */
.L_x_3302:
[----:B------:R-:W-:-:S04]  /*2570*/  UISETP.NE.U32.AND UP0, UPT, UR14, URZ, UPT ;  /* 0x000000ff0e00728c */ /* 0x000fc8000bf05070 */
[----:B------:R-:W-:-:S09]  /*2580*/  UISETP.NE.AND.EX UP0, UPT, UR15, URZ, UPT, UP0 ;  /* 0x000000ff0f00728c */ /* 0x000fd2000bf05300 */
[----:B------:R-:W-:Y:S05]  /*2590*/  BRA.U UP0, `(.L_x_3305) ;  /* 0x0000000100747547 */ /* 0x000fea000b800000 */
        /* <DEDUP_REMOVED lines=29> */
.L_x_3305:
[----:B-----5:R-:W-:Y:S02]  /*2770*/  HADD2.F32 R4, -RZ, R108.H0_H0 ;  /* 0x2000006cff047230 */ /* 0x020fe40000004100 */
[----:B------:R-:W-:Y:S02]  /*2780*/  HADD2.F32 R5, -RZ, R12.H0_H0 ;  /* 0x2000000cff057230 */ /* 0x000fe40000004100 */
[--C-:B------:R-:W-:Y:S02]  /*2790*/  HADD2.F32 R115, -RZ, R111.reuse.H0_H0 ;  /* 0x2000006fff737230 */ /* 0x100fe40000004100 */
[----:B------:R-:W-:Y:S02]  /*27a0*/  HADD2.F32 R118, -RZ, R111.H1_H1 ;  /* 0x3000006fff767230 */ /* 0x000fe40000004100 */
[----:B------:R-:W-:Y:S01]  /*27b0*/  FADD.FTZ R4, R5, R4 ;  /* 0x0000000405047221 */ /* 0x000fe20000010000 */
[----:B------:R-:W-:Y:S02]  /*27c0*/  HADD2.F32 R6, -RZ, R109.H0_H0 ;  /* 0x2000006dff067230 */ /* 0x000fe40000004100 */
[----:B------:R-:W-:-:S02]  /*27d0*/  HADD2.F32 R112, -RZ, R110.H0_H0 ;  /* 0x2000006eff707230 */ /* 0x000fc40000004100 */
[----:B------:R-:W-:Y:S02]  /*27e0*/  HADD2.F32 R7, -RZ, R13.H0_H0 ;  /* 0x2000000dff077230 */ /* 0x000fe40000004100 */
[----:B------:R-:W-:Y:S02]  /*27f0*/  HADD2.F32 R111, -RZ, R14.H0_H0 ;  /* 0x2000000eff6f7230 */ /* 0x000fe40000004100 */
[----:B------:R-:W-:Y:S02]  /*2800*/  HADD2.F32 R113, -RZ, R110.H1_H1 ;  /* 0x3000006eff717230 */ /* 0x000fe40000004100 */
[----:B------:R-:W-:Y:S01]  /*2810*/  FADD.FTZ R6, R7, R6 ;  /* 0x0000000607067221 */ /* 0x000fe20000010000 */
[----:B------:R-:W-:Y:S02]  /*2820*/  HADD2.F32 R108, -RZ, R108.H1_H1 ;  /* 0x3000006cff6c7230 */ /* 0x000fe40000004100 */
[----:B------:R-:W-:Y:S01]  /*2830*/  FADD.FTZ R111, R111, R112 ;  /* 0x000000706f6f7221 */ /* 0x000fe20000010000 */
[----:B------:R-:W-:-:S02]  /*2840*/  HADD2.F32 R109, -RZ, R109.H1_H1 ;  /* 0x3000006dff6d7230 */ /* 0x000fc40000004100 */
[----:B------:R-:W-:Y:S02]  /*2850*/  HADD2.F32 R5, -RZ, R12.H1_H1 ;  /* 0x3000000cff057230 */ /* 0x000fe40000004100 */
[----:B------:R-:W-:Y:S02]  /*2860*/  HADD2.F32 R110, -RZ, R13.H1_H1 ;  /* 0x3000000dff6e7230 */ /* 0x000fe40000004100 */
[----:B------:R-:W-:Y:S02]  /*2870*/  HADD2.F32 R114, -RZ, R14.H1_H1 ;  /* 0x3000000eff727230 */ /* 0x000fe40000004100 */
[----:B------:R-:W-:Y:S01]  /*2880*/  FADD.FTZ R108, R5, R108 ;  /* 0x0000006c056c7221 */ /* 0x000fe20000010000 */
[--C-:B------:R-:W-:Y:S02]  /*2890*/  HADD2.F32 R112, -RZ, R15.reuse.H0_H0 ;  /* 0x2000000fff707230 */ /* 0x100fe40000004100 */
[----:B------:R-:W-:Y:S01]  /*28a0*/  FADD.FTZ R109, R110, R109 ;  /* 0x0000006d6e6d7221 */ /* 0x000fe20000010000 */
        /* <DEDUP_REMOVED lines=23> */
[----:B------:R-:W-:-:S07]  /*2a20*/  F2FP.F16.F32.PACK_AB R4, R125, R118 ;  /* 0x000000767d04723e */ /* 0x000fce00000000ff */
.L_x_3304:
[----:B------:R-:W0:Y:S02]  /*2a30*/  @P4 LDC.64 R108, c[0x0][0x3a8] ;  /* 0x0000ea00ff6c4b82 */ /* 0x000e240000000a00 */
[C---:B0-----:R-:W-:Y:S01]  /*2a40*/  @P4 IMAD.WIDE.U32 R108, R0.reuse, 0x10, R108 ;  /* 0x00000010006c4825 */ /* 0x041fe200078e006c */
[----:B------:R-:W-:-:S04]  /*2a50*/  IADD3 R0, PT, PT, R0, 0x20, RZ ;  /* 0x0000002000007810 */ /* 0x000fc80007ffe0ff */
[----:B------:R1:W-:Y:S03]  /*2a60*/  @P4 STG.E.128 desc[UR6][R108.64], R4 ;  /* 0x000000046c004986 */ /* 0x0003e6000c101d06 */
.L_x_3301:
[----:B------:R-:W-:Y:S05]  /*2a70*/  BSYNC.RECONVERGENT B0 ;  /* 0x0000000000007941 */ /* 0x000fea0003800200 */
.L_x_3300:
        /* <DEDUP_REMOVED lines=9> */
[----:B------:R-:W2:Y:S08]  /*2b10*/  @P0 LDC.64 R110, c[0x0][0x398] ;  /* 0x0000e600ff6e0b82 */ /* 0x000eb00000000a00 */
[----:B0-----:R-:W0:Y:S01]  /*2b20*/  @P1 LDC.64 R114, c[0x0][0x3a0] ;  /* 0x0000e800ff721b82 */ /* 0x001e220000000a00 */
[----:B-1----:R-:W-:-:S04]  /*2b30*/  IMAD.WIDE.U32 R108, R0, 0x10, R108 ;  /* 0x00000010006c7825 */ /* 0x002fc800078e006c */
[C---:B--2---:R-:W-:Y:S02]  /*2b40*/  @P0 IMAD.WIDE.U32 R112, R0.reuse, 0x10, R110 ;  /* 0x0000001000700825 */ /* 0x044fe400078e006e */
[----:B------:R-:W5:Y:S04]  /*2b50*/  LDG.E.128 R108, desc[UR6][R108.64] ;  /* 0x000000066c6c7981 */ /* 0x000f68000c1e1d00 */
[----:B------:R1:W5:Y:S01]  /*2b60*/  @P0 LDG.E.128 R12, desc[UR6][R112.64] ;  /* 0x00000006700c0981 */ /* 0x000362000c1e1d00 */
        /* <DEDUP_REMOVED lines=17> */
.L_x_3309:
[----:B-----5:R-:W-:Y:S02]  /*2c80*/  HADD2.F32 R119, -RZ, R108.H0_H0 ;  /* 0x2000006cff777230 */ /* 0x020fe40000004100 */
[----:B------:R-:W-:Y:S02]  /*2c90*/  HADD2.F32 R4, -RZ, R8.H0_H0 ;  /* 0x20000008ff047230 */ /* 0x000fe40000004100 */
[----:B------:R-:W-:Y:S02]  /*2ca0*/  HADD2.F32 R131, -RZ, R109.H0_H0 ;  /* 0x2000006dff837230 */ /* 0x000fe40000004100 */
[--C-:B------:R-:W-:Y:S02]  /*2cb0*/  HADD2.F32 R137, -RZ, R110.reuse.H0_H0 ;  /* 0x2000006eff897230 */ /* 0x100fe40000004100 */
[----:B------:R-:W-:Y:S01]  /*2cc0*/  FADD.FTZ R119, R4, R119 ;  /* 0x0000007704777221 */ /* 0x000fe20000010000 */
[----:B------:R-:W-:Y:S02]  /*2cd0*/  HADD2.F32 R158, -RZ, R110.H1_H1 ;  /* 0x3000006eff9e7230 */ /* 0x000fe40000004100 */
[----:B------:R-:W-:-:S02]  /*2ce0*/  HADD2.F32 R157, -RZ, R111.H0_H0 ;  /* 0x2000006fff9d7230 */ /* 0x000fc40000004100 */
[----:B------:R-:W-:Y:S02]  /*2cf0*/  HADD2.F32 R108, -RZ, R108.H1_H1 ;  /* 0x3000006cff6c7230 */ /* 0x000fe40000004100 */
[----:B------:R-:W-:Y:S02]  /*2d00*/  HADD2.F32 R109, -RZ, R109.H1_H1 ;  /* 0x3000006dff6d7230 */ /* 0x000fe40000004100 */
[----:B------:R-:W-:Y:S02]  /*2d10*/  HADD2.F32 R6, -RZ, R9.H0_H0 ;  /* 0x20000009ff067230 */ /* 0x000fe40000004100 */
[----:B------:R-:W-:Y:S02]  /*2d20*/  HADD2.F32 R110, -RZ, R10.H0_H0 ;  /* 0x2000000aff6e7230 */ /* 0x000fe40000004100 */
[----:B------:R-:W-:Y:S02]  /*2d30*/  HADD2.F32 R111, -RZ, R111.H1_H1 ;  /* 0x3000006fff6f7230 */ /* 0x000fe40000004100 */
[----:B------:R-:W-:Y:S01]  /*2d40*/  FADD.FTZ R131, R6, R131 ;  /* 0x0000008306837221 */ /* 0x000fe20000010000 */
        /* <DEDUP_REMOVED lines=16> */
.L_x_3308:
[----:B------:R-:W-:-:S04]  /*2e50*/  UISETP.NE.U32.AND UP0, UPT, UR14, URZ, UPT ;  /* 0x000000ff0e00728c */ /* 0x000fc8000bf05070 */
[----:B------:R-:W-:-:S09]  /*2e60*/  UISETP.NE.AND.EX UP0, UPT, UR15, URZ, UPT, UP0 ;  /* 0x000000ff0f00728c */ /* 0x000fd2000bf05300 */
[----:B------:R-:W-:Y:S05]  /*2e70*/  BRA.U UP0, `(.L_x_3311) ;  /* 0x0000000100747547 */ /* 0x000fea000b800000 */
        /* <DEDUP_REMOVED lines=29> */
.L_x_3311:
[----:B-----5:R-:W-:Y:S02]  /*3050*/  HADD2.F32 R4, -RZ, R108.H0_H0 ;  /* 0x2000006cff047230 */ /* 0x020fe40000004100 */
[----:B------:R-:W-:Y:S02]  /*3060*/  HADD2.F32 R6, -RZ, R109.H0_H0 ;  /* 0x2000006dff067230 */ /* 0x000fe40000004100 */
[----:B------:R-:W-:Y:S02]  /*3070*/  HADD2.F32 R5, -RZ, R12.H0_H0 ;  /* 0x2000000cff057230 */ /* 0x000fe40000004100 */
[----:B------:R-:W-:Y:S02]  /*3080*/  HADD2.F32 R7, -RZ, R13.H0_H0 ;  /* 0x2000000dff077230 */ /* 0x000fe40000004100 */
[--C-:B------:R-:W-:Y:S02]  /*3090*/  HADD2.F32 R112, -RZ, R110.reuse.H0_H0 ;  /* 0x2000006eff707230 */ /* 0x100fe40000004100 */
[----:B------:R-:W-:Y:S01]  /*30a0*/  FADD.FTZ R4, R5, R4 ;  /* 0x0000000405047221 */ /* 0x000fe20000010000 */
[----:B------:R-:W-:-:S02]  /*30b0*/  HADD2.F32 R113, -RZ, R110.H1_H1 ;  /* 0x3000006eff717230 */ /* 0x000fc40000004100 */
[----:B------:R-:W-:Y:S01]  /*30c0*/  FADD.FTZ R6, R7, R6 ;  /* 0x0000000607067221 */ /* 0x000fe20000010000 */
[----:B------:R-:W-:Y:S02]  /*30d0*/  HADD2.F32 R109, -RZ, R109.H1_H1 ;  /* 0x3000006dff6d7230 */ /* 0x000fe40000004100 */
[----:B------:R-:W-:Y:S02]  /*30e0*/  HADD2.F32 R110, -RZ, R13.H1_H1 ;  /* 0x3000000dff6e7230 */ /* 0x000fe40000004100 */
[----:B------:R-:W-:Y:S02]  /*30f0*/  HADD2.F32 R108, -RZ, R108.H1_H1 ;  /* 0x3000006cff6c7230 */ /* 0x000fe40000004100 */
[----:B------:R-:W-:Y:S02]  /*3100*/  HADD2.F32 R136, -RZ, R111.H1_H1 ;  /* 0x3000006fff887230 */ /* 0x000fe40000004100 */
[----:B------:R-:W-:Y:S01]  /*3110*/  FADD.FTZ R109, R110, R109 ;  /* 0x0000006d6e6d7221 */ /* 0x000fe20000010000 */
[----:B------:R-:W-:-:S02]  /*3120*/  HADD2.F32 R5, -RZ, R12.H1_H1 ;  /* 0x3000000cff057230 */ /* 0x000fc40000004100 */
[----:B------:R-:W-:Y:S02]  /*3130*/  HADD2.F32 R7, -RZ, R15.H1_H1 ;  /* 0x3000000fff077230 */ /* 0x000fe40000004100 */
[----:B------:R-:W-:Y:S02]  /*3140*/  HADD2.F32 R115, -RZ, R111.H0_H0 ;  /* 0x2000006fff737230 */ /* 0x000fe40000004100 */
[----:B------:R-:W-:Y:S01]  /*3150*/  FADD.FTZ R5, R5, R108 ;  /* 0x0000006c05057221 */ /* 0x000fe20000010000 */
[--C-:B------:R-:W-:Y:S02]  /*3160*/  HADD2.F32 R111, -RZ, R14.reuse.H0_H0 ;  /* 0x2000000eff6f7230 */ /* 0x100fe40000004100 */
[----:B------:R-:W-:Y:S01]  /*3170*/  FADD.FTZ R7, R7, R136 ;  /* 0x0000008807077221 */ /* 0x000fe20000010000 */
[----:B------:R-:W-:Y:S02]  /*3180*/  HADD2.F32 R114, -RZ, R14.H1_H1 ;  /* 0x3000000eff727230 */ /* 0x000fe40000004100 */
[----:B------:R-:W-:-:S02]  /*3190*/  HADD2.F32 R110, -RZ, R15.H0_H0 ;  /* 0x2000000fff6e7230 */ /* 0x000fc40000004100 */
        /* <DEDUP_REMOVED lines=23> */
.L_x_3310:
[----:B------:R-:W0:Y:S02]  /*3310*/  @P4 LDC.64 R108, c[0x0][0x3a8] ;  /* 0x0000ea00ff6c4b82 */ /* 0x000e240000000a00 */
[C---:B0-----:R-:W-:Y:S01]  /*3320*/  @P4 IMAD.WIDE.U32 R108, R0.reuse, 0x10, R108 ;  /* 0x00000010006c4825 */ /* 0x041fe200078e006c */
[----:B------:R-:W-:-:S04]  /*3330*/  IADD3 R0, PT, PT, R0, 0x20, RZ ;  /* 0x0000002000007810 */ /* 0x000fc80007ffe0ff */
[----:B------:R1:W-:Y:S03]  /*3340*/  @P4 STG.E.128 desc[UR6][R108.64], R4 ;  /* 0x000000046c004986 */ /* 0x0003e6000c101d06 */
.L_x_3307:
[----:B------:R-:W-:Y:S05]  /*3350*/  BSYNC.RECONVERGENT B0 ;  /* 0x0000000000007941 */ /* 0x000fea0003800200 */
.L_x_3306:
        /* <DEDUP_REMOVED lines=32> */
.L_x_3315:
[----:B-----5:R-:W-:Y:S02]  /*3560*/  HADD2.F32 R120, -RZ, R108.H0_H0 ;  /* 0x2000006cff787230 */ /* 0x020fe40000004100 */
[----:B------:R-:W-:Y:S02]  /*3570*/  HADD2.F32 R140, -RZ, R109.H0_H0 ;  /* 0x2000006dff8c7230 */ /* 0x000fe40000004100 */
[----:B------:R-:W-:Y:S02]  /*3580*/  HADD2.F32 R142, -RZ, R110.H0_H0 ;  /* 0x2000006eff8e7230 */ /* 0x000fe40000004100 */
[----:B------:R-:W-:Y:S02]  /*3590*/  HADD2.F32 R161, -RZ, R111.H0_H0 ;  /* 0x2000006fffa17230 */ /* 0x000fe40000004100 */
[----:B------:R-:W-:Y:S02]  /*35a0*/  HADD2.F32 R108, -RZ, R108.H1_H1 ;  /* 0x3000006cff6c7230 */ /* 0x000fe40000004100 */
[----:B------:R-:W-:-:S02]  /*35b0*/  HADD2.F32 R109, -RZ, R109.H1_H1 ;  /* 0x3000006dff6d7230 */ /* 0x000fc40000004100 */
[----:B------:R-:W-:Y:S02]  /*35c0*/  HADD2.F32 R110, -RZ, R110.H1_H1 ;  /* 0x3000006eff6e7230 */ /* 0x000fe40000004100 */
[----:B------:R-:W-:Y:S02]  /*35d0*/  HADD2.F32 R5, -RZ, R8.H0_H0 ;  /* 0x20000008ff057230 */ /* 0x000fe40000004100 */
[----:B------:R-:W-:Y:S02]  /*35e0*/  HADD2.F32 R7, -RZ, R9.H0_H0 ;  /* 0x20000009ff077230 */ /* 0x000fe40000004100 */
[----:B------:R-:W-:Y:S02]  /*35f0*/  HADD2.F32 R113, -RZ, R10.H0_H0 ;  /* 0x2000000aff717230 */ /* 0x000fe40000004100 */
[----:B------:R-:W-:Y:S01]  /*3600*/  FADD.FTZ R120, R5, R120 ;  /* 0x0000007805787221 */ /* 0x000fe20000010000 */
        /* <DEDUP_REMOVED lines=18> */
.L_x_3314:
[----:B------:R-:W-:-:S04]  /*3730*/  UISETP.NE.U32.AND UP0, UPT, UR14, URZ, UPT ;  /* 0x000000ff0e00728c */ /* 0x000fc8000bf05070 */
[----:B------:R-:W-:-:S09]  /*3740*/  UISETP.NE.AND.EX UP0, UPT, UR15, URZ, UPT, UP0 ;  /* 0x000000ff0f00728c */ /* 0x000fd2000bf05300 */
[----:B------:R-:W-:Y:S05]  /*3750*/  BRA.U UP0, `(.L_x_3317) ;  /* 0x0000000100747547 */ /* 0x000fea000b800000 */
        /* <DEDUP_REMOVED lines=29> */
.L_x_3317:
[----:B-----5:R-:W-:Y:S02]  /*3930*/  HADD2.F32 R4, -RZ, R108.H0_H0 ;  /* 0x2000006cff047230 */ /* 0x020fe40000004100 */
[----:B------:R-:W-:Y:S02]  /*3940*/  HADD2.F32 R5, -RZ, R12.H0_H0 ;  /* 0x2000000cff057230 */ /* 0x000fe40000004100 */
[----:B------:R-:W-:Y:S02]  /*3950*/  HADD2.F32 R108, -RZ, R108.H1_H1 ;  /* 0x3000006cff6c7230 */ /* 0x000fe40000004100 */
[----:B------:R-:W-:Y:S02]  /*3960*/  HADD2.F32 R6, -RZ, R109.H0_H0 ;  /* 0x2000006dff067230 */ /* 0x000fe40000004100 */
[----:B------:R-:W-:Y:S01]  /*3970*/  FADD.FTZ R4, R5, R4 ;  /* 0x0000000405047221 */ /* 0x000fe20000010000 */
[----:B------:R-:W-:Y:S02]  /*3980*/  HADD2.F32 R5, -RZ, R12.H1_H1 ;  /* 0x3000000cff057230 */ /* 0x000fe40000004100 */
[----:B------:R-:W-:-:S02]  /*3990*/  HADD2.F32 R7, -RZ, R13.H0_H0 ;  /* 0x2000000dff077230 */ /* 0x000fc40000004100 */
[--C-:B------:R-:W-:Y:S02]  /*39a0*/  HADD2.F32 R112, -RZ, R110.reuse.H0_H0 ;  /* 0x2000006eff707230 */ /* 0x100fe40000004100 */
[----:B------:R-:W-:Y:S01]  /*39b0*/  FADD.FTZ R108, R5, R108 ;  /* 0x0000006c056c7221 */ /* 0x000fe20000010000 */
[----:B------:R-:W-:Y:S02]  /*39c0*/  HADD2.F32 R113, -RZ, R110.H1_H1 ;  /* 0x3000006eff717230 */ /* 0x000fe40000004100 */
[----:B------:R-:W-:Y:S01]  /*39d0*/  FADD.FTZ R6, R7, R6 ;  /* 0x0000000607067221 */ /* 0x000fe20000010000 */
[----:B------:R-:W-:Y:S02]  /*39e0*/  HADD2.F32 R109, -RZ, R109.H1_H1 ;  /* 0x3000006dff6d7230 */ /* 0x000fe40000004100 */
[----:B------:R-:W-:Y:S02]  /*39f0*/  HADD2.F32 R110, -RZ, R13.H1_H1 ;  /* 0x3000000dff6e7230 */ /* 0x000fe40000004100 */
[----:B------:R-:W-:-:S02]  /*3a00*/  HADD2.F32 R120, -RZ, R111.H1_H1 ;  /* 0x3000006fff787230 */ /* 0x000fc40000004100 */
[----:B------:R-:W-:Y:S02]  /*3a10*/  HADD2.F32 R139, -RZ, R15.H1_H1 ;  /* 0x3000000fff8b7230 */ /* 0x000fe40000004100 */
[----:B------:R-:W-:Y:S01]  /*3a20*/  FADD.FTZ R109, R110, R109 ;  /* 0x0000006d6e6d7221 */ /* 0x000fe20000010000 */
[----:B------:R-:W-:Y:S02]  /*3a30*/  HADD2.F32 R5, -RZ, R8.H0_H0 ;  /* 0x20000008ff057230 */ /* 0x000fe40000004100 */
[----:B------:R-:W-:Y:S02]  /*3a40*/  HADD2.F32 R7, -RZ, R9.H0_H0 ;  /* 0x20000009ff077230 */ /* 0x000fe40000004100 */
[----:B------:R-:W-:Y:S01]  /*3a50*/  FADD.FTZ R162, R139, R120 ;  /* 0x000000788ba27221 */ /* 0x000fe20000010000 */
[----:B------:R-:W-:Y:S02]  /*3a60*/  HADD2.F32 R115, -RZ, R111.H0_H0 ;  /* 0x2000006fff737230 */ /* 0x000fe40000004100 */
[----:B------:R-:W-:Y:S01]  /*3a70*/  FADD.FTZ R120, R5, R4 ;  /* 0x0000000405787221 */ /* 0x000fe20000010000 */
[----:B------:R-:W-:-:S02]  /*3a80*/  HADD2.F32 R111, -RZ, R14.H0_H0 ;  /* 0x2000000eff6f7230 */ /* 0x000fc40000004100 */
[----:B------:R-:W-:Y:S01]  /*3a90*/  FADD.FTZ R140, R7, R6 ;  /* 0x00000006078c7221 */ /* 0x000fe20000010000 */
[----:B------:R-:W-:Y:S02]  /*3aa0*/  HADD2.F32 R114, -RZ, R14.H1_H1 ;  /* 0x3000000eff727230 */ /* 0x000fe40000004100 */
[----:B------:R-:W-:Y:S02]  /*3ab0*/  HADD2.F32 R110, -RZ, R15.H0_H0 ;  /* 0x2000000fff6e7230 */ /* 0x000fe40000004100 */
[----:B------:R-:W-:Y:S01]  /*3ac0*/  FADD.FTZ R111, R111, R112 ;  /* 0x000000706f6f7221 */ /* 0x000fe20000010000 */
[----:B------:R-:W-:Y:S02]  /*3ad0*/  HADD2.F32 R142, -RZ, R10.H0_H0 ;  /* 0x2000000aff8e7230 */ /* 0x000fe40000004100 */
[----:B------:R-:W-:Y:S01]  /*3ae0*/  FADD.FTZ R113, R114, R113 ;  /* 0x0000007172717221 */ /* 0x000fe20000010000 */
[--C-:B------:R-:W-:Y:S02]  /*3af0*/  HADD2.F32 R161, -RZ, R11.reuse.H0_H0 ;  /* 0x2000000bffa17230 */ /* 0x100fe40000004100 */
[----:B------:R-:W-:Y:S01]  /*3b00*/  FADD.FTZ R110, R110, R115 ;  /* 0x000000736e6e7221 */ /* 0x000fe20000010000 */
[----:B------:R-:W-:-:S02]  /*3b10*/  HADD2.F32 R5, -RZ, R11.H1_H1 ;  /* 0x3000000bff057230 */ /* 0x000fc40000004100 */
[----:B------:R-:W-:Y:S01]  /*3b20*/  FADD.FTZ R142, R142, R111 ;  /* 0x0000006f8e8e7221 */ /* 0x000fe20000010000 */
        /* <DEDUP_REMOVED lines=11> */
[----:B------:R-:W-:-:S07]  /*3be0*/  F2FP.F16.F32.PACK_AB R4, R139, R120 ;  /* 0x000000788b04723e */ /* 0x000fce00000000ff */
.L_x_3316:
[----:B------:R-:W0:Y:S02]  /*3bf0*/  @P4 LDC.64 R108, c[0x0][0x3a8] ;  /* 0x0000ea00ff6c4b82 */ /* 0x000e240000000a00 */
[C---:B0-----:R-:W-:Y:S01]  /*3c00*/  @P4 IMAD.WIDE.U32 R108, R0.reuse, 0x10, R108 ;  /* 0x00000010006c4825 */ /* 0x041fe200078e006c */
[----:B------:R-:W-:-:S04]  /*3c10*/  IADD3 R0, PT, PT, R0, 0x20, RZ ;  /* 0x0000002000007810 */ /* 0x000fc80007ffe0ff */
[----:B------:R1:W-:Y:S03]  /*3c20*/  @P4 STG.E.128 desc[UR6][R108.64], R4 ;  /* 0x000000046c004986 */ /* 0x0003e6000c101d06 */
.L_x_3313:
[----:B------:R-:W-:Y:S05]  /*3c30*/  BSYNC.RECONVERGENT B0 ;  /* 0x0000000000007941 */ /* 0x000fea0003800200 */
.L_x_3312:
        /* <DEDUP_REMOVED lines=32> */
.L_x_3321:
        /* <DEDUP_REMOVED lines=29> */
.L_x_3320:
        /* <DEDUP_REMOVED lines=32> */
.L_x_3323:
        /* <DEDUP_REMOVED lines=44> */
.L_x_3322:
[----:B------:R-:W0:Y:S02]  /*44d0*/  @P4 LDC.64 R108, c[0x0][0x3a8] ;  /* 0x0000ea00ff6c4b82 */ /* 0x000e240000000a00 */
[C---:B0-----:R-:W-:Y:S01]  /*44e0*/  @P4 IMAD.WIDE.U32 R108, R0.reuse, 0x10, R108 ;  /* 0x00000010006c4825 */ /* 0x041fe200078e006c */
[----:B------:R-:W-:-:S04]  /*44f0*/  IADD3 R0, PT, PT, R0, 0x20, RZ ;  /* 0x0000002000007810 */ /* 0x000fc80007ffe0ff */
[----:B------:R1:W-:Y:S03]  /*4500*/  @P4 STG.E.128 desc[UR6][R108.64], R4 ;  /* 0x000000046c004986 */ /* 0x0003e6000c101d06 */
.L_x_3319:
[----:B------:R-:W-:Y:S05]  /*4510*/  BSYNC.RECONVERGENT B0 ;  /* 0x0000000000007941 */ /* 0x000fea0003800200 */
.L_x_3318:
[----:B------:R-:W-:Y:S01]  /*4520*/  ISETP.GE.U32.AND P0, PT, R3, 0xc0, PT ;  /* 0x000000c00300780c */ /* 0x000fe20003f06070 */
[----:B------:R-:W-:Y:S03]  /*4530*/  BSSY.RECONVERGENT B0, `(.L_x_3324) ;  /* 0x000008b000007945 */ /* 0x000fe60003800200 */
[----:B-1----:R-:W-:-:S09]  /*4540*/  P2R R108, PR, RZ, 0x1 ;  /* 0x00000001ff6c7803 */ /* 0x002fd20000000000 */
[----:B------:R-:W-:Y:S05]  /*4550*/  @!P0 BRA `(.L_x_3325) ;  /* 0x0000000800208947 */ /* 0x000fea0003800000 */
[----:B------:R-:W-:Y:S01]  /*4560*/  ISETP.NE.U32.AND P0, PT, RZ, UR12, PT ;  /* 0x0000000cff007c0c */ /* 0x000fe2000bf05070 */
[----:B------:R-:W1:Y:S03]  /*4570*/  LDC.64 R108, c[0x0][0x390] ;  /* 0x0000e400ff6c7b82 */ /* 0x000e660000000a00 */
[----:B------:R-:W-:-:S13]  /*4580*/  ISETP.NE.AND.EX P0, PT, RZ, UR13, PT, P0 ;  /* 0x0000000dff007c0c */ /* 0x000fda000bf05300 */
[----:B0-----:R-:W0:Y:S02]  /*4590*/  @P0 LDC.64 R112, c[0x0][0x398] ;  /* 0x0000e600ff700b82 */ /* 0x001e240000000a00 */
[----:B0-----:R-:W-:-:S05]  /*45a0*/  @P0 IMAD.WIDE.U32 R112, R0, 0x10, R112 ;  /* 0x0000001000700825 */ /* 0x001fca00078e0070 */
[----:B------:R0:W5:Y:S01]  /*45b0*/  @P0 LDG.E.128 R12, desc[UR6][R112.64] ;  /* 0x00000006700c0981 */ /* 0x000162000c1e1d00 */
[----:B------:R-:W-:Y:S01]  /*45c0*/  ISETP.NE.U32.AND P0, PT, RZ, UR14, PT ;  /* 0x0000000eff007c0c */ /* 0x000fe2000bf05070 */
[----:B-1----:R-:W-:-:S03]  /*45d0*/  IMAD.WIDE.U32 R108, R0, 0x10, R108 ;  /* 0x00000010006c7825 */ /* 0x002fc600078e006c */
[----:B------:R-:W-:-:S03]  /*45e0*/  ISETP.NE.AND.EX P0, PT, RZ, UR15, PT, P0 ;  /* 0x0000000fff007c0c */ /* 0x000fc6000bf05300 */
[----:B------:R-:W5:Y:S10]  /*45f0*/  LDG.E.128 R108, desc[UR6][R108.64] ;  /* 0x000000066c6c7981 */ /* 0x000f74000c1e1d00 */
[----:B------:R-:W1:Y:S02]  /*4600*/  @P0 LDC.64 R114, c[0x0][0x3a0] ;  /* 0x0000e800ff720b82 */ /* 0x000e640000000a00 */
        /* <DEDUP_REMOVED lines=17> */
.L_x_3327:
        /* <DEDUP_REMOVED lines=29> */
.L_x_3326:
        /* <DEDUP_REMOVED lines=32> */
.L_x_3329:
        /* <DEDUP_REMOVED lines=44> */
.L_x_3328:
[----:B------:R-:W0:Y:S02]  /*4db0*/  @P4 LDC.64 R108, c[0x0][0x3a8] ;  /* 0x0000ea00ff6c4b82 */ /* 0x000e240000000a00 */
[----:B0-----:R-:W-:-:S05]  /*4dc0*/  @P4 IMAD.WIDE.U32 R108, R0, 0x10, R108 ;  /* 0x00000010006c4825 */ /* 0x001fca00078e006c */
[----:B------:R1:W-:Y:S02]  /*4dd0*/  @P4 STG.E.128 desc[UR6][R108.64], R4 ;  /* 0x000000046c004986 */ /* 0x0003e4000c101d06 */
.L_x_3325:
[----:B------:R-:W-:Y:S05]  /*4de0*/  BSYNC.RECONVERGENT B0 ;  /* 0x0000000000007941 */ /* 0x000fea0003800200 */
.L_x_3324:
[----:B-1----:R-:W-:Y:S01]  /*4df0*/  FADD.FTZ R109, RZ, R117 ;  /* 0x00000075ff6d7221 */ /* 0x002fe20000010000 */
[C---:B------:R-:W-:Y:S01]  /*4e00*/  ISETP.GE.U32.AND P5, PT, R3.reuse, 0x20, PT ;  /* 0x000000200300780c */ /* 0x040fe20003fa6070 */
[----:B------:R-:W1:Y:S01]  /*4e10*/  S2R R170, SR_TID.X ;  /* 0x0000000000aa7919 */ /* 0x000e620000002100 */
        /* <DEDUP_REMOVED lines=55> */
[----:B-1----:R-:W-:-:S04]  /*5190*/  LOP3.LUT P6, RZ, R170, 0x1f, RZ, 0xc0, !PT ;  /* 0x0000001faaff7812 */ /* 0x002fc800078cc0ff */
[----:B------:R-:W-:Y:S01]  /*51a0*/  P2R R0, PR, RZ, 0x40 ;  /* 0x00000040ff007803 */ /* 0x000fe20000000000 */
[----:B------:R-:W-:Y:S08]  /*51b0*/  BRA.DIV UR4, `(.L_x_3330) ;  /* 0x0000002604ec7947 */ /* 0x000ff0000b800000 */
[----:B------:R-:W1:Y:S01]  /*51c0*/  SHFL.BFLY PT, R0, R111, 0x1, 0x1f ;  /* 0x0c201f006f007f89 */ /* 0x000e6200000e0000 */
[----:B------:R-:W-:Y:S01]  /*51d0*/  ISETP.GT.U32.AND P6, PT, R3, 0xbf, PT ;  /* 0x000000bf0300780c */ /* 0x000fe20003fc4070 */
[----:B-1----:R-:W-:-:S05]  /*51e0*/  FADD.FTZ R110, R111, R0 ;  /* 0x000000006f6e7221 */ /* 0x002fca0000010000 */
        /* <DEDUP_REMOVED lines=10> */
[--C-:B------:R-:W-:Y:S01]  /*5290*/  FADD.FTZ R0, R117, -R108.reuse ;  /* 0x8000006c75007221 */ /* 0x100fe20000010000 */
[--C-:B------:R-:W-:Y:S01]  /*52a0*/  FADD.FTZ R111, R128, -R108.reuse ;  /* 0x8000006c806f7221 */ /* 0x100fe20000010000 */
[--C-:B------:R-:W-:Y:S01]  /*52b0*/  FADD.FTZ R115, R123, -R108.reuse ;  /* 0x8000006c7b737221 */ /* 0x100fe20000010000 */
[--C-:B------:R-:W-:Y:S01]  /*52c0*/  FADD.FTZ R113, R124, -R108.reuse ;  /* 0x8000006c7c717221 */ /* 0x100fe20000010000 */
[----:B------:R-:W-:Y:S01]  /*52d0*/  FFMA.FTZ R0, R0, R0, RZ ;  /* 0x0000000000007223 */ /* 0x000fe200000100ff */
[--C-:B------:R-:W-:Y:S01]  /*52e0*/  FADD.FTZ R110, R125, -R108.reuse ;  /* 0x8000006c7d6e7221 */ /* 0x100fe20000010000 */
[----:B------:R-:W-:Y:S02]  /*52f0*/  FADD.FTZ R112, R127, -R108 ;  /* 0x8000006c7f707221 */ /* 0x000fe40000010000 */
[----:B------:R-:W-:Y:S01]  /*5300*/  FFMA.FTZ R0, R111, R111, R0 ;  /* 0x0000006f6f007223 */ /* 0x000fe20000010000 */
        /* <DEDUP_REMOVED lines=98> */
.L_x_3355:
        /* <DEDUP_REMOVED lines=9> */
[----:B------:R-:W1:Y:S02]  /*59c0*/  @!P1 LDC.64 R110, c[0x0][0x3c0] ;  /* 0x0000f000ff6e9b82 */ /* 0x000e640000000a00 */
[----:B------:R-:W2:Y:S06]  /*59d0*/  MUFU.RSQ R170, R109 ;  /* 0x0000006d00aa7308 */ /* 0x000eac0000001400 */
[----:B0-----:R-:W0:Y:S01]  /*59e0*/  @!P1 LDC.64 R112, c[0x0][0x3c8] ;  /* 0x0000f200ff709b82 */ /* 0x001e220000000a00 */
[----:B-1----:R-:W-:-:S05]  /*59f0*/  @!P1 IMAD.WIDE R110, R116, 0x4, R110 ;  /* 0x00000004746e9825 */ /* 0x002fca00078e026e */
[----:B------:R1:W-:Y:S01]  /*5a00*/  @!P1 STG.E desc[UR6][R110.64], R108 ;  /* 0x0000006c6e009986 */ /* 0x0003e2000c101906 */
[----:B0-----:R-:W-:-:S05]  /*5a10*/  @!P1 IMAD.WIDE R112, R116, 0x4, R112 ;  /* 0x0000000474709825 */ /* 0x001fca00078e0270 */
[----:B--2---:R1:W-:Y:S01]  /*5a20*/  @!P1 STG.E desc[UR6][R112.64], R170 ;  /* 0x000000aa70009986 */ /* 0x0043e2000c101906 */
[----:B------:R-:W-:Y:S05]  /*5a30*/  @!P5 BRA `(.L_x_3332) ;  /* 0x00000004003cd947 */ /* 0x000fea0003800000 */
[--C-:B-1----:R-:W-:Y:S01]  /*5a40*/  FADD.FTZ R113, R152, -R0.reuse ;  /* 0x8000000098717221 */ /* 0x102fe20000010000 */
[----:B-----5:R-:W-:Y:S02]  /*5a50*/  HADD2.F32 R114, -RZ, R135.H1_H1 ;  /* 0x30000087ff727230 */ /* 0x020fe40000004100 */
[--C-:B------:R-:W-:Y:S01]  /*5a60*/  FADD.FTZ R109, R151, -R0.reuse ;  /* 0x80000000976d7221 */ /* 0x100fe20000010000 */
[----:B------:R-:W-:Y:S02]  /*5a70*/  HADD2.F32 R172, -RZ, R55.H1_H1 ;  /* 0x30000037ffac7230 */ /* 0x000fe40000004100 */
[C---:B------:R-:W-:Y:S01]  /*5a80*/  FMUL.FTZ R115, R170.reuse, R113 ;  /* 0x00000071aa737220 */ /* 0x040fe20000410000 */
[----:B------:R-:W-:Y:S01]  /*5a90*/  FADD.FTZ R113, R153, -R0 ;  /* 0x8000000099717221 */ /* 0x000fe20000010000 */
[----:B------:R-:W-:Y:S02]  /*5aa0*/  HADD2.F32 R108, -RZ, R135.H0_H0 ;  /* 0x20000087ff6c7230 */ /* 0x000fe40000004100 */
[----:B------:R-:W-:Y:S01]  /*5ab0*/  FMUL.FTZ R109, R170, R109 ;  /* 0x0000006daa6d7220 */ /* 0x000fe20000410000 */
[----:B------:R-:W-:-:S02]  /*5ac0*/  HADD2.F32 R110, -RZ, R55.H0_H0 ;  /* 0x20000037ff6e7230 */ /* 0x000fc40000004100 */
[----:B------:R-:W-:Y:S01]  /*5ad0*/  FFMA.FTZ R190, R115, R114, R172 ;  /* 0x0000007273be7223 */ /* 0x000fe200000100ac */
[----:B------:R-:W-:Y:S02]  /*5ae0*/  HADD2.F32 R112, -RZ, R107.H0_H0 ;  /* 0x2000006bff707230 */ /* 0x000fe40000004100 */
[----:B------:R-:W-:Y:S01]  /*5af0*/  FMUL.FTZ R171, R170, R113 ;  /* 0x00000071aaab7220 */ /* 0x000fe20000410000 */
[----:B------:R-:W-:Y:S02]  /*5b00*/  HADD2.F32 R111, -RZ, R35.H0_H0 ;  /* 0x20000023ff6f7230 */ /* 0x000fe40000004100 */
[----:B------:R-:W-:Y:S01]  /*5b10*/  FFMA.FTZ R185, R109, R108, R110 ;  /* 0x0000006c6db97223 */ /* 0x000fe2000001006e */
[----:B------:R-:W-:Y:S02]  /*5b20*/  HADD2.F32 R174, -RZ, R107.H1_H1 ;  /* 0x3000006bffae7230 */ /* 0x000fe40000004100 */
[----:B------:R-:W-:Y:S01]  /*5b30*/  FADD.FTZ R113, R126, -R0 ;  /* 0x800000007e717221 */ /* 0x000fe20000010000 */
[----:B------:R-:W-:-:S02]  /*5b40*/  HADD2.F32 R176, -RZ, R35.H1_H1 ;  /* 0x30000023ffb07230 */ /* 0x000fc40000004100 */
[----:B------:R-:W-:Y:S01]  /*5b50*/  FFMA.FTZ R187, R109, R112, R111 ;  /* 0x000000706dbb7223 */ /* 0x000fe2000001006f */
[----:B------:R-:W-:Y:S02]  /*5b60*/  HADD2.F32 R114, -RZ, R134.H1_H1 ;  /* 0x30000086ff727230 */ /* 0x000fe40000004100 */
[----:B------:R-:W-:Y:S01]  /*5b70*/  FADD.FTZ R109, R124, -R0 ;  /* 0x800000007c6d7221 */ /* 0x000fe20000010000 */
[----:B------:R-:W-:Y:S02]  /*5b80*/  HADD2.F32 R172, -RZ, R54.H1_H1 ;  /* 0x30000036ffac7230 */ /* 0x000fe40000004100 */
[----:B------:R-:W-:Y:S01]  /*5b90*/  FFMA.FTZ R192, R115, R174, R176 ;  /* 0x000000ae73c07223 */ /* 0x000fe200000100b0 */
[----:B------:R-:W-:Y:S02]  /*5ba0*/  HADD2.F32 R174, -RZ, R106.H1_H1 ;  /* 0x3000006affae7230 */ /* 0x000fe40000004100 */
[----:B------:R-:W-:Y:S01]  /*5bb0*/  FMUL.FTZ R115, R170, R113 ;  /* 0x00000071aa737220 */ /* 0x000fe20000410000 */
[----:B------:R-:W-:-:S02]  /*5bc0*/  HADD2.F32 R176, -RZ, R34.H1_H1 ;  /* 0x30000022ffb07230 */ /* 0x000fc40000004100 */
[C---:B------:R-:W-:Y:S01]  /*5bd0*/  FFMA.FTZ R186, R171.reuse, R114, R172 ;  /* 0x00000072abba7223 */ /* 0x040fe200000100ac */
[----:B------:R-:W-:Y:S02]  /*5be0*/  HADD2.F32 R114, -RZ, R133.H1_H1 ;  /* 0x30000085ff727230 */ /* 0x000fe40000004100 */
[----:B------:R-:W-:Y:S01]  /*5bf0*/  FMUL.FTZ R109, R170, R109 ;  /* 0x0000006daa6d7220 */ /* 0x000fe20000410000 */
[----:B------:R-:W-:Y:S02]  /*5c00*/  HADD2.F32 R172, -RZ, R53.H1_H1 ;  /* 0x30000035ffac7230 */ /* 0x000fe40000004100 */
[----:B------:R-:W-:Y:S01]  /*5c10*/  FFMA.FTZ R188, R171, R174, R176 ;  /* 0x000000aeabbc7223 */ /* 0x000fe200000100b0 */
[----:B------:R-:W-:Y:S01]  /*5c20*/  HADD2.F32 R108, -RZ, R134.H0_H0 ;  /* 0x20000086ff6c7230 */ /* 0x000fe20000004100 */
[----:B------:R-:W0:Y:S01]  /*5c30*/  LDC.64 R174, c[0x0][0x428] ;  /* 0x00010a00ffae7b82 */ /* 0x000e220000000a00 */
[----:B------:R-:W-:Y:S02]  /*5c40*/  HADD2.F32 R110, -RZ, R54.H0_H0 ;  /* 0x20000036ff6e7230 */ /* 0x000fe40000004100 */
[----:B------:R-:W-:Y:S01]  /*5c50*/  FFMA.FTZ R180, R115, R114, R172 ;  /* 0x0000007273b47223 */ /* 0x000fe200000100ac */
[----:B------:R-:W-:-:S02]  /*5c60*/  HADD2.F32 R112, -RZ, R106.H0_H0 ;  /* 0x2000006aff707230 */ /* 0x000fc40000004100 */
[----:B------:R-:W-:Y:S01]  /*5c70*/  FADD.FTZ R113, R128, -R0 ;  /* 0x8000000080717221 */ /* 0x000fe20000010000 */
[----:B------:R-:W-:Y:S02]  /*5c80*/  HADD2.F32 R111, -RZ, R34.H0_H0 ;  /* 0x20000022ff6f7230 */ /* 0x000fe40000004100 */
[C---:B------:R-:W-:Y:S01]  /*5c90*/  FFMA.FTZ R181, R109.reuse, R108, R110 ;  /* 0x0000006c6db57223 */ /* 0x040fe2000001006e */
[----:B------:R-:W-:Y:S01]  /*5ca0*/  HADD2.F32 R108, -RZ, R133.H0_H0 ;  /* 0x20000085ff6c7230 */ /* 0x000fe20000004100 */
[----:B------:R-:W1:Y:S01]  /*5cb0*/  LDC.64 R172, c[0x0][0x430] ;  /* 0x00010c00ffac7b82 */ /* 0x000e620000000a00 */
[----:B------:R-:W-:Y:S02]  /*5cc0*/  HADD2.F32 R110, -RZ, R53.H0_H0 ;  /* 0x20000035ff6e7230 */ /* 0x000fe40000004100 */
[----:B------:R-:W-:Y:S01]  /*5cd0*/  FFMA.FTZ R183, R109, R112, R111 ;  /* 0x000000706db77223 */ /* 0x000fe2000001006f */
[----:B------:R-:W-:Y:S01]  /*5ce0*/  FADD.FTZ R109, R123, -R0 ;  /* 0x800000007b6d7221 */ /* 0x000fe20000010000 */
[----:B------:R-:W-:-:S02]  /*5cf0*/  HADD2.F32 R112, -RZ, R105.H0_H0 ;  /* 0x20000069ff707230 */ /* 0x000fc40000004100 */
[C---:B------:R-:W-:Y:S01]  /*5d00*/  FMUL.FTZ R113, R170.reuse, R113 ;  /* 0x00000071aa717220 */ /* 0x040fe20000410000 */
[----:B------:R-:W-:Y:S02]  /*5d10*/  HADD2.F32 R111, -RZ, R33.H0_H0 ;  /* 0x20000021ff6f7230 */ /* 0x000fe40000004100 */
[----:B------:R-:W-:Y:S01]  /*5d20*/  FMUL.FTZ R109, R170, R109 ;  /* 0x0000006daa6d7220 */ /* 0x000fe20000410000 */
[----:B------:R-:W-:Y:S02]  /*5d30*/  HADD2.F32 R182, -RZ, R105.H1_H1 ;  /* 0x30000069ffb67230 */ /* 0x000fe40000004100 */
[----:B------:R-:W-:Y:S02]  /*5d40*/  HADD2.F32 R184, -RZ, R33.H1_H1 ;  /* 0x30000021ffb87230 */ /* 0x000fe40000004100 */
[C---:B------:R-:W-:Y:S01]  /*5d50*/  FFMA.FTZ R177, R109.reuse, R108, R110 ;  /* 0x0000006c6db17223 */ /* 0x040fe2000001006e */
[----:B------:R-:W-:Y:S01]  /*5d60*/  FFMA.FTZ R179, R109, R112, R111 ;  /* 0x000000706db37223 */ /* 0x000fe2000001006f */
[----:B------:R-:W-:Y:S01]  /*5d70*/  FADD.FTZ R109, R117, -R0 ;  /* 0x80000000756d7221 */ /* 0x000fe20000010000 */
[----:B------:R-:W-:-:S02]  /*5d80*/  HADD2.F32 R108, -RZ, R132.H0_H0 ;  /* 0x20000084ff6c7230 */ /* 0x000fc40000004100 */
[----:B------:R-:W-:Y:S01]  /*5d90*/  FFMA.FTZ R182, R115, R182, R184 ;  /* 0x000000b673b67223 */ /* 0x000fe200000100b8 */
[----:B------:R-:W-:Y:S02]  /*5da0*/  HADD2.F32 R110, -RZ, R52.H0_H0 ;  /* 0x20000034ff6e7230 */ /* 0x000fe40000004100 */
[----:B------:R-:W-:Y:S01]  /*5db0*/  FMUL.FTZ R109, R170, R109 ;  /* 0x0000006daa6d7220 */ /* 0x000fe20000410000 */
[----:B------:R-:W-:Y:S02]  /*5dc0*/  HADD2.F32 R114, -RZ, R132.H1_H1 ;  /* 0x30000084ff727230 */ /* 0x000fe40000004100 */
[----:B------:R-:W-:Y:S02]  /*5dd0*/  HADD2.F32 R176, -RZ, R52.H1_H1 ;  /* 0x30000034ffb07230 */ /* 0x000fe40000004100 */
[----:B------:R-:W-:Y:S01]  /*5de0*/  FFMA.FTZ R108, R109, R108, R110 ;  /* 0x0000006c6d6c7223 */ /* 0x000fe2000001006e */
[----:B------:R-:W-:Y:S01]  /*5df0*/  HADD2.F32 R112, -RZ, R104.H0_H0 ;  /* 0x20000068ff707230 */ /* 0x000fe20000004100 */
[----:B------:R-:W-:Y:S01]  /*5e00*/  F2FP.F16.F32.PACK_AB R110, R186, R181 ;  /* 0x000000b5ba6e723e */ /* 0x000fe200000000ff */
[----:B------:R-:W-:-:S02]  /*5e10*/  HADD2.F32 R111, -RZ, R32.H0_H0 ;  /* 0x20000020ff6f7230 */ /* 0x000fc40000004100 */
[----:B------:R-:W-:Y:S01]  /*5e20*/  FFMA.FTZ R115, R113, R114, R176 ;  /* 0x0000007271737223 */ /* 0x000fe200000100b0 */
[----:B------:R-:W-:Y:S01]  /*5e30*/  HADD2.F32 R178, -RZ, R104.H1_H1 ;  /* 0x30000068ffb27230 */ /* 0x000fe20000004100 */
[----:B------:R-:W-:Y:S01]  /*5e40*/  F2FP.F16.F32.PACK_AB R114, R188, R183 ;  /* 0x000000b7bc72723e */ /* 0x000fe200000000ff */
[----:B------:R-:W-:Y:S02]  /*5e50*/  HADD2.F32 R171, -RZ, R32.H1_H1 ;  /* 0x30000020ffab7230 */ /* 0x000fe40000004100 */
[----:B------:R-:W-:Y:S01]  /*5e60*/  FFMA.FTZ R112, R109, R112, R111 ;  /* 0x000000706d707223 */ /* 0x000fe2000001006f */
[----:B------:R-:W-:Y:S01]  /*5e70*/  F2FP.F16.F32.PACK_AB R111, R190, R185 ;  /* 0x000000b9be6f723e */ /* 0x000fe200000000ff */
[----:B0-----:R-:W-:Y:S01]  /*5e80*/  IMAD.WIDE.U32 R174, R169, 0x10, R174 ;  /* 0x00000010a9ae7825 */ /* 0x001fe200078e00ae */
[----:B------:R-:W-:-:S03]  /*5e90*/  F2FP.F16.F32.PACK_AB R109, R180, R177 ;  /* 0x000000b1b46d723e */ /* 0x000fc600000000ff */
[----:B------:R-:W-:Y:S01]  /*5ea0*/  FFMA.FTZ R171, R113, R178, R171 ;  /* 0x000000b271ab7223 */ /* 0x000fe200000100ab */
[----:B------:R-:W-:Y:S01]  /*5eb0*/  F2FP.F16.F32.PACK_AB R108, R115, R108 ;  /* 0x0000006c736c723e */ /* 0x000fe200000000ff */
[----:B-1----:R-:W-:Y:S01]  /*5ec0*/  IMAD.WIDE.U32 R172, R169, 0x10, R172 ;  /* 0x00000010a9ac7825 */ /* 0x002fe200078e00ac */
[----:B------:R-:W-:Y:S02]  /*5ed0*/  F2FP.F16.F32.PACK_AB R115, R192, R187 ;  /* 0x000000bbc073723e */ /* 0x000fe400000000ff */
[----:B------:R-:W-:Y:S01]  /*5ee0*/  F2FP.F16.F32.PACK_AB R113, R182, R179 ;  /* 0x000000b3b671723e */ /* 0x000fe200000000ff */
[----:B------:R0:W-:Y:S01]  /*5ef0*/  STG.E.128 desc[UR6][R174.64], R108 ;  /* 0x0000006cae007986 */ /* 0x0001e2000c101d06 */
[----:B------:R-:W-:Y:S02]  /*5f00*/  F2FP.F16.F32.PACK_AB R112, R171, R112 ;  /* 0x00000070ab70723e */ /* 0x000fe400000000ff */
[----:B------:R-:W-:-:S03]  /*5f10*/  IADD3 R169, PT, PT, R169, 0x20, RZ ;  /* 0x00000020a9a97810 */ /* 0x000fc60007ffe0ff */
[----:B------:R0:W-:Y:S04]  /*5f20*/  STG.E.128 desc[UR6][R172.64], R112 ;  /* 0x00000070ac007986 */ /* 0x0001e8000c101d06 */
.L_x_3332:
[----:B------:R-:W-:Y:S05]  /*5f30*/  BSYNC.RECONVERGENT B0 ;  /* 0x0000000000007941 */ /* 0x000fea0003800200 */
.L_x_3331:
[----:B------:R-:W-:Y:S01]  /*5f40*/  ISETP.GE.U32.AND P0, PT, R3, 0x40, PT ;  /* 0x000000400300780c */ /* 0x000fe20003f06070 */
[----:B------:R-:W-:-:S12]  /*5f50*/  BSSY.RECONVERGENT B0, `(.L_x_3333) ;  /* 0x0000051000007945 */ /* 0x000fd80003800200 */
[----:B------:R-:W-:Y:S05]  /*5f60*/  @!P0 BRA `(.L_x_3334) ;  /* 0x00000004003c8947 */ /* 0x000fea0003800000 */
[--C-:B01----:R-:W-:Y:S01]  /*5f70*/  FADD.FTZ R113, R156, -R0.reuse ;  /* 0x800000009c717221 */ /* 0x103fe20000010000 */
[----:B-----5:R-:W-:Y:S02]  /*5f80*/  HADD2.F32 R114, -RZ, R103.H1_H1 ;  /* 0x30000067ff727230 */ /* 0x020fe40000004100 */
[--C-:B------:R-:W-:Y:S01]  /*5f90*/  FADD.FTZ R109, R155, -R0.reuse ;  /* 0x800000009b6d7221 */ /* 0x100fe20000010000 */
[----:B------:R-:W-:Y:S02]  /*5fa0*/  HADD2.F32 R172, -RZ, R59.H1_H1 ;  /* 0x3000003bffac7230 */ /* 0x000fe40000004100 */
[----:B------:R-:W-:Y:S01]  /*5fb0*/  FMUL.FTZ R115, R170, R113 ;  /* 0x00000071aa737220 */ /* 0x000fe20000410000 */
        /* <DEDUP_REMOVED lines=74> */
.L_x_3334:
[----:B------:R-:W-:Y:S05]  /*6460*/  BSYNC.RECONVERGENT B0 ;  /* 0x0000000000007941 */ /* 0x000fea0003800200 */
.L_x_3333:
[----:B------:R-:W-:Y:S01]  /*6470*/  ISETP.GE.U32.AND P0, PT, R3, 0x60, PT ;  /* 0x000000600300780c */ /* 0x000fe20003f06070 */
[----:B------:R-:W-:-:S12]  /*6480*/  BSSY.RECONVERGENT B0, `(.L_x_3335) ;  /* 0x0000051000007945 */ /* 0x000fd80003800200 */
[----:B------:R-:W-:Y:S05]  /*6490*/  @!P0 BRA `(.L_x_3336) ;  /* 0x00000004003c8947 */ /* 0x000fea0003800000 */
[--C-:B012---:R-:W-:Y:S01]  /*64a0*/  FADD.FTZ R113, R160, -R0.reuse ;  /* 0x80000000a0717221 */ /* 0x107fe20000010000 */
        /* <DEDUP_REMOVED lines=78> */
.L_x_3336:
[----:B------:R-:W-:Y:S05]  /*6990*/  BSYNC.RECONVERGENT B0 ;  /* 0x0000000000007941 */ /* 0x000fea0003800200 */
.L_x_3335:
[----:B------:R-:W-:Y:S01]  /*69a0*/  ISETP.GE.U32.AND P0, PT, R3, 0x80, PT ;  /* 0x000000800300780c */ /* 0x000fe20003f06070 */
[----:B------:R-:W-:-:S12]  /*69b0*/  BSSY.RECONVERGENT B0, `(.L_x_3337) ;  /* 0x0000051000007945 */ /* 0x000fd80003800200 */
[----:B------:R-:W-:Y:S05]  /*69c0*/  @!P0 BRA `(.L_x_3338) ;  /* 0x00000004003c8947 */ /* 0x000fea0003800000 */
[--C-:B0123--:R-:W-:Y:S01]  /*69d0*/  FADD.FTZ R113, R162, -R0.reuse ;  /* 0x80000000a2717221 */ /* 0x10ffe20000010000 */
        /* <DEDUP_REMOVED lines=78> */
.L_x_3338:
[----:B------:R-:W-:Y:S05]  /*6ec0*/  BSYNC.RECONVERGENT B0 ;  /* 0x0000000000007941 */ /* 0x000fea0003800200 */
.L_x_3337:
[----:B------:R-:W-:Y:S01]  /*6ed0*/  ISETP.GE.U32.AND P0, PT, R3, 0xa0, PT ;  /* 0x000000a00300780c */ /* 0x000fe20003f06070 */
[----:B------:R-:W-:-:S12]  /*6ee0*/  BSSY.RECONVERGENT B0, `(.L_x_3339) ;  /* 0x0000051000007945 */ /* 0x000fd80003800200 */
[----:B------:R-:W-:Y:S05]  /*6ef0*/  @!P0 BRA `(.L_x_3340) ;  /* 0x00000004003c8947 */ /* 0x000fea0003800000 */
[--C-:B01234-:R-:W-:Y:S01]  /*6f00*/  FADD.FTZ R113, R166, -R0.reuse ;  /* 0x80000000a6717221 */ /* 0x11ffe20000010000 */
        /* <DEDUP_REMOVED lines=78> */
.L_x_3340:
[----:B------:R-:W-:Y:S05]  /*73f0*/  BSYNC.RECONVERGENT B0 ;  /* 0x0000000000007941 */ /* 0x000fea0003800200 */
.L_x_3339:
[----:B------:R-:W-:Y:S01]  /*7400*/  ISETP.GE.U32.AND P0, PT, R3, 0xc0, PT ;  /* 0x000000c00300780c */ /* 0x000fe20003f06070 */
[----:B------:R-:W-:-:S12]  /*7410*/  BSSY.RECONVERGENT B0, `(.L_x_3341) ;  /* 0x0000050000007945 */ /* 0x000fd80003800200 */
[----:B------:R-:W-:Y:S05]  /*7420*/  @!P0 BRA `(.L_x_3342) ;  /* 0x0000000400388947 */ /* 0x000fea0003800000 */
[--C-:B0-234-:R-:W-:Y:S01]  /*7430*/  FADD.FTZ R109, R122, -R0.reuse ;  /* 0x800000007a6d7221 */ /* 0x11dfe20000010000 */
[--C-:B-1----:R-:W-:Y:S01]  /*7440*/  FADD.FTZ R111, R147, -R0.reuse ;  /* 0x80000000936f7221 */ /* 0x102fe20000010000 */
[--C-:B------:R-:W-:Y:S01]  /*7450*/  FADD.FTZ R113, R148, -R0.reuse ;  /* 0x8000000094717221 */ /* 0x100fe20000010000 */
[--C-:B------:R-:W-:Y:S01]  /*7460*/  FADD.FTZ R115, R149, -R0.reuse ;  /* 0x8000000095737221 */ /* 0x100fe20000010000 */
[--C-:B------:R-:W-:Y:S01]  /*7470*/  FADD.FTZ R173, R150, -R0.reuse ;  /* 0x8000000096ad7221 */ /* 0x100fe20000010000 */
[--C-:B------:R-:W-:Y:S01]  /*7480*/  FADD.FTZ R175, R165, -R0.reuse ;  /* 0x80000000a5af7221 */ /* 0x100fe20000010000 */
[--C-:B------:R-:W-:Y:S01]  /*7490*/  FADD.FTZ R183, R167, -R0.reuse ;  /* 0x80000000a7b77221 */ /* 0x100fe20000010000 */
[----:B------:R-:W-:Y:S01]  /*74a0*/  FADD.FTZ R185, R168, -R0 ;  /* 0x80000000a8b97221 */ /* 0x000fe20000010000 */
[----:B-----5:R-:W-:Y:S02]  /*74b0*/  HADD2.F32 R0, -RZ, R24.H0_H0 ;  /* 0x20000018ff007230 */ /* 0x020fe40000004100 */
[----:B------:R-:W-:Y:S01]  /*74c0*/  FMUL.FTZ R109, R170, R109 ;  /* 0x0000006daa6d7220 */ /* 0x000fe20000410000 */
[----:B------:R-:W-:-:S02]  /*74d0*/  HADD2.F32 R108, -RZ, R20.H0_H0 ;  /* 0x20000014ff6c7230 */ /* 0x000fc40000004100 */
[C---:B------:R-:W-:Y:S01]  /*74e0*/  FMUL.FTZ R111, R170.reuse, R111 ;  /* 0x0000006faa6f7220 */ /* 0x040fe20000410000 */
[C---:B------:R-:W-:Y:S01]  /*74f0*/  FMUL.FTZ R171, R170.reuse, R113 ;  /* 0x00000071aaab7220 */ /* 0x040fe20000410000 */
[C---:B------:R-:W-:Y:S01]  /*7500*/  FMUL.FTZ R177, R170.reuse, R115 ;  /* 0x00000073aab17220 */ /* 0x040fe20000410000 */
[C---:B------:R-:W-:Y:S01]  /*7510*/  FMUL.FTZ R179, R170.reuse, R173 ;  /* 0x000000adaab37220 */ /* 0x040fe20000410000 */
[C---:B------:R-:W-:Y:S01]  /*7520*/  FMUL.FTZ R181, R170.reuse, R175 ;  /* 0x000000afaab57220 */ /* 0x040fe20000410000 */
[C---:B------:R-:W-:Y:S01]  /*7530*/  FMUL.FTZ R183, R170.reuse, R183 ;  /* 0x000000b7aab77220 */ /* 0x040fe20000410000 */
[----:B------:R-:W-:Y:S01]  /*7540*/  FMUL.FTZ R185, R170, R185 ;  /* 0x000000b9aab97220 */ /* 0x000fe20000410000 */
[----:B------:R-:W-:Y:S01]  /*7550*/  FFMA.FTZ R0, R109, R0, R108 ;  /* 0x000000006d007223 */ /* 0x000fe2000001006c */
[----:B------:R-:W-:Y:S02]  /*7560*/  HADD2.F32 R108, -RZ, R28.H0_H0 ;  /* 0x2000001cff6c7230 */ /* 0x000fe40000004100 */
[----:B------:R-:W-:-:S02]  /*7570*/  HADD2.F32 R110, -RZ, R16.H0_H0 ;  /* 0x20000010ff6e7230 */ /* 0x000fc40000004100 */
[----:B------:R-:W-:Y:S02]  /*7580*/  HADD2.F32 R114, -RZ, R24.H1_H1 ;  /* 0x30000018ff727230 */ /* 0x000fe40000004100 */
[----:B------:R-:W-:Y:S02]  /*7590*/  HADD2.F32 R170, -RZ, R20.H1_H1 ;  /* 0x30000014ffaa7230 */ /* 0x000fe40000004100 */
[----:B------:R-:W-:Y:S01]  /*75a0*/  FFMA.FTZ R112, R109, R108, R110 ;  /* 0x0000006c6d707223 */ /* 0x000fe2000001006e */
[----:B------:R-:W-:Y:S01]  /*75b0*/  HADD2.F32 R172, -RZ, R28.H1_H1 ;  /* 0x3000001cffac7230 */ /* 0x000fe20000004100 */
[----:B------:R-:W0:Y:S01]  /*75c0*/  LDC.64 R108, c[0x0][0x430] ;  /* 0x00010c00ff6c7b82 */ /* 0x000e220000000a00 */
[----:B------:R-:W-:Y:S02]  /*75d0*/  HADD2.F32 R115, -RZ, R16.H1_H1 ;  /* 0x30000010ff737230 */ /* 0x000fe40000004100 */
[----:B------:R-:W-:Y:S01]  /*75e0*/  FFMA.FTZ R113, R111, R114, R170 ;  /* 0x000000726f717223 */ /* 0x000fe200000100aa */
[----:B------:R-:W-:-:S02]  /*75f0*/  HADD2.F32 R174, -RZ, R25.H0_H0 ;  /* 0x20000019ffae7230 */ /* 0x000fc40000004100 */
[----:B------:R-:W-:Y:S02]  /*7600*/  HADD2.F32 R176, -RZ, R21.H0_H0 ;  /* 0x20000015ffb07230 */ /* 0x000fe40000004100 */
[----:B------:R-:W-:Y:S01]  /*7610*/  FFMA.FTZ R175, R111, R172, R115 ;  /* 0x000000ac6faf7223 */ /* 0x000fe20000010073 */
[----:B------:R-:W-:Y:S01]  /*7620*/  HADD2.F32 R178, -RZ, R29.H0_H0 ;  /* 0x2000001dffb27230 */ /* 0x000fe20000004100 */
[----:B------:R-:W1:Y:S01]  /*7630*/  LDC.64 R110, c[0x0][0x428] ;  /* 0x00010a00ff6e7b82 */ /* 0x000e620000000a00 */
[----:B------:R-:W-:Y:S02]  /*7640*/  HADD2.F32 R173, -RZ, R17.H0_H0 ;  /* 0x20000011ffad7230 */ /* 0x000fe40000004100 */
[----:B------:R-:W-:Y:S01]  /*7650*/  FFMA.FTZ R174, R171, R174, R176 ;  /* 0x000000aeabae7223 */ /* 0x000fe200000100b0 */
[----:B------:R-:W-:Y:S01]  /*7660*/  HADD2.F32 R114, -RZ, R25.H1_H1 ;  /* 0x30000019ff727230 */ /* 0x000fe20000004100 */
[----:B------:R-:W-:Y:S01]  /*7670*/  F2FP.F16.F32.PACK_AB R112, R175, R112 ;  /* 0x00000070af70723e */ /* 0x000fe200000000ff */
[----:B------:R-:W-:-:S02]  /*7680*/  HADD2.F32 R170, -RZ, R21.H1_H1 ;  /* 0x30000015ffaa7230 */ /* 0x000fc40000004100 */
[----:B------:R-:W-:Y:S01]  /*7690*/  FFMA.FTZ R178, R171, R178, R173 ;  /* 0x000000b2abb27223 */ /* 0x000fe200000100ad */
[----:B------:R-:W-:Y:S02]  /*76a0*/  HADD2.F32 R176, -RZ, R26.H0_H0 ;  /* 0x2000001affb07230 */ /* 0x000fe40000004100 */
[----:B------:R-:W-:Y:S02]  /*76b0*/  HADD2.F32 R180, -RZ, R22.H0_H0 ;  /* 0x20000016ffb47230 */ /* 0x000fe40000004100 */
[----:B------:R-:W-:Y:S01]  /*76c0*/  FFMA.FTZ R115, R177, R114, R170 ;  /* 0x00000072b1737223 */ /* 0x000fe200000100aa */
[----:B------:R-:W-:Y:S02]  /*76d0*/  HADD2.F32 R182, -RZ, R30.H0_H0 ;  /* 0x2000001effb67230 */ /* 0x000fe40000004100 */
[----:B------:R-:W-:Y:S02]  /*76e0*/  HADD2.F32 R173, -RZ, R18.H0_H0 ;  /* 0x20000012ffad7230 */ /* 0x000fe40000004100 */
[----:B------:R-:W-:Y:S01]  /*76f0*/  FFMA.FTZ R176, R179, R176, R180 ;  /* 0x000000b0b3b07223 */ /* 0x000fe200000100b4 */
[----:B------:R-:W-:-:S02]  /*7700*/  HADD2.F32 R172, -RZ, R29.H1_H1 ;  /* 0x3000001dffac7230 */ /* 0x000fc40000004100 */
[----:B------:R-:W-:Y:S02]  /*7710*/  HADD2.F32 R171, -RZ, R17.H1_H1 ;  /* 0x30000011ffab7230 */ /* 0x000fe40000004100 */
[----:B------:R-:W-:Y:S01]  /*7720*/  FFMA.FTZ R114, R179, R182, R173 ;  /* 0x000000b6b3727223 */ /* 0x000fe200000100ad */
[----:B------:R-:W-:Y:S02]  /*7730*/  HADD2.F32 R184, -RZ, R26.H1_H1 ;  /* 0x3000001affb87230 */ /* 0x000fe40000004100 */
[----:B------:R-:W-:Y:S02]  /*7740*/  HADD2.F32 R186, -RZ, R22.H1_H1 ;  /* 0x30000016ffba7230 */ /* 0x000fe40000004100 */
[----:B------:R-:W-:Y:S01]  /*7750*/  FFMA.FTZ R177, R177, R172, R171 ;  /* 0x000000acb1b17223 */ /* 0x000fe200000100ab */
[----:B------:R-:W-:Y:S02]  /*7760*/  HADD2.F32 R180, -RZ, R27.H0_H0 ;  /* 0x2000001bffb47230 */ /* 0x000fe40000004100 */
[----:B------:R-:W-:-:S02]  /*7770*/  HADD2.F32 R182, -RZ, R23.H0_H0 ;  /* 0x20000017ffb67230 */ /* 0x000fc40000004100 */
[----:B------:R-:W-:Y:S01]  /*7780*/  FFMA.FTZ R179, R181, R184, R186 ;  /* 0x000000b8b5b37223 */ /* 0x000fe200000100ba */
[----:B------:R-:W-:Y:S02]  /*7790*/  HADD2.F32 R184, -RZ, R31.H0_H0 ;  /* 0x2000001fffb87230 */ /* 0x000fe40000004100 */
[----:B------:R-:W-:Y:S02]  /*77a0*/  HADD2.F32 R171, -RZ, R19.H0_H0 ;  /* 0x20000013ffab7230 */ /* 0x000fe40000004100 */
[C---:B------:R-:W-:Y:S01]  /*77b0*/  FFMA.FTZ R180, R183.reuse, R180, R182 ;  /* 0x000000b4b7b47223 */ /* 0x040fe200000100b6 */
[----:B------:R-:W-:Y:S02]  /*77c0*/  HADD2.F32 R186, -RZ, R27.H1_H1 ;  /* 0x3000001bffba7230 */ /* 0x000fe40000004100 */
[----:B------:R-:W-:Y:S02]  /*77d0*/  HADD2.F32 R188, -RZ, R23.H1_H1 ;  /* 0x30000017ffbc7230 */ /* 0x000fe40000004100 */
[----:B------:R-:W-:Y:S01]  /*77e0*/  FFMA.FTZ R184, R183, R184, R171 ;  /* 0x000000b8b7b87223 */ /* 0x000fe200000100ab */
[----:B------:R-:W-:-:S02]  /*77f0*/  HADD2.F32 R170, -RZ, R30.H1_H1 ;  /* 0x3000001effaa7230 */ /* 0x000fc40000004100 */
[----:B------:R-:W-:Y:S02]  /*7800*/  HADD2.F32 R172, -RZ, R18.H1_H1 ;  /* 0x30000012ffac7230 */ /* 0x000fe40000004100 */
[----:B------:R-:W-:Y:S01]  /*7810*/  FFMA.FTZ R183, R185, R186, R188 ;  /* 0x000000bab9b77223 */ /* 0x000fe200000100bc */
[----:B------:R-:W-:Y:S02]  /*7820*/  HADD2.F32 R190, -RZ, R31.H1_H1 ;  /* 0x3000001fffbe7230 */ /* 0x000fe40000004100 */
[----:B------:R-:W-:Y:S02]  /*7830*/  HADD2.F32 R173, -RZ, R19.H1_H1 ;  /* 0x30000013ffad7230 */ /* 0x000fe40000004100 */
[----:B------:R-:W-:Y:S01]  /*7840*/  FFMA.FTZ R181, R181, R170, R172 ;  /* 0x000000aab5b57223 */ /* 0x000fe200000100ac */
[----:B-1----:R-:W-:Y:S01]  /*7850*/  IMAD.WIDE.U32 R170, R169, 0x10, R110 ;  /* 0x00000010a9aa7825 */ /* 0x002fe200078e006e */
[----:B------:R-:W-:-:S03]  /*7860*/  F2FP.F16.F32.PACK_AB R110, R179, R176 ;  /* 0x000000b0b36e723e */ /* 0x000fc600000000ff */
[----:B------:R-:W-:Y:S01]  /*7870*/  FFMA.FTZ R185, R185, R190, R173 ;  /* 0x000000beb9b97223 */ /* 0x000fe200000100ad */
[----:B0-----:R-:W-:Y:S01]  /*7880*/  IMAD.WIDE.U32 R172, R169, 0x10, R108 ;  /* 0x00000010a9ac7825 */ /* 0x001fe200078e006c */
[----:B------:R-:W-:Y:S02]  /*7890*/  F2FP.F16.F32.PACK_AB R109, R115, R174 ;  /* 0x000000ae736d723e */ /* 0x000fe400000000ff */
[----:B------:R-:W-:Y:S02]  /*78a0*/  F2FP.F16.F32.PACK_AB R108, R113, R0 ;  /* 0x00000000716c723e */ /* 0x000fe400000000ff */
[----:B------:R-:W-:Y:S02]  /*78b0*/  F2FP.F16.F32.PACK_AB R111, R183, R180 ;  /* 0x000000b4b76f723e */ /* 0x000fe400000000ff */
[----:B------:R-:W-:Y:S02]  /*78c0*/  F2FP.F16.F32.PACK_AB R115, R185, R184 ;  /* 0x000000b8b973723e */ /* 0x000fe400000000ff */
[----:B------:R-:W-:Y:S01]  /*78d0*/  F2FP.F16.F32.PACK_AB R114, R181, R114 ;  /* 0x00000072b572723e */ /* 0x000fe200000000ff */
[----:B------:R0:W-:Y:S01]  /*78e0*/  STG.E.128 desc[UR6][R170.64], R108 ;  /* 0x0000006caa007986 */ /* 0x0001e2000c101d06 */
[----:B------:R-:W-:-:S05]  /*78f0*/  F2FP.F16.F32.PACK_AB R113, R177, R178 ;  /* 0x000000b2b171723e */ /* 0x000fca00000000ff */
[----:B------:R0:W-:Y:S02]  /*7900*/  STG.E.128 desc[UR6][R172.64], R112 ;  /* 0x00000070ac007986 */ /* 0x0001e4000c101d06 */
.L_x_3342:
[----:B------:R-:W-:Y:S05]  /*7910*/  BSYNC.RECONVERGENT B0 ;  /* 0x0000000000007941 */ /* 0x000fea0003800200 */
.L_x_3341:
[----:B01234-:R-:W0:Y:S02]  /*7920*/  LDC.64 R108, c[0x0][0x380] ;  /* 0x0000e000ff6c7b82 */ /* 0x01fe240000000a00 */
[----:B0-----:R-:W-:-:S04]  /*7930*/  LEA R116, R108, R116, 0x2 ;  /* 0x000000746c747211 */ /* 0x001fc800078e10ff */
[----:B------:R-:W-:-:S13]  /*7940*/  ISETP.GE.AND P0, PT, R116, R109, PT ;  /* 0x0000006d7400720c */ /* 0x000fda0003f06270 */
[----:B------:R-:W-:Y:S05]  /*7950*/  @!P0 BRA `(.L_x_3343) ;  /* 0xffffff9c00e48947 */ /* 0x000fea000383ffff */
[----:B------:R-:W-:Y:S05]  /*7960*/  EXIT ;  /* 0x000000000000794d */ /* 0x000fea0003800000 */
.L_x_3330:
[----:B------:R-:W-:Y:S01]  /*7970*/  HFMA2 R173, -RZ, RZ, 0, 5.9604644775390625e-08 ;  /* 0x00000001ffad7431 */ /* 0x000fe200000001ff */
[----:B------:R-:W-:Y:S01]  /*7980*/  BSSY B0, `(.L_x_3344) ;  /* 0x0000007000007945 */ /* 0x000fe20003800000 */
[----:B------:R-:W-:Y:S02]  /*7990*/  MOV R172, R111 ;  /* 0x0000006f00ac7202 */ /* 0x000fe40000000f00 */
[----:B------:R-:W-:Y:S02]  /*79a0*/  MOV R174, 0x1f ;  /* 0x0000001f00ae7802 */ /* 0x000fe40000000f00 */
[----:B------:R-:W-:-:S07]  /*79b0*/  MOV R171, 0xffffffff ;  /* 0xffffffff00ab7802 */ /* 0x000fce0000000f00 */
[----:B0----5:R-:W-:Y:S05]  /*79c0*/  WARPSYNC.COLLECTIVE R171, `(.L_x_3345) ;  /* 0x00000000ab087348 */ /* 0x021fea0003c00000 */
[----:B0-----:R0:W1:Y:S02]  /*79d0*/  SHFL.BFLY P6, R115, R172, R173, R174 ;  /* 0x0c0000adac737389 */ /* 0x00106400000c00ae */
[----:B01---5:R-:W-:Y:S05]  /*79e0*/  ENDCOLLECTIVE ;  /* 0x000000000000791b */ /* 0x023fea0003800000 */
.L_x_3345:
[----:B------:R-:W-:Y:S05]  /*79f0*/  BSYNC B0 ;  /* 0x0000000000007941 */ /* 0x000fea0003800000 */
.L_x_3344:
[----:B------:R-:W-:Y:S01]  /*7a00*/  MOV R0, R115 ;  /* 0x0000007300007202 */ /* 0x000fe20000000f00 */
[----:B------:R-:W-:Y:S01]  /*7a10*/  HFMA2 R173, -RZ, RZ, 0, 1.1920928955078125e-07 ;  /* 0x00000002ffad7431 */ /* 0x000fe200000001ff */
[----:B------:R-:W-:Y:S02]  /*7a20*/  MOV R174, 0x1f ;  /* 0x0000001f00ae7802 */ /* 0x000fe40000000f00 */
[----:B------:R-:W-:Y:S01]  /*7a30*/  MOV R171, 0xffffffff ;  /* 0xffffffff00ab7802 */ /* 0x000fe20000000f00 */
[----:B------:R-:W-:-:S05]  /*7a40*/  FADD.FTZ R110, R111, R0 ;  /* 0x000000006f6e7221 */ /* 0x000fca0000010000 */
[----:B------:R-:W-:-:S07]  /*7a50*/  MOV R172, R110 ;  /* 0x0000006e00ac7202 */ /* 0x000fce0000000f00 */
[----:B------:R-:W-:Y:S05]  /*7a60*/  WARPSYNC.COLLECTIVE R171, `(.L_x_3346) ;  /* 0x00000000ab087348 */ /* 0x000fea0003c00000 */
[----:B------:R0:W1:Y:S02]  /*7a70*/  SHFL.BFLY P6, R115, R172, R173, R174 ;  /* 0x0c0000adac737389 */ /* 0x00006400000c00ae */
[----:B01----:R-:W-:Y:S05]  /*7a80*/  ENDCOLLECTIVE ;  /* 0x000000000000791b */ /* 0x003fea0003800000 */
.L_x_3346:
[----:B------:R-:W-:Y:S01]  /*7a90*/  HFMA2 R173, -RZ, RZ, 0, 2.384185791015625e-07 ;  /* 0x00000004ffad7431 */ /* 0x000fe200000001ff */
[----:B------:R-:W-:-:S05]  /*7aa0*/  MOV R109, R115 ;  /* 0x00000073006d7202 */ /* 0x000fca0000000f00 */
[----:B------:R-:W-:-:S05]  /*7ab0*/  FADD.FTZ R112, R110, R109 ;  /* 0x0000006d6e707221 */ /* 0x000fca0000010000 */
[----:B------:R-:W-:-:S07]  /*7ac0*/  MOV R172, R112 ;  /* 0x0000007000ac7202 */ /* 0x000fce0000000f00 */
[----:B------:R-:W-:Y:S05]  /*7ad0*/  WARPSYNC.COLLECTIVE R171, `(.L_x_3347) ;  /* 0x00000000ab087348 */ /* 0x000fea0003c00000 */
[----:B------:R0:W1:Y:S02]  /*7ae0*/  SHFL.BFLY P6, R115, R172, R173, R174 ;  /* 0x0c0000adac737389 */ /* 0x00006400000c00ae */
[----:B01----:R-:W-:Y:S05]  /*7af0*/  ENDCOLLECTIVE ;  /* 0x000000000000791b */ /* 0x003fea0003800000 */
.L_x_3347:
[----:B------:R-:W-:Y:S01]  /*7b00*/  HFMA2 R173, -RZ, RZ, 0, 4.76837158203125e-07 ;  /* 0x00000008ffad7431 */ /* 0x000fe200000001ff */
[----:B------:R-:W-:-:S05]  /*7b10*/  MOV R109, R115 ;  /* 0x00000073006d7202 */ /* 0x000fca0000000f00 */
[----:B------:R-:W-:Y:S02]  /*7b20*/  FADD.FTZ R113, R112, R109 ;  /* 0x0000006d70717221 */ /* 0x000fe40000010000 */
[----:B------:R-:W0:Y:S03]  /*7b30*/  LDC R109, c[0x0][0x400] ;  /* 0x00010000ff6d7b82 */ /* 0x000e260000000800 */
[----:B------:R-:W-:-:S07]  /*7b40*/  MOV R172, R113 ;  /* 0x0000007100ac7202 */ /* 0x000fce0000000f00 */
[----:B0-----:R-:W-:Y:S05]  /*7b50*/  WARPSYNC.COLLECTIVE R171, `(.L_x_3348) ;  /* 0x00000000ab087348 */ /* 0x001fea0003c00000 */
[----:B------:R1:W2:Y:S02]  /*7b60*/  SHFL.BFLY P6, R115, R172, R173, R174 ;  /* 0x0c0000adac737389 */ /* 0x0002a400000c00ae */
[----:B012---:R-:W-:Y:S05]  /*7b70*/  ENDCOLLECTIVE ;  /* 0x000000000000791b */ /* 0x007fea0003800000 */
.L_x_3348:
[----:B------:R-:W-:Y:S01]  /*7b80*/  HFMA2 R173, -RZ, RZ, 0, 9.5367431640625e-07 ;  /* 0x00000010ffad7431 */ /* 0x000fe200000001ff */
[----:B------:R-:W-:-:S05]  /*7b90*/  MOV R0, R115 ;  /* 0x0000007300007202 */ /* 0x000fca0000000f00 */
[----:B------:R-:W-:-:S05]  /*7ba0*/  FADD.FTZ R114, R113, R0 ;  /* 0x0000000071727221 */ /* 0x000fca0000010000 */
[----:B------:R-:W-:-:S07]  /*7bb0*/  MOV R172, R114 ;  /* 0x0000007200ac7202 */ /* 0x000fce0000000f00 */
[----:B------:R-:W-:Y:S05]  /*7bc0*/  WARPSYNC.COLLECTIVE R171, `(.L_x_3349) ;  /* 0x00000000ab087348 */ /* 0x000fea0003c00000 */
[----:B------:R0:W1:Y:S02]  /*7bd0*/  SHFL.BFLY P6, R115, R172, R173, R174 ;  /* 0x0c0000adac737389 */ /* 0x00006400000c00ae */
[----:B01----:R-:W-:Y:S05]  /*7be0*/  ENDCOLLECTIVE ;  /* 0x000000000000791b */ /* 0x003fea0003800000 */
.L_x_3349:
[----:B------:R-:W-:Y:S02]  /*7bf0*/  HFMA2 R173, -RZ, RZ, 0, 5.9604644775390625e-08 ;  /* 0x00000001ffad7431 */ /* 0x000fe400000001ff */
[----:B------:R-:W-:Y:S01]  /*7c00*/  FADD.FTZ R108, R114, R115 ;  /* 0x00000073726c7221 */ /* 0x000fe20000010000 */
[----:B------:R-:W-:-:S03]  /*7c10*/  ISETP.GT.U32.AND P6, PT, R3, 0xbf, PT ;  /* 0x000000bf0300780c */ /* 0x000fc60003fc4070 */
        /* <DEDUP_REMOVED lines=102> */
.L_x_3350:
[----:B------:R-:W-:Y:S01]  /*8280*/  HFMA2 R173, -RZ, RZ, 0, 1.1920928955078125e-07 ;  /* 0x00000002ffad7431 */ /* 0x000fe200000001ff */
[----:B------:R-:W-:-:S05]  /*8290*/  MOV R111, R115 ;  /* 0x00000073006f7202 */ /* 0x000fca0000000f00 */
[----:B------:R-:W-:-:S05]  /*82a0*/  FADD.FTZ R111, R0, R111 ;  /* 0x0000006f006f7221 */ /* 0x000fca0000010000 */
[----:B------:R-:W-:-:S07]  /*82b0*/  MOV R172, R111 ;  /* 0x0000006f00ac7202 */ /* 0x000fce0000000f00 */
[----:B------:R-:W-:Y:S05]  /*82c0*/  WARPSYNC.COLLECTIVE R171, `(.L_x_3351) ;  /* 0x00000000ab087348 */ /* 0x000fea0003c00000 */
[----:B------:R0:W1:Y:S02]  /*82d0*/  SHFL.BFLY P6, R115, R172, R173, R174 ;  /* 0x0c0000adac737389 */ /* 0x00006400000c00ae */
[----:B01----:R-:W-:Y:S05]  /*82e0*/  ENDCOLLECTIVE ;  /* 0x000000000000791b */ /* 0x003fea0003800000 */
.L_x_3351:
[----:B------:R-:W-:Y:S01]  /*82f0*/  HFMA2 R173, -RZ, RZ, 0, 2.384185791015625e-07 ;  /* 0x00000004ffad7431 */ /* 0x000fe200000001ff */
[----:B------:R-:W-:-:S05]  /*8300*/  MOV R110, R115 ;  /* 0x00000073006e7202 */ /* 0x000fca0000000f00 */
[----:B------:R-:W-:-:S05]  /*8310*/  FADD.FTZ R110, R111, R110 ;  /* 0x0000006e6f6e7221 */ /* 0x000fca0000010000 */
[----:B------:R-:W-:-:S07]  /*8320*/  MOV R172, R110 ;  /* 0x0000006e00ac7202 */ /* 0x000fce0000000f00 */
[----:B------:R-:W-:Y:S05]  /*8330*/  WARPSYNC.COLLECTIVE R171, `(.L_x_3352) ;  /* 0x00000000ab087348 */ /* 0x000fea0003c00000 */
[----:B------:R0:W1:Y:S02]  /*8340*/  SHFL.BFLY P6, R115, R172, R173, R174 ;  /* 0x0c0000adac737389 */ /* 0x00006400000c00ae */
[----:B01----:R-:W-:Y:S05]  /*8350*/  ENDCOLLECTIVE ;  /* 0x000000000000791b */ /* 0x003fea0003800000 */
.L_x_3352:
[----:B------:R-:W-:Y:S01]  /*8360*/  HFMA2 R173, -RZ, RZ, 0, 4.76837158203125e-07 ;  /* 0x00000008ffad7431 */ /* 0x000fe200000001ff */
[----:B------:R-:W-:-:S05]  /*8370*/  MOV R113, R115 ;  /* 0x0000007300717202 */ /* 0x000fca0000000f00 */
[----:B------:R-:W-:-:S05]  /*8380*/  FADD.FTZ R113, R110, R113 ;  /* 0x000000716e717221 */ /* 0x000fca0000010000 */
[----:B------:R-:W-:-:S07]  /*8390*/  MOV R172, R113 ;  /* 0x0000007100ac7202 */ /* 0x000fce0000000f00 */
[----:B------:R-:W-:Y:S05]  /*83a0*/  WARPSYNC.COLLECTIVE R171, `(.L_x_3353) ;  /* 0x00000000ab087348 */ /* 0x000fea0003c00000 */
[----:B------:R0:W1:Y:S02]  /*83b0*/  SHFL.BFLY P6, R115, R172, R173, R174 ;  /* 0x0c0000adac737389 */ /* 0x00006400000c00ae */
[----:B01----:R-:W-:Y:S05]  /*83c0*/  ENDCOLLECTIVE ;  /* 0x000000000000791b */ /* 0x003fea0003800000 */
.L_x_3353:
[----:B------:R-:W-:Y:S01]  /*83d0*/  HFMA2 R173, -RZ, RZ, 0, 9.5367431640625e-07 ;  /* 0x00000010ffad7431 */ /* 0x000fe200000001ff */
[----:B------:R-:W-:-:S05]  /*83e0*/  MOV R112, R115 ;  /* 0x0000007300707202 */ /* 0x000fca0000000f00 */
[----:B------:R-:W-:-:S05]  /*83f0*/  FADD.FTZ R112, R113, R112 ;  /* 0x0000007071707221 */ /* 0x000fca0000010000 */
[----:B------:R-:W-:-:S07]  /*8400*/  MOV R172, R112 ;  /* 0x0000007000ac7202 */ /* 0x000fce0000000f00 */
[----:B------:R-:W-:Y:S05]  /*8410*/  WARPSYNC.COLLECTIVE R171, `(.L_x_3354) ;  /* 0x00000000ab087348 */ /* 0x000fea0003c00000 */
[----:B------:R0:W1:Y:S02]  /*8420*/  SHFL.BFLY P6, R115, R172, R173, R174 ;  /* 0x0c0000adac737389 */ /* 0x00006400000c00ae */
[----:B01----:R-:W-:Y:S05]  /*8430*/  ENDCOLLECTIVE ;  /* 0x000000000000791b */ /* 0x003fea0003800000 */
.L_x_3354:
[----:B------:R-:W-:Y:S05]  /*8440*/  BRA `(.L_x_3355) ;  /* 0xffffffd400387947 */ /* 0x000fea000383ffff */
.L_x_3356:
        /* <DEDUP_REMOVED lines=11> */
.L_x_33252:


//--------------------- .text._ZN10layer_norm31ln_parallel_residual_fwd_kernelINS_13Kernel_traitsI6__halfS2_S2_S2_fjLj1536ELj1ELj4ELj1ELj16ENS_18Kernel_traits_baseILj1536ES2_S2_S2_S2_fjLj128EEEEELb0ELb0ELb1EEEvNS_9FwdParamsE --------------------------
	.section	.text._ZN10layer_norm31ln_parallel_residual_fwd_kernelINS_13Kernel_traitsI6__halfS2_S2_S2_fjLj1536ELj1ELj4ELj1ELj16ENS_18Kernel_traits_baseILj1536ES2_S2_S2_S2_fjLj128EEEEELb0ELb0ELb1EEEvNS_9FwdParamsE,"ax",@progbits
	.align	128
        .global         _ZN10layer_norm31ln_parallel_residual_fwd_kernelINS_13Kernel_traitsI6__halfS2_S2_S2_fjLj1536ELj1ELj4ELj1ELj16ENS_18Kernel_traits_baseILj1536ES2_S2_S2_S2_fjLj128EEEEELb0ELb0ELb1EEEvNS_9FwdParamsE
        .type           _ZN10layer_norm31ln_parallel_residual_fwd_kernelINS_13Kernel_traitsI6__halfS2_S2_S2_fjLj1536ELj1ELj4ELj1ELj16ENS_18Kernel_traits_baseILj1536ES2_S2_S2_S2_fjLj128EEEEELb0ELb0ELb1EEEvNS_9FwdParamsE,@function
        .size           _ZN10layer_norm31ln_parallel_residual_fwd_kernelINS_13Kernel_traitsI6__halfS2_S2_S2_fjLj1536ELj1ELj4ELj1ELj16ENS_18Kernel_traits_baseILj1536ES2_S2_S2_S2_fjLj128EEEEELb0ELb0ELb1EEEvNS_9FwdParamsE,(.L_x_33253 - _ZN10layer_norm31ln_parallel_residual_fwd_kernelINS_13Kernel_traitsI6__halfS2_S2_S2_fjLj1536ELj1ELj4ELj1ELj16ENS_18Kernel_traits_baseILj1536ES2_S2_S2_S2_fjLj128EEEEELb0ELb0ELb1EEEvNS_9FwdParamsE)
        .other          _ZN10layer_norm31ln_parallel_residual_fwd_kernelINS_13Kernel_traitsI6__halfS2_S2_S2_fjLj1536ELj1ELj4ELj1ELj16ENS_18Kernel_traits_baseILj1536ES2_S2_S2_S2_fjLj128EEEEELb0ELb0ELb1EEEvNS_9FwdParamsE,@"STO_CUDA_ENTRY STV_DEFAULT"
_ZN10layer_norm31ln_parallel_residual_fwd_kernelINS_13Kernel_traitsI6__halfS2_S2_S2_fjLj1536ELj1ELj4ELj1ELj16ENS_18Kernel_traits_baseILj1536ES2_S2_S2_S2_fjLj128EEEEELb0ELb0ELb1EEEvNS_9FwdParamsE:
.text._ZN10layer_norm31ln_parallel_residual_fwd_kernelINS_13Kernel_traitsI6__halfS2_S2_S2_fjLj1536ELj1ELj4ELj1ELj16ENS_18Kernel_traits_baseILj1536ES2_S2_S2_S2_fjLj128EEEEELb0ELb0ELb1EEEvNS_9FwdParamsE:
        /* <DEDUP_REMOVED lines=23> */
[----:B------:R-:W5:Y:S01]  /*0170*/  LDG.E.128 R160, desc[UR6][R2.64] ;  /* 0x0000000602a07981 */ /* 0x000f62000c1e1d00 */
[----:B-1----:R-:W-:-:S03]  /*0180*/  IMAD.WIDE.U32 R56, R152, 0x10, R56 ;  /* 0x0000001098387825 */ /* 0x002fc600078e0038 */
[----:B------:R-:W5:Y:S04]  /*0190*/  LDG.E.128 R4, desc[UR6][R2.64+0x200] ;  /* 0x0002000602047981 */ /* 0x000f68000c1e1d00 */
[----:B------:R-:W5:Y:S04]  /*01a0*/  LDG.E.128 R8, desc[UR6][R2.64+0x400] ;  /* 0x0004000602087981 */ /* 0x000f68000c1e1d00 */
[----:B------:R-:W5:Y:S04]  /*01b0*/  LDG.E.128 R12, desc[UR6][R2.64+0x600] ;  /* 0x00060006020c7981 */ /* 0x000f68000c1e1d00 */
[----:B------:R-:W5:Y:S04]  /*01c0*/  LDG.E.128 R16, desc[UR6][R2.64+0x800] ;  /* 0x0008000602107981 */ /* 0x000f68000c1e1d00 */
[----:B------:R-:W5:Y:S01]  /*01d0*/  LDG.E.128 R20, desc[UR6][R2.64+0xa00] ;  /* 0x000a000602147981 */ /* 0x000f62000c1e1d00 */
[----:B------:R-:W-:-:S02]  /*01e0*/  CS2R R50, SRZ ;  /* 0x0000000000327805 */ /* 0x000fc4000001ff00 */
[----:B------:R-:W-:Y:S02]  /*01f0*/  CS2R R48, SRZ ;  /* 0x0000000000307805 */ /* 0x000fe4000001ff00 */
[----:B------:R-:W-:Y:S01]  /*0200*/  CS2R R54, SRZ ;  /* 0x0000000000367805 */ /* 0x000fe2000001ff00 */
[----:B------:R-:W5:Y:S01]  /*0210*/  LDG.E.128 R24, desc[UR6][R56.64] ;  /* 0x0000000638187981 */ /* 0x000f62000c1e1d00 */
[----:B------:R-:W-:Y:S02]  /*0220*/  CS2R R52, SRZ ;  /* 0x0000000000347805 */ /* 0x000fe4000001ff00 */
[----:B------:R-:W-:Y:S02]  /*0230*/  CS2R R58, SRZ ;  /* 0x00000000003a7805 */ /* 0x000fe4000001ff00 */
[----:B------:R-:W-:Y:S01]  /*0240*/  CS2R R62, SRZ ;  /* 0x00000000003e7805 */ /* 0x000fe2000001ff00 */
        /* <DEDUP_REMOVED lines=16> */
[----:B------:R0:W5:Y:S01]  /*0350*/  LDG.E.128 R44, desc[UR6][R56.64+0xa00] ;  /* 0x000a0006382c7981 */ /* 0x000162000c1e1d00 */
[----:B------:R-:W-:-:S02]  /*0360*/  CS2R R84, SRZ ;  /* 0x0000000000547805 */ /* 0x000fc4000001ff00 */
[----:B------:R-:W-:Y:S02]  /*0370*/  CS2R R90, SRZ ;  /* 0x00000000005a7805 */ /* 0x000fe4000001ff00 */
[----:B------:R-:W-:Y:S02]  /*0380*/  CS2R R88, SRZ ;  /* 0x0000000000587805 */ /* 0x000fe4000001ff00 */
[----:B------:R-:W-:Y:S02]  /*0390*/  CS2R R94, SRZ ;  /* 0x00000000005e7805 */ /* 0x000fe4000001ff00 */
[----:B------:R-:W-:Y:S02]  /*03a0*/  CS2R R92, SRZ ;  /* 0x00000000005c7805 */ /* 0x000fe4000001ff00 */
[----:B0-----:R-:W-:Y:S01]  /*03b0*/  CS2R R56, SRZ ;  /* 0x0000000000387805 */ /* 0x001fe2000001ff00 */
[----:B------:R-:W-:Y:S06]  /*03c0*/  BRA `(.L_x_3359) ;  /* 0x0000000400b87947 */ /* 0x000fec0003800000 */
.L_x_3358:
[----:B------:R-:W0:Y:S08]  /*03d0*/  LDC.64 R2, c[0x0][0x440] ;  /* 0x00011000ff027b82 */ /* 0x000e300000000a00 */
[----:B------:R-:W1:Y:S08]  /*03e0*/  LDC.64 R4, c[0x0][0x3d0] ;  /* 0x0000f400ff047b82 */ /* 0x000e700000000a00 */
[----:B------:R-:W2:Y:S01]  /*03f0*/  LDC.64 R6, c[0x0][0x3d8] ;  /* 0x0000f600ff067b82 */ /* 0x000ea20000000a00 */
[----:B0-----:R-:W-:-:S05]  /*0400*/  IMAD.WIDE.U32 R2, R152, 0x10, R2 ;  /* 0x0000001098027825 */ /* 0x001fca00078e0002 */
[----:B------:R-:W5:Y:S01]  /*0410*/  LDG.E.128 R92, desc[UR6][R2.64] ;  /* 0x00000006025c7981 */ /* 0x000f62000c1e1d00 */
[----:B-1----:R-:W-:-:S03]  /*0420*/  IMAD.WIDE.U32 R48, R152, 0x10, R4 ;  /* 0x0000001098307825 */ /* 0x002fc600078e0004 */
[----:B------:R-:W5:Y:S04]  /*0430*/  LDG.E.128 R88, desc[UR6][R2.64+0x200] ;  /* 0x0002000602587981 */ /* 0x000f68000c1e1d00 */
[----:B------:R-:W5:Y:S01]  /*0440*/  LDG.E.128 R84, desc[UR6][R2.64+0x400] ;  /* 0x0004000602547981 */ /* 0x000f62000c1e1d00 */
[----:B--2---:R-:W-:-:S03]  /*0450*/  IMAD.WIDE.U32 R52, R152, 0x10, R6 ;  /* 0x0000001098347825 */ /* 0x004fc600078e0006 */
[----:B------:R-:W5:Y:S04]  /*0460*/  LDG.E.128 R80, desc[UR6][R2.64+0x600] ;  /* 0x0006000602507981 */ /* 0x000f68000c1e1d00 */
[----:B------:R-:W5:Y:S04]  /*0470*/  LDG.E.128 R76, desc[UR6][R2.64+0x800] ;  /* 0x00080006024c7981 */ /* 0x000f68000c1e1d00 */
[----:B------:R-:W5:Y:S01]  /*0480*/  LDG.E.128 R72, desc[UR6][R2.64+0xa00] ;  /* 0x000a000602487981 */ /* 0x000f62000c1e1d00 */
[----:B------:R-:W-:Y:S02]  /*0490*/  CS2R R50, SRZ ;  /* 0x0000000000327805 */ /* 0x000fe4000001ff00 */
[----:B------:R-:W-:-:S02]  /*04a0*/  CS2R R54, SRZ ;  /* 0x0000000000367805 */ /* 0x000fc4000001ff00 */
[----:B------:R-:W-:Y:S01]  /*04b0*/  CS2R R58, SRZ ;  /* 0x00000000003a7805 */ /* 0x000fe2000001ff00 */
[----:B------:R-:W5:Y:S01]  /*04c0*/  LDG.E.128 R160, desc[UR6][R48.64] ;  /* 0x0000000630a07981 */ /* 0x000f62000c1e1d00 */
[----:B------:R-:W-:Y:S02]  /*04d0*/  CS2R R56, SRZ ;  /* 0x0000000000387805 */ /* 0x000fe4000001ff00 */
[----:B------:R-:W-:Y:S02]  /*04e0*/  CS2R R62, SRZ ;  /* 0x00000000003e7805 */ /* 0x000fe4000001ff00 */
[----:B------:R-:W-:Y:S01]  /*04f0*/  CS2R R60, SRZ ;  /* 0x00000000003c7805 */ /* 0x000fe2000001ff00 */
[----:B------:R-:W5:Y:S01]  /*0500*/  LDG.E.128 R4, desc[UR6][R48.64+0x200] ;  /* 0x0002000630047981 */ /* 0x000f62000c1e1d00 */
[----:B------:R-:W-:Y:S02]  /*0510*/  CS2R R66, SRZ ;  /* 0x0000000000427805 */ /* 0x000fe4000001ff00 */
[----:B------:R-:W-:-:S02]  /*0520*/  CS2R R64, SRZ ;  /* 0x0000000000407805 */ /* 0x000fc4000001ff00 */
[----:B------:R-:W-:Y:S01]  /*0530*/  CS2R R70, SRZ ;  /* 0x0000000000467805 */ /* 0x000fe2000001ff00 */
[----:B------:R-:W5:Y:S01]  /*0540*/  LDG.E.128 R8, desc[UR6][R48.64+0x400] ;  /* 0x0004000630087981 */ /* 0x000f62000c1e1d00 */
[----:B------:R-:W-:-:S03]  /*0550*/  CS2R R68, SRZ ;  /* 0x0000000000447805 */ /* 0x000fc6000001ff00 */
[----:B------:R-:W5:Y:S04]  /*0560*/  LDG.E.128 R12, desc[UR6][R48.64+0x600] ;  /* 0x00060006300c7981 */ /* 0x000f68000c1e1d00 */
[----:B------:R-:W5:Y:S04]  /*0570*/  LDG.E.128 R16, desc[UR6][R48.64+0x800] ;  /* 0x0008000630107981 */ /* 0x000f68000c1e1d00 */
[----:B------:R0:W5:Y:S04]  /*0580*/  LDG.E.128 R20, desc[UR6][R48.64+0xa00] ;  /* 0x000a000630147981 */ /* 0x000168000c1e1d00 */
[----:B------:R-:W5:Y:S04]  /*0590*/  LDG.E.128 R24, desc[UR6][R52.64] ;  /* 0x0000000634187981 */ /* 0x000f68000c1e1d00 */
[----:B------:R-:W5:Y:S01]  /*05a0*/  LDG.E.128 R28, desc[UR6][R52.64+0x200] ;  /* 0x00020006341c7981 */ /* 0x000f62000c1e1d00 */
[----:B0-----:R-:W-:-:S03]  /*05b0*/  CS2R R48, SRZ ;  /* 0x0000000000307805 */ /* 0x001fc6000001ff00 */
[----:B------:R-:W5:Y:S04]  /*05c0*/  LDG.E.128 R32, desc[UR6][R52.64+0x400] ;  /* 0x0004000634207981 */ /* 0x000f68000c1e1d00 */
[----:B------:R-:W5:Y:S04]  /*05d0*/  LDG.E.128 R36, desc[UR6][R52.64+0x600] ;  /* 0x0006000634247981 */ /* 0x000f68000c1e1d00 */
[----:B------:R-:W5:Y:S04]  /*05e0*/  LDG.E.128 R40, desc[UR6][R52.64+0x800] ;  /* 0x0008000634287981 */ /* 0x000f68000c1e1d00 */
[----:B------:R0:W5:Y:S02]  /*05f0*/  LDG.E.128 R44, desc[UR6][R52.64+0xa00] ;  /* 0x000a0006342c7981 */ /* 0x000164000c1e1d00 */
[----:B0-----:R-:W-:Y:S01]  /*0600*/  CS2R R52, SRZ ;  /* 0x0000000000347805 */ /* 0x001fe2000001ff00 */
[----:B------:R-:W-:Y:S06]  /*0610*/  BRA `(.L_x_3359) ;  /* 0x0000000400247947 */ /* 0x000fec0003800000 */
.L_x_3357:
        /* <DEDUP_REMOVED lines=37> */
.L_x_3360:
        /* <DEDUP_REMOVED lines=35> */
[----:B0-----:R-:W-:-:S07]  /*0aa0*/  CS2R R80, SRZ ;  /* 0x0000000000507805 */ /* 0x001fce000001ff00 */
.L_x_3359:
[----:B------:R-:W1:Y:S02]  /*0ab0*/  LDCU UR4, c[0x0][0x384] ;  /* 0x00007080ff0477ac */ /* 0x000e640008000800 */
[----:B-1----:R-:W-:-:S13]  /*0ac0*/  ISETP.GE.AND P1, PT, R153, UR4, PT ;  /* 0x0000000499007c0c */ /* 0x002fda000bf26270 */
[----:B------:R-:W-:Y:S05]  /*0ad0*/  @P1 EXIT ;  /* 0x000000000000194d */ /* 0x000fea0003800000 */
[----:B------:R-:W-:Y:S01]  /*0ae0*/  ISETP.NE.U32.AND P1, PT, R100, RZ, PT ;  /* 0x000000ff6400720c */ /* 0x000fe20003f25070 */
[----:B------:R-:W1:Y:S03]  /*0af0*/  LDCU UR4, c[0x0][0x388] ;  /* 0x00007100ff0477ac */ /* 0x000e660008000800 */
[----:B------:R-:W-:Y:S01]  /*0b00*/  ISETP.NE.AND.EX P1, PT, R101, RZ, PT, P1 ;  /* 0x000000ff6500720c */ /* 0x000fe20003f25310 */
[----:B------:R-:W2:Y:S01]  /*0b10*/  LDCU.U8 UR5, c[0x0][0x410] ;  /* 0x00008200ff0577ac */ /* 0x000ea20008000000 */
[----:B------:R-:W3:Y:S01]  /*0b20*/  LDCU UR8, c[0x0][0x448] ;  /* 0x00008900ff0877ac */ /* 0x000ee20008000800 */
[----:B------:R-:W4:Y:S10]  /*0b30*/  LDCU.64 UR10, c[0x0][0x398] ;  /* 0x00007300ff0a77ac */ /* 0x000f340008000a00 */
.L_x_3387:
[----:B------:R-:W2:Y:S01]  /*0b40*/  LDC.64 R128, c[0x0][0x3a0] ;  /* 0x0000e800ff807b82 */ /* 0x000ea20000000a00 */
[----:B-1----:R-:W-:-:S05]  /*0b50*/  IMAD R0, R153, UR4, RZ ;  /* 0x0000000499007c24 */ /* 0x002fca000f8e02ff */
[----:B------:R-:W-:Y:S02]  /*0b60*/  SHF.R.S32.HI R109, RZ, 0x1f, R0 ;  /* 0x0000001fff6d7819 */ /* 0x000fe40000011400 */
[----:B0-----:R-:W0:Y:S02]  /*0b70*/  LDC.64 R2, c[0x0][0x390] ;  /* 0x0000e400ff027b82 */ /* 0x001e240000000a00 */
[----:B------:R-:W-:-:S04]  /*0b80*/  LEA.HI R109, R109, R0, RZ, 0x3 ;  /* 0x000000006d6d7211 */ /* 0x000fc800078f18ff */
[----:B------:R-:W-:Y:S02]  /*0b90*/  LEA.HI.SX32 R117, R109, R152, 0x1d ;  /* 0x000000986d757211 */ /* 0x000fe400078feaff */
[----:B------:R-:W1:Y:S01]  /*0ba0*/  @P1 LDC.64 R112, c[0x0][0x398] ;  /* 0x0000e600ff701b82 */ /* 0x000e620000000a00 */
[----:B--2---:R-:W-:-:S04]  /*0bb0*/  ISETP.NE.U32.AND P2, PT, R128, RZ, PT ;  /* 0x000000ff8000720c */ /* 0x004fc80003f45070 */
[----:B------:R-:W-:Y:S01]  /*0bc0*/  ISETP.NE.AND.EX P2, PT, R129, RZ, PT, P2 ;  /* 0x000000ff8100720c */ /* 0x000fe20003f45320 */
[----:B0-----:R-:W-:-:S06]  /*0bd0*/  IMAD.WIDE.U32 R108, R117, 0x10, R2 ;  /* 0x00000010756c7825 */ /* 0x001fcc00078e0002 */
[----:B-----5:R-:W5:Y:S01]  /*0be0*/  LDG.E.128 R108, desc[UR6][R108.64] ;  /* 0x000000066c6c7981 */ /* 0x020f62000c1e1d00 */
[----:B-1----:R-:W-:-:S05]  /*0bf0*/  @P1 IMAD.WIDE.U32 R112, R117, 0x10, R112 ;  /* 0x0000001075701825 */ /* 0x002fca00078e0070 */
[----:B------:R-:W0:Y:S01]  /*0c00*/  @P2 LDC.64 R114, c[0x0][0x3a0] ;  /* 0x0000e800ff722b82 */ /* 0x000e220000000a00 */
[----:B------:R1:W5:Y:S01]  /*0c10*/  @P1 LDG.E.128 R96, desc[UR6][R112.64] ;  /* 0x0000000670601981 */ /* 0x000362000c1e1d00 */
[----:B0-----:R-:W-:-:S05]  /*0c20*/  @P2 IMAD.WIDE.U32 R114, R117, 0x10, R114 ;  /* 0x0000001075722825 */ /* 0x001fca00078e0072 */
[----:B------:R1:W5:Y:S01]  /*0c30*/  @P2 LDG.E.128 R100, desc[UR6][R114.64] ;  /* 0x0000000672642981 */ /* 0x000362000c1e1d00 */
[----:B------:R-:W-:Y:S04]  /*0c40*/  BSSY.RECONVERGENT B0, `(.L_x_3361) ;  /* 0x0000073000007945 */ /* 0x000fe80003800200 */
[----:B------:R-:W-:Y:S05]  /*0c50*/  @!P1 BRA `(.L_x_3362) ;  /* 0x00000004002c9947 */ /* 0x000fea0003800000 */
[----:B------:R-:W-:Y:S05]  /*0c60*/  @!P2 BRA `(.L_x_3363) ;  /* 0x0000000000b4a947 */ /* 0x000fea0003800000 */
[----:B-----5:R-:W-:Y:S02]  /*0c70*/  HADD2.F32 R0, -RZ, R108.H0_H0 ;  /* 0x2000006cff007230 */ /* 0x020fe40000004100 */
[----:B------:R-:W-:Y:S02]  /*0c80*/  HADD2.F32 R105, -RZ, R96.H0_H0 ;  /* 0x20000060ff697230 */ /* 0x000fe40000004100 */
[--C-:B-1----:R-:W-:Y:S02]  /*0c90*/  HADD2.F32 R114, -RZ, R111.reuse.H0_H0 ;  /* 0x2000006fff727230 */ /* 0x102fe40000004100 */
[----:B------:R-:W-:Y:S02]  /*0ca0*/  HADD2.F32 R115, -RZ, R111.H1_H1 ;  /* 0x3000006fff737230 */ /* 0x000fe40000004100 */
[----:B------:R-:W-:Y:S01]  /*0cb0*/  FADD.FTZ R0, R0, R105 ;  /* 0x0000006900007221 */ /* 0x000fe20000010000 */
[----:B------:R-:W-:Y:S02]  /*0cc0*/  HADD2.F32 R112, -RZ, R110.H0_H0 ;  /* 0x2000006eff707230 */ /* 0x000fe40000004100 */
[----:B------:R-:W-:-:S02]  /*0cd0*/  HADD2.F32 R111, -RZ, R98.H0_H0 ;  /* 0x20000062ff6f7230 */ /* 0x000fc40000004100 */
[----:B------:R-:W-:Y:S02]  /*0ce0*/  HADD2.F32 R108, -RZ, R108.H1_H1 ;  /* 0x3000006cff6c7230 */ /* 0x000fe40000004100 */
[----:B------:R-:W-:Y:S02]  /*0cf0*/  HADD2.F32 R105, -RZ, R96.H1_H1 ;  /* 0x30000060ff697230 */ /* 0x000fe40000004100 */
[----:B------:R-:W-:Y:S01]  /*0d00*/  FADD.FTZ R111, R112, R111 ;  /* 0x0000006f706f7221 */ /* 0x000fe20000010000 */
[--C-:B------:R-:W-:Y:S02]  /*0d10*/  HADD2.F32 R104, -RZ, R109.reuse.H0_H0 ;  /* 0x2000006dff687230 */ /* 0x100fe40000004100 */
[----:B------:R-:W-:Y:S02]  /*0d20*/  HADD2.F32 R109, -RZ, R109.H1_H1 ;  /* 0x3000006dff6d7230 */ /* 0x000fe40000004100 */
[----:B------:R-:W-:Y:S01]  /*0d30*/  FADD.FTZ R108, R108, R105 ;  /* 0x000000696c6c7221 */ /* 0x000fe20000010000 */
[----:B------:R-:W-:-:S02]  /*0d40*/  HADD2.F32 R106, -RZ, R97.H1_H1 ;  /* 0x30000061ff6a7230 */ /* 0x000fc40000004100 */
[----:B------:R-:W-:Y:S02]  /*0d50*/  HADD2.F32 R112, -RZ, R99.H1_H1 ;  /* 0x30000063ff707230 */ /* 0x000fe40000004100 */
[----:B------:R-:W-:Y:S02]  /*0d60*/  HADD2.F32 R110, -RZ, R110.H1_H1 ;  /* 0x3000006eff6e7230 */ /* 0x000fe40000004100 */
[----:B------:R-:W-:Y:S01]  /*0d70*/  FADD.FTZ R106, R109, R106 ;  /* 0x0000006a6d6a7221 */ /* 0x000fe20000010000 */
[----:B------:R-:W-:Y:S02]  /*0d80*/  HADD2.F32 R107, -RZ, R97.H0_H0 ;  /* 0x20000061ff6b7230 */ /* 0x000fe40000004100 */
        /* <DEDUP_REMOVED lines=27> */
.L_x_3363:
[----:B-1---5:R-:W-:Y:S02]  /*0f40*/  HADD2.F32 R112, -RZ, R108.H0_H0 ;  /* 0x2000006cff707230 */ /* 0x022fe40000004100 */
        /* <DEDUP_REMOVED lines=28> */
.L_x_3362:
[----:B------:R-:W-:Y:S05]  /*1110*/  @!P2 BRA `(.L_x_3365) ;  /* 0x000000000074a947 */ /* 0x000fea0003800000 */
        /* <DEDUP_REMOVED lines=29> */
.L_x_3365:
[--C-:B-1---5:R-:W-:Y:S02]  /*12f0*/  HADD2.F32 R112, -RZ, R108.reuse.H0_H0 ;  /* 0x2000006cff707230 */ /* 0x122fe40000004100 */
[----:B------:R-:W-:Y:S02]  /*1300*/  HADD2.F32 R113, -RZ, R108.H1_H1 ;  /* 0x3000006cff717230 */ /* 0x000fe40000004100 */
[--C-:B------:R-:W-:Y:S02]  /*1310*/  HADD2.F32 R114, -RZ, R109.reuse.H0_H0 ;  /* 0x2000006dff727230 */ /* 0x100fe40000004100 */
[----:B------:R-:W-:Y:S02]  /*1320*/  HADD2.F32 R119, -RZ, R109.H1_H1 ;  /* 0x3000006dff777230 */ /* 0x000fe40000004100 */
[--C-:B------:R-:W-:Y:S02]  /*1330*/  HADD2.F32 R116, -RZ, R110.reuse.H0_H0 ;  /* 0x2000006eff747230 */ /* 0x100fe40000004100 */
[----:B------:R-:W-:-:S02]  /*1340*/  HADD2.F32 R115, -RZ, R110.H1_H1 ;  /* 0x3000006eff737230 */ /* 0x000fc40000004100 */
[--C-:B------:R-:W-:Y:S02]  /*1350*/  HADD2.F32 R118, -RZ, R111.reuse.H0_H0 ;  /* 0x2000006fff767230 */ /* 0x100fe40000004100 */
[----:B------:R-:W-:-:S07]  /*1360*/  HADD2.F32 R121, -RZ, R111.H1_H1 ;  /* 0x3000006fff797230 */ /* 0x000fce0000004100 */
.L_x_3364:
[----:B---34-:R-:W-:Y:S05]  /*1370*/  BSYNC.RECONVERGENT B0 ;  /* 0x0000000000007941 */ /* 0x018fea0003800200 */
.L_x_3361:
        /* <DEDUP_REMOVED lines=12> */
[----:B------:R-:W-:-:S04]  /*1440*/  UISETP.NE.U32.AND UP0, UPT, UR10, URZ, UPT ;  /* 0x000000ff0a00728c */ /* 0x000fc8000bf05070 */
[----:B------:R-:W-:-:S09]  /*1450*/  UISETP.NE.AND.EX UP0, UPT, UR11, URZ, UPT, UP0 ;  /* 0x000000ff0b00728c */ /* 0x000fd2000bf05300 */
[----:B0-----:R-:W-:Y:S05]  /*1460*/  BRA.U UP0, `(.L_x_3366) ;  /* 0x0000000100a47547 */ /* 0x001fea000b800000 */
[----:B------:R-:W-:-:S04]  /*1470*/  ISETP.NE.U32.AND P3, PT, R128, RZ, PT ;  /* 0x000000ff8000720c */ /* 0x000fc80003f65070 */
[----:B------:R-:W-:-:S13]  /*1480*/  ISETP.NE.AND.EX P3, PT, R129, RZ, PT, P3 ;  /* 0x000000ff8100720c */ /* 0x000fda0003f65330 */
[----:B------:R-:W-:Y:S05]  /*1490*/  @P3 BRA `(.L_x_3367) ;  /* 0x0000000000243947 */ /* 0x000fea0003800000 */
        /* <DEDUP_REMOVED lines=9> */
.L_x_3367:
        /* <DEDUP_REMOVED lines=29> */
.L_x_3366:
[----:B------:R-:W-:-:S04]  /*1700*/  ISETP.NE.U32.AND P3, PT, R128, RZ, PT ;  /* 0x000000ff8000720c */ /* 0x000fc80003f65070 */
[----:B------:R-:W-:-:S13]  /*1710*/  ISETP.NE.AND.EX P3, PT, R129, RZ, PT, P3 ;  /* 0x000000ff8100720c */ /* 0x000fda0003f65330 */
[----:B------:R-:W-:Y:S05]  /*1720*/  @P3 BRA `(.L_x_3369) ;  /* 0x0000000000743947 */ /* 0x000fea0003800000 */
        /* <DEDUP_REMOVED lines=29> */
.L_x_3369:
        /* <DEDUP_REMOVED lines=11> */
[----:B------:R-:W-:Y:S02]  /*19b0*/  HADD2.F32 R120, -RZ, R110.H0_H0 ;  /* 0x2000006eff787230 */ /* 0x000fe40000004100 */
[----:B------:R-:W-:Y:S02]  /*19c0*/  HADD2.F32 R111, -RZ, R98.H0_H0 ;  /* 0x20000062ff6f7230 */ /* 0x000fe40000004100 */
[----:B------:R-:W-:-:S02]  /*19d0*/  HADD2.F32 R125, -RZ, R99.H1_H1 ;  /* 0x30000063ff7d7230 */ /* 0x000fc40000004100 */
[----:B------:R-:W-:Y:S02]  /*19e0*/  HADD2.F32 R109, -RZ, R109.H1_H1 ;  /* 0x3000006dff6d7230 */ /* 0x000fe40000004100 */
[----:B------:R-:W-:Y:S01]  /*19f0*/  FADD.FTZ R120, R111, R120 ;  /* 0x000000786f787221 */ /* 0x000fe20000010000 */
[----:B------:R-:W-:Y:S02]  /*1a00*/  HADD2.F32 R106, -RZ, R97.H1_H1 ;  /* 0x30000061ff6a7230 */ /* 0x000fe40000004100 */
[----:B------:R-:W-:Y:S01]  /*1a10*/  FADD.FTZ R125, R125, R124 ;  /* 0x0000007c7d7d7221 */ /* 0x000fe20000010000 */
[----:B------:R-:W-:Y:S02]  /*1a20*/  HADD2.F32 R105, -RZ, R100.H0_H0 ;  /* 0x20000064ff697230 */ /* 0x000fe40000004100 */
[----:B------:R-:W-:Y:S02]  /*1a30*/  HADD2.F32 R107, -RZ, R101.H0_H0 ;  /* 0x20000065ff6b7230 */ /* 0x000fe40000004100 */
[----:B------:R-:W-:Y:S01]  /*1a40*/  FADD.FTZ R106, R106, R109 ;  /* 0x0000006d6a6a7221 */ /* 0x000fe20000010000 */
[----:B------:R-:W-:-:S02]  /*1a50*/  HADD2.F32 R110, -RZ, R110.H1_H1 ;  /* 0x3000006eff6e7230 */ /* 0x000fc40000004100 */
[----:B------:R-:W-:Y:S01]  /*1a60*/  FADD.FTZ R126, R105, R0 ;  /* 0x00000000697e7221 */ /* 0x000fe20000010000 */
[----:B------:R-:W-:Y:S02]  /*1a70*/  HADD2.F32 R123, -RZ, R98.H1_H1 ;  /* 0x30000062ff7b7230 */ /* 0x000fe40000004100 */
[----:B------:R-:W-:Y:S01]  /*1a80*/  FADD.FTZ R124, R107, R104 ;  /* 0x000000686b7c7221 */ /* 0x000fe20000010000 */
[----:B------:R-:W-:Y:S02]  /*1a90*/  HADD2.F32 R111, -RZ, R99.H0_H0 ;  /* 0x20000063ff6f7230 */ /* 0x000fe40000004100 */
        /* <DEDUP_REMOVED lines=18> */
.L_x_3368:
        /* <DEDUP_REMOVED lines=17> */
[--C-:B0----5:R-:W-:Y:S02]  /*1cd0*/  HADD2.F32 R134, -RZ, R108.reuse.H0_H0 ;  /* 0x2000006cff867230 */ /* 0x121fe40000004100 */
        /* <DEDUP_REMOVED lines=8> */
.L_x_3371:
[----:B0----5:R-:W-:Y:S02]  /*1d60*/  HADD2.F32 R134, -RZ, R108.H0_H0 ;  /* 0x2000006cff867230 */ /* 0x021fe40000004100 */
[----:B------:R-:W-:Y:S02]  /*1d70*/  HADD2.F32 R105, -RZ, R100.H0_H0 ;  /* 0x20000064ff697230 */ /* 0x000fe40000004100 */
[----:B------:R-:W-:Y:S02]  /*1d80*/  HADD2.F32 R132, -RZ, R109.H0_H0 ;  /* 0x2000006dff847230 */ /* 0x000fe40000004100 */
[----:B------:R-:W-:Y:S02]  /*1d90*/  HADD2.F32 R130, -RZ, R110.H0_H0 ;  /* 0x2000006eff827230 */ /* 0x000fe40000004100 */
[----:B------:R-:W-:Y:S01]  /*1da0*/  FADD.FTZ R134, R105, R134 ;  /* 0x0000008669867221 */ /* 0x000fe20000010000 */
[----:B------:R-:W-:Y:S02]  /*1db0*/  HADD2.F32 R131, -RZ, R102.H0_H0 ;  /* 0x20000066ff837230 */ /* 0x000fe40000004100 */
[----:B------:R-:W-:-:S02]  /*1dc0*/  HADD2.F32 R128, -RZ, R111.H0_H0 ;  /* 0x2000006fff807230 */ /* 0x000fc40000004100 */
[----:B------:R-:W-:Y:S02]  /*1dd0*/  HADD2.F32 R108, -RZ, R108.H1_H1 ;  /* 0x3000006cff6c7230 */ /* 0x000fe40000004100 */
[----:B------:R-:W-:Y:S01]  /*1de0*/  FADD.FTZ R130, R131, R130 ;  /* 0x0000008283827221 */ /* 0x000fe20000010000 */
        /* <DEDUP_REMOVED lines=20> */
.L_x_3370:
[----:B------:R-:W-:Y:S05]  /*1f30*/  @P3 BRA `(.L_x_3373) ;  /* 0x0000000000743947 */ /* 0x000fea0003800000 */
        /* <DEDUP_REMOVED lines=29> */
.L_x_3373:
[----:B-----5:R-:W-:Y:S02]  /*2110*/  HADD2.F32 R0, -RZ, R108.H0_H0 ;  /* 0x2000006cff007230 */ /* 0x020fe40000004100 */
[----:B0-----:R-:W-:Y:S02]  /*2120*/  HADD2.F32 R105, -RZ, R96.H0_H0 ;  /* 0x20000060ff697230 */ /* 0x001fe40000004100 */
[--C-:B------:R-:W-:Y:S02]  /*2130*/  HADD2.F32 R132, -RZ, R111.reuse.H0_H0 ;  /* 0x2000006fff847230 */ /* 0x100fe40000004100 */
[----:B------:R-:W-:Y:S02]  /*2140*/  HADD2.F32 R133, -RZ, R111.H1_H1 ;  /* 0x3000006fff857230 */ /* 0x000fe40000004100 */
[----:B------:R-:W-:Y:S01]  /*2150*/  FADD.FTZ R0, R105, R0 ;  /* 0x0000000069007221 */ /* 0x000fe20000010000 */
[----:B------:R-:W-:Y:S02]  /*2160*/  HADD2.F32 R108, -RZ, R108.H1_H1 ;  /* 0x3000006cff6c7230 */ /* 0x000fe40000004100 */
[----:B------:R-:W-:-:S02]  /*2170*/  HADD2.F32 R128, -RZ, R110.H0_H0 ;  /* 0x2000006eff807230 */ /* 0x000fc40000004100 */
[----:B------:R-:W-:Y:S02]  /*2180*/  HADD2.F32 R105, -RZ, R96.H1_H1 ;  /* 0x30000060ff697230 */ /* 0x000fe40000004100 */
[----:B------:R-:W-:Y:S02]  /*2190*/  HADD2.F32 R111, -RZ, R98.H0_H0 ;  /* 0x20000062ff6f7230 */ /* 0x000fe40000004100 */
[--C-:B------:R-:W-:Y:S02]  /*21a0*/  HADD2.F32 R104, -RZ, R109.reuse.H0_H0 ;  /* 0x2000006dff687230 */ /* 0x100fe40000004100 */
[----:B------:R-:W-:Y:S01]  /*21b0*/  FADD.FTZ R108, R105, R108 ;  /* 0x0000006c696c7221 */ /* 0x000fe20000010000 */
[----:B------:R-:W-:Y:S02]  /*21c0*/  HADD2.F32 R109, -RZ, R109.H1_H1 ;  /* 0x3000006dff6d7230 */ /* 0x000fe40000004100 */
[----:B------:R-:W-:Y:S01]  /*21d0*/  FADD.FTZ R111, R111, R128 ;  /* 0x000000806f6f7221 */ /* 0x000fe20000010000 */
[----:B------:R-:W-:-:S02]  /*21e0*/  HADD2.F32 R106, -RZ, R97.H1_H1 ;  /* 0x30000061ff6a7230 */ /* 0x000fc40000004100 */
[----:B------:R-:W-:Y:S02]  /*21f0*/  HADD2.F32 R110, -RZ, R110.H1_H1 ;  /* 0x3000006eff6e7230 */ /* 0x000fe40000004100 */
[----:B------:R-:W-:Y:S02]  /*2200*/  HADD2.F32 R131, -RZ, R98.H1_H1 ;  /* 0x30000062ff837230 */ /* 0x000fe40000004100 */
[----:B------:R-:W-:Y:S01]  /*2210*/  FADD.FTZ R106, R106, R109 ;  /* 0x0000006d6a6a7221 */ /* 0x000fe20000010000 */
[----:B------:R-:W-:Y:S02]  /*2220*/  HADD2.F32 R107, -RZ, R97.H0_H0 ;  /* 0x20000061ff6b7230 */ /* 0x000fe40000004100 */
[----:B------:R-:W-:Y:S02]  /*2230*/  HADD2.F32 R128, -RZ, R99.H1_H1 ;  /* 0x30000063ff807230 */ /* 0x000fe40000004100 */
[----:B------:R-:W-:Y:S01]  /*2240*/  FADD.FTZ R110, R131, R110 ;  /* 0x0000006e836e7221 */ /* 0x000fe20000010000 */
        /* <DEDUP_REMOVED lines=24> */
.L_x_3372:
        /* <DEDUP_REMOVED lines=23> */
.L_x_3375:
[----:B0----5:R-:W-:Y:S02]  /*2540*/  HADD2.F32 R142, -RZ, R108.H0_H0 ;  /* 0x2000006cff8e7230 */ /* 0x021fe40000004100 */
[----:B------:R-:W-:Y:S02]  /*2550*/  HADD2.F32 R105, -RZ, R100.H0_H0 ;  /* 0x20000064ff697230 */ /* 0x000fe40000004100 */
[----:B------:R-:W-:Y:S02]  /*2560*/  HADD2.F32 R140, -RZ, R109.H0_H0 ;  /* 0x2000006dff8c7230 */ /* 0x000fe40000004100 */
[----:B------:R-:W-:Y:S02]  /*2570*/  HADD2.F32 R138, -RZ, R110.H0_H0 ;  /* 0x2000006eff8a7230 */ /* 0x000fe40000004100 */
[----:B------:R-:W-:Y:S01]  /*2580*/  FADD.FTZ R142, R105, R142 ;  /* 0x0000008e698e7221 */ /* 0x000fe20000010000 */
[----:B------:R-:W-:Y:S02]  /*2590*/  HADD2.F32 R136, -RZ, R111.H0_H0 ;  /* 0x2000006fff887230 */ /* 0x000fe40000004100 */
[----:B------:R-:W-:-:S02]  /*25a0*/  HADD2.F32 R108, -RZ, R108.H1_H1 ;  /* 0x3000006cff6c7230 */ /* 0x000fc40000004100 */
        /* <DEDUP_REMOVED lines=22> */
.L_x_3374:
[----:B------:R-:W-:Y:S05]  /*2710*/  @P3 BRA `(.L_x_3377) ;  /* 0x0000000000743947 */ /* 0x000fea0003800000 */
        /* <DEDUP_REMOVED lines=29> */
.L_x_3377:
[----:B-----5:R-:W-:Y:S02]  /*28f0*/  HADD2.F32 R0, -RZ, R108.H0_H0 ;  /* 0x2000006cff007230 */ /* 0x020fe40000004100 */
[----:B0-----:R-:W-:Y:S02]  /*2900*/  HADD2.F32 R105, -RZ, R96.H0_H0 ;  /* 0x20000060ff697230 */ /* 0x001fe40000004100 */
[--C-:B------:R-:W-:Y:S02]  /*2910*/  HADD2.F32 R136, -RZ, R110.reuse.H0_H0 ;  /* 0x2000006eff887230 */ /* 0x100fe40000004100 */
[----:B------:R-:W-:Y:S02]  /*2920*/  HADD2.F32 R110, -RZ, R110.H1_H1 ;  /* 0x3000006eff6e7230 */ /* 0x000fe40000004100 */
[----:B------:R-:W-:Y:S01]  /*2930*/  FADD.FTZ R0, R105, R0 ;  /* 0x0000000069007221 */ /* 0x000fe20000010000 */
[----:B------:R-:W-:Y:S02]  /*2940*/  HADD2.F32 R141, -RZ, R98.H1_H1 ;  /* 0x30000062ff8d7230 */ /* 0x000fe40000004100 */
[----:B------:R-:W-:-:S02]  /*2950*/  HADD2.F32 R108, -RZ, R108.H1_H1 ;  /* 0x3000006cff6c7230 */ /* 0x000fc40000004100 */
[----:B------:R-:W-:Y:S02]  /*2960*/  HADD2.F32 R105, -RZ, R96.H1_H1 ;  /* 0x30000060ff697230 */ /* 0x000fe40000004100 */
[----:B------:R-:W-:Y:S01]  /*2970*/  FADD.FTZ R110, R141, R110 ;  /* 0x0000006e8d6e7221 */ /* 0x000fe20000010000 */
[--C-:B------:R-:W-:Y:S02]  /*2980*/  HADD2.F32 R104, -RZ, R109.reuse.H0_H0 ;  /* 0x2000006dff687230 */ /* 0x100fe40000004100 */
[----:B------:R-:W-:Y:S02]  /*2990*/  HADD2.F32 R109, -RZ, R109.H1_H1 ;  /* 0x3000006dff6d7230 */ /* 0x000fe40000004100 */
[----:B------:R-:W-:Y:S01]  /*29a0*/  FADD.FTZ R108, R105, R108 ;  /* 0x0000006c696c7221 */ /* 0x000fe20000010000 */
[----:B------:R-:W-:Y:S02]  /*29b0*/  HADD2.F32 R106, -RZ, R97.H1_H1 ;  /* 0x30000061ff6a7230 */ /* 0x000fe40000004100 */
[----:B------:R-:W-:-:S02]  /*29c0*/  HADD2.F32 R140, -RZ, R111.H0_H0 ;  /* 0x2000006fff8c7230 */ /* 0x000fc40000004100 */
[----:B------:R-:W-:Y:S02]  /*29d0*/  HADD2.F32 R142, -RZ, R111.H1_H1 ;  /* 0x3000006fff8e7230 */ /* 0x000fe40000004100 */
[----:B------:R-:W-:Y:S01]  /*29e0*/  FADD.FTZ R106, R106, R109 ;  /* 0x0000006d6a6a7221 */ /* 0x000fe20000010000 */
[----:B------:R-:W-:Y:S02]  /*29f0*/  HADD2.F32 R141, -RZ, R99.H1_H1 ;  /* 0x30000063ff8d7230 */ /* 0x000fe40000004100 */
[----:B------:R-:W-:Y:S02]  /*2a00*/  HADD2.F32 R107, -RZ, R97.H0_H0 ;  /* 0x20000061ff6b7230 */ /* 0x000fe40000004100 */
[----:B------:R-:W-:Y:S02]  /*2a10*/  HADD2.F32 R111, -RZ, R98.H0_H0 ;  /* 0x20000062ff6f7230 */ /* 0x000fe40000004100 */
        /* <DEDUP_REMOVED lines=25> */
.L_x_3376:
        /* <DEDUP_REMOVED lines=14> */
[--C-:B-----5:R-:W-:Y:S02]  /*2c90*/  HADD2.F32 R150, -RZ, R108.reuse.H0_H0 ;  /* 0x2000006cff967230 */ /* 0x120fe40000004100 */
[----:B------:R-:W-:Y:S02]  /*2ca0*/  HADD2.F32 R167, -RZ, R108.H1_H1 ;  /* 0x3000006cffa77230 */ /* 0x000fe40000004100 */
[--C-:B------:R-:W-:Y:S02]  /*2cb0*/  HADD2.F32 R148, -RZ, R109.reuse.H0_H0 ;  /* 0x2000006dff947230 */ /* 0x100fe40000004100 */
[----:B0-----:R-:W-:Y:S02]  /*2cc0*/  HADD2.F32 R165, -RZ, R109.H1_H1 ;  /* 0x3000006dffa57230 */ /* 0x001fe40000004100 */
[--C-:B------:R-:W-:Y:S02]  /*2cd0*/  HADD2.F32 R146, -RZ, R110.reuse.H0_H0 ;  /* 0x2000006eff927230 */ /* 0x100fe40000004100 */
[----:B------:R-:W-:-:S02]  /*2ce0*/  HADD2.F32 R159, -RZ, R110.H1_H1 ;  /* 0x3000006eff9f7230 */ /* 0x000fc40000004100 */
[--C-:B------:R-:W-:Y:S02]  /*2cf0*/  HADD2.F32 R144, -RZ, R111.reuse.H0_H0 ;  /* 0x2000006fff907230 */ /* 0x100fe40000004100 */
[----:B------:R-:W-:Y:S01]  /*2d00*/  HADD2.F32 R157, -RZ, R111.H1_H1 ;  /* 0x3000006fff9d7230 */ /* 0x000fe20000004100 */
[----:B------:R-:W-:Y:S06]  /*2d10*/  BRA `(.L_x_3380) ;  /* 0x00000004009c7947 */ /* 0x000fec0003800000 */
.L_x_3379:
[----:B-----5:R-:W-:Y:S02]  /*2d20*/  HADD2.F32 R150, -RZ, R108.H0_H0 ;  /* 0x2000006cff967230 */ /* 0x020fe40000004100 */
[----:B0-----:R-:W-:Y:S02]  /*2d30*/  HADD2.F32 R105, -RZ, R100.H0_H0 ;  /* 0x20000064ff697230 */ /* 0x001fe40000004100 */
        /* <DEDUP_REMOVED lines=27> */
.L_x_3378:
[----:B------:R-:W-:Y:S05]  /*2ef0*/  @P3 BRA `(.L_x_3381) ;  /* 0x0000000000743947 */ /* 0x000fea0003800000 */
        /* <DEDUP_REMOVED lines=29> */
.L_x_3381:
        /* <DEDUP_REMOVED lines=44> */
.L_x_3380:
        /* <DEDUP_REMOVED lines=15> */
[----:B0-----:R-:W-:Y:S02]  /*3480*/  HADD2.F32 R169, -RZ, R108.H1_H1 ;  /* 0x3000006cffa97230 */ /* 0x001fe40000004100 */
[----:B------:R-:W-:Y:S02]  /*3490*/  HADD2.F32 R154, -RZ, R109.H0_H0 ;  /* 0x2000006dff9a7230 */ /* 0x000fe40000004100 */
[----:B------:R-:W-:Y:S02]  /*34a0*/  HADD2.F32 R2, -RZ, R111.H0_H0 ;  /* 0x2000006fff027230 */ /* 0x000fe40000004100 */
[----:B------:R-:W-:Y:S02]  /*34b0*/  HADD2.F32 R109, -RZ, R109.H1_H1 ;  /* 0x3000006dff6d7230 */ /* 0x000fe40000004100 */
[----:B------:R-:W-:-:S02]  /*34c0*/  HADD2.F32 R108, -RZ, R110.H0_H0 ;  /* 0x2000006eff6c7230 */ /* 0x000fc40000004100 */
[----:B------:R-:W-:Y:S02]  /*34d0*/  HADD2.F32 R3, -RZ, R110.H1_H1 ;  /* 0x3000006eff037230 */ /* 0x000fe40000004100 */
[----:B------:R-:W-:Y:S01]  /*34e0*/  HADD2.F32 R111, -RZ, R111.H1_H1 ;  /* 0x3000006fff6f7230 */ /* 0x000fe20000004100 */
[----:B------:R-:W-:Y:S06]  /*34f0*/  BRA `(.L_x_3384) ;  /* 0x00000004009c7947 */ /* 0x000fec0003800000 */
.L_x_3383:
[----:B-----5:R-:W-:Y:S02]  /*3500*/  HADD2.F32 R156, -RZ, R108.H0_H0 ;  /* 0x2000006cff9c7230 */ /* 0x020fe40000004100 */
[----:B------:R-:W-:Y:S02]  /*3510*/  HADD2.F32 R154, -RZ, R109.H0_H0 ;  /* 0x2000006dff9a7230 */ /* 0x000fe40000004100 */
[----:B------:R-:W-:Y:S02]  /*3520*/  HADD2.F32 R3, -RZ, R100.H0_H0 ;  /* 0x20000064ff037230 */ /* 0x000fe40000004100 */
[----:B0-----:R-:W-:Y:S02]  /*3530*/  HADD2.F32 R105, -RZ, R101.H0_H0 ;  /* 0x20000065ff697230 */ /* 0x001fe40000004100 */
[----:B------:R-:W-:Y:S02]  /*3540*/  HADD2.F32 R169, -RZ, R108.H1_H1 ;  /* 0x3000006cffa97230 */ /* 0x000fe40000004100 */
[----:B------:R-:W-:Y:S01]  /*3550*/  FADD.FTZ R156, R3, R156 ;  /* 0x0000009c039c7221 */ /* 0x000fe20000010000 */
[----:B------:R-:W-:-:S02]  /*3560*/  HADD2.F32 R108, -RZ, R110.H0_H0 ;  /* 0x2000006eff6c7230 */ /* 0x000fc40000004100 */
[----:B------:R-:W-:Y:S01]  /*3570*/  FADD.FTZ R154, R105, R154 ;  /* 0x0000009a699a7221 */ /* 0x000fe20000010000 */
[----:B------:R-:W-:Y:S02]  /*3580*/  HADD2.F32 R2, -RZ, R111.H0_H0 ;  /* 0x2000006fff027230 */ /* 0x000fe40000004100 */
        /* <DEDUP_REMOVED lines=20> */
.L_x_3382:
[----:B------:R-:W-:Y:S05]  /*36d0*/  @P3 BRA `(.L_x_3385) ;  /* 0x0000000000743947 */ /* 0x000fea0003800000 */
        /* <DEDUP_REMOVED lines=29> */
.L_x_3385:
[----:B-----5:R-:W-:Y:S02]  /*38b0*/  HADD2.F32 R0, -RZ, R108.H0_H0 ;  /* 0x2000006cff007230 */ /* 0x020fe40000004100 */
[----:B------:R-:W-:Y:S02]  /*38c0*/  HADD2.F32 R3, -RZ, R96.H0_H0 ;  /* 0x20000060ff037230 */ /* 0x000fe40000004100 */
[--C-:B0-----:R-:W-:Y:S02]  /*38d0*/  HADD2.F32 R106, -RZ, R110.reuse.H0_H0 ;  /* 0x2000006eff6a7230 */ /* 0x101fe40000004100 */
[--C-:B------:R-:W-:Y:S02]  /*38e0*/  HADD2.F32 R154, -RZ, R111.reuse.H0_H0 ;  /* 0x2000006fff9a7230 */ /* 0x100fe40000004100 */
[----:B------:R-:W-:Y:S01]  /*38f0*/  FADD.FTZ R0, R3, R0 ;  /* 0x0000000003007221 */ /* 0x000fe20000010000 */
[----:B------:R-:W-:Y:S02]  /*3900*/  HADD2.F32 R156, -RZ, R111.H1_H1 ;  /* 0x3000006fff9c7230 */ /* 0x000fe40000004100 */
[----:B------:R-:W-:-:S02]  /*3910*/  HADD2.F32 R110, -RZ, R110.H1_H1 ;  /* 0x3000006eff6e7230 */ /* 0x000fc40000004100 */
[----:B------:R-:W-:Y:S02]  /*3920*/  HADD2.F32 R111, -RZ, R98.H1_H1 ;  /* 0x30000062ff6f7230 */ /* 0x000fe40000004100 */
[----:B------:R-:W-:Y:S02]  /*3930*/  HADD2.F32 R2, -RZ, R109.H0_H0 ;  /* 0x2000006dff027230 */ /* 0x000fe40000004100 */
[----:B------:R-:W-:Y:S02]  /*3940*/  HADD2.F32 R105, -RZ, R97.H0_H0 ;  /* 0x20000061ff697230 */ /* 0x000fe40000004100 */
[----:B------:R-:W-:Y:S01]  /*3950*/  FADD.FTZ R110, R111, R110 ;  /* 0x0000006e6f6e7221 */ /* 0x000fe20000010000 */
[----:B------:R-:W-:Y:S02]  /*3960*/  HADD2.F32 R108, -RZ, R108.H1_H1 ;  /* 0x3000006cff6c7230 */ /* 0x000fe40000004100 */
[----:B------:R-:W-:Y:S02]  /*3970*/  HADD2.F32 R3, -RZ, R96.H1_H1 ;  /* 0x30000060ff037230 */ /* 0x000fe40000004100 */
[----:B------:R-:W-:Y:S01]  /*3980*/  FADD.FTZ R2, R105, R2 ;  /* 0x0000000269027221 */ /* 0x000fe20000010000 */
[----:B------:R-:W-:-:S02]  /*3990*/  HADD2.F32 R107, -RZ, R98.H0_H0 ;  /* 0x20000062ff6b7230 */ /* 0x000fc40000004100 */
[--C-:B------:R-:W-:Y:S02]  /*39a0*/  HADD2.F32 R111, -RZ, R99.reuse.H0_H0 ;  /* 0x20000063ff6f7230 */ /* 0x100fe40000004100 */
[----:B------:R-:W-:Y:S01]  /*39b0*/  FADD.FTZ R169, R3, R108 ;  /* 0x0000006c03a97221 */ /* 0x000fe20000010000 */
[----:B------:R-:W-:Y:S02]  /*39c0*/  HADD2.F32 R171, -RZ, R99.H1_H1 ;  /* 0x30000063ffab7230 */ /* 0x000fe40000004100 */
[----:B------:R-:W-:Y:S01]  /*39d0*/  FADD.FTZ R106, R107, R106 ;  /* 0x0000006a6b6a7221 */ /* 0x000fe20000010000 */
[----:B------:R-:W-:Y:S02]  /*39e0*/  HADD2.F32 R105, -RZ, R101.H0_H0 ;  /* 0x20000065ff697230 */ /* 0x000fe40000004100 */
[----:B------:R-:W-:Y:S01]  /*39f0*/  FADD.FTZ R111, R111, R154 ;  /* 0x0000009a6f6f7221 */ /* 0x000fe20000010000 */
[----:B------:R-:W-:Y:S02]  /*3a00*/  HADD2.F32 R109, -RZ, R109.H1_H1 ;  /* 0x3000006dff6d7230 */ /* 0x000fe40000004100 */
[----:B------:R-:W-:Y:S01]  /*3a10*/  FADD.FTZ R171, R171, R156 ;  /* 0x0000009cabab7221 */ /* 0x000fe20000010000 */
[----:B------:R-:W-:-:S02]  /*3a20*/  HADD2.F32 R104, -RZ, R97.H1_H1 ;  /* 0x30000061ff687230 */ /* 0x000fc40000004100 */
[----:B------:R-:W-:Y:S01]  /*3a30*/  FADD.FTZ R154, R105, R2 ;  /* 0x00000002699a7221 */ /* 0x000fe20000010000 */
[----:B------:R-:W-:Y:S02]  /*3a40*/  HADD2.F32 R3, -RZ, R100.H0_H0 ;  /* 0x20000064ff037230 */ /* 0x000fe40000004100 */
[--C-:B------:R-:W-:Y:S02]  /*3a50*/  HADD2.F32 R107, -RZ, R102.reuse.H0_H0 ;  /* 0x20000066ff6b7230 */ /* 0x100fe40000004100 */
[----:B------:R-:W-:Y:S01]  /*3a60*/  FADD.FTZ R109, R104, R109 ;  /* 0x0000006d686d7221 */ /* 0x000fe20000010000 */
[--C-:B------:R-:W-:Y:S02]  /*3a70*/  HADD2.F32 R2, -RZ, R103.reuse.H0_H0 ;  /* 0x20000067ff027230 */ /* 0x100fe40000004100 */
[----:B------:R-:W-:Y:S01]  /*3a80*/  FADD.FTZ R156, R3, R0 ;  /* 0x00000000039c7221 */ /* 0x000fe20000010000 */
[----:B------:R-:W-:Y:S02]  /*3a90*/  HADD2.F32 R3, -RZ, R102.H1_H1 ;  /* 0x30000066ff037230 */ /* 0x000fe40000004100 */
[----:B------:R-:W-:Y:S01]  /*3aa0*/  FADD.FTZ R108, R107, R106 ;  /* 0x0000006a6b6c7221 */ /* 0x000fe20000010000 */
[----:B------:R-:W-:-:S02]  /*3ab0*/  HADD2.F32 R106, -RZ, R103.H1_H1 ;  /* 0x30000067ff6a7230 */ /* 0x000fc40000004100 */
[----:B------:R-:W-:Y:S01]  /*3ac0*/  FADD.FTZ R2, R2, R111 ;  /* 0x0000006f02027221 */ /* 0x000fe20000010000 */
[----:B------:R-:W-:Y:S02]  /*3ad0*/  HADD2.F32 R104, -RZ, R101.H1_H1 ;  /* 0x30000065ff687230 */ /* 0x000fe40000004100 */
[----:B------:R-:W-:Y:S01]  /*3ae0*/  FADD.FTZ R3, R3, R110 ;  /* 0x0000006e03037221 */ /* 0x000fe20000010000 */
[----:B------:R-:W-:Y:S02]  /*3af0*/  HADD2.F32 R0, -RZ, R100.H1_H1 ;  /* 0x30000064ff007230 */ /* 0x000fe40000004100 */
[----:B------:R-:W-:Y:S01]  /*3b00*/  FADD.FTZ R111, R106, R171 ;  /* 0x000000ab6a6f7221 */ /* 0x000fe20000010000 */
[----:B------:R-:W-:Y:S01]  /*3b10*/  FADD.FTZ R109, R104, R109 ;  /* 0x0000006d686d7221 */ /* 0x000fe20000010000 */
[----:B------:R-:W-:Y:S01]  /*3b20*/  F2FP.F16.F32.PACK_AB R106, R3, R108 ;  /* 0x0000006c036a723e */ /* 0x000fe200000000ff */
[----:B------:R-:W-:Y:S02]  /*3b30*/  FADD.FTZ R169, R0, R169 ;  /* 0x000000a900a97221 */ /* 0x000fe40000010000 */
[----:B------:R-:W-:-:S02]  /*3b40*/  F2FP.F16.F32.PACK_AB R107, R111, R2 ;  /* 0x000000026f6b723e */ /* 0x000fc400000000ff */
[----:B------:R-:W-:Y:S02]  /*3b50*/  F2FP.F16.F32.PACK_AB R105, R109, R154 ;  /* 0x0000009a6d69723e */ /* 0x000fe400000000ff */
[----:B------:R-:W-:-:S07]  /*3b60*/  F2FP.F16.F32.PACK_AB R104, R169, R156 ;  /* 0x0000009ca968723e */ /* 0x000fce00000000ff */
.L_x_3384:
[----:B------:R-:W-:Y:S01]  /*3b70*/  FADD.FTZ R0, RZ, R112 ;  /* 0x00000070ff007221 */ /* 0x000fe20000010000 */
        /* <DEDUP_REMOVED lines=36> */
[----:B------:R-:W-:Y:S02]  /*3dc0*/  FADD.FTZ R0, R171, R148 ;  /* 0x00000094ab007221 */ /* 0x000fe40000010000 */
[----:B------:R-:W0:Y:S02]  /*3dd0*/  @P0 LDC.64 R170, c[0x0][0x3a8] ;  /* 0x0000ea00ffaa0b82 */ /* 0x000e240000000a00 */
        /* <DEDUP_REMOVED lines=133> */
.L_x_3399:
[----:B------:R-:W-:Y:S01]  /*4630*/  FMUL.FTZ R0, R231, R231 ;  /* 0x000000e7e7007220 */ /* 0x000fe20000410000 */
[----:B------:R-:W-:Y:S01]  /*4640*/  ISETP.NE.AND P3, PT, RZ, UR5, PT ;  /* 0x00000005ff007c0c */ /* 0x000fe2000bf65270 */
[----:B-1----:R-:W-:Y:S01]  /*4650*/  FADD.FTZ R175, R164, R175 ;  /* 0x000000afa4af7221 */ /* 0x002fe20000010000 */
[----:B------:R-:W-:Y:S02]  /*4660*/  HADD2.F32 R213, -RZ, R28.H1_H1 ;  /* 0x3000001cffd57230 */ /* 0x000fe40000004100 */
[----:B------:R-:W-:Y:S01]  /*4670*/  FSEL R171, R0, RZ, P3 ;  /* 0x000000ff00ab7208 */ /* 0x000fe20001800000 */
[----:B------:R-:W-:Y:S01]  /*4680*/  FFMA.FTZ R110, R175, R110, UR8 ;  /* 0x00000008af6e7e23 */ /* 0x000fe2000801006e */
[----:B------:R-:W-:Y:S01]  /*4690*/  FSEL R173, R231, RZ, !P3 ;  /* 0x000000ffe7ad7208 */ /* 0x000fe20005800000 */
[----:B------:R-:W-:Y:S02]  /*46a0*/  HADD2.F32 R175, -RZ, R160.H0_H0 ;  /* 0x200000a0ffaf7230 */ /* 0x000fe40000004100 */
[----:B------:R-:W-:Y:S01]  /*46b0*/  FADD.FTZ R110, R110, R171 ;  /* 0x000000ab6e6e7221 */ /* 0x000fe20000010000 */
[----:B------:R-:W-:-:S02]  /*46c0*/  HADD2.F32 R171, -RZ, R68.H0_H0 ;  /* 0x20000044ffab7230 */ /* 0x000fc40000004100 */
[C---:B------:R-:W-:Y:S01]  /*46d0*/  FADD.FTZ R210, -R173.reuse, R112 ;  /* 0x00000070add27221 */ /* 0x040fe20000010100 */
[C---:B------:R-:W-:Y:S01]  /*46e0*/  FADD.FTZ R212, -R173.reuse, R113 ;  /* 0x00000071add47221 */ /* 0x040fe20000010100 */
[----:B------:R-:W1:Y:S01]  /*46f0*/  MUFU.RSQ R233, R110 ;  /* 0x0000006e00e97308 */ /* 0x000e620000001400 */
        /* <DEDUP_REMOVED lines=12> */
[----:B------:R-:W-:-:S02]  /*47c0*/  HADD2.F32 R3, -RZ, R24.H0_H0 ;  /* 0x20000018ff037230 */ /* 0x000fc40000004100 */
[C---:B------:R-:W-:Y:S01]  /*47d0*/  FADD.FTZ R202, -R173.reuse, R120 ;  /* 0x00000078adca7221 */ /* 0x040fe20000010100 */
[----:B------:R-:W-:Y:S02]  /*47e0*/  HADD2.F32 R109, -RZ, R92.H0_H0 ;  /* 0x2000005cff6d7230 */ /* 0x000fe40000004100 */
[----:B------:R-:W-:Y:S01]  /*47f0*/  FADD.FTZ R200, -R173, R127 ;  /* 0x0000007fadc87221 */ /* 0x000fe20000010100 */
[----:B------:R-:W-:Y:S02]  /*4800*/  HADD2.F32 R119, -RZ, R160.H1_H1 ;  /* 0x300000a0ff777230 */ /* 0x000fe40000004100 */
[C---:B-1----:R-:W-:Y:S01]  /*4810*/  FMUL.FTZ R210, R233.reuse, R210 ;  /* 0x000000d2e9d27220 */ /* 0x042fe20000410000 */
[----:B------:R-:W-:Y:S02]  /*4820*/  HADD2.F32 R111, -RZ, R68.H1_H1 ;  /* 0x30000044ff6f7230 */ /* 0x000fe40000004100 */
[----:B------:R-:W-:Y:S01]  /*4830*/  FMUL.FTZ R212, R233, R212 ;  /* 0x000000d4e9d47220 */ /* 0x000fe20000410000 */
[----:B------:R-:W-:-:S02]  /*4840*/  HADD2.F32 R113, -RZ, R24.H1_H1 ;  /* 0x30000018ff717230 */ /* 0x000fc40000004100 */
[----:B------:R-:W-:Y:S01]  /*4850*/  FMUL.FTZ R214, R233, R214 ;  /* 0x000000d6e9d67220 */ /* 0x000fe20000410000 */
[----:B------:R-:W-:Y:S02]  /*4860*/  HADD2.F32 R2, -RZ, R92.H1_H1 ;  /* 0x3000005cff027230 */ /* 0x000fe40000004100 */
[----:B------:R-:W-:Y:S01]  /*4870*/  FFMA.FTZ R120, R210, R3, R109 ;  /* 0x00000003d2787223 */ /* 0x000fe2000001006d */
[----:B------:R-:W-:Y:S02]  /*4880*/  HADD2.F32 R115, -RZ, R161.H0_H0 ;  /* 0x200000a1ff737230 */ /* 0x000fe40000004100 */
[C---:B------:R-:W-:Y:S01]  /*4890*/  FFMA.FTZ R119, R212.reuse, R119, R111 ;  /* 0x00000077d4777223 */ /* 0x040fe2000001006f */
[----:B------:R-:W-:Y:S02]  /*48a0*/  HADD2.F32 R121, -RZ, R69.H0_H0 ;  /* 0x20000045ff797230 */ /* 0x000fe40000004100 */
[----:B------:R-:W-:Y:S01]  /*48b0*/  FFMA.FTZ R3, R212, R113, R2 ;  /* 0x00000071d4037223 */ /* 0x000fe20000010002 */
[C---:B------:R-:W-:Y:S01]  /*48c0*/  FADD.FTZ R196, -R173.reuse, R123 ;  /* 0x0000007badc47221 */ /* 0x040fe20000010100 */
[----:B------:R-:W-:Y:S01]  /*48d0*/  FADD.FTZ R192, -R173, R125 ;  /* 0x0000007dadc07221 */ /* 0x000fe20000010100 */
[----:B------:R-:W-:-:S02]  /*48e0*/  HADD2.F32 R111, -RZ, R93.H0_H0 ;  /* 0x2000005dff6f7230 */ /* 0x000fc40000004100 */
[----:B------:R-:W-:Y:S01]  /*48f0*/  FFMA.FTZ R109, R214, R115, R121 ;  /* 0x00000073d66d7223 */ /* 0x000fe20000010079 */
[----:B------:R-:W-:Y:S02]  /*4900*/  HADD2.F32 R121, -RZ, R25.H0_H0 ;  /* 0x20000019ff797230 */ /* 0x000fe40000004100 */
[C---:B------:R-:W-:Y:S01]  /*4910*/  FMUL.FTZ R216, R233.reuse, R216 ;  /* 0x000000d8e9d87220 */ /* 0x040fe20000410000 */
[----:B------:R-:W-:Y:S02]  /*4920*/  HADD2.F32 R113, -RZ, R161.H1_H1 ;  /* 0x300000a1ff717230 */ /* 0x000fe40000004100 */
[----:B------:R-:W-:Y:S01]  /*4930*/  FMUL.FTZ R218, R233, R218 ;  /* 0x000000dae9da7220 */ /* 0x000fe20000410000 */
[----:B------:R-:W-:Y:S02]  /*4940*/  HADD2.F32 R115, -RZ, R69.H1_H1 ;  /* 0x30000045ff737230 */ /* 0x000fe40000004100 */
[----:B------:R-:W-:Y:S01]  /*4950*/  FADD.FTZ R190, -R173, R132 ;  /* 0x00000084adbe7221 */ /* 0x000fe20000010100 */
[----:B------:R-:W-:-:S02]  /*4960*/  HADD2.F32 R123, -RZ, R25.H1_H1 ;  /* 0x30000019ff7b7230 */ /* 0x000fc40000004100 */
[----:B------:R-:W-:Y:S01]  /*4970*/  FFMA.FTZ R121, R214, R121, R111 ;  /* 0x00000079d6797223 */ /* 0x000fe2000001006f */
[----:B------:R-:W-:Y:S02]  /*4980*/  HADD2.F32 R2, -RZ, R93.H1_H1 ;  /* 0x3000005dff027230 */ /* 0x000fe40000004100 */
[C---:B------:R-:W-:Y:S01]  /*4990*/  FFMA.FTZ R132, R216.reuse, R113, R115 ;  /* 0x00000071d8847223 */ /* 0x040fe20000010073 */
[----:B------:R-:W-:Y:S02]  /*49a0*/  HADD2.F32 R125, -RZ, R162.H0_H0 ;  /* 0x200000a2ff7d7230 */ /* 0x000fe40000004100 */
[----:B------:R-:W-:Y:S01]  /*49b0*/  FADD.FTZ R168, -R173, R143 ;  /* 0x0000008fada87221 */ /* 0x000fe20000010100 */
[----:B------:R-:W-:Y:S02]  /*49c0*/  HADD2.F32 R127, -RZ, R70.H0_H0 ;  /* 0x20000046ff7f7230 */ /* 0x000fe40000004100 */
[----:B------:R-:W-:Y:S01]  /*49d0*/  FFMA.FTZ R2, R216, R123, R2 ;  /* 0x0000007bd8027223 */ /* 0x000fe20000010002 */
[----:B------:R-:W-:-:S02]  /*49e0*/  HADD2.F32 R111, -RZ, R26.H0_H0 ;  /* 0x2000001aff6f7230 */ /* 0x000fc40000004100 */
[C---:B------:R-:W-:Y:S01]  /*49f0*/  FMUL.FTZ R220, R233.reuse, R220 ;  /* 0x000000dce9dc7220 */ /* 0x040fe20000410000 */
[----:B------:R-:W-:Y:S02]  /*4a00*/  HADD2.F32 R113, -RZ, R94.H0_H0 ;  /* 0x2000005eff717230 */ /* 0x000fe40000004100 */
[----:B------:R-:W-:Y:S01]  /*4a10*/  FFMA.FTZ R110, R218, R125, R127 ;  /* 0x0000007dda6e7223 */ /* 0x000fe2000001007f */
[----:B------:R-:W-:Y:S02]  /*4a20*/  HADD2.F32 R143, -RZ, R162.H1_H1 ;  /* 0x300000a2ff8f7230 */ /* 0x000fe40000004100 */
[----:B------:R-:W-:Y:S01]  /*4a30*/  FMUL.FTZ R222, R233, R222 ;  /* 0x000000dee9de7220 */ /* 0x000fe20000410000 */
[----:B------:R-:W-:Y:S02]  /*4a40*/  HADD2.F32 R115, -RZ, R70.H1_H1 ;  /* 0x30000046ff737230 */ /* 0x000fe40000004100 */
[----:B------:R-:W-:Y:S01]  /*4a50*/  FADD.FTZ R198, -R173, R122 ;  /* 0x0000007aadc67221 */ /* 0x000fe20000010100 */
[----:B------:R-:W-:-:S02]  /*4a60*/  HADD2.F32 R123, -RZ, R163.H0_H0 ;  /* 0x200000a3ff7b7230 */ /* 0x000fc40000004100 */
[C---:B------:R-:W-:Y:S01]  /*4a70*/  FADD.FTZ R180, -R173.reuse, R133 ;  /* 0x00000085adb47221 */ /* 0x040fe20000010100 */
[----:B------:R-:W-:Y:S02]  /*4a80*/  HADD2.F32 R125, -RZ, R71.H0_H0 ;  /* 0x20000047ff7d7230 */ /* 0x000fe40000004100 */
[C---:B------:R-:W-:Y:S01]  /*4a90*/  FADD.FTZ R174, -R173.reuse, R138 ;  /* 0x0000008aadae7221 */ /* 0x040fe20000010100 */
[----:B------:R-:W-:Y:S01]  /*4aa0*/  FFMA.FTZ R122, R218, R111, R113 ;  /* 0x0000006fda7a7223 */ /* 0x000fe20000010071 */
[C---:B------:R-:W-:Y:S01]  /*4ab0*/  FADD.FTZ R158, -R173.reuse, R144 ;  /* 0x00000090ad9e7221 */ /* 0x040fe20000010100 */
[----:B------:R-:W-:Y:S02]  /*4ac0*/  HADD2.F32 R133, -RZ, R26.H1_H1 ;  /* 0x3000001aff857230 */ /* 0x000fe40000004100 */
[----:B------:R-:W-:Y:S01]  /*4ad0*/  FFMA.FTZ R143, R220, R143, R115 ;  /* 0x0000008fdc8f7223 */ /* 0x000fe20000010073 */
[----:B------:R-:W-:Y:S02]  /*4ae0*/  HADD2.F32 R138, -RZ, R94.H1_H1 ;  /* 0x3000005eff8a7230 */ /* 0x000fe40000004100 */
[----:B------:R-:W-:Y:S01]  /*4af0*/  FFMA.FTZ R111, R222, R123, R125 ;  /* 0x0000007bde6f7223 */ /* 0x000fe2000001007d */
[C---:B------:R-:W-:Y:S01]  /*4b00*/  FADD.FTZ R208, -R173.reuse, R126 ;  /* 0x0000007eadd07221 */ /* 0x040fe20000010100 */
[----:B------:R-:W-:Y:S01]  /*4b10*/  FADD.FTZ R144, -R173, R154 ;  /* 0x0000009aad907221 */ /* 0x000fe20000010100 */
[----:B------:R-:W-:-:S02]  /*4b20*/  HADD2.F32 R115, -RZ, R163.H1_H1 ;  /* 0x300000a3ff737230 */ /* 0x000fc40000004100 */
[----:B------:R-:W-:Y:S01]  /*4b30*/  FADD.FTZ R206, -R173, R124 ;  /* 0x0000007cadce7221 */ /* 0x000fe20000010100 */
[----:B------:R-:W-:Y:S02]  /*4b40*/  HADD2.F32 R125, -RZ, R71.H1_H1 ;  /* 0x30000047ff7d7230 */ /* 0x000fe40000004100 */
[----:B------:R-:W-:Y:S01]  /*4b50*/  FMUL.FTZ R116, R233, R116 ;  /* 0x00000074e9747220 */ /* 0x000fe20000410000 */
[----:B------:R-:W-:Y:S02]  /*4b60*/  HADD2.F32 R127, -RZ, R27.H1_H1 ;  /* 0x3000001bff7f7230 */ /* 0x000fe40000004100 */
[C---:B------:R-:W-:Y:S01]  /*4b70*/  FADD.FTZ R204, -R173.reuse, R129 ;  /* 0x00000081adcc7221 */ /* 0x040fe20000010100 */
[----:B------:R-:W-:Y:S02]  /*4b80*/  HADD2.F32 R154, -RZ, R95.H1_H1 ;  /* 0x3000005fff9a7230 */ /* 0x000fe40000004100 */
[----:B------:R-:W-:Y:S01]  /*4b90*/  FADD.FTZ R124, -R173, R131 ;  /* 0x00000083ad7c7221 */ /* 0x000fe20000010100 */
[----:B------:R-:W-:-:S02]  /*4ba0*/  HADD2.F32 R123, -RZ, R27.H0_H0 ;  /* 0x2000001bff7b7230 */ /* 0x000fc40000004100 */
[----:B------:R-:W-:Y:S01]  /*4bb0*/  FFMA.FTZ R133, R220, R133, R138 ;  /* 0x00000085dc857223 */ /* 0x000fe2000001008a */
[----:B------:R-:W-:Y:S02]  /*4bc0*/  HADD2.F32 R113, -RZ, R95.H0_H0 ;  /* 0x2000005fff717230 */ /* 0x000fe40000004100 */
[----:B------:R-:W-:Y:S01]  /*4bd0*/  FMUL.FTZ R208, R233, R208 ;  /* 0x000000d0e9d07220 */ /* 0x000fe20000410000 */
[----:B------:R-:W-:Y:S02]  /*4be0*/  HADD2.F32 R129, -RZ, R4.H0_H0 ;  /* 0x20000004ff817230 */ /* 0x000fe40000004100 */
[C---:B------:R-:W-:Y:S01]  /*4bf0*/  FFMA.FTZ R138, R116.reuse, R115, R125 ;  /* 0x00000073748a7223 */ /* 0x040fe2000001007d */
[----:B------:R-:W-:Y:S02]  /*4c00*/  HADD2.F32 R131, -RZ, R64.H0_H0 ;  /* 0x20000040ff837230 */ /* 0x000fe40000004100 */
[----:B------:R-:W-:Y:S01]  /*4c10*/  FFMA.FTZ R116, R116, R127, R154 ;  /* 0x0000007f74747223 */ /* 0x000fe2000001009a */
[----:B------:R-:W-:-:S02]  /*4c20*/  HADD2.F32 R154, -RZ, R88.H1_H1 ;  /* 0x30000058ff9a7230 */ /* 0x000fc40000004100 */
[----:B------:R-:W-:Y:S01]  /*4c30*/  FFMA.FTZ R123, R222, R123, R113 ;  /* 0x0000007bde7b7223 */ /* 0x000fe20000010071 */
[----:B------:R-:W-:Y:S02]  /*4c40*/  HADD2.F32 R223, -RZ, R4.H1_H1 ;  /* 0x30000004ffdf7230 */ /* 0x000fe40000004100 */
[----:B------:R-:W-:Y:S01]  /*4c50*/  FFMA.FTZ R218, R208, R129, R131 ;  /* 0x00000081d0da7223 */ /* 0x000fe20000010083 */
[----:B------:R-:W-:Y:S02]  /*4c60*/  HADD2.F32 R125, -RZ, R64.H1_H1 ;  /* 0x30000040ff7d7230 */ /* 0x000fe40000004100 */
[C---:B------:R-:W-:Y:S01]  /*4c70*/  FMUL.FTZ R204, R233.reuse, R204 ;  /* 0x000000cce9cc7220 */ /* 0x040fe20000410000 */
[----:B------:R-:W-:Y:S02]  /*4c80*/  HADD2.F32 R113, -RZ, R28.H0_H0 ;  /* 0x2000001cff717230 */ /* 0x000fe40000004100 */
[----:B------:R-:W-:Y:S01]  /*4c90*/  FMUL.FTZ R206, R233, R206 ;  /* 0x000000cee9ce7220 */ /* 0x000fe20000410000 */
[----:B------:R-:W-:-:S02]  /*4ca0*/  HADD2.F32 R115, -RZ, R88.H0_H0 ;  /* 0x20000058ff737230 */ /* 0x000fc40000004100 */
[----:B------:R-:W-:Y:S01]  /*4cb0*/  FADD.FTZ R114, -R173, R108 ;  /* 0x0000006cad727221 */ /* 0x000fe20000010100 */
[----:B------:R-:W-:Y:S02]  /*4cc0*/  HADD2.F32 R127, -RZ, R5.H0_H0 ;  /* 0x20000005ff7f7230 */ /* 0x000fe40000004100 */
[----:B------:R-:W-:Y:S01]  /*4cd0*/  FFMA.FTZ R213, R204, R213, R154 ;  /* 0x000000d5ccd57223 */ /* 0x000fe2000001009a */
[----:B------:R-:W-:Y:S02]  /*4ce0*/  HADD2.F32 R129, -RZ, R65.H0_H0 ;  /* 0x20000041ff817230 */ /* 0x000fe40000004100 */
[----:B------:R-:W-:Y:S01]  /*4cf0*/  FFMA.FTZ R108, R210, R175, R171 ;  /* 0x000000afd26c7223 */ /* 0x000fe200000100ab */
[----:B------:R-:W-:Y:S01]  /*4d00*/  FFMA.FTZ R223, R204, R223, R125 ;  /* 0x000000dfccdf7223 */ /* 0x000fe2000001007d */
[----:B------:R-:W-:Y:S02]  /*4d10*/  HADD2.F32 R215, -RZ, R29.H1_H1 ;  /* 0x3000001dffd77230 */ /* 0x000fe40000004100 */
[----:B------:R-:W-:Y:S01]  /*4d20*/  FFMA.FTZ R210, R208, R113, R115 ;  /* 0x00000071d0d27223 */ /* 0x000fe20000010073 */
[----:B------:R-:W-:-:S02]  /*4d30*/  HADD2.F32 R154, -RZ, R89.H1_H1 ;  /* 0x30000059ff9a7230 */ /* 0x000fc40000004100 */
[----:B------:R-:W-:Y:S01]  /*4d40*/  FFMA.FTZ R220, R206, R127, R129 ;  /* 0x0000007fcedc7223 */ /* 0x000fe20000010081 */
[----:B------:R-:W-:Y:S02]  /*4d50*/  HADD2.F32 R225, -RZ, R5.H1_H1 ;  /* 0x30000005ffe17230 */ /* 0x000fe40000004100 */
[C---:B------:R-:W-:Y:S01]  /*4d60*/  FMUL.FTZ R200, R233.reuse, R200 ;  /* 0x000000c8e9c87220 */ /* 0x040fe20000410000 */
[----:B------:R-:W-:Y:S02]  /*4d70*/  HADD2.F32 R125, -RZ, R65.H1_H1 ;  /* 0x30000041ff7d7230 */ /* 0x000fe40000004100 */
[----:B------:R-:W-:Y:S01]  /*4d80*/  FMUL.FTZ R202, R233, R202 ;  /* 0x000000cae9ca7220 */ /* 0x000fe20000410000 */
[----:B------:R-:W-:Y:S02]  /*4d90*/  HADD2.F32 R113, -RZ, R29.H0_H0 ;  /* 0x2000001dff717230 */ /* 0x000fe40000004100 */
[----:B------:R-:W-:Y:S01]  /*4da0*/  FFMA.FTZ R215, R200, R215, R154 ;  /* 0x000000d7c8d77223 */ /* 0x000fe2000001009a */
[----:B------:R-:W-:-:S02]  /*4db0*/  HADD2.F32 R115, -RZ, R89.H0_H0 ;  /* 0x20000059ff737230 */ /* 0x000fc40000004100 */
[----:B------:R-:W-:Y:S01]  /*4dc0*/  FFMA.FTZ R225, R200, R225, R125 ;  /* 0x000000e1c8e17223 */ /* 0x000fe2000001007d */
[----:B------:R-:W-:Y:S02]  /*4dd0*/  HADD2.F32 R127, -RZ, R6.H0_H0 ;  /* 0x20000006ff7f7230 */ /* 0x000fe40000004100 */
[C---:B------:R-:W-:Y:S01]  /*4de0*/  FMUL.FTZ R196, R233.reuse, R196 ;  /* 0x000000c4e9c47220 */ /* 0x040fe20000410000 */
[----:B------:R-:W-:Y:S02]  /*4df0*/  HADD2.F32 R129, -RZ, R66.H0_H0 ;  /* 0x20000042ff817230 */ /* 0x000fe40000004100 */
[----:B------:R-:W-:Y:S01]  /*4e00*/  FFMA.FTZ R212, R206, R113, R115 ;  /* 0x00000071ced47223 */ /* 0x000fe20000010073 */
[----:B------:R-:W-:Y:S02]  /*4e10*/  HADD2.F32 R217, -RZ, R30.H1_H1 ;  /* 0x3000001effd97230 */ /* 0x000fe40000004100 */
[----:B------:R-:W-:Y:S01]  /*4e20*/  FMUL.FTZ R198, R233, R198 ;  /* 0x000000c6e9c67220 */ /* 0x000fe20000410000 */
[----:B------:R-:W-:-:S02]  /*4e30*/  HADD2.F32 R154, -RZ, R90.H1_H1 ;  /* 0x3000005aff9a7230 */ /* 0x000fc40000004100 */
[----:B------:R-:W-:Y:S01]  /*4e40*/  FFMA.FTZ R222, R202, R127, R129 ;  /* 0x0000007fcade7223 */ /* 0x000fe20000010081 */
[----:B------:R-:W-:Y:S02]  /*4e50*/  HADD2.F32 R227, -RZ, R6.H1_H1 ;  /* 0x30000006ffe37230 */ /* 0x000fe40000004100 */
[----:B------:R-:W-:Y:S01]  /*4e60*/  FADD.FTZ R194, -R173, R134 ;  /* 0x00000086adc27221 */ /* 0x000fe20000010100 */
[----:B------:R-:W-:Y:S02]  /*4e70*/  HADD2.F32 R125, -RZ, R66.H1_H1 ;  /* 0x30000042ff7d7230 */ /* 0x000fe40000004100 */
[----:B------:R-:W-:Y:S01]  /*4e80*/  FFMA.FTZ R217, R196, R217, R154 ;  /* 0x000000d9c4d97223 */ /* 0x000fe2000001009a */
[----:B------:R-:W-:Y:S02]  /*4e90*/  HADD2.F32 R113, -RZ, R30.H0_H0 ;  /* 0x2000001eff717230 */ /* 0x000fe40000004100 */
[----:B------:R-:W-:Y:S01]  /*4ea0*/  FMUL.FTZ R192, R233, R192 ;  /* 0x000000c0e9c07220 */ /* 0x000fe20000410000 */
[----:B------:R-:W-:-:S02]  /*4eb0*/  HADD2.F32 R115, -RZ, R90.H0_H0 ;  /* 0x2000005aff737230 */ /* 0x000fc40000004100 */
[----:B------:R-:W-:Y:S01]  /*4ec0*/  FFMA.FTZ R227, R196, R227, R125 ;  /* 0x000000e3c4e37223 */ /* 0x000fe2000001007d */
[----:B------:R-:W-:Y:S02]  /*4ed0*/  HADD2.F32 R127, -RZ, R7.H0_H0 ;  /* 0x20000007ff7f7230 */ /* 0x000fe40000004100 */
[----:B------:R-:W-:Y:S01]  /*4ee0*/  FADD.FTZ R188, -R173, R137 ;  /* 0x00000089adbc7221 */ /* 0x000fe20000010100 */
[----:B------:R-:W-:Y:S02]  /*4ef0*/  HADD2.F32 R129, -RZ, R67.H0_H0 ;  /* 0x20000043ff817230 */ /* 0x000fe40000004100 */
[----:B------:R-:W-:Y:S01]  /*4f00*/  FFMA.FTZ R214, R202, R113, R115 ;  /* 0x00000071cad67223 */ /* 0x000fe20000010073 */
[----:B------:R-:W-:Y:S02]  /*4f10*/  HADD2.F32 R221, -RZ, R31.H1_H1 ;  /* 0x3000001fffdd7230 */ /* 0x000fe40000004100 */
[----:B------:R-:W-:Y:S01]  /*4f20*/  FMUL.FTZ R194, R233, R194 ;  /* 0x000000c2e9c27220 */ /* 0x000fe20000410000 */
[----:B------:R-:W-:-:S02]  /*4f30*/  HADD2.F32 R154, -RZ, R91.H1_H1 ;  /* 0x3000005bff9a7230 */ /* 0x000fc40000004100 */
[----:B------:R-:W-:Y:S01]  /*4f40*/  FFMA.FTZ R224, R198, R127, R129 ;  /* 0x0000007fc6e07223 */ /* 0x000fe20000010081 */
[----:B------:R-:W-:Y:S02]  /*4f50*/  HADD2.F32 R229, -RZ, R7.H1_H1 ;  /* 0x30000007ffe57230 */ /* 0x000fe40000004100 */
[----:B------:R-:W-:Y:S01]  /*4f60*/  FMUL.FTZ R188, R233, R188 ;  /* 0x000000bce9bc7220 */ /* 0x000fe20000410000 */
[----:B------:R-:W-:Y:S02]  /*4f70*/  HADD2.F32 R125, -RZ, R67.H1_H1 ;  /* 0x30000043ff7d7230 */ /* 0x000fe40000004100 */
[----:B------:R-:W-:Y:S01]  /*4f80*/  FFMA.FTZ R221, R192, R221, R154 ;  /* 0x000000ddc0dd7223 */ /* 0x000fe2000001009a */
[----:B------:R-:W-:Y:S02]  /*4f90*/  HADD2.F32 R113, -RZ, R31.H0_H0 ;  /* 0x2000001fff717230 */ /* 0x000fe40000004100 */
[----:B------:R-:W-:Y:S01]  /*4fa0*/  FADD.FTZ R184, -R173, R135 ;  /* 0x00000087adb87221 */ /* 0x000fe20000010100 */
[----:B------:R-:W-:-:S02]  /*4fb0*/  HADD2.F32 R115, -RZ, R91.H0_H0 ;  /* 0x2000005bff737230 */ /* 0x000fc40000004100 */
[----:B------:R-:W-:Y:S01]  /*4fc0*/  FFMA.FTZ R229, R192, R229, R125 ;  /* 0x000000e5c0e57223 */ /* 0x000fe2000001007d */
[----:B------:R-:W-:Y:S02]  /*4fd0*/  HADD2.F32 R127, -RZ, R8.H0_H0 ;  /* 0x20000008ff7f7230 */ /* 0x000fe40000004100 */
[----:B------:R-:W-:Y:S01]  /*4fe0*/  FMUL.FTZ R190, R233, R190 ;  /* 0x000000bee9be7220 */ /* 0x000fe20000410000 */
[----:B------:R-:W-:Y:S02]  /*4ff0*/  HADD2.F32 R129, -RZ, R60.H0_H0 ;  /* 0x2000003cff817230 */ /* 0x000fe40000004100 */
[----:B------:R-:W-:Y:S01]  /*5000*/  FFMA.FTZ R216, R198, R113, R115 ;  /* 0x00000071c6d87223 */ /* 0x000fe20000010073 */
[----:B------:R-:W-:Y:S02]  /*5010*/  HADD2.F32 R197, -RZ, R32.H1_H1 ;  /* 0x30000020ffc57230 */ /* 0x000fe40000004100 */
[----:B------:R-:W-:Y:S01]  /*5020*/  FADD.FTZ R186, -R173, R130 ;  /* 0x00000082adba7221 */ /* 0x000fe20000010100 */
[----:B------:R-:W-:-:S02]  /*5030*/  HADD2.F32 R154, -RZ, R84.H1_H1 ;  /* 0x30000054ff9a7230 */ /* 0x000fc40000004100 */
[----:B------:R-:W-:Y:S01]  /*5040*/  FFMA.FTZ R202, R194, R127, R129 ;  /* 0x0000007fc2ca7223 */ /* 0x000fe20000010081 */
[----:B------:R-:W-:Y:S02]  /*5050*/  HADD2.F32 R205, -RZ, R8.H1_H1 ;  /* 0x30000008ffcd7230 */ /* 0x000fe40000004100 */
[C---:B------:R-:W-:Y:S01]  /*5060*/  FMUL.FTZ R184, R233.reuse, R184 ;  /* 0x000000b8e9b87220 */ /* 0x040fe20000410000 */
        /* <DEDUP_REMOVED lines=31> */
[C---:B------:R-:W-:Y:S01]  /*5260*/  FADD.FTZ R166, -R173.reuse, R148 ;  /* 0x00000094ada67221 */ /* 0x040fe20000010100 */
[----:B------:R-:W-:Y:S02]  /*5270*/  HADD2.F32 R125, -RZ, R62.H1_H1 ;  /* 0x3000003eff7d7230 */ /* 0x000fe40000004100 */
[----:B------:R-:W-:Y:S01]  /*5280*/  FFMA.FTZ R201, R180, R201, R154 ;  /* 0x000000c9b4c97223 */ /* 0x000fe2000001009a */
[----:B------:R-:W-:Y:S02]  /*5290*/  HADD2.F32 R113, -RZ, R34.H0_H0 ;  /* 0x20000022ff717230 */ /* 0x000fe40000004100 */
[----:B------:R-:W-:Y:S01]  /*52a0*/  FADD.FTZ R148, -R173, R156 ;  /* 0x0000009cad947221 */ /* 0x000fe20000010100 */
        /* <DEDUP_REMOVED lines=35> */
[C---:B------:R-:W-:Y:S01]  /*54e0*/  FMUL.FTZ R172, R233.reuse, R172 ;  /* 0x000000ace9ac7220 */ /* 0x040fe20000410000 */
[----:B------:R-:W-:Y:S02]  /*54f0*/  HADD2.F32 R129, -RZ, R57.H0_H0 ;  /* 0x20000039ff817230 */ /* 0x000fe40000004100 */
[----:B------:R-:W-:Y:S01]  /*5500*/  FFMA.FTZ R128, R178, R113, R115 ;  /* 0x00000071b2807223 */ /* 0x000fe20000010073 */
[----:B------:R-:W-:Y:S02]  /*5510*/  HADD2.F32 R113, -RZ, R81.H0_H0 ;  /* 0x20000051ff717230 */ /* 0x000fe40000004100 */
[----:B------:R-:W-:Y:S01]  /*5520*/  FMUL.FTZ R168, R233, R168 ;  /* 0x000000a8e9a87220 */ /* 0x000fe20000410000 */
[----:B------:R-:W-:-:S02]  /*5530*/  HADD2.F32 R115, -RZ, R13.H1_H1 ;  /* 0x3000000dff737230 */ /* 0x000fc40000004100 */
[C---:B------:R-:W-:Y:S01]  /*5540*/  FFMA.FTZ R125, R176.reuse, R127, R129 ;  /* 0x0000007fb07d7223 */ /* 0x040fe20000010081 */
[----:B------:R-:W-:Y:S02]  /*5550*/  HADD2.F32 R129, -RZ, R37.H0_H0 ;  /* 0x20000025ff817230 */ /* 0x000fe40000004100 */
[C---:B------:R-:W-:Y:S01]  /*5560*/  FADD.FTZ R0, -R173.reuse, R167 ;  /* 0x000000a7ad007221 */ /* 0x040fe20000010100 */
[----:B------:R-:W-:Y:S02]  /*5570*/  HADD2.F32 R127, -RZ, R57.H1_H1 ;  /* 0x30000039ff7f7230 */ /* 0x000fe40000004100 */
[----:B------:R-:W-:Y:S01]  /*5580*/  FADD.FTZ R170, -R173, R150 ;  /* 0x00000096adaa7221 */ /* 0x000fe20000010100 */
[----:B------:R-:W-:Y:S02]  /*5590*/  HADD2.F32 R131, -RZ, R37.H1_H1 ;  /* 0x30000025ff837230 */ /* 0x000fe40000004100 */
[----:B------:R-:W-:Y:S01]  /*55a0*/  FFMA.FTZ R129, R176, R129, R113 ;  /* 0x00000081b0817223 */ /* 0x000fe20000010071 */
[----:B------:R-:W-:-:S02]  /*55b0*/  HADD2.F32 R186, -RZ, R81.H1_H1 ;  /* 0x30000051ffba7230 */ /* 0x000fc40000004100 */
[C---:B------:R-:W-:Y:S01]  /*55c0*/  FFMA.FTZ R190, R126.reuse, R115, R127 ;  /* 0x000000737ebe7223 */ /* 0x040fe2000001007f */
        /* <DEDUP_REMOVED lines=17> */
[C---:B0-----:R-:W-:Y:S01]  /*56e0*/  FADD.FTZ R164, -R173.reuse, R146 ;  /* 0x00000092ada47221 */ /* 0x041fe20000010100 */
        /* <DEDUP_REMOVED lines=14> */
[----:B------:R-:W-:Y:S02]  /*57d0*/  HADD2.F32 R180, -RZ, R16.H1_H1 ;  /* 0x30000010ffb47230 */ /* 0x000fe40000004100 */
[----:B------:R-:W-:Y:S01]  /*57e0*/  FADD.FTZ R150, -R173, R159 ;  /* 0x0000009fad967221 */ /* 0x000fe20000010100 */
[----:B------:R-:W-:Y:S02]  /*57f0*/  HADD2.F32 R154, -RZ, R52.H1_H1 ;  /* 0x30000034ff9a7230 */ /* 0x000fe40000004100 */
[----:B------:R-:W-:Y:S01]  /*5800*/  FFMA.FTZ R131, R172, R131, R113 ;  /* 0x00000083ac837223 */ /* 0x000fe20000010071 */
[----:B------:R-:W-:Y:S02]  /*5810*/  HADD2.F32 R156, -RZ, R40.H1_H1 ;  /* 0x30000028ff9c7230 */ /* 0x000fe40000004100 */
[----:B------:R-:W-:Y:S01]  /*5820*/  FMUL.FTZ R150, R233, R150 ;  /* 0x00000096e9967220 */ /* 0x000fe20000410000 */
[----:B------:R-:W-:-:S02]  /*5830*/  HADD2.F32 R135, -RZ, R76.H1_H1 ;  /* 0x3000004cff877230 */ /* 0x000fc40000004100 */
[----:B------:R-:W-:Y:S01]  /*5840*/  FFMA.FTZ R180, R155, R180, R154 ;  /* 0x000000b49bb47223 */ /* 0x000fe2000001009a */
[----:B------:R-:W-:Y:S02]  /*5850*/  HADD2.F32 R181, -RZ, R17.H0_H0 ;  /* 0x20000011ffb57230 */ /* 0x000fe40000004100 */
[----:B------:R-:W-:Y:S01]  /*5860*/  FMUL.FTZ R158, R233, R158 ;  /* 0x0000009ee99e7220 */ /* 0x000fe20000410000 */
[----:B------:R-:W-:Y:S02]  /*5870*/  HADD2.F32 R137, -RZ, R53.H0_H0 ;  /* 0x20000035ff897230 */ /* 0x000fe40000004100 */
[----:B------:R-:W-:Y:S01]  /*5880*/  FFMA.FTZ R155, R155, R156, R135 ;  /* 0x0000009c9b9b7223 */ /* 0x000fe20000010087 */
        /* <DEDUP_REMOVED lines=32> */
[----:B------:R-:W-:Y:S01]  /*5a90*/  HADD2.F32 R159, -RZ, R42.H1_H1 ;  /* 0x3000002aff9f7230 */ /* 0x000fe20000004100 */
[----:B------:R-:W-:Y:S01]  /*5aa0*/  F2FP.F16.F32.PACK_AB R110, R143, R110 ;  /* 0x0000006e8f6e723e */ /* 0x000fe200000000ff */
[----:B------:R-:W-:Y:S02]  /*5ab0*/  HADD2.F32 R166, -RZ, R78.H1_H1 ;  /* 0x3000004effa67230 */ /* 0x000fe40000004100 */
[----:B------:R-:W-:Y:S01]  /*5ac0*/  FFMA.FTZ R156, R164, R113, R115 ;  /* 0x00000071a49c7223 */ /* 0x000fe20000010073 */
[----:B------:R-:W-:-:S02]  /*5ad0*/  HADD2.F32 R137, -RZ, R19.H0_H0 ;  /* 0x20000013ff897230 */ /* 0x000fc40000004100 */
[----:B------:R-:W-:Y:S01]  /*5ae0*/  FMUL.FTZ R140, R233, R140 ;  /* 0x0000008ce98c7220 */ /* 0x000fe20000410000 */
[----:B------:R-:W-:Y:S02]  /*5af0*/  HADD2.F32 R145, -RZ, R55.H0_H0 ;  /* 0x20000037ff917230 */ /* 0x000fe40000004100 */
[----:B------:R-:W-:Y:S01]  /*5b00*/  FFMA.FTZ R159, R150, R159, R166 ;  /* 0x0000009f969f7223 */ /* 0x000fe200000100a6 */
[----:B------:R-:W-:Y:S01]  /*5b10*/  HADD2.F32 R113, -RZ, R43.H0_H0 ;  /* 0x2000002bff717230 */ /* 0x000fe20000004100 */
[----:B------:R-:W-:Y:S01]  /*5b20*/  F2FP.F16.F32.PACK_AB R111, R138, R111 ;  /* 0x0000006f8a6f723e */ /* 0x000fe200000000ff */
[----:B------:R-:W-:Y:S02]  /*5b30*/  HADD2.F32 R115, -RZ, R79.H0_H0 ;  /* 0x2000004fff737230 */ /* 0x000fe40000004100 */
[----:B------:R-:W-:Y:S01]  /*5b40*/  FFMA.FTZ R135, R158, R137, R145 ;  /* 0x000000899e877223 */ /* 0x000fe20000010091 */
[----:B------:R-:W-:Y:S01]  /*5b50*/  HADD2.F32 R137, -RZ, R19.H1_H1 ;  /* 0x30000013ff897230 */ /* 0x000fe20000004100 */
[----:B------:R-:W-:Y:S01]  /*5b60*/  F2FP.F16.F32.PACK_AB R109, R132, R109 ;  /* 0x0000006d846d723e */ /* 0x000fe200000000ff */
[----:B------:R-:W-:-:S02]  /*5b70*/  HADD2.F32 R145, -RZ, R55.H1_H1 ;  /* 0x30000037ff917230 */ /* 0x000fc40000004100 */
[----:B------:R-:W-:Y:S01]  /*5b80*/  FFMA.FTZ R158, R158, R113, R115 ;  /* 0x000000719e9e7223 */ /* 0x000fe20000010073 */
[----:B------:R-:W-:Y:S01]  /*5b90*/  HADD2.F32 R165, -RZ, R43.H1_H1 ;  /* 0x3000002bffa57230 */ /* 0x000fe20000004100 */
[----:B------:R-:W-:Y:S01]  /*5ba0*/  F2FP.F16.F32.PACK_AB R108, R119, R108 ;  /* 0x0000006c776c723e */ /* 0x000fe200000000ff */
[----:B------:R-:W-:Y:S02]  /*5bb0*/  HADD2.F32 R150, -RZ, R79.H1_H1 ;  /* 0x3000004fff967230 */ /* 0x000fe40000004100 */
[----:B------:R-:W-:Y:S01]  /*5bc0*/  FFMA.FTZ R184, R146, R137, R145 ;  /* 0x0000008992b87223 */ /* 0x000fe20000010091 */
[----:B------:R-:W-:Y:S01]  /*5bd0*/  HADD2.F32 R147, -RZ, R20.H0_H0 ;  /* 0x20000014ff937230 */ /* 0x000fe20000004100 */
[----:B------:R-:W-:Y:S01]  /*5be0*/  F2FP.F16.F32.PACK_AB R123, R116, R123 ;  /* 0x0000007b747b723e */ /* 0x000fe200000000ff */
[----:B------:R-:W-:Y:S02]  /*5bf0*/  HADD2.F32 R167, -RZ, R48.H0_H0 ;  /* 0x20000030ffa77230 */ /* 0x000fe40000004100 */
        /* <DEDUP_REMOVED lines=9> */
[----:B------:R-:W-:Y:S01]  /*5c90*/  HADD2.F32 R169, -RZ, R44.H1_H1 ;  /* 0x3000002cffa97230 */ /* 0x000fe20000004100 */
[----:B------:R-:W-:Y:S01]  /*5ca0*/  F2FP.F16.F32.PACK_AB R120, R3, R120 ;  /* 0x000000780378723e */ /* 0x000fe200000000ff */
        /* <DEDUP_REMOVED lines=11> */
[----:B------:R-:W0:Y:S01]  /*5d60*/  @!P2 LDC.64 R114, c[0x0][0x3c8] ;  /* 0x0000f200ff72ab82 */ /* 0x000e220000000a00 */
[----:B------:R-:W-:Y:S02]  /*5d70*/  HADD2.F32 R136, -RZ, R73.H1_H1 ;  /* 0x30000049ff887230 */ /* 0x000fe40000004100 */
[----:B------:R-:W-:Y:S01]  /*5d80*/  FFMA.FTZ R171, R112, R171, R137 ;  /* 0x000000ab70ab7223 */ /* 0x000fe20000010089 */
[----:B------:R-:W-:Y:S01]  /*5d90*/  HADD2.F32 R187, -RZ, R23.H0_H0 ;  /* 0x20000017ffbb7230 */ /* 0x000fe20000004100 */
[----:B------:R-:W-:Y:S01]  /*5da0*/  F2FP.F16.F32.PACK_AB R125, R190, R125 ;  /* 0x0000007dbe7d723e */ /* 0x000fe200000000ff */
[----:B------:R-:W-:-:S02]  /*5db0*/  HADD2.F32 R235, -RZ, R51.H0_H0 ;  /* 0x20000033ffeb7230 */ /* 0x000fc40000004100 */
[----:B------:R-:W-:Y:S01]  /*5dc0*/  FFMA.FTZ R173, R112, R173, R136 ;  /* 0x000000ad70ad7223 */ /* 0x000fe20000010088 */
[----:B------:R-:W-:Y:S01]  /*5dd0*/  HADD2.F32 R237, -RZ, R47.H0_H0 ;  /* 0x2000002fffed7230 */ /* 0x000fe20000004100 */
[----:B------:R-:W1:Y:S01]  /*5de0*/  @!P2 LDC.64 R112, c[0x0][0x3c0] ;  /* 0x0000f000ff70ab82 */ /* 0x000e620000000a00 */
[----:B------:R-:W-:Y:S02]  /*5df0*/  HADD2.F32 R178, -RZ, R75.H0_H0 ;  /* 0x2000004bffb27230 */ /* 0x000fe40000004100 */
[C---:B------:R-:W-:Y:S01]  /*5e00*/  FFMA.FTZ R176, R142.reuse, R187, R235 ;  /* 0x000000bb8eb07223 */ /* 0x040fe200000100eb */
[----:B------:R-:W-:Y:S02]  /*5e10*/  HADD2.F32 R145, -RZ, R21.H0_H0 ;  /* 0x20000015ff917230 */ /* 0x000fe40000004100 */
[----:B------:R-:W-:Y:S01]  /*5e20*/  FMUL.FTZ R187, R233, R118 ;  /* 0x00000076e9bb7220 */ /* 0x000fe20000410000 */
[----:B------:R-:W-:Y:S02]  /*5e30*/  HADD2.F32 R147, -RZ, R49.H0_H0 ;  /* 0x20000031ff937230 */ /* 0x000fe40000004100 */
[----:B------:R-:W-:Y:S01]  /*5e40*/  FFMA.FTZ R178, R142, R237, R178 ;  /* 0x000000ed8eb27223 */ /* 0x000fe200000100b2 */
[----:B------:R-:W-:Y:S01]  /*5e50*/  HADD2.F32 R175, -RZ, R22.H1_H1 ;  /* 0x30000016ffaf7230 */ /* 0x000fe20000004100 */
[----:B------:R-:W2:Y:S01]  /*5e60*/  LDC.64 R136, c[0x0][0x428] ;  /* 0x00010a00ff887b82 */ /* 0x000ea20000000a00 */
[----:B------:R-:W-:-:S02]  /*5e70*/  HADD2.F32 R177, -RZ, R50.H1_H1 ;  /* 0x30000032ffb17230 */ /* 0x000fc40000004100 */
[----:B------:R-:W-:Y:S01]  /*5e80*/  FFMA.FTZ R168, R144, R145, R147 ;  /* 0x0000009190a87223 */ /* 0x000fe20000010093 */
[----:B------:R-:W-:Y:S01]  /*5e90*/  HADD2.F32 R145, -RZ, R22.H0_H0 ;  /* 0x20000016ff917230 */ /* 0x000fe20000004100 */
[----:B------:R-:W-:Y:S01]  /*5ea0*/  F2FP.F16.F32.PACK_AB R124, R193, R124 ;  /* 0x0000007cc17c723e */ /* 0x000fe200000000ff */
[----:B------:R-:W-:Y:S02]  /*5eb0*/  HADD2.F32 R147, -RZ, R50.H0_H0 ;  /* 0x20000032ff937230 */ /* 0x000fe40000004100 */
[----:B------:R-:W-:Y:S01]  /*5ec0*/  FFMA.FTZ R175, R140, R175, R177 ;  /* 0x000000af8caf7223 */ /* 0x000fe200000100b1 */
[----:B------:R-:W-:Y:S01]  /*5ed0*/  HADD2.F32 R185, -RZ, R46.H1_H1 ;  /* 0x3000002effb97230 */ /* 0x000fe20000004100 */
[----:B------:R-:W3:Y:S01]  /*5ee0*/  LDC.64 R142, c[0x0][0x430] ;  /* 0x00010c00ff8e7b82 */ /* 0x000ee20000000a00 */
[----:B------:R-:W-:Y:S02]  /*5ef0*/  HADD2.F32 R144, -RZ, R74.H1_H1 ;  /* 0x3000004aff907230 */ /* 0x000fe40000004100 */
[----:B------:R-:W-:Y:S01]  /*5f00*/  FFMA.FTZ R172, R174, R145, R147 ;  /* 0x00000091aeac7223 */ /* 0x000fe20000010093 */
[----:B------:R-:W-:Y:S01]  /*5f10*/  HADD2.F32 R145, -RZ, R46.H0_H0 ;  /* 0x2000002eff917230 */ /* 0x000fe20000004100 */
[----:B------:R-:W-:Y:S01]  /*5f20*/  F2FP.F16.F32.PACK_AB R131, R188, R131 ;  /* 0x00000083bc83723e */ /* 0x000fe200000000ff */
[----:B------:R-:W-:-:S02]  /*5f30*/  HADD2.F32 R147, -RZ, R74.H0_H0 ;  /* 0x2000004aff937230 */ /* 0x000fc40000004100 */
[----:B------:R-:W-:Y:S01]  /*5f40*/  FFMA.FTZ R177, R140, R185, R144 ;  /* 0x000000b98cb17223 */ /* 0x000fe20000010090 */
[----:B0-----:R-:W-:Y:S01]  /*5f50*/  @!P2 IMAD.WIDE R114, R153, 0x4, R114 ;  /* 0x000000049972a825 */ /* 0x001fe200078e0272 */
[----:B------:R-:W-:-:S03]  /*5f60*/  F2FP.F16.F32.PACK_AB R130, R191, R130 ;  /* 0x00000082bf82723e */ /* 0x000fc600000000ff */
[----:B------:R-:W-:Y:S01]  /*5f70*/  FFMA.FTZ R174, R174, R145, R147 ;  /* 0x00000091aeae7223 */ /* 0x000fe20000010093 */
[----:B-1----:R-:W-:Y:S01]  /*5f80*/  @!P2 IMAD.WIDE R112, R153, 0x4, R112 ;  /* 0x000000049970a825 */ /* 0x002fe200078e0270 */
[----:B------:R-:W-:Y:S02]  /*5f90*/  F2FP.F16.F32.PACK_AB R129, R186, R129 ;  /* 0x00000081ba81723e */ /* 0x000fe400000000ff */
[----:B------:R-:W-:Y:S01]  /*5fa0*/  F2FP.F16.F32.PACK_AB R128, R189, R128 ;  /* 0x00000080bd80723e */ /* 0x000fe200000000ff */
[----:B------:R-:W-:Y:S01]  /*5fb0*/  HADD2.F32 R132, -RZ, R23.H1_H1 ;  /* 0x30000017ff847230 */ /* 0x000fe20000004100 */
[----:B------:R0:W-:Y:S01]  /*5fc0*/  @!P2 STG.E desc[UR6][R112.64], R231 ;  /* 0x000000e77000a986 */ /* 0x0001e2000c101906 */
[----:B------:R-:W-:Y:S01]  /*5fd0*/  HADD2.F32 R138, -RZ, R51.H1_H1 ;  /* 0x30000033ff8a7230 */ /* 0x000fe20000004100 */
[----:B------:R-:W-:Y:S01]  /*5fe0*/  F2FP.F16.F32.PACK_AB R135, R184, R135 ;  /* 0x00000087b887723e */ /* 0x000fe200000000ff */
[----:B--2---:R-:W-:Y:S01]  /*5ff0*/  IMAD.WIDE.U32 R118, R117, 0x10, R136 ;  /* 0x0000001075767825 */ /* 0x004fe200078e0088 */
[----:B------:R1:W-:Y:S01]  /*6000*/  @!P2 STG.E desc[UR6][R114.64], R233 ;  /* 0x000000e97200a986 */ /* 0x0003e2000c101906 */
[----:B------:R-:W-:-:S02]  /*6010*/  F2FP.F16.F32.PACK_AB R134, R183, R134 ;  /* 0x00000086b786723e */ /* 0x000fc400000000ff */
[----:B------:R-:W-:Y:S01]  /*6020*/  FFMA.FTZ R185, R187, R132, R138 ;  /* 0x00000084bbb97223 */ /* 0x000fe2000001008a */
[----:B------:R-:W-:Y:S01]  /*6030*/  HADD2.F32 R140, -RZ, R47.H1_H1 ;  /* 0x3000002fff8c7230 */ /* 0x000fe20000004100 */
[----:B------:R2:W-:Y:S01]  /*6040*/  STG.E.128 desc[UR6][R118.64], R108 ;  /* 0x0000006c76007986 */ /* 0x0005e2000c101d06 */
[----:B------:R-:W-:Y:S01]  /*6050*/  HADD2.F32 R145, -RZ, R75.H1_H1 ;  /* 0x3000004bff917230 */ /* 0x000fe20000004100 */
[----:B------:R-:W-:Y:S01]  /*6060*/  F2FP.F16.F32.PACK_AB R174, R177, R174 ;  /* 0x000000aeb1ae723e */ /* 0x000fe200000000ff */
[----:B---3--:R-:W-:Y:S01]  /*6070*/  IMAD.WIDE.U32 R116, R117, 0x10, R142 ;  /* 0x0000001075747825 */ /* 0x008fe200078e008e */
[----:B0-----:R-:W-:-:S03]  /*6080*/  F2FP.F16.F32.PACK_AB R113, R215, R212 ;  /* 0x000000d4d771723e */ /* 0x001fc600000000ff */
[----:B------:R-:W-:Y:S01]  /*6090*/  FFMA.FTZ R187, R187, R140, R145 ;  /* 0x0000008cbbbb7223 */ /* 0x000fe20000010091 */
[----:B------:R-:W-:Y:S01]  /*60a0*/  IMAD.WIDE.U32 R132, R149, 0x10, R136 ;  /* 0x0000001095847825 */ /* 0x000fe200078e0088 */
[----:B------:R0:W-:Y:S01]  /*60b0*/  STG.E.128 desc[UR6][R116.64], R120 ;  /* 0x0000007874007986 */ /* 0x0001e2000c101d06 */
[----:B-1----:R-:W-:Y:S02]  /*60c0*/  F2FP.F16.F32.PACK_AB R115, R221, R216 ;  /* 0x000000d8dd73723e */ /* 0x002fe400000000ff */
[----:B------:R-:W-:Y:S01]  /*60d0*/  IMAD.WIDE.U32 R148, R149, 0x10, R142 ;  /* 0x0000001095947825 */ /* 0x000fe200078e008e */
[----:B------:R-:W-:Y:S02]  /*60e0*/  F2FP.F16.F32.PACK_AB R114, R217, R214 ;  /* 0x000000d6d972723e */ /* 0x000fe400000000ff */
[----:B------:R-:W-:Y:S01]  /*60f0*/  F2FP.F16.F32.PACK_AB R112, R213, R210 ;  /* 0x000000d2d570723e */ /* 0x000fe200000000ff */
[----:B------:R-:W-:Y:S01]  /*6100*/  IMAD.WIDE.U32 R144, R151, 0x10, R136 ;  /* 0x0000001097907825 */ /* 0x000fe200078e0088 */
[----:B------:R-:W-:-:S02]  /*6110*/  F2FP.F16.F32.PACK_AB R173, R173, R170 ;  /* 0x000000aaadad723e */ /* 0x000fc400000000ff */
[----:B--2---:R-:W-:Y:S01]  /*6120*/  F2FP.F16.F32.PACK_AB R111, R229, R224 ;  /* 0x000000e0e56f723e */ /* 0x004fe200000000ff */
[----:B------:R-:W-:Y:S01]  /*6130*/  IMAD.WIDE.U32 R150, R151, 0x10, R142 ;  /* 0x0000001097967825 */ /* 0x000fe200078e008e */
[----:B------:R-:W-:Y:S02]  /*6140*/  F2FP.F16.F32.PACK_AB R110, R227, R222 ;  /* 0x000000dee36e723e */ /* 0x000fe400000000ff */
[----:B------:R-:W-:Y:S01]  /*6150*/  F2FP.F16.F32.PACK_AB R109, R225, R220 ;  /* 0x000000dce16d723e */ /* 0x000fe200000000ff */
[----:B------:R-:W-:Y:S01]  /*6160*/  IMAD.WIDE.U32 R146, R139, 0x10, R136 ;  /* 0x000000108b927825 */ /* 0x000fe200078e0088 */
[----:B------:R-:W-:Y:S02]  /*6170*/  F2FP.F16.F32.PACK_AB R108, R223, R218 ;  /* 0x000000dadf6c723e */ /* 0x000fe400000000ff */
[----:B------:R-:W-:Y:S01]  /*6180*/  F2FP.F16.F32.PACK_AB R119, R211, R208 ;  /* 0x000000d0d377723e */ /* 0x000fe200000000ff */
[----:B------:R-:W-:Y:S01]  /*6190*/  IMAD.WIDE.U32 R138, R139, 0x10, R142 ;  /* 0x000000108b8a7825 */ /* 0x000fe200078e008e */
[----:B------:R-:W-:Y:S01]  /*61a0*/  F2FP.F16.F32.PACK_AB R118, R209, R206 ;  /* 0x000000ced176723e */ /* 0x000fe200000000ff */
[----:B------:R1:W-:Y:S01]  /*61b0*/  STG.E.128 desc[UR6][R132.64], R108 ;  /* 0x0000006c84007986 */ /* 0x0003e2000c101d06 */
[----:B0-----:R-:W-:Y:S01]  /*61c0*/  F2FP.F16.F32.PACK_AB R117, R207, R204 ;  /* 0x000000cccf75723e */ /* 0x001fe200000000ff */
[----:B------:R-:W-:Y:S01]  /*61d0*/  IMAD.WIDE.U32 R2, R141, 0x10, R136 ;  /* 0x000000108d027825 */ /* 0x000fe200078e0088 */
[----:B------:R-:W-:Y:S01]  /*61e0*/  F2FP.F16.F32.PACK_AB R116, R205, R202 ;  /* 0x000000cacd74723e */ /* 0x000fe200000000ff */
[----:B------:R-:W-:Y:S01]  /*61f0*/  STG.E.128 desc[UR6][R148.64], R112 ;  /* 0x0000007094007986 */ /* 0x000fe2000c101d06 */
[----:B------:R-:W-:Y:S01]  /*6200*/  F2FP.F16.F32.PACK_AB R123, R203, R200 ;  /* 0x000000c8cb7b723e */ /* 0x000fe200000000ff */
[----:B------:R-:W-:Y:S01]  /*6210*/  IMAD.WIDE.U32 R140, R141, 0x10, R142 ;  /* 0x000000108d8c7825 */ /* 0x000fe200078e008e */
[----:B------:R-:W-:Y:S01]  /*6220*/  F2FP.F16.F32.PACK_AB R122, R201, R198 ;  /* 0x000000c6c97a723e */ /* 0x000fe200000000ff */
[----:B------:R0:W-:Y:S01]  /*6230*/  STG.E.128 desc[UR6][R144.64], R116 ;  /* 0x0000007490007986 */ /* 0x0001e2000c101d06 */
[----:B------:R-:W-:Y:S01]  /*6240*/  F2FP.F16.F32.PACK_AB R121, R199, R196 ;  /* 0x000000c4c779723e */ /* 0x000fe200000000ff */
[----:B------:R-:W-:Y:S01]  /*6250*/  IMAD.WIDE.U32 R136, R219, 0x10, R136 ;  /* 0x00000010db887825 */ /* 0x000fe200078e0088 */
[----:B------:R-:W-:-:S03]  /*6260*/  F2FP.F16.F32.PACK_AB R120, R197, R194 ;  /* 0x000000c2c578723e */ /* 0x000fc600000000ff */
[----:B------:R-:W-:Y:S02]  /*6270*/  IMAD.WIDE.U32 R142, R219, 0x10, R142 ;  /* 0x00000010db8e7825 */ /* 0x000fe400078e008e */
[----:B------:R2:W-:Y:S01]  /*6280*/  STG.E.128 desc[UR6][R150.64], R120 ;  /* 0x0000007896007986 */ /* 0x0005e2000c101d06 */
[----:B-1----:R-:W-:Y:S02]  /*6290*/  F2FP.F16.F32.PACK_AB R133, R182, R181 ;  /* 0x000000b5b685723e */ /* 0x002fe400000000ff */
[----:B------:R-:W-:Y:S01]  /*62a0*/  F2FP.F16.F32.PACK_AB R132, R180, R179 ;  /* 0x000000b3b484723e */ /* 0x000fe200000000ff */
[----:B------:R2:W-:Y:S01]  /*62b0*/  STG.E.128 desc[UR6][R146.64], R124 ;  /* 0x0000007c92007986 */ /* 0x0005e2000c101d06 */
[----:B------:R-:W-:Y:S02]  /*62c0*/  F2FP.F16.F32.PACK_AB R111, R165, R158 ;  /* 0x0000009ea56f723e */ /* 0x000fe400000000ff */
[----:B------:R-:W-:Y:S01]  /*62d0*/  F2FP.F16.F32.PACK_AB R110, R159, R156 ;  /* 0x0000009c9f6e723e */ /* 0x000fe200000000ff */
[----:B------:R2:W-:Y:S01]  /*62e0*/  STG.E.128 desc[UR6][R138.64], R128 ;  /* 0x000000808a007986 */ /* 0x0005e2000c101d06 */
[----:B0-----:R-:W0:Y:S01]  /*62f0*/  LDC.64 R116, c[0x0][0x380] ;  /* 0x0000e000ff747b82 */ /* 0x001e220000000a00 */
[----:B------:R-:W-:-:S02]  /*6300*/  F2FP.F16.F32.PACK_AB R109, R157, R154 ;  /* 0x0000009a9d6d723e */ /* 0x000fc400000000ff */
[----:B------:R-:W-:Y:S01]  /*6310*/  F2FP.F16.F32.PACK_AB R108, R155, R0 ;  /* 0x000000009b6c723e */ /* 0x000fe200000000ff */
[----:B------:R2:W-:Y:S01]  /*6320*/  STG.E.128 desc[UR6][R2.64], R132 ;  /* 0x0000008402007986 */ /* 0x0005e2000c101d06 */
[----:B------:R-:W-:Y:S02]  /*6330*/  F2FP.F16.F32.PACK_AB R115, R185, R176 ;  /* 0x000000b0b973723e */ /* 0x000fe400000000ff */
[----:B------:R-:W-:Y:S01]  /*6340*/  F2FP.F16.F32.PACK_AB R114, R175, R172 ;  /* 0x000000acaf72723e */ /* 0x000fe200000000ff */
[----:B------:R2:W-:Y:S01]  /*6350*/  STG.E.128 desc[UR6][R140.64], R108 ;  /* 0x0000006c8c007986 */ /* 0x0005e2000c101d06 */
[----:B------:R-:W-:Y:S02]  /*6360*/  F2FP.F16.F32.PACK_AB R113, R171, R168 ;  /* 0x000000a8ab71723e */ /* 0x000fe400000000ff */
[----:B------:R-:W-:Y:S02]  /*6370*/  F2FP.F16.F32.PACK_AB R112, R167, R164 ;  /* 0x000000a4a770723e */ /* 0x000fe400000000ff */
[----:B------:R-:W-:-:S02]  /*6380*/  F2FP.F16.F32.PACK_AB R175, R187, R178 ;  /* 0x000000b2bbaf723e */ /* 0x000fc400000000ff */
[----:B------:R-:W-:Y:S01]  /*6390*/  F2FP.F16.F32.PACK_AB R172, R169, R166 ;  /* 0x000000a6a9ac723e */ /* 0x000fe200000000ff */
[----:B------:R2:W-:Y:S04]  /*63a0*/  STG.E.128 desc[UR6][R136.64], R112 ;  /* 0x0000007088007986 */ /* 0x0005e8000c101d06 */
[----:B------:R2:W-:Y:S01]  /*63b0*/  STG.E.128 desc[UR6][R142.64], R172 ;  /* 0x000000ac8e007986 */ /* 0x0005e2000c101d06 */
[----:B0-----:R-:W-:-:S04]  /*63c0*/  LEA R153, R116, R153, 0x2 ;  /* 0x0000009974997211 */ /* 0x001fc800078e10ff */
[----:B------:R-:W-:-:S13]  /*63d0*/  ISETP.GE.AND P2, PT, R153, R117, PT ;  /* 0x000000759900720c */ /* 0x000fda0003f46270 */
[----:B--2---:R-:W-:Y:S05]  /*63e0*/  @!P2 BRA `(.L_x_3387) ;  /* 0xffffffa400d4a947 */ /* 0x004fea000383ffff */
[----:B------:R-:W-:Y:S05]  /*63f0*/  EXIT ;  /* 0x000000000000794d */ /* 0x000fea0003800000 */
.L_x_3386:
[----:B------:R-:W-:Y:S01]  /*6400*/  HFMA2 R168, -RZ, RZ, 0, 5.9604644775390625e-08 ;  /* 0x00000001ffa87431 */ /* 0x000fe200000001ff */
[----:B------:R-:W-:Y:S01]  /*6410*/  BSSY B0, `(.L_x_3388) ;  /* 0x0000007000007945 */ /* 0x000fe20003800000 */
[----:B------:R-:W-:Y:S02]  /*6420*/  MOV R177, R0 ;  /* 0x0000000000b17202 */ /* 0x000fe40000000f00 */
[----:B------:R-:W-:Y:S02]  /*6430*/  MOV R179, 0x1f ;  /* 0x0000001f00b37802 */ /* 0x000fe40000000f00 */
[----:B------:R-:W-:-:S07]  /*6440*/  MOV R166, 0xffffffff ;  /* 0xffffffff00a67802 */ /* 0x000fce0000000f00 */
[----:B------:R-:W-:Y:S05]  /*6450*/  WARPSYNC.COLLECTIVE R166, `(.L_x_3389) ;  /* 0x00000000a6087348 */ /* 0x000fea0003c00000 */
[----:B------:R0:W1:Y:S02]  /*6460*/  SHFL.BFLY P3, R175, R177, R168, R179 ;  /* 0x0c0000a8b1af7389 */ /* 0x00006400000600b3 */
[----:B01----:R-:W-:Y:S05]  /*6470*/  ENDCOLLECTIVE ;  /* 0x000000000000791b */ /* 0x003fea0003800000 */
.L_x_3389:
[----:B------:R-:W-:Y:S05]  /*6480*/  BSYNC B0 ;  /* 0x0000000000007941 */ /* 0x000fea0003800000 */
.L_x_3388:
        /* <DEDUP_REMOVED lines=9> */
.L_x_3390:
[----:B------:R-:W-:Y:S01]  /*6520*/  HFMA2 R168, -RZ, RZ, 0, 2.384185791015625e-07 ;  /* 0x00000004ffa87431 */ /* 0x000fe200000001ff */
[----:B------:R-:W-:-:S05]  /*6530*/  MOV R110, R175 ;  /* 0x000000af006e7202 */ /* 0x000fca0000000f00 */
[----:B------:R-:W-:-:S05]  /*6540*/  FADD.FTZ R158, R171, R110 ;  /* 0x0000006eab9e7221 */ /* 0x000fca0000010000 */
[----:B------:R-:W-:-:S07]  /*6550*/  MOV R177, R158 ;  /* 0x0000009e00b17202 */ /* 0x000fce0000000f00 */
[----:B------:R-:W-:Y:S05]  /*6560*/  WARPSYNC.COLLECTIVE R166, `(.L_x_3391) ;  /* 0x00000000a6087348 */ /* 0x000fea0003c00000 */
[----:B------:R0:W1:Y:S02]  /*6570*/  SHFL.BFLY P3, R175, R177, R168, R179 ;  /* 0x0c0000a8b1af7389 */ /* 0x00006400000600b3 */
[----:B01----:R-:W-:Y:S05]  /*6580*/  ENDCOLLECTIVE ;  /* 0x000000000000791b */ /* 0x003fea0003800000 */
.L_x_3391:
[----:B------:R-:W-:Y:S01]  /*6590*/  HFMA2 R168, -RZ, RZ, 0, 4.76837158203125e-07 ;  /* 0x00000008ffa87431 */ /* 0x000fe200000001ff */
[----:B------:R-:W-:-:S05]  /*65a0*/  MOV R173, R175 ;  /* 0x000000af00ad7202 */ /* 0x000fca0000000f00 */
[----:B------:R-:W-:-:S05]  /*65b0*/  FADD.FTZ R173, R158, R173 ;  /* 0x000000ad9ead7221 */ /* 0x000fca0000010000 */
[----:B------:R-:W-:-:S07]  /*65c0*/  MOV R177, R173 ;  /* 0x000000ad00b17202 */ /* 0x000fce0000000f00 */
[----:B------:R-:W-:Y:S05]  /*65d0*/  WARPSYNC.COLLECTIVE R166, `(.L_x_3392) ;  /* 0x00000000a6087348 */ /* 0x000fea0003c00000 */
[----:B------:R0:W1:Y:S02]  /*65e0*/  SHFL.BFLY P3, R175, R177, R168, R179 ;  /* 0x0c0000a8b1af7389 */ /* 0x00006400000600b3 */
[----:B01----:R-:W-:Y:S05]  /*65f0*/  ENDCOLLECTIVE ;  /* 0x000000000000791b */ /* 0x003fea0003800000 */
.L_x_3392:
[----:B------:R-:W-:Y:S01]  /*6600*/  HFMA2 R168, -RZ, RZ, 0, 9.5367431640625e-07 ;  /* 0x00000010ffa87431 */ /* 0x000fe200000001ff */
[----:B------:R-:W-:-:S05]  /*6610*/  MOV R110, R175 ;  /* 0x000000af006e7202 */ /* 0x000fca0000000f00 */
[----:B------:R-:W-:Y:S02]  /*6620*/  FADD.FTZ R164, R173, R110 ;  /* 0x0000006eada47221 */ /* 0x000fe40000010000 */
[----:B------:R-:W0:Y:S03]  /*6630*/  LDC R110, c[0x0][0x400] ;  /* 0x00010000ff6e7b82 */ /* 0x000e260000000800 */
[----:B------:R-:W-:-:S07]  /*6640*/  MOV R177, R164 ;  /* 0x000000a400b17202 */ /* 0x000fce0000000f00 */
[----:B0-----:R-:W-:Y:S05]  /*6650*/  WARPSYNC.COLLECTIVE R166, `(.L_x_3393) ;  /* 0x00000000a6087348 */ /* 0x001fea0003c00000 */
[----:B------:R1:W2:Y:S02]  /*6660*/  SHFL.BFLY P3, R175, R177, R168, R179 ;  /* 0x0c0000a8b1af7389 */ /* 0x0002a400000600b3 */
[----:B012---:R-:W-:Y:S05]  /*6670*/  ENDCOLLECTIVE ;  /* 0x000000000000791b */ /* 0x007fea0003800000 */
.L_x_3393:
[----:B------:R-:W-:Y:S02]  /*6680*/  HFMA2 R168, -RZ, RZ, 0, 5.9604644775390625e-08 ;  /* 0x00000001ffa87431 */ /* 0x000fe400000001ff */
        /* <DEDUP_REMOVED lines=102> */
.L_x_3394:
[----:B------:R-:W-:Y:S01]  /*6cf0*/  HFMA2 R168, -RZ, RZ, 0, 1.1920928955078125e-07 ;  /* 0x00000002ffa87431 */ /* 0x000fe200000001ff */
[----:B------:R-:W-:-:S05]  /*6d00*/  MOV R171, R175 ;  /* 0x000000af00ab7202 */ /* 0x000fca0000000f00 */
[----:B------:R-:W-:-:S05]  /*6d10*/  FADD.FTZ R171, R0, R171 ;  /* 0x000000ab00ab7221 */ /* 0x000fca0000010000 */
[----:B------:R-:W-:-:S07]  /*6d20*/  MOV R177, R171 ;  /* 0x000000ab00b17202 */ /* 0x000fce0000000f00 */
[----:B------:R-:W-:Y:S05]  /*6d30*/  WARPSYNC.COLLECTIVE R166, `(.L_x_3395) ;  /* 0x00000000a6087348 */ /* 0x000fea0003c00000 */
[----:B------:R0:W1:Y:S02]  /*6d40*/  SHFL.BFLY P3, R175, R177, R168, R179 ;  /* 0x0c0000a8b1af7389 */ /* 0x00006400000600b3 */
[----:B01----:R-:W-:Y:S05]  /*6d50*/  ENDCOLLECTIVE ;  /* 0x000000000000791b */ /* 0x003fea0003800000 */
.L_x_3395:
[----:B------:R-:W-:Y:S01]  /*6d60*/  HFMA2 R168, -RZ, RZ, 0, 2.384185791015625e-07 ;  /* 0x00000004ffa87431 */ /* 0x000fe200000001ff */
[----:B------:R-:W-:-:S05]  /*6d70*/  MOV R158, R175 ;  /* 0x000000af009e7202 */ /* 0x000fca0000000f00 */
[----:B------:R-:W-:-:S05]  /*6d80*/  FADD.FTZ R158, R171, R158 ;  /* 0x0000009eab9e7221 */ /* 0x000fca0000010000 */
[----:B------:R-:W-:-:S07]  /*6d90*/  MOV R177, R158 ;  /* 0x0000009e00b17202 */ /* 0x000fce0000000f00 */
[----:B------:R-:W-:Y:S05]  /*6da0*/  WARPSYNC.COLLECTIVE R166, `(.L_x_3396) ;  /* 0x00000000a6087348 */ /* 0x000fea0003c00000 */
[----:B------:R0:W1:Y:S02]  /*6db0*/  SHFL.BFLY P3, R175, R177, R168, R179 ;  /* 0x0c0000a8b1af7389 */ /* 0x00006400000600b3 */
[----:B01----:R-:W-:Y:S05]  /*6dc0*/  ENDCOLLECTIVE ;  /* 0x000000000000791b */ /* 0x003fea0003800000 */
.L_x_3396:
[----:B------:R-:W-:Y:S01]  /*6dd0*/  HFMA2 R168, -RZ, RZ, 0, 4.76837158203125e-07 ;  /* 0x00000008ffa87431 */ /* 0x000fe200000001ff */
[----:B------:R-:W-:-:S05]  /*6de0*/  MOV R173, R175 ;  /* 0x000000af00ad7202 */ /* 0x000fca0000000f00 */
[----:B------:R-:W-:-:S05]  /*6df0*/  FADD.FTZ R173, R158, R173 ;  /* 0x000000ad9ead7221 */ /* 0x000fca0000010000 */
[----:B------:R-:W-:-:S07]  /*6e00*/  MOV R177, R173 ;  /* 0x000000ad00b17202 */ /* 0x000fce0000000f00 */
[----:B------:R-:W-:Y:S05]  /*6e10*/  WARPSYNC.COLLECTIVE R166, `(.L_x_3397) ;  /* 0x00000000a6087348 */ /* 0x000fea0003c00000 */
[----:B------:R0:W1:Y:S02]  /*6e20*/  SHFL.BFLY P3, R175, R177, R168, R179 ;  /* 0x0c0000a8b1af7389 */ /* 0x00006400000600b3 */
[----:B01----:R-:W-:Y:S05]  /*6e30*/  ENDCOLLECTIVE ;  /* 0x000000000000791b */ /* 0x003fea0003800000 */
.L_x_3397:
[----:B------:R-:W-:Y:S01]  /*6e40*/  HFMA2 R168, -RZ, RZ, 0, 9.5367431640625e-07 ;  /* 0x00000010ffa87431 */ /* 0x000fe200000001ff */
[----:B------:R-:W-:-:S05]  /*6e50*/  MOV R164, R175 ;  /* 0x000000af00a47202 */ /* 0x000fca0000000f00 */
[----:B------:R-:W-:-:S05]  /*6e60*/  FADD.FTZ R164, R173, R164 ;  /* 0x000000a4ada47221 */ /* 0x000fca0000010000 */
[----:B------:R-:W-:-:S07]  /*6e70*/  MOV R177, R164 ;  /* 0x000000a400b17202 */ /* 0x000fce0000000f00 */
[----:B------:R-:W-:Y:S05]  /*6e80*/  WARPSYNC.COLLECTIVE R166, `(.L_x_3398) ;  /* 0x00000000a6087348 */ /* 0x000fea0003c00000 */
[----:B------:R0:W1:Y:S02]  /*6e90*/  SHFL.BFLY P3, R175, R177, R168, R179 ;  /* 0x0c0000a8b1af7389 */ /* 0x00006400000600b3 */
[----:B01----:R-:W-:Y:S05]  /*6ea0*/  ENDCOLLECTIVE ;  /* 0x000000000000791b */ /* 0x003fea0003800000 */
.L_x_3398:
[----:B------:R-:W-:Y:S05]  /*6eb0*/  BRA `(.L_x_3399) ;  /* 0xffffffd400dc7947 */ /* 0x000fea000383ffff */
.L_x_3400:
        /* <DEDUP_REMOVED lines=12> */
.L_x_33253:


//--------------------- .text._ZN10layer_norm31ln_parallel_residual_fwd_kernelINS_13Kernel_traitsI6__halfS2_S2_S2_fjLj1536ELj1ELj4ELj1ELj16ENS_18Kernel_traits_baseILj1536ES2_S2_S2_S2_fjLj128EEEEELb0ELb1ELb0EEEvNS_9FwdParamsE --------------------------
	.section	.text._ZN10layer_norm31ln_parallel_residual_fwd_kernelINS_13Kernel_traitsI6__halfS2_S2_S2_fjLj1536ELj1ELj4ELj1ELj16ENS_18Kernel_traits_baseILj1536ES2_S2_S2_S2_fjLj128EEEEELb0ELb1ELb0EEEvNS_9FwdParamsE,"ax",@progbits
	.align	128
        .global         _ZN10layer_norm31ln_parallel_residual_fwd_kernelINS_13Kernel_traitsI6__halfS2_S2_S2_fjLj1536ELj1ELj4ELj1ELj16ENS_18Kernel_traits_baseILj1536ES2_S2_S2_S2_fjLj128EEEEELb0ELb1ELb0EEEvNS_9FwdParamsE
        .type           _ZN10layer_norm31ln_parallel_residual_fwd_kernelINS_13Kernel_traitsI6__halfS2_S2_S2_fjLj1536ELj1ELj4ELj1ELj16ENS_18Kernel_traits_baseILj1536ES2_S2_S2_S2_fjLj128EEEEELb0ELb1ELb0EEEvNS_9FwdParamsE,@function
        .size           _ZN10layer_norm31ln_parallel_residual_fwd_kernelINS_13Kernel_traitsI6__halfS2_S2_S2_fjLj1536ELj1ELj4ELj1ELj16ENS_18Kernel_traits_baseILj1536ES2_S2_S2_S2_fjLj128EEEEELb0ELb1ELb0EEEvNS_9FwdParamsE,(.L_x_33254 - _ZN10layer_norm31ln_parallel_residual_fwd_kernelINS_13Kernel_traitsI6__halfS2_S2_S2_fjLj1536ELj1ELj4ELj1ELj16ENS_18Kernel_traits_baseILj1536ES2_S2_S2_S2_fjLj128EEEEELb0ELb1ELb0EEEvNS_9FwdParamsE)
        .other          _ZN10layer_norm31ln_parallel_residual_fwd_kernelINS_13Kernel_traitsI6__halfS2_S2_S2_fjLj1536ELj1ELj4ELj1ELj16ENS_18Kernel_traits_baseILj1536ES2_S2_S2_S2_fjLj128EEEEELb0ELb1ELb0EEEvNS_9FwdParamsE,@"STO_CUDA_ENTRY STV_DEFAULT"
_ZN10layer_norm31ln_parallel_residual_fwd_kernelINS_13Kernel_traitsI6__halfS2_S2_S2_fjLj1536ELj1ELj4ELj1ELj16ENS_18Kernel_traits_baseILj1536ES2_S2_S2_S2_fjLj128EEEEELb0ELb1ELb0EEEvNS_9FwdParamsE:
.text._ZN10layer_norm31ln_parallel_residual_fwd_kernelINS_13Kernel_traitsI6__halfS2_S2_S2_fjLj1536ELj1ELj4ELj1ELj16ENS_18Kernel_traits_baseILj1536ES2_S2_S2_S2_fjLj128EEEEELb0ELb1ELb0EEEvNS_9FwdParamsE:
        /* <DEDUP_REMOVED lines=45> */
[C---:B-1----:R-:W-:Y:S01]  /*02d0*/  @P2 IMAD.WIDE.U32 R16, R5.reuse, 0x10, R16 ;  /* 0x0000001005102825 */ /* 0x042fe200078e0010 */
[----:B------:R-:W-:-:S04]  /*02e0*/  @P2 IADD3 R5, PT, PT, R5, 0x20, RZ ;  /* 0x0000002005052810 */ /* 0x000fc80007ffe0ff */
        /* <DEDUP_REMOVED lines=21> */
.L_x_3402:
        /* <DEDUP_REMOVED lines=12> */
[----:B------:R-:W5:Y:S02]  /*0500*/  @P0 LDG.E.128 R60, desc[UR6][R8.64] ;  /* 0x00000006083c0981 */ /* 0x000f64000c1e1d00 */
[----:B------:R-:W0:Y:S01]  /*0510*/  @P4 LDC.64 R24, c[0x0][0x3d0] ;  /* 0x0000f400ff184b82 */ /* 0x000e220000000a00 */
[C---:B-1----:R-:W-:Y:S01]  /*0520*/  @P1 IMAD.WIDE.U32 R10, R5.reuse, 0x10, R10 ;  /* 0x00000010050a1825 */ /* 0x042fe200078e000a */
[----:B------:R-:W-:-:S04]  /*0530*/  @P1 IADD3 R5, PT, PT, R5, 0x20, RZ ;  /* 0x0000002005051810 */ /* 0x000fc80007ffe0ff */
[----:B------:R-:W5:Y:S02]  /*0540*/  @P1 LDG.E.128 R52, desc[UR6][R10.64] ;  /* 0x000000060a341981 */ /* 0x000f64000c1e1d00 */
[----:B------:R-:W1:Y:S01]  /*0550*/  @P5 LDC.64 R6, c[0x0][0x3d0] ;  /* 0x0000f400ff065b82 */ /* 0x000e620000000a00 */
[C---:B--2---:R-:W-:Y:S01]  /*0560*/  @P2 IMAD.WIDE.U32 R12, R5.reuse, 0x10, R12 ;  /* 0x00000010050c2825 */ /* 0x044fe200078e000c */
[----:B------:R-:W-:-:S04]  /*0570*/  @P2 IADD3 R5, PT, PT, R5, 0x20, RZ ;  /* 0x0000002005052810 */ /* 0x000fc80007ffe0ff */
[----:B------:R-:W5:Y:S01]  /*0580*/  @P2 LDG.E.128 R44, desc[UR6][R12.64] ;  /* 0x000000060c2c2981 */ /* 0x000f62000c1e1d00 */
[C---:B---3--:R-:W-:Y:S01]  /*0590*/  @P3 IMAD.WIDE.U32 R14, R5.reuse, 0x10, R14 ;  /* 0x00000010050e3825 */ /* 0x048fe200078e000e */
[----:B------:R-:W-:-:S04]  /*05a0*/  @P3 IADD3 R5, PT, PT, R5, 0x20, RZ ;  /* 0x0000002005053810 */ /* 0x000fc80007ffe0ff */
[----:B------:R-:W5:Y:S01]  /*05b0*/  @P3 LDG.E.128 R36, desc[UR6][R14.64] ;  /* 0x000000060e243981 */ /* 0x000f62000c1e1d00 */
[C---:B0-----:R-:W-:Y:S01]  /*05c0*/  @P4 IMAD.WIDE.U32 R48, R5.reuse, 0x10, R24 ;  /* 0x0000001005304825 */ /* 0x041fe200078e0018 */
[----:B------:R-:W-:-:S03]  /*05d0*/  @P4 IADD3 R5, PT, PT, R5, 0x20, RZ ;  /* 0x0000002005054810 */ /* 0x000fc60007ffe0ff */
[----:B------:R-:W-:Y:S02]  /*05e0*/  HFMA2 R26, -RZ, RZ, 0, 0 ;  /* 0x00000000ff1a7431 */ /* 0x000fe400000001ff */
[----:B------:R-:W-:Y:S01]  /*05f0*/  HFMA2 R42, -RZ, RZ, 0, 0 ;  /* 0x00000000ff2a7431 */ /* 0x000fe200000001ff */
[----:B------:R0:W5:Y:S01]  /*0600*/  @P4 LDG.E.128 R28, desc[UR6][R48.64] ;  /* 0x00000006301c4981 */ /* 0x000162000c1e1d00 */
[----:B-1----:R-:W-:-:S05]  /*0610*/  @P5 IMAD.WIDE.U32 R6, R5, 0x10, R6 ;  /* 0x0000001005065825 */ /* 0x002fca00078e0006 */
[----:B------:R1:W5:Y:S01]  /*0620*/  @P5 LDG.E.128 R20, desc[UR6][R6.64] ;  /* 0x0000000606145981 */ /* 0x000362000c1e1d00 */
[----:B------:R-:W-:Y:S01]  /*0630*/  HFMA2 R58, -RZ, RZ, 0, 0 ;  /* 0x00000000ff3a7431 */ /* 0x000fe200000001ff */
[----:B------:R-:W-:Y:S02]  /*0640*/  CS2R R24, SRZ ;  /* 0x0000000000187805 */ /* 0x000fe4000001ff00 */
[----:B------:R-:W-:Y:S02]  /*0650*/  MOV R34, RZ ;  /* 0x000000ff00227202 */ /* 0x000fe40000000f00 */
[----:B------:R-:W-:Y:S02]  /*0660*/  CS2R R32, SRZ ;  /* 0x0000000000207805 */ /* 0x000fe4000001ff00 */
[----:B------:R-:W-:Y:S02]  /*0670*/  CS2R R40, SRZ ;  /* 0x0000000000287805 */ /* 0x000fe4000001ff00 */
[----:B------:R-:W-:-:S02]  /*0680*/  MOV R50, RZ ;  /* 0x000000ff00327202 */ /* 0x000fc40000000f00 */
[----:B0-----:R-:W-:Y:S02]  /*0690*/  CS2R R48, SRZ ;  /* 0x0000000000307805 */ /* 0x001fe4000001ff00 */
[----:B------:R-:W-:Y:S02]  /*06a0*/  CS2R R56, SRZ ;  /* 0x0000000000387805 */ /* 0x000fe4000001ff00 */
[----:B------:R-:W-:Y:S02]  /*06b0*/  @P0 MOV R59, RZ ;  /* 0x000000ff003b0202 */ /* 0x000fe40000000f00 */
[----:B------:R-:W-:Y:S02]  /*06c0*/  @P5 CS2R R18, SRZ ;  /* 0x0000000000125805 */ /* 0x000fe4000001ff00 */
[----:B------:R-:W-:Y:S02]  /*06d0*/  @P5 CS2R R16, SRZ ;  /* 0x0000000000105805 */ /* 0x000fe4000001ff00 */
[----:B------:R-:W-:-:S02]  /*06e0*/  @P1 MOV R51, RZ ;  /* 0x000000ff00331202 */ /* 0x000fc40000000f00 */
[----:B------:R-:W-:Y:S02]  /*06f0*/  @P2 MOV R43, RZ ;  /* 0x000000ff002b2202 */ /* 0x000fe40000000f00 */
[----:B------:R-:W-:Y:S02]  /*0700*/  @P3 MOV R35, RZ ;  /* 0x000000ff00233202 */ /* 0x000fe40000000f00 */
[----:B-1----:R-:W-:-:S07]  /*0710*/  @P4 MOV R27, RZ ;  /* 0x000000ff001b4202 */ /* 0x002fce0000000f00 */
.L_x_3403:
[----:B------:R-:W-:Y:S05]  /*0720*/  BSYNC.RECONVERGENT B0 ;  /* 0x0000000000007941 */ /* 0x000fea0003800200 */
.L_x_3401:
[----:B------:R-:W0:Y:S02]  /*0730*/  LDCU UR4, c[0x0][0x384] ;  /* 0x00007080ff0477ac */ /* 0x000e240008000800 */
[----:B0-----:R-:W-:-:S13]  /*0740*/  ISETP.GE.AND P1, PT, R2, UR4, PT ;  /* 0x0000000402007c0c */ /* 0x001fda000bf26270 */
[----:B------:R-:W-:Y:S05]  /*0750*/  @P1 EXIT ;  /* 0x000000000000194d */ /* 0x000fea0003800000 */
[----:B------:R-:W0:Y:S01]  /*0760*/  LDCU.64 UR4, c[0x0][0x3a0] ;  /* 0x00007400ff0477ac */ /* 0x000e220008000a00 */
[----:B------:R-:W0:Y:S01]  /*0770*/  LDCU.64 UR8, c[0x0][0x398] ;  /* 0x00007300ff0877ac */ /* 0x000e220008000a00 */
[----:B------:R-:W1:Y:S01]  /*0780*/  LDCU UR12, c[0x0][0x388] ;  /* 0x00007100ff0c77ac */ /* 0x000e620008000800 */
[----:B------:R-:W2:Y:S01]  /*0790*/  LDCU.U8 UR10, c[0x0][0x410] ;  /* 0x00008200ff0a77ac */ /* 0x000ea20008000000 */
[----:B------:R-:W3:Y:S01]  /*07a0*/  LDCU UR11, c[0x0][0x448] ;  /* 0x00008900ff0b77ac */ /* 0x000ee20008000800 */
[----:B------:R-:W4:Y:S01]  /*07b0*/  LDCU.64 UR14, c[0x0][0x398] ;  /* 0x00007300ff0e77ac */ /* 0x000f220008000a00 */
[----:B0-----:R-:W-:Y:S01]  /*07c0*/  ULOP3.LUT UP0, URZ, UR4, UR8, URZ, 0xfc, !UPT ;  /* 0x0000000804ff7292 */ /* 0x001fe2000f80fcff */
[----:B------:R-:W0:Y:S03]  /*07d0*/  LDCU.64 UR16, c[0x0][0x3a0] ;  /* 0x00007400ff1077ac */ /* 0x000e260008000a00 */
[----:B-1234-:R-:W-:-:S11]  /*07e0*/  ULOP3.LUT UP0, URZ, UR5, UR9, URZ, 0xfc, UP0 ;  /* 0x0000000905ff7292 */ /* 0x01efd6000800fcff */
.L_x_3453:
        /* <DEDUP_REMOVED lines=8> */
[----:B------:R-:W1:Y:S01]  /*0870*/  LDC.64 R76, c[0x0][0x390] ;  /* 0x0000e400ff4c7b82 */ /* 0x000e620000000a00 */
[----:B0-----:R-:W-:Y:S02]  /*0880*/  ISETP.NE.U32.AND P1, PT, RZ, UR16, PT ;  /* 0x00000010ff007c0c */ /* 0x001fe4000bf25070 */
[----:B------:R-:W-:Y:S02]  /*0890*/  ISETP.NE.AND.EX P0, PT, RZ, UR15, PT, P0 ;  /* 0x0000000fff007c0c */ /* 0x000fe4000bf05300 */
[----:B------:R-:W-:-:S11]  /*08a0*/  ISETP.NE.AND.EX P1, PT, RZ, UR17, PT, P1 ;  /* 0x00000011ff007c0c */ /* 0x000fd6000bf25310 */
[----:B------:R-:W0:Y:S08]  /*08b0*/  @P0 LDC.64 R118, c[0x0][0x398] ;  /* 0x0000e600ff760b82 */ /* 0x000e300000000a00 */
[----:B------:R-:W2:Y:S01]  /*08c0*/  @P1 LDC.64 R86, c[0x0][0x3a0] ;  /* 0x0000e800ff561b82 */ /* 0x000ea20000000a00 */
[----:B-1----:R-:W-:-:S06]  /*08d0*/  IMAD.WIDE.U32 R76, R98, 0x10, R76 ;  /* 0x00000010624c7825 */ /* 0x002fcc00078e004c */
[----:B------:R-:W5:Y:S01]  /*08e0*/  LDG.E.128 R76, desc[UR6][R76.64] ;  /* 0x000000064c4c7981 */ /* 0x000f62000c1e1d00 */
[----:B0-----:R-:W-:-:S05]  /*08f0*/  @P0 IMAD.WIDE.U32 R118, R98, 0x10, R118 ;  /* 0x0000001062760825 */ /* 0x001fca00078e0076 */
[----:B------:R0:W5:Y:S01]  /*0900*/  @P0 LDG.E.128 R64, desc[UR6][R118.64] ;  /* 0x0000000676400981 */ /* 0x000162000c1e1d00 */
[----:B--2---:R-:W-:-:S05]  /*0910*/  @P1 IMAD.WIDE.U32 R86, R98, 0x10, R86 ;  /* 0x0000001062561825 */ /* 0x004fca00078e0056 */
[----:B------:R0:W5:Y:S01]  /*0920*/  @P1 LDG.E.128 R68, desc[UR6][R86.64] ;  /* 0x0000000656441981 */ /* 0x000162000c1e1d00 */
[----:B------:R-:W-:Y:S05]  /*0930*/  @!P0 BRA `(.L_x_3406) ;  /* 0x00000004002c8947 */ /* 0x000fea0003800000 */
[----:B------:R-:W-:Y:S05]  /*0940*/  @!P1 BRA `(.L_x_3407) ;  /* 0x0000000000b49947 */ /* 0x000fea0003800000 */
[----:B-----5:R-:W-:Y:S02]  /*0950*/  HADD2.F32 R72, -RZ, R76.H0_H0 ;  /* 0x2000004cff487230 */ /* 0x020fe40000004100 */
[----:B------:R-:W-:Y:S02]  /*0960*/  HADD2.F32 R73, -RZ, R64.H0_H0 ;  /* 0x20000040ff497230 */ /* 0x000fe40000004100 */
[----:B------:R-:W-:Y:S02]  /*0970*/  HADD2.F32 R81, -RZ, R76.H1_H1 ;  /* 0x3000004cff517230 */ /* 0x000fe40000004100 */
[----:B0-----:R-:W-:Y:S02]  /*0980*/  HADD2.F32 R86, -RZ, R78.H1_H1 ;  /* 0x3000004eff567230 */ /* 0x001fe40000004100 */
[----:B------:R-:W-:Y:S01]  /*0990*/  FADD.FTZ R72, R72, R73 ;  /* 0x0000004948487221 */ /* 0x000fe20000010000 */
[----:B------:R-:W-:Y:S02]  /*09a0*/  HADD2.F32 R74, -RZ, R64.H1_H1 ;  /* 0x30000040ff4a7230 */ /* 0x000fe40000004100 */
[----:B------:R-:W-:-:S02]  /*09b0*/  HADD2.F32 R73, -RZ, R66.H1_H1 ;  /* 0x30000042ff497230 */ /* 0x000fc40000004100 */
[--C-:B------:R-:W-:Y:S02]  /*09c0*/  HADD2.F32 R75, -RZ, R77.reuse.H0_H0 ;  /* 0x2000004dff4b7230 */ /* 0x100fe40000004100 */
[----:B------:R-:W-:Y:S01]  /*09d0*/  FADD.FTZ R81, R81, R74 ;  /* 0x0000004a51517221 */ /* 0x000fe20000010000 */
[----:B------:R-:W-:Y:S02]  /*09e0*/  HADD2.F32 R87, -RZ, R77.H1_H1 ;  /* 0x3000004dff577230 */ /* 0x000fe40000004100 */
[----:B------:R-:W-:Y:S01]  /*09f0*/  FADD.FTZ R99, R86, R73 ;  /* 0x0000004956637221 */ /* 0x000fe20000010000 */
[----:B------:R-:W-:Y:S02]  /*0a00*/  HADD2.F32 R77, -RZ, R78.H0_H0 ;  /* 0x2000004eff4d7230 */ /* 0x000fe40000004100 */
[----:B------:R-:W-:Y:S02]  /*0a10*/  HADD2.F32 R0, -RZ, R79.H0_H0 ;  /* 0x2000004fff007230 */ /* 0x000fe40000004100 */
[----:B------:R-:W-:-:S02]  /*0a20*/  HADD2.F32 R111, -RZ, R67.H0_H0 ;  /* 0x20000043ff6f7230 */ /* 0x000fc40000004100 */
[----:B------:R-:W-:Y:S02]  /*0a30*/  HADD2.F32 R79, -RZ, R79.H1_H1 ;  /* 0x3000004fff4f7230 */ /* 0x000fe40000004100 */
[--C-:B------:R-:W-:Y:S02]  /*0a40*/  HADD2.F32 R76, -RZ, R65.reuse.H0_H0 ;  /* 0x20000041ff4c7230 */ /* 0x100fe40000004100 */
[----:B------:R-:W-:Y:S01]  /*0a50*/  FADD.FTZ R111, R0, R111 ;  /* 0x0000006f006f7221 */ /* 0x000fe20000010000 */
[----:B------:R-:W-:Y:S02]  /*0a60*/  HADD2.F32 R78, -RZ, R65.H1_H1 ;  /* 0x30000041ff4e7230 */ /* 0x000fe40000004100 */
[----:B------:R-:W-:Y:S02]  /*0a70*/  HADD2.F32 R82, -RZ, R66.H0_H0 ;  /* 0x20000042ff527230 */ /* 0x000fe40000004100 */
        /* <DEDUP_REMOVED lines=26> */
.L_x_3407:
[----:B-----5:R-:W-:Y:S02]  /*0c20*/  HADD2.F32 R0, -RZ, R76.H0_H0 ;  /* 0x2000004cff007230 */ /* 0x020fe40000004100 */
[----:B0-----:R-:W-:Y:S02]  /*0c30*/  HADD2.F32 R86, -RZ, R78.H0_H0 ;  /* 0x2000004eff567230 */ /* 0x001fe40000004100 */
        /* <DEDUP_REMOVED lines=27> */
.L_x_3406:
[----:B------:R-:W-:Y:S05]  /*0df0*/  @!P1 BRA `(.L_x_3409) ;  /* 0x0000000000749947 */ /* 0x000fea0003800000 */
        /* <DEDUP_REMOVED lines=29> */
.L_x_3409:
[--C-:B-----5:R-:W-:Y:S02]  /*0fd0*/  HADD2.F32 R0, -RZ, R76.reuse.H0_H0 ;  /* 0x2000004cff007230 */ /* 0x120fe40000004100 */
[----:B------:R-:W-:Y:S02]  /*0fe0*/  HADD2.F32 R81, -RZ, R76.H1_H1 ;  /* 0x3000004cff517230 */ /* 0x000fe40000004100 */
[--C-:B------:R-:W-:Y:S02]  /*0ff0*/  HADD2.F32 R82, -RZ, R77.reuse.H0_H0 ;  /* 0x2000004dff527230 */ /* 0x100fe40000004100 */
[----:B0-----:R-:W-:Y:S02]  /*1000*/  HADD2.F32 R87, -RZ, R77.H1_H1 ;  /* 0x3000004dff577230 */ /* 0x001fe40000004100 */
[--C-:B------:R-:W-:Y:S02]  /*1010*/  HADD2.F32 R86, -RZ, R78.reuse.H0_H0 ;  /* 0x2000004eff567230 */ /* 0x100fe40000004100 */
[----:B------:R-:W-:-:S02]  /*1020*/  HADD2.F32 R99, -RZ, R78.H1_H1 ;  /* 0x3000004eff637230 */ /* 0x000fc40000004100 */
[--C-:B------:R-:W-:Y:S02]  /*1030*/  HADD2.F32 R100, -RZ, R79.reuse.H0_H0 ;  /* 0x2000004fff647230 */ /* 0x100fe40000004100 */
[----:B------:R-:W-:-:S07]  /*1040*/  HADD2.F32 R111, -RZ, R79.H1_H1 ;  /* 0x3000004fff6f7230 */ /* 0x000fce0000004100 */
.L_x_3408:
[----:B------:R-:W0:Y:S01]  /*1050*/  @UP0 LDCU.64 UR4, c[0x0][0x3a8] ;  /* 0x00007500ff0407ac */ /* 0x000e220008000a00 */
[----:B------:R-:W-:Y:S01]  /*1060*/  PLOP3.LUT P0, PT, PT, PT, UP0, 0x80, 0x8 ;  /* 0x000000000008781c */ /* 0x000fe20003f0f008 */
[----:B------:R-:W-:Y:S01]  /*1070*/  HFMA2 R77, -RZ, RZ, 0, 9.5367431640625e-07 ;  /* 0x00000010ff4d7431 */ /* 0x000fe200000001ff */
[----:B------:R-:W-:Y:S02]  /*1080*/  PLOP3.LUT P1, PT, PT, PT, UP0, 0x80, 0x8 ;  /* 0x000000000008781c */ /* 0x000fe40003f2f008 */
[----:B------:R-:W-:-:S09]  /*1090*/  IADD3 R117, PT, PT, R98, 0x20, RZ ;  /* 0x0000002062757810 */ /* 0x000fd20007ffe0ff */
[----:B0-----:R-:W-:-:S05]  /*10a0*/  @P0 IMAD.WIDE.U32 R76, R98, R77, UR4 ;  /* 0x00000004624c0e25 */ /* 0x001fca000f8e004d */
[----:B------:R1:W-:Y:S02]  /*10b0*/  @P1 STG.E.128 desc[UR6][R76.64], R72 ;  /* 0x000000484c001986 */ /* 0x0003e4000c101d06 */
.L_x_3405:
[----:B0-----:R-:W-:Y:S05]  /*10c0*/  BSYNC.RECONVERGENT B0 ;  /* 0x0000000000007941 */ /* 0x001fea0003800200 */
.L_x_3404:
[----:B------:R-:W-:Y:S01]  /*10d0*/  ISETP.GE.U32.AND P0, PT, R3, 0x40, PT ;  /* 0x000000400300780c */ /* 0x000fe20003f06070 */
[----:B------:R-:W-:Y:S03]  /*10e0*/  BSSY.RECONVERGENT B0, `(.L_x_3410) ;  /* 0x000008f000007945 */ /* 0x000fe60003800200 */
[----:B-1----:R-:W-:-:S09]  /*10f0*/  P2R R76, PR, RZ, 0x1 ;  /* 0x00000001ff4c7803 */ /* 0x002fd20000000000 */
        /* <DEDUP_REMOVED lines=29> */
.L_x_3413:
[----:B-----5:R-:W-:Y:S02]  /*12d0*/  HADD2.F32 R5, -RZ, R76.H0_H0 ;  /* 0x2000004cff057230 */ /* 0x020fe40000004100 */
[----:B------:R-:W-:Y:S02]  /*12e0*/  HADD2.F32 R14, -RZ, R68.H0_H0 ;  /* 0x20000044ff0e7230 */ /* 0x000fe40000004100 */
[----:B------:R-:W-:Y:S02]  /*12f0*/  HADD2.F32 R72, -RZ, R77.H0_H0 ;  /* 0x2000004dff487230 */ /* 0x000fe40000004100 */
[----:B------:R-:W-:Y:S02]  /*1300*/  HADD2.F32 R88, -RZ, R78.H0_H0 ;  /* 0x2000004eff587230 */ /* 0x000fe40000004100 */
[----:B------:R-:W-:Y:S01]  /*1310*/  FADD.FTZ R5, R14, R5 ;  /* 0x000000050e057221 */ /* 0x000fe20000010000 */
[----:B------:R-:W-:Y:S02]  /*1320*/  HADD2.F32 R73, -RZ, R69.H0_H0 ;  /* 0x20000045ff497230 */ /* 0x000fe40000004100 */
[----:B------:R-:W-:-:S02]  /*1330*/  HADD2.F32 R75, -RZ, R70.H0_H0 ;  /* 0x20000046ff4b7230 */ /* 0x000fc40000004100 */
[----:B------:R-:W-:Y:S02]  /*1340*/  HADD2.F32 R102, -RZ, R79.H0_H0 ;  /* 0x2000004fff667230 */ /* 0x000fe40000004100 */
[----:B------:R-:W-:Y:S01]  /*1350*/  FADD.FTZ R14, R73, R72 ;  /* 0x00000048490e7221 */ /* 0x000fe20000010000 */
[----:B------:R-:W-:Y:S02]  /*1360*/  HADD2.F32 R76, -RZ, R76.H1_H1 ;  /* 0x3000004cff4c7230 */ /* 0x000fe40000004100 */
[----:B------:R-:W-:Y:S01]  /*1370*/  FADD.FTZ R88, R75, R88 ;  /* 0x000000584b587221 */ /* 0x000fe20000010000 */
[----:B------:R-:W-:Y:S02]  /*1380*/  HADD2.F32 R77, -RZ, R77.H1_H1 ;  /* 0x3000004dff4d7230 */ /* 0x000fe40000004100 */
[----:B------:R-:W-:Y:S02]  /*1390*/  HADD2.F32 R78, -RZ, R78.H1_H1 ;  /* 0x3000004eff4e7230 */ /* 0x000fe40000004100 */
[----:B------:R-:W-:-:S02]  /*13a0*/  HADD2.F32 R79, -RZ, R79.H1_H1 ;  /* 0x3000004fff4f7230 */ /* 0x000fc40000004100 */
[--C-:B------:R-:W-:Y:S02]  /*13b0*/  HADD2.F32 R75, -RZ, R71.reuse.H0_H0 ;  /* 0x20000047ff4b7230 */ /* 0x100fe40000004100 */
[----:B------:R-:W-:Y:S02]  /*13c0*/  HADD2.F32 R74, -RZ, R71.H1_H1 ;  /* 0x30000047ff4a7230 */ /* 0x000fe40000004100 */
        /* <DEDUP_REMOVED lines=13> */
.L_x_3412:
[----:B------:R-:W-:-:S04]  /*14a0*/  UISETP.NE.U32.AND UP1, UPT, UR16, URZ, UPT ;  /* 0x000000ff1000728c */ /* 0x000fc8000bf25070 */
[----:B------:R-:W-:-:S09]  /*14b0*/  UISETP.NE.AND.EX UP1, UPT, UR17, URZ, UPT, UP1 ;  /* 0x000000ff1100728c */ /* 0x000fd2000bf25310 */
[----:B------:R-:W-:Y:S05]  /*14c0*/  BRA.U UP1, `(.L_x_3415) ;  /* 0x0000000101747547 */ /* 0x000fea000b800000 */
        /* <DEDUP_REMOVED lines=29> */
.L_x_3415:
[----:B-----5:R-:W-:Y:S02]  /*16a0*/  HADD2.F32 R5, -RZ, R76.H0_H0 ;  /* 0x2000004cff057230 */ /* 0x020fe40000004100 */
[----:B------:R-:W-:Y:S02]  /*16b0*/  HADD2.F32 R14, -RZ, R64.H0_H0 ;  /* 0x20000040ff0e7230 */ /* 0x000fe40000004100 */
[----:B------:R-:W-:Y:S02]  /*16c0*/  HADD2.F32 R80, -RZ, R76.H1_H1 ;  /* 0x3000004cff507230 */ /* 0x000fe40000004100 */
[----:B------:R-:W-:Y:S02]  /*16d0*/  HADD2.F32 R73, -RZ, R64.H1_H1 ;  /* 0x30000040ff497230 */ /* 0x000fe40000004100 */
[----:B------:R-:W-:Y:S01]  /*16e0*/  FADD.FTZ R5, R14, R5 ;  /* 0x000000050e057221 */ /* 0x000fe20000010000 */
[--C-:B------:R-:W-:Y:S02]  /*16f0*/  HADD2.F32 R14, -RZ, R77.reuse.H0_H0 ;  /* 0x2000004dff0e7230 */ /* 0x100fe40000004100 */
[----:B------:R-:W-:-:S02]  /*1700*/  HADD2.F32 R89, -RZ, R77.H1_H1 ;  /* 0x3000004dff597230 */ /* 0x000fc40000004100 */
[----:B------:R-:W-:Y:S01]  /*1710*/  FADD.FTZ R80, R73, R80 ;  /* 0x0000005049507221 */ /* 0x000fe20000010000 */
[--C-:B------:R-:W-:Y:S02]  /*1720*/  HADD2.F32 R73, -RZ, R65.reuse.H0_H0 ;  /* 0x20000041ff497230 */ /* 0x100fe40000004100 */
[----:B------:R-:W-:Y:S02]  /*1730*/  HADD2.F32 R74, -RZ, R78.H0_H0 ;  /* 0x2000004eff4a7230 */ /* 0x000fe40000004100 */
[----:B------:R-:W-:Y:S02]  /*1740*/  HADD2.F32 R72, -RZ, R65.H1_H1 ;  /* 0x30000041ff487230 */ /* 0x000fe40000004100 */
[----:B------:R-:W-:Y:S01]  /*1750*/  FADD.FTZ R73, R73, R14 ;  /* 0x0000000e49497221 */ /* 0x000fe20000010000 */
[----:B------:R-:W-:Y:S02]  /*1760*/  HADD2.F32 R75, -RZ, R66.H0_H0 ;  /* 0x20000042ff4b7230 */ /* 0x000fe40000004100 */
[----:B------:R-:W-:-:S02]  /*1770*/  HADD2.F32 R101, -RZ, R78.H1_H1 ;  /* 0x3000004eff657230 */ /* 0x000fc40000004100 */
[----:B------:R-:W-:Y:S01]  /*1780*/  FADD.FTZ R89, R72, R89 ;  /* 0x0000005948597221 */ /* 0x000fe20000010000 */
        /* <DEDUP_REMOVED lines=11> */
[--C-:B------:R-:W-:Y:S02]  /*1840*/  HADD2.F32 R76, -RZ, R67.reuse.H0_H0 ;  /* 0x20000043ff4c7230 */ /* 0x100fe40000004100 */
[----:B------:R-:W-:Y:S02]  /*1850*/  HADD2.F32 R78, -RZ, R67.H1_H1 ;  /* 0x30000043ff4e7230 */ /* 0x000fe40000004100 */
        /* <DEDUP_REMOVED lines=16> */
.L_x_3414:
[----:B------:R-:W0:Y:S01]  /*1960*/  @UP0 LDCU.64 UR4, c[0x0][0x3a8] ;  /* 0x00007500ff0407ac */ /* 0x000e220008000a00 */
[----:B------:R-:W-:Y:S02]  /*1970*/  PLOP3.LUT P0, PT, PT, PT, UP0, 0x80, 0x8 ;  /* 0x000000000008781c */ /* 0x000fe40003f0f008 */
[----:B------:R-:W-:Y:S02]  /*1980*/  PLOP3.LUT P1, PT, PT, PT, UP0, 0x80, 0x8 ;  /* 0x000000000008781c */ /* 0x000fe40003f2f008 */
[----:B------:R-:W-:-:S09]  /*1990*/  MOV R76, 0x10 ;  /* 0x00000010004c7802 */ /* 0x000fd20000000f00 */
[C---:B0-----:R-:W-:Y:S01]  /*19a0*/  @P0 IMAD.WIDE.U32 R76, R117.reuse, R76, UR4 ;  /* 0x00000004754c0e25 */ /* 0x041fe2000f8e004c */
[----:B------:R-:W-:-:S04]  /*19b0*/  IADD3 R117, PT, PT, R117, 0x20, RZ ;  /* 0x0000002075757810 */ /* 0x000fc80007ffe0ff */
[----:B------:R0:W-:Y:S03]  /*19c0*/  @P1 STG.E.128 desc[UR6][R76.64], R72 ;  /* 0x000000484c001986 */ /* 0x0001e6000c101d06 */
.L_x_3411:
[----:B------:R-:W-:Y:S05]  /*19d0*/  BSYNC.RECONVERGENT B0 ;  /* 0x0000000000007941 */ /* 0x000fea0003800200 */
.L_x_3410:
        /* <DEDUP_REMOVED lines=32> */
.L_x_3419:
        /* <DEDUP_REMOVED lines=29> */
.L_x_3418:
        /* <DEDUP_REMOVED lines=32> */
.L_x_3421:
        /* <DEDUP_REMOVED lines=13> */
[----:B------:R-:W-:-:S02]  /*2080*/  HADD2.F32 R13, -RZ, R68.H0_H0 ;  /* 0x20000044ff0d7230 */ /* 0x000fc40000004100 */
[----:B------:R-:W-:Y:S01]  /*2090*/  FADD.FTZ R90, R73, R90 ;  /* 0x0000005a495a7221 */ /* 0x000fe20000010000 */
[----:B------:R-:W-:Y:S02]  /*20a0*/  HADD2.F32 R104, -RZ, R78.H1_H1 ;  /* 0x3000004eff687230 */ /* 0x000fe40000004100 */
[----:B------:R-:W-:Y:S01]  /*20b0*/  FADD.FTZ R74, R75, R74 ;  /* 0x0000004a4b4a7221 */ /* 0x000fe20000010000 */
[----:B------:R-:W-:Y:S02]  /*20c0*/  HADD2.F32 R77, -RZ, R66.H1_H1 ;  /* 0x30000042ff4d7230 */ /* 0x000fe40000004100 */
[----:B------:R-:W-:Y:S01]  /*20d0*/  FADD.FTZ R6, R13, R6 ;  /* 0x000000060d067221 */ /* 0x000fe20000010000 */
[----:B------:R-:W-:Y:S02]  /*20e0*/  HADD2.F32 R76, -RZ, R79.H0_H0 ;  /* 0x2000004fff4c7230 */ /* 0x000fe40000004100 */
[----:B------:R-:W-:Y:S02]  /*20f0*/  HADD2.F32 R75, -RZ, R67.H0_H0 ;  /* 0x20000043ff4b7230 */ /* 0x000fe40000004100 */
[----:B------:R-:W-:Y:S01]  /*2100*/  FADD.FTZ R104, R77, R104 ;  /* 0x000000684d687221 */ /* 0x000fe20000010000 */
[----:B------:R-:W-:-:S02]  /*2110*/  HADD2.F32 R73, -RZ, R69.H0_H0 ;  /* 0x20000045ff497230 */ /* 0x000fc40000004100 */
[----:B------:R-:W-:Y:S02]  /*2120*/  HADD2.F32 R79, -RZ, R79.H1_H1 ;  /* 0x3000004fff4f7230 */ /* 0x000fe40000004100 */
[----:B------:R-:W-:Y:S01]  /*2130*/  FADD.FTZ R76, R75, R76 ;  /* 0x0000004c4b4c7221 */ /* 0x000fe20000010000 */
[----:B------:R-:W-:Y:S02]  /*2140*/  HADD2.F32 R78, -RZ, R67.H1_H1 ;  /* 0x30000043ff4e7230 */ /* 0x000fe40000004100 */
[----:B------:R-:W-:Y:S01]  /*2150*/  FADD.FTZ R13, R73, R72 ;  /* 0x00000048490d7221 */ /* 0x000fe20000010000 */
[----:B------:R-:W-:Y:S02]  /*2160*/  HADD2.F32 R91, -RZ, R70.H0_H0 ;  /* 0x20000046ff5b7230 */ /* 0x000fe40000004100 */
        /* <DEDUP_REMOVED lines=16> */
.L_x_3420:
[----:B------:R-:W0:Y:S01]  /*2270*/  @UP0 LDCU.64 UR4, c[0x0][0x3a8] ;  /* 0x00007500ff0407ac */ /* 0x000e220008000a00 */
[----:B------:R-:W-:Y:S01]  /*2280*/  PLOP3.LUT P0, PT, PT, PT, UP0, 0x80, 0x8 ;  /* 0x000000000008781c */ /* 0x000fe20003f0f008 */
[----:B------:R-:W-:Y:S01]  /*2290*/  HFMA2 R76, -RZ, RZ, 0, 9.5367431640625e-07 ;  /* 0x00000010ff4c7431 */ /* 0x000fe200000001ff */
[----:B------:R-:W-:-:S11]  /*22a0*/  PLOP3.LUT P1, PT, PT, PT, UP0, 0x80, 0x8 ;  /* 0x000000000008781c */ /* 0x000fd60003f2f008 */
[C---:B0-----:R-:W-:Y:S01]  /*22b0*/  @P0 IMAD.WIDE.U32 R76, R117.reuse, R76, UR4 ;  /* 0x00000004754c0e25 */ /* 0x041fe2000f8e004c */
[----:B------:R-:W-:-:S04]  /*22c0*/  IADD3 R117, PT, PT, R117, 0x20, RZ ;  /* 0x0000002075757810 */ /* 0x000fc80007ffe0ff */
[----:B------:R0:W-:Y:S03]  /*22d0*/  @P1 STG.E.128 desc[UR6][R76.64], R72 ;  /* 0x000000484c001986 */ /* 0x0001e6000c101d06 */
.L_x_3417:
[----:B------:R-:W-:Y:S05]  /*22e0*/  BSYNC.RECONVERGENT B0 ;  /* 0x0000000000007941 */ /* 0x000fea0003800200 */
.L_x_3416:
        /* <DEDUP_REMOVED lines=32> */
.L_x_3425:
        /* <DEDUP_REMOVED lines=29> */
.L_x_3424:
        /* <DEDUP_REMOVED lines=32> */
.L_x_3427:
        /* <DEDUP_REMOVED lines=44> */
.L_x_3426:
[----:B------:R-:W0:Y:S01]  /*2b80*/  @UP0 LDCU.64 UR4, c[0x0][0x3a8] ;  /* 0x00007500ff0407ac */ /* 0x000e220008000a00 */
[----:B------:R-:W-:Y:S02]  /*2b90*/  PLOP3.LUT P0, PT, PT, PT, UP0, 0x80, 0x8 ;  /* 0x000000000008781c */ /* 0x000fe40003f0f008 */
[----:B------:R-:W-:Y:S02]  /*2ba0*/  PLOP3.LUT P1, PT, PT, PT, UP0, 0x80, 0x8 ;  /* 0x000000000008781c */ /* 0x000fe40003f2f008 */
[----:B------:R-:W-:-:S09]  /*2bb0*/  MOV R76, 0x10 ;  /* 0x00000010004c7802 */ /* 0x000fd20000000f00 */
[C---:B0-----:R-:W-:Y:S01]  /*2bc0*/  @P0 IMAD.WIDE.U32 R76, R117.reuse, R76, UR4 ;  /* 0x00000004754c0e25 */ /* 0x041fe2000f8e004c */
[----:B------:R-:W-:-:S04]  /*2bd0*/  IADD3 R117, PT, PT, R117, 0x20, RZ ;  /* 0x0000002075757810 */ /* 0x000fc80007ffe0ff */
[----:B------:R0:W-:Y:S03]  /*2be0*/  @P1 STG.E.128 desc[UR6][R76.64], R72 ;  /* 0x000000484c001986 */ /* 0x0001e6000c101d06 */
.L_x_3423:
[----:B------:R-:W-:Y:S05]  /*2bf0*/  BSYNC.RECONVERGENT B0 ;  /* 0x0000000000007941 */ /* 0x000fea0003800200 */
.L_x_3422:
        /* <DEDUP_REMOVED lines=32> */
.L_x_3431:
[----:B-----5:R-:W-:Y:S02]  /*2e00*/  HADD2.F32 R8, -RZ, R76.H0_H0 ;  /* 0x2000004cff087230 */ /* 0x020fe40000004100 */
[----:B------:R-:W-:Y:S02]  /*2e10*/  HADD2.F32 R83, -RZ, R77.H0_H0 ;  /* 0x2000004dff537230 */ /* 0x000fe40000004100 */
[----:B------:R-:W-:Y:S02]  /*2e20*/  HADD2.F32 R95, -RZ, R78.H0_H0 ;  /* 0x2000004eff5f7230 */ /* 0x000fe40000004100 */
[----:B------:R-:W-:Y:S02]  /*2e30*/  HADD2.F32 R73, -RZ, R68.H0_H0 ;  /* 0x20000044ff497230 */ /* 0x000fe40000004100 */
[----:B------:R-:W-:Y:S02]  /*2e40*/  HADD2.F32 R72, -RZ, R69.H0_H0 ;  /* 0x20000045ff487230 */ /* 0x000fe40000004100 */
[----:B------:R-:W-:-:S02]  /*2e50*/  HADD2.F32 R74, -RZ, R70.H0_H0 ;  /* 0x20000046ff4a7230 */ /* 0x000fc40000004100 */
[----:B------:R-:W-:Y:S01]  /*2e60*/  FADD.FTZ R8, R73, R8 ;  /* 0x0000000849087221 */ /* 0x000fe20000010000 */
        /* <DEDUP_REMOVED lines=22> */
.L_x_3430:
        /* <DEDUP_REMOVED lines=32> */
.L_x_3433:
        /* <DEDUP_REMOVED lines=8> */
[----:B------:R-:W-:Y:S02]  /*3250*/  HADD2.F32 R108, -RZ, R78.H1_H1 ;  /* 0x3000004eff6c7230 */ /* 0x000fe40000004100 */
[--C-:B------:R-:W-:Y:S02]  /*3260*/  HADD2.F32 R73, -RZ, R65.reuse.H0_H0 ;  /* 0x20000041ff497230 */ /* 0x100fe40000004100 */
[----:B------:R-:W-:Y:S02]  /*3270*/  HADD2.F32 R75, -RZ, R65.H1_H1 ;  /* 0x30000041ff4b7230 */ /* 0x000fe40000004100 */
[----:B------:R-:W-:Y:S02]  /*3280*/  HADD2.F32 R83, -RZ, R66.H1_H1 ;  /* 0x30000042ff537230 */ /* 0x000fe40000004100 */
[----:B------:R-:W-:Y:S01]  /*3290*/  FADD.FTZ R72, R73, R72 ;  /* 0x0000004849487221 */ /* 0x000fe20000010000 */
[----:B------:R-:W-:-:S02]  /*32a0*/  HADD2.F32 R74, -RZ, R78.H0_H0 ;  /* 0x2000004eff4a7230 */ /* 0x000fc40000004100 */
[----:B------:R-:W-:Y:S01]  /*32b0*/  FADD.FTZ R94, R75, R94 ;  /* 0x0000005e4b5e7221 */ /* 0x000fe20000010000 */
[----:B------:R-:W-:Y:S02]  /*32c0*/  HADD2.F32 R77, -RZ, R66.H0_H0 ;  /* 0x20000042ff4d7230 */ /* 0x000fe40000004100 */
[----:B------:R-:W-:Y:S01]  /*32d0*/  FADD.FTZ R108, R83, R108 ;  /* 0x0000006c536c7221 */ /* 0x000fe20000010000 */
[----:B------:R-:W-:Y:S02]  /*32e0*/  HADD2.F32 R76, -RZ, R79.H0_H0 ;  /* 0x2000004fff4c7230 */ /* 0x000fe40000004100 */
[----:B------:R-:W-:Y:S02]  /*32f0*/  HADD2.F32 R75, -RZ, R67.H0_H0 ;  /* 0x20000043ff4b7230 */ /* 0x000fe40000004100 */
        /* <DEDUP_REMOVED lines=25> */
.L_x_3432:
[----:B------:R-:W0:Y:S01]  /*3490*/  @UP0 LDCU.64 UR4, c[0x0][0x3a8] ;  /* 0x00007500ff0407ac */ /* 0x000e220008000a00 */
[----:B------:R-:W-:Y:S01]  /*34a0*/  PLOP3.LUT P0, PT, PT, PT, UP0, 0x80, 0x8 ;  /* 0x000000000008781c */ /* 0x000fe20003f0f008 */
[----:B------:R-:W-:Y:S01]  /*34b0*/  HFMA2 R76, -RZ, RZ, 0, 9.5367431640625e-07 ;  /* 0x00000010ff4c7431 */ /* 0x000fe200000001ff */
[----:B------:R-:W-:-:S11]  /*34c0*/  PLOP3.LUT P1, PT, PT, PT, UP0, 0x80, 0x8 ;  /* 0x000000000008781c */ /* 0x000fd60003f2f008 */
[C---:B0-----:R-:W-:Y:S01]  /*34d0*/  @P0 IMAD.WIDE.U32 R76, R117.reuse, R76, UR4 ;  /* 0x00000004754c0e25 */ /* 0x041fe2000f8e004c */
[----:B------:R-:W-:-:S04]  /*34e0*/  IADD3 R117, PT, PT, R117, 0x20, RZ ;  /* 0x0000002075757810 */ /* 0x000fc80007ffe0ff */
[----:B------:R0:W-:Y:S03]  /*34f0*/  @P1 STG.E.128 desc[UR6][R76.64], R72 ;  /* 0x000000484c001986 */ /* 0x0001e6000c101d06 */
.L_x_3429:
[----:B------:R-:W-:Y:S05]  /*3500*/  BSYNC.RECONVERGENT B0 ;  /* 0x0000000000007941 */ /* 0x000fea0003800200 */
.L_x_3428:
        /* <DEDUP_REMOVED lines=32> */
.L_x_3437:
        /* <DEDUP_REMOVED lines=29> */
.L_x_3436:
        /* <DEDUP_REMOVED lines=32> */
.L_x_3439:
        /* <DEDUP_REMOVED lines=8> */
[----:B------:R-:W-:Y:S02]  /*3b60*/  HADD2.F32 R74, -RZ, R78.H0_H0 ;  /* 0x2000004eff4a7230 */ /* 0x000fe40000004100 */
[--C-:B------:R-:W-:Y:S02]  /*3b70*/  HADD2.F32 R75, -RZ, R65.reuse.H1_H1 ;  /* 0x30000041ff4b7230 */ /* 0x100fe40000004100 */
[----:B------:R-:W-:Y:S02]  /*3b80*/  HADD2.F32 R77, -RZ, R66.H0_H0 ;  /* 0x20000042ff4d7230 */ /* 0x000fe40000004100 */
[----:B------:R-:W-:Y:S02]  /*3b90*/  HADD2.F32 R73, -RZ, R65.H0_H0 ;  /* 0x20000041ff497230 */ /* 0x000fe40000004100 */
[----:B------:R-:W-:Y:S01]  /*3ba0*/  FADD.FTZ R96, R75, R96 ;  /* 0x000000604b607221 */ /* 0x000fe20000010000 */
[----:B------:R-:W-:-:S02]  /*3bb0*/  HADD2.F32 R110, -RZ, R78.H1_H1 ;  /* 0x3000004eff6e7230 */ /* 0x000fc40000004100 */
[----:B------:R-:W-:Y:S01]  /*3bc0*/  FADD.FTZ R77, R77, R74 ;  /* 0x0000004a4d4d7221 */ /* 0x000fe20000010000 */
[----:B------:R-:W-:Y:S02]  /*3bd0*/  HADD2.F32 R85, -RZ, R66.H1_H1 ;  /* 0x30000042ff557230 */ /* 0x000fe40000004100 */
[----:B------:R-:W-:Y:S01]  /*3be0*/  FADD.FTZ R73, R73, R72 ;  /* 0x0000004849497221 */ /* 0x000fe20000010000 */
[--C-:B------:R-:W-:Y:S02]  /*3bf0*/  HADD2.F32 R78, -RZ, R79.reuse.H0_H0 ;  /* 0x2000004fff4e7230 */ /* 0x100fe40000004100 */
[----:B------:R-:W-:Y:S02]  /*3c00*/  HADD2.F32 R79, -RZ, R79.H1_H1 ;  /* 0x3000004fff4f7230 */ /* 0x000fe40000004100 */
[----:B------:R-:W-:Y:S01]  /*3c10*/  FADD.FTZ R110, R85, R110 ;  /* 0x0000006e556e7221 */ /* 0x000fe20000010000 */
[--C-:B------:R-:W-:Y:S02]  /*3c20*/  HADD2.F32 R75, -RZ, R67.reuse.H0_H0 ;  /* 0x20000043ff4b7230 */ /* 0x100fe40000004100 */
[----:B------:R-:W-:-:S02]  /*3c30*/  HADD2.F32 R116, -RZ, R67.H1_H1 ;  /* 0x30000043ff747230 */ /* 0x000fc40000004100 */
[----:B------:R-:W-:Y:S02]  /*3c40*/  HADD2.F32 R74, -RZ, R69.H0_H0 ;  /* 0x20000045ff4a7230 */ /* 0x000fe40000004100 */
[----:B------:R-:W-:Y:S01]  /*3c50*/  FADD.FTZ R78, R75, R78 ;  /* 0x0000004e4b4e7221 */ /* 0x000fe20000010000 */
        /* <DEDUP_REMOVED lines=20> */
.L_x_3438:
[----:B------:R-:W0:Y:S01]  /*3da0*/  @UP0 LDCU.64 UR4, c[0x0][0x3a8] ;  /* 0x00007500ff0407ac */ /* 0x000e220008000a00 */
[----:B------:R-:W-:Y:S02]  /*3db0*/  PLOP3.LUT P0, PT, PT, PT, UP0, 0x80, 0x8 ;  /* 0x000000000008781c */ /* 0x000fe40003f0f008 */
[----:B------:R-:W-:Y:S02]  /*3dc0*/  PLOP3.LUT P1, PT, PT, PT, UP0, 0x80, 0x8 ;  /* 0x000000000008781c */ /* 0x000fe40003f2f008 */
[----:B------:R-:W-:-:S09]  /*3dd0*/  MOV R76, 0x10 ;  /* 0x00000010004c7802 */ /* 0x000fd20000000f00 */
[----:B0-----:R-:W-:-:S05]  /*3de0*/  @P0 IMAD.WIDE.U32 R76, R117, R76, UR4 ;  /* 0x00000004754c0e25 */ /* 0x001fca000f8e004c */
[----:B------:R0:W-:Y:S02]  /*3df0*/  @P1 STG.E.128 desc[UR6][R76.64], R72 ;  /* 0x000000484c001986 */ /* 0x0001e4000c101d06 */
.L_x_3435:
[----:B------:R-:W-:Y:S05]  /*3e00*/  BSYNC.RECONVERGENT B0 ;  /* 0x0000000000007941 */ /* 0x000fea0003800200 */
.L_x_3434:
        /* <DEDUP_REMOVED lines=58> */
[----:B------:R-:W-:Y:S01]  /*41b0*/  P2R R77, PR, RZ, 0x40 ;  /* 0x00000040ff4d7803 */ /* 0x000fe20000000000 */
        /* <DEDUP_REMOVED lines=15> */
[----:B------:R-:W-:Y:S02]  /*42b0*/  FADD.FTZ R78, R80, -R119 ;  /* 0x80000077504e7221 */ /* 0x000fe40000010000 */
        /* <DEDUP_REMOVED lines=15> */
[----:B------:R-:W-:-:S05]  /*43b0*/  FSEL R76, R76, RZ, P0 ;  /* 0x000000ff4c4c7208 */ /* 0x000fca0000000000 */
        /* <DEDUP_REMOVED lines=87> */
.L_x_3465:
[----:B------:R-:W-:Y:S01]  /*4930*/  LOP3.LUT P2, RZ, R120, 0x1f, RZ, 0xc0, !PT ;  /* 0x0000001f78ff7812 */ /* 0x000fe2000784c0ff */
[C---:B------:R-:W-:Y:S01]  /*4940*/  FMUL.FTZ R76, R119.reuse, R119 ;  /* 0x00000077774c7220 */ /* 0x040fe20000410000 */
        /* <DEDUP_REMOVED lines=15> */
[--C-:B-1----:R-:W-:Y:S01]  /*4a40*/  FADD.FTZ R77, R0, -R117.reuse ;  /* 0x80000075004d7221 */ /* 0x102fe20000010000 */
[----:B-----5:R-:W-:Y:S02]  /*4a50*/  HADD2.F32 R76, -RZ, R60.H0_H0 ;  /* 0x2000003cff4c7230 */ /* 0x020fe40000004100 */
[----:B------:R-:W-:Y:S01]  /*4a60*/  FADD.FTZ R123, R111, -R117 ;  /* 0x800000756f7b7221 */ /* 0x000fe20000010000 */
[--C-:B------:R-:W-:Y:S02]  /*4a70*/  HADD2.F32 R78, -RZ, R56.reuse.H0_H0 ;  /* 0x20000038ff4e7230 */ /* 0x100fe40000004100 */
[C---:B------:R-:W-:Y:S01]  /*4a80*/  FMUL.FTZ R77, R118.reuse, R77 ;  /* 0x0000004d764d7220 */ /* 0x040fe20000410000 */
[----:B------:R-:W-:Y:S02]  /*4a90*/  HADD2.F32 R79, -RZ, R56.H1_H1 ;  /* 0x30000038ff4f7230 */ /* 0x000fe40000004100 */
[----:B------:R-:W-:Y:S01]  /*4aa0*/  FMUL.FTZ R123, R118, R123 ;  /* 0x0000007b767b7220 */ /* 0x000fe20000410000 */
[----:B------:R-:W-:-:S02]  /*4ab0*/  HADD2.F32 R120, -RZ, R57.H0_H0 ;  /* 0x20000039ff787230 */ /* 0x000fc40000004100 */
[----:B------:R-:W-:Y:S01]  /*4ac0*/  FFMA.FTZ R119, R77, R76, R78 ;  /* 0x0000004c4d777223 */ /* 0x000fe2000001004e */
[----:B------:R-:W-:Y:S01]  /*4ad0*/  FADD.FTZ R77, R81, -R117 ;  /* 0x80000075514d7221 */ /* 0x000fe20000010000 */
[----:B------:R-:W-:Y:S02]  /*4ae0*/  HADD2.F32 R78, -RZ, R61.H0_H0 ;  /* 0x2000003dff4e7230 */ /* 0x000fe40000004100 */
[----:B------:R-:W-:Y:S02]  /*4af0*/  HADD2.F32 R121, -RZ, R58.H0_H0 ;  /* 0x2000003aff797230 */ /* 0x000fe40000004100 */
[----:B------:R-:W-:Y:S01]  /*4b00*/  FMUL.FTZ R76, R118, R77 ;  /* 0x0000004d764c7220 */ /* 0x000fe20000410000 */
[----:B------:R-:W-:Y:S02]  /*4b10*/  HADD2.F32 R77, -RZ, R60.H1_H1 ;  /* 0x3000003cff4d7230 */ /* 0x000fe40000004100 */
[----:B------:R-:W-:Y:S02]  /*4b20*/  HADD2.F32 R122, -RZ, R62.H1_H1 ;  /* 0x3000003eff7a7230 */ /* 0x000fe40000004100 */
[----:B0-----:R-:W-:-:S02]  /*4b30*/  HADD2.F32 R124, -RZ, R58.H1_H1 ;  /* 0x3000003aff7c7230 */ /* 0x001fc40000004100 */
[----:B------:R-:W-:Y:S01]  /*4b40*/  FFMA.FTZ R76, R76, R77, R79 ;  /* 0x0000004d4c4c7223 */ /* 0x000fe2000001004f */
[--C-:B------:R-:W-:Y:S01]  /*4b50*/  FADD.FTZ R77, R82, -R117.reuse ;  /* 0x80000075524d7221 */ /* 0x100fe20000010000 */
[----:B------:R-:W-:-:S03]  /*4b60*/  FADD.FTZ R79, R87, -R117 ;  /* 0x80000075574f7221 */ /* 0x000fc60000010000 */
[C---:B------:R-:W-:Y:S01]  /*4b70*/  FMUL.FTZ R77, R118.reuse, R77 ;  /* 0x0000004d764d7220 */ /* 0x040fe20000410000 */
[----:B------:R-:W-:Y:S01]  /*4b80*/  FMUL.FTZ R79, R118, R79 ;  /* 0x0000004f764f7220 */ /* 0x000fe20000410000 */
[----:B------:R-:W-:Y:S02]  /*4b90*/  F2FP.F16.F32.PACK_AB R76, R76, R119 ;  /* 0x000000774c4c723e */ /* 0x000fe400000000ff */
[----:B------:R-:W-:Y:S01]  /*4ba0*/  FFMA.FTZ R77, R77, R78, R120 ;  /* 0x0000004e4d4d7223 */ /* 0x000fe20000010078 */
[----:B------:R-:W-:Y:S02]  /*4bb0*/  HADD2.F32 R120, -RZ, R61.H1_H1 ;  /* 0x3000003dff787230 */ /* 0x000fe40000004100 */
[----:B------:R-:W-:-:S05]  /*4bc0*/  HADD2.F32 R78, -RZ, R57.H1_H1 ;  /* 0x30000039ff4e7230 */ /* 0x000fca0000004100 */
[----:B------:R-:W-:Y:S01]  /*4bd0*/  FFMA.FTZ R120, R79, R120, R78 ;  /* 0x000000784f787223 */ /* 0x000fe2000001004e */
[----:B------:R-:W-:-:S04]  /*4be0*/  FADD.FTZ R79, R86, -R117 ;  /* 0x80000075564f7221 */ /* 0x000fc80000010000 */
[----:B------:R-:W-:Y:S01]  /*4bf0*/  FMUL.FTZ R78, R118, R79 ;  /* 0x0000004f764e7220 */ /* 0x000fe20000410000 */
[----:B------:R-:W-:Y:S01]  /*4c00*/  HADD2.F32 R79, -RZ, R62.H0_H0 ;  /* 0x2000003eff4f7230 */ /* 0x000fe20000004100 */
[----:B------:R-:W-:-:S04]  /*4c10*/  F2FP.F16.F32.PACK_AB R77, R120, R77 ;  /* 0x0000004d784d723e */ /* 0x000fc800000000ff */
[----:B------:R-:W-:Y:S01]  /*4c20*/  FFMA.FTZ R78, R78, R79, R121 ;  /* 0x0000004f4e4e7223 */ /* 0x000fe20000010079 */
[----:B------:R-:W-:-:S04]  /*4c30*/  FADD.FTZ R79, R99, -R117 ;  /* 0x80000075634f7221 */ /* 0x000fc80000010000 */
[----:B------:R-:W-:-:S04]  /*4c40*/  FMUL.FTZ R79, R118, R79 ;  /* 0x0000004f764f7220 */ /* 0x000fc80000410000 */
[----:B------:R-:W-:Y:S01]  /*4c50*/  FFMA.FTZ R121, R79, R122, R124 ;  /* 0x0000007a4f797223 */ /* 0x000fe2000001007c */
[----:B------:R-:W-:Y:S01]  /*4c60*/  FADD.FTZ R79, R100, -R117 ;  /* 0x80000075644f7221 */ /* 0x000fe20000010000 */
[----:B------:R-:W-:Y:S02]  /*4c70*/  HADD2.F32 R122, -RZ, R63.H0_H0 ;  /* 0x2000003fff7a7230 */ /* 0x000fe40000004100 */
[----:B------:R-:W-:Y:S01]  /*4c80*/  HADD2.F32 R124, -RZ, R59.H0_H0 ;  /* 0x2000003bff7c7230 */ /* 0x000fe20000004100 */
[----:B------:R-:W-:Y:S01]  /*4c90*/  F2FP.F16.F32.PACK_AB R78, R121, R78 ;  /* 0x0000004e794e723e */ /* 0x000fe200000000ff */
[----:B------:R-:W-:Y:S01]  /*4ca0*/  FMUL.FTZ R79, R118, R79 ;  /* 0x0000004f764f7220 */ /* 0x000fe20000410000 */
[----:B------:R-:W0:Y:S03]  /*4cb0*/  LDC.64 R120, c[0x0][0x428] ;  /* 0x00010a00ff787b82 */ /* 0x000e260000000a00 */
[----:B------:R-:W-:Y:S01]  /*4cc0*/  FFMA.FTZ R79, R79, R122, R124 ;  /* 0x0000007a4f4f7223 */ /* 0x000fe2000001007c */
[----:B------:R-:W-:-:S02]  /*4cd0*/  HADD2.F32 R122, -RZ, R63.H1_H1 ;  /* 0x3000003fff7a7230 */ /* 0x000fc40000004100 */
[----:B------:R-:W-:-:S05]  /*4ce0*/  HADD2.F32 R124, -RZ, R59.H1_H1 ;  /* 0x3000003bff7c7230 */ /* 0x000fca0000004100 */
[----:B------:R-:W-:-:S05]  /*4cf0*/  FFMA.FTZ R122, R123, R122, R124 ;  /* 0x0000007a7b7a7223 */ /* 0x000fca000001007c */
[----:B------:R-:W-:Y:S01]  /*4d00*/  F2FP.F16.F32.PACK_AB R79, R122, R79 ;  /* 0x0000004f7a4f723e */ /* 0x000fe200000000ff */
[C---:B0-----:R-:W-:Y:S01]  /*4d10*/  IMAD.WIDE.U32 R120, R98.reuse, 0x10, R120 ;  /* 0x0000001062787825 */ /* 0x041fe200078e0078 */
[----:B------:R-:W-:-:S04]  /*4d20*/  IADD3 R98, PT, PT, R98, 0x20, RZ ;  /* 0x0000002062627810 */ /* 0x000fc80007ffe0ff */
[----:B------:R2:W-:Y:S03]  /*4d30*/  STG.E.128 desc[UR6][R120.64], R76 ;  /* 0x0000004c78007986 */ /* 0x0005e6000c101d06 */
.L_x_3442:
[----:B------:R-:W-:Y:S05]  /*4d40*/  BSYNC.RECONVERGENT B0 ;  /* 0x0000000000007941 */ /* 0x000fea0003800200 */
.L_x_3441:
[----:B------:R-:W-:Y:S01]  /*4d50*/  ISETP.GE.U32.AND P1, PT, R3, 0x40, PT ;  /* 0x000000400300780c */ /* 0x000fe20003f26070 */
[----:B------:R-:W-:-:S12]  /*4d60*/  BSSY.RECONVERGENT B0, `(.L_x_3443) ;  /* 0x0000032000007945 */ /* 0x000fd80003800200 */
[----:B------:R-:W-:Y:S05]  /*4d70*/  @!P1 BRA `(.L_x_3444) ;  /* 0x0000000000c09947 */ /* 0x000fea0003800000 */
[--C-:B-12---:R-:W-:Y:S01]  /*4d80*/  FADD.FTZ R77, R5, -R117.reuse ;  /* 0x80000075054d7221 */ /* 0x106fe20000010000 */
        /* <DEDUP_REMOVED lines=47> */
.L_x_3444:
[----:B------:R-:W-:Y:S05]  /*5080*/  BSYNC.RECONVERGENT B0 ;  /* 0x0000000000007941 */ /* 0x000fea0003800200 */
.L_x_3443:
[----:B------:R-:W-:Y:S01]  /*5090*/  ISETP.GE.U32.AND P1, PT, R3, 0x60, PT ;  /* 0x000000600300780c */ /* 0x000fe20003f26070 */
[----:B------:R-:W-:-:S12]  /*50a0*/  BSSY.RECONVERGENT B0, `(.L_x_3445) ;  /* 0x0000032000007945 */ /* 0x000fd80003800200 */
[----:B------:R-:W-:Y:S05]  /*50b0*/  @!P1 BRA `(.L_x_3446) ;  /* 0x0000000000c09947 */ /* 0x000fea0003800000 */
[--C-:B-123--:R-:W-:Y:S01]  /*50c0*/  FADD.FTZ R77, R6, -R117.reuse ;  /* 0x80000075064d7221 */ /* 0x10efe20000010000 */
        /* <DEDUP_REMOVED lines=47> */
.L_x_3446:
[----:B------:R-:W-:Y:S05]  /*53c0*/  BSYNC.RECONVERGENT B0 ;  /* 0x0000000000007941 */ /* 0x000fea0003800200 */
.L_x_3445:
[----:B------:R-:W-:Y:S01]  /*53d0*/  ISETP.GE.U32.AND P1, PT, R3, 0x80, PT ;  /* 0x000000800300780c */ /* 0x000fe20003f26070 */
[----:B------:R-:W-:-:S12]  /*53e0*/  BSSY.RECONVERGENT B0, `(.L_x_3447) ;  /* 0x0000032000007945 */ /* 0x000fd80003800200 */
[----:B------:R-:W-:Y:S05]  /*53f0*/  @!P1 BRA `(.L_x_3448) ;  /* 0x0000000000c09947 */ /* 0x000fea0003800000 */
[--C-:B-1234-:R-:W-:Y:S01]  /*5400*/  FADD.FTZ R77, R7, -R117.reuse ;  /* 0x80000075074d7221 */ /* 0x11efe20000010000 */
        /* <DEDUP_REMOVED lines=47> */
.L_x_3448:
[----:B------:R-:W-:Y:S05]  /*5700*/  BSYNC.RECONVERGENT B0 ;  /* 0x0000000000007941 */ /* 0x000fea0003800200 */
.L_x_3447:
[----:B------:R-:W-:Y:S01]  /*5710*/  ISETP.GE.U32.AND P1, PT, R3, 0xa0, PT ;  /* 0x000000a00300780c */ /* 0x000fe20003f26070 */
[----:B------:R-:W-:-:S12]  /*5720*/  BSSY.RECONVERGENT B0, `(.L_x_3449) ;  /* 0x0000032000007945 */ /* 0x000fd80003800200 */
[----:B------:R-:W-:Y:S05]  /*5730*/  @!P1 BRA `(.L_x_3450) ;  /* 0x0000000000c09947 */ /* 0x000fea0003800000 */
[--C-:B01234-:R-:W-:Y:S01]  /*5740*/  FADD.FTZ R77, R8, -R117.reuse ;  /* 0x80000075084d7221 */ /* 0x11ffe20000010000 */
        /* <DEDUP_REMOVED lines=14> */
[----:B------:R-:W-:-:S02]  /*5830*/  HADD2.F32 R124, -RZ, R26.H1_H1 ;  /* 0x3000001aff7c7230 */ /* 0x000fc40000004100 */
        /* <DEDUP_REMOVED lines=32> */
.L_x_3450:
[----:B------:R-:W-:Y:S05]  /*5a40*/  BSYNC.RECONVERGENT B0 ;  /* 0x0000000000007941 */ /* 0x000fea0003800200 */
.L_x_3449:
[----:B------:R-:W-:Y:S01]  /*5a50*/  ISETP.GE.U32.AND P1, PT, R3, 0xc0, PT ;  /* 0x000000c00300780c */ /* 0x000fe20003f26070 */
[----:B------:R-:W-:-:S12]  /*5a60*/  BSSY.RECONVERGENT B0, `(.L_x_3451) ;  /* 0x0000031000007945 */ /* 0x000fd80003800200 */
[----:B------:R-:W-:Y:S05]  /*5a70*/  @!P1 BRA `(.L_x_3452) ;  /* 0x0000000000bc9947 */ /* 0x000fea0003800000 */
[--C-:B01234-:R-:W-:Y:S01]  /*5a80*/  FADD.FTZ R77, R9, -R117.reuse ;  /* 0x80000075094d7221 */ /* 0x11ffe20000010000 */
[----:B-----5:R-:W-:Y:S02]  /*5a90*/  HADD2.F32 R76, -RZ, R20.H0_H0 ;  /* 0x20000014ff4c7230 */ /* 0x020fe40000004100 */
[--C-:B------:R-:W-:Y:S02]  /*5aa0*/  HADD2.F32 R78, -RZ, R16.reuse.H0_H0 ;  /* 0x20000010ff4e7230 */ /* 0x100fe40000004100 */
[----:B------:R-:W-:Y:S01]  /*5ab0*/  FMUL.FTZ R77, R118, R77 ;  /* 0x0000004d764d7220 */ /* 0x000fe20000410000 */
[----:B------:R-:W-:Y:S02]  /*5ac0*/  HADD2.F32 R79, -RZ, R16.H1_H1 ;  /* 0x30000010ff4f7230 */ /* 0x000fe40000004100 */
[----:B------:R-:W-:Y:S02]  /*5ad0*/  HADD2.F32 R120, -RZ, R17.H0_H0 ;  /* 0x20000011ff787230 */ /* 0x000fe40000004100 */
[----:B------:R-:W-:Y:S01]  /*5ae0*/  FFMA.FTZ R121, R77, R76, R78 ;  /* 0x0000004c4d797223 */ /* 0x000fe2000001004e */
[----:B------:R-:W-:Y:S01]  /*5af0*/  FADD.FTZ R77, R84, -R117 ;  /* 0x80000075544d7221 */ /* 0x000fe20000010000 */
[----:B------:R-:W-:-:S02]  /*5b00*/  HADD2.F32 R78, -RZ, R21.H0_H0 ;  /* 0x20000015ff4e7230 */ /* 0x000fc40000004100 */
[----:B------:R-:W-:Y:S02]  /*5b10*/  HADD2.F32 R119, -RZ, R18.H0_H0 ;  /* 0x20000012ff777230 */ /* 0x000fe40000004100 */
[----:B------:R-:W-:Y:S01]  /*5b20*/  FMUL.FTZ R76, R118, R77 ;  /* 0x0000004d764c7220 */ /* 0x000fe20000410000 */
[----:B------:R-:W-:Y:S02]  /*5b30*/  HADD2.F32 R77, -RZ, R20.H1_H1 ;  /* 0x30000014ff4d7230 */ /* 0x000fe40000004100 */
[----:B------:R-:W-:Y:S02]  /*5b40*/  HADD2.F32 R122, -RZ, R22.H1_H1 ;  /* 0x30000016ff7a7230 */ /* 0x000fe40000004100 */
[----:B------:R-:W-:Y:S02]  /*5b50*/  HADD2.F32 R124, -RZ, R18.H1_H1 ;  /* 0x30000012ff7c7230 */ /* 0x000fe40000004100 */
        /* <DEDUP_REMOVED lines=18> */
[--C-:B------:R-:W-:Y:S01]  /*5c80*/  FADD.FTZ R79, R109, -R117.reuse ;  /* 0x800000756d4f7221 */ /* 0x100fe20000010000 */
[----:B------:R-:W-:Y:S02]  /*5c90*/  HADD2.F32 R122, -RZ, R23.H0_H0 ;  /* 0x20000017ff7a7230 */ /* 0x000fe40000004100 */
[----:B------:R-:W-:Y:S01]  /*5ca0*/  FADD.FTZ R117, R116, -R117 ;  /* 0x8000007574757221 */ /* 0x000fe20000010000 */
[----:B------:R-:W-:Y:S02]  /*5cb0*/  HADD2.F32 R124, -RZ, R19.H0_H0 ;  /* 0x20000013ff7c7230 */ /* 0x000fe40000004100 */
[C---:B------:R-:W-:Y:S01]  /*5cc0*/  FMUL.FTZ R79, R118.reuse, R79 ;  /* 0x0000004f764f7220 */ /* 0x040fe20000410000 */
[----:B------:R-:W-:Y:S01]  /*5cd0*/  F2FP.F16.F32.PACK_AB R78, R123, R78 ;  /* 0x0000004e7b4e723e */ /* 0x000fe200000000ff */
[----:B------:R-:W-:Y:S01]  /*5ce0*/  FMUL.FTZ R117, R118, R117 ;  /* 0x0000007576757220 */ /* 0x000fe20000410000 */
[----:B------:R-:W-:-:S02]  /*5cf0*/  HADD2.F32 R118, -RZ, R23.H1_H1 ;  /* 0x30000017ff767230 */ /* 0x000fc40000004100 */
[----:B------:R-:W-:Y:S01]  /*5d00*/  FFMA.FTZ R79, R79, R122, R124 ;  /* 0x0000007a4f4f7223 */ /* 0x000fe2000001007c */
[----:B------:R-:W-:-:S05]  /*5d10*/  HADD2.F32 R122, -RZ, R19.H1_H1 ;  /* 0x30000013ff7a7230 */ /* 0x000fca0000004100 */
[----:B------:R-:W-:-:S05]  /*5d20*/  FFMA.FTZ R118, R117, R118, R122 ;  /* 0x0000007675767223 */ /* 0x000fca000001007a */
[----:B------:R-:W-:Y:S02]  /*5d30*/  F2FP.F16.F32.PACK_AB R79, R118, R79 ;  /* 0x0000004f764f723e */ /* 0x000fe400000000ff */
[----:B------:R-:W0:Y:S02]  /*5d40*/  LDC.64 R118, c[0x0][0x428] ;  /* 0x00010a00ff767b82 */ /* 0x000e240000000a00 */
[----:B0-----:R-:W-:-:S05]  /*5d50*/  IMAD.WIDE.U32 R118, R98, 0x10, R118 ;  /* 0x0000001062767825 */ /* 0x001fca00078e0076 */
[----:B------:R0:W-:Y:S02]  /*5d60*/  STG.E.128 desc[UR6][R118.64], R76 ;  /* 0x0000004c76007986 */ /* 0x0001e4000c101d06 */
.L_x_3452:
[----:B------:R-:W-:Y:S05]  /*5d70*/  BSYNC.RECONVERGENT B0 ;  /* 0x0000000000007941 */ /* 0x000fea0003800200 */
.L_x_3451:
[----:B01234-:R-:W0:Y:S02]  /*5d80*/  LDC.64 R76, c[0x0][0x380] ;  /* 0x0000e000ff4c7b82 */ /* 0x01fe240000000a00 */
[----:B0-----:R-:W-:-:S04]  /*5d90*/  LEA R2, R76, R2, 0x2 ;  /* 0x000000024c027211 */ /* 0x001fc800078e10ff */
[----:B------:R-:W-:-:S13]  /*5da0*/  ISETP.GE.AND P1, PT, R2, R77, PT ;  /* 0x0000004d0200720c */ /* 0x000fda0003f26270 */
[----:B------:R-:W-:Y:S05]  /*5db0*/  @!P1 BRA `(.L_x_3453) ;  /* 0xffffffa8008c9947 */ /* 0x000fea000383ffff */
[----:B------:R-:W-:Y:S05]  /*5dc0*/  EXIT ;  /* 0x000000000000794d */ /* 0x000fea0003800000 */
.L_x_3440:
[----:B------:R-:W-:Y:S01]  /*5dd0*/  HFMA2 R117, -RZ, RZ, 0, 5.9604644775390625e-08 ;  /* 0x00000001ff757431 */ /* 0x000fe200000001ff */
[----:B------:R-:W-:Y:S01]  /*5de0*/  BSSY B0, `(.L_x_3454) ;  /* 0x0000007000007945 */ /* 0x000fe20003800000 */
[----:B------:R-:W-:Y:S02]  /*5df0*/  MOV R125, R76 ;  /* 0x0000004c007d7202 */ /* 0x000fe40000000f00 */
[----:B------:R-:W-:Y:S02]  /*5e00*/  MOV R79, 0x1f ;  /* 0x0000001f004f7802 */ /* 0x000fe40000000f00 */
[----:B------:R-:W-:-:S07]  /*5e10*/  MOV R78, 0xffffffff ;  /* 0xffffffff004e7802 */ /* 0x000fce0000000f00 */
[----:B-----5:R-:W-:Y:S05]  /*5e20*/  WARPSYNC.COLLECTIVE R78, `(.L_x_3455) ;  /* 0x000000004e087348 */ /* 0x020fea0003c00000 */
[----:B------:R0:W1:Y:S02]  /*5e30*/  SHFL.BFLY P6, R118, R125, R117, R79 ;  /* 0x0c0000757d767389 */ /* 0x00006400000c004f */
[----:B01---5:R-:W-:Y:S05]  /*5e40*/  ENDCOLLECTIVE ;  /* 0x000000000000791b */ /* 0x023fea0003800000 */
.L_x_3455:
[----:B------:R-:W-:Y:S05]  /*5e50*/  BSYNC B0 ;  /* 0x0000000000007941 */ /* 0x000fea0003800000 */
.L_x_3454:
[----:B------:R-:W-:Y:S01]  /*5e60*/  FADD.FTZ R121, R76, R118 ;  /* 0x000000764c797221 */ /* 0x000fe20000010000 */
[----:B------:R-:W-:Y:S01]  /*5e70*/  HFMA2 R117, -RZ, RZ, 0, 1.1920928955078125e-07 ;  /* 0x00000002ff757431 */ /* 0x000fe200000001ff */
[----:B------:R-:W-:Y:S01]  /*5e80*/  MOV R79, 0x1f ;  /* 0x0000001f004f7802 */ /* 0x000fe20000000f00 */
[----:B------:R-:W0:Y:S01]  /*5e90*/  LDC R77, c[0x0][0x400] ;  /* 0x00010000ff4d7b82 */ /* 0x000e220000000800 */
[----:B------:R-:W-:Y:S02]  /*5ea0*/  MOV R78, 0xffffffff ;  /* 0xffffffff004e7802 */ /* 0x000fe40000000f00 */
[----:B------:R-:W-:-:S07]  /*5eb0*/  MOV R125, R121 ;  /* 0x00000079007d7202 */ /* 0x000fce0000000f00 */
[----:B0-----:R-:W-:Y:S05]  /*5ec0*/  WARPSYNC.COLLECTIVE R78, `(.L_x_3456) ;  /* 0x000000004e087348 */ /* 0x001fea0003c00000 */
[----:B------:R1:W2:Y:S02]  /*5ed0*/  SHFL.BFLY P6, R118, R125, R117, R79 ;  /* 0x0c0000757d767389 */ /* 0x0002a400000c004f */
[----:B012---:R-:W-:Y:S05]  /*5ee0*/  ENDCOLLECTIVE ;  /* 0x000000000000791b */ /* 0x007fea0003800000 */
.L_x_3456:
[----:B------:R-:W-:Y:S02]  /*5ef0*/  HFMA2 R117, -RZ, RZ, 0, 2.384185791015625e-07 ;  /* 0x00000004ff757431 */ /* 0x000fe400000001ff */
[----:B------:R-:W-:-:S05]  /*5f00*/  FADD.FTZ R122, R121, R118 ;  /* 0x00000076797a7221 */ /* 0x000fca0000010000 */
[----:B------:R-:W-:-:S07]  /*5f10*/  MOV R125, R122 ;  /* 0x0000007a007d7202 */ /* 0x000fce0000000f00 */
[----:B------:R-:W-:Y:S05]  /*5f20*/  WARPSYNC.COLLECTIVE R78, `(.L_x_3457) ;  /* 0x000000004e087348 */ /* 0x000fea0003c00000 */
[----:B------:R0:W1:Y:S02]  /*5f30*/  SHFL.BFLY P6, R118, R125, R117, R79 ;  /* 0x0c0000757d767389 */ /* 0x00006400000c004f */
[----:B01----:R-:W-:Y:S05]  /*5f40*/  ENDCOLLECTIVE ;  /* 0x000000000000791b */ /* 0x003fea0003800000 */
.L_x_3457:
[----:B------:R-:W-:Y:S02]  /*5f50*/  HFMA2 R117, -RZ, RZ, 0, 4.76837158203125e-07 ;  /* 0x00000008ff757431 */ /* 0x000fe400000001ff */
[----:B------:R-:W-:-:S05]  /*5f60*/  FADD.FTZ R123, R122, R118 ;  /* 0x000000767a7b7221 */ /* 0x000fca0000010000 */
[----:B------:R-:W-:-:S07]  /*5f70*/  MOV R125, R123 ;  /* 0x0000007b007d7202 */ /* 0x000fce0000000f00 */
[----:B------:R-:W-:Y:S05]  /*5f80*/  WARPSYNC.COLLECTIVE R78, `(.L_x_3458) ;  /* 0x000000004e087348 */ /* 0x000fea0003c00000 */
[----:B------:R0:W1:Y:S02]  /*5f90*/  SHFL.BFLY P6, R118, R125, R117, R79 ;  /* 0x0c0000757d767389 */ /* 0x00006400000c004f */
[----:B01----:R-:W-:Y:S05]  /*5fa0*/  ENDCOLLECTIVE ;  /* 0x000000000000791b */ /* 0x003fea0003800000 */
.L_x_3458:
[----:B------:R-:W-:Y:S02]  /*5fb0*/  HFMA2 R117, -RZ, RZ, 0, 9.5367431640625e-07 ;  /* 0x00000010ff757431 */ /* 0x000fe400000001ff */
[----:B------:R-:W-:-:S05]  /*5fc0*/  FADD.FTZ R124, R123, R118 ;  /* 0x000000767b7c7221 */ /* 0x000fca0000010000 */
[----:B------:R-:W-:-:S07]  /*5fd0*/  MOV R125, R124 ;  /* 0x0000007c007d7202 */ /* 0x000fce0000000f00 */
[----:B------:R-:W-:Y:S05]  /*5fe0*/  WARPSYNC.COLLECTIVE R78, `(.L_x_3459) ;  /* 0x000000004e087348 */ /* 0x000fea0003c00000 */
[----:B------:R0:W1:Y:S02]  /*5ff0*/  SHFL.BFLY P6, R118, R125, R117, R79 ;  /* 0x0c0000757d767389 */ /* 0x00006400000c004f */
[----:B01----:R-:W-:Y:S05]  /*6000*/  ENDCOLLECTIVE ;  /* 0x000000000000791b */ /* 0x003fea0003800000 */
.L_x_3459:
[----:B------:R-:W-:Y:S02]  /*6010*/  HFMA2 R117, -RZ, RZ, 0, 5.9604644775390625e-08 ;  /* 0x00000001ff757431 */ /* 0x000fe400000001ff */
[----:B------:R-:W-:-:S04]  /*6020*/  FADD.FTZ R118, R124, R118 ;  /* 0x000000767c767221 */ /* 0x000fc80000010000 */
[----:B------:R-:W-:-:S04]  /*6030*/  FMUL.FTZ R119, R118, R77 ;  /* 0x0000004d76777220 */ /* 0x000fc80000410000 */
[--C-:B------:R-:W-:Y:S01]  /*6040*/  FADD.FTZ R76, R0, -R119.reuse ;  /* 0x80000077004c7221 */ /* 0x100fe20000010000 */
[--C-:B------:R-:W-:Y:S01]  /*6050*/  FADD.FTZ R121, R81, -R119.reuse ;  /* 0x8000007751797221 */ /* 0x100fe20000010000 */
[--C-:B------:R-:W-:Y:S01]  /*6060*/  FADD.FTZ R79, R87, -R119.reuse ;  /* 0x80000077574f7221 */ /* 0x100fe20000010000 */
[----:B------:R-:W-:Y:S01]  /*6070*/  FADD.FTZ R78, R80, -R119 ;  /* 0x80000077504e7221 */ /* 0x000fe20000010000 */
[----:B------:R-:W-:-:S04]  /*6080*/  FFMA.FTZ R76, R76, R76, RZ ;  /* 0x0000004c4c4c7223 */ /* 0x000fc800000100ff */
[----:B------:R-:W-:Y:S01]  /*6090*/  FFMA.FTZ R76, R121, R121, R76 ;  /* 0x00000079794c7223 */ /* 0x000fe2000001004c */
        /* <DEDUP_REMOVED lines=91> */
[----:B------:R-:W-:Y:S02]  /*6650*/  MOV R79, 0x1f ;  /* 0x0000001f004f7802 */ /* 0x000fe40000000f00 */
[----:B------:R-:W-:Y:S02]  /*6660*/  MOV R78, 0xffffffff ;  /* 0xffffffff004e7802 */ /* 0x000fe40000000f00 */
[----:B------:R-:W-:-:S07]  /*6670*/  MOV R125, R76 ;  /* 0x0000004c007d7202 */ /* 0x000fce0000000f00 */
[----:B------:R-:W-:Y:S05]  /*6680*/  WARPSYNC.COLLECTIVE R78, `(.L_x_3460) ;  /* 0x000000004e087348 */ /* 0x000fea0003c00000 */
[----:B------:R0:W1:Y:S02]  /*6690*/  SHFL.BFLY P6, R118, R125, R117, R79 ;  /* 0x0c0000757d767389 */ /* 0x00006400000c004f */
[----:B01----:R-:W-:Y:S05]  /*66a0*/  ENDCOLLECTIVE ;  /* 0x000000000000791b */ /* 0x003fea0003800000 */
.L_x_3460:
[----:B------:R-:W-:Y:S02]  /*66b0*/  HFMA2 R117, -RZ, RZ, 0, 1.1920928955078125e-07 ;  /* 0x00000002ff757431 */ /* 0x000fe400000001ff */
[----:B------:R-:W-:-:S05]  /*66c0*/  FADD.FTZ R121, R76, R118 ;  /* 0x000000764c797221 */ /* 0x000fca0000010000 */
[----:B------:R-:W-:-:S07]  /*66d0*/  MOV R125, R121 ;  /* 0x00000079007d7202 */ /* 0x000fce0000000f00 */
[----:B------:R-:W-:Y:S05]  /*66e0*/  WARPSYNC.COLLECTIVE R78, `(.L_x_3461) ;  /* 0x000000004e087348 */ /* 0x000fea0003c00000 */
[----:B------:R0:W1:Y:S02]  /*66f0*/  SHFL.BFLY P6, R118, R125, R117, R79 ;  /* 0x0c0000757d767389 */ /* 0x00006400000c004f */
[----:B01----:R-:W-:Y:S05]  /*6700*/  ENDCOLLECTIVE ;  /* 0x000000000000791b */ /* 0x003fea0003800000 */
.L_x_3461:
[----:B------:R-:W-:Y:S02]  /*6710*/  HFMA2 R117, -RZ, RZ, 0, 2.384185791015625e-07 ;  /* 0x00000004ff757431 */ /* 0x000fe400000001ff */
[----:B------:R-:W-:-:S05]  /*6720*/  FADD.FTZ R122, R121, R118 ;  /* 0x00000076797a7221 */ /* 0x000fca0000010000 */
[----:B------:R-:W-:-:S07]  /*6730*/  MOV R125, R122 ;  /* 0x0000007a007d7202 */ /* 0x000fce0000000f00 */
[----:B------:R-:W-:Y:S05]  /*6740*/  WARPSYNC.COLLECTIVE R78, `(.L_x_3462) ;  /* 0x000000004e087348 */ /* 0x000fea0003c00000 */
[----:B------:R0:W1:Y:S02]  /*6750*/  SHFL.BFLY P6, R118, R125, R117, R79 ;  /* 0x0c0000757d767389 */ /* 0x00006400000c004f */
[----:B01----:R-:W-:Y:S05]  /*6760*/  ENDCOLLECTIVE ;  /* 0x000000000000791b */ /* 0x003fea0003800000 */
.L_x_3462:
[----:B------:R-:W-:Y:S02]  /*6770*/  HFMA2 R117, -RZ, RZ, 0, 4.76837158203125e-07 ;  /* 0x00000008ff757431 */ /* 0x000fe400000001ff */
[----:B------:R-:W-:-:S05]  /*6780*/  FADD.FTZ R123, R122, R118 ;  /* 0x000000767a7b7221 */ /* 0x000fca0000010000 */
[----:B------:R-:W-:-:S07]  /*6790*/  MOV R125, R123 ;  /* 0x0000007b007d7202 */ /* 0x000fce0000000f00 */
[----:B------:R-:W-:Y:S05]  /*67a0*/  WARPSYNC.COLLECTIVE R78, `(.L_x_3463) ;  /* 0x000000004e087348 */ /* 0x000fea0003c00000 */
[----:B------:R0:W1:Y:S02]  /*67b0*/  SHFL.BFLY P6, R118, R125, R117, R79 ;  /* 0x0c0000757d767389 */ /* 0x00006400000c004f */
[----:B01----:R-:W-:Y:S05]  /*67c0*/  ENDCOLLECTIVE ;  /* 0x000000000000791b */ /* 0x003fea0003800000 */
.L_x_3463:
[----:B------:R-:W-:Y:S02]  /*67d0*/  HFMA2 R117, -RZ, RZ, 0, 9.5367431640625e-07 ;  /* 0x00000010ff757431 */ /* 0x000fe400000001ff */
[----:B------:R-:W-:-:S05]  /*67e0*/  FADD.FTZ R124, R123, R118 ;  /* 0x000000767b7c7221 */ /* 0x000fca0000010000 */
[----:B------:R-:W-:-:S07]  /*67f0*/  MOV R125, R124 ;  /* 0x0000007c007d7202 */ /* 0x000fce0000000f00 */
[----:B------:R-:W-:Y:S05]  /*6800*/  WARPSYNC.COLLECTIVE R78, `(.L_x_3464) ;  /* 0x000000004e087348 */ /* 0x000fea0003c00000 */
[----:B------:R0:W1:Y:S02]  /*6810*/  SHFL.BFLY P6, R118, R125, R117, R79 ;  /* 0x0c0000757d767389 */ /* 0x00006400000c004f */
[----:B01----:R-:W-:Y:S05]  /*6820*/  ENDCOLLECTIVE ;  /* 0x000000000000791b */ /* 0x003fea0003800000 */
.L_x_3464:
[----:B------:R-:W-:Y:S05]  /*6830*/  BRA `(.L_x_3465) ;  /* 0xffffffe0003c7947 */ /* 0x000fea000383ffff */
.L_x_3466:
        /* <DEDUP_REMOVED lines=12> */
.L_x_33254:


//--------------------- .text._ZN10layer_norm31ln_parallel_residual_fwd_kernelINS_13Kernel_traitsI6__halfS2_S2_S2_fjLj1536ELj1ELj4ELj1ELj16ENS_18Kernel_traits_baseILj1536ES2_S2_S2_S2_fjLj128EEEEELb0ELb1ELb1EEEvNS_9FwdParamsE --------------------------
	.section	.text._ZN10layer_norm31ln_parallel_residual_fwd_kernelINS_13Kernel_traitsI6__halfS2_S2_S2_fjLj1536ELj1ELj4ELj1ELj16ENS_18Kernel_traits_baseILj1536ES2_S2_S2_S2_fjLj128EEEEELb0ELb1ELb1EEEvNS_9FwdParamsE,"ax",@progbits
	.align	128
        .global         _ZN10layer_norm31ln_parallel_residual_fwd_kernelINS_13Kernel_traitsI6__halfS2_S2_S2_fjLj1536ELj1ELj4ELj1ELj16ENS_18Kernel_traits_baseILj1536ES2_S2_S2_S2_fjLj128EEEEELb0ELb1ELb1EEEvNS_9FwdParamsE
        .type           _ZN10layer_norm31ln_parallel_residual_fwd_kernelINS_13Kernel_traitsI6__halfS2_S2_S2_fjLj1536ELj1ELj4ELj1ELj16ENS_18Kernel_traits_baseILj1536ES2_S2_S2_S2_fjLj128EEEEELb0ELb1ELb1EEEvNS_9FwdParamsE,@function
        .size           _ZN10layer_norm31ln_parallel_residual_fwd_kernelINS_13Kernel_traitsI6__halfS2_S2_S2_fjLj1536ELj1ELj4ELj1ELj16ENS_18Kernel_traits_baseILj1536ES2_S2_S2_S2_fjLj128EEEEELb0ELb1ELb1EEEvNS_9FwdParamsE,(.L_x_33255 - _ZN10layer_norm31ln_parallel_residual_fwd_kernelINS_13Kernel_traitsI6__halfS2_S2_S2_fjLj1536ELj1ELj4ELj1ELj16ENS_18Kernel_traits_baseILj1536ES2_S2_S2_S2_fjLj128EEEEELb0ELb1ELb1EEEvNS_9FwdParamsE)
        .other          _ZN10layer_norm31ln_parallel_residual_fwd_kernelINS_13Kernel_traitsI6__halfS2_S2_S2_fjLj1536ELj1ELj4ELj1ELj16ENS_18Kernel_traits_baseILj1536ES2_S2_S2_S2_fjLj128EEEEELb0ELb1ELb1EEEvNS_9FwdParamsE,@"STO_CUDA_ENTRY STV_DEFAULT"
_ZN10layer_norm31ln_parallel_residual_fwd_kernelINS_13Kernel_traitsI6__halfS2_S2_S2_fjLj1536ELj1ELj4ELj1ELj16ENS_18Kernel_traits_baseILj1536ES2_S2_S2_S2_fjLj128EEEEELb0ELb1ELb1EEEvNS_9FwdParamsE:
.text._ZN10layer_norm31ln_parallel_residual_fwd_kernelINS_13Kernel_traitsI6__halfS2_S2_S2_fjLj1536ELj1ELj4ELj1ELj16ENS_18Kernel_traits_baseILj1536ES2_S2_S2_S2_fjLj128EEEEELb0ELb1ELb1EEEvNS_9FwdParamsE:
        /* <DEDUP_REMOVED lines=52> */
.L_x_3467:
[----:B------:R-:W0:Y:S02]  /*0340*/  LDCU UR4, c[0x0][0x384] ;  /* 0x00007080ff0477ac */ /* 0x000e240008000800 */
[----:B0-----:R-:W-:-:S13]  /*0350*/  ISETP.GE.AND P1, PT, R4, UR4, PT ;  /* 0x0000000404007c0c */ /* 0x001fda000bf26270 */
[----:B------:R-:W-:Y:S05]  /*0360*/  @P1 EXIT ;  /* 0x000000000000194d */ /* 0x000fea0003800000 */
[----:B------:R-:W-:Y:S01]  /*0370*/  ISETP.NE.U32.AND P1, PT, R8, RZ, PT ;  /* 0x000000ff0800720c */ /* 0x000fe20003f25070 */
[----:B------:R-:W0:Y:S03]  /*0380*/  LDCU UR4, c[0x0][0x388] ;  /* 0x00007100ff0477ac */ /* 0x000e260008000800 */
[----:B------:R-:W-:Y:S01]  /*0390*/  ISETP.NE.AND.EX P1, PT, R9, RZ, PT, P1 ;  /* 0x000000ff0900720c */ /* 0x000fe20003f25310 */
[----:B------:R-:W1:Y:S01]  /*03a0*/  LDCU.U8 UR5, c[0x0][0x410] ;  /* 0x00008200ff0577ac */ /* 0x000e620008000000 */
[----:B------:R-:W2:Y:S01]  /*03b0*/  LDCU UR8, c[0x0][0x448] ;  /* 0x00008900ff0877ac */ /* 0x000ea20008000800 */
[----:B------:R-:W3:Y:S01]  /*03c0*/  LDCU.64 UR10, c[0x0][0x3a0] ;  /* 0x00007400ff0a77ac */ /* 0x000ee20008000a00 */
[----:B------:R-:W4:Y:S09]  /*03d0*/  LDCU.64 UR12, c[0x0][0x398] ;  /* 0x00007300ff0c77ac */ /* 0x000f320008000a00 */
.L_x_3493:
[----:B---3--:R-:W-:Y:S01]  /*03e0*/  ISETP.NE.U32.AND P2, PT, RZ, UR10, PT ;  /* 0x0000000aff007c0c */ /* 0x008fe2000bf45070 */
[----:B-1----:R-:W3:Y:S01]  /*03f0*/  LDC.64 R112, c[0x0][0x390] ;  /* 0x0000e400ff707b82 */ /* 0x002ee20000000a00 */
[----:B0-----:R-:W-:Y:S02]  /*0400*/  IMAD R0, R4, UR4, RZ ;  /* 0x0000000404007c24 */ /* 0x001fe4000f8e02ff */
[----:B------:R-:W-:-:S03]  /*0410*/  ISETP.NE.AND.EX P2, PT, RZ, UR11, PT, P2 ;  /* 0x0000000bff007c0c */ /* 0x000fc6000bf45320 */
[----:B------:R-:W-:Y:S02]  /*0420*/  SHF.R.S32.HI R3, RZ, 0x1f, R0 ;  /* 0x0000001fff037819 */ /* 0x000fe40000011400 */
[----:B------:R-:W0:Y:S02]  /*0430*/  @P1 LDC.64 R6, c[0x0][0x398] ;  /* 0x0000e600ff061b82 */ /* 0x000e240000000a00 */
[----:B------:R-:W-:-:S04]  /*0440*/  LEA.HI R0, R3, R0, RZ, 0x3 ;  /* 0x0000000003007211 */ /* 0x000fc800078f18ff */
[----:B------:R-:W-:Y:S02]  /*0450*/  LEA.HI.SX32 R3, R0, R5, 0x1d ;  /* 0x0000000500037211 */ /* 0x000fe400078feaff */
[----:B------:R-:W1:Y:S03]  /*0460*/  @P2 LDC.64 R8, c[0x0][0x3a0] ;  /* 0x0000e800ff082b82 */ /* 0x000e660000000a00 */
[----:B---3--:R-:W-:-:S06]  /*0470*/  IMAD.WIDE.U32 R76, R3, 0x10, R112 ;  /* 0x00000010034c7825 */ /* 0x008fcc00078e0070 */
[----:B-----5:R-:W5:Y:S01]  /*0480*/  LDG.E.128 R76, desc[UR6][R76.64] ;  /* 0x000000064c4c7981 */ /* 0x020f62000c1e1d00 */
[----:B----4-:R-:W-:Y:S01]  /*0490*/  UISETP.NE.U32.AND UP0, UPT, UR12, URZ, UPT ;  /* 0x000000ff0c00728c */ /* 0x010fe2000bf05070 */
[----:B0-----:R-:W-:-:S04]  /*04a0*/  @P1 IMAD.WIDE.U32 R6, R3, 0x10, R6 ;  /* 0x0000001003061825 */ /* 0x001fc800078e0006 */
[----:B-1----:R-:W-:Y:S01]  /*04b0*/  @P2 IMAD.WIDE.U32 R8, R3, 0x10, R8 ;  /* 0x0000001003082825 */ /* 0x002fe200078e0008 */
[----:B------:R-:W-:Y:S01]  /*04c0*/  UISETP.NE.AND.EX UP0, UPT, UR13, URZ, UPT, UP0 ;  /* 0x000000ff0d00728c */ /* 0x000fe2000bf05300 */
[----:B------:R0:W5:Y:S04]  /*04d0*/  @P1 LDG.E.128 R24, desc[UR6][R6.64] ;  /* 0x0000000606181981 */ /* 0x000168000c1e1d00 */
[----:B------:R0:W5:Y:S01]  /*04e0*/  @P2 LDG.E.128 R20, desc[UR6][R8.64] ;  /* 0x0000000608142981 */ /* 0x000162000c1e1d00 */
[----:B------:R-:W-:-:S13]  /*04f0*/  PLOP3.LUT P1, PT, PT, PT, UP0, 0x80, 0x8 ;  /* 0x000000000008781c */ /* 0x000fda0003f2f008 */
[----:B0-----:R-:W-:Y:S05]  /*0500*/  @!P1 BRA `(.L_x_3468) ;  /* 0x00000004002c9947 */ /* 0x001fea0003800000 */
[----:B------:R-:W-:Y:S05]  /*0510*/  @!P2 BRA `(.L_x_3469) ;  /* 0x0000000000b4a947 */ /* 0x000fea0003800000 */
[----:B-----5:R-:W-:Y:S02]  /*0520*/  HADD2.F32 R0, -RZ, R76.H0_H0 ;  /* 0x2000004cff007230 */ /* 0x020fe40000004100 */
[----:B------:R-:W-:Y:S02]  /*0530*/  HADD2.F32 R7, -RZ, R24.H0_H0 ;  /* 0x20000018ff077230 */ /* 0x000fe40000004100 */
[----:B------:R-:W-:Y:S02]  /*0540*/  HADD2.F32 R76, -RZ, R76.H1_H1 ;  /* 0x3000004cff4c7230 */ /* 0x000fe40000004100 */
[----:B------:R-:W-:Y:S02]  /*0550*/  HADD2.F32 R2, -RZ, R77.H0_H0 ;  /* 0x2000004dff027230 */ /* 0x000fe40000004100 */
[----:B------:R-:W-:Y:S01]  /*0560*/  FADD.FTZ R0, R0, R7 ;  /* 0x0000000700007221 */ /* 0x000fe20000010000 */
[----:B------:R-:W-:Y:S02]  /*0570*/  HADD2.F32 R8, -RZ, R78.H0_H0 ;  /* 0x2000004eff087230 */ /* 0x000fe40000004100 */
[----:B------:R-:W-:-:S02]  /*0580*/  HADD2.F32 R7, -RZ, R24.H1_H1 ;  /* 0x30000018ff077230 */ /* 0x000fc40000004100 */
[----:B------:R-:W-:Y:S02]  /*0590*/  HADD2.F32 R9, -RZ, R25.H0_H0 ;  /* 0x20000019ff097230 */ /* 0x000fe40000004100 */
[----:B------:R-:W-:Y:S02]  /*05a0*/  HADD2.F32 R11, -RZ, R26.H0_H0 ;  /* 0x2000001aff0b7230 */ /* 0x000fe40000004100 */
[----:B------:R-:W-:Y:S01]  /*05b0*/  FADD.FTZ R76, R76, R7 ;  /* 0x000000074c4c7221 */ /* 0x000fe20000010000 */
        /* <DEDUP_REMOVED lines=35> */
.L_x_3469:
[----:B-----5:R-:W-:Y:S02]  /*07f0*/  HADD2.F32 R14, -RZ, R76.H0_H0 ;  /* 0x2000004cff0e7230 */ /* 0x020fe40000004100 */
[----:B------:R-:W-:Y:S02]  /*0800*/  HADD2.F32 R13, -RZ, R77.H0_H0 ;  /* 0x2000004dff0d7230 */ /* 0x000fe40000004100 */
[----:B------:R-:W-:Y:S02]  /*0810*/  HADD2.F32 R12, -RZ, R78.H0_H0 ;  /* 0x2000004eff0c7230 */ /* 0x000fe40000004100 */
[----:B------:R-:W-:Y:S02]  /*0820*/  HADD2.F32 R7, -RZ, R24.H0_H0 ;  /* 0x20000018ff077230 */ /* 0x000fe40000004100 */
[----:B------:R-:W-:Y:S02]  /*0830*/  HADD2.F32 R0, -RZ, R25.H0_H0 ;  /* 0x20000019ff007230 */ /* 0x000fe40000004100 */
[----:B------:R-:W-:-:S02]  /*0840*/  HADD2.F32 R9, -RZ, R26.H0_H0 ;  /* 0x2000001aff097230 */ /* 0x000fc40000004100 */
[----:B------:R-:W-:Y:S01]  /*0850*/  FADD.FTZ R14, R14, R7 ;  /* 0x000000070e0e7221 */ /* 0x000fe20000010000 */
[----:B------:R-:W-:Y:S02]  /*0860*/  HADD2.F32 R76, -RZ, R76.H1_H1 ;  /* 0x3000004cff4c7230 */ /* 0x000fe40000004100 */
[----:B------:R-:W-:Y:S01]  /*0870*/  FADD.FTZ R13, R13, R0 ;  /* 0x000000000d0d7221 */ /* 0x000fe20000010000 */
[----:B------:R-:W-:Y:S02]  /*0880*/  HADD2.F32 R8, -RZ, R77.H1_H1 ;  /* 0x3000004dff087230 */ /* 0x000fe40000004100 */
[----:B------:R-:W-:Y:S01]  /*0890*/  FADD.FTZ R12, R12, R9 ;  /* 0x000000090c0c7221 */ /* 0x000fe20000010000 */
[----:B------:R-:W-:Y:S02]  /*08a0*/  HADD2.F32 R78, -RZ, R78.H1_H1 ;  /* 0x3000004eff4e7230 */ /* 0x000fe40000004100 */
[--C-:B------:R-:W-:Y:S02]  /*08b0*/  HADD2.F32 R11, -RZ, R79.reuse.H0_H0 ;  /* 0x2000004fff0b7230 */ /* 0x100fe40000004100 */
        /* <DEDUP_REMOVED lines=16> */
.L_x_3468:
[----:B------:R-:W-:Y:S05]  /*09c0*/  @!P2 BRA `(.L_x_3471) ;  /* 0x000000000074a947 */ /* 0x000fea0003800000 */
        /* <DEDUP_REMOVED lines=29> */
.L_x_3471:
        /* <DEDUP_REMOVED lines=8> */
.L_x_3470:
[----:B------:R-:W0:Y:S01]  /*0c20*/  @P0 LDC.64 R80, c[0x0][0x3a8] ;  /* 0x0000ea00ff500b82 */ /* 0x000e220000000a00 */
[----:B------:R-:W-:-:S05]  /*0c30*/  IADD3 R2, PT, PT, R3, 0x20, RZ ;  /* 0x0000002003027810 */ /* 0x000fca0007ffe0ff */
[----:B------:R-:W-:Y:S02]  /*0c40*/  IMAD.WIDE.U32 R76, R2, 0x10, R112 ;  /* 0x00000010024c7825 */ /* 0x000fe400078e0070 */
[----:B------:R-:W1:Y:S08]  /*0c50*/  @P1 LDC.64 R82, c[0x0][0x398] ;  /* 0x0000e600ff521b82 */ /* 0x000e700000000a00 */
[----:B------:R-:W3:Y:S01]  /*0c60*/  @P2 LDC.64 R84, c[0x0][0x3a0] ;  /* 0x0000e800ff542b82 */ /* 0x000ee20000000a00 */
[----:B0-----:R-:W-:-:S05]  /*0c70*/  @P0 IMAD.WIDE.U32 R80, R3, 0x10, R80 ;  /* 0x0000001003500825 */ /* 0x001fca00078e0050 */
[----:B------:R0:W-:Y:S01]  /*0c80*/  @P0 STG.E.128 desc[UR6][R80.64], R16 ;  /* 0x0000001050000986 */ /* 0x0001e2000c101d06 */
[----:B-1----:R-:W-:-:S03]  /*0c90*/  @P1 IMAD.WIDE.U32 R82, R2, 0x10, R82 ;  /* 0x0000001002521825 */ /* 0x002fc600078e0052 */
[----:B------:R-:W5:Y:S04]  /*0ca0*/  LDG.E.128 R76, desc[UR6][R76.64] ;  /* 0x000000064c4c7981 */ /* 0x000f68000c1e1d00 */
[----:B------:R0:W5:Y:S01]  /*0cb0*/  @P1 LDG.E.128 R24, desc[UR6][R82.64] ;  /* 0x0000000652181981 */ /* 0x000162000c1e1d00 */
[----:B---3--:R-:W-:-:S05]  /*0cc0*/  @P2 IMAD.WIDE.U32 R84, R2, 0x10, R84 ;  /* 0x0000001002542825 */ /* 0x008fca00078e0054 */
        /* <DEDUP_REMOVED lines=16> */
.L_x_3473:
        /* <DEDUP_REMOVED lines=29> */
.L_x_3472:
        /* <DEDUP_REMOVED lines=32> */
.L_x_3475:
[----:B-----5:R-:W-:Y:S02]  /*11a0*/  HADD2.F32 R0, -RZ, R76.H0_H0 ;  /* 0x2000004cff007230 */ /* 0x020fe40000004100 */
[----:B------:R-:W-:Y:S02]  /*11b0*/  HADD2.F32 R15, -RZ, R24.H0_H0 ;  /* 0x20000018ff0f7230 */ /* 0x000fe40000004100 */
[--C-:B------:R-:W-:Y:S02]  /*11c0*/  HADD2.F32 R6, -RZ, R77.reuse.H0_H0 ;  /* 0x2000004dff067230 */ /* 0x100fe40000004100 */
[----:B------:R-:W-:Y:S02]  /*11d0*/  HADD2.F32 R77, -RZ, R77.H1_H1 ;  /* 0x3000004dff4d7230 */ /* 0x000fe40000004100 */
[----:B------:R-:W-:Y:S01]  /*11e0*/  FADD.FTZ R0, R15, R0 ;  /* 0x000000000f007221 */ /* 0x000fe20000010000 */
[----:B------:R-:W-:Y:S02]  /*11f0*/  HADD2.F32 R16, -RZ, R25.H1_H1 ;  /* 0x30000019ff107230 */ /* 0x000fe40000004100 */
[----:B------:R-:W-:-:S02]  /*1200*/  HADD2.F32 R76, -RZ, R76.H1_H1 ;  /* 0x3000004cff4c7230 */ /* 0x000fc40000004100 */
[----:B------:R-:W-:Y:S02]  /*1210*/  HADD2.F32 R18, -RZ, R78.H0_H0 ;  /* 0x2000004eff127230 */ /* 0x000fe40000004100 */
[----:B------:R-:W-:Y:S01]  /*1220*/  FADD.FTZ R16, R16, R77 ;  /* 0x0000004d10107221 */ /* 0x000fe20000010000 */
[----:B------:R-:W-:Y:S02]  /*1230*/  HADD2.F32 R15, -RZ, R24.H1_H1 ;  /* 0x30000018ff0f7230 */ /* 0x000fe40000004100 */
[----:B------:R-:W-:Y:S02]  /*1240*/  HADD2.F32 R19, -RZ, R26.H0_H0 ;  /* 0x2000001aff137230 */ /* 0x000fe40000004100 */
[----:B------:R-:W-:Y:S02]  /*1250*/  HADD2.F32 R80, -RZ, R79.H0_H0 ;  /* 0x2000004fff507230 */ /* 0x000fe40000004100 */
[----:B------:R-:W-:Y:S01]  /*1260*/  FADD.FTZ R76, R15, R76 ;  /* 0x0000004c0f4c7221 */ /* 0x000fe20000010000 */
[----:B------:R-:W-:-:S02]  /*1270*/  HADD2.F32 R77, -RZ, R27.H0_H0 ;  /* 0x2000001bff4d7230 */ /* 0x000fc40000004100 */
[----:B------:R-:W-:Y:S01]  /*1280*/  FADD.FTZ R18, R19, R18 ;  /* 0x0000001213127221 */ /* 0x000fe20000010000 */
[----:B------:R-:W-:Y:S02]  /*1290*/  HADD2.F32 R81, -RZ, R79.H1_H1 ;  /* 0x3000004fff517230 */ /* 0x000fe40000004100 */
[----:B------:R-:W-:Y:S02]  /*12a0*/  HADD2.F32 R17, -RZ, R25.H0_H0 ;  /* 0x20000019ff117230 */ /* 0x000fe40000004100 */
[----:B------:R-:W-:Y:S01]  /*12b0*/  FADD.FTZ R77, R77, R80 ;  /* 0x000000504d4d7221 */ /* 0x000fe20000010000 */
[----:B------:R-:W-:Y:S02]  /*12c0*/  HADD2.F32 R82, -RZ, R27.H1_H1 ;  /* 0x3000001bff527230 */ /* 0x000fe40000004100 */
        /* <DEDUP_REMOVED lines=25> */
.L_x_3474:
        /* <DEDUP_REMOVED lines=12> */
[----:B------:R-:W-:Y:S05]  /*1520*/  BRA.U UP0, `(.L_x_3476) ;  /* 0x00000001009c7547 */ /* 0x000fea000b800000 */
[----:B------:R-:W-:Y:S05]  /*1530*/  BRA.U UP1, `(.L_x_3477) ;  /* 0x0000000101247547 */ /* 0x000fea000b800000 */
[--C-:B-----5:R-:W-:Y:S02]  /*1540*/  HADD2.F32 R84, -RZ, R76.reuse.H0_H0 ;  /* 0x2000004cff547230 */ /* 0x120fe40000004100 */
[----:B0-----:R-:W-:Y:S02]  /*1550*/  HADD2.F32 R89, -RZ, R76.H1_H1 ;  /* 0x3000004cff597230 */ /* 0x001fe40000004100 */
[--C-:B------:R-:W-:Y:S02]  /*1560*/  HADD2.F32 R86, -RZ, R77.reuse.H0_H0 ;  /* 0x2000004dff567230 */ /* 0x100fe40000004100 */
[----:B------:R-:W-:Y:S02]  /*1570*/  HADD2.F32 R91, -RZ, R77.H1_H1 ;  /* 0x3000004dff5b7230 */ /* 0x000fe40000004100 */
[--C-:B------:R-:W-:Y:S02]  /*1580*/  HADD2.F32 R88, -RZ, R78.reuse.H0_H0 ;  /* 0x2000004eff587230 */ /* 0x100fe40000004100 */
[----:B------:R-:W-:-:S02]  /*1590*/  HADD2.F32 R93, -RZ, R78.H1_H1 ;  /* 0x3000004eff5d7230 */ /* 0x000fc40000004100 */
[--C-:B------:R-:W-:Y:S02]  /*15a0*/  HADD2.F32 R90, -RZ, R79.reuse.H0_H0 ;  /* 0x2000004fff5a7230 */ /* 0x100fe40000004100 */
[----:B------:R-:W-:Y:S01]  /*15b0*/  HADD2.F32 R95, -RZ, R79.H1_H1 ;  /* 0x3000004fff5f7230 */ /* 0x000fe20000004100 */
[----:B------:R-:W-:Y:S06]  /*15c0*/  BRA `(.L_x_3478) ;  /* 0x00000004009c7947 */ /* 0x000fec0003800000 */
.L_x_3477:
        /* <DEDUP_REMOVED lines=29> */
.L_x_3476:
[----:B------:R-:W-:Y:S05]  /*17a0*/  BRA.U UP1, `(.L_x_3479) ;  /* 0x0000000101747547 */ /* 0x000fea000b800000 */
        /* <DEDUP_REMOVED lines=29> */
.L_x_3479:
[----:B0----5:R-:W-:Y:S02]  /*1980*/  HADD2.F32 R16, -RZ, R76.H0_H0 ;  /* 0x2000004cff107230 */ /* 0x021fe40000004100 */
[----:B------:R-:W-:Y:S02]  /*1990*/  HADD2.F32 R17, -RZ, R24.H0_H0 ;  /* 0x20000018ff117230 */ /* 0x000fe40000004100 */
[----:B------:R-:W-:Y:S02]  /*19a0*/  HADD2.F32 R76, -RZ, R76.H1_H1 ;  /* 0x3000004cff4c7230 */ /* 0x000fe40000004100 */
[----:B------:R-:W-:Y:S02]  /*19b0*/  HADD2.F32 R18, -RZ, R77.H0_H0 ;  /* 0x2000004dff127230 */ /* 0x000fe40000004100 */
[----:B------:R-:W-:Y:S01]  /*19c0*/  FADD.FTZ R16, R17, R16 ;  /* 0x0000001011107221 */ /* 0x000fe20000010000 */
[----:B------:R-:W-:Y:S02]  /*19d0*/  HADD2.F32 R86, -RZ, R78.H1_H1 ;  /* 0x3000004eff567230 */ /* 0x000fe40000004100 */
[----:B------:R-:W-:-:S02]  /*19e0*/  HADD2.F32 R17, -RZ, R24.H1_H1 ;  /* 0x30000018ff117230 */ /* 0x000fc40000004100 */
[----:B------:R-:W-:Y:S02]  /*19f0*/  HADD2.F32 R19, -RZ, R25.H0_H0 ;  /* 0x20000019ff137230 */ /* 0x000fe40000004100 */
[----:B------:R-:W-:Y:S02]  /*1a00*/  HADD2.F32 R89, -RZ, R26.H1_H1 ;  /* 0x3000001aff597230 */ /* 0x000fe40000004100 */
[----:B------:R-:W-:Y:S01]  /*1a10*/  FADD.FTZ R76, R17, R76 ;  /* 0x0000004c114c7221 */ /* 0x000fe20000010000 */
[----:B------:R-:W-:Y:S02]  /*1a20*/  HADD2.F32 R84, -RZ, R78.H0_H0 ;  /* 0x2000004eff547230 */ /* 0x000fe40000004100 */
[----:B------:R-:W-:Y:S01]  /*1a30*/  FADD.FTZ R18, R19, R18 ;  /* 0x0000001213127221 */ /* 0x000fe20000010000 */
[----:B------:R-:W-:Y:S02]  /*1a40*/  HADD2.F32 R77, -RZ, R77.H1_H1 ;  /* 0x3000004dff4d7230 */ /* 0x000fe40000004100 */
[----:B------:R-:W-:Y:S01]  /*1a50*/  FADD.FTZ R93, R89, R86 ;  /* 0x00000056595d7221 */ /* 0x000fe20000010000 */
[----:B------:R-:W-:-:S02]  /*1a60*/  HADD2.F32 R78, -RZ, R25.H1_H1 ;  /* 0x30000019ff4e7230 */ /* 0x000fc40000004100 */
[--C-:B------:R-:W-:Y:S02]  /*1a70*/  HADD2.F32 R90, -RZ, R79.reuse.H0_H0 ;  /* 0x2000004fff5a7230 */ /* 0x100fe40000004100 */
[----:B------:R-:W-:Y:S02]  /*1a80*/  HADD2.F32 R91, -RZ, R79.H1_H1 ;  /* 0x3000004fff5b7230 */ /* 0x000fe40000004100 */
[----:B------:R-:W-:Y:S01]  /*1a90*/  FADD.FTZ R77, R78, R77 ;  /* 0x0000004d4e4d7221 */ /* 0x000fe20000010000 */
[----:B------:R-:W-:Y:S02]  /*1aa0*/  HADD2.F32 R79, -RZ, R26.H0_H0 ;  /* 0x2000001aff4f7230 */ /* 0x000fe40000004100 */
[----:B------:R-:W-:Y:S02]  /*1ab0*/  HADD2.F32 R89, -RZ, R27.H0_H0 ;  /* 0x2000001bff597230 */ /* 0x000fe40000004100 */
[----:B------:R-:W-:Y:S02]  /*1ac0*/  HADD2.F32 R17, -RZ, R20.H0_H0 ;  /* 0x20000014ff117230 */ /* 0x000fe40000004100 */
[----:B------:R-:W-:Y:S01]  /*1ad0*/  FADD.FTZ R79, R79, R84 ;  /* 0x000000544f4f7221 */ /* 0x000fe20000010000 */
[----:B------:R-:W-:-:S02]  /*1ae0*/  HADD2.F32 R19, -RZ, R21.H0_H0 ;  /* 0x20000015ff137230 */ /* 0x000fc40000004100 */
[----:B------:R-:W-:Y:S01]  /*1af0*/  FADD.FTZ R90, R89, R90 ;  /* 0x0000005a595a7221 */ /* 0x000fe20000010000 */
[----:B------:R-:W-:Y:S02]  /*1b00*/  HADD2.F32 R78, -RZ, R27.H1_H1 ;  /* 0x3000001bff4e7230 */ /* 0x000fe40000004100 */
        /* <DEDUP_REMOVED lines=19> */
.L_x_3478:
        /* <DEDUP_REMOVED lines=23> */
.L_x_3481:
        /* <DEDUP_REMOVED lines=29> */
.L_x_3480:
        /* <DEDUP_REMOVED lines=30> */
.L_x_3483:
        /* <DEDUP_REMOVED lines=19> */
[----:B------:R-:W-:Y:S02]  /*2290*/  HADD2.F32 R97, -RZ, R27.H1_H1 ;  /* 0x3000001bff617230 */ /* 0x000fe40000004100 */
        /* <DEDUP_REMOVED lines=24> */
.L_x_3482:
        /* <DEDUP_REMOVED lines=23> */
.L_x_3485:
        /* <DEDUP_REMOVED lines=29> */
.L_x_3484:
        /* <DEDUP_REMOVED lines=30> */
.L_x_3487:
[----:B0----5:R-:W-:Y:S02]  /*2940*/  HADD2.F32 R16, -RZ, R76.H0_H0 ;  /* 0x2000004cff107230 */ /* 0x021fe40000004100 */
[----:B------:R-:W-:Y:S02]  /*2950*/  HADD2.F32 R17, -RZ, R24.H0_H0 ;  /* 0x20000018ff117230 */ /* 0x000fe40000004100 */
[----:B------:R-:W-:Y:S02]  /*2960*/  HADD2.F32 R104, -RZ, R78.H1_H1 ;  /* 0x3000004eff687230 */ /* 0x000fe40000004100 */
[--C-:B------:R-:W-:Y:S02]  /*2970*/  HADD2.F32 R19, -RZ, R77.reuse.H0_H0 ;  /* 0x2000004dff137230 */ /* 0x100fe40000004100 */
[----:B------:R-:W-:Y:S01]  /*2980*/  FADD.FTZ R16, R17, R16 ;  /* 0x0000001011107221 */ /* 0x000fe20000010000 */
[----:B------:R-:W-:Y:S02]  /*2990*/  HADD2.F32 R17, -RZ, R26.H1_H1 ;  /* 0x3000001aff117230 */ /* 0x000fe40000004100 */
[----:B------:R-:W-:-:S02]  /*29a0*/  HADD2.F32 R109, -RZ, R77.H1_H1 ;  /* 0x3000004dff6d7230 */ /* 0x000fc40000004100 */
[----:B------:R-:W-:Y:S02]  /*29b0*/  HADD2.F32 R107, -RZ, R76.H1_H1 ;  /* 0x3000004cff6b7230 */ /* 0x000fe40000004100 */
[----:B------:R-:W-:Y:S01]  /*29c0*/  FADD.FTZ R111, R17, R104 ;  /* 0x00000068116f7221 */ /* 0x000fe20000010000 */
[----:B------:R-:W-:Y:S02]  /*29d0*/  HADD2.F32 R77, -RZ, R78.H0_H0 ;  /* 0x2000004eff4d7230 */ /* 0x000fe40000004100 */
[----:B------:R-:W-:Y:S02]  /*29e0*/  HADD2.F32 R102, -RZ, R26.H0_H0 ;  /* 0x2000001aff667230 */ /* 0x000fe40000004100 */
[----:B------:R-:W-:Y:S02]  /*29f0*/  HADD2.F32 R18, -RZ, R24.H1_H1 ;  /* 0x30000018ff127230 */ /* 0x000fe40000004100 */
[--C-:B------:R-:W-:Y:S02]  /*2a00*/  HADD2.F32 R76, -RZ, R25.reuse.H0_H0 ;  /* 0x20000019ff4c7230 */ /* 0x100fe40000004100 */
[----:B------:R-:W-:Y:S01]  /*2a10*/  FADD.FTZ R77, R102, R77 ;  /* 0x0000004d664d7221 */ /* 0x000fe20000010000 */
[----:B------:R-:W-:-:S02]  /*2a20*/  HADD2.F32 R78, -RZ, R25.H1_H1 ;  /* 0x30000019ff4e7230 */ /* 0x000fc40000004100 */
[----:B------:R-:W-:Y:S01]  /*2a30*/  FADD.FTZ R107, R18, R107 ;  /* 0x0000006b126b7221 */ /* 0x000fe20000010000 */
[----:B------:R-:W-:Y:S02]  /*2a40*/  HADD2.F32 R17, -RZ, R20.H0_H0 ;  /* 0x20000014ff117230 */ /* 0x000fe40000004100 */
[----:B------:R-:W-:Y:S01]  /*2a50*/  FADD.FTZ R19, R76, R19 ;  /* 0x000000134c137221 */ /* 0x000fe20000010000 */
[--C-:B------:R-:W-:Y:S02]  /*2a60*/  HADD2.F32 R108, -RZ, R79.reuse.H0_H0 ;  /* 0x2000004fff6c7230 */ /* 0x100fe40000004100 */
[----:B------:R-:W-:Y:S01]  /*2a70*/  FADD.FTZ R109, R78, R109 ;  /* 0x0000006d4e6d7221 */ /* 0x000fe20000010000 */
[----:B------:R-:W-:Y:S02]  /*2a80*/  HADD2.F32 R110, -RZ, R79.H1_H1 ;  /* 0x3000004fff6e7230 */ /* 0x000fe40000004100 */
[----:B------:R-:W-:Y:S01]  /*2a90*/  FADD.FTZ R102, R17, R16 ;  /* 0x0000001011667221 */ /* 0x000fe20000010000 */
[----:B------:R-:W-:-:S02]  /*2aa0*/  HADD2.F32 R79, -RZ, R27.H0_H0 ;  /* 0x2000001bff4f7230 */ /* 0x000fc40000004100 */
        /* <DEDUP_REMOVED lines=21> */
.L_x_3486:
[----:B------:R-:W0:Y:S08]  /*2c00*/  @P0 LDC.64 R116, c[0x0][0x3a8] ;  /* 0x0000ea00ff740b82 */ /* 0x000e300000000a00 */
[----:B------:R-:W1:Y:S08]  /*2c10*/  @P2 LDC.64 R76, c[0x0][0x3a0] ;  /* 0x0000e800ff4c2b82 */ /* 0x000e700000000a00 */
[----:B------:R-:W3:Y:S01]  /*2c20*/  @P1 LDC.64 R78, c[0x0][0x398] ;  /* 0x0000e600ff4e1b82 */ /* 0x000ee20000000a00 */
[----:B0-----:R-:W-:Y:S01]  /*2c30*/  @P0 IMAD.WIDE.U32 R122, R103, 0x10, R116 ;  /* 0x00000010677a0825 */ /* 0x001fe200078e0074 */
[----:B------:R-:W-:-:S04]  /*2c40*/  IADD3 R116, PT, PT, R3, 0xa0, RZ ;  /* 0x000000a003747810 */ /* 0x000fc80007ffe0ff */
[----:B------:R0:W-:Y:S01]  /*2c50*/  @P0 STG.E.128 desc[UR6][R122.64], R16 ;  /* 0x000000107a000986 */ /* 0x0001e2000c101d06 */
[----:B-1----:R-:W-:-:S04]  /*2c60*/  @P2 IMAD.WIDE.U32 R120, R116, 0x10, R76 ;  /* 0x0000001074782825 */ /* 0x002fc800078e004c */
[C---:B------:R-:W-:Y:S01]  /*2c70*/  IMAD.WIDE.U32 R76, R116.reuse, 0x10, R112 ;  /* 0x00000010744c7825 */ /* 0x040fe200078e0070 */
[----:B------:R0:W5:Y:S03]  /*2c80*/  @P2 LDG.E.128 R20, desc[UR6][R120.64] ;  /* 0x0000000678142981 */ /* 0x000166000c1e1d00 */
[----:B---3--:R-:W-:Y:S02]  /*2c90*/  @P1 IMAD.WIDE.U32 R118, R116, 0x10, R78 ;  /* 0x0000001074761825 */ /* 0x008fe400078e004e */
[----:B------:R-:W5:Y:S04]  /*2ca0*/  LDG.E.128 R76, desc[UR6][R76.64] ;  /* 0x000000064c4c7981 */ /* 0x000f68000c1e1d00 */
[----:B------:R0:W5:Y:S01]  /*2cb0*/  @P1 LDG.E.128 R24, desc[UR6][R118.64] ;  /* 0x0000000676181981 */ /* 0x000162000c1e1d00 */
[----:B------:R-:W-:Y:S05]  /*2cc0*/  BRA.U UP0, `(.L_x_3488) ;  /* 0x00000001009c7547 */ /* 0x000fea000b800000 */
[----:B------:R-:W-:Y:S05]  /*2cd0*/  BRA.U UP1, `(.L_x_3489) ;  /* 0x0000000101247547 */ /* 0x000fea000b800000 */
[--C-:B-----5:R-:W-:Y:S02]  /*2ce0*/  HADD2.F32 R113, -RZ, R76.reuse.H0_H0 ;  /* 0x2000004cff717230 */ /* 0x120fe40000004100 */
[----:B------:R-:W-:Y:S02]  /*2cf0*/  HADD2.F32 R110, -RZ, R77.H0_H0 ;  /* 0x2000004dff6e7230 */ /* 0x000fe40000004100 */
[----:B------:R-:W-:Y:S02]  /*2d00*/  HADD2.F32 R112, -RZ, R79.H0_H0 ;  /* 0x2000004fff707230 */ /* 0x000fe40000004100 */
[----:B------:R-:W-:Y:S02]  /*2d10*/  HADD2.F32 R76, -RZ, R76.H1_H1 ;  /* 0x3000004cff4c7230 */ /* 0x000fe40000004100 */
[----:B------:R-:W-:Y:S02]  /*2d20*/  HADD2.F32 R77, -RZ, R77.H1_H1 ;  /* 0x3000004dff4d7230 */ /* 0x000fe40000004100 */
[----:B------:R-:W-:-:S02]  /*2d30*/  HADD2.F32 R114, -RZ, R78.H0_H0 ;  /* 0x2000004eff727230 */ /* 0x000fc40000004100 */
[----:B------:R-:W-:Y:S02]  /*2d40*/  HADD2.F32 R117, -RZ, R78.H1_H1 ;  /* 0x3000004eff757230 */ /* 0x000fe40000004100 */
[----:B------:R-:W-:Y:S01]  /*2d50*/  HADD2.F32 R79, -RZ, R79.H1_H1 ;  /* 0x3000004fff4f7230 */ /* 0x000fe20000004100 */
[----:B------:R-:W-:Y:S06]  /*2d60*/  BRA `(.L_x_3490) ;  /* 0x00000004009c7947 */ /* 0x000fec0003800000 */
.L_x_3489:
[----:B-----5:R-:W-:Y:S02]  /*2d70*/  HADD2.F32 R113, -RZ, R76.H0_H0 ;  /* 0x2000004cff717230 */ /* 0x020fe40000004100 */
[----:B0-----:R-:W-:Y:S02]  /*2d80*/  HADD2.F32 R16, -RZ, R20.H0_H0 ;  /* 0x20000014ff107230 */ /* 0x001fe40000004100 */
[----:B------:R-:W-:Y:S02]  /*2d90*/  HADD2.F32 R110, -RZ, R77.H0_H0 ;  /* 0x2000004dff6e7230 */ /* 0x000fe40000004100 */
[----:B------:R-:W-:Y:S02]  /*2da0*/  HADD2.F32 R17, -RZ, R21.H0_H0 ;  /* 0x20000015ff117230 */ /* 0x000fe40000004100 */
[----:B------:R-:W-:Y:S01]  /*2db0*/  FADD.FTZ R113, R16, R113 ;  /* 0x0000007110717221 */ /* 0x000fe20000010000 */
[--C-:B------:R-:W-:Y:S02]  /*2dc0*/  HADD2.F32 R112, -RZ, R79.reuse.H0_H0 ;  /* 0x2000004fff707230 */ /* 0x100fe40000004100 */
[----:B------:R-:W-:-:S02]  /*2dd0*/  HADD2.F32 R79, -RZ, R79.H1_H1 ;  /* 0x3000004fff4f7230 */ /* 0x000fc40000004100 */
[----:B------:R-:W-:Y:S01]  /*2de0*/  FADD.FTZ R110, R17, R110 ;  /* 0x0000006e116e7221 */ /* 0x000fe20000010000 */
[--C-:B------:R-:W-:Y:S02]  /*2df0*/  HADD2.F32 R17, -RZ, R23.reuse.H0_H0 ;  /* 0x20000017ff117230 */ /* 0x100fe40000004100 */
[----:B------:R-:W-:Y:S02]  /*2e00*/  HADD2.F32 R16, -RZ, R23.H1_H1 ;  /* 0x30000017ff107230 */ /* 0x000fe40000004100 */
[----:B------:R-:W-:Y:S02]  /*2e10*/  HADD2.F32 R114, -RZ, R78.H0_H0 ;  /* 0x2000004eff727230 */ /* 0x000fe40000004100 */
[----:B------:R-:W-:Y:S01]  /*2e20*/  FADD.FTZ R112, R17, R112 ;  /* 0x0000007011707221 */ /* 0x000fe20000010000 */
[----:B------:R-:W-:Y:S02]  /*2e30*/  HADD2.F32 R19, -RZ, R22.H0_H0 ;  /* 0x20000016ff137230 */ /* 0x000fe40000004100 */
[----:B------:R-:W-:Y:S01]  /*2e40*/  FADD.FTZ R79, R16, R79 ;  /* 0x0000004f104f7221 */ /* 0x000fe20000010000 */
[----:B------:R-:W-:-:S02]  /*2e50*/  HADD2.F32 R76, -RZ, R76.H1_H1 ;  /* 0x3000004cff4c7230 */ /* 0x000fc40000004100 */
[----:B------:R-:W-:Y:S02]  /*2e60*/  HADD2.F32 R77, -RZ, R77.H1_H1 ;  /* 0x3000004dff4d7230 */ /* 0x000fe40000004100 */
[----:B------:R-:W-:Y:S01]  /*2e70*/  FADD.FTZ R114, R19, R114 ;  /* 0x0000007213727221 */ /* 0x000fe20000010000 */
[----:B------:R-:W-:Y:S01]  /*2e80*/  HADD2.F32 R78, -RZ, R78.H1_H1 ;  /* 0x3000004eff4e7230 */ /* 0x000fe20000004100 */
[----:B------:R-:W-:Y:S01]  /*2e90*/  F2FP.F16.F32.PACK_AB R19, R79, R112 ;  /* 0x000000704f13723e */ /* 0x000fe200000000ff */
[----:B------:R-:W-:Y:S02]  /*2ea0*/  HADD2.F32 R117, -RZ, R22.H1_H1 ;  /* 0x30000016ff757230 */ /* 0x000fe40000004100 */
[----:B------:R-:W-:Y:S02]  /*2eb0*/  HADD2.F32 R16, -RZ, R21.H1_H1 ;  /* 0x30000015ff107230 */ /* 0x000fe40000004100 */
[----:B------:R-:W-:Y:S02]  /*2ec0*/  HADD2.F32 R17, -RZ, R20.H1_H1 ;  /* 0x30000014ff117230 */ /* 0x000fe40000004100 */
[----:B------:R-:W-:Y:S01]  /*2ed0*/  FADD.FTZ R117, R117, R78 ;  /* 0x0000004e75757221 */ /* 0x000fe20000010000 */
[----:B------:R-:W-:-:S02]  /*2ee0*/  FADD.FTZ R77, R16, R77 ;  /* 0x0000004d104d7221 */ /* 0x000fc40000010000 */
[----:B------:R-:W-:Y:S02]  /*2ef0*/  FADD.FTZ R76, R17, R76 ;  /* 0x0000004c114c7221 */ /* 0x000fe40000010000 */
[----:B------:R-:W-:Y:S02]  /*2f00*/  F2FP.F16.F32.PACK_AB R18, R117, R114 ;  /* 0x000000727512723e */ /* 0x000fe400000000ff */
[----:B------:R-:W-:Y:S02]  /*2f10*/  F2FP.F16.F32.PACK_AB R17, R77, R110 ;  /* 0x0000006e4d11723e */ /* 0x000fe400000000ff */
[----:B------:R-:W-:Y:S01]  /*2f20*/  F2FP.F16.F32.PACK_AB R16, R76, R113 ;  /* 0x000000714c10723e */ /* 0x000fe200000000ff */
[----:B------:R-:W-:Y:S06]  /*2f30*/  BRA `(.L_x_3490) ;  /* 0x0000000400287947 */ /* 0x000fec0003800000 */
.L_x_3488:
[----:B------:R-:W-:Y:S05]  /*2f40*/  BRA.U UP1, `(.L_x_3491) ;  /* 0x0000000101747547 */ /* 0x000fea000b800000 */
        /* <DEDUP_REMOVED lines=29> */
.L_x_3491:
[----:B-----5:R-:W-:Y:S02]  /*3120*/  HADD2.F32 R113, -RZ, R76.H0_H0 ;  /* 0x2000004cff717230 */ /* 0x020fe40000004100 */
[----:B0-----:R-:W-:Y:S02]  /*3130*/  HADD2.F32 R16, -RZ, R24.H0_H0 ;  /* 0x20000018ff107230 */ /* 0x001fe40000004100 */
[----:B------:R-:W-:Y:S02]  /*3140*/  HADD2.F32 R76, -RZ, R76.H1_H1 ;  /* 0x3000004cff4c7230 */ /* 0x000fe40000004100 */
[----:B------:R-:W-:Y:S02]  /*3150*/  HADD2.F32 R17, -RZ, R24.H1_H1 ;  /* 0x30000018ff117230 */ /* 0x000fe40000004100 */
[----:B------:R-:W-:Y:S01]  /*3160*/  FADD.FTZ R113, R16, R113 ;  /* 0x0000007110717221 */ /* 0x000fe20000010000 */
[--C-:B------:R-:W-:Y:S02]  /*3170*/  HADD2.F32 R110, -RZ, R77.reuse.H0_H0 ;  /* 0x2000004dff6e7230 */ /* 0x100fe40000004100 */
[----:B------:R-:W-:-:S02]  /*3180*/  HADD2.F32 R77, -RZ, R77.H1_H1 ;  /* 0x3000004dff4d7230 */ /* 0x000fc40000004100 */
[----:B------:R-:W-:Y:S01]  /*3190*/  FADD.FTZ R76, R17, R76 ;  /* 0x0000004c114c7221 */ /* 0x000fe20000010000 */
[--C-:B------:R-:W-:Y:S02]  /*31a0*/  HADD2.F32 R17, -RZ, R25.reuse.H0_H0 ;  /* 0x20000019ff117230 */ /* 0x100fe40000004100 */
[----:B------:R-:W-:Y:S02]  /*31b0*/  HADD2.F32 R16, -RZ, R25.H1_H1 ;  /* 0x30000019ff107230 */ /* 0x000fe40000004100 */
[----:B------:R-:W-:Y:S02]  /*31c0*/  HADD2.F32 R117, -RZ, R78.H1_H1 ;  /* 0x3000004eff757230 */ /* 0x000fe40000004100 */
[----:B------:R-:W-:Y:S01]  /*31d0*/  FADD.FTZ R110, R17, R110 ;  /* 0x0000006e116e7221 */ /* 0x000fe20000010000 */
[----:B------:R-:W-:Y:S02]  /*31e0*/  HADD2.F32 R17, -RZ, R79.H0_H0 ;  /* 0x2000004fff117230 */ /* 0x000fe40000004100 */
[----:B------:R-:W-:Y:S01]  /*31f0*/  FADD.FTZ R77, R16, R77 ;  /* 0x0000004d104d7221 */ /* 0x000fe20000010000 */
[----:B------:R-:W-:-:S02]  /*3200*/  HADD2.F32 R16, -RZ, R26.H1_H1 ;  /* 0x3000001aff107230 */ /* 0x000fc40000004100 */
[----:B------:R-:W-:Y:S02]  /*3210*/  HADD2.F32 R18, -RZ, R27.H0_H0 ;  /* 0x2000001bff127230 */ /* 0x000fe40000004100 */
[----:B------:R-:W-:Y:S02]  /*3220*/  HADD2.F32 R114, -RZ, R78.H0_H0 ;  /* 0x2000004eff727230 */ /* 0x000fe40000004100 */
[----:B------:R-:W-:Y:S01]  /*3230*/  FADD.FTZ R117, R16, R117 ;  /* 0x0000007510757221 */ /* 0x000fe20000010000 */
        /* <DEDUP_REMOVED lines=26> */
.L_x_3490:
[----:B------:R-:W-:Y:S01]  /*33e0*/  FADD.FTZ R78, RZ, R14 ;  /* 0x0000000eff4e7221 */ /* 0x000fe20000010000 */
[----:B0-----:R-:W0:Y:S01]  /*33f0*/  @P0 LDC.64 R118, c[0x0][0x3a8] ;  /* 0x0000ea00ff760b82 */ /* 0x001e220000000a00 */
        /* <DEDUP_REMOVED lines=13> */
[----:B0-----:R-:W-:Y:S01]  /*34d0*/  FADD.FTZ R119, R78, R81 ;  /* 0x000000514e777221 */ /* 0x001fe20000010000 */
[----:B------:R-:W0:Y:S03]  /*34e0*/  S2R R118, SR_TID.X ;  /* 0x0000000000767919 */ /* 0x000e260000002100 */
        /* <DEDUP_REMOVED lines=155> */
.L_x_3505:
[----:B------:R-:W3:Y:S01]  /*3ea0*/  @!P2 LDC.64 R118, c[0x0][0x3c0] ;  /* 0x0000f000ff76ab82 */ /* 0x000ee20000000a00 */
[----:B------:R-:W-:Y:S01]  /*3eb0*/  ISETP.NE.AND P3, PT, RZ, UR5, PT ;  /* 0x00000005ff007c0c */ /* 0x000fe2000bf65270 */
[----:B01----:R-:W-:-:S04]  /*3ec0*/  FADD.FTZ R123, R123, R78 ;  /* 0x0000004e7b7b7221 */ /* 0x003fc80000010000 */
[----:B--2---:R-:W-:Y:S01]  /*3ed0*/  FFMA.FTZ R78, R123, R120, UR8 ;  /* 0x000000087b4e7e23 */ /* 0x004fe20008010078 */
[----:B------:R-:W-:Y:S01]  /*3ee0*/  HADD2.F32 R123, -RZ, R48.H0_H0 ;  /* 0x20000030ff7b7230 */ /* 0x000fe20000004100 */
[----:B------:R-:W0:Y:S01]  /*3ef0*/  @!P2 LDC.64 R120, c[0x0][0x3c8] ;  /* 0x0000f200ff78ab82 */ /* 0x000e220000000a00 */
[----:B---3--:R-:W-:-:S04]  /*3f00*/  @!P2 IMAD.WIDE R124, R4, 0x4, R118 ;  /* 0x00000004047ca825 */ /* 0x008fc800078e0276 */
[----:B------:R-:W-:Y:S01]  /*3f10*/  FMUL.FTZ R118, R122, R122 ;  /* 0x0000007a7a767220 */ /* 0x000fe20000410000 */
[----:B------:R1:W-:Y:S04]  /*3f20*/  @!P2 STG.E desc[UR6][R124.64], R122 ;  /* 0x0000007a7c00a986 */ /* 0x0003e8000c101906 */
[----:B------:R-:W-:Y:S01]  /*3f30*/  FSEL R119, R118, RZ, P3 ;  /* 0x000000ff76777208 */ /* 0x000fe20001800000 */
[----:B0-----:R-:W-:-:S04]  /*3f40*/  @!P2 IMAD.WIDE R120, R4, 0x4, R120 ;  /* 0x000000040478a825 */ /* 0x001fc800078e0278 */
[----:B------:R-:W-:Y:S01]  /*3f50*/  FADD.FTZ R118, R78, R119 ;  /* 0x000000774e767221 */ /* 0x000fe20000010000 */
[----:B------:R-:W-:-:S05]  /*3f60*/  FSEL R78, R122, RZ, !P3 ;  /* 0x000000ff7a4e7208 */ /* 0x000fca0005800000 */
[----:B------:R-:W0:Y:S01]  /*3f70*/  MUFU.RSQ R118, R118 ;  /* 0x0000007600767308 */ /* 0x000e220000001400 */
[C---:B------:R-:W-:Y:S01]  /*3f80*/  FADD.FTZ R119, -R78.reuse, R14 ;  /* 0x0000000e4e777221 */ /* 0x040fe20000010100 */
[C---:B------:R-:W-:Y:S01]  /*3f90*/  FADD.FTZ R7, -R78.reuse, R7 ;  /* 0x000000074e077221 */ /* 0x040fe20000010100 */
[----:B-1----:R-:W-:Y:S02]  /*3fa0*/  HADD2.F32 R122, -RZ, R72.H1_H1 ;  /* 0x30000048ff7a7230 */ /* 0x002fe40000004100 */
[C---:B------:R-:W-:Y:S01]  /*3fb0*/  FADD.FTZ R13, -R78.reuse, R13 ;  /* 0x0000000d4e0d7221 */ /* 0x040fe20000010100 */
[----:B------:R-:W-:Y:S02]  /*3fc0*/  HADD2.F32 R124, -RZ, R48.H1_H1 ;  /* 0x30000030ff7c7230 */ /* 0x000fe40000004100 */
        /* <DEDUP_REMOVED lines=12> */
[----:B0-----:R-:W-:Y:S01]  /*4090*/  FMUL.FTZ R14, R118, R119 ;  /* 0x00000077760e7220 */ /* 0x001fe20000410000 */
[----:B------:R-:W-:-:S02]  /*40a0*/  HADD2.F32 R119, -RZ, R72.H0_H0 ;  /* 0x20000048ff777230 */ /* 0x000fc40000004100 */
[C---:B------:R-:W-:Y:S01]  /*40b0*/  FMUL.FTZ R7, R118.reuse, R7 ;  /* 0x0000000776077220 */ /* 0x040fe20000410000 */
[----:B------:R0:W-:Y:S01]  /*40c0*/  @!P2 STG.E desc[UR6][R120.64], R118 ;  /* 0x000000767800a986 */ /* 0x0001e2000c101906 */
[C---:B------:R-:W-:Y:S01]  /*40d0*/  FMUL.FTZ R13, R118.reuse, R13 ;  /* 0x0000000d760d7220 */ /* 0x040fe20000410000 */
[----:B------:R-:W-:Y:S01]  /*40e0*/  FMUL.FTZ R9, R118, R9 ;  /* 0x0000000976097220 */ /* 0x000fe20000410000 */
[----:B------:R-:W-:Y:S01]  /*40f0*/  FFMA.FTZ R14, R14, R119, R123 ;  /* 0x000000770e0e7223 */ /* 0x000fe2000001007b */
[----:B------:R-:W-:Y:S01]  /*4100*/  FADD.FTZ R119, -R78, R8 ;  /* 0x000000084e777221 */ /* 0x000fe20000010100 */
[----:B------:R-:W-:Y:S01]  /*4110*/  FFMA.FTZ R7, R7, R122, R124 ;  /* 0x0000007a07077223 */ /* 0x000fe2000001007c */
[----:B------:R-:W-:Y:S02]  /*4120*/  HADD2.F32 R122, -RZ, R49.H0_H0 ;  /* 0x20000031ff7a7230 */ /* 0x000fe40000004100 */
[C---:B------:R-:W-:Y:S01]  /*4130*/  FMUL.FTZ R11, R118.reuse, R11 ;  /* 0x0000000b760b7220 */ /* 0x040fe20000410000 */
[----:B------:R-:W-:Y:S01]  /*4140*/  FMUL.FTZ R8, R118, R119 ;  /* 0x0000007776087220 */ /* 0x000fe20000410000 */
[----:B------:R-:W-:-:S02]  /*4150*/  HADD2.F32 R119, -RZ, R73.H1_H1 ;  /* 0x30000049ff777230 */ /* 0x000fc40000004100 */
[C---:B------:R-:W-:Y:S01]  /*4160*/  FMUL.FTZ R81, R118.reuse, R81 ;  /* 0x0000005176517220 */ /* 0x040fe20000410000 */
[C---:B------:R-:W-:Y:S01]  /*4170*/  FMUL.FTZ R83, R118.reuse, R83 ;  /* 0x0000005376537220 */ /* 0x040fe20000410000 */
[----:B0-----:R-:W-:Y:S02]  /*4180*/  HADD2.F32 R121, -RZ, R49.H1_H1 ;  /* 0x30000031ff797230 */ /* 0x001fe40000004100 */
[C---:B------:R-:W-:Y:S01]  /*4190*/  FMUL.FTZ R87, R118.reuse, R87 ;  /* 0x0000005776577220 */ /* 0x040fe20000410000 */
[----:B------:R-:W-:Y:S02]  /*41a0*/  HADD2.F32 R120, -RZ, R73.H0_H0 ;  /* 0x20000049ff787230 */ /* 0x000fe40000004100 */
[----:B------:R-:W-:Y:S01]  /*41b0*/  FMUL.FTZ R15, R118, R15 ;  /* 0x0000000f760f7220 */ /* 0x000fe20000410000 */
[----:B------:R-:W-:Y:S02]  /*41c0*/  HADD2.F32 R124, -RZ, R44.H1_H1 ;  /* 0x3000002cff7c7230 */ /* 0x000fe40000004100 */
[----:B------:R-:W-:Y:S01]  /*41d0*/  FFMA.FTZ R8, R8, R119, R121 ;  /* 0x0000007708087223 */ /* 0x000fe20000010079 */
[----:B------:R-:W-:Y:S01]  /*41e0*/  FADD.FTZ R119, -R78, R12 ;  /* 0x0000000c4e777221 */ /* 0x000fe20000010100 */
[----:B------:R-:W-:Y:S01]  /*41f0*/  FFMA.FTZ R13, R13, R120, R122 ;  /* 0x000000780d0d7223 */ /* 0x000fe2000001007a */
[----:B------:R-:W-:-:S02]  /*4200*/  HADD2.F32 R120, -RZ, R74.H1_H1 ;  /* 0x3000004aff787230 */ /* 0x000fc40000004100 */
[C---:B------:R-:W-:Y:S01]  /*4210*/  FMUL.FTZ R89, R118.reuse, R89 ;  /* 0x0000005976597220 */ /* 0x040fe20000410000 */
[----:B------:R-:W-:Y:S02]  /*4220*/  HADD2.F32 R122, -RZ, R50.H1_H1 ;  /* 0x30000032ff7a7230 */ /* 0x000fe40000004100 */
[C---:B------:R-:W-:Y:S01]  /*4230*/  FMUL.FTZ R12, R118.reuse, R119 ;  /* 0x00000077760c7220 */ /* 0x040fe20000410000 */
[----:B------:R-:W-:Y:S02]  /*4240*/  HADD2.F32 R119, -RZ, R74.H0_H0 ;  /* 0x2000004aff777230 */ /* 0x000fe40000004100 */
[----:B------:R-:W-:Y:S01]  /*4250*/  FMUL.FTZ R91, R118, R91 ;  /* 0x0000005b765b7220 */ /* 0x000fe20000410000 */
[----:B------:R-:W-:Y:S02]  /*4260*/  HADD2.F32 R121, -RZ, R50.H0_H0 ;  /* 0x20000032ff797230 */ /* 0x000fe40000004100 */
[----:B------:R-:W-:Y:S01]  /*4270*/  FFMA.FTZ R9, R9, R120, R122 ;  /* 0x0000007809097223 */ /* 0x000fe2000001007a */
[----:B------:R-:W-:-:S02]  /*4280*/  HADD2.F32 R120, -RZ, R75.H0_H0 ;  /* 0x2000004bff787230 */ /* 0x000fc40000004100 */
[----:B------:R-:W-:Y:S01]  /*4290*/  FMUL.FTZ R93, R118, R93 ;  /* 0x0000005d765d7220 */ /* 0x000fe20000410000 */
[----:B------:R-:W-:Y:S02]  /*42a0*/  HADD2.F32 R122, -RZ, R51.H0_H0 ;  /* 0x20000033ff7a7230 */ /* 0x000fe40000004100 */
[----:B------:R-:W-:Y:S01]  /*42b0*/  FFMA.FTZ R12, R12, R119, R121 ;  /* 0x000000770c0c7223 */ /* 0x000fe20000010079 */
[----:B------:R-:W-:Y:S01]  /*42c0*/  FADD.FTZ R119, -R78, R10 ;  /* 0x0000000a4e777221 */ /* 0x000fe20000010100 */
[----:B------:R-:W-:Y:S02]  /*42d0*/  HADD2.F32 R10, -RZ, R75.H1_H1 ;  /* 0x3000004bff0a7230 */ /* 0x000fe40000004100 */
[C---:B------:R-:W-:Y:S01]  /*42e0*/  FMUL.FTZ R95, R118.reuse, R95 ;  /* 0x0000005f765f7220 */ /* 0x040fe20000410000 */
[----:B------:R-:W-:Y:S01]  /*42f0*/  FFMA.FTZ R11, R11, R120, R122 ;  /* 0x000000780b0b7223 */ /* 0x000fe2000001007a */
[----:B------:R-:W-:Y:S02]  /*4300*/  HADD2.F32 R120, -RZ, R51.H1_H1 ;  /* 0x30000033ff787230 */ /* 0x000fe40000004100 */
[----:B------:R-:W-:Y:S01]  /*4310*/  FMUL.FTZ R119, R118, R119 ;  /* 0x0000007776777220 */ /* 0x000fe20000410000 */
[----:B------:R-:W-:-:S02]  /*4320*/  HADD2.F32 R122, -RZ, R68.H1_H1 ;  /* 0x30000044ff7a7230 */ /* 0x000fc40000004100 */
[C---:B------:R-:W-:Y:S01]  /*4330*/  FMUL.FTZ R97, R118.reuse, R97 ;  /* 0x0000006176617220 */ /* 0x040fe20000410000 */
[----:B------:R-:W-:Y:S01]  /*4340*/  FMUL.FTZ R99, R118, R99 ;  /* 0x0000006376637220 */ /* 0x000fe20000410000 */
[----:B------:R-:W-:Y:S01]  /*4350*/  FFMA.FTZ R10, R119, R10, R120 ;  /* 0x0000000a770a7223 */ /* 0x000fe20000010078 */
[C---:B------:R-:W-:Y:S01]  /*4360*/  FADD.FTZ R101, -R78.reuse, R101 ;  /* 0x000000654e657221 */ /* 0x040fe20000010100 */
[----:B------:R-:W0:Y:S01]  /*4370*/  LDC.64 R120, c[0x0][0x428] ;  /* 0x00010a00ff787b82 */ /* 0x000e220000000a00 */
[C---:B------:R-:W-:Y:S01]  /*4380*/  FADD.FTZ R105, -R78.reuse, R105 ;  /* 0x000000694e697221 */ /* 0x040fe20000010100 */
[----:B------:R-:W-:Y:S01]  /*4390*/  FADD.FTZ R107, -R78, R107 ;  /* 0x0000006b4e6b7221 */ /* 0x000fe20000010100 */
[----:B------:R-:W-:Y:S01]  /*43a0*/  F2FP.F16.F32.PACK_AB R11, R10, R11 ;  /* 0x0000000b0a0b723e */ /* 0x000fe200000000ff */
[C---:B------:R-:W-:Y:S01]  /*43b0*/  FMUL.FTZ R101, R118.reuse, R101 ;  /* 0x0000006576657220 */ /* 0x040fe20000410000 */
[----:B------:R-:W-:Y:S01]  /*43c0*/  F2FP.F16.F32.PACK_AB R10, R9, R12 ;  /* 0x0000000c090a723e */ /* 0x000fe200000000ff */
[----:B------:R-:W-:Y:S01]  /*43d0*/  FMUL.FTZ R107, R118, R107 ;  /* 0x0000006b766b7220 */ /* 0x000fe20000410000 */
[----:B------:R-:W-:Y:S01]  /*43e0*/  F2FP.F16.F32.PACK_AB R9, R8, R13 ;  /* 0x0000000d0809723e */ /* 0x000fe200000000ff */
[C---:B------:R-:W-:Y:S01]  /*43f0*/  FADD.FTZ R109, -R78.reuse, R109 ;  /* 0x0000006d4e6d7221 */ /* 0x040fe20000010100 */
[----:B------:R-:W-:Y:S01]  /*4400*/  F2FP.F16.F32.PACK_AB R8, R7, R14 ;  /* 0x0000000e0708723e */ /* 0x000fe200000000ff */
[----:B------:R-:W-:Y:S01]  /*4410*/  FADD.FTZ R7, -R78, R6 ;  /* 0x000000064e077221 */ /* 0x000fe20000010100 */
[----:B------:R-:W-:-:S02]  /*4420*/  HADD2.F32 R6, -RZ, R69.H0_H0 ;  /* 0x20000045ff067230 */ /* 0x000fc40000004100 */
[C---:B------:R-:W-:Y:S01]  /*4430*/  FMUL.FTZ R109, R118.reuse, R109 ;  /* 0x0000006d766d7220 */ /* 0x040fe20000410000 */
[----:B------:R-:W-:Y:S02]  /*4440*/  HADD2.F32 R14, -RZ, R44.H0_H0 ;  /* 0x2000002cff0e7230 */ /* 0x000fe40000004100 */
[----:B------:R-:W-:Y:S01]  /*4450*/  FMUL.FTZ R7, R118, R7 ;  /* 0x0000000776077220 */ /* 0x000fe20000410000 */
[C---:B------:R-:W-:Y:S01]  /*4460*/  FADD.FTZ R111, -R78.reuse, R111 ;  /* 0x0000006f4e6f7221 */ /* 0x040fe20000010100 */
[C---:B------:R-:W-:Y:S01]  /*4470*/  FADD.FTZ R115, -R78.reuse, R115 ;  /* 0x000000734e737221 */ /* 0x040fe20000010100 */
[C---:B------:R-:W-:Y:S01]  /*4480*/  FADD.FTZ R113, -R78.reuse, R113 ;  /* 0x000000714e717221 */ /* 0x040fe20000010100 */
[----:B------:R-:W-:Y:S01]  /*4490*/  FADD.FTZ R117, -R78, R117 ;  /* 0x000000754e757221 */ /* 0x000fe20000010100 */
[C---:B------:R-:W-:Y:S01]  /*44a0*/  FMUL.FTZ R111, R118.reuse, R111 ;  /* 0x0000006f766f7220 */ /* 0x040fe20000410000 */
[C---:B------:R-:W-:Y:S02]  /*44b0*/  FMUL.FTZ R115, R118.reuse, R115 ;  /* 0x0000007376737220 */ /* 0x040fe40000410000 */
[----:B------:R-:W-:Y:S01]  /*44c0*/  FMUL.FTZ R117, R118, R117 ;  /* 0x0000007576757220 */ /* 0x000fe20000410000 */
[----:B0-----:R-:W-:-:S04]  /*44d0*/  IMAD.WIDE.U32 R12, R3, 0x10, R120 ;  /* 0x00000010030c7825 */ /* 0x001fc800078e0078 */
[----:B------:R-:W-:Y:S01]  /*44e0*/  FADD.FTZ R3, -R78, R0 ;  /* 0x000000004e037221 */ /* 0x000fe20000010100 */
[----:B------:R-:W-:Y:S01]  /*44f0*/  HADD2.F32 R0, -RZ, R68.H0_H0 ;  /* 0x20000044ff007230 */ /* 0x000fe20000004100 */
[----:B------:R0:W-:Y:S02]  /*4500*/  STG.E.128 desc[UR6][R12.64], R8 ;  /* 0x000000080c007986 */ /* 0x0001e4000c101d06 */
[----:B------:R-:W-:-:S04]  /*4510*/  FMUL.FTZ R3, R118, R3 ;  /* 0x0000000376037220 */ /* 0x000fc80000410000 */
[----:B------:R-:W-:Y:S01]  /*4520*/  FFMA.FTZ R3, R3, R0, R14 ;  /* 0x0000000003037223 */ /* 0x000fe2000001000e */
[----:B------:R-:W-:Y:S02]  /*4530*/  HADD2.F32 R14, -RZ, R46.H1_H1 ;  /* 0x3000002eff0e7230 */ /* 0x000fe40000004100 */
[----:B------:R-:W-:Y:S01]  /*4540*/  FFMA.FTZ R0, R15, R122, R124 ;  /* 0x0000007a0f007223 */ /* 0x000fe2000001007c */
[----:B------:R-:W-:Y:S01]  /*4550*/  FADD.FTZ R15, -R78, R86 ;  /* 0x000000564e0f7221 */ /* 0x000fe20000010100 */
[----:B------:R-:W-:-:S03]  /*4560*/  HADD2.F32 R86, -RZ, R42.H1_H1 ;  /* 0x3000002aff567230 */ /* 0x000fc60000004100 */
[----:B------:R-:W-:Y:S01]  /*4570*/  FMUL.FTZ R15, R118, R15 ;  /* 0x0000000f760f7220 */ /* 0x000fe20000410000 */
[----:B0-----:R-:W-:Y:S02]  /*4580*/  HADD2.F32 R8, -RZ, R45.H0_H0 ;  /* 0x2000002dff087230 */ /* 0x001fe40000004100 */
[C---:B------:R-:W-:Y:S01]  /*4590*/  FADD.FTZ R9, -R78.reuse, R80 ;  /* 0x000000504e097221 */ /* 0x040fe20000010100 */
[----:B------:R-:W-:Y:S02]  /*45a0*/  HADD2.F32 R10, -RZ, R69.H1_H1 ;  /* 0x30000045ff0a7230 */ /* 0x000fe40000004100 */
[----:B------:R-:W-:Y:S01]  /*45b0*/  FADD.FTZ R11, -R78, R82 ;  /* 0x000000524e0b7221 */ /* 0x000fe20000010100 */
[----:B------:R-:W-:Y:S02]  /*45c0*/  HADD2.F32 R12, -RZ, R45.H1_H1 ;  /* 0x3000002dff0c7230 */ /* 0x000fe40000004100 */
[----:B------:R-:W-:Y:S01]  /*45d0*/  FFMA.FTZ R7, R7, R6, R8 ;  /* 0x0000000607077223 */ /* 0x000fe20000010008 */
[----:B------:R-:W-:-:S02]  /*45e0*/  HADD2.F32 R8, -RZ, R70.H0_H0 ;  /* 0x20000046ff087230 */ /* 0x000fc40000004100 */
[C---:B------:R-:W-:Y:S01]  /*45f0*/  FMUL.FTZ R9, R118.reuse, R9 ;  /* 0x0000000976097220 */ /* 0x040fe20000410000 */
[----:B------:R-:W-:Y:S01]  /*4600*/  FMUL.FTZ R11, R118, R11 ;  /* 0x0000000b760b7220 */ /* 0x000fe20000410000 */
[----:B------:R-:W-:Y:S01]  /*4610*/  FFMA.FTZ R6, R81, R10, R12 ;  /* 0x0000000a51067223 */ /* 0x000fe2000001000c */
[----:B------:R-:W-:Y:S02]  /*4620*/  HADD2.F32 R10, -RZ, R46.H0_H0 ;  /* 0x2000002eff0a7230 */ /* 0x000fe40000004100 */
[C---:B------:R-:W-:Y:S01]  /*4630*/  FADD.FTZ R13, -R78.reuse, R84 ;  /* 0x000000544e0d7221 */ /* 0x040fe20000010100 */
[----:B------:R-:W-:Y:S02]  /*4640*/  HADD2.F32 R12, -RZ, R70.H1_H1 ;  /* 0x30000046ff0c7230 */ /* 0x000fe40000004100 */
[----:B------:R-:W-:Y:S01]  /*4650*/  FADD.FTZ R81, -R78, R88 ;  /* 0x000000584e517221 */ /* 0x000fe20000010100 */
[----:B------:R-:W-:Y:S02]  /*4660*/  HADD2.F32 R80, -RZ, R47.H1_H1 ;  /* 0x3000002fff507230 */ /* 0x000fe40000004100 */
[----:B------:R-:W-:Y:S01]  /*4670*/  FFMA.FTZ R9, R9, R8, R10 ;  /* 0x0000000809097223 */ /* 0x000fe2000001000a */
[----:B------:R-:W-:-:S02]  /*4680*/  HADD2.F32 R10, -RZ, R71.H0_H0 ;  /* 0x20000047ff0a7230 */ /* 0x000fc40000004100 */
[----:B------:R-:W-:Y:S01]  /*4690*/  FFMA.FTZ R8, R83, R12, R14 ;  /* 0x0000000c53087223 */ /* 0x000fe2000001000e */
[----:B------:R-:W-:Y:S02]  /*46a0*/  HADD2.F32 R12, -RZ, R47.H0_H0 ;  /* 0x2000002fff0c7230 */ /* 0x000fe40000004100 */
[C---:B------:R-:W-:Y:S01]  /*46b0*/  FMUL.FTZ R13, R118.reuse, R13 ;  /* 0x0000000d760d7220 */ /* 0x040fe20000410000 */
[----:B------:R-:W-:Y:S02]  /*46c0*/  HADD2.F32 R14, -RZ, R71.H1_H1 ;  /* 0x30000047ff0e7230 */ /* 0x000fe40000004100 */
[----:B------:R-:W-:Y:S01]  /*46d0*/  FMUL.FTZ R81, R118, R81 ;  /* 0x0000005176517220 */ /* 0x000fe20000410000 */
[----:B------:R-:W-:Y:S02]  /*46e0*/  HADD2.F32 R82, -RZ, R40.H1_H1 ;  /* 0x30000028ff527230 */ /* 0x000fe40000004100 */
[----:B------:R-:W-:Y:S01]  /*46f0*/  FFMA.FTZ R11, R11, R10, R12 ;  /* 0x0000000a0b0b7223 */ /* 0x000fe2000001000c */
[----:B------:R-:W-:-:S02]  /*4700*/  HADD2.F32 R12, -RZ, R64.H0_H0 ;  /* 0x20000040ff0c7230 */ /* 0x000fc40000004100 */
        /* <DEDUP_REMOVED lines=34> */
[----:B------:R-:W-:Y:S01]  /*4930*/  FADD.FTZ R93, -R78, R100 ;  /* 0x000000644e5d7221 */ /* 0x000fe20000010100 */
[----:B------:R-:W-:Y:S01]  /*4940*/  HADD2.F32 R88, -RZ, R60.H1_H1 ;  /* 0x3000003cff587230 */ /* 0x000fe20000004100 */
[----:B------:R-:W-:Y:S01]  /*4950*/  F2FP.F16.F32.PACK_AB R11, R10, R11 ;  /* 0x0000000b0a0b723e */ /* 0x000fe200000000ff */
[----:B------:R-:W-:Y:S02]  /*4960*/  HADD2.F32 R96, -RZ, R38.H1_H1 ;  /* 0x30000026ff607230 */ /* 0x000fe40000004100 */
[----:B------:R-:W-:Y:S01]  /*4970*/  FFMA.FTZ R87, R87, R84, R86 ;  /* 0x0000005457577223 */ /* 0x000fe20000010056 */
[----:B------:R-:W-:Y:S02]  /*4980*/  HADD2.F32 R86, -RZ, R61.H0_H0 ;  /* 0x2000003dff567230 */ /* 0x000fe40000004100 */
[----:B------:R-:W-:Y:S01]  /*4990*/  FFMA.FTZ R84, R97, R88, R90 ;  /* 0x0000005861547223 */ /* 0x000fe2000001005a */
[----:B------:R-:W-:Y:S01]  /*49a0*/  HADD2.F32 R88, -RZ, R37.H0_H0 ;  /* 0x20000025ff587230 */ /* 0x000fe20000004100 */
[----:B------:R-:W-:Y:S01]  /*49b0*/  F2FP.F16.F32.PACK_AB R10, R8, R9 ;  /* 0x00000009080a723e */ /* 0x000fe200000000ff */
[----:B------:R-:W-:Y:S01]  /*49c0*/  HADD2.F32 R90, -RZ, R61.H1_H1 ;  /* 0x3000003dff5a7230 */ /* 0x000fe20000004100 */
[----:B------:R-:W-:Y:S01]  /*49d0*/  F2FP.F16.F32.PACK_AB R8, R0, R3 ;  /* 0x000000030008723e */ /* 0x000fe200000000ff */
[----:B------:R-:W-:-:S02]  /*49e0*/  HADD2.F32 R95, -RZ, R63.H0_H0 ;  /* 0x2000003fff5f7230 */ /* 0x000fc40000004100 */
[----:B------:R-:W-:Y:S01]  /*49f0*/  FFMA.FTZ R89, R89, R86, R88 ;  /* 0x0000005659597223 */ /* 0x000fe20000010058 */
[----:B------:R-:W-:Y:S02]  /*4a00*/  HADD2.F32 R88, -RZ, R62.H0_H0 ;  /* 0x2000003eff587230 */ /* 0x000fe40000004100 */
[----:B------:R-:W-:Y:S01]  /*4a10*/  FFMA.FTZ R86, R99, R90, R92 ;  /* 0x0000005a63567223 */ /* 0x000fe2000001005c */
[----:B------:R-:W-:Y:S02]  /*4a20*/  HADD2.F32 R90, -RZ, R38.H0_H0 ;  /* 0x20000026ff5a7230 */ /* 0x000fe40000004100 */
[----:B------:R-:W-:Y:S01]  /*4a30*/  FADD.FTZ R99, -R78, R106 ;  /* 0x0000006a4e637221 */ /* 0x000fe20000010100 */
[----:B------:R-:W-:Y:S01]  /*4a40*/  HADD2.F32 R92, -RZ, R62.H1_H1 ;  /* 0x3000003eff5c7230 */ /* 0x000fe20000004100 */
[----:B------:R-:W-:Y:S01]  /*4a50*/  F2FP.F16.F32.PACK_AB R83, R82, R83 ;  /* 0x000000535253723e */ /* 0x000fe200000000ff */
[----:B------:R-:W-:Y:S02]  /*4a60*/  HADD2.F32 R97, -RZ, R39.H0_H0 ;  /* 0x20000027ff617230 */ /* 0x000fe40000004100 */
[----:B------:R-:W-:Y:S01]  /*4a70*/  FFMA.FTZ R91, R91, R88, R90 ;  /* 0x000000585b5b7223 */ /* 0x000fe2000001005a */
[----:B------:R-:W-:Y:S01]  /*4a80*/  FMUL.FTZ R90, R118, R93 ;  /* 0x0000005d765a7220 */ /* 0x000fe20000410000 */
[----:B------:R-:W-:Y:S01]  /*4a90*/  FFMA.FTZ R88, R101, R92, R96 ;  /* 0x0000005c65587223 */ /* 0x000fe20000010060 */
[----:B------:R-:W-:-:S02]  /*4aa0*/  HADD2.F32 R92, -RZ, R63.H1_H1 ;  /* 0x3000003fff5c7230 */ /* 0x000fc40000004100 */
[----:B------:R-:W-:Y:S01]  /*4ab0*/  FMUL.FTZ R93, R118, R105 ;  /* 0x00000069765d7220 */ /* 0x000fe20000410000 */
[----:B------:R-:W-:Y:S02]  /*4ac0*/  HADD2.F32 R96, -RZ, R39.H1_H1 ;  /* 0x30000027ff607230 */ /* 0x000fe40000004100 */
[----:B------:R-:W-:Y:S01]  /*4ad0*/  FFMA.FTZ R90, R90, R95, R97 ;  /* 0x0000005f5a5a7223 */ /* 0x000fe20000010061 */
[C---:B------:R-:W-:Y:S01]  /*4ae0*/  FADD.FTZ R95, -R78.reuse, R102 ;  /* 0x000000664e5f7221 */ /* 0x040fe20000010100 */
[--C-:B------:R-:W-:Y:S02]  /*4af0*/  HADD2.F32 R98, -RZ, R56.reuse.H1_H1 ;  /* 0x30000038ff627230 */ /* 0x100fe40000004100 */
[----:B------:R-:W-:Y:S01]  /*4b00*/  FADD.FTZ R97, -R78, R104 ;  /* 0x000000684e617221 */ /* 0x000fe20000010100 */
[----:B------:R-:W-:Y:S01]  /*4b10*/  FFMA.FTZ R93, R93, R92, R96 ;  /* 0x0000005c5d5d7223 */ /* 0x000fe20000010060 */
[----:B------:R-:W-:Y:S02]  /*4b20*/  HADD2.F32 R92, -RZ, R56.H0_H0 ;  /* 0x20000038ff5c7230 */ /* 0x000fe40000004100 */
[----:B------:R-:W-:Y:S01]  /*4b30*/  FMUL.FTZ R95, R118, R95 ;  /* 0x0000005f765f7220 */ /* 0x000fe20000410000 */
[----:B------:R-:W-:-:S02]  /*4b40*/  HADD2.F32 R96, -RZ, R32.H0_H0 ;  /* 0x20000020ff607230 */ /* 0x000fc40000004100 */
[C---:B------:R-:W-:Y:S01]  /*4b50*/  FMUL.FTZ R97, R118.reuse, R97 ;  /* 0x0000006176617220 */ /* 0x040fe20000410000 */
[----:B------:R-:W-:Y:S02]  /*4b60*/  HADD2.F32 R100, -RZ, R32.H1_H1 ;  /* 0x30000020ff647230 */ /* 0x000fe40000004100 */
[----:B------:R-:W-:Y:S01]  /*4b70*/  FMUL.FTZ R99, R118, R99 ;  /* 0x0000006376637220 */ /* 0x000fe20000410000 */
[----:B------:R-:W-:Y:S02]  /*4b80*/  HADD2.F32 R102, -RZ, R33.H1_H1 ;  /* 0x30000021ff667230 */ /* 0x000fe40000004100 */
[----:B------:R-:W-:Y:S01]  /*4b90*/  FFMA.FTZ R95, R95, R92, R96 ;  /* 0x0000005c5f5f7223 */ /* 0x000fe20000010060 */
[----:B------:R-:W-:Y:S02]  /*4ba0*/  HADD2.F32 R96, -RZ, R57.H0_H0 ;  /* 0x20000039ff607230 */ /* 0x000fe40000004100 */
[----:B------:R-:W-:Y:S01]  /*4bb0*/  FFMA.FTZ R92, R107, R98, R100 ;  /* 0x000000626b5c7223 */ /* 0x000fe20000010064 */
[----:B------:R-:W-:-:S02]  /*4bc0*/  HADD2.F32 R98, -RZ, R33.H0_H0 ;  /* 0x20000021ff627230 */ /* 0x000fc40000004100 */
[C---:B------:R-:W-:Y:S01]  /*4bd0*/  FADD.FTZ R101, -R78.reuse, R108 ;  /* 0x0000006c4e657221 */ /* 0x040fe20000010100 */
[----:B------:R-:W-:Y:S02]  /*4be0*/  HADD2.F32 R100, -RZ, R57.H1_H1 ;  /* 0x30000039ff647230 */ /* 0x000fe40000004100 */
[----:B------:R-:W-:Y:S01]  /*4bf0*/  FADD.FTZ R107, -R78, R76 ;  /* 0x0000004c4e6b7221 */ /* 0x000fe20000010100 */
[----:B------:R-:W-:Y:S02]  /*4c00*/  HADD2.F32 R104, -RZ, R34.H1_H1 ;  /* 0x30000022ff687230 */ /* 0x000fe40000004100 */
[----:B------:R-:W-:Y:S01]  /*4c10*/  FFMA.FTZ R97, R97, R96, R98 ;  /* 0x0000006061617223 */ /* 0x000fe20000010062 */
[----:B------:R-:W-:Y:S02]  /*4c20*/  HADD2.F32 R98, -RZ, R58.H0_H0 ;  /* 0x2000003aff627230 */ /* 0x000fe40000004100 */
[----:B------:R-:W-:Y:S01]  /*4c30*/  FFMA.FTZ R96, R109, R100, R102 ;  /* 0x000000646d607223 */ /* 0x000fe20000010066 */
        /* <DEDUP_REMOVED lines=9> */
[----:B------:R-:W-:Y:S01]  /*4cd0*/  FMUL.FTZ R107, R118, R107 ;  /* 0x0000006b766b7220 */ /* 0x000fe20000410000 */
[----:B------:R-:W-:Y:S02]  /*4ce0*/  HADD2.F32 R104, -RZ, R59.H1_H1 ;  /* 0x3000003bff687230 */ /* 0x000fe40000004100 */
[----:B------:R-:W-:Y:S01]  /*4cf0*/  FADD.FTZ R109, -R78, R77 ;  /* 0x0000004d4e6d7221 */ /* 0x000fe20000010100 */
[----:B------:R-:W-:Y:S02]  /*4d00*/  HADD2.F32 R76, -RZ, R52.H0_H0 ;  /* 0x20000034ff4c7230 */ /* 0x000fe40000004100 */
[----:B------:R-:W-:Y:S01]  /*4d10*/  FFMA.FTZ R101, R101, R100, R102 ;  /* 0x0000006465657223 */ /* 0x000fe20000010066 */
[----:B------:R-:W-:Y:S02]  /*4d20*/  HADD2.F32 R102, -RZ, R28.H0_H0 ;  /* 0x2000001cff667230 */ /* 0x000fe40000004100 */
[----:B------:R-:W-:Y:S01]  /*4d30*/  FFMA.FTZ R100, R115, R104, R106 ;  /* 0x0000006873647223 */ /* 0x000fe2000001006a */
[----:B------:R-:W-:-:S02]  /*4d40*/  HADD2.F32 R104, -RZ, R52.H1_H1 ;  /* 0x30000034ff687230 */ /* 0x000fc40000004100 */
[C---:B------:R-:W-:Y:S01]  /*4d50*/  FADD.FTZ R111, -R78.reuse, R114 ;  /* 0x000000724e6f7221 */ /* 0x040fe20000010100 */
[----:B------:R-:W-:Y:S02]  /*4d60*/  HADD2.F32 R106, -RZ, R28.H1_H1 ;  /* 0x3000001cff6a7230 */ /* 0x000fe40000004100 */
[----:B------:R-:W-:Y:S01]  /*4d70*/  FFMA.FTZ R105, R105, R76, R102 ;  /* 0x0000004c69697223 */ /* 0x000fe20000010066 */
[----:B------:R-:W-:Y:S02]  /*4d80*/  HADD2.F32 R102, -RZ, R53.H0_H0 ;  /* 0x20000035ff667230 */ /* 0x000fe40000004100 */
[C---:B------:R-:W-:Y:S01]  /*4d90*/  FADD.FTZ R115, -R78.reuse, R79 ;  /* 0x0000004f4e737221 */ /* 0x040fe20000010100 */
[C---:B------:R-:W-:Y:S01]  /*4da0*/  FADD.FTZ R113, -R78.reuse, R112 ;  /* 0x000000704e717221 */ /* 0x040fe20000010100 */
[----:B------:R-:W-:Y:S01]  /*4db0*/  FFMA.FTZ R76, R107, R104, R106 ;  /* 0x000000686b4c7223 */ /* 0x000fe2000001006a */
[----:B------:R-:W-:Y:S01]  /*4dc0*/  FADD.FTZ R107, -R78, R110 ;  /* 0x0000006e4e6b7221 */ /* 0x000fe20000010100 */
[----:B------:R-:W-:-:S02]  /*4dd0*/  HADD2.F32 R104, -RZ, R29.H0_H0 ;  /* 0x2000001dff687230 */ /* 0x000fc40000004100 */
[C---:B------:R-:W-:Y:S01]  /*4de0*/  FMUL.FTZ R78, R118.reuse, R109 ;  /* 0x0000006d764e7220 */ /* 0x040fe20000410000 */
        /* <DEDUP_REMOVED lines=11> */
[----:B------:R-:W-:Y:S01]  /*4ea0*/  FMUL.FTZ R115, R118, R115 ;  /* 0x0000007376737220 */ /* 0x000fe20000410000 */
[----:B------:R-:W-:Y:S02]  /*4eb0*/  HADD2.F32 R110, -RZ, R55.H1_H1 ;  /* 0x30000037ff6e7230 */ /* 0x000fe40000004100 */
[----:B------:R-:W-:Y:S01]  /*4ec0*/  FFMA.FTZ R79, R111, R102, R104 ;  /* 0x000000666f4f7223 */ /* 0x000fe20000010068 */
[----:B------:R-:W-:Y:S01]  /*4ed0*/  HADD2.F32 R102, -RZ, R54.H1_H1 ;  /* 0x30000036ff667230 */ /* 0x000fe20000004100 */
[----:B------:R-:W-:Y:S01]  /*4ee0*/  F2FP.F16.F32.PACK_AB R9, R6, R7 ;  /* 0x000000070609723e */ /* 0x000fe200000000ff */
[----:B------:R-:W-:Y:S01]  /*4ef0*/  HADD2.F32 R104, -RZ, R30.H1_H1 ;  /* 0x3000001eff687230 */ /* 0x000fe20000004100 */
[----:B------:R-:W-:Y:S01]  /*4f00*/  F2FP.F16.F32.PACK_AB R82, R80, R81 ;  /* 0x000000515052723e */ /* 0x000fe200000000ff */
[----:B------:R-:W-:Y:S01]  /*4f10*/  HADD2.F32 R112, -RZ, R31.H1_H1 ;  /* 0x3000001fff707230 */ /* 0x000fe20000004100 */
[----:B------:R-:W-:-:S02]  /*4f20*/  F2FP.F16.F32.PACK_AB R81, R14, R15 ;  /* 0x0000000f0e51723e */ /* 0x000fc400000000ff */
[----:B------:R-:W-:Y:S01]  /*4f30*/  FFMA.FTZ R102, R117, R102, R104 ;  /* 0x0000006675667223 */ /* 0x000fe20000010068 */
[----:B------:R-:W-:Y:S01]  /*4f40*/  FFMA.FTZ R104, R113, R106, R108 ;  /* 0x0000006a71687223 */ /* 0x000fe2000001006c */
[----:B------:R-:W-:-:S04]  /*4f50*/  IMAD.WIDE.U32 R108, R2, 0x10, R120 ;  /* 0x00000010026c7825 */ /* 0x000fc800078e0078 */
[----:B------:R-:W-:Y:S01]  /*4f60*/  FFMA.FTZ R107, R115, R110, R112 ;  /* 0x0000006e736b7223 */ /* 0x000fe20000010070 */
[----:B------:R-:W0:Y:S01]  /*4f70*/  LDC.64 R2, c[0x0][0x380] ;  /* 0x0000e000ff027b82 */ /* 0x000e220000000a00 */
[----:B------:R-:W-:Y:S01]  /*4f80*/  F2FP.F16.F32.PACK_AB R80, R12, R13 ;  /* 0x0000000d0c50723e */ /* 0x000fe200000000ff */
[--C-:B------:R-:W-:Y:S01]  /*4f90*/  IMAD.WIDE.U32 R110, R85, 0x10, R120.reuse ;  /* 0x00000010556e7825 */ /* 0x100fe200078e0078 */
[----:B------:R-:W-:Y:S01]  /*4fa0*/  F2FP.F16.F32.PACK_AB R15, R93, R90 ;  /* 0x0000005a5d0f723e */ /* 0x000fe200000000ff */
[----:B------:R1:W-:Y:S01]  /*4fb0*/  STG.E.128 desc[UR6][R108.64], R8 ;  /* 0x000000086c007986 */ /* 0x0003e2000c101d06 */
[----:B------:R-:W-:Y:S01]  /*4fc0*/  F2FP.F16.F32.PACK_AB R14, R88, R91 ;  /* 0x0000005b580e723e */ /* 0x000fe200000000ff */
[--C-:B------:R-:W-:Y:S01]  /*4fd0*/  IMAD.WIDE.U32 R112, R94, 0x10, R120.reuse ;  /* 0x000000105e707825 */ /* 0x100fe200078e0078 */
[----:B------:R-:W-:Y:S01]  /*4fe0*/  F2FP.F16.F32.PACK_AB R13, R86, R89 ;  /* 0x00000059560d723e */ /* 0x000fe200000000ff */
[----:B------:R1:W-:Y:S01]  /*4ff0*/  STG.E.128 desc[UR6][R110.64], R80 ;  /* 0x000000506e007986 */ /* 0x0003e2000c101d06 */
[----:B------:R-:W-:Y:S01]  /*5000*/  F2FP.F16.F32.PACK_AB R12, R84, R87 ;  /* 0x00000057540c723e */ /* 0x000fe200000000ff */
[----:B------:R-:W-:Y:S01]  /*5010*/  IMAD.WIDE.U32 R114, R103, 0x10, R120 ;  /* 0x0000001067727825 */ /* 0x000fe200078e0078 */
[----:B------:R-:W-:-:S02]  /*5020*/  F2FP.F16.F32.PACK_AB R87, R100, R101 ;  /* 0x000000656457723e */ /* 0x000fc400000000ff */
[----:B------:R-:W-:Y:S01]  /*5030*/  F2FP.F16.F32.PACK_AB R86, R98, R99 ;  /* 0x000000636256723e */ /* 0x000fe200000000ff */
[----:B------:R-:W-:Y:S01]  /*5040*/  IMAD.WIDE.U32 R116, R116, 0x10, R120 ;  /* 0x0000001074747825 */ /* 0x000fe200078e0078 */
[----:B------:R-:W-:Y:S01]  /*5050*/  F2FP.F16.F32.PACK_AB R85, R96, R97 ;  /* 0x000000616055723e */ /* 0x000fe200000000ff */
[----:B------:R1:W-:Y:S01]  /*5060*/  STG.E.128 desc[UR6][R112.64], R12 ;  /* 0x0000000c70007986 */ /* 0x0003e2000c101d06 */
[----:B------:R-:W-:Y:S02]  /*5070*/  F2FP.F16.F32.PACK_AB R84, R92, R95 ;  /* 0x0000005f5c54723e */ /* 0x000fe400000000ff */
[----:B------:R-:W-:Y:S02]  /*5080*/  F2FP.F16.F32.PACK_AB R103, R107, R104 ;  /* 0x000000686b67723e */ /* 0x000fe400000000ff */
[----:B------:R-:W-:Y:S01]  /*5090*/  F2FP.F16.F32.PACK_AB R102, R102, R79 ;  /* 0x0000004f6666723e */ /* 0x000fe200000000ff */
[----:B------:R1:W-:Y:S01]  /*50a0*/  STG.E.128 desc[UR6][R114.64], R84 ;  /* 0x0000005472007986 */ /* 0x0003e2000c101d06 */
[----:B------:R-:W-:-:S02]  /*50b0*/  F2FP.F16.F32.PACK_AB R101, R78, R77 ;  /* 0x0000004d4e65723e */ /* 0x000fc400000000ff */
[----:B------:R-:W-:Y:S02]  /*50c0*/  F2FP.F16.F32.PACK_AB R100, R76, R105 ;  /* 0x000000694c64723e */ /* 0x000fe400000000ff */
[----:B0-----:R-:W-:-:S03]  /*50d0*/  LEA R4, R2, R4, 0x2 ;  /* 0x0000000402047211 */ /* 0x001fc600078e10ff */
[----:B------:R1:W-:Y:S01]  /*50e0*/  STG.E.128 desc[UR6][R116.64], R100 ;  /* 0x0000006474007986 */ /* 0x0003e2000c101d06 */
[----:B------:R-:W-:-:S13]  /*50f0*/  ISETP.GE.AND P2, PT, R4, R3, PT ;  /* 0x000000030400720c */ /* 0x000fda0003f46270 */
[----:B------:R-:W-:Y:S05]  /*5100*/  @!P2 BRA `(.L_x_3493) ;  /* 0xffffffb000b4a947 */ /* 0x000fea000383ffff */
[----:B------:R-:W-:Y:S05]  /*5110*/  EXIT ;  /* 0x000000000000794d */ /* 0x000fea0003800000 */
.L_x_3492:
[----:B------:R-:W-:Y:S01]  /*5120*/  HFMA2 R121, -RZ, RZ, 0, 5.9604644775390625e-08 ;  /* 0x00000001ff797431 */ /* 0x000fe200000001ff */
[----:B------:R-:W-:Y:S01]  /*5130*/  BSSY B0, `(.L_x_3494) ;  /* 0x0000007000007945 */ /* 0x000fe20003800000 */
[----:B------:R-:W-:Y:S02]  /*5140*/  MOV R124, R122 ;  /* 0x0000007a007c7202 */ /* 0x000fe40000000f00 */
[----:B------:R-:W-:Y:S02]  /*5150*/  MOV R119, 0x1f ;  /* 0x0000001f00777802 */ /* 0x000fe40000000f00 */
[----:B------:R-:W-:-:S07]  /*5160*/  MOV R118, 0xffffffff ;  /* 0xffffffff00767802 */ /* 0x000fce0000000f00 */
[----:B--2---:R-:W-:Y:S05]  /*5170*/  WARPSYNC.COLLECTIVE R118, `(.L_x_3495) ;  /* 0x0000000076087348 */ /* 0x004fea0003c00000 */
[----:B------:R0:W1:Y:S02]  /*5180*/  SHFL.BFLY P3, R78, R124, R121, R119 ;  /* 0x0c0000797c4e7389 */ /* 0x0000640000060077 */
[----:B012---:R-:W-:Y:S05]  /*5190*/  ENDCOLLECTIVE ;  /* 0x000000000000791b */ /* 0x007fea0003800000 */
.L_x_3495:
[----:B------:R-:W-:Y:S05]  /*51a0*/  BSYNC B0 ;  /* 0x0000000000007941 */ /* 0x000fea0003800000 */
.L_x_3494:
        /* <DEDUP_REMOVED lines=9> */
.L_x_3496:
[----:B------:R-:W-:Y:S02]  /*5240*/  HFMA2 R121, -RZ, RZ, 0, 2.384185791015625e-07 ;  /* 0x00000004ff797431 */ /* 0x000fe400000001ff */
[----:B------:R-:W-:-:S07]  /*5250*/  FADD.FTZ R124, R123, R78 ;  /* 0x0000004e7b7c7221 */ /* 0x000fce0000010000 */
[----:B------:R-:W-:Y:S05]  /*5260*/  WARPSYNC.COLLECTIVE R118, `(.L_x_3497) ;  /* 0x0000000076087348 */ /* 0x000fea0003c00000 */
[----:B------:R0:W1:Y:S02]  /*5270*/  SHFL.BFLY P3, R78, R124, R121, R119 ;  /* 0x0c0000797c4e7389 */ /* 0x0000640000060077 */
[----:B01----:R-:W-:Y:S05]  /*5280*/  ENDCOLLECTIVE ;  /* 0x000000000000791b */ /* 0x003fea0003800000 */
.L_x_3497:
[----:B------:R-:W-:Y:S02]  /*5290*/  HFMA2 R121, -RZ, RZ, 0, 4.76837158203125e-07 ;  /* 0x00000008ff797431 */ /* 0x000fe400000001ff */
[----:B------:R-:W-:-:S05]  /*52a0*/  FADD.FTZ R125, R124, R78 ;  /* 0x0000004e7c7d7221 */ /* 0x000fca0000010000 */
[----:B------:R-:W-:-:S07]  /*52b0*/  MOV R124, R125 ;  /* 0x0000007d007c7202 */ /* 0x000fce0000000f00 */
[----:B------:R-:W-:Y:S05]  /*52c0*/  WARPSYNC.COLLECTIVE R118, `(.L_x_3498) ;  /* 0x0000000076087348 */ /* 0x000fea0003c00000 */
[----:B------:R0:W1:Y:S02]  /*52d0*/  SHFL.BFLY P3, R78, R124, R121, R119 ;  /* 0x0c0000797c4e7389 */ /* 0x0000640000060077 */
[----:B01----:R-:W-:Y:S05]  /*52e0*/  ENDCOLLECTIVE ;  /* 0x000000000000791b */ /* 0x003fea0003800000 */
.L_x_3498:
[----:B------:R-:W-:Y:S02]  /*52f0*/  HFMA2 R121, -RZ, RZ, 0, 9.5367431640625e-07 ;  /* 0x00000010ff797431 */ /* 0x000fe400000001ff */
[----:B------:R-:W-:-:S05]  /*5300*/  FADD.FTZ R125, R125, R78 ;  /* 0x0000004e7d7d7221 */ /* 0x000fca0000010000 */
[----:B------:R-:W-:-:S07]  /*5310*/  MOV R124, R125 ;  /* 0x0000007d007c7202 */ /* 0x000fce0000000f00 */
[----:B------:R-:W-:Y:S05]  /*5320*/  WARPSYNC.COLLECTIVE R118, `(.L_x_3499) ;  /* 0x0000000076087348 */ /* 0x000fea0003c00000 */
[----:B------:R0:W1:Y:S02]  /*5330*/  SHFL.BFLY P3, R78, R124, R121, R119 ;  /* 0x0c0000797c4e7389 */ /* 0x0000640000060077 */
[----:B01----:R-:W-:Y:S05]  /*5340*/  ENDCOLLECTIVE ;  /* 0x000000000000791b */ /* 0x003fea0003800000 */
.L_x_3499:
        /* <DEDUP_REMOVED lines=98> */
[----:B------:R-:W-:-:S03]  /*5970*/  MOV R119, 0x1f ;  /* 0x0000001f00777802 */ /* 0x000fc60000000f00 */
[----:B------:R-:W-:-:S05]  /*5980*/  FFMA.FTZ R123, R123, R123, R78 ;  /* 0x0000007b7b7b7223 */ /* 0x000fca000001004e */
[----:B------:R-:W-:-:S07]  /*5990*/  MOV R124, R123 ;  /* 0x0000007b007c7202 */ /* 0x000fce0000000f00 */
[----:B------:R-:W-:Y:S05]  /*59a0*/  WARPSYNC.COLLECTIVE R118, `(.L_x_3500) ;  /* 0x0000000076087348 */ /* 0x000fea0003c00000 */
[----:B------:R0:W1:Y:S02]  /*59b0*/  SHFL.BFLY P3, R78, R124, R121, R119 ;  /* 0x0c0000797c4e7389 */ /* 0x0000640000060077 */
[----:B01----:R-:W-:Y:S05]  /*59c0*/  ENDCOLLECTIVE ;  /* 0x000000000000791b */ /* 0x003fea0003800000 */
.L_x_3500:
[----:B------:R-:W-:Y:S02]  /*59d0*/  HFMA2 R121, -RZ, RZ, 0, 1.1920928955078125e-07 ;  /* 0x00000002ff797431 */ /* 0x000fe400000001ff */
[----:B------:R-:W-:-:S07]  /*59e0*/  FADD.FTZ R124, R123, R78 ;  /* 0x0000004e7b7c7221 */ /* 0x000fce0000010000 */
[----:B------:R-:W-:Y:S05]  /*59f0*/  WARPSYNC.COLLECTIVE R118, `(.L_x_3501) ;  /* 0x0000000076087348 */ /* 0x000fea0003c00000 */
[----:B------:R0:W1:Y:S02]  /*5a00*/  SHFL.BFLY P3, R78, R124, R121, R119 ;  /* 0x0c0000797c4e7389 */ /* 0x0000640000060077 */
[----:B01----:R-:W-:Y:S05]  /*5a10*/  ENDCOLLECTIVE ;  /* 0x000000000000791b */ /* 0x003fea0003800000 */
.L_x_3501:
[----:B------:R-:W-:Y:S02]  /*5a20*/  HFMA2 R121, -RZ, RZ, 0, 2.384185791015625e-07 ;  /* 0x00000004ff797431 */ /* 0x000fe400000001ff */
[----:B------:R-:W-:-:S05]  /*5a30*/  FADD.FTZ R125, R124, R78 ;  /* 0x0000004e7c7d7221 */ /* 0x000fca0000010000 */
[----:B------:R-:W-:-:S07]  /*5a40*/  MOV R124, R125 ;  /* 0x0000007d007c7202 */ /* 0x000fce0000000f00 */
[----:B------:R-:W-:Y:S05]  /*5a50*/  WARPSYNC.COLLECTIVE R118, `(.L_x_3502) ;  /* 0x0000000076087348 */ /* 0x000fea0003c00000 */
[----:B------:R0:W1:Y:S02]  /*5a60*/  SHFL.BFLY P3, R78, R124, R121, R119 ;  /* 0x0c0000797c4e7389 */ /* 0x0000640000060077 */
[----:B01----:R-:W-:Y:S05]  /*5a70*/  ENDCOLLECTIVE ;  /* 0x000000000000791b */ /* 0x003fea0003800000 */
.L_x_3502:
[----:B------:R-:W-:Y:S02]  /*5a80*/  HFMA2 R121, -RZ, RZ, 0, 4.76837158203125e-07 ;  /* 0x00000008ff797431 */ /* 0x000fe400000001ff */
[----:B------:R-:W-:-:S05]  /*5a90*/  FADD.FTZ R125, R125, R78 ;  /* 0x0000004e7d7d7221 */ /* 0x000fca0000010000 */
[----:B------:R-:W-:-:S07]  /*5aa0*/  MOV R124, R125 ;  /* 0x0000007d007c7202 */ /* 0x000fce0000000f00 */
[----:B------:R-:W-:Y:S05]  /*5ab0*/  WARPSYNC.COLLECTIVE R118, `(.L_x_3503) ;  /* 0x0000000076087348 */ /* 0x000fea0003c00000 */
[----:B------:R0:W1:Y:S02]  /*5ac0*/  SHFL.BFLY P3, R78, R124, R121, R119 ;  /* 0x0c0000797c4e7389 */ /* 0x0000640000060077 */
[----:B01----:R-:W-:Y:S05]  /*5ad0*/  ENDCOLLECTIVE ;  /* 0x000000000000791b */ /* 0x003fea0003800000 */
.L_x_3503:
[----:B------:R-:W-:Y:S02]  /*5ae0*/  HFMA2 R121, -RZ, RZ, 0, 9.5367431640625e-07 ;  /* 0x00000010ff797431 */ /* 0x000fe400000001ff */
[----:B------:R-:W-:-:S05]  /*5af0*/  FADD.FTZ R123, R125, R78 ;  /* 0x0000004e7d7b7221 */ /* 0x000fca0000010000 */
[----:B------:R-:W-:-:S07]  /*5b00*/  MOV R124, R123 ;  /* 0x0000007b007c7202 */ /* 0x000fce0000000f00 */
[----:B------:R-:W-:Y:S05]  /*5b10*/  WARPSYNC.COLLECTIVE R118, `(.L_x_3504) ;  /* 0x0000000076087348 */ /* 0x000fea0003c00000 */
[----:B------:R0:W1:Y:S02]  /*5b20*/  SHFL.BFLY P3, R78, R124, R121, R119 ;  /* 0x0c0000797c4e7389 */ /* 0x0000640000060077 */
[----:B01----:R-:W-:Y:S05]  /*5b30*/  ENDCOLLECTIVE ;  /* 0x000000000000791b */ /* 0x003fea0003800000 */
.L_x_3504:
[----:B------:R-:W-:Y:S05]  /*5b40*/  BRA `(.L_x_3505) ;  /* 0xffffffe000d47947 */ /* 0x000fea000383ffff */
.L_x_3506:
        /* <DEDUP_REMOVED lines=11> */
.L_x_33255:


//--------------------- .text._ZN10layer_norm31ln_parallel_residual_fwd_kernelINS_13Kernel_traitsI6__halfS2_S2_S2_fjLj1536ELj1ELj4ELj1ELj16ENS_18Kernel_traits_baseILj1536ES2_S2_S2_S2_fjLj128EEEEELb1ELb0ELb0EEEvNS_9FwdParamsE --------------------------
	.section	.text._ZN10layer_norm31ln_parallel_residual_fwd_kernelINS_13Kernel_traitsI6__halfS2_S2_S2_fjLj1536ELj1ELj4ELj1ELj16ENS_18Kernel_traits_baseILj1536ES2_S2_S2_S2_fjLj128EEEEELb1ELb0ELb0EEEvNS_9FwdParamsE,"ax",@progbits
	.align	128
        .global         _ZN10layer_norm31ln_parallel_residual_fwd_kernelINS_13Kernel_traitsI6__halfS2_S2_S2_fjLj1536ELj1ELj4ELj1ELj16ENS_18Kernel_traits_baseILj1536ES2_S2_S2_S2_fjLj128EEEEELb1ELb0ELb0EEEvNS_9FwdParamsE
        .type           _ZN10layer_norm31ln_parallel_residual_fwd_kernelINS_13Kernel_traitsI6__halfS2_S2_S2_fjLj1536ELj1ELj4ELj1ELj16ENS_18Kernel_traits_baseILj1536ES2_S2_S2_S2_fjLj128EEEEELb1ELb0ELb0EEEvNS_9FwdParamsE,@function
        .size           _ZN10layer_norm31ln_parallel_residual_fwd_kernelINS_13Kernel_traitsI6__halfS2_S2_S2_fjLj1536ELj1ELj4ELj1ELj16ENS_18Kernel_traits_baseILj1536ES2_S2_S2_S2_fjLj128EEEEELb1ELb0ELb0EEEvNS_9FwdParamsE,(.L_x_33256 - _ZN10layer_norm31ln_parallel_residual_fwd_kernelINS_13Kernel_traitsI6__halfS2_S2_S2_fjLj1536ELj1ELj4ELj1ELj16ENS_18Kernel_traits_baseILj1536ES2_S2_S2_S2_fjLj128EEEEELb1ELb0ELb0EEEvNS_9FwdParamsE)
        .other          _ZN10layer_norm31ln_parallel_residual_fwd_kernelINS_13Kernel_traitsI6__halfS2_S2_S2_fjLj1536ELj1ELj4ELj1ELj16ENS_18Kernel_traits_baseILj1536ES2_S2_S2_S2_fjLj128EEEEELb1ELb0ELb0EEEvNS_9FwdParamsE,@"STO_CUDA_ENTRY STV_DEFAULT"
_ZN10layer_norm31ln_parallel_residual_fwd_kernelINS_13Kernel_traitsI6__halfS2_S2_S2_fjLj1536ELj1ELj4ELj1ELj16ENS_18Kernel_traits_baseILj1536ES2_S2_S2_S2_fjLj128EEEEELb1ELb0ELb0EEEvNS_9FwdParamsE:
.text._ZN10layer_norm31ln_parallel_residual_fwd_kernelINS_13Kernel_traitsI6__halfS2_S2_S2_fjLj1536ELj1ELj4ELj1ELj16ENS_18Kernel_traits_baseILj1536ES2_S2_S2_S2_fjLj128EEEEELb1ELb0ELb0EEEvNS_9FwdParamsE:
[----:B------:R-:W-:Y:S01]  /*0000*/  LDC R1, c[0x0][0x37c] ;  /* 0x0000df00ff017b82 */ /* 0x000fe20000000800 */
[----:B------:R-:W0:Y:S07]  /*0010*/  LDCU.U8 UR4, c[0x0][0x464] ;  /* 0x00008c80ff0477ac */ /* 0x000e2e0008000000 */
[----:B------:R-:W1:Y:S01]  /*0020*/  LDC R14, c[0x0][0x458] ;  /* 0x00011600ff0e7b82 */ /* 0x000e620000000800 */
[----:B------:R-:W2:Y:S07]  /*0030*/  LDCU.64 UR6, c[0x0][0x358] ;  /* 0x00006b00ff0677ac */ /* 0x000eae0008000a00 */
[----:B------:R-:W3:Y:S01]  /*0040*/  LDC R15, c[0x0][0x45c] ;  /* 0x00011700ff0f7b82 */ /* 0x000ee20000000800 */
[----:B------:R-:W4:Y:S01]  /*0050*/  S2R R17, SR_TID.X ;  /* 0x0000000000117919 */ /* 0x000f220000002100 */
[----:B------:R-:W2:Y:S06]  /*0060*/  LDCU.64 UR8, c[0x0][0x438] ;  /* 0x00008700ff0877ac */ /* 0x000eac0008000a00 */
[----:B------:R-:W4:Y:S01]  /*0070*/  LDC R7, c[0x0][0x388] ;  /* 0x0000e200ff077b82 */ /* 0x000f220000000800 */
[----:B0-----:R-:W-:Y:S01]  /*0080*/  ISETP.NE.AND P0, PT, RZ, UR4, PT ;  /* 0x00000004ff007c0c */ /* 0x001fe2000bf05270 */
[----:B------:R-:W0:-:S12]  /*0090*/  LDCU.64 UR4, c[0x0][0x450] ;  /* 0x00008a00ff0477ac */ /* 0x000e180008000a00 */
[----:B-1----:R-:W-:Y:S01]  /*00a0*/  @P0 IMAD.MOV.U32 R2, RZ, RZ, R14 ;  /* 0x000000ffff020224 */ /* 0x002fe200078e000e */
[----:B------:R-:W1:Y:S01]  /*00b0*/  @P0 LDC R5, c[0x0][0x460] ;  /* 0x00011800ff050b82 */ /* 0x000e620000000800 */
[----:B---3--:R-:W-:-:S06]  /*00c0*/  @P0 IMAD.MOV.U32 R3, RZ, RZ, R15 ;  /* 0x000000ffff030224 */ /* 0x008fcc00078e000f */
[----:B--2---:R-:W1:Y:S01]  /*00d0*/  @P0 LDG.E.64 R2, desc[UR6][R2.64] ;  /* 0x0000000602020981 */ /* 0x004e62000c1e1b00 */
[----:B0-----:R-:W-:Y:S01]  /*00e0*/  MOV R182, UR4 ;  /* 0x0000000400b67c02 */ /* 0x001fe20008000f00 */
[----:B------:R-:W-:-:S06]  /*00f0*/  IMAD.U32 R183, RZ, RZ, UR5 ;  /* 0x00000005ffb77e24 */ /* 0x000fcc000f8e00ff */
[----:B------:R-:W5:Y:S01]  /*0100*/  @P0 LDG.E.64 R182, desc[UR6][R182.64] ;  /* 0x00000006b6b60981 */ /* 0x000f62000c1e1b00 */
[----:B------:R-:W0:Y:S01]  /*0110*/  S2UR UR5, SR_CTAID.X ;  /* 0x00000000000579c3 */ /* 0x000e220000002500 */
[----:B------:R-:W-:Y:S01]  /*0120*/  UISETP.NE.U32.AND UP0, UPT, UR8, URZ, UPT ;  /* 0x000000ff0800728c */ /* 0x000fe2000bf05070 */
[----:B----4-:R-:W-:Y:S01]  /*0130*/  LOP3.LUT R22, R17, 0x1f, RZ, 0xc0, !PT ;  /* 0x0000001f11167812 */ /* 0x010fe200078ec0ff */
[----:B------:R-:W-:Y:S01]  /*0140*/  BSSY.RECONVERGENT B0, `(.L_x_3507) ;  /* 0x0000186000007945 */ /* 0x000fe20003800200 */
[----:B------:R-:W-:Y:S01]  /*0150*/  SHF.R.S32.HI R4, RZ, 0x1f, R7 ;  /* 0x0000001fff047819 */ /* 0x000fe20000011407 */
[----:B------:R-:W-:Y:S01]  /*0160*/  UISETP.NE.AND.EX UP0, UPT, UR9, URZ, UPT, UP0 ;  /* 0x000000ff0900728c */ /* 0x000fe2000bf05300 */
[----:B------:R-:W-:Y:S01]  /*0170*/  SHF.R.U32.HI R20, RZ, 0x5, R17 ;  /* 0x00000005ff147819 */ /* 0x000fe20000011611 */
[----:B------:R-:W-:Y:S01]  /*0180*/  IMAD.MOV.U32 R0, RZ, RZ, R22 ;  /* 0x000000ffff007224 */ /* 0x000fe200078e0016 */
[----:B------:R-:W-:-:S04]  /*0190*/  LEA.HI R4, R4, R7, RZ, 0x3 ;  /* 0x0000000704047211 */ /* 0x000fc800078f18ff */
[----:B------:R-:W-:-:S04]  /*01a0*/  LOP3.LUT R21, R0, 0x1f, RZ, 0x3c, !PT ;  /* 0x0000001f00157812 */ /* 0x000fc800078e3cff */
[----:B------:R-:W-:Y:S01]  /*01b0*/  LEA.HI.SX32 R21, R4, R21, 0x1d ;  /* 0x0000001504157211 */ /* 0x000fe200078feaff */
[----:B0-----:R-:W-:-:S06]  /*01c0*/  USHF.L.U32 UR4, UR5, 0x2, URZ ;  /* 0x0000000205047899 */ /* 0x001fcc00080006ff */
[----:B------:R-:W-:Y:S02]  /*01d0*/  LOP3.LUT R20, R20, UR4, RZ, 0xfc, !PT ;  /* 0x0000000414147c12 */ /* 0x000fe4000f8efcff */
[----:B-1----:R-:W-:-:S04]  /*01e0*/  @P0 IADD3 R14, P1, PT, R2, R5, RZ ;  /* 0x00000005020e0210 */ /* 0x002fc80007f3e0ff */
[----:B------:R-:W-:-:S04]  /*01f0*/  @P0 IADD3.X R15, PT, PT, RZ, R3, RZ, P1, !PT ;  /* 0x00000003ff0f0210 */ /* 0x000fc80000ffe4ff */
        /* <DEDUP_REMOVED lines=27> */
[----:B------:R1:W5:Y:S06]  /*03b0*/  @P0 LDG.E.128 R44, desc[UR6][R6.64] ;  /* 0x00000006062c0981 */ /* 0x00036c000c1e1d00 */
[----:B------:R-:W3:Y:S01]  /*03c0*/  LDC.64 R28, c[0x0][0x3d8] ;  /* 0x0000f600ff1c7b82 */ /* 0x000ee20000000a00 */
[----:B------:R-:W-:Y:S01]  /*03d0*/  @P0 VIADD R0, R0, 0x20 ;  /* 0x0000002000000836 */ /* 0x000fe20000000000 */
[----:B------:R1:W5:Y:S06]  /*03e0*/  @P0 LDG.E.128 R48, desc[UR6][R8.64] ;  /* 0x0000000608300981 */ /* 0x00036c000c1e1d00 */
[----:B------:R-:W1:Y:S01]  /*03f0*/  LDC.64 R30, c[0x0][0x3d0] ;  /* 0x0000f400ff1e7b82 */ /* 0x000e620000000a00 */
[----:B0-----:R-:W-:-:S07]  /*0400*/  @P1 IMAD.WIDE.U32 R10, R0, 0x10, R10 ;  /* 0x00000010000a1825 */ /* 0x001fce00078e000a */
[----:B------:R-:W0:Y:S01]  /*0410*/  LDC.64 R32, c[0x0][0x3d8] ;  /* 0x0000f600ff207b82 */ /* 0x000e220000000a00 */
[C---:B----4-:R-:W-:Y:S01]  /*0420*/  @P1 IMAD.WIDE.U32 R24, R0.reuse, 0x10, R24 ;  /* 0x0000001000181825 */ /* 0x050fe200078e0018 */
[----:B------:R4:W5:Y:S01]  /*0430*/  @P1 LDG.E.128 R52, desc[UR6][R10.64] ;  /* 0x000000060a341981 */ /* 0x000962000c1e1d00 */
[----:B------:R-:W-:Y:S02]  /*0440*/  ISETP.GE.U32.AND P4, PT, R21, 0xc0, PT ;  /* 0x000000c01500780c */ /* 0x000fe40003f86070 */
[----:B------:R-:W-:Y:S01]  /*0450*/  @P1 VIADD R0, R0, 0x20 ;  /* 0x0000002000001836 */ /* 0x000fe20000000000 */
[----:B------:R4:W5:Y:S01]  /*0460*/  @P1 LDG.E.128 R56, desc[UR6][R24.64] ;  /* 0x0000000618381981 */ /* 0x000962000c1e1d00 */
[----:B------:R-:W-:Y:S01]  /*0470*/  HFMA2 R86, -RZ, RZ, 0, 0 ;  /* 0x00000000ff567431 */ /* 0x000fe200000001ff */
[----:B------:R-:W-:Y:S01]  /*0480*/  @P5 LOP3.LUT R18, R18, 0x200, RZ, 0xfc, !PT ;  /* 0x0000020012125812 */ /* 0x000fe200078efcff */
[----:B--2---:R-:W-:-:S04]  /*0490*/  @P2 IMAD.WIDE.U32 R26, R0, 0x10, R26 ;  /* 0x00000010001a2825 */ /* 0x004fc800078e001a */
[C---:B---3--:R-:W-:Y:S01]  /*04a0*/  @P2 IMAD.WIDE.U32 R28, R0.reuse, 0x10, R28 ;  /* 0x00000010001c2825 */ /* 0x048fe200078e001c */
[----:B------:R-:W-:Y:S01]  /*04b0*/  @P2 IADD3 R0, PT, PT, R0, 0x20, RZ ;  /* 0x0000002000002810 */ /* 0x000fe20007ffe0ff */
[----:B------:R4:W5:Y:S04]  /*04c0*/  @P2 LDG.E.128 R60, desc[UR6][R26.64] ;  /* 0x000000061a3c2981 */ /* 0x000968000c1e1d00 */
[C---:B-1----:R-:W-:Y:S01]  /*04d0*/  @P3 IMAD.WIDE.U32 R30, R0.reuse, 0x10, R30 ;  /* 0x00000010001e3825 */ /* 0x042fe200078e001e */
[----:B------:R4:W5:Y:S03]  /*04e0*/  @P2 LDG.E.128 R64, desc[UR6][R28.64] ;  /* 0x000000061c402981 */ /* 0x000966000c1e1d00 */
[----:B0-----:R-:W-:Y:S01]  /*04f0*/  @P3 IMAD.WIDE.U32 R32, R0, 0x10, R32 ;  /* 0x0000001000203825 */ /* 0x001fe200078e0020 */
[----:B------:R4:W5:Y:S04]  /*0500*/  @P3 LDG.E.128 R68, desc[UR6][R30.64] ;  /* 0x000000061e443981 */ /* 0x000968000c1e1d00 */
[----:B------:R4:W5:Y:S01]  /*0510*/  @P3 LDG.E.128 R72, desc[UR6][R32.64] ;  /* 0x0000000620483981 */ /* 0x000962000c1e1d00 */
        /* <DEDUP_REMOVED lines=19> */
[----:B------:R-:W-:Y:S01]  /*0650*/  @P5 MOV R95, RZ ;  /* 0x000000ff005f5202 */ /* 0x000fe20000000f00 */
[----:B------:R-:W-:Y:S01]  /*0660*/  @P0 IMAD.MOV.U32 R91, RZ, RZ, RZ ;  /* 0x000000ffff5b0224 */ /* 0x000fe200078e00ff */
[----:B------:R-:W-:Y:S01]  /*0670*/  @P2 MOV R83, RZ ;  /* 0x000000ff00532202 */ /* 0x000fe20000000f00 */
[----:B------:R-:W-:Y:S02]  /*0680*/  @P1 IMAD.MOV.U32 R87, RZ, RZ, RZ ;  /* 0x000000ffff571224 */ /* 0x000fe400078e00ff */
[----:B------:R-:W-:Y:S02]  /*0690*/  @P3 IMAD.MOV.U32 R79, RZ, RZ, RZ ;  /* 0x000000ffff4f3224 */ /* 0x000fe400078e00ff */
[----:B------:R-:W-:Y:S01]  /*06a0*/  @P3 VIADD R0, R0, 0x20 ;  /* 0x0000002000003836 */ /* 0x000fe20000000000 */
[----:B----4-:R-:W-:Y:S06]  /*06b0*/  @!P4 BRA `(.L_x_3510) ;  /* 0x0000001000b8c947 */ /* 0x010fec0003800000 */
        /* <DEDUP_REMOVED lines=11> */
[----:B------:R-:W-:Y:S01]  /*0770*/  CS2R R80, SRZ ;  /* 0x0000000000507805 */ /* 0x000fe2000001ff00 */
[----:B------:R-:W-:Y:S01]  /*0780*/  IMAD.MOV.U32 R86, RZ, RZ, RZ ;  /* 0x000000ffff567224 */ /* 0x000fe200078e00ff */
[----:B------:R-:W-:-:S02]  /*0790*/  CS2R R84, SRZ ;  /* 0x0000000000547805 */ /* 0x000fc4000001ff00 */
[----:B------:R-:W-:Y:S02]  /*07a0*/  MOV R90, RZ ;  /* 0x000000ff005a7202 */ /* 0x000fe40000000f00 */
        /* <DEDUP_REMOVED lines=14> */
[----:B------:R-:W-:Y:S01]  /*0890*/  CS2R R112, SRZ ;  /* 0x0000000000707805 */ /* 0x000fe2000001ff00 */
[----:B------:R-:W-:Y:S06]  /*08a0*/  BRA `(.L_x_3510) ;  /* 0x00000010003c7947 */ /* 0x000fec0003800000 */
.L_x_3509:
        /* <DEDUP_REMOVED lines=15> */
[----:B------:R-:W5:Y:S07]  /*09a0*/  @P5 LDG.E.128 R40, desc[UR6][R6.64] ;  /* 0x0000000606285981 */ /* 0x000f6e000c1e1d00 */
        /* <DEDUP_REMOVED lines=17> */
[----:B------:R-:W5:Y:S03]  /*0ac0*/  @P0 LDG.E.128 R44, desc[UR6][R8.64] ;  /* 0x00000006082c0981 */ /* 0x000f66000c1e1d00 */
[C---:B0-----:R-:W-:Y:S01]  /*0ad0*/  @P0 IMAD.WIDE.U32 R24, R0.reuse, 0x10, R24 ;  /* 0x0000001000180825 */ /* 0x041fe200078e0018 */
[----:B------:R-:W5:Y:S03]  /*0ae0*/  @P0 LDG.E.128 R48, desc[UR6][R10.64] ;  /* 0x000000060a300981 */ /* 0x000f66000c1e1d00 */
[----:B------:R-:W-:Y:S01]  /*0af0*/  @P0 VIADD R0, R0, 0x20 ;  /* 0x0000002000000836 */ /* 0x000fe20000000000 */
[----:B------:R-:W5:Y:S03]  /*0b00*/  @P0 LD.E.128 R108, desc[UR6][R24.64] ;  /* 0x00000006186c0980 */ /* 0x000f66000c101d00 */
[----:B------:R-:W-:-:S04]  /*0b10*/  @P1 IMAD.WIDE.U32 R26, R0, 0x10, R26 ;  /* 0x00000010001a1825 */ /* 0x000fc800078e001a */
[C---:B----4-:R-:W-:Y:S01]  /*0b20*/  @P1 IMAD.WIDE.U32 R28, R0.reuse, 0x10, R28 ;  /* 0x00000010001c1825 */ /* 0x050fe200078e001c */
[----:B------:R-:W5:Y:S03]  /*0b30*/  @P1 LDG.E.128 R52, desc[UR6][R26.64] ;  /* 0x000000061a341981 */ /* 0x000f66000c1e1d00 */
[C---:B-1----:R-:W-:Y:S01]  /*0b40*/  @P1 IMAD.WIDE.U32 R30, R0.reuse, 0x10, R30 ;  /* 0x00000010001e1825 */ /* 0x042fe200078e001e */
[----:B------:R-:W-:Y:S01]  /*0b50*/  @P1 IADD3 R0, PT, PT, R0, 0x20, RZ ;  /* 0x0000002000001810 */ /* 0x000fe20007ffe0ff */
[----:B------:R-:W5:Y:S04]  /*0b60*/  @P1 LDG.E.128 R56, desc[UR6][R28.64] ;  /* 0x000000061c381981 */ /* 0x000f68000c1e1d00 */
[C---:B------:R-:W-:Y:S01]  /*0b70*/  @P2 IMAD.WIDE.U32 R32, R0.reuse, 0x10, R32 ;  /* 0x0000001000202825 */ /* 0x040fe200078e0020 */
[----:B------:R-:W5:Y:S03]  /*0b80*/  @P1 LD.E.128 R104, desc[UR6][R30.64] ;  /* 0x000000061e681980 */ /* 0x000f66000c101d00 */
[C---:B------:R-:W-:Y:S01]  /*0b90*/  @P2 IMAD.WIDE.U32 R34, R0.reuse, 0x10, R34 ;  /* 0x0000001000222825 */ /* 0x040fe200078e0022 */
[----:B------:R-:W5:Y:S03]  /*0ba0*/  @P2 LDG.E.128 R60, desc[UR6][R32.64] ;  /* 0x00000006203c2981 */ /* 0x000f66000c1e1d00 */
[C---:B------:R-:W-:Y:S01]  /*0bb0*/  @P2 IMAD.WIDE.U32 R4, R0.reuse, 0x10, R76 ;  /* 0x0000001000042825 */ /* 0x040fe200078e004c */
[----:B------:R-:W5:Y:S03]  /*0bc0*/  @P2 LDG.E.128 R64, desc[UR6][R34.64] ;  /* 0x0000000622402981 */ /* 0x000f66000c1e1d00 */
[----:B------:R-:W-:Y:S01]  /*0bd0*/  @P2 VIADD R0, R0, 0x20 ;  /* 0x0000002000002836 */ /* 0x000fe20000000000 */
[----:B------:R-:W5:Y:S03]  /*0be0*/  @P2 LD.E.128 R100, desc[UR6][R4.64] ;  /* 0x0000000604642980 */ /* 0x000f66000c101d00 */
[----:B--2---:R-:W-:-:S04]  /*0bf0*/  @P3 IMAD.WIDE.U32 R2, R0, 0x10, R80 ;  /* 0x0000001000023825 */ /* 0x004fc800078e0050 */
[C---:B------:R-:W-:Y:S01]  /*0c00*/  @P3 IMAD.WIDE.U32 R6, R0.reuse, 0x10, R84 ;  /* 0x0000001000063825 */ /* 0x040fe200078e0054 */
[----:B------:R-:W5:Y:S04]  /*0c10*/  @P3 LDG.E.128 R68, desc[UR6][R2.64] ;  /* 0x0000000602443981 */ /* 0x000f68000c1e1d00 */
[----:B------:R-:W5:Y:S01]  /*0c20*/  @P3 LDG.E.128 R72, desc[UR6][R6.64] ;  /* 0x0000000606483981 */ /* 0x000f62000c1e1d00 */
[C---:B------:R-:W-:Y:S01]  /*0c30*/  @P3 IMAD.WIDE.U32 R88, R0.reuse, 0x10, R88 ;  /* 0x0000001000583825 */ /* 0x040fe200078e0058 */
[----:B------:R-:W-:Y:S02]  /*0c40*/  CS2R R76, SRZ ;  /* 0x00000000004c7805 */ /* 0x000fe4000001ff00 */
[----:B------:R-:W-:Y:S02]  /*0c50*/  CS2R R80, SRZ ;  /* 0x0000000000507805 */ /* 0x000fe4000001ff00 */
[----:B------:R-:W-:Y:S01]  /*0c60*/  CS2R R84, SRZ ;  /* 0x0000000000547805 */ /* 0x000fe2000001ff00 */
[----:B------:R-:W-:Y:S01]  /*0c70*/  IMAD.MOV.U32 R78, RZ, RZ, RZ ;  /* 0x000000ffff4e7224 */ /* 0x000fe200078e00ff */
[----:B------:R0:W5:Y:S01]  /*0c80*/  @P3 LD.E.128 R96, desc[UR6][R88.64] ;  /* 0x0000000658603980 */ /* 0x000162000c101d00 */
[----:B------:R-:W-:Y:S01]  /*0c90*/  IMAD.MOV.U32 R86, RZ, RZ, RZ ;  /* 0x000000ffff567224 */ /* 0x000fe200078e00ff */
[----:B------:R-:W-:Y:S01]  /*0ca0*/  MOV R94, RZ ;  /* 0x000000ff005e7202 */ /* 0x000fe20000000f00 */
[----:B------:R-:W-:Y:S01]  /*0cb0*/  IMAD.MOV.U32 R90, RZ, RZ, RZ ;  /* 0x000000ffff5a7224 */ /* 0x000fe200078e00ff */
[----:B------:R-:W-:Y:S01]  /*0cc0*/  CS2R R92, SRZ ;  /* 0x00000000005c7805 */ /* 0x000fe2000001ff00 */
[----:B------:R-:W-:Y:S01]  /*0cd0*/  @P5 IMAD.MOV.U32 R95, RZ, RZ, RZ ;  /* 0x000000ffff5f5224 */ /* 0x000fe200078e00ff */
[----:B------:R-:W-:Y:S01]  /*0ce0*/  @P1 MOV R87, RZ ;  /* 0x000000ff00571202 */ /* 0x000fe20000000f00 */
[----:B------:R-:W-:Y:S01]  /*0cf0*/  @P0 IMAD.MOV.U32 R91, RZ, RZ, RZ ;  /* 0x000000ffff5b0224 */ /* 0x000fe200078e00ff */
[----:B------:R-:W-:Y:S01]  /*0d00*/  @P3 IADD3 R0, PT, PT, R0, 0x20, RZ ;  /* 0x0000002000003810 */ /* 0x000fe20007ffe0ff */
[----:B------:R-:W-:Y:S01]  /*0d10*/  @P2 IMAD.MOV.U32 R83, RZ, RZ, RZ ;  /* 0x000000ffff532224 */ /* 0x000fe200078e00ff */
[----:B0-----:R-:W-:Y:S01]  /*0d20*/  CS2R R88, SRZ ;  /* 0x0000000000587805 */ /* 0x001fe2000001ff00 */
[----:B------:R-:W-:Y:S01]  /*0d30*/  @P3 IMAD.MOV.U32 R79, RZ, RZ, RZ ;  /* 0x000000ffff4f3224 */ /* 0x000fe200078e00ff */
        /* <DEDUP_REMOVED lines=21> */
[----:B------:R-:W-:Y:S01]  /*0e90*/  CS2R R92, SRZ ;  /* 0x00000000005c7805 */ /* 0x000fe2000001ff00 */
[----:B------:R-:W-:Y:S06]  /*0ea0*/  BRA `(.L_x_3510) ;  /* 0x0000000800bc7947 */ /* 0x000fec0003800000 */
.L_x_3508:
        /* <DEDUP_REMOVED lines=68> */
[C---:B0-----:R-:W-:Y:S01]  /*12f0*/  @P3 IMAD.WIDE.U32 R4, R0.reuse, 0x10, R4 ;  /* 0x0000001000043825 */ /* 0x041fe200078e0004 */
[----:B------:R1:W5:Y:S03]  /*1300*/  @P3 LDG.E.128 R68, desc[UR6][R126.64] ;  /* 0x000000067e443981 */ /* 0x000366000c1e1d00 */
[C---:B--2---:R-:W-:Y:S01]  /*1310*/  @P3 IMAD.WIDE.U32 R2, R0.reuse, 0x10, R2 ;  /* 0x0000001000023825 */ /* 0x044fe200078e0002 */
[----:B------:R1:W5:Y:S03]  /*1320*/  @P3 LD.E.128 R76, desc[UR6][R4.64] ;  /* 0x00000006044c3980 */ /* 0x000366000c101d00 */
[----:B------:R-:W-:Y:S01]  /*1330*/  @P3 IMAD.WIDE.U32 R6, R0, 0x10, R6 ;  /* 0x0000001000063825 */ /* 0x000fe200078e0006 */
        /* <DEDUP_REMOVED lines=18> */
.L_x_3511:
        /* <DEDUP_REMOVED lines=14> */
[----:B------:R-:W5:Y:S06]  /*1540*/  @P5 LDG.E.128 R36, desc[UR6][R8.64] ;  /* 0x0000000608245981 */ /* 0x000f6c000c1e1d00 */
[----:B------:R-:W1:Y:S01]  /*1550*/  LDC.64 R32, c[0x0][0x3d0] ;  /* 0x0000f400ff207b82 */ /* 0x000e620000000a00 */
[C---:B--2---:R-:W-:Y:S01]  /*1560*/  @P5 IMAD.WIDE.U32 R10, R0.reuse, 0x10, R4 ;  /* 0x00000010000a5825 */ /* 0x044fe200078e0004 */
[----:B------:R-:W-:Y:S01]  /*1570*/  @P5 LOP3.LUT R0, R0, 0x20, RZ, 0xfc, !PT ;  /* 0x0000002000005812 */ /* 0x000fe200078efcff */
[----:B------:R-:W5:Y:S05]  /*1580*/  @P5 LDG.E.128 R40, desc[UR6][R24.64] ;  /* 0x0000000618285981 */ /* 0x000f6a000c1e1d00 */
[----:B------:R-:W2:Y:S01]  /*1590*/  LDC.64 R96, c[0x0][0x3d8] ;  /* 0x0000f600ff607b82 */ /* 0x000ea20000000a00 */
[C---:B---3--:R-:W-:Y:S01]  /*15a0*/  @P0 IMAD.WIDE.U32 R26, R0.reuse, 0x10, R26 ;  /* 0x00000010001a0825 */ /* 0x048fe200078e001a */
[----:B------:R-:W5:Y:S06]  /*15b0*/  @P5 LD.E.128 R92, desc[UR6][R10.64] ;  /* 0x000000060a5c5980 */ /* 0x000f6c000c101d00 */
[----:B------:R-:W3:Y:S01]  /*15c0*/  LDC.64 R100, c[0x0][0x3d0] ;  /* 0x0000f400ff647b82 */ /* 0x000ee20000000a00 */
[----:B0-----:R-:W-:Y:S01]  /*15d0*/  @P0 IMAD.WIDE.U32 R30, R0, 0x10, R30 ;  /* 0x00000010001e0825 */ /* 0x001fe200078e001e */
[----:B------:R-:W5:Y:S06]  /*15e0*/  @P0 LDG.E.128 R44, desc[UR6][R26.64] ;  /* 0x000000061a2c0981 */ /* 0x000f6c000c1e1d00 */
[----:B------:R-:W0:Y:S01]  /*15f0*/  LDC.64 R108, c[0x0][0x3d8] ;  /* 0x0000f600ff6c7b82 */ /* 0x000e220000000a00 */
[----:B------:R-:W5:Y:S07]  /*1600*/  @P0 LDG.E.128 R48, desc[UR6][R30.64] ;  /* 0x000000061e300981 */ /* 0x000f6e000c1e1d00 */
[----:B------:R-:W4:Y:S08]  /*1610*/  LDC.64 R140, c[0x0][0x3d8] ;  /* 0x0000f600ff8c7b82 */ /* 0x000f300000000a00 */
[----:B------:R-:W4:Y:S01]  /*1620*/  LDC.64 R136, c[0x0][0x3d0] ;  /* 0x0000f400ff887b82 */ /* 0x000f220000000a00 */
[----:B------:R-:W-:Y:S01]  /*1630*/  HFMA2 R102, -RZ, RZ, 0, 0 ;  /* 0x00000000ff667431 */ /* 0x000fe200000001ff */
[----:B------:R-:W-:-:S06]  /*1640*/  @P5 LOP3.LUT R18, R18, 0x200, RZ, 0xfc, !PT ;  /* 0x0000020012125812 */ /* 0x000fcc00078efcff */
[----:B------:R-:W1:Y:S08]  /*1650*/  @P0 LDC.64 R28, c[0x0][0x438] ;  /* 0x00010e00ff1c0b82 */ /* 0x000e700000000a00 */
[----:B------:R-:W2:Y:S08]  /*1660*/  @P1 LDC.64 R34, c[0x0][0x438] ;  /* 0x00010e00ff221b82 */ /* 0x000eb00000000a00 */
[----:B------:R-:W0:Y:S08]  /*1670*/  @P2 LDC.64 R104, c[0x0][0x438] ;  /* 0x00010e00ff682b82 */ /* 0x000e300000000a00 */
[----:B------:R-:W4:Y:S01]  /*1680*/  LDC.64 R2, c[0x0][0x3d0] ;  /* 0x0000f400ff027b82 */ /* 0x000f220000000a00 */
[----:B-1----:R-:W-:-:S04]  /*1690*/  @P0 IMAD.WIDE.U32 R28, R0, 0x10, R28 ;  /* 0x00000010001c0825 */ /* 0x002fc800078e001c */
[----:B------:R-:W-:Y:S01]  /*16a0*/  @P0 VIADD R0, R0, 0x20 ;  /* 0x0000002000000836 */ /* 0x000fe20000000000 */
[----:B------:R-:W5:Y:S02]  /*16b0*/  @P0 LD.E.128 R88, desc[UR6][R28.64] ;  /* 0x000000061c580980 */ /* 0x000f64000c101d00 */
[----:B------:R-:W1:Y:S01]  /*16c0*/  LDC.64 R6, c[0x0][0x3d8] ;  /* 0x0000f600ff067b82 */ /* 0x000e620000000a00 */
[----:B------:R-:W-:-:S04]  /*16d0*/  @P1 IMAD.WIDE.U32 R32, R0, 0x10, R32 ;  /* 0x0000001000201825 */ /* 0x000fc800078e0020 */
[C---:B--2---:R-:W-:Y:S01]  /*16e0*/  @P1 IMAD.WIDE.U32 R34, R0.reuse, 0x10, R34 ;  /* 0x0000001000221825 */ /* 0x044fe200078e0022 */
[----:B------:R-:W5:Y:S02]  /*16f0*/  @P1 LDG.E.128 R52, desc[UR6][R32.64] ;  /* 0x0000000620341981 */ /* 0x000f64000c1e1d00 */
[----:B------:R-:W2:Y:S01]  /*1700*/  @P3 LDC.64 R4, c[0x0][0x438] ;  /* 0x00010e00ff043b82 */ /* 0x000ea20000000a00 */
[C---:B------:R-:W-:Y:S01]  /*1710*/  @P1 IMAD.WIDE.U32 R96, R0.reuse, 0x10, R96 ;  /* 0x0000001000601825 */ /* 0x040fe200078e0060 */
[----:B------:R-:W5:Y:S03]  /*1720*/  @P1 LD.E.128 R84, desc[UR6][R34.64] ;  /* 0x0000000622541980 */ /* 0x000f66000c101d00 */
[----:B------:R-:W-:Y:S01]  /*1730*/  @P1 VIADD R0, R0, 0x20 ;  /* 0x0000002000001836 */ /* 0x000fe20000000000 */
[----:B------:R1:W5:Y:S02]  /*1740*/  @P1 LDG.E.128 R56, desc[UR6][R96.64] ;  /* 0x0000000660381981 */ /* 0x000364000c1e1d00 */
[----:B------:R-:W1:Y:S01]  /*1750*/  @P4 LDC.64 R138, c[0x0][0x438] ;  /* 0x00010e00ff8a4b82 */ /* 0x000e620000000a00 */
[----:B---3--:R-:W-:-:S04]  /*1760*/  @P2 IMAD.WIDE.U32 R100, R0, 0x10, R100 ;  /* 0x0000001000642825 */ /* 0x008fc800078e0064 */
[C---:B0-----:R-:W-:Y:S01]  /*1770*/  @P2 IMAD.WIDE.U32 R104, R0.reuse, 0x10, R104 ;  /* 0x0000001000682825 */ /* 0x041fe200078e0068 */
[----:B------:R0:W5:Y:S03]  /*1780*/  @P2 LDG.E.128 R60, desc[UR6][R100.64] ;  /* 0x00000006643c2981 */ /* 0x000166000c1e1d00 */
[C---:B------:R-:W-:Y:S01]  /*1790*/  @P2 IMAD.WIDE.U32 R108, R0.reuse, 0x10, R108 ;  /* 0x00000010006c2825 */ /* 0x040fe200078e006c */
[----:B------:R-:W-:Y:S01]  /*17a0*/  @P2 IADD3 R0, PT, PT, R0, 0x20, RZ ;  /* 0x0000002000002810 */ /* 0x000fe20007ffe0ff */
[----:B------:R3:W5:Y:S04]  /*17b0*/  @P2 LD.E.128 R80, desc[UR6][R104.64] ;  /* 0x0000000668502980 */ /* 0x000768000c101d00 */
[C---:B----4-:R-:W-:Y:S01]  /*17c0*/  @P3 IMAD.WIDE.U32 R112, R0.reuse, 0x10, R2 ;  /* 0x0000001000703825 */ /* 0x050fe200078e0002 */
[----:B------:R4:W5:Y:S03]  /*17d0*/  @P2 LDG.E.128 R64, desc[UR6][R108.64] ;  /* 0x000000066c402981 */ /* 0x000966000c1e1d00 */
[C---:B--2---:R-:W-:Y:S01]  /*17e0*/  @P3 IMAD.WIDE.U32 R132, R0.reuse, 0x10, R4 ;  /* 0x0000001000843825 */ /* 0x044fe200078e0004 */
[----:B------:R2:W5:Y:S03]  /*17f0*/  @P3 LDG.E.128 R68, desc[UR6][R112.64] ;  /* 0x0000000670443981 */ /* 0x000566000c1e1d00 */
[C---:B-1----:R-:W-:Y:S01]  /*1800*/  @P3 IMAD.WIDE.U32 R134, R0.reuse, 0x10, R6 ;  /* 0x0000001000863825 */ /* 0x042fe200078e0006 */
[----:B------:R1:W5:Y:S03]  /*1810*/  @P3 LD.E.128 R76, desc[UR6][R132.64] ;  /* 0x00000006844c3980 */ /* 0x000366000c101d00 */
[----:B------:R-:W-:Y:S01]  /*1820*/  @P3 VIADD R0, R0, 0x20 ;  /* 0x0000002000003836 */ /* 0x000fe20000000000 */
[----:B------:R1:W5:Y:S03]  /*1830*/  @P3 LDG.E.128 R72, desc[UR6][R134.64] ;  /* 0x0000000686483981 */ /* 0x000366000c1e1d00 */
[----:B------:R-:W-:-:S04]  /*1840*/  @P4 IMAD.WIDE.U32 R6, R0, 0x10, R140 ;  /* 0x0000001000064825 */ /* 0x000fc800078e008c */
[C---:B------:R-:W-:Y:S01]  /*1850*/  @P4 IMAD.WIDE.U32 R2, R0.reuse, 0x10, R136 ;  /* 0x0000001000024825 */ /* 0x040fe200078e0088 */
[----:B------:R1:W5:Y:S03]  /*1860*/  @P4 LDG.E.128 R116, desc[UR6][R6.64] ;  /* 0x0000000606744981 */ /* 0x000366000c1e1d00 */
[----:B------:R-:W-:Y:S01]  /*1870*/  @P4 IMAD.WIDE.U32 R4, R0, 0x10, R138 ;  /* 0x0000001000044825 */ /* 0x000fe200078e008a */
[----:B------:R1:W5:Y:S04]  /*1880*/  @P4 LDG.E.128 R120, desc[UR6][R2.64] ;  /* 0x0000000602784981 */ /* 0x000368000c1e1d00 */
[----:B------:R1:W5:Y:S01]  /*1890*/  @P4 LD.E.128 R124, desc[UR6][R4.64] ;  /* 0x00000006047c4980 */ /* 0x000362000c101d00 */
[----:B------:R-:W-:Y:S01]  /*18a0*/  IMAD.MOV.U32 R98, RZ, RZ, RZ ;  /* 0x000000ffff627224 */ /* 0x000fe200078e00ff */
[----:B------:R-:W-:-:S02]  /*18b0*/  CS2R R96, SRZ ;  /* 0x0000000000607805 */ /* 0x000fc4000001ff00 */
[----:B0-----:R-:W-:Y:S01]  /*18c0*/  CS2R R100, SRZ ;  /* 0x0000000000647805 */ /* 0x001fe2000001ff00 */
[----:B------:R-:W-:Y:S01]  /*18d0*/  IMAD.MOV.U32 R106, RZ, RZ, RZ ;  /* 0x000000ffff6a7224 */ /* 0x000fe200078e00ff */
[----:B---3--:R-:W-:Y:S01]  /*18e0*/  CS2R R104, SRZ ;  /* 0x0000000000687805 */ /* 0x008fe2000001ff00 */
[----:B------:R-:W-:Y:S01]  /*18f0*/  IMAD.MOV.U32 R110, RZ, RZ, RZ ;  /* 0x000000ffff6e7224 */ /* 0x000fe200078e00ff */
[----:B----4-:R-:W-:Y:S02]  /*1900*/  CS2R R108, SRZ ;  /* 0x00000000006c7805 */ /* 0x010fe4000001ff00 */
[----:B------:R-:W-:Y:S02]  /*1910*/  MOV R114, RZ ;  /* 0x000000ff00727202 */ /* 0x000fe40000000f00 */
[----:B--2---:R-:W-:Y:S01]  /*1920*/  CS2R R112, SRZ ;  /* 0x0000000000707805 */ /* 0x004fe2000001ff00 */
[----:B------:R-:W-:Y:S01]  /*1930*/  @P5 IMAD.MOV.U32 R115, RZ, RZ, RZ ;  /* 0x000000ffff735224 */ /* 0x000fe200078e00ff */
[----:B------:R-:W-:Y:S01]  /*1940*/  @P1 MOV R107, RZ ;  /* 0x000000ff006b1202 */ /* 0x000fe20000000f00 */
[----:B------:R-:W-:Y:S01]  /*1950*/  @P0 IMAD.MOV.U32 R111, RZ, RZ, RZ ;  /* 0x000000ffff6f0224 */ /* 0x000fe200078e00ff */
[----:B------:R-:W-:Y:S01]  /*1960*/  @P4 CS2R R130, SRZ ;  /* 0x0000000000824805 */ /* 0x000fe2000001ff00 */
[----:B------:R-:W-:Y:S01]  /*1970*/  @P2 IMAD.MOV.U32 R103, RZ, RZ, RZ ;  /* 0x000000ffff672224 */ /* 0x000fe200078e00ff */
[----:B------:R-:W-:Y:S01]  /*1980*/  @P4 CS2R R128, SRZ ;  /* 0x0000000000804805 */ /* 0x000fe2000001ff00 */
[----:B-1----:R-:W-:-:S07]  /*1990*/  @P3 IMAD.MOV.U32 R99, RZ, RZ, RZ ;  /* 0x000000ffff633224 */ /* 0x002fce00078e00ff */
.L_x_3510:
[----:B------:R-:W-:Y:S05]  /*19a0*/  BSYNC.RECONVERGENT B0 ;  /* 0x0000000000007941 */ /* 0x000fea0003800200 */
.L_x_3507:
[----:B------:R-:W0:Y:S02]  /*19b0*/  LDCU UR4, c[0x0][0x384] ;  /* 0x00007080ff0477ac */ /* 0x000e240008000800 */
[----:B0-----:R-:W-:-:S13]  /*19c0*/  ISETP.GE.AND P0, PT, R20, UR4, PT ;  /* 0x0000000414007c0c */ /* 0x001fda000bf06270 */
[----:B------:R-:W-:Y:S05]  /*19d0*/  @P0 EXIT ;  /* 0x000000000000094d */ /* 0x000fea0003800000 */
[----:B------:R-:W0:Y:S01]  /*19e0*/  LDC R0, c[0x0][0x360] ;  /* 0x0000d800ff007b82 */ /* 0x000e220000000800 */
[----:B------:R-:W-:Y:S01]  /*19f0*/  IMAD.HI.U32 R3, R19, -0x2daee0ad, RZ ;  /* 0xd2511f5313037827 */ /* 0x000fe200078e00ff */
[----:B-----5:R-:W-:-:S03]  /*1a00*/  IADD3 R4, PT, PT, R182, -0x61c88647, RZ ;  /* 0x9e3779b9b6047810 */ /* 0x020fc60007ffe0ff */
[----:B------:R-:W-:Y:S01]  /*1a10*/  HFMA2 R11, -RZ, RZ, 0, 0 ;  /* 0x00000000ff0b7431 */ /* 0x000fe200000001ff */
[----:B------:R-:W-:Y:S01]  /*1a20*/  LOP3.LUT R14, R14, 0x3, RZ, 0xc0, !PT ;  /* 0x000000030e0e7812 */ /* 0x000fe200078ec0ff */
[----:B------:R-:W-:Y:S01]  /*1a30*/  IMAD R7, R19, -0x2daee0ad, RZ ;  /* 0xd2511f5313077824 */ /* 0x000fe200078e02ff */
[----:B------:R-:W-:Y:S01]  /*1a40*/  LOP3.LUT R3, R3, R183, RZ, 0x3c, !PT ;  /* 0x000000b703037212 */ /* 0x000fe200078e3cff */
[C---:B------:R-:W-:Y:S01]  /*1a50*/  VIADD R8, R183.reuse, 0xbb67ae85 ;  /* 0xbb67ae85b7087836 */ /* 0x040fe20000000000 */
[----:B------:R-:W1:Y:S01]  /*1a60*/  LDCU UR12, c[0x0][0x388] ;  /* 0x00007100ff0c77ac */ /* 0x000e620008000800 */
[----:B------:R-:W-:Y:S02]  /*1a70*/  VIADD R9, R183, 0x646e171e ;  /* 0x646e171eb7097836 */ /* 0x000fe40000000000 */
[C---:B------:R-:W-:Y:S01]  /*1a80*/  IMAD.HI.U32 R2, R3.reuse, -0x326172a9, RZ ;  /* 0xcd9e8d5703027827 */ /* 0x040fe200078e00ff */
[----:B------:R-:W2:Y:S03]  /*1a90*/  LDCU.U8 UR10, c[0x0][0x410] ;  /* 0x00008200ff0a77ac */ /* 0x000ea60008000000 */
[----:B------:R-:W-:Y:S01]  /*1aa0*/  IMAD R3, R3, -0x326172a9, RZ ;  /* 0xcd9e8d5703037824 */ /* 0x000fe200078e02ff */
[----:B------:R-:W3:Y:S01]  /*1ab0*/  LDCU UR11, c[0x0][0x448] ;  /* 0x00008900ff0b77ac */ /* 0x000ee20008000800 */
[----:B------:R-:W4:Y:S01]  /*1ac0*/  LDCU.64 UR8, c[0x0][0x3a0] ;  /* 0x00007400ff0877ac */ /* 0x000f220008000a00 */
[----:B0-----:R-:W-:Y:S01]  /*1ad0*/  IMAD R17, R0, UR5, R17 ;  /* 0x0000000500117c24 */ /* 0x001fe2000f8e0211 */
[----:B------:R-:W0:Y:S03]  /*1ae0*/  LDCU.64 UR4, c[0x0][0x398] ;  /* 0x00007300ff0477ac */ /* 0x000e260008000a00 */
[----:B------:R-:W-:-:S04]  /*1af0*/  IMAD.HI.U32 R0, R17, -0x326172a9, RZ ;  /* 0xcd9e8d5711007827 */ /* 0x000fc800078e00ff */
[----:B------:R-:W-:Y:S01]  /*1b00*/  IMAD R5, R17, -0x326172a9, RZ ;  /* 0xcd9e8d5711057824 */ /* 0x000fe200078e02ff */
[----:B------:R-:W-:-:S04]  /*1b10*/  LOP3.LUT R0, R13, R0, R182, 0x96, !PT ;  /* 0x000000000d007212 */ /* 0x000fc800078e96b6 */
[----:B------:R-:W-:Y:S01]  /*1b20*/  LOP3.LUT R2, R4, R5, R2, 0x96, !PT ;  /* 0x0000000504027212 */ /* 0x000fe200078e9602 */
[----:B------:R-:W-:Y:S01]  /*1b30*/  IMAD.HI.U32 R6, R0, -0x2daee0ad, RZ ;  /* 0xd2511f5300067827 */ /* 0x000fe200078e00ff */
[----:B------:R-:W-:-:S03]  /*1b40*/  IADD3 R4, PT, PT, R182, 0x3c6ef372, RZ ;  /* 0x3c6ef372b6047810 */ /* 0x000fc60007ffe0ff */
[----:B------:R-:W-:Y:S01]  /*1b50*/  IMAD.HI.U32 R5, R2, -0x2daee0ad, RZ ;  /* 0xd2511f5302057827 */ /* 0x000fe200078e00ff */
[----:B------:R-:W-:-:S03]  /*1b60*/  LOP3.LUT R6, R8, R7, R6, 0x96, !PT ;  /* 0x0000000708067212 */ /* 0x000fc600078e9606 */
[----:B------:R-:W-:Y:S02]  /*1b70*/  IMAD R8, R0, -0x2daee0ad, RZ ;  /* 0xd2511f5300087824 */ /* 0x000fe400078e02ff */
[----:B------:R-:W-:Y:S02]  /*1b80*/  VIADD R7, R183, 0x76cf5d0a ;  /* 0x76cf5d0ab7077836 */ /* 0x000fe40000000000 */
[----:B------:R-:W-:-:S03]  /*1b90*/  IMAD.HI.U32 R0, R6, -0x326172a9, RZ ;  /* 0xcd9e8d5706007827 */ /* 0x000fc600078e00ff */
[----:B------:R-:W-:Y:S01]  /*1ba0*/  LOP3.LUT R5, R7, R8, R5, 0x96, !PT ;  /* 0x0000000807057212 */ /* 0x000fe200078e9605 */
[----:B------:R-:W-:Y:S01]  /*1bb0*/  IMAD R7, R2, -0x2daee0ad, RZ ;  /* 0xd2511f5302077824 */ /* 0x000fe200078e02ff */
[----:B------:R-:W-:Y:S01]  /*1bc0*/  LOP3.LUT R0, R4, R3, R0, 0x96, !PT ;  /* 0x0000000304007212 */ /* 0x000fe200078e9600 */
[----:B------:R-:W-:Y:S02]  /*1bd0*/  VIADD R4, R182, 0xdaa66d2b ;  /* 0xdaa66d2bb6047836 */ /* 0x000fe40000000000 */
[----:B------:R-:W-:Y:S02]  /*1be0*/  IMAD R6, R6, -0x326172a9, RZ ;  /* 0xcd9e8d5706067824 */ /* 0x000fe400078e02ff */
[----:B------:R-:W-:-:S04]  /*1bf0*/  IMAD.HI.U32 R3, R5, -0x326172a9, RZ ;  /* 0xcd9e8d5705037827 */ /* 0x000fc800078e00ff */
[----:B------:R-:W-:Y:S01]  /*1c00*/  IMAD.HI.U32 R2, R0, -0x2daee0ad, RZ ;  /* 0xd2511f5300027827 */ /* 0x000fe200078e00ff */
[----:B------:R-:W-:-:S03]  /*1c10*/  LOP3.LUT R3, R4, R6, R3, 0x96, !PT ;  /* 0x0000000604037212 */ /* 0x000fc600078e9603 */
[----:B------:R-:W-:Y:S02]  /*1c20*/  VIADD R8, R183, 0x32370b8f ;  /* 0x32370b8fb7087836 */ /* 0x000fe40000000000 */
[----:B------:R-:W-:-:S03]  /*1c30*/  IMAD.HI.U32 R6, R3, -0x2daee0ad, RZ ;  /* 0xd2511f5303067827 */ /* 0x000fc600078e00ff */
[----:B------:R-:W-:Y:S01]  /*1c40*/  LOP3.LUT R2, R8, R7, R2, 0x96, !PT ;  /* 0x0000000708027212 */ /* 0x000fe200078e9602 */
[----:B------:R-:W-:Y:S01]  /*1c50*/  IMAD R7, R0, -0x2daee0ad, RZ ;  /* 0xd2511f5300077824 */ /* 0x000fe200078e02ff */
[----:B------:R-:W-:Y:S01]  /*1c60*/  IADD3 R8, PT, PT, R183, -0x126145ec, RZ ;  /* 0xed9eba14b7087810 */ /* 0x000fe20007ffe0ff */
[----:B------:R-:W-:Y:S02]  /*1c70*/  IMAD R5, R5, -0x326172a9, RZ ;  /* 0xcd9e8d5705057824 */ /* 0x000fe400078e02ff */
[----:B------:R-:W-:Y:S01]  /*1c80*/  IMAD.HI.U32 R0, R2, -0x326172a9, RZ ;  /* 0xcd9e8d5702007827 */ /* 0x000fe200078e00ff */
[----:B------:R-:W-:Y:S02]  /*1c90*/  LOP3.LUT R6, R8, R7, R6, 0x96, !PT ;  /* 0x0000000708067212 */ /* 0x000fe400078e9606 */
[----:B------:R-:W-:Y:S01]  /*1ca0*/  IADD3 R7, PT, PT, R183, -0x56f99767, RZ ;  /* 0xa9066899b7077810 */ /* 0x000fe20007ffe0ff */
[----:B------:R-:W-:Y:S02]  /*1cb0*/  VIADD R4, R182, 0x78dde6e4 ;  /* 0x78dde6e4b6047836 */ /* 0x000fe40000000000 */
[----:B------:R-:W-:-:S03]  /*1cc0*/  IMAD R8, R3, -0x2daee0ad, RZ ;  /* 0xd2511f5303087824 */ /* 0x000fc600078e02ff */
[----:B------:R-:W-:Y:S01]  /*1cd0*/  LOP3.LUT R0, R4, R5, R0, 0x96, !PT ;  /* 0x0000000504007212 */ /* 0x000fe200078e9600 */
[----:B------:R-:W-:Y:S02]  /*1ce0*/  IMAD R5, R2, -0x326172a9, RZ ;  /* 0xcd9e8d5702057824 */ /* 0x000fe400078e02ff */
[----:B------:R-:W-:Y:S02]  /*1cf0*/  VIADD R4, R182, 0x1715609d ;  /* 0x1715609db6047836 */ /* 0x000fe40000000000 */
[----:B------:R-:W-:-:S04]  /*1d00*/  IMAD.HI.U32 R2, R6, -0x326172a9, RZ ;  /* 0xcd9e8d5706027827 */ /* 0x000fc800078e00ff */
[----:B------:R-:W-:Y:S01]  /*1d10*/  IMAD.HI.U32 R3, R0, -0x2daee0ad, RZ ;  /* 0xd2511f5300037827 */ /* 0x000fe200078e00ff */
[----:B------:R-:W-:-:S03]  /*1d20*/  LOP3.LUT R2, R4, R5, R2, 0x96, !PT ;  /* 0x0000000504027212 */ /* 0x000fc600078e9602 */
[----:B------:R-:W-:Y:S01]  /*1d30*/  IMAD R5, R6, -0x326172a9, RZ ;  /* 0xcd9e8d5706057824 */ /* 0x000fe200078e02ff */
[----:B------:R-:W-:Y:S01]  /*1d40*/  LOP3.LUT R3, R7, R8, R3, 0x96, !PT ;  /* 0x0000000807037212 */ /* 0x000fe200078e9603 */
[----:B------:R-:W-:Y:S02]  /*1d50*/  IMAD R8, R0, -0x2daee0ad, RZ ;  /* 0xd2511f5300087824 */ /* 0x000fe400078e02ff */
[----:B------:R-:W-:-:S04]  /*1d60*/  IMAD.HI.U32 R7, R2, -0x2daee0ad, RZ ;  /* 0xd2511f5302077827 */ /* 0x000fc800078e00ff */
[----:B------:R-:W-:Y:S01]  /*1d70*/  IMAD.HI.U32 R0, R3, -0x326172a9, RZ ;  /* 0xcd9e8d5703007827 */ /* 0x000fe200078e00ff */
[----:B------:R-:W-:-:S03]  /*1d80*/  LOP3.LUT R7, R9, R8, R7, 0x96, !PT ;  /* 0x0000000809077212 */ /* 0x000fc600078e9607 */
[----:B------:R-:W-:Y:S02]  /*1d90*/  VIADD R4, R182, 0xb54cda56 ;  /* 0xb54cda56b6047836 */ /* 0x000fe40000000000 */
[----:B------:R-:W-:Y:S02]  /*1da0*/  IMAD R6, R2, -0x2daee0ad, RZ ;  /* 0xd2511f5302067824 */ /* 0x000fe400078e02ff */
[----:B------:R-:W-:Y:S01]  /*1db0*/  IMAD R3, R3, -0x326172a9, RZ ;  /* 0xcd9e8d5703037824 */ /* 0x000fe200078e02ff */
[----:B------:R-:W-:Y:S01]  /*1dc0*/  LOP3.LUT R0, R4, R5, R0, 0x96, !PT ;  /* 0x0000000504007212 */ /* 0x000fe200078e9600 */
[----:B------:R-:W-:Y:S01]  /*1dd0*/  IMAD.HI.U32 R2, R7, -0x326172a9, RZ ;  /* 0xcd9e8d5707027827 */ /* 0x000fe200078e00ff */
[----:B------:R-:W-:-:S03]  /*1de0*/  IADD3 R4, PT, PT, R182, 0x5384540f, RZ ;  /* 0x5384540fb6047810 */ /* 0x000fc60007ffe0ff */
[----:B------:R-:W-:Y:S01]  /*1df0*/  IMAD.HI.U32 R5, R0, -0x2daee0ad, RZ ;  /* 0xd2511f5300057827 */ /* 0x000fe200078e00ff */
[----:B------:R-:W-:Y:S02]  /*1e00*/  LOP3.LUT R2, R4, R3, R2, 0x96, !PT ;  /* 0x0000000304027212 */ /* 0x000fe400078e9602 */
[----:B------:R-:W-:Y:S01]  /*1e10*/  IADD3 R3, PT, PT, R182, -0xe443238, RZ ;  /* 0xf1bbcdc8b6037810 */ /* 0x000fe20007ffe0ff */
[----:B------:R-:W-:Y:S02]  /*1e20*/  VIADD R8, R183, 0x1fd5c5a3 ;  /* 0x1fd5c5a3b7087836 */ /* 0x000fe40000000000 */
[----:B------:R-:W-:Y:S02]  /*1e30*/  IMAD R9, R0, -0x2daee0ad, RZ ;  /* 0xd2511f5300097824 */ /* 0x000fe400078e02ff */
[----:B------:R-:W-:Y:S01]  /*1e40*/  IMAD R7, R7, -0x326172a9, RZ ;  /* 0xcd9e8d5707077824 */ /* 0x000fe200078e02ff */
[----:B------:R-:W-:Y:S01]  /*1e50*/  LOP3.LUT R5, R8, R6, R5, 0x96, !PT ;  /* 0x0000000608057212 */ /* 0x000fe200078e9605 */
[----:B------:R-:W-:-:S02]  /*1e60*/  VIADD R6, R183, 0xdb3d7428 ;  /* 0xdb3d7428b7067836 */ /* 0x000fc40000000000 */
[----:B------:R-:W-:-:S04]  /*1e70*/  IMAD.HI.U32 R4, R2, -0x2daee0ad, RZ ;  /* 0xd2511f5302047827 */ /* 0x000fc800078e00ff */
[----:B------:R-:W-:Y:S01]  /*1e80*/  IMAD.HI.U32 R0, R5, -0x326172a9, RZ ;  /* 0xcd9e8d5705007827 */ /* 0x000fe200078e00ff */
[----:B------:R-:W-:-:S03]  /*1e90*/  LOP3.LUT R4, R6, R9, R4, 0x96, !PT ;  /* 0x0000000906047212 */ /* 0x000fc600078e9604 */
[----:B------:R-:W-:Y:S01]  /*1ea0*/  VIADD R6, R182, 0x8ff34781 ;  /* 0x8ff34781b6067836 */ /* 0x000fe20000000000 */
[----:B------:R-:W-:Y:S01]  /*1eb0*/  LOP3.LUT R0, R3, R7, R0, 0x96, !PT ;  /* 0x0000000703007212 */ /* 0x000fe200078e9600 */
[----:B------:R-:W-:Y:S02]  /*1ec0*/  IMAD R2, R2, -0x2daee0ad, RZ ;  /* 0xd2511f5302027824 */ /* 0x000fe400078e02ff */
[----:B------:R-:W-:Y:S02]  /*1ed0*/  IMAD R5, R5, -0x326172a9, RZ ;  /* 0xcd9e8d5705057824 */ /* 0x000fe400078e02ff */
[----:B------:R-:W-:-:S04]  /*1ee0*/  IMAD.HI.U32 R16, R4, -0x326172a9, RZ ;  /* 0xcd9e8d5704107827 */ /* 0x000fc800078e00ff */
[----:B------:R-:W-:Y:S01]  /*1ef0*/  IMAD.HI.U32 R15, R0, -0x2daee0ad, RZ ;  /* 0xd2511f53000f7827 */ /* 0x000fe200078e00ff */
[----:B------:R-:W-:-:S03]  /*1f00*/  LOP3.LUT R16, R6, R5, R16, 0x96, !PT ;  /* 0x0000000506107212 */ /* 0x000fc600078e9610 */
[----:B------:R-:W-:Y:S02]  /*1f10*/  VIADD R3, R183, 0x96a522ad ;  /* 0x96a522adb7037836 */ /* 0x000fe40000000000 */
[----:B------:R-:W-:Y:S02]  /*1f20*/  IMAD R12, R4, -0x326172a9, RZ ;  /* 0xcd9e8d57040c7824 */ /* 0x000fe400078e02ff */
[----:B------:R-:W-:Y:S01]  /*1f30*/  IMAD R184, R0, -0x2daee0ad, RZ ;  /* 0xd2511f5300b87824 */ /* 0x000fe200078e02ff */
[----:B01234-:R-:W-:-:S07]  /*1f40*/  LOP3.LUT R15, R3, R2, R15, 0x96, !PT ;  /* 0x00000002030f7212 */ /* 0x01ffce00078e960f */
.L_x_4274:
        /* <DEDUP_REMOVED lines=40> */
.L_x_3517:
        /* <DEDUP_REMOVED lines=13> */
.L_x_3519:
[----:B------:R-:W-:Y:S05]  /*22a0*/  BSYNC.RECONVERGENT B2 ;  /* 0x0000000000027941 */ /* 0x000fea0003800200 */
.L_x_3518:
        /* <DEDUP_REMOVED lines=20> */
[C---:B------:R-:W-:Y:S01]  /*23f0*/  IADD3 R15, PT, PT, R183.reuse, -0x126145ec, RZ ;  /* 0xed9eba14b70f7810 */ /* 0x040fe20007ffe0ff */
        /* <DEDUP_REMOVED lines=23> */
[----:B------:R-:W-:Y:S02]  /*2570*/  LOP3.LUT R145, R145, R146, R15, 0x96, !PT ;  /* 0x0000009291917212 */ /* 0x000fe400078e960f */
[----:B------:R-:W-:Y:S01]  /*2580*/  IADD3 R15, PT, PT, R182, -0xe443238, RZ ;  /* 0xf1bbcdc8b60f7810 */ /* 0x000fe20007ffe0ff */
[----:B------:R-:W-:-:S05]  /*2590*/  VIADD R27, R183, 0x1fd5c5a3 ;  /* 0x1fd5c5a3b71b7836 */ /* 0x000fca0000000000 */
[----:B------:R-:W-:Y:S01]  /*25a0*/  LOP3.LUT R146, R27, R144, R167, 0x96, !PT ;  /* 0x000000901b927212 */ /* 0x000fe200078e96a7 */
[----:B------:R-:W-:-:S04]  /*25b0*/  IMAD.WIDE.U32 R144, R145, -0x2daee0ad, RZ ;  /* 0xd2511f5391907825 */ /* 0x000fc800078e00ff */
[----:B------:R-:W-:-:S04]  /*25c0*/  IMAD.WIDE.U32 R146, R146, -0x326172a9, RZ ;  /* 0xcd9e8d5792927825 */ /* 0x000fc800078e00ff */
[----:B------:R-:W-:Y:S01]  /*25d0*/  VIADD R27, R183, 0xdb3d7428 ;  /* 0xdb3d7428b71b7836 */ /* 0x000fe20000000000 */
[----:B------:R-:W-:-:S04]  /*25e0*/  LOP3.LUT R14, R15, R14, R147, 0x96, !PT ;  /* 0x0000000e0f0e7212 */ /* 0x000fc800078e9693 */
[----:B------:R-:W-:Y:S01]  /*25f0*/  LOP3.LUT R166, R27, R166, R145, 0x96, !PT ;  /* 0x000000a61ba67212 */ /* 0x000fe200078e9691 */
[----:B------:R-:W-:-:S04]  /*2600*/  IMAD.WIDE.U32 R14, R14, -0x2daee0ad, RZ ;  /* 0xd2511f530e0e7825 */ /* 0x000fc800078e00ff */
[----:B------:R-:W-:Y:S02]  /*2610*/  VIADD R145, R183, 0x96a522ad ;  /* 0x96a522adb7917836 */ /* 0x000fe40000000000 */
[----:B------:R-:W-:-:S03]  /*2620*/  IMAD.WIDE.U32 R166, R166, -0x326172a9, RZ ;  /* 0xcd9e8d57a6a67825 */ /* 0x000fc600078e00ff */
[----:B------:R-:W-:Y:S01]  /*2630*/  LOP3.LUT R15, R145, R144, R15, 0x96, !PT ;  /* 0x00000090910f7212 */ /* 0x000fe200078e960f */
[----:B------:R-:W-:Y:S01]  /*2640*/  VIADD R27, R182, 0x8ff34781 ;  /* 0x8ff34781b61b7836 */ /* 0x000fe20000000000 */
[----:B------:R-:W-:Y:S01]  /*2650*/  MOV R12, R166 ;  /* 0x000000a6000c7202 */ /* 0x000fe20000000f00 */
[----:B------:R-:W-:-:S03]  /*2660*/  IMAD.MOV.U32 R144, RZ, RZ, R14 ;  /* 0x000000ffff907224 */ /* 0x000fc600078e000e */
[----:B------:R-:W-:-:S07]  /*2670*/  LOP3.LUT R16, R27, R146, R167, 0x96, !PT ;  /* 0x000000921b107212 */ /* 0x000fce00078e96a7 */
.L_x_3516:
[----:B------:R-:W-:Y:S05]  /*2680*/  BSYNC.RECONVERGENT B1 ;  /* 0x0000000000017941 */ /* 0x000fea0003800200 */
.L_x_3515:
[----:B------:R-:W0:Y:S01]  /*2690*/  LDC R175, c[0x0][0x408] ;  /* 0x00010200ffaf7b82 */ /* 0x000e220000000800 */
[----:B------:R-:W-:Y:S01]  /*26a0*/  I2FP.F32.U32 R27, R10 ;  /* 0x0000000a001b7245 */ /* 0x000fe20000201000 */
[----:B------:R-:W-:Y:S01]  /*26b0*/  IMAD.MOV.U32 R190, RZ, RZ, 0x2f800000 ;  /* 0x2f800000ffbe7424 */ /* 0x000fe200078e00ff */
[----:B------:R-:W-:Y:S01]  /*26c0*/  ISETP.NE.AND P3, PT, R28, 0x1, PT ;  /* 0x000000011c00780c */ /* 0x000fe20003f65270 */
[----:B-----5:R-:W-:Y:S01]  /*26d0*/  HADD2.F32 R14, -RZ, R140.H0_H0 ;  /* 0x2000008cff0e7230 */ /* 0x020fe20000004100 */
[----:B------:R-:W-:Y:S01]  /*26e0*/  LOP3.LUT R18, R18, 0xffffffef, RZ, 0xc0, !PT ;  /* 0xffffffef12127812 */ /* 0x000fe200078ec0ff */
[----:B------:R-:W-:Y:S01]  /*26f0*/  FFMA.FTZ R10, R27, R190, 1.1641532182693481445e-10 ;  /* 0x2f0000001b0a7423 */ /* 0x000fe200000100be */
[----:B------:R-:W-:Y:S01]  /*2700*/  @P1 HADD2.F32 R27, -RZ, R136.H0_H0 ;  /* 0x20000088ff1b1230 */ /* 0x000fe20000004100 */
[----:B------:R-:W1:Y:S01]  /*2710*/  LDC R189, c[0x0][0x404] ;  /* 0x00010100ffbd7b82 */ /* 0x000e620000000800 */
[----:B------:R-:W-:Y:S01]  /*2720*/  BSSY.RECONVERGENT B1, `(.L_x_3520) ;  /* 0x000005e000017945 */ /* 0x000fe20003800200 */
[----:B------:R-:W-:-:S02]  /*2730*/  IMAD.MOV.U32 R146, RZ, RZ, 0x2 ;  /* 0x00000002ff927424 */ /* 0x000fc400078e00ff */
[----:B0-----:R-:W-:Y:S01]  /*2740*/  FMUL.FTZ R14, R14, R175 ;  /* 0x000000af0e0e7220 */ /* 0x001fe20000410000 */
[----:B-1----:R-:W-:-:S04]  /*2750*/  FSETP.GTU.FTZ.AND P2, PT, R10, R189, PT ;  /* 0x000000bd0a00720b */ /* 0x002fc80003f5c000 */
[----:B------:R-:W-:Y:S02]  /*2760*/  FSEL R10, R14, RZ, !P2 ;  /* 0x000000ff0e0a7208 */ /* 0x000fe40005000000 */
[----:B------:R-:W-:Y:S02]  /*2770*/  PLOP3.LUT P2, PT, P2, PT, PT, 0x8, 0x80 ;  /* 0x000000000080781c */ /* 0x000fe4000174e170 */
[----:B------:R-:W-:Y:S01]  /*2780*/  MOV R14, R12 ;  /* 0x0000000c000e7202 */ /* 0x000fe20000000f00 */
[----:B------:R-:W-:-:S05]  /*2790*/  @P1 FADD.FTZ R10, R27, R10 ;  /* 0x0000000a1b0a1221 */ /* 0x000fca0000010000 */
[----:B------:R-:W-:-:S05]  /*27a0*/  F2FP.F16.F32.PACK_AB R145, RZ, R10 ;  /* 0x0000000aff91723e */ /* 0x000fca00000000ff */
        /* <DEDUP_REMOVED lines=10> */
.L_x_3522:
        /* <DEDUP_REMOVED lines=13> */
.L_x_3524:
[----:B------:R-:W-:Y:S05]  /*2920*/  BSYNC.RECONVERGENT B2 ;  /* 0x0000000000027941 */ /* 0x000fea0003800200 */
.L_x_3523:
        /* <DEDUP_REMOVED lines=19> */
[----:B------:R-:W-:Y:S01]  /*2a60*/  LOP3.LUT R27, R27, R184, R15, 0x96, !PT ;  /* 0x000000b81b1b7212 */ /* 0x000fe200078e960f */
[----:B------:R-:W-:Y:S01]  /*2a70*/  VIADD R15, R182, 0x78dde6e4 ;  /* 0x78dde6e4b60f7836 */ /* 0x000fe20000000000 */
[----:B------:R-:W-:-:S03]  /*2a80*/  LOP3.LUT R151, R151, R166, R147, 0x96, !PT ;  /* 0x000000a697977212 */ /* 0x000fc600078e9693 */
        /* <DEDUP_REMOVED lines=21> */
[----:B------:R-:W-:Y:S01]  /*2be0*/  IADD3 R27, PT, PT, R182, -0xe443238, RZ ;  /* 0xf1bbcdc8b61b7810 */ /* 0x000fe20007ffe0ff */
[C---:B------:R-:W-:Y:S02]  /*2bf0*/  VIADD R15, R183.reuse, 0x1fd5c5a3 ;  /* 0x1fd5c5a3b70f7836 */ /* 0x040fe40000000000 */
[----:B------:R-:W-:-:S03]  /*2c00*/  VIADD R147, R183, 0xdb3d7428 ;  /* 0xdb3d7428b7937836 */ /* 0x000fc60000000000 */
        /* <DEDUP_REMOVED lines=10> */
[----:B------:R-:W-:-:S05]  /*2cb0*/  VIADD R27, R183, 0x96a522ad ;  /* 0x96a522adb71b7836 */ /* 0x000fca0000000000 */
[----:B------:R-:W-:Y:S01]  /*2cc0*/  LOP3.LUT R15, R27, R14, R147, 0x96, !PT ;  /* 0x0000000e1b0f7212 */ /* 0x000fe200078e9693 */
[----:B------:R-:W-:Y:S02]  /*2cd0*/  IMAD.MOV.U32 R14, RZ, RZ, R144 ;  /* 0x000000ffff0e7224 */ /* 0x000fe400078e0090 */
[----:B------:R-:W-:Y:S02]  /*2ce0*/  IMAD.MOV.U32 R144, RZ, RZ, R146 ;  /* 0x000000ffff907224 */ /* 0x000fe400078e0092 */
[----:B------:R-:W-:-:S07]  /*2cf0*/  HFMA2 R146, -RZ, RZ, 0, 0 ;  /* 0x00000000ff927431 */ /* 0x000fce00000001ff */
.L_x_3521:
[----:B------:R-:W-:Y:S05]  /*2d00*/  BSYNC.RECONVERGENT B1 ;  /* 0x0000000000017941 */ /* 0x000fea0003800200 */
.L_x_3520:
[----:B------:R-:W-:Y:S01]  /*2d10*/  I2FP.F32.U32 R27, R14 ;  /* 0x0000000e001b7245 */ /* 0x000fe20000201000 */
[----:B------:R-:W-:Y:S01]  /*2d20*/  HADD2.F32 R140, -RZ, R140.H1_H1 ;  /* 0x3000008cff8c7230 */ /* 0x000fe20000004100 */
[----:B------:R-:W-:Y:S01]  /*2d30*/  ISETP.NE.AND P3, PT, R146, 0x1, PT ;  /* 0x000000019200780c */ /* 0x000fe20003f65270 */
[----:B------:R-:W-:Y:S01]  /*2d40*/  BSSY.RECONVERGENT B1, `(.L_x_3525) ;  /* 0x0000061000017945 */ /* 0x000fe20003800200 */
[----:B------:R-:W-:Y:S01]  /*2d50*/  LOP3.LUT R18, R18, 0xfffffff7, RZ, 0xc0, !PT ;  /* 0xfffffff712127812 */ /* 0x000fe200078ec0ff */
[----:B------:R-:W-:Y:S01]  /*2d60*/  FFMA.FTZ R14, R27, R190, 1.1641532182693481445e-10 ;  /* 0x2f0000001b0e7423 */ /* 0x000fe200000100be */
[----:B------:R-:W-:Y:S01]  /*2d70*/  FMUL.FTZ R140, R140, R175 ;  /* 0x000000af8c8c7220 */ /* 0x000fe20000410000 */
[----:B------:R-:W-:Y:S02]  /*2d80*/  @P1 HADD2.F32 R27, -RZ, R136.H1_H1 ;  /* 0x30000088ff1b1230 */ /* 0x000fe40000004100 */
[----:B------:R-:W-:Y:S01]  /*2d90*/  IMAD.MOV.U32 R147, RZ, RZ, 0x2 ;  /* 0x00000002ff937424 */ /* 0x000fe200078e00ff */
[----:B------:R-:W-:Y:S01]  /*2da0*/  FSETP.GTU.FTZ.AND P2, PT, R14, R189, PT ;  /* 0x000000bd0e00720b */ /* 0x000fe20003f5c000 */
[----:B------:R-:W-:-:S03]  /*2db0*/  IMAD.MOV.U32 R14, RZ, RZ, R12 ;  /* 0x000000ffff0e7224 */ /* 0x000fc600078e000c */
[----:B------:R-:W-:Y:S02]  /*2dc0*/  FSEL R28, R140, RZ, !P2 ;  /* 0x000000ff8c1c7208 */ /* 0x000fe40005000000 */
[----:B------:R-:W-:-:S03]  /*2dd0*/  PLOP3.LUT P2, PT, P2, PT, PT, 0x8, 0x80 ;  /* 0x000000000080781c */ /* 0x000fc6000174e170 */
[----:B------:R-:W-:-:S05]  /*2de0*/  @P1 FADD.FTZ R28, R27, R28 ;  /* 0x0000001c1b1c1221 */ /* 0x000fca0000010000 */
[----:B------:R-:W-:-:S05]  /*2df0*/  F2FP.F16.F32.PACK_AB R140, RZ, R28 ;  /* 0x0000001cff8c723e */ /* 0x000fca00000000ff */
        /* <DEDUP_REMOVED lines=10> */
.L_x_3527:
        /* <DEDUP_REMOVED lines=13> */
.L_x_3529:
[----:B------:R-:W-:Y:S05]  /*2f70*/  BSYNC.RECONVERGENT B2 ;  /* 0x0000000000027941 */ /* 0x000fea0003800200 */
.L_x_3528:
        /* <DEDUP_REMOVED lines=24> */
[C---:B------:R-:W-:Y:S02]  /*3100*/  IADD3 R27, PT, PT, R182.reuse, 0x78dde6e4, RZ ;  /* 0x78dde6e4b61b7810 */ /* 0x040fe40007ffe0ff */
[----:B------:R-:W-:Y:S01]  /*3110*/  LOP3.LUT R151, R151, R184, R15, 0x96, !PT ;  /* 0x000000b897977212 */ /* 0x000fe200078e960f */
[----:B------:R-:W-:Y:S01]  /*3120*/  VIADD R15, R182, 0x1715609d ;  /* 0x1715609db60f7836 */ /* 0x000fe20000000000 */
[----:B------:R-:W-:-:S03]  /*3130*/  LOP3.LUT R27, R27, R166, R147, 0x96, !PT ;  /* 0x000000a61b1b7212 */ /* 0x000fc600078e9693 */
        /* <DEDUP_REMOVED lines=15> */
[----:B------:R-:W-:Y:S01]  /*3230*/  LOP3.LUT R15, R15, R146, R167, 0x96, !PT ;  /* 0x000000920f0f7212 */ /* 0x000fe200078e96a7 */
[----:B------:R-:W-:Y:S01]  /*3240*/  VIADD R147, R183, 0xdb3d7428 ;  /* 0xdb3d7428b7937836 */ /* 0x000fe20000000000 */
[----:B------:R-:W-:-:S03]  /*3250*/  LOP3.LUT R27, R27, R14, R185, 0x96, !PT ;  /* 0x0000000e1b1b7212 */ /* 0x000fc600078e96b9 */
        /* <DEDUP_REMOVED lines=10> */
[----:B------:R-:W-:-:S03]  /*3300*/  IMAD.MOV.U32 R12, RZ, RZ, R166 ;  /* 0x000000ffff0c7224 */ /* 0x000fc600078e00a6 */
[----:B------:R-:W-:Y:S01]  /*3310*/  LOP3.LUT R15, R27, R14, R147, 0x96, !PT ;  /* 0x0000000e1b0f7212 */ /* 0x000fe200078e9693 */
[----:B------:R-:W-:Y:S01]  /*3320*/  IMAD.MOV.U32 R147, RZ, RZ, RZ ;  /* 0x000000ffff937224 */ /* 0x000fe200078e00ff */
[----:B------:R-:W-:Y:S01]  /*3330*/  MOV R14, R144 ;  /* 0x00000090000e7202 */ /* 0x000fe20000000f00 */
[----:B------:R-:W-:-:S07]  /*3340*/  IMAD.MOV.U32 R144, RZ, RZ, R146 ;  /* 0x000000ffff907224 */ /* 0x000fce00078e0092 */
.L_x_3526:
[----:B------:R-:W-:Y:S05]  /*3350*/  BSYNC.RECONVERGENT B1 ;  /* 0x0000000000017941 */ /* 0x000fea0003800200 */
.L_x_3525:
[----:B------:R-:W-:Y:S01]  /*3360*/  I2FP.F32.U32 R27, R14 ;  /* 0x0000000e001b7245 */ /* 0x000fe20000201000 */
[----:B------:R-:W-:Y:S01]  /*3370*/  HADD2.F32 R146, -RZ, R141.H0_H0 ;  /* 0x2000008dff927230 */ /* 0x000fe20000004100 */
[----:B------:R-:W-:Y:S01]  /*3380*/  ISETP.NE.AND P2, PT, R147, 0x1, PT ;  /* 0x000000019300780c */ /* 0x000fe20003f45270 */
[----:B------:R-:W-:Y:S01]  /*3390*/  BSSY.RECONVERGENT B1, `(.L_x_3530) ;  /* 0x0000061000017945 */ /* 0x000fe20003800200 */
[----:B------:R-:W-:Y:S01]  /*33a0*/  LOP3.LUT R18, R18, 0xfffffffb, RZ, 0xc0, !PT ;  /* 0xfffffffb12127812 */ /* 0x000fe200078ec0ff */
[----:B------:R-:W-:Y:S01]  /*33b0*/  FFMA.FTZ R14, R27, R190, 1.1641532182693481445e-10 ;  /* 0x2f0000001b0e7423 */ /* 0x000fe200000100be */
[----:B------:R-:W-:Y:S01]  /*33c0*/  FMUL.FTZ R146, R146, R175 ;  /* 0x000000af92927220 */ /* 0x000fe20000410000 */
[----:B------:R-:W-:-:S03]  /*33d0*/  HFMA2 R151, -RZ, RZ, 0, 1.1920928955078125e-07 ;  /* 0x00000002ff977431 */ /* 0x000fc600000001ff */
[----:B------:R-:W-:Y:S01]  /*33e0*/  FSETP.GTU.FTZ.AND P3, PT, R14, R189, PT ;  /* 0x000000bd0e00720b */ /* 0x000fe20003f7c000 */
[----:B------:R-:W-:-:S03]  /*33f0*/  @P1 HADD2.F32 R14, -RZ, R137.H0_H0 ;  /* 0x20000089ff0e1230 */ /* 0x000fc60000004100 */
[----:B------:R-:W-:Y:S01]  /*3400*/  FSEL R27, R146, RZ, !P3 ;  /* 0x000000ff921b7208 */ /* 0x000fe20005800000 */
[----:B------:R-:W-:Y:S01]  /*3410*/  IMAD.MOV.U32 R146, RZ, RZ, R12 ;  /* 0x000000ffff927224 */ /* 0x000fe200078e000c */
        /* <DEDUP_REMOVED lines=13> */
.L_x_3532:
        /* <DEDUP_REMOVED lines=13> */
.L_x_3534:
[----:B------:R-:W-:Y:S05]  /*35c0*/  BSYNC.RECONVERGENT B2 ;  /* 0x0000000000027941 */ /* 0x000fea0003800200 */
.L_x_3533:
        /* <DEDUP_REMOVED lines=56> */
[----:B------:R-:W-:Y:S01]  /*3950*/  IMAD.MOV.U32 R12, RZ, RZ, R166 ;  /* 0x000000ffff0c7224 */ /* 0x000fe200078e00a6 */
[----:B------:R-:W-:Y:S01]  /*3960*/  LOP3.LUT R15, R151, R146, R15, 0x96, !PT ;  /* 0x00000092970f7212 */ /* 0x000fe200078e960f */
[----:B------:R-:W-:Y:S01]  /*3970*/  IMAD.MOV.U32 R146, RZ, RZ, R144 ;  /* 0x000000ffff927224 */ /* 0x000fe200078e0090 */
[----:B------:R-:W-:Y:S01]  /*3980*/  MOV R144, R14 ;  /* 0x0000000e00907202 */ /* 0x000fe20000000f00 */
[----:B------:R-:W-:-:S07]  /*3990*/  IMAD.MOV.U32 R151, RZ, RZ, RZ ;  /* 0x000000ffff977224 */ /* 0x000fce00078e00ff */
.L_x_3531:
[----:B------:R-:W-:Y:S05]  /*39a0*/  BSYNC.RECONVERGENT B1 ;  /* 0x0000000000017941 */ /* 0x000fea0003800200 */
.L_x_3530:
[----:B------:R-:W-:Y:S01]  /*39b0*/  I2FP.F32.U32 R147, R146 ;  /* 0x0000009200937245 */ /* 0x000fe20000201000 */
[----:B------:R-:W-:Y:S01]  /*39c0*/  HADD2.F32 R146, -RZ, R141.H1_H1 ;  /* 0x3000008dff927230 */ /* 0x000fe20000004100 */
[----:B------:R-:W-:Y:S01]  /*39d0*/  LOP3.LUT R18, R18, 0xfffffffd, RZ, 0xc0, !PT ;  /* 0xfffffffd12127812 */ /* 0x000fe200078ec0ff */
[----:B------:R-:W-:Y:S01]  /*39e0*/  @P1 HADD2.F32 R141, -RZ, R137.H1_H1 ;  /* 0x30000089ff8d1230 */ /* 0x000fe20000004100 */
[----:B------:R-:W-:Y:S01]  /*39f0*/  BSSY.RECONVERGENT B1, `(.L_x_3535) ;  /* 0x0000060000017945 */ /* 0x000fe20003800200 */
[----:B------:R-:W-:Y:S01]  /*3a00*/  FFMA.FTZ R14, R147, R190, 1.1641532182693481445e-10 ;  /* 0x2f000000930e7423 */ /* 0x000fe200000100be */
[----:B------:R-:W-:Y:S01]  /*3a10*/  FMUL.FTZ R146, R146, R175 ;  /* 0x000000af92927220 */ /* 0x000fe20000410000 */
[----:B------:R-:W-:-:S03]  /*3a20*/  IMAD.MOV.U32 R167, RZ, RZ, 0x2 ;  /* 0x00000002ffa77424 */ /* 0x000fc600078e00ff */
[----:B------:R-:W-:-:S04]  /*3a30*/  FSETP.GTU.FTZ.AND P2, PT, R14, R189, PT ;  /* 0x000000bd0e00720b */ /* 0x000fc80003f5c000 */
[----:B------:R-:W-:Y:S02]  /*3a40*/  FSEL R152, R146, RZ, !P2 ;  /* 0x000000ff92987208 */ /* 0x000fe40005000000 */
[----:B------:R-:W-:Y:S02]  /*3a50*/  PLOP3.LUT P3, PT, P2, PT, PT, 0x8, 0x80 ;  /* 0x000000000080781c */ /* 0x000fe4000176e170 */
[----:B------:R-:W-:Y:S01]  /*3a60*/  ISETP.NE.AND P2, PT, R151, 0x1, PT ;  /* 0x000000019700780c */ /* 0x000fe20003f45270 */
[----:B------:R-:W-:Y:S01]  /*3a70*/  @P1 FADD.FTZ R152, R141, R152 ;  /* 0x000000988d981221 */ /* 0x000fe20000010000 */
[----:B------:R-:W-:-:S04]  /*3a80*/  MOV R146, R12 ;  /* 0x0000000c00927202 */ /* 0x000fc80000000f00 */
[----:B------:R-:W-:-:S05]  /*3a90*/  F2FP.F16.F32.PACK_AB R141, RZ, R152 ;  /* 0x00000098ff8d723e */ /* 0x000fca00000000ff */
        /* <DEDUP_REMOVED lines=10> */
.L_x_3537:
        /* <DEDUP_REMOVED lines=13> */
.L_x_3539:
[----:B------:R-:W-:Y:S05]  /*3c10*/  BSYNC.RECONVERGENT B2 ;  /* 0x0000000000027941 */ /* 0x000fea0003800200 */
.L_x_3538:
        /* <DEDUP_REMOVED lines=56> */
[----:B------:R-:W-:Y:S01]  /*3fa0*/  MOV R12, R166 ;  /* 0x000000a6000c7202 */ /* 0x000fe20000000f00 */
[----:B------:R-:W-:-:S05]  /*3fb0*/  VIADD R151, R183, 0x96a522ad ;  /* 0x96a522adb7977836 */ /* 0x000fca0000000000 */
[----:B------:R-:W-:Y:S01]  /*3fc0*/  LOP3.LUT R15, R151, R146, R15, 0x96, !PT ;  /* 0x00000092970f7212 */ /* 0x000fe200078e960f */
[----:B------:R-:W-:Y:S02]  /*3fd0*/  IMAD.MOV.U32 R146, RZ, RZ, R144 ;  /* 0x000000ffff927224 */ /* 0x000fe400078e0090 */
[----:B------:R-:W-:-:S07]  /*3fe0*/  IMAD.MOV.U32 R144, RZ, RZ, R14 ;  /* 0x000000ffff907224 */ /* 0x000fce00078e000e */
.L_x_3536:
[----:B------:R-:W-:Y:S05]  /*3ff0*/  BSYNC.RECONVERGENT B1 ;  /* 0x0000000000017941 */ /* 0x000fea0003800200 */
.L_x_3535:
[----:B------:R-:W-:Y:S01]  /*4000*/  I2FP.F32.U32 R147, R146 ;  /* 0x0000009200937245 */ /* 0x000fe20000201000 */
[----:B------:R-:W-:Y:S01]  /*4010*/  HADD2.F32 R146, -RZ, R142.H0_H0 ;  /* 0x2000008eff927230 */ /* 0x000fe20000004100 */
[----:B------:R-:W-:Y:S01]  /*4020*/  ISETP.NE.AND P3, PT, R167, 0x1, PT ;  /* 0x00000001a700780c */ /* 0x000fe20003f65270 */
[----:B------:R-:W-:Y:S01]  /*4030*/  @P1 HADD2.F32 R166, -RZ, R138.H0_H0 ;  /* 0x2000008affa61230 */ /* 0x000fe20000004100 */
[----:B------:R-:W-:Y:S01]  /*4040*/  BSSY.RECONVERGENT B1, `(.L_x_3540) ;  /* 0x000005e000017945 */ /* 0x000fe20003800200 */
[----:B------:R-:W-:Y:S01]  /*4050*/  FFMA.FTZ R14, R147, R190, 1.1641532182693481445e-10 ;  /* 0x2f000000930e7423 */ /* 0x000fe200000100be */
[----:B------:R-:W-:-:S04]  /*4060*/  FMUL.FTZ R146, R146, R175 ;  /* 0x000000af92927220 */ /* 0x000fc80000410000 */
[----:B------:R-:W-:-:S04]  /*4070*/  FSETP.GTU.FTZ.AND P2, PT, R14, R189, PT ;  /* 0x000000bd0e00720b */ /* 0x000fc80003f5c000 */
[----:B------:R-:W-:Y:S01]  /*4080*/  FSEL R151, R146, RZ, !P2 ;  /* 0x000000ff92977208 */ /* 0x000fe20005000000 */
[----:B------:R-:W-:Y:S01]  /*4090*/  IMAD.MOV.U32 R146, RZ, RZ, R12 ;  /* 0x000000ffff927224 */ /* 0x000fe200078e000c */
[----:B------:R-:W-:-:S03]  /*40a0*/  PLOP3.LUT P2, PT, P2, PT, PT, 0x8, 0x80 ;  /* 0x000000000080781c */ /* 0x000fc6000174e170 */
[----:B------:R-:W-:Y:S01]  /*40b0*/  @P1 FADD.FTZ R151, R166, R151 ;  /* 0x00000097a6971221 */ /* 0x000fe20000010000 */
[----:B------:R-:W-:-:S04]  /*40c0*/  IMAD.MOV.U32 R166, RZ, RZ, 0x2 ;  /* 0x00000002ffa67424 */ /* 0x000fc800078e00ff */
[----:B------:R-:W-:Y:S01]  /*40d0*/  F2FP.F16.F32.PACK_AB R191, RZ, R151 ;  /* 0x00000097ffbf723e */ /* 0x000fe200000000ff */
        /* <DEDUP_REMOVED lines=9> */
.L_x_3542:
        /* <DEDUP_REMOVED lines=13> */
.L_x_3544:
[----:B------:R-:W-:Y:S05]  /*4240*/  BSYNC.RECONVERGENT B2 ;  /* 0x0000000000027941 */ /* 0x000fea0003800200 */
.L_x_3543:
        /* <DEDUP_REMOVED lines=56> */
[----:B------:R-:W-:Y:S01]  /*45d0*/  MOV R146, R144 ;  /* 0x0000009000927202 */ /* 0x000fe20000000f00 */
[----:B------:R-:W-:Y:S01]  /*45e0*/  IMAD.MOV.U32 R12, RZ, RZ, R166 ;  /* 0x000000ffff0c7224 */ /* 0x000fe200078e00a6 */
[----:B------:R-:W-:Y:S01]  /*45f0*/  LOP3.LUT R16, R147, R184, R167, 0x96, !PT ;  /* 0x000000b893107212 */ /* 0x000fe200078e96a7 */
[----:B------:R-:W-:Y:S02]  /*4600*/  IMAD.MOV.U32 R144, RZ, RZ, R14 ;  /* 0x000000ffff907224 */ /* 0x000fe400078e000e */
[----:B------:R-:W-:-:S07]  /*4610*/  IMAD.MOV.U32 R166, RZ, RZ, RZ ;  /* 0x000000ffffa67224 */ /* 0x000fce00078e00ff */
.L_x_3541:
[----:B------:R-:W-:Y:S05]  /*4620*/  BSYNC.RECONVERGENT B1 ;  /* 0x0000000000017941 */ /* 0x000fea0003800200 */
.L_x_3540:
[----:B------:R-:W-:Y:S01]  /*4630*/  I2FP.F32.U32 R147, R146 ;  /* 0x0000009200937245 */ /* 0x000fe20000201000 */
[----:B------:R-:W-:Y:S01]  /*4640*/  HADD2.F32 R142, -RZ, R142.H1_H1 ;  /* 0x3000008eff8e7230 */ /* 0x000fe20000004100 */
[----:B------:R-:W-:Y:S01]  /*4650*/  ISETP.NE.AND P4, PT, R166, 0x1, PT ;  /* 0x00000001a600780c */ /* 0x000fe20003f85270 */
[----:B------:R-:W-:Y:S01]  /*4660*/  @P1 HADD2.F32 R146, -RZ, R138.H1_H1 ;  /* 0x3000008aff921230 */ /* 0x000fe20000004100 */
[----:B------:R-:W-:Y:S01]  /*4670*/  BSSY.RECONVERGENT B1, `(.L_x_3545) ;  /* 0x000005e000017945 */ /* 0x000fe20003800200 */
[----:B------:R-:W-:Y:S01]  /*4680*/  FFMA.FTZ R14, R147, R190, 1.1641532182693481445e-10 ;  /* 0x2f000000930e7423 */ /* 0x000fe200000100be */
[----:B------:R-:W-:Y:S01]  /*4690*/  FMUL.FTZ R142, R142, R175 ;  /* 0x000000af8e8e7220 */ /* 0x000fe20000410000 */
[----:B------:R-:W-:-:S03]  /*46a0*/  HFMA2 R184, -RZ, RZ, 0, 1.1920928955078125e-07 ;  /* 0x00000002ffb87431 */ /* 0x000fc600000001ff */
[----:B------:R-:W-:-:S04]  /*46b0*/  FSETP.GTU.FTZ.AND P3, PT, R14, R189, PT ;  /* 0x000000bd0e00720b */ /* 0x000fc80003f7c000 */
[----:B------:R-:W-:Y:S02]  /*46c0*/  FSEL R167, R142, RZ, !P3 ;  /* 0x000000ff8ea77208 */ /* 0x000fe40005800000 */
[----:B------:R-:W-:-:S03]  /*46d0*/  PLOP3.LUT P3, PT, P3, PT, PT, 0x8, 0x80 ;  /* 0x000000000080781c */ /* 0x000fc60001f6e170 */
[----:B------:R-:W-:Y:S01]  /*46e0*/  @P1 FADD.FTZ R167, R146, R167 ;  /* 0x000000a792a71221 */ /* 0x000fe20000010000 */
[----:B------:R-:W-:-:S04]  /*46f0*/  IMAD.MOV.U32 R146, RZ, RZ, R12 ;  /* 0x000000ffff927224 */ /* 0x000fc800078e000c */
[----:B------:R-:W-:Y:S01]  /*4700*/  F2FP.F16.F32.PACK_AB R142, RZ, R167 ;  /* 0x000000a7ff8e723e */ /* 0x000fe200000000ff */
        /* <DEDUP_REMOVED lines=9> */
.L_x_3547:
        /* <DEDUP_REMOVED lines=13> */
.L_x_3549:
[----:B------:R-:W-:Y:S05]  /*4870*/  BSYNC.RECONVERGENT B2 ;  /* 0x0000000000027941 */ /* 0x000fea0003800200 */
.L_x_3548:
        /* <DEDUP_REMOVED lines=56> */
[----:B------:R-:W-:Y:S01]  /*4c00*/  IMAD.MOV.U32 R12, RZ, RZ, R184 ;  /* 0x000000ffff0c7224 */ /* 0x000fe200078e00b8 */
[----:B------:R-:W-:Y:S01]  /*4c10*/  LOP3.LUT R15, R187, R146, R15, 0x96, !PT ;  /* 0x00000092bb0f7212 */ /* 0x000fe200078e960f */
[----:B------:R-:W-:Y:S01]  /*4c20*/  IMAD.MOV.U32 R146, RZ, RZ, R144 ;  /* 0x000000ffff927224 */ /* 0x000fe200078e0090 */
[----:B------:R-:W-:Y:S01]  /*4c30*/  MOV R144, R14 ;  /* 0x0000000e00907202 */ /* 0x000fe20000000f00 */
[----:B------:R-:W-:-:S07]  /*4c40*/  IMAD.MOV.U32 R184, RZ, RZ, RZ ;  /* 0x000000ffffb87224 */ /* 0x000fce00078e00ff */
.L_x_3546:
[----:B------:R-:W-:Y:S05]  /*4c50*/  BSYNC.RECONVERGENT B1 ;  /* 0x0000000000017941 */ /* 0x000fea0003800200 */
.L_x_3545:
[----:B------:R-:W-:Y:S01]  /*4c60*/  I2FP.F32.U32 R147, R146 ;  /* 0x0000009200937245 */ /* 0x000fe20000201000 */
[----:B------:R-:W-:Y:S01]  /*4c70*/  HADD2.F32 R146, -RZ, R143.H0_H0 ;  /* 0x2000008fff927230 */ /* 0x000fe20000004100 */
[----:B------:R-:W-:Y:S01]  /*4c80*/  ISETP.NE.AND P5, PT, R184, 0x1, PT ;  /* 0x00000001b800780c */ /* 0x000fe20003fa5270 */
[----:B------:R-:W-:Y:S02]  /*4c90*/  BSSY.RECONVERGENT B1, `(.L_x_3550) ;  /* 0x000005f000017945 */ /* 0x000fe40003800200 */
[----:B------:R-:W-:Y:S01]  /*4ca0*/  FFMA.FTZ R14, R147, R190, 1.1641532182693481445e-10 ;  /* 0x2f000000930e7423 */ /* 0x000fe200000100be */
[----:B------:R-:W-:Y:S01]  /*4cb0*/  FMUL.FTZ R146, R146, R175 ;  /* 0x000000af92927220 */ /* 0x000fe20000410000 */
[----:B------:R-:W-:-:S03]  /*4cc0*/  @P1 HADD2.F32 R147, -RZ, R139.H0_H0 ;  /* 0x2000008bff931230 */ /* 0x000fc60000004100 */
[----:B------:R-:W-:Y:S01]  /*4cd0*/  FSETP.GTU.FTZ.AND P4, PT, R14, R189, PT ;  /* 0x000000bd0e00720b */ /* 0x000fe20003f9c000 */
[----:B------:R-:W-:-:S03]  /*4ce0*/  IMAD.MOV.U32 R14, RZ, RZ, 0x2 ;  /* 0x00000002ff0e7424 */ /* 0x000fc600078e00ff */
[----:B------:R-:W-:Y:S02]  /*4cf0*/  FSEL R166, R146, RZ, !P4 ;  /* 0x000000ff92a67208 */ /* 0x000fe40006000000 */
[----:B------:R-:W-:Y:S02]  /*4d00*/  MOV R146, R12 ;  /* 0x0000000c00927202 */ /* 0x000fe40000000f00 */
[----:B------:R-:W-:Y:S01]  /*4d10*/  PLOP3.LUT P4, PT, P4, PT, PT, 0x8, 0x80 ;  /* 0x000000000080781c */ /* 0x000fe2000278e170 */
[----:B------:R-:W-:-:S05]  /*4d20*/  @P1 FADD.FTZ R166, R147, R166 ;  /* 0x000000a693a61221 */ /* 0x000fca0000010000 */
[----:B------:R-:W-:Y:S01]  /*4d30*/  F2FP.F16.F32.PACK_AB R192, RZ, R166 ;  /* 0x000000a6ffc0723e */ /* 0x000fe200000000ff */
        /* <DEDUP_REMOVED lines=9> */
.L_x_3552:
        /* <DEDUP_REMOVED lines=13> */
.L_x_3554:
[----:B------:R-:W-:Y:S05]  /*4ea0*/  BSYNC.RECONVERGENT B2 ;  /* 0x0000000000027941 */ /* 0x000fea0003800200 */
.L_x_3553:
[----:B------:R-:W-:Y:S01]  /*4eb0*/  IMAD.WIDE.U32 R186, R17, -0x326172a9, RZ ;  /* 0xcd9e8d5711ba7825 */ /* 0x000fe200078e00ff */
[----:B------:R-:W-:Y:S02]  /*4ec0*/  LOP3.LUT R14, R11, R147, R183, 0x96, !PT ;  /* 0x000000930b0e7212 */ /* 0x000fe400078e96b7 */
[----:B------:R-:W-:Y:S02]  /*4ed0*/  IADD3 R147, PT, PT, R182, -0x61c88647, RZ ;  /* 0x9e3779b9b6937810 */ /* 0x000fe40007ffe0ff */
[----:B------:R-:W-:Y:S01]  /*4ee0*/  LOP3.LUT R184, R13, R187, R182, 0x96, !PT ;  /* 0x000000bb0db87212 */ /* 0x000fe200078e96b6 */
[----:B------:R-:W-:-:S04]  /*4ef0*/  IMAD.WIDE.U32 R14, R14, -0x326172a9, RZ ;  /* 0xcd9e8d570e0e7825 */ /* 0x000fc800078e00ff */
[----:B------:R-:W-:Y:S01]  /*4f00*/  IMAD.WIDE.U32 R184, R184, -0x2daee0ad, RZ ;  /* 0xd2511f53b8b87825 */ /* 0x000fe200078e00ff */
[----:B------:R-:W-:Y:S02]  /*4f10*/  LOP3.LUT R147, R147, R186, R15, 0x96, !PT ;  /* 0x000000ba93937212 */ /* 0x000fe400078e960f */
[----:B------:R-:W-:Y:S01]  /*4f20*/  IADD3 R15, PT, PT, R182, 0x3c6ef372, RZ ;  /* 0x3c6ef372b60f7810 */ /* 0x000fe20007ffe0ff */
        /* <DEDUP_REMOVED lines=46> */
[----:B------:R-:W-:-:S03]  /*5210*/  LOP3.LUT R15, R187, R146, R15, 0x96, !PT ;  /* 0x00000092bb0f7212 */ /* 0x000fc600078e960f */
[----:B------:R-:W-:Y:S01]  /*5220*/  VIADD R147, R182, 0x8ff34781 ;  /* 0x8ff34781b6937836 */ /* 0x000fe20000000000 */
[----:B------:R-:W-:Y:S01]  /*5230*/  MOV R12, R184 ;  /* 0x000000b8000c7202 */ /* 0x000fe20000000f00 */
[----:B------:R-:W-:Y:S02]  /*5240*/  IMAD.MOV.U32 R146, RZ, RZ, R144 ;  /* 0x000000ffff927224 */ /* 0x000fe400078e0090 */
[----:B------:R-:W-:Y:S02]  /*5250*/  IMAD.MOV.U32 R144, RZ, RZ, R14 ;  /* 0x000000ffff907224 */ /* 0x000fe400078e000e */
[----:B------:R-:W-:Y:S01]  /*5260*/  HFMA2 R14, -RZ, RZ, 0, 0 ;  /* 0x00000000ff0e7431 */ /* 0x000fe200000001ff */
[----:B------:R-:W-:-:S07]  /*5270*/  LOP3.LUT R16, R147, R186, R185, 0x96, !PT ;  /* 0x000000ba93107212 */ /* 0x000fce00078e96b9 */
.L_x_3551:
[----:B------:R-:W-:Y:S05]  /*5280*/  BSYNC.RECONVERGENT B1 ;  /* 0x0000000000017941 */ /* 0x000fea0003800200 */
.L_x_3550:
[----:B------:R-:W-:Y:S01]  /*5290*/  I2FP.F32.U32 R147, R146 ;  /* 0x0000009200937245 */ /* 0x000fe20000201000 */
[----:B------:R-:W-:Y:S01]  /*52a0*/  HADD2.F32 R146, -RZ, R143.H1_H1 ;  /* 0x3000008fff927230 */ /* 0x000fe20000004100 */
[----:B------:R-:W-:Y:S01]  /*52b0*/  PRMT R142, R191, 0x5410, R142 ;  /* 0x00005410bf8e7816 */ /* 0x000fe2000000008e */
[----:B------:R-:W-:Y:S01]  /*52c0*/  @P1 HADD2.F32 R184, -RZ, R139.H1_H1 ;  /* 0x3000008bffb81230 */ /* 0x000fe20000004100 */
[----:B------:R-:W-:Y:S01]  /*52d0*/  PRMT R141, R188, 0x5410, R141 ;  /* 0x00005410bc8d7816 */ /* 0x000fe2000000008d */
[----:B------:R-:W-:Y:S01]  /*52e0*/  FFMA.FTZ R190, R147, R190, 1.1641532182693481445e-10 ;  /* 0x2f00000093be7423 */ /* 0x000fe200000100be */
[----:B------:R-:W-:Y:S01]  /*52f0*/  FMUL.FTZ R146, R146, R175 ;  /* 0x000000af92927220 */ /* 0x000fe20000410000 */
[----:B------:R-:W-:-:S03]  /*5300*/  PRMT R140, R145, 0x5410, R140 ;  /* 0x00005410918c7816 */ /* 0x000fc6000000008c */
[----:B------:R-:W-:-:S04]  /*5310*/  FSETP.GTU.FTZ.AND P5, PT, R190, R189, PT ;  /* 0x000000bdbe00720b */ /* 0x000fc80003fbc000 */
[----:B------:R-:W-:Y:S02]  /*5320*/  FSEL R175, R146, RZ, !P5 ;  /* 0x000000ff92af7208 */ /* 0x000fe40006800000 */
[----:B------:R-:W-:-:S03]  /*5330*/  PLOP3.LUT P5, PT, P5, PT, PT, 0x8, 0x80 ;  /* 0x000000000080781c */ /* 0x000fc60002fae170 */
[----:B------:R-:W-:-:S05]  /*5340*/  @P1 FADD.FTZ R175, R184, R175 ;  /* 0x000000afb8af1221 */ /* 0x000fca0000010000 */
[----:B------:R-:W-:-:S04]  /*5350*/  F2FP.F16.F32.PACK_AB R143, RZ, R175 ;  /* 0x000000afff8f723e */ /* 0x000fc800000000ff */
[----:B------:R-:W-:Y:S01]  /*5360*/  PRMT R143, R192, 0x5410, R143 ;  /* 0x00005410c08f7816 */ /* 0x000fe2000000008f */
[----:B------:R-:W-:Y:S06]  /*5370*/  BRA `(.L_x_3555) ;  /* 0x0000006000f07947 */ /* 0x000fec0003800000 */
.L_x_3514:
        /* <DEDUP_REMOVED lines=16> */
.L_x_3558:
        /* <DEDUP_REMOVED lines=13> */
.L_x_3560:
[----:B------:R-:W-:Y:S05]  /*5550*/  BSYNC.RECONVERGENT B2 ;  /* 0x0000000000027941 */ /* 0x000fea0003800200 */
.L_x_3559:
        /* <DEDUP_REMOVED lines=15> */
[----:B------:R-:W-:-:S03]  /*5650*/  VIADD R15, R183, 0x96a522ad ;  /* 0x96a522adb70f7836 */ /* 0x000fc60000000000 */
        /* <DEDUP_REMOVED lines=44> */
.L_x_3557:
[----:B------:R-:W-:Y:S05]  /*5920*/  BSYNC.RECONVERGENT B1 ;  /* 0x0000000000017941 */ /* 0x000fea0003800200 */
.L_x_3556:
[----:B------:R-:W0:Y:S01]  /*5930*/  LDC R2, c[0x0][0x404] ;  /* 0x00010100ff027b82 */ /* 0x000e220000000800 */
[----:B------:R-:W-:Y:S01]  /*5940*/  I2FP.F32.U32 R4, R3 ;  /* 0x0000000300047245 */ /* 0x000fe20000201000 */
[----:B------:R-:W-:Y:S01]  /*5950*/  IMAD.MOV.U32 R191, RZ, RZ, 0x2f800000 ;  /* 0x2f800000ffbf7424 */ /* 0x000fe200078e00ff */
[----:B------:R-:W-:Y:S01]  /*5960*/  ISETP.NE.AND P3, PT, R5, 0x1, PT ;  /* 0x000000010500780c */ /* 0x000fe20003f65270 */
[----:B------:R-:W-:Y:S01]  /*5970*/  BSSY.RECONVERGENT B1, `(.L_x_3561) ;  /* 0x0000060000017945 */ /* 0x000fe20003800200 */
[----:B------:R-:W-:Y:S01]  /*5980*/  LOP3.LUT R18, R18, 0xffffffef, RZ, 0xc0, !PT ;  /* 0xffffffef12127812 */ /* 0x000fe200078ec0ff */
[----:B------:R-:W-:Y:S01]  /*5990*/  FFMA.FTZ R3, R4, R191, 1.1641532182693481445e-10 ;  /* 0x2f00000004037423 */ /* 0x000fe200000100bf */
[----:B-----5:R-:W-:Y:S01]  /*59a0*/  HADD2.F32 R4, -RZ, R140.H0_H0 ;  /* 0x2000008cff047230 */ /* 0x020fe20000004100 */
[----:B------:R-:W1:Y:S01]  /*59b0*/  LDC R175, c[0x0][0x408] ;  /* 0x00010200ffaf7b82 */ /* 0x000e620000000800 */
[----:B------:R-:W-:Y:S02]  /*59c0*/  HFMA2 R7, -RZ, RZ, 0, 1.1920928955078125e-07 ;  /* 0x00000002ff077431 */ /* 0x000fe400000001ff */
[----:B0-----:R-:W-:-:S04]  /*59d0*/  FSETP.GTU.FTZ.AND P2, PT, R3, R2, PT ;  /* 0x000000020300720b */ /* 0x001fc80003f5c000 */
[----:B------:R-:W-:Y:S01]  /*59e0*/  PLOP3.LUT P4, PT, P2, PT, PT, 0x8, 0x80 ;  /* 0x000000000080781c */ /* 0x000fe2000178e170 */
[----:B-1----:R-:W-:Y:S01]  /*59f0*/  FMUL.FTZ R3, R4, R175 ;  /* 0x000000af04037220 */ /* 0x002fe20000410000 */
[----:B------:R-:W-:-:S04]  /*5a00*/  IMAD.MOV.U32 R4, RZ, RZ, R12 ;  /* 0x000000ffff047224 */ /* 0x000fc800078e000c */
[----:B------:R-:W-:-:S07]  /*5a10*/  FSEL R3, R3, RZ, !P2 ;  /* 0x000000ff03037208 */ /* 0x000fce0005000000 */
        /* <DEDUP_REMOVED lines=10> */
.L_x_3563:
        /* <DEDUP_REMOVED lines=13> */
.L_x_3565:
[----:B------:R-:W-:Y:S05]  /*5b90*/  BSYNC.RECONVERGENT B2 ;  /* 0x0000000000027941 */ /* 0x000fea0003800200 */
.L_x_3564:
        /* <DEDUP_REMOVED lines=61> */
.L_x_3562:
[----:B------:R-:W-:Y:S05]  /*5f70*/  BSYNC.RECONVERGENT B1 ;  /* 0x0000000000017941 */ /* 0x000fea0003800200 */
.L_x_3561:
        /* <DEDUP_REMOVED lines=8> */
[----:B------:R-:W-:Y:S02]  /*6000*/  FSEL R6, R6, RZ, !P2 ;  /* 0x000000ff06067208 */ /* 0x000fe40005000000 */
[----:B------:R-:W-:-:S03]  /*6010*/  SEL R9, RZ, 0x1, P2 ;  /* 0x00000001ff097807 */ /* 0x000fc60001000000 */
[----:B------:R-:W-:Y:S01]  /*6020*/  FADD.FTZ R3, R3, R6 ;  /* 0x0000000603037221 */ /* 0x000fe20000010000 */
[----:B------:R-:W-:-:S03]  /*6030*/  HFMA2 R6, -RZ, RZ, 0, 1.1920928955078125e-07 ;  /* 0x00000002ff067431 */ /* 0x000fc600000001ff */
[--C-:B------:R-:W-:Y:S01]  /*6040*/  @P1 FADD.FTZ R10, R10, R3.reuse ;  /* 0x000000030a0a1221 */ /* 0x100fe20000010000 */
[----:B------:R-:W-:Y:S02]  /*6050*/  @!P1 IMAD.MOV.U32 R10, RZ, RZ, R3 ;  /* 0x000000ffff0a9224 */ /* 0x000fe400078e0003 */
[----:B------:R-:W-:-:S03]  /*6060*/  IMAD.MOV.U32 R3, RZ, RZ, R12 ;  /* 0x000000ffff037224 */ /* 0x000fc600078e000c */
        /* <DEDUP_REMOVED lines=10> */
.L_x_3568:
        /* <DEDUP_REMOVED lines=13> */
.L_x_3570:
[----:B------:R-:W-:Y:S05]  /*61e0*/  BSYNC.RECONVERGENT B2 ;  /* 0x0000000000027941 */ /* 0x000fea0003800200 */
.L_x_3569:
[----:B------:R-:W-:Y:S01]  /*61f0*/  IMAD.WIDE.U32 R6, R17, -0x326172a9, RZ ;  /* 0xcd9e8d5711067825 */ /* 0x000fe200078e00ff */
[----:B------:R-:W-:-:S03]  /*6200*/  LOP3.LUT R146, R11, R5, R183, 0x96, !PT ;  /* 0x000000050b927212 */ /* 0x000fc600078e96b7 */
[----:B------:R-:W-:Y:S01]  /*6210*/  VIADD R3, R182, 0x9e3779b9 ;  /* 0x9e3779b9b6037836 */ /* 0x000fe20000000000 */
        /* <DEDUP_REMOVED lines=17> */
[----:B------:R-:W-:Y:S01]  /*6330*/  LOP3.LUT R3, R3, R4, R15, 0x96, !PT ;  /* 0x0000000403037212 */ /* 0x000fe200078e960f */
[----:B------:R-:W-:Y:S02]  /*6340*/  VIADD R15, R183, 0xed9eba14 ;  /* 0xed9eba14b70f7836 */ /* 0x000fe40000000000 */
        /* <DEDUP_REMOVED lines=14> */
[C---:B------:R-:W-:Y:S02]  /*6430*/  IADD3 R3, PT, PT, R182.reuse, -0x4ab325aa, RZ ;  /* 0xb54cda56b6037810 */ /* 0x040fe40007ffe0ff */
        /* <DEDUP_REMOVED lines=12> */
[C---:B------:R-:W-:Y:S02]  /*6500*/  VIADD R3, R182.reuse, 0xf1bbcdc8 ;  /* 0xf1bbcdc8b6037836 */ /* 0x040fe40000000000 */
[----:B------:R-:W-:-:S03]  /*6510*/  VIADD R5, R182, 0x8ff34781 ;  /* 0x8ff34781b6057836 */ /* 0x000fc60000000000 */
[----:B------:R-:W-:Y:S01]  /*6520*/  LOP3.LUT R3, R3, R146, R7, 0x96, !PT ;  /* 0x0000009203037212 */ /* 0x000fe200078e9607 */
[----:B------:R-:W-:-:S04]  /*6530*/  IMAD.WIDE.U32 R146, R15, -0x326172a9, RZ ;  /* 0xcd9e8d570f927825 */ /* 0x000fc800078e00ff */
[----:B------:R-:W-:Y:S01]  /*6540*/  IMAD.WIDE.U32 R14, R3, -0x2daee0ad, RZ ;  /* 0xd2511f53030e7825 */ /* 0x000fe200078e00ff */
[----:B------:R-:W-:Y:S02]  /*6550*/  IADD3 R3, PT, PT, R183, -0x695add53, RZ ;  /* 0x96a522adb7037810 */ /* 0x000fe40007ffe0ff */
[----:B------:R-:W-:Y:S01]  /*6560*/  LOP3.LUT R16, R5, R6, R147, 0x96, !PT ;  /* 0x0000000605107212 */ /* 0x000fe200078e9693 */
[----:B------:R-:W-:Y:S01]  /*6570*/  IMAD.MOV.U32 R12, RZ, RZ, R146 ;  /* 0x000000ffff0c7224 */ /* 0x000fe200078e0092 */
[----:B------:R-:W-:Y:S01]  /*6580*/  LOP3.LUT R15, R3, R4, R15, 0x96, !PT ;  /* 0x00000004030f7212 */ /* 0x000fe200078e960f */
[----:B------:R-:W-:Y:S01]  /*6590*/  IMAD.MOV.U32 R3, RZ, RZ, R144 ;  /* 0x000000ffff037224 */ /* 0x000fe200078e0090 */
[----:B------:R-:W-:Y:S01]  /*65a0*/  MOV R144, R14 ;  /* 0x0000000e00907202 */ /* 0x000fe20000000f00 */
[----:B------:R-:W-:-:S07]  /*65b0*/  IMAD.MOV.U32 R6, RZ, RZ, RZ ;  /* 0x000000ffff067224 */ /* 0x000fce00078e00ff */
.L_x_3567:
[----:B------:R-:W-:Y:S05]  /*65c0*/  BSYNC.RECONVERGENT B1 ;  /* 0x0000000000017941 */ /* 0x000fea0003800200 */
.L_x_3566:
[----:B------:R-:W-:Y:S01]  /*65d0*/  I2FP.F32.U32 R4, R3 ;  /* 0x0000000300047245 */ /* 0x000fe20000201000 */
[----:B------:R-:W-:Y:S01]  /*65e0*/  HADD2.F32 R140, -RZ, R140.H1_H1 ;  /* 0x3000008cff8c7230 */ /* 0x000fe20000004100 */
[----:B------:R-:W-:Y:S01]  /*65f0*/  ISETP.NE.AND P3, PT, R6, 0x1, PT ;  /* 0x000000010600780c */ /* 0x000fe20003f65270 */
[----:B------:R-:W-:Y:S01]  /*6600*/  BSSY.RECONVERGENT B1, `(.L_x_3571) ;  /* 0x000005e000017945 */ /* 0x000fe20003800200 */
[----:B------:R-:W-:Y:S01]  /*6610*/  LOP3.LUT R18, R18, 0xfffffff7, RZ, 0xc0, !PT ;  /* 0xfffffff712127812 */ /* 0x000fe200078ec0ff */
[----:B------:R-:W-:Y:S01]  /*6620*/  FFMA.FTZ R3, R4, R191, 1.1641532182693481445e-10 ;  /* 0x2f00000004037423 */ /* 0x000fe200000100bf */
[----:B------:R-:W-:Y:S01]  /*6630*/  IMAD.MOV.U32 R7, RZ, RZ, 0x2 ;  /* 0x00000002ff077424 */ /* 0x000fe200078e00ff */
[----:B------:R-:W-:-:S03]  /*6640*/  MOV R5, R12 ;  /* 0x0000000c00057202 */ /* 0x000fc60000000f00 */
        /* <DEDUP_REMOVED lines=14> */
.L_x_3573:
        /* <DEDUP_REMOVED lines=13> */
.L_x_3575:
[----:B------:R-:W-:Y:S05]  /*6800*/  BSYNC.RECONVERGENT B2 ;  /* 0x0000000000027941 */ /* 0x000fea0003800200 */
.L_x_3574:
        /* <DEDUP_REMOVED lines=61> */
.L_x_3572:
[----:B------:R-:W-:Y:S05]  /*6be0*/  BSYNC.RECONVERGENT B1 ;  /* 0x0000000000017941 */ /* 0x000fea0003800200 */
.L_x_3571:
[----:B------:R-:W-:Y:S01]  /*6bf0*/  I2FP.F32.U32 R4, R5 ;  /* 0x0000000500047245 */ /* 0x000fe20000201000 */
[----:B------:R-:W-:Y:S01]  /*6c00*/  HADD2.F32 R6, -RZ, R132.H1_H1 ;  /* 0x30000084ff067230 */ /* 0x000fe20000004100 */
[----:B------:R-:W-:Y:S01]  /*6c10*/  ISETP.NE.AND P3, PT, R7, 0x1, PT ;  /* 0x000000010700780c */ /* 0x000fe20003f65270 */
[----:B------:R-:W-:Y:S01]  /*6c20*/  @P1 HADD2.F32 R28, -RZ, R136.H1_H1 ;  /* 0x30000088ff1c1230 */ /* 0x000fe20000004100 */
[----:B------:R-:W-:Y:S01]  /*6c30*/  BSSY.RECONVERGENT B1, `(.L_x_3576) ;  /* 0x0000060000017945 */ /* 0x000fe20003800200 */
[----:B------:R-:W-:Y:S01]  /*6c40*/  FFMA.FTZ R5, R4, R191, 1.1641532182693481445e-10 ;  /* 0x2f00000004057423 */ /* 0x000fe200000100bf */
[----:B------:R-:W-:Y:S01]  /*6c50*/  FMUL.FTZ R6, R6, R175 ;  /* 0x000000af06067220 */ /* 0x000fe20000410000 */
[----:B------:R-:W-:-:S03]  /*6c60*/  IMAD.MOV.U32 R14, RZ, RZ, 0x2 ;  /* 0x00000002ff0e7424 */ /* 0x000fc600078e00ff */
[----:B------:R-:W-:-:S04]  /*6c70*/  FSETP.GTU.FTZ.AND P2, PT, R5, R2, PT ;  /* 0x000000020500720b */ /* 0x000fc80003f5c000 */
[----:B------:R-:W-:Y:S02]  /*6c80*/  FSEL R6, R6, RZ, !P2 ;  /* 0x000000ff06067208 */ /* 0x000fe40005000000 */
[----:B------:R-:W-:-:S03]  /*6c90*/  SEL R8, RZ, 0x1, P2 ;  /* 0x00000001ff087807 */ /* 0x000fc60001000000 */
[----:B------:R-:W-:-:S04]  /*6ca0*/  FADD.FTZ R3, R3, R6 ;  /* 0x0000000603037221 */ /* 0x000fc80000010000 */
[--C-:B------:R-:W-:Y:S01]  /*6cb0*/  @P1 FADD.FTZ R28, R28, R3.reuse ;  /* 0x000000031c1c1221 */ /* 0x100fe20000010000 */
[----:B------:R-:W-:Y:S01]  /*6cc0*/  @!P1 IMAD.MOV.U32 R28, RZ, RZ, R3 ;  /* 0x000000ffff1c9224 */ /* 0x000fe200078e0003 */
[----:B------:R-:W-:-:S04]  /*6cd0*/  MOV R3, R12 ;  /* 0x0000000c00037202 */ /* 0x000fc80000000f00 */
        /* <DEDUP_REMOVED lines=10> */
.L_x_3578:
        /* <DEDUP_REMOVED lines=13> */
.L_x_3580:
[----:B------:R-:W-:Y:S05]  /*6e50*/  BSYNC.RECONVERGENT B2 ;  /* 0x0000000000027941 */ /* 0x000fea0003800200 */
.L_x_3579:
        /* <DEDUP_REMOVED lines=32> */
[----:B------:R-:W-:Y:S01]  /*7060*/  VIADD R5, R183, 0x646e171e ;  /* 0x646e171eb7057836 */ /* 0x000fe20000000000 */
[----:B------:R-:W-:Y:S02]  /*7070*/  LOP3.LUT R3, R3, R14, R7, 0x96, !PT ;  /* 0x0000000e03037212 */ /* 0x000fe400078e9607 */
[----:B------:R-:W-:Y:S01]  /*7080*/  IADD3 R7, PT, PT, R182, 0x5384540f, RZ ;  /* 0x5384540fb6077810 */ /* 0x000fe20007ffe0ff */
[----:B------:R-:W-:-:S04]  /*7090*/  IMAD.WIDE.U32 R14, R15, -0x2daee0ad, RZ ;  /* 0xd2511f530f0e7825 */ /* 0x000fc800078e00ff */
[----:B------:R-:W-:Y:S01]  /*70a0*/  IMAD.WIDE.U32 R146, R3, -0x326172a9, RZ ;  /* 0xcd9e8d5703927825 */ /* 0x000fe200078e00ff */
[----:B------:R-:W-:-:S03]  /*70b0*/  LOP3.LUT R5, R5, R6, R15, 0x96, !PT ;  /* 0x0000000605057212 */ /* 0x000fc600078e960f */
[----:B------:R-:W-:-:S05]  /*70c0*/  VIADD R3, R182, 0xb54cda56 ;  /* 0xb54cda56b6037836 */ /* 0x000fca0000000000 */
[----:B------:R-:W-:Y:S01]  /*70d0*/  LOP3.LUT R3, R3, R4, R147, 0x96, !PT ;  /* 0x0000000403037212 */ /* 0x000fe200078e9693 */
        /* <DEDUP_REMOVED lines=9> */
[----:B------:R-:W-:-:S04]  /*7170*/  LOP3.LUT R5, R5, R166, R7, 0x96, !PT ;  /* 0x000000a605057212 */ /* 0x000fc800078e9607 */
[----:B------:R-:W-:Y:S01]  /*7180*/  LOP3.LUT R4, R3, R4, R15, 0x96, !PT ;  /* 0x0000000403047212 */ /* 0x000fe200078e960f */
[----:B------:R-:W-:-:S04]  /*7190*/  IMAD.WIDE.U32 R146, R5, -0x326172a9, RZ ;  /* 0xcd9e8d5705927825 */ /* 0x000fc800078e00ff */
[----:B------:R-:W-:Y:S01]  /*71a0*/  VIADD R3, R182, 0x8ff34781 ;  /* 0x8ff34781b6037836 */ /* 0x000fe20000000000 */
[----:B------:R-:W-:Y:S01]  /*71b0*/  MOV R12, R146 ;  /* 0x00000092000c7202 */ /* 0x000fe20000000f00 */
[----:B------:R-:W-:-:S03]  /*71c0*/  IMAD.WIDE.U32 R4, R4, -0x2daee0ad, RZ ;  /* 0xd2511f5304047825 */ /* 0x000fc600078e00ff */
[----:B------:R-:W-:Y:S01]  /*71d0*/  LOP3.LUT R16, R3, R14, R147, 0x96, !PT ;  /* 0x0000000e03107212 */ /* 0x000fe200078e9693 */
[----:B------:R-:W-:Y:S02]  /*71e0*/  VIADD R15, R183, 0x96a522ad ;  /* 0x96a522adb70f7836 */ /* 0x000fe40000000000 */
[----:B------:R-:W-:Y:S02]  /*71f0*/  HFMA2 R14, -RZ, RZ, 0, 0 ;  /* 0x00000000ff0e7431 */ /* 0x000fe400000001ff */
[----:B------:R-:W-:Y:S02]  /*7200*/  IMAD.MOV.U32 R3, RZ, RZ, R144 ;  /* 0x000000ffff037224 */ /* 0x000fe400078e0090 */
[----:B------:R-:W-:Y:S01]  /*7210*/  IMAD.MOV.U32 R144, RZ, RZ, R4 ;  /* 0x000000ffff907224 */ /* 0x000fe200078e0004 */
[----:B------:R-:W-:-:S07]  /*7220*/  LOP3.LUT R15, R15, R6, R5, 0x96, !PT ;  /* 0x000000060f0f7212 */ /* 0x000fce00078e9605 */
.L_x_3577:
[----:B------:R-:W-:Y:S05]  /*7230*/  BSYNC.RECONVERGENT B1 ;  /* 0x0000000000017941 */ /* 0x000fea0003800200 */
.L_x_3576:
[----:B------:R-:W-:Y:S01]  /*7240*/  I2FP.F32.U32 R4, R3 ;  /* 0x0000000300047245 */ /* 0x000fe20000201000 */
[----:B------:R-:W-:Y:S01]  /*7250*/  HADD2.F32 R6, -RZ, R141.H0_H0 ;  /* 0x2000008dff067230 */ /* 0x000fe20000004100 */
[----:B------:R-:W-:Y:S01]  /*7260*/  ISETP.NE.AND P2, PT, R14, 0x1, PT ;  /* 0x000000010e00780c */ /* 0x000fe20003f45270 */
[----:B------:R-:W-:Y:S01]  /*7270*/  BSSY.RECONVERGENT B1, `(.L_x_3581) ;  /* 0x000005e000017945 */ /* 0x000fe20003800200 */
[----:B------:R-:W-:Y:S01]  /*7280*/  LOP3.LUT R18, R18, 0xfffffffb, RZ, 0xc0, !PT ;  /* 0xfffffffb12127812 */ /* 0x000fe200078ec0ff */
[----:B------:R-:W-:Y:S01]  /*7290*/  FFMA.FTZ R3, R4, R191, 1.1641532182693481445e-10 ;  /* 0x2f00000004037423 */ /* 0x000fe200000100bf */
[----:B------:R-:W-:Y:S01]  /*72a0*/  FMUL.FTZ R6, R6, R175 ;  /* 0x000000af06067220 */ /* 0x000fe20000410000 */
[----:B------:R-:W-:Y:S02]  /*72b0*/  IMAD.MOV.U32 R147, RZ, RZ, 0x2 ;  /* 0x00000002ff937424 */ /* 0x000fe400078e00ff */
[----:B------:R-:W-:Y:S01]  /*72c0*/  IMAD.MOV.U32 R5, RZ, RZ, R12 ;  /* 0x000000ffff057224 */ /* 0x000fe200078e000c */
        /* <DEDUP_REMOVED lines=13> */
.L_x_3583:
        /* <DEDUP_REMOVED lines=13> */
.L_x_3585:
[----:B------:R-:W-:Y:S05]  /*7470*/  BSYNC.RECONVERGENT B2 ;  /* 0x0000000000027941 */ /* 0x000fea0003800200 */
.L_x_3584:
        /* <DEDUP_REMOVED lines=52> */
[----:B------:R-:W-:Y:S01]  /*77c0*/  IMAD.MOV.U32 R147, RZ, RZ, RZ ;  /* 0x000000ffff937224 */ /* 0x000fe200078e00ff */
[----:B------:R-:W-:Y:S01]  /*77d0*/  IADD3 R15, PT, PT, R182, -0x700cb87f, RZ ;  /* 0x8ff34781b60f7810 */ /* 0x000fe20007ffe0ff */
[----:B------:R-:W-:-:S04]  /*77e0*/  IMAD.WIDE.U32 R6, R7, -0x326172a9, RZ ;  /* 0xcd9e8d5707067825 */ /* 0x000fc800078e00ff */
[----:B------:R-:W-:Y:S01]  /*77f0*/  IMAD.WIDE.U32 R4, R5, -0x2daee0ad, RZ ;  /* 0xd2511f5305047825 */ /* 0x000fe200078e00ff */
[----:B------:R-:W-:-:S03]  /*7800*/  LOP3.LUT R16, R15, R146, R7, 0x96, !PT ;  /* 0x000000920f107212 */ /* 0x000fc600078e9607 */
[----:B------:R-:W-:Y:S01]  /*7810*/  IMAD.MOV.U32 R12, RZ, RZ, R6 ;  /* 0x000000ffff0c7224 */ /* 0x000fe200078e0006 */
[----:B------:R-:W-:Y:S02]  /*7820*/  LOP3.LUT R15, R27, R14, R5, 0x96, !PT ;  /* 0x0000000e1b0f7212 */ /* 0x000fe400078e9605 */
[----:B------:R-:W-:Y:S01]  /*7830*/  MOV R5, R144 ;  /* 0x0000009000057202 */ /* 0x000fe20000000f00 */
[----:B------:R-:W-:-:S07]  /*7840*/  IMAD.MOV.U32 R144, RZ, RZ, R4 ;  /* 0x000000ffff907224 */ /* 0x000fce00078e0004 */
.L_x_3582:
[----:B------:R-:W-:Y:S05]  /*7850*/  BSYNC.RECONVERGENT B1 ;  /* 0x0000000000017941 */ /* 0x000fea0003800200 */
.L_x_3581:
[----:B------:R-:W-:Y:S01]  /*7860*/  I2FP.F32.U32 R4, R5 ;  /* 0x0000000500047245 */ /* 0x000fe20000201000 */
[----:B------:R-:W-:Y:S01]  /*7870*/  HADD2.F32 R6, -RZ, R133.H0_H0 ;  /* 0x20000085ff067230 */ /* 0x000fe20000004100 */
[----:B------:R-:W-:Y:S01]  /*7880*/  BSSY.RECONVERGENT B1, `(.L_x_3586) ;  /* 0x0000062000017945 */ /* 0x000fe20003800200 */
[----:B------:R-:W-:Y:S02]  /*7890*/  IMAD.MOV.U32 R14, RZ, RZ, 0x2 ;  /* 0x00000002ff0e7424 */ /* 0x000fe400078e00ff */
[----:B------:R-:W-:Y:S01]  /*78a0*/  FFMA.FTZ R5, R4, R191, 1.1641532182693481445e-10 ;  /* 0x2f00000004057423 */ /* 0x000fe200000100bf */
[----:B------:R-:W-:Y:S01]  /*78b0*/  FMUL.FTZ R6, R6, R175 ;  /* 0x000000af06067220 */ /* 0x000fe20000410000 */
[----:B------:R-:W-:-:S03]  /*78c0*/  @P1 HADD2.F32 R4, -RZ, R137.H0_H0 ;  /* 0x20000089ff041230 */ /* 0x000fc60000004100 */
[----:B------:R-:W-:-:S04]  /*78d0*/  FSETP.GTU.FTZ.AND P2, PT, R5, R2, PT ;  /* 0x000000020500720b */ /* 0x000fc80003f5c000 */
[----:B------:R-:W-:Y:S02]  /*78e0*/  FSEL R6, R6, RZ, !P2 ;  /* 0x000000ff06067208 */ /* 0x000fe40005000000 */
[----:B------:R-:W-:Y:S02]  /*78f0*/  SEL R7, RZ, 0x1, P2 ;  /* 0x00000001ff077807 */ /* 0x000fe40001000000 */
[----:B------:R-:W-:Y:S01]  /*7900*/  ISETP.NE.AND P2, PT, R147, 0x1, PT ;  /* 0x000000019300780c */ /* 0x000fe20003f45270 */
[----:B------:R-:W-:-:S04]  /*7910*/  FADD.FTZ R3, R3, R6 ;  /* 0x0000000603037221 */ /* 0x000fc80000010000 */
[----:B------:R-:W-:Y:S01]  /*7920*/  @P1 FADD.FTZ R27, R4, R3 ;  /* 0x00000003041b1221 */ /* 0x000fe20000010000 */
[----:B------:R-:W-:Y:S01]  /*7930*/  @!P1 MOV R27, R3 ;  /* 0x00000003001b9202 */ /* 0x000fe20000000f00 */
[----:B------:R-:W-:-:S03]  /*7940*/  IMAD.MOV.U32 R3, RZ, RZ, R12 ;  /* 0x000000ffff037224 */ /* 0x000fc600078e000c */
[----:B------:R-:W-:-:S03]  /*7950*/  F2FP.F16.F32.PACK_AB R146, RZ, R27 ;  /* 0x0000001bff92723e */ /* 0x000fc600000000ff */
        /* <DEDUP_REMOVED lines=9> */
.L_x_3588:
        /* <DEDUP_REMOVED lines=13> */
.L_x_3590:
[----:B------:R-:W-:Y:S05]  /*7ac0*/  BSYNC.RECONVERGENT B2 ;  /* 0x0000000000027941 */ /* 0x000fea0003800200 */
.L_x_3589:
        /* <DEDUP_REMOVED lines=52> */
[----:B------:R-:W-:Y:S01]  /*7e10*/  VIADD R15, R183, 0x96a522ad ;  /* 0x96a522adb70f7836 */ /* 0x000fe20000000000 */
[----:B------:R-:W-:Y:S01]  /*7e20*/  IADD3 R3, PT, PT, R182, -0x700cb87f, RZ ;  /* 0x8ff34781b6037810 */ /* 0x000fe20007ffe0ff */
[----:B------:R-:W-:Y:S02]  /*7e30*/  IMAD.MOV.U32 R12, RZ, RZ, R166 ;  /* 0x000000ffff0c7224 */ /* 0x000fe400078e00a6 */
[----:B------:R-:W-:Y:S01]  /*7e40*/  IMAD.WIDE.U32 R4, R4, -0x2daee0ad, RZ ;  /* 0xd2511f5304047825 */ /* 0x000fe200078e00ff */
[----:B------:R-:W-:Y:S02]  /*7e50*/  LOP3.LUT R16, R3, R184, R167, 0x96, !PT ;  /* 0x000000b803107212 */ /* 0x000fe400078e96a7 */
[----:B------:R-:W-:Y:S01]  /*7e60*/  MOV R3, R144 ;  /* 0x0000009000037202 */ /* 0x000fe20000000f00 */
[----:B------:R-:W-:Y:S01]  /*7e70*/  IMAD.MOV.U32 R144, RZ, RZ, R4 ;  /* 0x000000ffff907224 */ /* 0x000fe200078e0004 */
[----:B------:R-:W-:Y:S01]  /*7e80*/  LOP3.LUT R15, R15, R14, R5, 0x96, !PT ;  /* 0x0000000e0f0f7212 */ /* 0x000fe200078e9605 */
[----:B------:R-:W-:-:S07]  /*7e90*/  IMAD.MOV.U32 R14, RZ, RZ, RZ ;  /* 0x000000ffff0e7224 */ /* 0x000fce00078e00ff */
.L_x_3587:
[----:B------:R-:W-:Y:S05]  /*7ea0*/  BSYNC.RECONVERGENT B1 ;  /* 0x0000000000017941 */ /* 0x000fea0003800200 */
.L_x_3586:
[----:B------:R-:W-:Y:S01]  /*7eb0*/  I2FP.F32.U32 R4, R3 ;  /* 0x0000000300047245 */ /* 0x000fe20000201000 */
[----:B------:R-:W-:Y:S01]  /*7ec0*/  HADD2.F32 R6, -RZ, R141.H1_H1 ;  /* 0x3000008dff067230 */ /* 0x000fe20000004100 */
[----:B------:R-:W-:Y:S01]  /*7ed0*/  LOP3.LUT R18, R18, 0xfffffffd, RZ, 0xc0, !PT ;  /* 0xfffffffd12127812 */ /* 0x000fe200078ec0ff */
[----:B------:R-:W-:Y:S01]  /*7ee0*/  BSSY.RECONVERGENT B1, `(.L_x_3591) ;  /* 0x000005e000017945 */ /* 0x000fe20003800200 */
[----:B------:R-:W-:Y:S02]  /*7ef0*/  HFMA2 R147, -RZ, RZ, 0, 1.1920928955078125e-07 ;  /* 0x00000002ff937431 */ /* 0x000fe400000001ff */
        /* <DEDUP_REMOVED lines=17> */
.L_x_3593:
        /* <DEDUP_REMOVED lines=13> */
.L_x_3595:
[----:B------:R-:W-:Y:S05]  /*80e0*/  BSYNC.RECONVERGENT B2 ;  /* 0x0000000000027941 */ /* 0x000fea0003800200 */
.L_x_3594:
        /* <DEDUP_REMOVED lines=11> */
[----:B------:R-:W-:-:S04]  /*81a0*/  IMAD.WIDE.U32 R14, R15, -0x2daee0ad, RZ ;  /* 0xd2511f530f0e7825 */ /* 0x000fc800078e00ff */
        /* <DEDUP_REMOVED lines=15> */
[----:B------:R-:W-:-:S03]  /*82a0*/  VIADD R141, R183, 0xa9066899 ;  /* 0xa9066899b78d7836 */ /* 0x000fc60000000000 */
        /* <DEDUP_REMOVED lines=33> */
.L_x_3592:
[----:B------:R-:W-:Y:S05]  /*84c0*/  BSYNC.RECONVERGENT B1 ;  /* 0x0000000000017941 */ /* 0x000fea0003800200 */
.L_x_3591:
[----:B------:R-:W-:Y:S01]  /*84d0*/  I2FP.F32.U32 R4, R5 ;  /* 0x0000000500047245 */ /* 0x000fe20000201000 */
[----:B------:R-:W-:Y:S01]  /*84e0*/  HADD2.F32 R6, -RZ, R133.H1_H1 ;  /* 0x30000085ff067230 */ /* 0x000fe20000004100 */
[----:B------:R-:W-:Y:S01]  /*84f0*/  BSSY.RECONVERGENT B1, `(.L_x_3596) ;  /* 0x0000062000017945 */ /* 0x000fe20003800200 */
[----:B------:R-:W-:Y:S02]  /*8500*/  @P1 HADD2.F32 R152, -RZ, R137.H1_H1 ;  /* 0x30000089ff981230 */ /* 0x000fe40000004100 */
[----:B------:R-:W-:Y:S01]  /*8510*/  FFMA.FTZ R5, R4, R191, 1.1641532182693481445e-10 ;  /* 0x2f00000004057423 */ /* 0x000fe200000100bf */
[----:B------:R-:W-:-:S04]  /*8520*/  FMUL.FTZ R6, R6, R175 ;  /* 0x000000af06067220 */ /* 0x000fc80000410000 */
[----:B------:R-:W-:Y:S01]  /*8530*/  FSETP.GTU.FTZ.AND P2, PT, R5, R2, PT ;  /* 0x000000020500720b */ /* 0x000fe20003f5c000 */
[----:B------:R-:W-:-:S03]  /*8540*/  HFMA2 R5, -RZ, RZ, 0, 1.1920928955078125e-07 ;  /* 0x00000002ff057431 */ /* 0x000fc600000001ff */
[----:B------:R-:W-:Y:S02]  /*8550*/  FSEL R4, R6, RZ, !P2 ;  /* 0x000000ff06047208 */ /* 0x000fe40005000000 */
[----:B------:R-:W-:Y:S02]  /*8560*/  SEL R6, RZ, 0x1, P2 ;  /* 0x00000001ff067807 */ /* 0x000fe40001000000 */
[----:B------:R-:W-:Y:S01]  /*8570*/  ISETP.NE.AND P2, PT, R147, 0x1, PT ;  /* 0x000000019300780c */ /* 0x000fe20003f45270 */
[----:B------:R-:W-:-:S04]  /*8580*/  FADD.FTZ R3, R3, R4 ;  /* 0x0000000403037221 */ /* 0x000fc80000010000 */
[--C-:B------:R-:W-:Y:S01]  /*8590*/  @P1 FADD.FTZ R152, R152, R3.reuse ;  /* 0x0000000398981221 */ /* 0x100fe20000010000 */
[----:B------:R-:W-:Y:S02]  /*85a0*/  @!P1 IMAD.MOV.U32 R152, RZ, RZ, R3 ;  /* 0x000000ffff989224 */ /* 0x000fe400078e0003 */
[----:B------:R-:W-:-:S03]  /*85b0*/  IMAD.MOV.U32 R3, RZ, RZ, R12 ;  /* 0x000000ffff037224 */ /* 0x000fc600078e000c */
[----:B------:R-:W-:Y:S02]  /*85c0*/  F2FP.F16.F32.PACK_AB R141, RZ, R152 ;  /* 0x00000098ff8d723e */ /* 0x000fe400000000ff */
        /* <DEDUP_REMOVED lines=9> */
.L_x_3598:
        /* <DEDUP_REMOVED lines=13> */
.L_x_3600:
[----:B------:R-:W-:Y:S05]  /*8730*/  BSYNC.RECONVERGENT B2 ;  /* 0x0000000000027941 */ /* 0x000fea0003800200 */
.L_x_3599:
        /* <DEDUP_REMOVED lines=37> */
[----:B------:R-:W-:Y:S01]  /*8990*/  LOP3.LUT R184, R5, R184, R15, 0x96, !PT ;  /* 0x000000b805b87212 */ /* 0x000fe200078e960f */
[----:B------:R-:W-:Y:S01]  /*89a0*/  VIADD R5, R182, 0x5384540f ;  /* 0x5384540fb6057836 */ /* 0x000fe20000000000 */
[----:B------:R-:W-:Y:S02]  /*89b0*/  LOP3.LUT R3, R3, R4, R167, 0x96, !PT ;  /* 0x0000000403037212 */ /* 0x000fe400078e96a7 */
[----:B------:R-:W-:Y:S01]  /*89c0*/  IADD3 R15, PT, PT, R183, -0x24c28bd8, RZ ;  /* 0xdb3d7428b70f7810 */ /* 0x000fe20007ffe0ff */
[----:B------:R-:W-:-:S04]  /*89d0*/  IMAD.WIDE.U32 R184, R184, -0x326172a9, RZ ;  /* 0xcd9e8d57b8b87825 */ /* 0x000fc800078e00ff */
[----:B------:R-:W-:Y:S01]  /*89e0*/  IMAD.WIDE.U32 R186, R3, -0x2daee0ad, RZ ;  /* 0xd2511f5303ba7825 */ /* 0x000fe200078e00ff */
[----:B------:R-:W-:-:S03]  /*89f0*/  LOP3.LUT R5, R5, R166, R185, 0x96, !PT ;  /* 0x000000a605057212 */ /* 0x000fc600078e96b9 */
[----:B------:R-:W-:Y:S02]  /*8a00*/  VIADD R3, R183, 0x1fd5c5a3 ;  /* 0x1fd5c5a3b7037836 */ /* 0x000fe40000000000 */
[----:B------:R-:W-:-:S03]  /*8a10*/  IMAD.WIDE.U32 R4, R5, -0x2daee0ad, RZ ;  /* 0xd2511f5305047825 */ /* 0x000fc600078e00ff */
[----:B------:R-:W-:Y:S02]  /*8a20*/  LOP3.LUT R3, R3, R14, R187, 0x96, !PT ;  /* 0x0000000e03037212 */ /* 0x000fe400078e96bb */
[----:B------:R-:W-:Y:S01]  /*8a30*/  LOP3.LUT R15, R15, R186, R5, 0x96, !PT ;  /* 0x000000ba0f0f7212 */ /* 0x000fe200078e9605 */
[----:B------:R-:W-:Y:S02]  /*8a40*/  VIADD R5, R182, 0x8ff34781 ;  /* 0x8ff34781b6057836 */ /* 0x000fe40000000000 */
[----:B------:R-:W-:-:S04]  /*8a50*/  IMAD.WIDE.U32 R166, R3, -0x326172a9, RZ ;  /* 0xcd9e8d5703a67825 */ /* 0x000fc800078e00ff */
[----:B------:R-:W-:-:S05]  /*8a60*/  VIADD R3, R182, 0xf1bbcdc8 ;  /* 0xf1bbcdc8b6037836 */ /* 0x000fca0000000000 */
        /* <DEDUP_REMOVED lines=10> */
.L_x_3597:
[----:B------:R-:W-:Y:S05]  /*8b10*/  BSYNC.RECONVERGENT B1 ;  /* 0x0000000000017941 */ /* 0x000fea0003800200 */
.L_x_3596:
[----:B------:R-:W-:Y:S01]  /*8b20*/  I2FP.F32.U32 R4, R3 ;  /* 0x0000000300047245 */ /* 0x000fe20000201000 */
[----:B------:R-:W-:Y:S01]  /*8b30*/  HADD2.F32 R14, -RZ, R142.H0_H0 ;  /* 0x2000008eff0e7230 */ /* 0x000fe20000004100 */
        /* <DEDUP_REMOVED lines=18> */
.L_x_3603:
        /* <DEDUP_REMOVED lines=13> */
.L_x_3605:
[----:B------:R-:W-:Y:S05]  /*8d30*/  BSYNC.RECONVERGENT B2 ;  /* 0x0000000000027941 */ /* 0x000fea0003800200 */
.L_x_3604:
        /* <DEDUP_REMOVED lines=32> */
[C---:B------:R-:W-:Y:S01]  /*8f40*/  VIADD R5, R182.reuse, 0xb54cda56 ;  /* 0xb54cda56b6057836 */ /* 0x040fe20000000000 */
[----:B------:R-:W-:Y:S01]  /*8f50*/  LOP3.LUT R151, R151, R166, R15, 0x96, !PT ;  /* 0x000000a697977212 */ /* 0x000fe200078e960f */
[----:B------:R-:W-:Y:S01]  /*8f60*/  IMAD.WIDE.U32 R166, R147, -0x2daee0ad, RZ ;  /* 0xd2511f5393a67825 */ /* 0x000fe200078e00ff */
[----:B------:R-:W-:-:S03]  /*8f70*/  IADD3 R147, PT, PT, R182, 0x5384540f, RZ ;  /* 0x5384540fb6937810 */ /* 0x000fc60007ffe0ff */
[----:B------:R-:W-:Y:S02]  /*8f80*/  VIADD R15, R183, 0x646e171e ;  /* 0x646e171eb70f7836 */ /* 0x000fe40000000000 */
[----:B------:R-:W-:-:S03]  /*8f90*/  IMAD.WIDE.U32 R184, R151, -0x326172a9, RZ ;  /* 0xcd9e8d5797b87825 */ /* 0x000fc600078e00ff */
[----:B------:R-:W-:Y:S02]  /*8fa0*/  LOP3.LUT R15, R15, R14, R167, 0x96, !PT ;  /* 0x0000000e0f0f7212 */ /* 0x000fe400078e96a7 */
[----:B------:R-:W-:-:S03]  /*8fb0*/  LOP3.LUT R5, R5, R4, R185, 0x96, !PT ;  /* 0x0000000405057212 */ /* 0x000fc600078e96b9 */
        /* <DEDUP_REMOVED lines=18> */
[----:B------:R-:W-:Y:S02]  /*90e0*/  HFMA2 R147, -RZ, RZ, 0, 0 ;  /* 0x00000000ff937431 */ /* 0x000fe400000001ff */
[----:B------:R-:W-:Y:S02]  /*90f0*/  IMAD.MOV.U32 R4, RZ, RZ, R144 ;  /* 0x000000ffff047224 */ /* 0x000fe400078e0090 */
[----:B------:R-:W-:-:S07]  /*9100*/  IMAD.MOV.U32 R144, RZ, RZ, R14 ;  /* 0x000000ffff907224 */ /* 0x000fce00078e000e */
.L_x_3602:
[----:B------:R-:W-:Y:S05]  /*9110*/  BSYNC.RECONVERGENT B1 ;  /* 0x0000000000017941 */ /* 0x000fea0003800200 */
.L_x_3601:
[----:B------:R-:W-:Y:S01]  /*9120*/  I2FP.F32.U32 R4, R4 ;  /* 0x0000000400047245 */ /* 0x000fe20000201000 */
[----:B------:R-:W-:Y:S01]  /*9130*/  HADD2.F32 R14, -RZ, R134.H0_H0 ;  /* 0x20000086ff0e7230 */ /* 0x000fe20000004100 */
[----:B------:R-:W-:Y:S03]  /*9140*/  BSSY.RECONVERGENT B1, `(.L_x_3606) ;  /* 0x0000062000017945 */ /* 0x000fe60003800200 */
[----:B------:R-:W-:Y:S01]  /*9150*/  FFMA.FTZ R5, R4, R191, 1.1641532182693481445e-10 ;  /* 0x2f00000004057423 */ /* 0x000fe200000100bf */
[----:B------:R-:W-:Y:S01]  /*9160*/  FMUL.FTZ R14, R14, R175 ;  /* 0x000000af0e0e7220 */ /* 0x000fe20000410000 */
[----:B------:R-:W-:-:S03]  /*9170*/  @P1 HADD2.F32 R4, -RZ, R138.H0_H0 ;  /* 0x2000008aff041230 */ /* 0x000fc60000004100 */
[----:B------:R-:W-:-:S04]  /*9180*/  FSETP.GTU.FTZ.AND P3, PT, R5, R2, PT ;  /* 0x000000020500720b */ /* 0x000fc80003f7c000 */
[----:B------:R-:W-:Y:S02]  /*9190*/  FSEL R14, R14, RZ, !P3 ;  /* 0x000000ff0e0e7208 */ /* 0x000fe40005800000 */
[----:B------:R-:W-:Y:S02]  /*91a0*/  SEL R5, RZ, 0x1, P3 ;  /* 0x00000001ff057807 */ /* 0x000fe40001800000 */
[----:B------:R-:W-:Y:S01]  /*91b0*/  ISETP.NE.AND P3, PT, R147, 0x1, PT ;  /* 0x000000019300780c */ /* 0x000fe20003f65270 */
[----:B------:R-:W-:Y:S01]  /*91c0*/  FADD.FTZ R3, R3, R14 ;  /* 0x0000000e03037221 */ /* 0x000fe20000010000 */
[----:B------:R-:W-:-:S03]  /*91d0*/  IMAD.MOV.U32 R14, RZ, RZ, 0x2 ;  /* 0x00000002ff0e7424 */ /* 0x000fc600078e00ff */
[--C-:B------:R-:W-:Y:S01]  /*91e0*/  @P1 FADD.FTZ R151, R4, R3.reuse ;  /* 0x0000000304971221 */ /* 0x100fe20000010000 */
[----:B------:R-:W-:Y:S01]  /*91f0*/  @!P1 IMAD.MOV.U32 R151, RZ, RZ, R3 ;  /* 0x000000ffff979224 */ /* 0x000fe200078e0003 */
[----:B------:R-:W-:-:S04]  /*9200*/  MOV R3, R12 ;  /* 0x0000000c00037202 */ /* 0x000fc80000000f00 */
[----:B------:R-:W-:Y:S02]  /*9210*/  F2FP.F16.F32.PACK_AB R190, RZ, R151 ;  /* 0x00000097ffbe723e */ /* 0x000fe400000000ff */
        /* <DEDUP_REMOVED lines=9> */
.L_x_3608:
        /* <DEDUP_REMOVED lines=13> */
.L_x_3610:
[----:B------:R-:W-:Y:S05]  /*9380*/  BSYNC.RECONVERGENT B2 ;  /* 0x0000000000027941 */ /* 0x000fea0003800200 */
.L_x_3609:
        /* <DEDUP_REMOVED lines=46> */
[C---:B------:R-:W-:Y:S01]  /*9670*/  VIADD R15, R183.reuse, 0xdb3d7428 ;  /* 0xdb3d7428b70f7836 */ /* 0x040fe20000000000 */
[----:B------:R-:W-:Y:S01]  /*9680*/  IADD3 R3, PT, PT, R182, -0xe443238, RZ ;  /* 0xf1bbcdc8b6037810 */ /* 0x000fe20007ffe0ff */
[----:B------:R-:W-:Y:S02]  /*9690*/  VIADD R147, R183, 0x96a522ad ;  /* 0x96a522adb7937836 */ /* 0x000fe40000000000 */
        /* <DEDUP_REMOVED lines=8> */
[----:B------:R-:W-:Y:S01]  /*9720*/  IMAD.MOV.U32 R3, RZ, RZ, R144 ;  /* 0x000000ffff037224 */ /* 0x000fe200078e0090 */
[----:B------:R-:W-:Y:S01]  /*9730*/  LOP3.LUT R15, R147, R166, R15, 0x96, !PT ;  /* 0x000000a6930f7212 */ /* 0x000fe200078e960f */
[----:B------:R-:W-:Y:S02]  /*9740*/  IMAD.MOV.U32 R144, RZ, RZ, R14 ;  /* 0x000000ffff907224 */ /* 0x000fe400078e000e */
[----:B------:R-:W-:-:S07]  /*9750*/  HFMA2 R14, -RZ, RZ, 0, 0 ;  /* 0x00000000ff0e7431 */ /* 0x000fce00000001ff */
.L_x_3607:
[----:B------:R-:W-:Y:S05]  /*9760*/  BSYNC.RECONVERGENT B1 ;  /* 0x0000000000017941 */ /* 0x000fea0003800200 */
.L_x_3606:
[----:B------:R-:W-:Y:S01]  /*9770*/  I2FP.F32.U32 R4, R3 ;  /* 0x0000000300047245 */ /* 0x000fe20000201000 */
[----:B------:R-:W-:Y:S01]  /*9780*/  HADD2.F32 R142, -RZ, R142.H1_H1 ;  /* 0x3000008eff8e7230 */ /* 0x000fe20000004100 */
        /* <DEDUP_REMOVED lines=18> */
.L_x_3613:
        /* <DEDUP_REMOVED lines=13> */
.L_x_3615:
[----:B------:R-:W-:Y:S05]  /*9980*/  BSYNC.RECONVERGENT B2 ;  /* 0x0000000000027941 */ /* 0x000fea0003800200 */
.L_x_3614:
        /* <DEDUP_REMOVED lines=16> */
[----:B------:R-:W-:Y:S02]  /*9a90*/  VIADD R167, R183, 0x32370b8f ;  /* 0x32370b8fb7a77836 */ /* 0x000fe40000000000 */
        /* <DEDUP_REMOVED lines=17> */
[----:B------:R-:W-:-:S03]  /*9bb0*/  LOP3.LUT R167, R167, R186, R185, 0x96, !PT ;  /* 0x000000baa7a77212 */ /* 0x000fc600078e96b9 */
[----:B------:R-:W-:Y:S01]  /*9bc0*/  IMAD.WIDE.U32 R186, R147, -0x2daee0ad, RZ ;  /* 0xd2511f5393ba7825 */ /* 0x000fe200078e00ff */
[----:B------:R-:W-:-:S03]  /*9bd0*/  IADD3 R147, PT, PT, R183, 0x646e171e, RZ ;  /* 0x646e171eb7937810 */ /* 0x000fc60007ffe0ff */
[----:B------:R-:W-:Y:S01]  /*9be0*/  IMAD.WIDE.U32 R166, R167, -0x326172a9, RZ ;  /* 0xcd9e8d57a7a67825 */ /* 0x000fe200078e00ff */
[----:B------:R-:W-:-:S04]  /*9bf0*/  LOP3.LUT R147, R147, R184, R187, 0x96, !PT ;  /* 0x000000b893937212 */ /* 0x000fc800078e96bb */
[----:B------:R-:W-:Y:S01]  /*9c00*/  LOP3.LUT R184, R15, R14, R167, 0x96, !PT ;  /* 0x0000000e0fb87212 */ /* 0x000fe200078e96a7 */
[----:B------:R-:W-:Y:S01]  /*9c10*/  IMAD.WIDE.U32 R14, R147, -0x326172a9, RZ ;  /* 0xcd9e8d57930e7825 */ /* 0x000fe200078e00ff */
[----:B------:R-:W-:-:S03]  /*9c20*/  IADD3 R167, PT, PT, R183, 0x1fd5c5a3, RZ ;  /* 0x1fd5c5a3b7a77810 */ /* 0x000fc60007ffe0ff */
        /* <DEDUP_REMOVED lines=8> */
[----:B------:R-:W-:-:S04]  /*9cb0*/  VIADD R147, R183, 0xdb3d7428 ;  /* 0xdb3d7428b7937836 */ /* 0x000fc80000000000 */
        /* <DEDUP_REMOVED lines=8> */
[----:B------:R-:W-:Y:S02]  /*9d40*/  IMAD.MOV.U32 R144, RZ, RZ, R14 ;  /* 0x000000ffff907224 */ /* 0x000fe400078e000e */
[----:B------:R-:W-:-:S07]  /*9d50*/  IMAD.MOV.U32 R166, RZ, RZ, RZ ;  /* 0x000000ffffa67224 */ /* 0x000fce00078e00ff */
.L_x_3612:
[----:B------:R-:W-:Y:S05]  /*9d60*/  BSYNC.RECONVERGENT B1 ;  /* 0x0000000000017941 */ /* 0x000fea0003800200 */
.L_x_3611:
[----:B------:R-:W-:Y:S01]  /*9d70*/  I2FP.F32.U32 R4, R4 ;  /* 0x0000000400047245 */ /* 0x000fe20000201000 */
[----:B------:R-:W-:Y:S01]  /*9d80*/  HADD2.F32 R14, -RZ, R134.H1_H1 ;  /* 0x30000086ff0e7230 */ /* 0x000fe20000004100 */
[----:B------:R-:W-:Y:S01]  /*9d90*/  BSSY.RECONVERGENT B1, `(.L_x_3616) ;  /* 0x0000062000017945 */ /* 0x000fe20003800200 */
[----:B------:R-:W-:Y:S02]  /*9da0*/  @P1 HADD2.F32 R142, -RZ, R138.H1_H1 ;  /* 0x3000008aff8e1230 */ /* 0x000fe40000004100 */
[----:B------:R-:W-:Y:S01]  /*9db0*/  FFMA.FTZ R147, R4, R191, 1.1641532182693481445e-10 ;  /* 0x2f00000004937423 */ /* 0x000fe200000100bf */
[----:B------:R-:W-:-:S04]  /*9dc0*/  FMUL.FTZ R14, R14, R175 ;  /* 0x000000af0e0e7220 */ /* 0x000fc80000410000 */
[----:B------:R-:W-:Y:S01]  /*9dd0*/  FSETP.GTU.FTZ.AND P4, PT, R147, R2, PT ;  /* 0x000000029300720b */ /* 0x000fe20003f9c000 */
[----:B------:R-:W-:-:S03]  /*9de0*/  IMAD.MOV.U32 R147, RZ, RZ, 0x2 ;  /* 0x00000002ff937424 */ /* 0x000fc600078e00ff */
        /* <DEDUP_REMOVED lines=17> */
.L_x_3618:
        /* <DEDUP_REMOVED lines=13> */
.L_x_3620:
[----:B------:R-:W-:Y:S05]  /*9fd0*/  BSYNC.RECONVERGENT B2 ;  /* 0x0000000000027941 */ /* 0x000fea0003800200 */
.L_x_3619:
        /* <DEDUP_REMOVED lines=56> */
[----:B------:R-:W-:Y:S01]  /*a360*/  MOV R3, R144 ;  /* 0x0000009000037202 */ /* 0x000fe20000000f00 */
[----:B------:R-:W-:Y:S01]  /*a370*/  IMAD.MOV.U32 R12, RZ, RZ, R186 ;  /* 0x000000ffff0c7224 */ /* 0x000fe200078e00ba */
[----:B------:R-:W-:Y:S01]  /*a380*/  LOP3.LUT R15, R147, R184, R15, 0x96, !PT ;  /* 0x000000b8930f7212 */ /* 0x000fe200078e960f */
[----:B------:R-:W-:Y:S02]  /*a390*/  IMAD.MOV.U32 R144, RZ, RZ, R14 ;  /* 0x000000ffff907224 */ /* 0x000fe400078e000e */
[----:B------:R-:W-:-:S07]  /*a3a0*/  IMAD.MOV.U32 R147, RZ, RZ, RZ ;  /* 0x000000ffff937224 */ /* 0x000fce00078e00ff */
.L_x_3617:
[----:B------:R-:W-:Y:S05]  /*a3b0*/  BSYNC.RECONVERGENT B1 ;  /* 0x0000000000017941 */ /* 0x000fea0003800200 */
.L_x_3616:
[----:B------:R-:W-:Y:S01]  /*a3c0*/  I2FP.F32.U32 R14, R3 ;  /* 0x00000003000e7245 */ /* 0x000fe20000201000 */
[----:B------:R-:W-:Y:S01]  /*a3d0*/  HADD2.F32 R166, -RZ, R143.H0_H0 ;  /* 0x2000008fffa67230 */ /* 0x000fe20000004100 */
        /* <DEDUP_REMOVED lines=18> */
.L_x_3623:
        /* <DEDUP_REMOVED lines=13> */
.L_x_3625:
[----:B------:R-:W-:Y:S05]  /*a5d0*/  BSYNC.RECONVERGENT B2 ;  /* 0x0000000000027941 */ /* 0x000fea0003800200 */
.L_x_3624:
        /* <DEDUP_REMOVED lines=8> */
[----:B------:R-:W-:Y:S02]  /*a660*/  VIADD R15, R182, 0x3c6ef372 ;  /* 0x3c6ef372b60f7836 */ /* 0x000fe40000000000 */
[----:B------:R-:W-:Y:S01]  /*a670*/  IMAD.MOV.U32 R142, RZ, RZ, R144 ;  /* 0x000000ffff8e7224 */ /* 0x000fe200078e0090 */
        /* <DEDUP_REMOVED lines=47> */
[----:B------:R-:W-:Y:S01]  /*a970*/  MOV R144, R14 ;  /* 0x0000000e00907202 */ /* 0x000fe20000000f00 */
[----:B------:R-:W-:Y:S01]  /*a980*/  IMAD.MOV.U32 R12, RZ, RZ, R186 ;  /* 0x000000ffff0c7224 */ /* 0x000fe200078e00ba */
[----:B------:R-:W-:Y:S01]  /*a990*/  LOP3.LUT R16, R147, R188, R187, 0x96, !PT ;  /* 0x000000bc93107212 */ /* 0x000fe200078e96bb */
[----:B------:R-:W-:-:S07]  /*a9a0*/  IMAD.MOV.U32 R184, RZ, RZ, RZ ;  /* 0x000000ffffb87224 */ /* 0x000fce00078e00ff */
.L_x_3622:
[----:B------:R-:W-:Y:S05]  /*a9b0*/  BSYNC.RECONVERGENT B1 ;  /* 0x0000000000017941 */ /* 0x000fea0003800200 */
.L_x_3621:
[----:B------:R-:W-:Y:S01]  /*a9c0*/  I2FP.F32.U32 R14, R142 ;  /* 0x0000008e000e7245 */ /* 0x000fe20000201000 */
[----:B------:R-:W-:Y:S01]  /*a9d0*/  HADD2.F32 R142, -RZ, R135.H0_H0 ;  /* 0x20000087ff8e7230 */ /* 0x000fe20000004100 */
[----:B------:R-:W-:Y:S01]  /*a9e0*/  BSSY.RECONVERGENT B1, `(.L_x_3626) ;  /* 0x0000063000017945 */ /* 0x000fe20003800200 */
[----:B------:R-:W-:Y:S02]  /*a9f0*/  @P1 HADD2.F32 R166, -RZ, R139.H0_H0 ;  /* 0x2000008bffa61230 */ /* 0x000fe40000004100 */
        /* <DEDUP_REMOVED lines=22> */
.L_x_3628:
        /* <DEDUP_REMOVED lines=13> */
.L_x_3630:
[----:B------:R-:W-:Y:S05]  /*ac30*/  BSYNC.RECONVERGENT B2 ;  /* 0x0000000000027941 */ /* 0x000fea0003800200 */
.L_x_3629:
        /* <DEDUP_REMOVED lines=59> */
[----:B------:R-:W-:Y:S01]  /*aff0*/  IMAD.MOV.U32 R185, RZ, RZ, RZ ;  /* 0x000000ffffb97224 */ /* 0x000fe200078e00ff */
[----:B------:R-:W-:-:S07]  /*b000*/  MOV R144, R14 ;  /* 0x0000000e00907202 */ /* 0x000fce0000000f00 */
.L_x_3627:
[----:B------:R-:W-:Y:S05]  /*b010*/  BSYNC.RECONVERGENT B1 ;  /* 0x0000000000017941 */ /* 0x000fea0003800200 */
.L_x_3626:
[----:B------:R-:W-:Y:S01]  /*b020*/  I2FP.F32.U32 R14, R142 ;  /* 0x0000008e000e7245 */ /* 0x000fe20000201000 */
[----:B------:R-:W-:Y:S01]  /*b030*/  HADD2.F32 R184, -RZ, R143.H1_H1 ;  /* 0x3000008fffb87230 */ /* 0x000fe20000004100 */
[----:B------:R-:W-:Y:S01]  /*b040*/  ISETP.NE.AND P6, PT, R185, 0x1, PT ;  /* 0x00000001b900780c */ /* 0x000fe20003fc5270 */
[----:B------:R-:W-:Y:S01]  /*b050*/  BSSY.RECONVERGENT B1, `(.L_x_3631) ;  /* 0x000005e000017945 */ /* 0x000fe20003800200 */
[----:B------:R-:W-:Y:S01]  /*b060*/  MOV R142, R12 ;  /* 0x0000000c008e7202 */ /* 0x000fe20000000f00 */
[----:B------:R-:W-:Y:S01]  /*b070*/  FFMA.FTZ R143, R14, R191, 1.1641532182693481445e-10 ;  /* 0x2f0000000e8f7423 */ /* 0x000fe200000100bf */
[----:B------:R-:W-:Y:S01]  /*b080*/  FMUL.FTZ R184, R184, R175 ;  /* 0x000000afb8b87220 */ /* 0x000fe20000410000 */
[----:B------:R-:W-:-:S03]  /*b090*/  IMAD.MOV.U32 R14, RZ, RZ, 0x2 ;  /* 0x00000002ff0e7424 */ /* 0x000fc600078e00ff */
        /* <DEDUP_REMOVED lines=12> */
.L_x_3633:
        /* <DEDUP_REMOVED lines=15> */
.L_x_3635:
[----:B------:R-:W-:Y:S05]  /*b250*/  BSYNC.RECONVERGENT B2 ;  /* 0x0000000000027941 */ /* 0x000fea0003800200 */
.L_x_3634:
        /* <DEDUP_REMOVED lines=61> */
.L_x_3632:
[----:B------:R-:W-:Y:S05]  /*b630*/  BSYNC.RECONVERGENT B1 ;  /* 0x0000000000017941 */ /* 0x000fea0003800200 */
.L_x_3631:
[----:B------:R-:W-:Y:S01]  /*b640*/  I2FP.F32.U32 R142, R142 ;  /* 0x0000008e008e7245 */ /* 0x000fe20000201000 */
[----:B------:R-:W-:Y:S01]  /*b650*/  HADD2.F32 R184, -RZ, R135.H1_H1 ;  /* 0x30000087ffb87230 */ /* 0x000fe20000004100 */
[----:B------:R-:W-:Y:S02]  /*b660*/  PRMT R141, R146, 0x5410, R141 ;  /* 0x00005410928d7816 */ /* 0x000fe4000000008d */
[----:B------:R-:W-:Y:S01]  /*b670*/  PRMT R140, R145, 0x5410, R140 ;  /* 0x00005410918c7816 */ /* 0x000fe2000000008c */
[----:B------:R-:W-:Y:S01]  /*b680*/  FFMA.FTZ R191, R142, R191, 1.1641532182693481445e-10 ;  /* 0x2f0000008ebf7423 */ /* 0x000fe200000100bf */
[----:B------:R-:W-:Y:S01]  /*b690*/  FMUL.FTZ R184, R184, R175 ;  /* 0x000000afb8b87220 */ /* 0x000fe20000410000 */
[----:B------:R-:W-:Y:S01]  /*b6a0*/  @P1 HADD2.F32 R175, -RZ, R139.H1_H1 ;  /* 0x3000008bffaf1230 */ /* 0x000fe20000004100 */
[----:B------:R-:W-:Y:S02]  /*b6b0*/  PRMT R142, R190, 0x5410, R192 ;  /* 0x00005410be8e7816 */ /* 0x000fe400000000c0 */
[----:B------:R-:W-:-:S04]  /*b6c0*/  FSETP.GTU.FTZ.AND P6, PT, R191, R2, PT ;  /* 0x00000002bf00720b */ /* 0x000fc80003fdc000 */
[----:B------:R-:W-:Y:S02]  /*b6d0*/  FSEL R143, R184, RZ, !P6 ;  /* 0x000000ffb88f7208 */ /* 0x000fe40007000000 */
[----:B------:R-:W-:-:S03]  /*b6e0*/  SEL R2, RZ, 0x1, P6 ;  /* 0x00000001ff027807 */ /* 0x000fc60003000000 */
[----:B------:R-:W-:-:S04]  /*b6f0*/  FADD.FTZ R188, R188, R143 ;  /* 0x0000008fbcbc7221 */ /* 0x000fc80000010000 */
[--C-:B------:R-:W-:Y:S01]  /*b700*/  @P1 FADD.FTZ R175, R175, R188.reuse ;  /* 0x000000bcafaf1221 */ /* 0x100fe20000010000 */
[----:B------:R-:W-:-:S05]  /*b710*/  @!P1 IMAD.MOV.U32 R175, RZ, RZ, R188 ;  /* 0x000000ffffaf9224 */ /* 0x000fca00078e00bc */
[----:B------:R-:W-:-:S04]  /*b720*/  F2FP.F16.F32.PACK_AB R143, RZ, R175 ;  /* 0x000000afff8f723e */ /* 0x000fc800000000ff */
[----:B------:R-:W-:-:S07]  /*b730*/  PRMT R143, R147, 0x5410, R143 ;  /* 0x00005410938f7816 */ /* 0x000fce000000008f */
.L_x_3555:
        /* <DEDUP_REMOVED lines=26> */
[----:B------:R-:W-:Y:S02]  /*b8e0*/  LOP3.LUT R184, R6, 0xff, RZ, 0xc0, !PT ;  /* 0x000000ff06b87812 */ /* 0x000fe400078ec0ff */
[----:B------:R-:W-:Y:S02]  /*b8f0*/  LOP3.LUT R145, R143, 0xff0000, RZ, 0xc0, !PT ;  /* 0x00ff00008f917812 */ /* 0x000fe400078ec0ff */
[----:B------:R-:W-:Y:S01]  /*b900*/  PRMT R143, R4, 0x7104, RZ ;  /* 0x00007104048f7816 */ /* 0x000fe200000000ff */
[----:B------:R-:W-:Y:S01]  /*b910*/  IMAD.WIDE.U32 R184, R184, 0x1000000, RZ ;  /* 0x01000000b8b87825 */ /* 0x000fe200078e00ff */
[----:B------:R-:W-:-:S02]  /*b920*/  PRMT R186, R145, 0x4210, R142 ;  /* 0x0000421091ba7816 */ /* 0x000fc4000000008e */
[----:B------:R-:W-:Y:S02]  /*b930*/  LOP3.LUT R146, R7, 0xff, RZ, 0xc0, !PT ;  /* 0x000000ff07927812 */ /* 0x000fe400078ec0ff */
        /* <DEDUP_REMOVED lines=11> */
.L_x_3636:
[----:B0-----:R-:W-:Y:S01]  /*b9f0*/  MOV R184, R144 ;  /* 0x0000009000b87202 */ /* 0x001fe20000000f00 */
[----:B------:R-:W-:-:S07]  /*ba00*/  VIADD R144, R181, 0x20 ;  /* 0x00000020b5907836 */ /* 0x000fce0000000000 */
.L_x_3513:
[----:B------:R-:W-:Y:S05]  /*ba10*/  BSYNC.RECONVERGENT B0 ;  /* 0x0000000000007941 */ /* 0x000fea0003800200 */
.L_x_3512:
        /* <DEDUP_REMOVED lines=21> */
[----:B------:R-:W-:Y:S01]  /*bb70*/  IMAD.MOV.U32 R4, RZ, RZ, 0x2 ;  /* 0x00000002ff047424 */ /* 0x000fe200078e00ff */
[----:B------:R-:W-:Y:S01]  /*bb80*/  MOV R0, R12 ;  /* 0x0000000c00007202 */ /* 0x000fe20000000f00 */
[----:B0-----:R-:W-:-:S09]  /*bb90*/  IMAD.MOV.U32 R146, RZ, RZ, R184 ;  /* 0x000000ffff927224 */ /* 0x001fd200078e00b8 */
        /* <DEDUP_REMOVED lines=11> */
.L_x_3642:
        /* <DEDUP_REMOVED lines=13> */
.L_x_3644:
[----:B------:R-:W-:Y:S05]  /*bd20*/  BSYNC.RECONVERGENT B2 ;  /* 0x0000000000027941 */ /* 0x000fea0003800200 */
.L_x_3643:
        /* <DEDUP_REMOVED lines=58> */
[----:B------:R-:W-:Y:S01]  /*c0d0*/  IMAD.MOV.U32 R4, RZ, RZ, RZ ;  /* 0x000000ffff047224 */ /* 0x000fe200078e00ff */
[----:B------:R-:W-:-:S07]  /*c0e0*/  LOP3.LUT R15, R15, R2, R147, 0x96, !PT ;  /* 0x000000020f0f7212 */ /* 0x000fce00078e9693 */
.L_x_3641:
[----:B------:R-:W-:Y:S05]  /*c0f0*/  BSYNC.RECONVERGENT B1 ;  /* 0x0000000000017941 */ /* 0x000fea0003800200 */
.L_x_3640:
        /* <DEDUP_REMOVED lines=9> */
[----:B-----5:R-:W-:-:S02]  /*c190*/  HADD2.F32 R3, -RZ, R140.H0_H0 ;  /* 0x2000008cff037230 */ /* 0x020fc40000004100 */
[----:B------:R-:W-:Y:S01]  /*c1a0*/  IMAD.MOV.U32 R2, RZ, RZ, R12 ;  /* 0x000000ffff027224 */ /* 0x000fe200078e000c */
        /* <DEDUP_REMOVED lines=14> */
.L_x_3647:
        /* <DEDUP_REMOVED lines=13> */
.L_x_3649:
[----:B------:R-:W-:Y:S05]  /*c360*/  BSYNC.RECONVERGENT B2 ;  /* 0x0000000000027941 */ /* 0x000fea0003800200 */
.L_x_3648:
        /* <DEDUP_REMOVED lines=10> */
[----:B------:R-:W-:Y:S02]  /*c410*/  VIADD R7, R182, 0x3c6ef372 ;  /* 0x3c6ef372b6077836 */ /* 0x000fe40000000000 */
[----:B------:R-:W-:-:S04]  /*c420*/  IMAD.WIDE.U32 R2, R3, -0x2daee0ad, RZ ;  /* 0xd2511f5303027825 */ /* 0x000fc800078e00ff */
[----:B------:R-:W-:Y:S01]  /*c430*/  IMAD.WIDE.U32 R4, R5, -0x326172a9, RZ ;  /* 0xcd9e8d5705047825 */ /* 0x000fe200078e00ff */
[----:B------:R-:W-:Y:S02]  /*c440*/  LOP3.LUT R9, R9, R6, R3, 0x96, !PT ;  /* 0x0000000609097212 */ /* 0x000fe400078e9603 */
[----:B------:R-:W-:Y:S01]  /*c450*/  IADD3 R3, PT, PT, R182, -0x255992d5, RZ ;  /* 0xdaa66d2bb6037810 */ /* 0x000fe20007ffe0ff */
        /* <DEDUP_REMOVED lines=39> */
[----:B------:R-:W-:Y:S01]  /*c6d0*/  IMAD.WIDE.U32 R6, R7, -0x2daee0ad, RZ ;  /* 0xd2511f5307067825 */ /* 0x000fe200078e00ff */
[----:B------:R-:W-:-:S03]  /*c6e0*/  LOP3.LUT R16, R3, R4, R9, 0x96, !PT ;  /* 0x0000000403107212 */ /* 0x000fc600078e9609 */
[----:B------:R-:W-:Y:S01]  /*c6f0*/  IMAD.MOV.U32 R12, RZ, RZ, R8 ;  /* 0x000000ffff0c7224 */ /* 0x000fe200078e0008 */
[----:B------:R-:W-:Y:S02]  /*c700*/  LOP3.LUT R15, R15, R2, R7, 0x96, !PT ;  /* 0x000000020f0f7212 */ /* 0x000fe400078e9607 */
[----:B------:R-:W-:Y:S01]  /*c710*/  MOV R2, R146 ;  /* 0x0000009200027202 */ /* 0x000fe20000000f00 */
[----:B------:R-:W-:Y:S02]  /*c720*/  IMAD.MOV.U32 R146, RZ, RZ, R6 ;  /* 0x000000ffff927224 */ /* 0x000fe400078e0006 */
[----:B------:R-:W-:-:S07]  /*c730*/  IMAD.MOV.U32 R6, RZ, RZ, RZ ;  /* 0x000000ffff067224 */ /* 0x000fce00078e00ff */
.L_x_3646:
[----:B------:R-:W-:Y:S05]  /*c740*/  BSYNC.RECONVERGENT B1 ;  /* 0x0000000000017941 */ /* 0x000fea0003800200 */
.L_x_3645:
[----:B------:R-:W-:Y:S01]  /*c750*/  I2FP.F32.U32 R3, R2 ;  /* 0x0000000200037245 */ /* 0x000fe20000201000 */
[----:B------:R-:W-:Y:S01]  /*c760*/  HADD2.F32 R5, -RZ, R132.H0_H0 ;  /* 0x20000084ff057230 */ /* 0x000fe20000004100 */
[----:B------:R-:W-:Y:S01]  /*c770*/  ISETP.NE.AND P3, PT, R6, 0x1, PT ;  /* 0x000000010600780c */ /* 0x000fe20003f65270 */
[----:B------:R-:W-:Y:S01]  /*c780*/  BSSY.RECONVERGENT B1, `(.L_x_3650) ;  /* 0x0000061000017945 */ /* 0x000fe20003800200 */
[----:B------:R-:W-:Y:S02]  /*c790*/  IMAD.MOV.U32 R4, RZ, RZ, 0x2 ;  /* 0x00000002ff047424 */ /* 0x000fe400078e00ff */
[----:B------:R-:W-:Y:S01]  /*c7a0*/  FFMA.FTZ R2, R3, R176, 1.1641532182693481445e-10 ;  /* 0x2f00000003027423 */ /* 0x000fe200000100b0 */
[----:B------:R-:W-:Y:S01]  /*c7b0*/  FMUL.FTZ R3, R5, R190 ;  /* 0x000000be05037220 */ /* 0x000fe20000410000 */
[----:B------:R-:W-:-:S03]  /*c7c0*/  @P1 HADD2.F32 R5, -RZ, R136.H0_H0 ;  /* 0x20000088ff051230 */ /* 0x000fc60000004100 */
[----:B------:R-:W-:-:S04]  /*c7d0*/  FSETP.GTU.FTZ.AND P2, PT, R2, R191, PT ;  /* 0x000000bf0200720b */ /* 0x000fc80003f5c000 */
[----:B------:R-:W-:Y:S02]  /*c7e0*/  FSEL R3, R3, RZ, !P2 ;  /* 0x000000ff03037208 */ /* 0x000fe40005000000 */
[----:B------:R-:W-:-:S03]  /*c7f0*/  SEL R9, RZ, 0x1, P2 ;  /* 0x00000001ff097807 */ /* 0x000fc60001000000 */
[----:B------:R-:W-:Y:S01]  /*c800*/  FADD.FTZ R2, R0, R3 ;  /* 0x0000000300027221 */ /* 0x000fe20000010000 */
[----:B------:R-:W-:-:S03]  /*c810*/  IMAD.MOV.U32 R3, RZ, RZ, R12 ;  /* 0x000000ffff037224 */ /* 0x000fc600078e000c */
[----:B------:R-:W-:Y:S01]  /*c820*/  @P1 FADD.FTZ R0, R5, R2 ;  /* 0x0000000205001221 */ /* 0x000fe20000010000 */
[----:B------:R-:W-:-:S04]  /*c830*/  @!P1 MOV R0, R2 ;  /* 0x0000000200009202 */ /* 0x000fc80000000f00 */
        /* <DEDUP_REMOVED lines=10> */
.L_x_3652:
        /* <DEDUP_REMOVED lines=13> */
.L_x_3654:
[----:B------:R-:W-:Y:S05]  /*c9b0*/  BSYNC.RECONVERGENT B2 ;  /* 0x0000000000027941 */ /* 0x000fea0003800200 */
.L_x_3653:
        /* <DEDUP_REMOVED lines=58> */
[----:B------:R-:W-:Y:S01]  /*cd60*/  IMAD.MOV.U32 R4, RZ, RZ, RZ ;  /* 0x000000ffff047224 */ /* 0x000fe200078e00ff */
[----:B------:R-:W-:Y:S01]  /*cd70*/  MOV R3, R146 ;  /* 0x0000009200037202 */ /* 0x000fe20000000f00 */
[----:B------:R-:W-:-:S07]  /*cd80*/  IMAD.MOV.U32 R146, RZ, RZ, R2 ;  /* 0x000000ffff927224 */ /* 0x000fce00078e0002 */
.L_x_3651:
[----:B------:R-:W-:Y:S05]  /*cd90*/  BSYNC.RECONVERGENT B1 ;  /* 0x0000000000017941 */ /* 0x000fea0003800200 */
.L_x_3650:
[----:B------:R-:W-:Y:S01]  /*cda0*/  I2FP.F32.U32 R3, R3 ;  /* 0x0000000300037245 */ /* 0x000fe20000201000 */
[----:B------:R-:W-:Y:S01]  /*cdb0*/  HADD2.F32 R5, -RZ, R140.H1_H1 ;  /* 0x3000008cff057230 */ /* 0x000fe20000004100 */
[----:B------:R-:W-:Y:S01]  /*cdc0*/  ISETP.NE.AND P2, PT, R4, 0x1, PT ;  /* 0x000000010400780c */ /* 0x000fe20003f45270 */
[----:B------:R-:W-:Y:S01]  /*cdd0*/  BSSY.RECONVERGENT B1, `(.L_x_3655) ;  /* 0x000005e000017945 */ /* 0x000fe20003800200 */
[----:B------:R-:W-:Y:S01]  /*cde0*/  LOP3.LUT R18, R18, 0xfffffff7, RZ, 0xc0, !PT ;  /* 0xfffffff712127812 */ /* 0x000fe200078ec0ff */
[----:B------:R-:W-:Y:S01]  /*cdf0*/  FFMA.FTZ R2, R3, R176, 1.1641532182693481445e-10 ;  /* 0x2f00000003027423 */ /* 0x000fe200000100b0 */
[----:B------:R-:W-:Y:S01]  /*ce00*/  FMUL.FTZ R5, R5, R190 ;  /* 0x000000be05057220 */ /* 0x000fe20000410000 */
[----:B------:R-:W-:Y:S02]  /*ce10*/  HFMA2 R7, -RZ, RZ, 0, 1.1920928955078125e-07 ;  /* 0x00000002ff077431 */ /* 0x000fe400000001ff */
        /* <DEDUP_REMOVED lines=14> */
.L_x_3657:
        /* <DEDUP_REMOVED lines=13> */
.L_x_3659:
[----:B------:R-:W-:Y:S05]  /*cfd0*/  BSYNC.RECONVERGENT B2 ;  /* 0x0000000000027941 */ /* 0x000fea0003800200 */
.L_x_3658:
        /* <DEDUP_REMOVED lines=59> */
[----:B------:R-:W-:Y:S01]  /*d390*/  IMAD.MOV.U32 R12, RZ, RZ, R164 ;  /* 0x000000ffff0c7224 */ /* 0x000fe200078e00a4 */
[----:B------:R-:W-:-:S07]  /*d3a0*/  MOV R146, R2 ;  /* 0x0000000200927202 */ /* 0x000fce0000000f00 */
.L_x_3656:
[----:B------:R-:W-:Y:S05]  /*d3b0*/  BSYNC.RECONVERGENT B1 ;  /* 0x0000000000017941 */ /* 0x000fea0003800200 */
.L_x_3655:
[----:B------:R-:W-:Y:S01]  /*d3c0*/  I2FP.F32.U32 R3, R3 ;  /* 0x0000000300037245 */ /* 0x000fe20000201000 */
[----:B------:R-:W-:Y:S01]  /*d3d0*/  HADD2.F32 R5, -RZ, R132.H1_H1 ;  /* 0x30000084ff057230 */ /* 0x000fe20000004100 */
[----:B------:R-:W-:Y:S01]  /*d3e0*/  BSSY.RECONVERGENT B1, `(.L_x_3660) ;  /* 0x0000062000017945 */ /* 0x000fe20003800200 */
[----:B------:R-:W-:Y:S02]  /*d3f0*/  @P1 HADD2.F32 R29, -RZ, R136.H1_H1 ;  /* 0x30000088ff1d1230 */ /* 0x000fe40000004100 */
        /* <DEDUP_REMOVED lines=21> */
.L_x_3662:
        /* <DEDUP_REMOVED lines=13> */
.L_x_3664:
[----:B------:R-:W-:Y:S05]  /*d620*/  BSYNC.RECONVERGENT B2 ;  /* 0x0000000000027941 */ /* 0x000fea0003800200 */
.L_x_3663:
        /* <DEDUP_REMOVED lines=61> */
.L_x_3661:
[----:B------:R-:W-:Y:S05]  /*da00*/  BSYNC.RECONVERGENT B1 ;  /* 0x0000000000017941 */ /* 0x000fea0003800200 */
.L_x_3660:
[----:B------:R-:W-:Y:S01]  /*da10*/  I2FP.F32.U32 R3, R3 ;  /* 0x0000000300037245 */ /* 0x000fe20000201000 */
[----:B------:R-:W-:Y:S01]  /*da20*/  HADD2.F32 R5, -RZ, R141.H0_H0 ;  /* 0x2000008dff057230 */ /* 0x000fe20000004100 */
        /* <DEDUP_REMOVED lines=20> */
.L_x_3667:
        /* <DEDUP_REMOVED lines=13> */
.L_x_3669:
[----:B------:R-:W-:Y:S05]  /*dc40*/  BSYNC.RECONVERGENT B2 ;  /* 0x0000000000027941 */ /* 0x000fea0003800200 */
.L_x_3668:
        /* <DEDUP_REMOVED lines=55> */
[----:B------:R-:W-:Y:S02]  /*dfc0*/  HFMA2 R6, -RZ, RZ, 0, 0 ;  /* 0x00000000ff067431 */ /* 0x000fe400000001ff */
[----:B------:R-:W-:Y:S01]  /*dfd0*/  VIADD R7, R182, 0x8ff34781 ;  /* 0x8ff34781b6077836 */ /* 0x000fe20000000000 */
[----:B------:R-:W-:Y:S01]  /*dfe0*/  MOV R12, R4 ;  /* 0x00000004000c7202 */ /* 0x000fe20000000f00 */
[----:B------:R-:W-:Y:S02]  /*dff0*/  IMAD.MOV.U32 R3, RZ, RZ, R146 ;  /* 0x000000ffff037224 */ /* 0x000fe400078e0092 */
[----:B------:R-:W-:Y:S01]  /*e000*/  IMAD.MOV.U32 R146, RZ, RZ, R2 ;  /* 0x000000ffff927224 */ /* 0x000fe200078e0002 */
[----:B------:R-:W-:-:S07]  /*e010*/  LOP3.LUT R16, R7, R14, R5, 0x96, !PT ;  /* 0x0000000e07107212 */ /* 0x000fce00078e9605 */
.L_x_3666:
[----:B------:R-:W-:Y:S05]  /*e020*/  BSYNC.RECONVERGENT B1 ;  /* 0x0000000000017941 */ /* 0x000fea0003800200 */
.L_x_3665:
        /* <DEDUP_REMOVED lines=12> */
[----:B------:R-:W-:-:S03]  /*e0f0*/  MOV R3, R12 ;  /* 0x0000000c00037202 */ /* 0x000fc60000000f00 */
        /* <DEDUP_REMOVED lines=12> */
.L_x_3672:
        /* <DEDUP_REMOVED lines=13> */
.L_x_3674:
[----:B------:R-:W-:Y:S05]  /*e290*/  BSYNC.RECONVERGENT B2 ;  /* 0x0000000000027941 */ /* 0x000fea0003800200 */
.L_x_3673:
        /* <DEDUP_REMOVED lines=34> */
[----:B------:R-:W-:-:S04]  /*e4c0*/  IMAD.WIDE.U32 R164, R147, -0x2daee0ad, RZ ;  /* 0xd2511f5393a47825 */ /* 0x000fc800078e00ff */
[----:B------:R-:W-:Y:S01]  /*e4d0*/  IMAD.WIDE.U32 R184, R3, -0x326172a9, RZ ;  /* 0xcd9e8d5703b87825 */ /* 0x000fe200078e00ff */
[----:B------:R-:W-:Y:S02]  /*e4e0*/  LOP3.LUT R14, R5, R14, R165, 0x96, !PT ;  /* 0x0000000e050e7212 */ /* 0x000fe400078e96a5 */
[C---:B------:R-:W-:Y:S01]  /*e4f0*/  IADD3 R5, PT, PT, R182.reuse, 0x5384540f, RZ ;  /* 0x5384540fb6057810 */ /* 0x040fe20007ffe0ff */
        /* <DEDUP_REMOVED lines=8> */
[----:B------:R-:W-:Y:S02]  /*e580*/  LOP3.LUT R164, R3, R164, R187, 0x96, !PT ;  /* 0x000000a403a47212 */ /* 0x000fe400078e96bb */
[----:B------:R-:W-:Y:S02]  /*e590*/  IADD3 R3, PT, PT, R182, -0xe443238, RZ ;  /* 0xf1bbcdc8b6037810 */ /* 0x000fe40007ffe0ff */
[----:B------:R-:W-:Y:S01]  /*e5a0*/  LOP3.LUT R15, R15, R186, R5, 0x96, !PT ;  /* 0x000000ba0f0f7212 */ /* 0x000fe200078e9605 */
[----:B------:R-:W-:-:S04]  /*e5b0*/  IMAD.WIDE.U32 R164, R164, -0x326172a9, RZ ;  /* 0xcd9e8d57a4a47825 */ /* 0x000fc800078e00ff */
[----:B------:R-:W-:Y:S01]  /*e5c0*/  IMAD.WIDE.U32 R184, R15, -0x326172a9, RZ ;  /* 0xcd9e8d570fb87825 */ /* 0x000fe200078e00ff */
[----:B------:R-:W-:-:S03]  /*e5d0*/  LOP3.LUT R14, R3, R14, R165, 0x96, !PT ;  /* 0x0000000e030e7212 */ /* 0x000fc600078e96a5 */
[----:B------:R-:W-:Y:S01]  /*e5e0*/  VIADD R3, R182, 0x8ff34781 ;  /* 0x8ff34781b6037836 */ /* 0x000fe20000000000 */
[----:B------:R-:W-:Y:S01]  /*e5f0*/  MOV R12, R184 ;  /* 0x000000b8000c7202 */ /* 0x000fe20000000f00 */
[----:B------:R-:W-:-:S03]  /*e600*/  IMAD.WIDE.U32 R14, R14, -0x2daee0ad, RZ ;  /* 0xd2511f530e0e7825 */ /* 0x000fc600078e00ff */
[----:B------:R-:W-:Y:S01]  /*e610*/  LOP3.LUT R16, R3, R164, R185, 0x96, !PT ;  /* 0x000000a403107212 */ /* 0x000fe200078e96b9 */
[----:B------:R-:W-:Y:S02]  /*e620*/  VIADD R5, R183, 0x96a522ad ;  /* 0x96a522adb7057836 */ /* 0x000fe40000000000 */
[----:B------:R-:W-:Y:S02]  /*e630*/  IMAD.MOV.U32 R3, RZ, RZ, R146 ;  /* 0x000000ffff037224 */ /* 0x000fe400078e0092 */
[----:B------:R-:W-:Y:S02]  /*e640*/  IMAD.MOV.U32 R146, RZ, RZ, R14 ;  /* 0x000000ffff927224 */ /* 0x000fe400078e000e */
[----:B------:R-:W-:Y:S01]  /*e650*/  HFMA2 R14, -RZ, RZ, 0, 0 ;  /* 0x00000000ff0e7431 */ /* 0x000fe200000001ff */
[----:B------:R-:W-:-:S07]  /*e660*/  LOP3.LUT R15, R5, R4, R15, 0x96, !PT ;  /* 0x00000004050f7212 */ /* 0x000fce00078e960f */
.L_x_3671:
[----:B------:R-:W-:Y:S05]  /*e670*/  BSYNC.RECONVERGENT B1 ;  /* 0x0000000000017941 */ /* 0x000fea0003800200 */
.L_x_3670:
[----:B------:R-:W-:Y:S01]  /*e680*/  I2FP.F32.U32 R3, R3 ;  /* 0x0000000300037245 */ /* 0x000fe20000201000 */
[----:B------:R-:W-:Y:S01]  /*e690*/  HADD2.F32 R141, -RZ, R141.H1_H1 ;  /* 0x3000008dff8d7230 */ /* 0x000fe20000004100 */
[----:B------:R-:W-:Y:S01]  /*e6a0*/  LOP3.LUT R18, R18, 0xfffffffd, RZ, 0xc0, !PT ;  /* 0xfffffffd12127812 */ /* 0x000fe200078ec0ff */
[----:B------:R-:W-:Y:S01]  /*e6b0*/  BSSY.RECONVERGENT B1, `(.L_x_3675) ;  /* 0x000005e000017945 */ /* 0x000fe20003800200 */
[----:B------:R-:W-:Y:S02]  /*e6c0*/  IMAD.MOV.U32 R147, RZ, RZ, 0x2 ;  /* 0x00000002ff937424 */ /* 0x000fe400078e00ff */
        /* <DEDUP_REMOVED lines=17> */
.L_x_3677:
        /* <DEDUP_REMOVED lines=13> */
.L_x_3679:
[----:B------:R-:W-:Y:S05]  /*e8b0*/  BSYNC.RECONVERGENT B2 ;  /* 0x0000000000027941 */ /* 0x000fea0003800200 */
.L_x_3678:
        /* <DEDUP_REMOVED lines=49> */
[----:B------:R-:W-:Y:S02]  /*ebd0*/  LOP3.LUT R141, R141, R186, R5, 0x96, !PT ;  /* 0x000000ba8d8d7212 */ /* 0x000fe400078e9605 */
[----:B------:R-:W-:Y:S01]  /*ebe0*/  IADD3 R5, PT, PT, R182, -0x700cb87f, RZ ;  /* 0x8ff34781b6057810 */ /* 0x000fe20007ffe0ff */
[----:B------:R-:W-:Y:S01]  /*ebf0*/  IMAD.MOV.U32 R147, RZ, RZ, RZ ;  /* 0x000000ffff937224 */ /* 0x000fe200078e00ff */
[----:B------:R-:W-:Y:S01]  /*ec00*/  LOP3.LUT R15, R15, R14, R165, 0x96, !PT ;  /* 0x0000000e0f0f7212 */ /* 0x000fe200078e96a5 */
[----:B------:R-:W-:-:S04]  /*ec10*/  IMAD.WIDE.U32 R184, R141, -0x326172a9, RZ ;  /* 0xcd9e8d578db87825 */ /* 0x000fc800078e00ff */
[----:B------:R-:W-:Y:S01]  /*ec20*/  IMAD.WIDE.U32 R14, R15, -0x2daee0ad, RZ ;  /* 0xd2511f530f0e7825 */ /* 0x000fe200078e00ff */
[----:B------:R-:W-:Y:S02]  /*ec30*/  LOP3.LUT R16, R5, R164, R185, 0x96, !PT ;  /* 0x000000a405107212 */ /* 0x000fe400078e96b9 */
[----:B------:R-:W-:Y:S01]  /*ec40*/  MOV R5, R146 ;  /* 0x0000009200057202 */ /* 0x000fe20000000f00 */
[----:B------:R-:W-:Y:S02]  /*ec50*/  VIADD R141, R183, 0x96a522ad ;  /* 0x96a522adb78d7836 */ /* 0x000fe40000000000 */
[----:B------:R-:W-:Y:S02]  /*ec60*/  IMAD.MOV.U32 R12, RZ, RZ, R184 ;  /* 0x000000ffff0c7224 */ /* 0x000fe400078e00b8 */
[----:B------:R-:W-:Y:S01]  /*ec70*/  IMAD.MOV.U32 R146, RZ, RZ, R14 ;  /* 0x000000ffff927224 */ /* 0x000fe200078e000e */
[----:B------:R-:W-:-:S07]  /*ec80*/  LOP3.LUT R15, R141, R4, R15, 0x96, !PT ;  /* 0x000000048d0f7212 */ /* 0x000fce00078e960f */
.L_x_3676:
[----:B------:R-:W-:Y:S05]  /*ec90*/  BSYNC.RECONVERGENT B1 ;  /* 0x0000000000017941 */ /* 0x000fea0003800200 */
.L_x_3675:
[----:B------:R-:W-:Y:S01]  /*eca0*/  I2FP.F32.U32 R5, R5 ;  /* 0x0000000500057245 */ /* 0x000fe20000201000 */
[----:B------:R-:W-:Y:S01]  /*ecb0*/  HADD2.F32 R141, -RZ, R133.H1_H1 ;  /* 0x30000085ff8d7230 */ /* 0x000fe20000004100 */
[----:B------:R-:W-:Y:S01]  /*ecc0*/  BSSY.RECONVERGENT B1, `(.L_x_3680) ;  /* 0x0000062000017945 */ /* 0x000fe20003800200 */
[----:B------:R-:W-:Y:S02]  /*ecd0*/  @P1 HADD2.F32 R14, -RZ, R137.H1_H1 ;  /* 0x30000089ff0e1230 */ /* 0x000fe40000004100 */
[----:B------:R-:W-:Y:S01]  /*ece0*/  FFMA.FTZ R4, R5, R176, 1.1641532182693481445e-10 ;  /* 0x2f00000005047423 */ /* 0x000fe200000100b0 */
[----:B------:R-:W-:-:S04]  /*ecf0*/  FMUL.FTZ R141, R141, R190 ;  /* 0x000000be8d8d7220 */ /* 0x000fc80000410000 */
[----:B------:R-:W-:-:S04]  /*ed00*/  FSETP.GTU.FTZ.AND P2, PT, R4, R191, PT ;  /* 0x000000bf0400720b */ /* 0x000fc80003f5c000 */
[----:B------:R-:W-:Y:S02]  /*ed10*/  FSEL R4, R141, RZ, !P2 ;  /* 0x000000ff8d047208 */ /* 0x000fe40005000000 */
[----:B------:R-:W-:Y:S02]  /*ed20*/  SEL R6, RZ, 0x1, P2 ;  /* 0x00000001ff067807 */ /* 0x000fe40001000000 */
[----:B------:R-:W-:Y:S01]  /*ed30*/  ISETP.NE.AND P2, PT, R147, 0x1, PT ;  /* 0x000000019300780c */ /* 0x000fe20003f45270 */
[----:B------:R-:W-:-:S04]  /*ed40*/  FADD.FTZ R3, R3, R4 ;  /* 0x0000000403037221 */ /* 0x000fc80000010000 */
[----:B------:R-:W-:Y:S01]  /*ed50*/  @P1 FADD.FTZ R153, R14, R3 ;  /* 0x000000030e991221 */ /* 0x000fe20000010000 */
[----:B------:R-:W-:Y:S01]  /*ed60*/  @!P1 MOV R153, R3 ;  /* 0x0000000300999202 */ /* 0x000fe20000000f00 */
[----:B------:R-:W-:Y:S02]  /*ed70*/  IMAD.MOV.U32 R14, RZ, RZ, 0x2 ;  /* 0x00000002ff0e7424 */ /* 0x000fe400078e00ff */
[----:B------:R-:W-:Y:S01]  /*ed80*/  IMAD.MOV.U32 R3, RZ, RZ, R12 ;  /* 0x000000ffff037224 */ /* 0x000fe200078e000c */
        /* <DEDUP_REMOVED lines=10> */
.L_x_3682:
        /* <DEDUP_REMOVED lines=13> */
.L_x_3684:
[----:B------:R-:W-:Y:S05]  /*ef00*/  BSYNC.RECONVERGENT B2 ;  /* 0x0000000000027941 */ /* 0x000fea0003800200 */
.L_x_3683:
        /* <DEDUP_REMOVED lines=57> */
[----:B------:R-:W-:Y:S02]  /*f2a0*/  LOP3.LUT R15, R3, R4, R15, 0x96, !PT ;  /* 0x00000004030f7212 */ /* 0x000fe400078e960f */
[----:B------:R-:W-:Y:S01]  /*f2b0*/  MOV R3, R146 ;  /* 0x0000009200037202 */ /* 0x000fe20000000f00 */
[----:B------:R-:W-:Y:S02]  /*f2c0*/  IMAD.MOV.U32 R146, RZ, RZ, R14 ;  /* 0x000000ffff927224 */ /* 0x000fe400078e000e */
[----:B------:R-:W-:-:S07]  /*f2d0*/  IMAD.MOV.U32 R14, RZ, RZ, RZ ;  /* 0x000000ffff0e7224 */ /* 0x000fce00078e00ff */
.L_x_3681:
[----:B------:R-:W-:Y:S05]  /*f2e0*/  BSYNC.RECONVERGENT B1 ;  /* 0x0000000000017941 */ /* 0x000fea0003800200 */
.L_x_3680:
        /* <DEDUP_REMOVED lines=20> */
.L_x_3687:
        /* <DEDUP_REMOVED lines=13> */
.L_x_3689:
[----:B------:R-:W-:Y:S05]  /*f500*/  BSYNC.RECONVERGENT B2 ;  /* 0x0000000000027941 */ /* 0x000fea0003800200 */
.L_x_3688:
        /* <DEDUP_REMOVED lines=41> */
[----:B------:R-:W-:-:S04]  /*f7a0*/  IMAD.WIDE.U32 R14, R15, -0x326172a9, RZ ;  /* 0xcd9e8d570f0e7825 */ /* 0x000fc800078e00ff */
[----:B------:R-:W-:Y:S01]  /*f7b0*/  VIADD R5, R183, 0x1fd5c5a3 ;  /* 0x1fd5c5a3b7057836 */ /* 0x000fe20000000000 */
[----:B------:R-:W-:Y:S01]  /*f7c0*/  LOP3.LUT R4, R147, R184, R15, 0x96, !PT ;  /* 0x000000b893047212 */ /* 0x000fe200078e960f */
[----:B------:R-:W-:Y:S01]  /*f7d0*/  VIADD R15, R182, 0xf1bbcdc8 ;  /* 0xf1bbcdc8b60f7836 */ /* 0x000fe20000000000 */
[----:B------:R-:W-:Y:S02]  /*f7e0*/  IADD3 R147, PT, PT, R183, -0x24c28bd8, RZ ;  /* 0xdb3d7428b7937810 */ /* 0x000fe40007ffe0ff */
        /* <DEDUP_REMOVED lines=15> */
.L_x_3686:
[----:B------:R-:W-:Y:S05]  /*f8e0*/  BSYNC.RECONVERGENT B1 ;  /* 0x0000000000017941 */ /* 0x000fea0003800200 */
.L_x_3685:
        /* <DEDUP_REMOVED lines=25> */
.L_x_3692:
        /* <DEDUP_REMOVED lines=13> */
.L_x_3694:
[----:B------:R-:W-:Y:S05]  /*fb50*/  BSYNC.RECONVERGENT B2 ;  /* 0x0000000000027941 */ /* 0x000fea0003800200 */
.L_x_3693:
        /* <DEDUP_REMOVED lines=39> */
[----:B------:R-:W-:-:S03]  /*fdd0*/  LOP3.LUT R3, R3, R14, R165, 0x96, !PT ;  /* 0x0000000e03037212 */ /* 0x000fc600078e96a5 */
[----:B------:R-:W-:-:S04]  /*fde0*/  IMAD.WIDE.U32 R14, R15, -0x326172a9, RZ ;  /* 0xcd9e8d570f0e7825 */ /* 0x000fc800078e00ff */
[----:B------:R-:W-:Y:S01]  /*fdf0*/  IMAD.WIDE.U32 R184, R3, -0x2daee0ad, RZ ;  /* 0xd2511f5303b87825 */ /* 0x000fe200078e00ff */
[----:B------:R-:W-:Y:S02]  /*fe00*/  LOP3.LUT R164, R147, R164, R15, 0x96, !PT ;  /* 0x000000a493a47212 */ /* 0x000fe400078e960f */
[C---:B------:R-:W-:Y:S01]  /*fe10*/  IADD3 R15, PT, PT, R183.reuse, -0x24c28bd8, RZ ;  /* 0xdb3d7428b70f7810 */ /* 0x040fe20007ffe0ff */
[C---:B------:R-:W-:Y:S01]  /*fe20*/  VIADD R3, R183.reuse, 0x1fd5c5a3 ;  /* 0x1fd5c5a3b7037836 */ /* 0x040fe20000000000 */
[----:B------:R-:W-:Y:S01]  /*fe30*/  IADD3 R147, PT, PT, R183, -0x695add53, RZ ;  /* 0x96a522adb7937810 */ /* 0x000fe20007ffe0ff */
        /* <DEDUP_REMOVED lines=11> */
[----:B------:R-:W-:Y:S01]  /*fef0*/  MOV R146, R14 ;  /* 0x0000000e00927202 */ /* 0x000fe20000000f00 */
[----:B------:R-:W-:Y:S01]  /*ff00*/  IMAD.MOV.U32 R12, RZ, RZ, R184 ;  /* 0x000000ffff0c7224 */ /* 0x000fe200078e00b8 */
[----:B------:R-:W-:Y:S01]  /*ff10*/  LOP3.LUT R15, R147, R164, R15, 0x96, !PT ;  /* 0x000000a4930f7212 */ /* 0x000fe200078e960f */
[----:B------:R-:W-:-:S07]  /*ff20*/  IMAD.MOV.U32 R14, RZ, RZ, RZ ;  /* 0x000000ffff0e7224 */ /* 0x000fce00078e00ff */
.L_x_3691:
[----:B------:R-:W-:Y:S05]  /*ff30*/  BSYNC.RECONVERGENT B1 ;  /* 0x0000000000017941 */ /* 0x000fea0003800200 */
.L_x_3690:
[----:B------:R-:W-:Y:S01]  /*ff40*/  I2FP.F32.U32 R3, R3 ;  /* 0x0000000300037245 */ /* 0x000fe20000201000 */
[----:B------:R-:W-:Y:S01]  /*ff50*/  HADD2.F32 R147, -RZ, R142.H1_H1 ;  /* 0x3000008eff937230 */ /* 0x000fe20000004100 */
        /* <DEDUP_REMOVED lines=18> */
.L_x_3697:
        /* <DEDUP_REMOVED lines=13> */
.L_x_3699:
[----:B------:R-:W-:Y:S05]  /*10150*/  BSYNC.RECONVERGENT B2 ;  /* 0x0000000000027941 */ /* 0x000fea0003800200 */
.L_x_3698:
[----:B------:R-:W-:Y:S01]  /*10160*/  IMAD.WIDE.U32 R164, R17, -0x326172a9, RZ ;  /* 0xcd9e8d5711a47825 */ /* 0x000fe200078e00ff */
[----:B------:R-:W-:Y:S02]  /*10170*/  LOP3.LUT R14, R11, R187, R183, 0x96, !PT ;  /* 0x000000bb0b0e7212 */ /* 0x000fe400078e96b7 */
[----:B------:R-:W-:Y:S01]  /*10180*/  IADD3 R147, PT, PT, R182, -0x61c88647, RZ ;  /* 0x9e3779b9b6937810 */ /* 0x000fe20007ffe0ff */
[----:B------:R-:W-:Y:S01]  /*10190*/  IMAD.MOV.U32 R142, RZ, RZ, R146 ;  /* 0x000000ffff8e7224 */ /* 0x000fe200078e0092 */
        /* <DEDUP_REMOVED lines=51> */
[----:B------:R-:W-:-:S03]  /*104d0*/  MOV R12, R184 ;  /* 0x000000b8000c7202 */ /* 0x000fc60000000f00 */
[----:B------:R-:W-:Y:S01]  /*104e0*/  VIADD R147, R182, 0x8ff34781 ;  /* 0x8ff34781b6937836 */ /* 0x000fe20000000000 */
[----:B------:R-:W-:Y:S01]  /*104f0*/  LOP3.LUT R15, R165, R164, R15, 0x96, !PT ;  /* 0x000000a4a50f7212 */ /* 0x000fe200078e960f */
[----:B------:R-:W-:Y:S02]  /*10500*/  HFMA2 R164, -RZ, RZ, 0, 0 ;  /* 0x00000000ffa47431 */ /* 0x000fe400000001ff */
[----:B------:R-:W-:Y:S01]  /*10510*/  IMAD.MOV.U32 R146, RZ, RZ, R14 ;  /* 0x000000ffff927224 */ /* 0x000fe200078e000e */
[----:B------:R-:W-:-:S07]  /*10520*/  LOP3.LUT R16, R147, R186, R185, 0x96, !PT ;  /* 0x000000ba93107212 */ /* 0x000fce00078e96b9 */
.L_x_3696:
[----:B------:R-:W-:Y:S05]  /*10530*/  BSYNC.RECONVERGENT B1 ;  /* 0x0000000000017941 */ /* 0x000fea0003800200 */
.L_x_3695:
[----:B------:R-:W-:Y:S01]  /*10540*/  I2FP.F32.U32 R147, R142 ;  /* 0x0000008e00937245 */ /* 0x000fe20000201000 */
[----:B------:R-:W-:Y:S01]  /*10550*/  HADD2.F32 R165, -RZ, R134.H1_H1 ;  /* 0x30000086ffa57230 */ /* 0x000fe20000004100 */
[----:B------:R-:W-:Y:S01]  /*10560*/  BSSY.RECONVERGENT B1, `(.L_x_3700) ;  /* 0x0000062000017945 */ /* 0x000fe20003800200 */
[----:B------:R-:W-:Y:S02]  /*10570*/  @P1 HADD2.F32 R142, -RZ, R138.H1_H1 ;  /* 0x3000008aff8e1230 */ /* 0x000fe40000004100 */
[----:B------:R-:W-:Y:S01]  /*10580*/  FFMA.FTZ R4, R147, R176, 1.1641532182693481445e-10 ;  /* 0x2f00000093047423 */ /* 0x000fe200000100b0 */
[----:B------:R-:W-:Y:S01]  /*10590*/  FMUL.FTZ R14, R165, R190 ;  /* 0x000000bea50e7220 */ /* 0x000fe20000410000 */
[----:B------:R-:W-:-:S03]  /*105a0*/  IMAD.MOV.U32 R184, RZ, RZ, 0x2 ;  /* 0x00000002ffb87424 */ /* 0x000fc600078e00ff */
[----:B------:R-:W-:-:S04]  /*105b0*/  FSETP.GTU.FTZ.AND P4, PT, R4, R191, PT ;  /* 0x000000bf0400720b */ /* 0x000fc80003f9c000 */
[----:B------:R-:W-:Y:S02]  /*105c0*/  FSEL R14, R14, RZ, !P4 ;  /* 0x000000ff0e0e7208 */ /* 0x000fe40006000000 */
[----:B------:R-:W-:Y:S02]  /*105d0*/  SEL R4, RZ, 0x1, P4 ;  /* 0x00000001ff047807 */ /* 0x000fe40002000000 */
[----:B------:R-:W-:Y:S01]  /*105e0*/  ISETP.NE.AND P4, PT, R164, 0x1, PT ;  /* 0x00000001a400780c */ /* 0x000fe20003f85270 */
[----:B------:R-:W-:-:S04]  /*105f0*/  FADD.FTZ R3, R3, R14 ;  /* 0x0000000e03037221 */ /* 0x000fc80000010000 */
        /* <DEDUP_REMOVED lines=13> */
.L_x_3702:
        /* <DEDUP_REMOVED lines=13> */
.L_x_3704:
[----:B------:R-:W-:Y:S05]  /*107a0*/  BSYNC.RECONVERGENT B2 ;  /* 0x0000000000027941 */ /* 0x000fea0003800200 */
.L_x_3703:
        /* <DEDUP_REMOVED lines=53> */
[----:B------:R-:W-:Y:S01]  /*10b00*/  IMAD.WIDE.U32 R14, R14, -0x2daee0ad, RZ ;  /* 0xd2511f530e0e7825 */ /* 0x000fe200078e00ff */
[----:B------:R-:W-:-:S03]  /*10b10*/  MOV R12, R186 ;  /* 0x000000ba000c7202 */ /* 0x000fc60000000f00 */
[----:B------:R-:W-:Y:S01]  /*10b20*/  VIADD R3, R182, 0x8ff34781 ;  /* 0x8ff34781b6037836 */ /* 0x000fe20000000000 */
[----:B------:R-:W-:Y:S01]  /*10b30*/  LOP3.LUT R15, R147, R184, R15, 0x96, !PT ;  /* 0x000000b8930f7212 */ /* 0x000fe200078e960f */
[----:B------:R-:W-:-:S03]  /*10b40*/  HFMA2 R184, -RZ, RZ, 0, 0 ;  /* 0x00000000ffb87431 */ /* 0x000fc600000001ff */
[----:B------:R-:W-:Y:S01]  /*10b50*/  LOP3.LUT R16, R3, R188, R187, 0x96, !PT ;  /* 0x000000bc03107212 */ /* 0x000fe200078e96bb */
[----:B------:R-:W-:Y:S02]  /*10b60*/  IMAD.MOV.U32 R3, RZ, RZ, R146 ;  /* 0x000000ffff037224 */ /* 0x000fe400078e0092 */
[----:B------:R-:W-:-:S07]  /*10b70*/  IMAD.MOV.U32 R146, RZ, RZ, R14 ;  /* 0x000000ffff927224 */ /* 0x000fce00078e000e */
.L_x_3701:
[----:B------:R-:W-:Y:S05]  /*10b80*/  BSYNC.RECONVERGENT B1 ;  /* 0x0000000000017941 */ /* 0x000fea0003800200 */
.L_x_3700:
[----:B------:R-:W-:Y:S01]  /*10b90*/  I2FP.F32.U32 R3, R3 ;  /* 0x0000000300037245 */ /* 0x000fe20000201000 */
[----:B------:R-:W-:Y:S01]  /*10ba0*/  HADD2.F32 R147, -RZ, R143.H0_H0 ;  /* 0x2000008fff937230 */ /* 0x000fe20000004100 */
        /* <DEDUP_REMOVED lines=18> */
.L_x_3707:
        /* <DEDUP_REMOVED lines=13> */
.L_x_3709:
[----:B------:R-:W-:Y:S05]  /*10da0*/  BSYNC.RECONVERGENT B2 ;  /* 0x0000000000027941 */ /* 0x000fea0003800200 */
.L_x_3708:
        /* <DEDUP_REMOVED lines=59> */
[----:B------:R-:W-:Y:S02]  /*11160*/  IMAD.MOV.U32 R146, RZ, RZ, R14 ;  /* 0x000000ffff927224 */ /* 0x000fe400078e000e */
[----:B------:R-:W-:-:S07]  /*11170*/  IMAD.MOV.U32 R186, RZ, RZ, RZ ;  /* 0x000000ffffba7224 */ /* 0x000fce00078e00ff */
.L_x_3706:
[----:B------:R-:W-:Y:S05]  /*11180*/  BSYNC.RECONVERGENT B1 ;  /* 0x0000000000017941 */ /* 0x000fea0003800200 */
.L_x_3705:
[----:B------:R-:W-:Y:S01]  /*11190*/  I2FP.F32.U32 R147, R142 ;  /* 0x0000008e00937245 */ /* 0x000fe20000201000 */
[----:B------:R-:W-:Y:S01]  /*111a0*/  HADD2.F32 R185, -RZ, R135.H0_H0 ;  /* 0x20000087ffb97230 */ /* 0x000fe20000004100 */
[----:B------:R-:W-:Y:S01]  /*111b0*/  BSSY.RECONVERGENT B1, `(.L_x_3710) ;  /* 0x0000063000017945 */ /* 0x000fe20003800200 */
[----:B------:R-:W-:Y:S02]  /*111c0*/  @P1 HADD2.F32 R164, -RZ, R139.H0_H0 ;  /* 0x2000008bffa41230 */ /* 0x000fe40000004100 */
[----:B------:R-:W-:Y:S01]  /*111d0*/  FFMA.FTZ R14, R147, R176, 1.1641532182693481445e-10 ;  /* 0x2f000000930e7423 */ /* 0x000fe200000100b0 */
[----:B------:R-:W-:Y:S01]  /*111e0*/  FMUL.FTZ R142, R185, R190 ;  /* 0x000000beb98e7220 */ /* 0x000fe20000410000 */
[----:B------:R-:W-:-:S03]  /*111f0*/  IMAD.MOV.U32 R187, RZ, RZ, 0x2 ;  /* 0x00000002ffbb7424 */ /* 0x000fc600078e00ff */
[----:B------:R-:W-:-:S04]  /*11200*/  FSETP.GTU.FTZ.AND P5, PT, R14, R191, PT ;  /* 0x000000bf0e00720b */ /* 0x000fc80003fbc000 */
[----:B------:R-:W-:Y:S02]  /*11210*/  FSEL R142, R142, RZ, !P5 ;  /* 0x000000ff8e8e7208 */ /* 0x000fe40006800000 */
[----:B------:R-:W-:Y:S02]  /*11220*/  SEL R14, RZ, 0x1, P5 ;  /* 0x00000001ff0e7807 */ /* 0x000fe40002800000 */
[----:B------:R-:W-:Y:S01]  /*11230*/  ISETP.NE.AND P5, PT, R186, 0x1, PT ;  /* 0x00000001ba00780c */ /* 0x000fe20003fa5270 */
[----:B------:R-:W-:Y:S01]  /*11240*/  FADD.FTZ R3, R3, R142 ;  /* 0x0000008e03037221 */ /* 0x000fe20000010000 */
[----:B------:R-:W-:-:S03]  /*11250*/  IMAD.MOV.U32 R142, RZ, RZ, R12 ;  /* 0x000000ffff8e7224 */ /* 0x000fc600078e000c */
[--C-:B------:R-:W-:Y:S01]  /*11260*/  @P1 FADD.FTZ R164, R164, R3.reuse ;  /* 0x00000003a4a41221 */ /* 0x100fe20000010000 */
[----:B------:R-:W-:Y:S02]  /*11270*/  @!P1 MOV R164, R3 ;  /* 0x0000000300a49202 */ /* 0x000fe40000000f00 */
[----:B------:R-:W-:Y:S02]  /*11280*/  PRMT R3, R14, 0x7610, R3 ;  /* 0x000076100e037816 */ /* 0x000fe40000000003 */
        /* <DEDUP_REMOVED lines=10> */
.L_x_3712:
        /* <DEDUP_REMOVED lines=13> */
.L_x_3714:
[----:B------:R-:W-:Y:S05]  /*11400*/  BSYNC.RECONVERGENT B2 ;  /* 0x0000000000027941 */ /* 0x000fea0003800200 */
.L_x_3713:
        /* <DEDUP_REMOVED lines=59> */
[----:B------:R-:W-:Y:S02]  /*117c0*/  IMAD.MOV.U32 R146, RZ, RZ, R14 ;  /* 0x000000ffff927224 */ /* 0x000fe400078e000e */
[----:B------:R-:W-:-:S07]  /*117d0*/  IMAD.MOV.U32 R187, RZ, RZ, RZ ;  /* 0x000000ffffbb7224 */ /* 0x000fce00078e00ff */
.L_x_3711:
[----:B------:R-:W-:Y:S05]  /*117e0*/  BSYNC.RECONVERGENT B1 ;  /* 0x0000000000017941 */ /* 0x000fea0003800200 */
.L_x_3710:
[----:B------:R-:W-:Y:S01]  /*117f0*/  I2FP.F32.U32 R185, R142 ;  /* 0x0000008e00b97245 */ /* 0x000fe20000201000 */
[----:B------:R-:W-:Y:S01]  /*11800*/  HADD2.F32 R143, -RZ, R143.H1_H1 ;  /* 0x3000008fff8f7230 */ /* 0x000fe20000004100 */
        /* <DEDUP_REMOVED lines=18> */
.L_x_3717:
        /* <DEDUP_REMOVED lines=15> */
.L_x_3719:
[----:B------:R-:W-:Y:S05]  /*11a20*/  BSYNC.RECONVERGENT B2 ;  /* 0x0000000000027941 */ /* 0x000fea0003800200 */
.L_x_3718:
        /* <DEDUP_REMOVED lines=61> */
.L_x_3716:
[----:B------:R-:W-:Y:S05]  /*11e00*/  BSYNC.RECONVERGENT B1 ;  /* 0x0000000000017941 */ /* 0x000fea0003800200 */
.L_x_3715:
        /* <DEDUP_REMOVED lines=9> */
[----:B------:R-:W-:-:S05]  /*11ea0*/  FSEL R143, R143, RZ, !P6 ;  /* 0x000000ff8f8f7208 */ /* 0x000fca0007000000 */
[----:B------:R-:W-:Y:S01]  /*11eb0*/  FADD.FTZ R188, R188, R143 ;  /* 0x0000008fbcbc7221 */ /* 0x000fe20000010000 */
[----:B------:R-:W-:-:S03]  /*11ec0*/  SEL R143, RZ, 0x1, P6 ;  /* 0x00000001ff8f7807 */ /* 0x000fc60003000000 */
[--C-:B------:R-:W-:Y:S01]  /*11ed0*/  @P1 FADD.FTZ R176, R185, R188.reuse ;  /* 0x000000bcb9b01221 */ /* 0x100fe20000010000 */
[----:B------:R-:W-:Y:S01]  /*11ee0*/  @!P1 IMAD.MOV.U32 R176, RZ, RZ, R188 ;  /* 0x000000ffffb09224 */ /* 0x000fe200078e00bc */
[----:B------:R-:W-:-:S04]  /*11ef0*/  PRMT R2, R143, 0x7610, R2 ;  /* 0x000076108f027816 */ /* 0x000fc80000000002 */
[----:B------:R-:W-:-:S04]  /*11f00*/  F2FP.F16.F32.PACK_AB R184, RZ, R176 ;  /* 0x000000b0ffb8723e */ /* 0x000fc800000000ff */
[----:B------:R-:W-:Y:S01]  /*11f10*/  PRMT R143, R147, 0x5410, R184 ;  /* 0x00005410938f7816 */ /* 0x000fe200000000b8 */
[----:B------:R-:W-:Y:S06]  /*11f20*/  BRA `(.L_x_3720) ;  /* 0x0000003000a87947 */ /* 0x000fec0003800000 */
.L_x_3639:
        /* <DEDUP_REMOVED lines=16> */
.L_x_3723:
        /* <DEDUP_REMOVED lines=13> */
.L_x_3725:
[----:B------:R-:W-:Y:S05]  /*12100*/  BSYNC.RECONVERGENT B2 ;  /* 0x0000000000027941 */ /* 0x000fea0003800200 */
.L_x_3724:
[----:B------:R-:W-:Y:S01]  /*12110*/  IMAD.WIDE.U32 R186, R17, -0x326172a9, RZ ;  /* 0xcd9e8d5711ba7825 */ /* 0x000fe200078e00ff */
[----:B------:R-:W-:Y:S02]  /*12120*/  LOP3.LUT R14, R11, R165, R183, 0x96, !PT ;  /* 0x000000a50b0e7212 */ /* 0x000fe400078e96b7 */
[----:B------:R-:W-:Y:S01]  /*12130*/  MOV R0, R184 ;  /* 0x000000b800007202 */ /* 0x000fe20000000f00 */
[----:B------:R-:W-:Y:S01]  /*12140*/  VIADD R29, R182, 0x9e3779b9 ;  /* 0x9e3779b9b61d7836 */ /* 0x000fe20000000000 */
[----:B------:R-:W-:Y:S01]  /*12150*/  LOP3.LUT R146, R13, R187, R182, 0x96, !PT ;  /* 0x000000bb0d927212 */ /* 0x000fe200078e96b6 */
[----:B------:R-:W-:-:S04]  /*12160*/  IMAD.WIDE.U32 R14, R14, -0x326172a9, RZ ;  /* 0xcd9e8d570e0e7825 */ /* 0x000fc800078e00ff */
[----:B------:R-:W-:Y:S01]  /*12170*/  IMAD.WIDE.U32 R146, R146, -0x2daee0ad, RZ ;  /* 0xd2511f5392927825 */ /* 0x000fe200078e00ff */
[----:B------:R-:W-:-:S03]  /*12180*/  LOP3.LUT R29, R29, R186, R15, 0x96, !PT ;  /* 0x000000ba1d1d7212 */ /* 0x000fc600078e960f */
[----:B------:R-:W-:Y:S02]  /*12190*/  VIADD R145, R183, 0xbb67ae85 ;  /* 0xbb67ae85b7917836 */ /* 0x000fe40000000000 */
[----:B------:R-:W-:Y:S02]  /*121a0*/  VIADD R15, R182, 0x3c6ef372 ;  /* 0x3c6ef372b60f7836 */ /* 0x000fe40000000000 */
[----:B------:R-:W-:Y:S01]  /*121b0*/  IMAD.MOV.U32 R30, RZ, RZ, RZ ;  /* 0x000000ffff1e7224 */ /* 0x000fe200078e00ff */
        /* <DEDUP_REMOVED lines=36> */
[----:B------:R-:W-:Y:S02]  /*12400*/  LOP3.LUT R164, R145, R164, R189, 0x96, !PT ;  /* 0x000000a491a47212 */ /* 0x000fe400078e96bd */
[----:B------:R-:W-:Y:S01]  /*12410*/  IADD3 R145, PT, PT, R183, -0x695add53, RZ ;  /* 0x96a522adb7917810 */ /* 0x000fe20007ffe0ff */
[----:B------:R-:W-:Y:S01]  /*12420*/  IMAD.WIDE.U32 R146, R29, -0x2daee0ad, RZ ;  /* 0xd2511f531d927825 */ /* 0x000fe200078e00ff */
[----:B------:R-:W-:-:S03]  /*12430*/  IADD3 R29, PT, PT, R183, -0x24c28bd8, RZ ;  /* 0xdb3d7428b71d7810 */ /* 0x000fc60007ffe0ff */
[----:B------:R-:W-:Y:S01]  /*12440*/  IMAD.WIDE.U32 R164, R164, -0x326172a9, RZ ;  /* 0xcd9e8d57a4a47825 */ /* 0x000fe200078e00ff */
[----:B------:R-:W-:-:S04]  /*12450*/  LOP3.LUT R29, R29, R188, R147, 0x96, !PT ;  /* 0x000000bc1d1d7212 */ /* 0x000fc800078e9693 */
[----:B------:R-:W-:Y:S01]  /*12460*/  LOP3.LUT R15, R15, R14, R165, 0x96, !PT ;  /* 0x0000000e0f0f7212 */ /* 0x000fe200078e96a5 */
[----:B------:R-:W-:-:S04]  /*12470*/  IMAD.WIDE.U32 R186, R29, -0x326172a9, RZ ;  /* 0xcd9e8d571dba7825 */ /* 0x000fc800078e00ff */
[----:B------:R-:W-:-:S04]  /*12480*/  IMAD.WIDE.U32 R14, R15, -0x2daee0ad, RZ ;  /* 0xd2511f530f0e7825 */ /* 0x000fc800078e00ff */
[----:B------:R-:W-:Y:S01]  /*12490*/  VIADD R29, R182, 0x8ff34781 ;  /* 0x8ff34781b61d7836 */ /* 0x000fe20000000000 */
[----:B------:R-:W-:Y:S01]  /*124a0*/  LOP3.LUT R15, R145, R146, R15, 0x96, !PT ;  /* 0x00000092910f7212 */ /* 0x000fe200078e960f */
[----:B------:R-:W-:Y:S02]  /*124b0*/  IMAD.MOV.U32 R12, RZ, RZ, R186 ;  /* 0x000000ffff0c7224 */ /* 0x000fe400078e00ba */
[----:B------:R-:W-:Y:S01]  /*124c0*/  IMAD.MOV.U32 R146, RZ, RZ, R14 ;  /* 0x000000ffff927224 */ /* 0x000fe200078e000e */
[----:B------:R-:W-:-:S07]  /*124d0*/  LOP3.LUT R16, R29, R164, R187, 0x96, !PT ;  /* 0x000000a41d107212 */ /* 0x000fce00078e96bb */
.L_x_3722:
[----:B------:R-:W-:Y:S05]  /*124e0*/  BSYNC.RECONVERGENT B1 ;  /* 0x0000000000017941 */ /* 0x000fea0003800200 */
.L_x_3721:
[----:B------:R-:W0:Y:S01]  /*124f0*/  LDC R191, c[0x0][0x408] ;  /* 0x00010200ffbf7b82 */ /* 0x000e220000000800 */
[----:B------:R-:W-:Y:S01]  /*12500*/  I2FP.F32.U32 R29, R0 ;  /* 0x00000000001d7245 */ /* 0x000fe20000201000 */
[----:B------:R-:W-:Y:S01]  /*12510*/  IMAD.MOV.U32 R176, RZ, RZ, 0x2f800000 ;  /* 0x2f800000ffb07424 */ /* 0x000fe200078e00ff */
[----:B------:R-:W-:Y:S01]  /*12520*/  ISETP.NE.AND P3, PT, R30, 0x1, PT ;  /* 0x000000011e00780c */ /* 0x000fe20003f65270 */
[----:B-----5:R-:W-:Y:S01]  /*12530*/  HADD2.F32 R0, -RZ, R140.H0_H0 ;  /* 0x2000008cff007230 */ /* 0x020fe20000004100 */
[----:B------:R-:W-:Y:S01]  /*12540*/  LOP3.LUT R18, R18, 0xffffffef, RZ, 0xc0, !PT ;  /* 0xffffffef12127812 */ /* 0x000fe200078ec0ff */
[----:B------:R-:W-:Y:S01]  /*12550*/  FFMA.FTZ R29, R29, R176, 1.1641532182693481445e-10 ;  /* 0x2f0000001d1d7423 */ /* 0x000fe200000100b0 */
[----:B------:R-:W-:Y:S01]  /*12560*/  BSSY.RECONVERGENT B1, `(.L_x_3726) ;  /* 0x0000060000017945 */ /* 0x000fe20003800200 */
[----:B------:R-:W1:Y:S01]  /*12570*/  LDC R190, c[0x0][0x404] ;  /* 0x00010100ffbe7b82 */ /* 0x000e620000000800 */
[----:B------:R-:W-:Y:S02]  /*12580*/  HFMA2 R153, -RZ, RZ, 0, 1.1920928955078125e-07 ;  /* 0x00000002ff997431 */ /* 0x000fe400000001ff */
[----:B------:R-:W-:-:S02]  /*12590*/  IMAD.MOV.U32 R14, RZ, RZ, R12 ;  /* 0x000000ffff0e7224 */ /* 0x000fc400078e000c */
[----:B0-----:R-:W-:Y:S01]  /*125a0*/  FMUL.FTZ R0, R0, R191 ;  /* 0x000000bf00007220 */ /* 0x001fe20000410000 */
[----:B-1----:R-:W-:Y:S01]  /*125b0*/  FSETP.GTU.FTZ.AND P2, PT, R29, R190, PT ;  /* 0x000000be1d00720b */ /* 0x002fe20003f5c000 */
[----:B------:R-:W-:-:S03]  /*125c0*/  @P1 HADD2.F32 R29, -RZ, R136.H0_H0 ;  /* 0x20000088ff1d1230 */ /* 0x000fc60000004100 */
        /* <DEDUP_REMOVED lines=14> */
.L_x_3728:
        /* <DEDUP_REMOVED lines=13> */
.L_x_3730:
[----:B------:R-:W-:Y:S05]  /*12780*/  BSYNC.RECONVERGENT B2 ;  /* 0x0000000000027941 */ /* 0x000fea0003800200 */
.L_x_3729:
        /* <DEDUP_REMOVED lines=60> */
[----:B------:R-:W-:-:S07]  /*12b50*/  MOV R146, R164 ;  /* 0x000000a400927202 */ /* 0x000fce0000000f00 */
.L_x_3727:
[----:B------:R-:W-:Y:S05]  /*12b60*/  BSYNC.RECONVERGENT B1 ;  /* 0x0000000000017941 */ /* 0x000fea0003800200 */
.L_x_3726:
[----:B------:R-:W-:Y:S01]  /*12b70*/  I2FP.F32.U32 R29, R14 ;  /* 0x0000000e001d7245 */ /* 0x000fe20000201000 */
[----:B------:R-:W-:Y:S01]  /*12b80*/  HADD2.F32 R140, -RZ, R140.H1_H1 ;  /* 0x3000008cff8c7230 */ /* 0x000fe20000004100 */
[----:B------:R-:W-:Y:S01]  /*12b90*/  ISETP.NE.AND P2, PT, R153, 0x1, PT ;  /* 0x000000019900780c */ /* 0x000fe20003f45270 */
[----:B------:R-:W-:Y:S01]  /*12ba0*/  @P1 HADD2.F32 R14, -RZ, R136.H1_H1 ;  /* 0x30000088ff0e1230 */ /* 0x000fe20000004100 */
[----:B------:R-:W-:Y:S01]  /*12bb0*/  LOP3.LUT R18, R18, 0xfffffff7, RZ, 0xc0, !PT ;  /* 0xfffffff712127812 */ /* 0x000fe200078ec0ff */
[----:B------:R-:W-:Y:S01]  /*12bc0*/  FFMA.FTZ R29, R29, R176, 1.1641532182693481445e-10 ;  /* 0x2f0000001d1d7423 */ /* 0x000fe200000100b0 */
[----:B------:R-:W-:Y:S01]  /*12bd0*/  FMUL.FTZ R140, R140, R191 ;  /* 0x000000bf8c8c7220 */ /* 0x000fe20000410000 */
[----:B------:R-:W-:Y:S01]  /*12be0*/  BSSY.RECONVERGENT B1, `(.L_x_3731) ;  /* 0x000005d000017945 */ /* 0x000fe20003800200 */
[----:B------:R-:W-:Y:S01]  /*12bf0*/  IMAD.MOV.U32 R154, RZ, RZ, 0x2 ;  /* 0x00000002ff9a7424 */ /* 0x000fe200078e00ff */
[----:B------:R-:W-:Y:S02]  /*12c00*/  MOV R30, R12 ;  /* 0x0000000c001e7202 */ /* 0x000fe40000000f00 */
[----:B------:R-:W-:-:S04]  /*12c10*/  FSETP.GTU.FTZ.AND P3, PT, R29, R190, PT ;  /* 0x000000be1d00720b */ /* 0x000fc80003f7c000 */
        /* <DEDUP_REMOVED lines=14> */
.L_x_3733:
        /* <DEDUP_REMOVED lines=13> */
.L_x_3735:
[----:B------:R-:W-:Y:S05]  /*12dd0*/  BSYNC.RECONVERGENT B2 ;  /* 0x0000000000027941 */ /* 0x000fea0003800200 */
.L_x_3734:
        /* <DEDUP_REMOVED lines=58> */
[----:B------:R-:W-:Y:S01]  /*13180*/  MOV R12, R184 ;  /* 0x000000b8000c7202 */ /* 0x000fe20000000f00 */
[----:B------:R-:W-:Y:S01]  /*13190*/  IMAD.MOV.U32 R146, RZ, RZ, R14 ;  /* 0x000000ffff927224 */ /* 0x000fe200078e000e */
[----:B------:R-:W-:-:S07]  /*131a0*/  LOP3.LUT R15, R165, R164, R15, 0x96, !PT ;  /* 0x000000a4a50f7212 */ /* 0x000fce00078e960f */
.L_x_3732:
[----:B------:R-:W-:Y:S05]  /*131b0*/  BSYNC.RECONVERGENT B1 ;  /* 0x0000000000017941 */ /* 0x000fea0003800200 */
.L_x_3731:
[----:B------:R-:W-:Y:S01]  /*131c0*/  I2FP.F32.U32 R153, R30 ;  /* 0x0000001e00997245 */ /* 0x000fe20000201000 */
[----:B------:R-:W-:Y:S01]  /*131d0*/  HADD2.F32 R14, -RZ, R141.H0_H0 ;  /* 0x2000008dff0e7230 */ /* 0x000fe20000004100 */
[----:B------:R-:W-:Y:S01]  /*131e0*/  LOP3.LUT R18, R18, 0xfffffffb, RZ, 0xc0, !PT ;  /* 0xfffffffb12127812 */ /* 0x000fe200078ec0ff */
[----:B------:R-:W-:Y:S01]  /*131f0*/  BSSY.RECONVERGENT B1, `(.L_x_3736) ;  /* 0x0000061000017945 */ /* 0x000fe20003800200 */
[----:B------:R-:W-:Y:S02]  /*13200*/  IMAD.MOV.U32 R164, RZ, RZ, 0x2 ;  /* 0x00000002ffa47424 */ /* 0x000fe400078e00ff */
[----:B------:R-:W-:Y:S01]  /*13210*/  FFMA.FTZ R153, R153, R176, 1.1641532182693481445e-10 ;  /* 0x2f00000099997423 */ /* 0x000fe200000100b0 */
[----:B------:R-:W-:Y:S01]  /*13220*/  FMUL.FTZ R14, R14, R191 ;  /* 0x000000bf0e0e7220 */ /* 0x000fe20000410000 */
[----:B------:R-:W-:-:S03]  /*13230*/  IMAD.MOV.U32 R140, RZ, RZ, R12 ;  /* 0x000000ffff8c7224 */ /* 0x000fc600078e000c */
[----:B------:R-:W-:Y:S01]  /*13240*/  FSETP.GTU.FTZ.AND P2, PT, R153, R190, PT ;  /* 0x000000be9900720b */ /* 0x000fe20003f5c000 */
[----:B------:R-:W-:-:S03]  /*13250*/  @P1 HADD2.F32 R153, -RZ, R137.H0_H0 ;  /* 0x20000089ff991230 */ /* 0x000fc60000004100 */
[----:B------:R-:W-:Y:S02]  /*13260*/  FSEL R30, R14, RZ, !P2 ;  /* 0x000000ff0e1e7208 */ /* 0x000fe40005000000 */
[----:B------:R-:W-:Y:S02]  /*13270*/  PLOP3.LUT P3, PT, P2, PT, PT, 0x8, 0x80 ;  /* 0x000000000080781c */ /* 0x000fe4000176e170 */
[----:B------:R-:W-:Y:S01]  /*13280*/  ISETP.NE.AND P2, PT, R154, 0x1, PT ;  /* 0x000000019a00780c */ /* 0x000fe20003f45270 */
[----:B------:R-:W-:-:S05]  /*13290*/  @P1 FADD.FTZ R30, R153, R30 ;  /* 0x0000001e991e1221 */ /* 0x000fca0000010000 */
[----:B------:R-:W-:-:S05]  /*132a0*/  F2FP.F16.F32.PACK_AB R188, RZ, R30 ;  /* 0x0000001effbc723e */ /* 0x000fca00000000ff */
        /* <DEDUP_REMOVED lines=10> */
.L_x_3738:
        /* <DEDUP_REMOVED lines=13> */
.L_x_3740:
[----:B------:R-:W-:Y:S05]  /*13420*/  BSYNC.RECONVERGENT B2 ;  /* 0x0000000000027941 */ /* 0x000fea0003800200 */
.L_x_3739:
        /* <DEDUP_REMOVED lines=61> */
.L_x_3737:
[----:B------:R-:W-:Y:S05]  /*13800*/  BSYNC.RECONVERGENT B1 ;  /* 0x0000000000017941 */ /* 0x000fea0003800200 */
.L_x_3736:
[----:B------:R-:W-:Y:S01]  /*13810*/  I2FP.F32.U32 R153, R140 ;  /* 0x0000008c00997245 */ /* 0x000fe20000201000 */
[----:B------:R-:W-:Y:S01]  /*13820*/  HADD2.F32 R14, -RZ, R141.H1_H1 ;  /* 0x3000008dff0e7230 */ /* 0x000fe20000004100 */
[----:B------:R-:W-:Y:S01]  /*13830*/  LOP3.LUT R18, R18, 0xfffffffd, RZ, 0xc0, !PT ;  /* 0xfffffffd12127812 */ /* 0x000fe200078ec0ff */
[----:B------:R-:W-:Y:S01]  /*13840*/  @P1 HADD2.F32 R140, -RZ, R137.H1_H1 ;  /* 0x30000089ff8c1230 */ /* 0x000fe20000004100 */
[----:B------:R-:W-:Y:S01]  /*13850*/  BSSY.RECONVERGENT B1, `(.L_x_3741) ;  /* 0x0000060000017945 */ /* 0x000fe20003800200 */
[----:B------:R-:W-:Y:S01]  /*13860*/  FFMA.FTZ R153, R153, R176, 1.1641532182693481445e-10 ;  /* 0x2f00000099997423 */ /* 0x000fe200000100b0 */
[----:B------:R-:W-:Y:S01]  /*13870*/  FMUL.FTZ R14, R14, R191 ;  /* 0x000000bf0e0e7220 */ /* 0x000fe20000410000 */
[----:B------:R-:W-:-:S03]  /*13880*/  HFMA2 R184, -RZ, RZ, 0, 1.1920928955078125e-07 ;  /* 0x00000002ffb87431 */ /* 0x000fc600000001ff */
[----:B------:R-:W-:-:S04]  /*13890*/  FSETP.GTU.FTZ.AND P2, PT, R153, R190, PT ;  /* 0x000000be9900720b */ /* 0x000fc80003f5c000 */
[----:B------:R-:W-:Y:S02]  /*138a0*/  FSEL R153, R14, RZ, !P2 ;  /* 0x000000ff0e997208 */ /* 0x000fe40005000000 */
[----:B------:R-:W-:Y:S02]  /*138b0*/  PLOP3.LUT P3, PT, P2, PT, PT, 0x8, 0x80 ;  /* 0x000000000080781c */ /* 0x000fe4000176e170 */
[----:B------:R-:W-:Y:S01]  /*138c0*/  ISETP.NE.AND P2, PT, R164, 0x1, PT ;  /* 0x00000001a400780c */ /* 0x000fe20003f45270 */
[----:B------:R-:W-:Y:S01]  /*138d0*/  @P1 FADD.FTZ R153, R140, R153 ;  /* 0x000000998c991221 */ /* 0x000fe20000010000 */
[----:B------:R-:W-:-:S04]  /*138e0*/  IMAD.MOV.U32 R140, RZ, RZ, R12 ;  /* 0x000000ffff8c7224 */ /* 0x000fc800078e000c */
[----:B------:R-:W-:-:S05]  /*138f0*/  F2FP.F16.F32.PACK_AB R189, RZ, R153 ;  /* 0x00000099ffbd723e */ /* 0x000fca00000000ff */
        /* <DEDUP_REMOVED lines=10> */
.L_x_3743:
        /* <DEDUP_REMOVED lines=13> */
.L_x_3745:
[----:B------:R-:W-:Y:S05]  /*13a70*/  BSYNC.RECONVERGENT B2 ;  /* 0x0000000000027941 */ /* 0x000fea0003800200 */
.L_x_3744:
        /* <DEDUP_REMOVED lines=61> */
.L_x_3742:
[----:B------:R-:W-:Y:S05]  /*13e50*/  BSYNC.RECONVERGENT B1 ;  /* 0x0000000000017941 */ /* 0x000fea0003800200 */
.L_x_3741:
[----:B------:R-:W-:Y:S01]  /*13e60*/  I2FP.F32.U32 R141, R140 ;  /* 0x0000008c008d7245 */ /* 0x000fe20000201000 */
[----:B------:R-:W-:Y:S01]  /*13e70*/  HADD2.F32 R14, -RZ, R142.H0_H0 ;  /* 0x2000008eff0e7230 */ /* 0x000fe20000004100 */
[----:B------:R-:W-:Y:S01]  /*13e80*/  ISETP.NE.AND P3, PT, R184, 0x1, PT ;  /* 0x00000001b800780c */ /* 0x000fe20003f65270 */
[----:B------:R-:W-:Y:S01]  /*13e90*/  @P1 HADD2.F32 R165, -RZ, R138.H0_H0 ;  /* 0x2000008affa51230 */ /* 0x000fe20000004100 */
[----:B------:R-:W-:Y:S01]  /*13ea0*/  BSSY.RECONVERGENT B1, `(.L_x_3746) ;  /* 0x000005e000017945 */ /* 0x000fe20003800200 */
[----:B------:R-:W-:Y:S01]  /*13eb0*/  FFMA.FTZ R141, R141, R176, 1.1641532182693481445e-10 ;  /* 0x2f0000008d8d7423 */ /* 0x000fe200000100b0 */
[----:B------:R-:W-:Y:S01]  /*13ec0*/  FMUL.FTZ R14, R14, R191 ;  /* 0x000000bf0e0e7220 */ /* 0x000fe20000410000 */
[----:B------:R-:W-:Y:S01]  /*13ed0*/  IMAD.MOV.U32 R164, RZ, RZ, 0x2 ;  /* 0x00000002ffa47424 */ /* 0x000fe200078e00ff */
[----:B------:R-:W-:Y:S02]  /*13ee0*/  MOV R140, R12 ;  /* 0x0000000c008c7202 */ /* 0x000fe40000000f00 */
[----:B------:R-:W-:-:S04]  /*13ef0*/  FSETP.GTU.FTZ.AND P2, PT, R141, R190, PT ;  /* 0x000000be8d00720b */ /* 0x000fc80003f5c000 */
[----:B------:R-:W-:Y:S02]  /*13f00*/  FSEL R154, R14, RZ, !P2 ;  /* 0x000000ff0e9a7208 */ /* 0x000fe40005000000 */
[----:B------:R-:W-:-:S03]  /*13f10*/  PLOP3.LUT P2, PT, P2, PT, PT, 0x8, 0x80 ;  /* 0x000000000080781c */ /* 0x000fc6000174e170 */
        /* <DEDUP_REMOVED lines=11> */
.L_x_3748:
        /* <DEDUP_REMOVED lines=13> */
.L_x_3750:
[----:B------:R-:W-:Y:S05]  /*140a0*/  BSYNC.RECONVERGENT B2 ;  /* 0x0000000000027941 */ /* 0x000fea0003800200 */
.L_x_3749:
        /* <DEDUP_REMOVED lines=55> */
[----:B------:R-:W-:-:S03]  /*14420*/  MOV R12, R164 ;  /* 0x000000a4000c7202 */ /* 0x000fc60000000f00 */
[----:B------:R-:W-:Y:S01]  /*14430*/  HFMA2 R164, -RZ, RZ, 0, 0 ;  /* 0x00000000ffa47431 */ /* 0x000fe200000001ff */
[----:B------:R-:W-:Y:S02]  /*14440*/  LOP3.LUT R16, R141, R184, R165, 0x96, !PT ;  /* 0x000000b88d107212 */ /* 0x000fe400078e96a5 */
[----:B------:R-:W-:Y:S01]  /*14450*/  LOP3.LUT R15, R185, R140, R15, 0x96, !PT ;  /* 0x0000008cb90f7212 */ /* 0x000fe200078e960f */
[----:B------:R-:W-:Y:S02]  /*14460*/  IMAD.MOV.U32 R140, RZ, RZ, R146 ;  /* 0x000000ffff8c7224 */ /* 0x000fe400078e0092 */
[----:B------:R-:W-:-:S07]  /*14470*/  IMAD.MOV.U32 R146, RZ, RZ, R14 ;  /* 0x000000ffff927224 */ /* 0x000fce00078e000e */
.L_x_3747:
[----:B------:R-:W-:Y:S05]  /*14480*/  BSYNC.RECONVERGENT B1 ;  /* 0x0000000000017941 */ /* 0x000fea0003800200 */
.L_x_3746:
[----:B------:R-:W-:Y:S01]  /*14490*/  I2FP.F32.U32 R141, R140 ;  /* 0x0000008c008d7245 */ /* 0x000fe20000201000 */
[----:B------:R-:W-:Y:S01]  /*144a0*/  HADD2.F32 R142, -RZ, R142.H1_H1 ;  /* 0x3000008eff8e7230 */ /* 0x000fe20000004100 */
[----:B------:R-:W-:Y:S01]  /*144b0*/  ISETP.NE.AND P4, PT, R164, 0x1, PT ;  /* 0x00000001a400780c */ /* 0x000fe20003f85270 */
[----:B------:R-:W-:Y:S01]  /*144c0*/  @P1 HADD2.F32 R14, -RZ, R138.H1_H1 ;  /* 0x3000008aff0e1230 */ /* 0x000fe20000004100 */
[----:B------:R-:W-:Y:S01]  /*144d0*/  BSSY.RECONVERGENT B1, `(.L_x_3751) ;  /* 0x000005e000017945 */ /* 0x000fe20003800200 */
[----:B------:R-:W-:Y:S01]  /*144e0*/  FFMA.FTZ R141, R141, R176, 1.1641532182693481445e-10 ;  /* 0x2f0000008d8d7423 */ /* 0x000fe200000100b0 */
[----:B------:R-:W-:Y:S01]  /*144f0*/  FMUL.FTZ R142, R142, R191 ;  /* 0x000000bf8e8e7220 */ /* 0x000fe20000410000 */
[----:B------:R-:W-:Y:S02]  /*14500*/  IMAD.MOV.U32 R184, RZ, RZ, 0x2 ;  /* 0x00000002ffb87424 */ /* 0x000fe400078e00ff */
[----:B------:R-:W-:Y:S01]  /*14510*/  IMAD.MOV.U32 R140, RZ, RZ, R12 ;  /* 0x000000ffff8c7224 */ /* 0x000fe200078e000c */
        /* <DEDUP_REMOVED lines=14> */
.L_x_3753:
        /* <DEDUP_REMOVED lines=13> */
.L_x_3755:
[----:B------:R-:W-:Y:S05]  /*146d0*/  BSYNC.RECONVERGENT B2 ;  /* 0x0000000000027941 */ /* 0x000fea0003800200 */
.L_x_3754:
        /* <DEDUP_REMOVED lines=61> */
.L_x_3752:
[----:B------:R-:W-:Y:S05]  /*14ab0*/  BSYNC.RECONVERGENT B1 ;  /* 0x0000000000017941 */ /* 0x000fea0003800200 */
.L_x_3751:
[----:B------:R-:W-:Y:S01]  /*14ac0*/  I2FP.F32.U32 R141, R140 ;  /* 0x0000008c008d7245 */ /* 0x000fe20000201000 */
[----:B------:R-:W-:Y:S01]  /*14ad0*/  HADD2.F32 R14, -RZ, R143.H0_H0 ;  /* 0x2000008fff0e7230 */ /* 0x000fe20000004100 */
[----:B------:R-:W-:Y:S01]  /*14ae0*/  ISETP.NE.AND P5, PT, R184, 0x1, PT ;  /* 0x00000001b800780c */ /* 0x000fe20003fa5270 */
[----:B------:R-:W-:Y:S01]  /*14af0*/  @P1 HADD2.F32 R185, -RZ, R139.H0_H0 ;  /* 0x2000008bffb91230 */ /* 0x000fe20000004100 */
[----:B------:R-:W-:Y:S01]  /*14b00*/  BSSY.RECONVERGENT B1, `(.L_x_3756) ;  /* 0x000005e000017945 */ /* 0x000fe20003800200 */
[----:B------:R-:W-:Y:S01]  /*14b10*/  FFMA.FTZ R141, R141, R176, 1.1641532182693481445e-10 ;  /* 0x2f0000008d8d7423 */ /* 0x000fe200000100b0 */
[----:B------:R-:W-:Y:S01]  /*14b20*/  FMUL.FTZ R14, R14, R191 ;  /* 0x000000bf0e0e7220 */ /* 0x000fe20000410000 */
[----:B------:R-:W-:-:S03]  /*14b30*/  IMAD.MOV.U32 R140, RZ, RZ, R12 ;  /* 0x000000ffff8c7224 */ /* 0x000fc600078e000c */
[----:B------:R-:W-:-:S04]  /*14b40*/  FSETP.GTU.FTZ.AND P4, PT, R141, R190, PT ;  /* 0x000000be8d00720b */ /* 0x000fc80003f9c000 */
[----:B------:R-:W-:Y:S01]  /*14b50*/  FSEL R164, R14, RZ, !P4 ;  /* 0x000000ff0ea47208 */ /* 0x000fe20006000000 */
[----:B------:R-:W-:Y:S01]  /*14b60*/  HFMA2 R14, -RZ, RZ, 0, 1.1920928955078125e-07 ;  /* 0x00000002ff0e7431 */ /* 0x000fe200000001ff */
        /* <DEDUP_REMOVED lines=12> */
.L_x_3758:
        /* <DEDUP_REMOVED lines=13> */
.L_x_3760:
[----:B------:R-:W-:Y:S05]  /*14d00*/  BSYNC.RECONVERGENT B2 ;  /* 0x0000000000027941 */ /* 0x000fea0003800200 */
.L_x_3759:
        /* <DEDUP_REMOVED lines=61> */
.L_x_3757:
[----:B------:R-:W-:Y:S05]  /*150e0*/  BSYNC.RECONVERGENT B1 ;  /* 0x0000000000017941 */ /* 0x000fea0003800200 */
.L_x_3756:
[----:B------:R-:W-:Y:S01]  /*150f0*/  I2FP.F32.U32 R141, R140 ;  /* 0x0000008c008d7245 */ /* 0x000fe20000201000 */
[----:B------:R-:W-:Y:S01]  /*15100*/  HADD2.F32 R140, -RZ, R143.H1_H1 ;  /* 0x3000008fff8c7230 */ /* 0x000fe20000004100 */
[----:B------:R-:W-:Y:S01]  /*15110*/  PRMT R142, R192, 0x5410, R142 ;  /* 0x00005410c08e7816 */ /* 0x000fe2000000008e */
[----:B------:R-:W-:Y:S02]  /*15120*/  @P1 HADD2.F32 R143, -RZ, R139.H1_H1 ;  /* 0x3000008bff8f1230 */ /* 0x000fe40000004100 */
[----:B------:R-:W-:Y:S01]  /*15130*/  FFMA.FTZ R141, R141, R176, 1.1641532182693481445e-10 ;  /* 0x2f0000008d8d7423 */ /* 0x000fe200000100b0 */
[----:B------:R-:W-:-:S04]  /*15140*/  FMUL.FTZ R140, R140, R191 ;  /* 0x000000bf8c8c7220 */ /* 0x000fc80000410000 */
[----:B------:R-:W-:Y:S02]  /*15150*/  FSETP.GTU.FTZ.AND P5, PT, R141, R190, PT ;  /* 0x000000be8d00720b */ /* 0x000fe40003fbc000 */
[----:B------:R-:W-:Y:S02]  /*15160*/  PRMT R141, R188, 0x5410, R189 ;  /* 0x00005410bc8d7816 */ /* 0x000fe400000000bd */
[----:B------:R-:W-:Y:S02]  /*15170*/  FSEL R176, R140, RZ, !P5 ;  /* 0x000000ff8cb07208 */ /* 0x000fe40006800000 */
[----:B------:R-:W-:Y:S02]  /*15180*/  PLOP3.LUT P5, PT, P5, PT, PT, 0x8, 0x80 ;  /* 0x000000000080781c */ /* 0x000fe40002fae170 */
[----:B------:R-:W-:Y:S01]  /*15190*/  PRMT R140, R145, 0x5410, R147 ;  /* 0x00005410918c7816 */ /* 0x000fe20000000093 */
[----:B------:R-:W-:-:S05]  /*151a0*/  @P1 FADD.FTZ R176, R143, R176 ;  /* 0x000000b08fb01221 */ /* 0x000fca0000010000 */
[----:B------:R-:W-:-:S04]  /*151b0*/  F2FP.F16.F32.PACK_AB R143, RZ, R176 ;  /* 0x000000b0ff8f723e */ /* 0x000fc800000000ff */
[----:B------:R-:W-:-:S07]  /*151c0*/  PRMT R143, R193, 0x5410, R143 ;  /* 0x00005410c18f7816 */ /* 0x000fce000000008f */
.L_x_3720:
        /* <DEDUP_REMOVED lines=43> */
.L_x_3761:
[----:B0-----:R-:W-:Y:S01]  /*15480*/  MOV R184, R146 ;  /* 0x0000009200b87202 */ /* 0x001fe20000000f00 */
[----:B------:R-:W-:-:S07]  /*15490*/  VIADD R144, R144, 0x20 ;  /* 0x0000002090907836 */ /* 0x000fce0000000000 */
.L_x_3638:
[----:B------:R-:W-:Y:S05]  /*154a0*/  BSYNC.RECONVERGENT B0 ;  /* 0x0000000000007941 */ /* 0x000fea0003800200 */
.L_x_3637:
        /* <DEDUP_REMOVED lines=12> */
[----:B0-----:R-:W-:-:S04]  /*15570*/  IMAD.WIDE.U32 R140, R144, 0x10, R140 ;  /* 0x00000010908c7825 */ /* 0x001fc800078e008c */
[C---:B-1----:R-:W-:Y:S02]  /*15580*/  @P0 IMAD.WIDE.U32 R146, R144.reuse, 0x10, R142 ;  /* 0x0000001090920825 */ /* 0x042fe400078e008e */
[----:B------:R-:W5:Y:S04]  /*15590*/  LDG.E.128 R140, desc[UR6][R140.64] ;  /* 0x000000068c8c7981 */ /* 0x000f68000c1e1d00 */
        /* <DEDUP_REMOVED lines=20> */
.L_x_3767:
        /* <DEDUP_REMOVED lines=13> */
.L_x_3769:
[----:B------:R-:W-:Y:S05]  /*157b0*/  BSYNC.RECONVERGENT B2 ;  /* 0x0000000000027941 */ /* 0x000fea0003800200 */
.L_x_3768:
[----:B------:R-:W-:Y:S01]  /*157c0*/  IMAD.WIDE.U32 R4, R17, -0x326172a9, RZ ;  /* 0xcd9e8d5711047825 */ /* 0x000fe200078e00ff */
[----:B------:R-:W-:Y:S02]  /*157d0*/  LOP3.LUT R8, R11, R3, R183, 0x96, !PT ;  /* 0x000000030b087212 */ /* 0x000fe400078e96b7 */
[----:B------:R-:W-:Y:S02]  /*157e0*/  IADD3 R3, PT, PT, R182, -0x61c88647, RZ ;  /* 0x9e3779b9b6037810 */ /* 0x000fe40007ffe0ff */
[----:B------:R-:W-:Y:S01]  /*157f0*/  LOP3.LUT R6, R13, R5, R182, 0x96, !PT ;  /* 0x000000050d067212 */ /* 0x000fe200078e96b6 */
[C---:B------:R-:W-:Y:S01]  /*15800*/  VIADD R5, R183.reuse, 0xbb67ae85 ;  /* 0xbb67ae85b7057836 */ /* 0x040fe20000000000 */
[----:B------:R-:W-:Y:S01]  /*15810*/  IADD3 R15, PT, PT, R183, -0x695add53, RZ ;  /* 0x96a522adb70f7810 */ /* 0x000fe20007ffe0ff */
        /* <DEDUP_REMOVED lines=54> */
.L_x_3766:
[----:B------:R-:W-:Y:S05]  /*15b80*/  BSYNC.RECONVERGENT B1 ;  /* 0x0000000000017941 */ /* 0x000fea0003800200 */
.L_x_3765:
[----:B------:R-:W0:Y:S01]  /*15b90*/  LDC R191, c[0x0][0x408] ;  /* 0x00010200ffbf7b82 */ /* 0x000e220000000800 */
[----:B------:R-:W-:Y:S01]  /*15ba0*/  I2FP.F32.U32 R2, R2 ;  /* 0x0000000200027245 */ /* 0x000fe20000201000 */
[----:B------:R-:W-:Y:S02]  /*15bb0*/  HFMA2 R177, -RZ, RZ, 0.1171875, 0 ;  /* 0x2f800000ffb17431 */ /* 0x000fe400000001ff */
[----:B-----5:R-:W-:Y:S01]  /*15bc0*/  HADD2.F32 R4, -RZ, R140.H0_H0 ;  /* 0x2000008cff047230 */ /* 0x020fe20000004100 */
[----:B------:R-:W-:Y:S01]  /*15bd0*/  ISETP.NE.AND P2, PT, R5, 0x1, PT ;  /* 0x000000010500780c */ /* 0x000fe20003f45270 */
[----:B------:R-:W-:Y:S01]  /*15be0*/  BSSY.RECONVERGENT B1, `(.L_x_3770) ;  /* 0x000005f000017945 */ /* 0x000fe20003800200 */
[----:B------:R-:W-:Y:S01]  /*15bf0*/  LOP3.LUT R18, R18, 0xffffffef, RZ, 0xc0, !PT ;  /* 0xffffffef12127812 */ /* 0x000fe200078ec0ff */
[----:B------:R-:W-:Y:S01]  /*15c00*/  FFMA.FTZ R3, R2, R177, 1.1641532182693481445e-10 ;  /* 0x2f00000002037423 */ /* 0x000fe200000100b1 */
[----:B------:R-:W1:Y:S01]  /*15c10*/  LDC R190, c[0x0][0x404] ;  /* 0x00010100ffbe7b82 */ /* 0x000e620000000800 */
        /* <DEDUP_REMOVED lines=16> */
.L_x_3772:
        /* <DEDUP_REMOVED lines=8> */
[----:B------:R-:W-:Y:S01]  /*15da0*/  @!P2 IADD3 R3, PT, PT, R11, 0x1, RZ ;  /* 0x000000010b03a810 */ /* 0x000fe20007ffe0ff */
[----:B------:R-:W-:-:S03]  /*15db0*/  @!P2 IMAD.MOV.U32 R13, RZ, RZ, RZ ;  /* 0x000000ffff0da224 */ /* 0x000fc600078e00ff */
[----:B------:R-:W-:-:S13]  /*15dc0*/  ISETP.NE.AND P3, PT, R17, RZ, !P2 ;  /* 0x000000ff1100720c */ /* 0x000fda0005765270 */
[----:B------:R-:W-:-:S05]  /*15dd0*/  @P3 IMAD.MOV R3, RZ, RZ, R11 ;  /* 0x000000ffff033224 */ /* 0x000fca00078e020b */
[----:B------:R-:W-:-:S07]  /*15de0*/  @!P2 MOV R11, R3 ;  /* 0x00000003000ba202 */ /* 0x000fce0000000f00 */
.L_x_3774:
[----:B------:R-:W-:Y:S05]  /*15df0*/  BSYNC.RECONVERGENT B2 ;  /* 0x0000000000027941 */ /* 0x000fea0003800200 */
.L_x_3773:
        /* <DEDUP_REMOVED lines=56> */
[----:B------:R-:W-:Y:S02]  /*16180*/  VIADD R3, R183, 0x96a522ad ;  /* 0x96a522adb7037836 */ /* 0x000fe40000000000 */
[----:B------:R-:W-:-:S03]  /*16190*/  IMAD.MOV.U32 R7, RZ, RZ, RZ ;  /* 0x000000ffff077224 */ /* 0x000fc600078e00ff */
[----:B------:R-:W-:Y:S01]  /*161a0*/  LOP3.LUT R15, R3, R4, R9, 0x96, !PT ;  /* 0x00000004030f7212 */ /* 0x000fe200078e9609 */
[----:B------:R-:W-:Y:S01]  /*161b0*/  IMAD.MOV.U32 R3, RZ, RZ, R146 ;  /* 0x000000ffff037224 */ /* 0x000fe200078e0092 */
[----:B------:R-:W-:-:S07]  /*161c0*/  MOV R146, R8 ;  /* 0x0000000800927202 */ /* 0x000fce0000000f00 */
.L_x_3771:
[----:B------:R-:W-:Y:S05]  /*161d0*/  BSYNC.RECONVERGENT B1 ;  /* 0x0000000000017941 */ /* 0x000fea0003800200 */
.L_x_3770:
        /* <DEDUP_REMOVED lines=12> */
[----:B------:R-:W-:-:S03]  /*162a0*/  MOV R3, R12 ;  /* 0x0000000c00037202 */ /* 0x000fc60000000f00 */
[----:B------:R-:W-:Y:S01]  /*162b0*/  @P1 FADD.FTZ R23, R23, R2 ;  /* 0x0000000217171221 */ /* 0x000fe20000010000 */
[----:B------:R-:W-:-:S04]  /*162c0*/  @!P1 MOV R23, R2 ;  /* 0x0000000200179202 */ /* 0x000fc80000000f00 */
[----:B------:R-:W-:-:S03]  /*162d0*/  F2FP.F16.F32.PACK_AB R145, RZ, R23 ;  /* 0x00000017ff91723e */ /* 0x000fc600000000ff */
        /* <DEDUP_REMOVED lines=9> */
.L_x_3777:
        /* <DEDUP_REMOVED lines=13> */
.L_x_3779:
[----:B------:R-:W-:Y:S05]  /*16440*/  BSYNC.RECONVERGENT B2 ;  /* 0x0000000000027941 */ /* 0x000fea0003800200 */
.L_x_3778:
        /* <DEDUP_REMOVED lines=54> */
[----:B------:R-:W-:Y:S02]  /*167b0*/  LOP3.LUT R16, R5, R6, R15, 0x96, !PT ;  /* 0x0000000605107212 */ /* 0x000fe400078e960f */
[----:B------:R-:W-:Y:S01]  /*167c0*/  MOV R12, R14 ;  /* 0x0000000e000c7202 */ /* 0x000fe20000000f00 */
[----:B------:R-:W-:-:S05]  /*167d0*/  VIADD R7, R183, 0x96a522ad ;  /* 0x96a522adb7077836 */ /* 0x000fca0000000000 */
[----:B------:R-:W-:Y:S01]  /*167e0*/  LOP3.LUT R15, R7, R4, R3, 0x96, !PT ;  /* 0x00000004070f7212 */ /* 0x000fe200078e9603 */
[----:B------:R-:W-:Y:S01]  /*167f0*/  IMAD.MOV.U32 R3, RZ, RZ, R146 ;  /* 0x000000ffff037224 */ /* 0x000fe200078e0092 */
[----:B------:R-:W-:Y:S01]  /*16800*/  MOV R146, R2 ;  /* 0x0000000200927202 */ /* 0x000fe20000000f00 */
[----:B------:R-:W-:-:S07]  /*16810*/  IMAD.MOV.U32 R4, RZ, RZ, RZ ;  /* 0x000000ffff047224 */ /* 0x000fce00078e00ff */
.L_x_3776:
[----:B------:R-:W-:Y:S05]  /*16820*/  BSYNC.RECONVERGENT B1 ;  /* 0x0000000000017941 */ /* 0x000fea0003800200 */
.L_x_3775:
[----:B------:R-:W-:Y:S01]  /*16830*/  I2FP.F32.U32 R2, R3 ;  /* 0x0000000300027245 */ /* 0x000fe20000201000 */
[----:B------:R-:W-:Y:S01]  /*16840*/  HADD2.F32 R140, -RZ, R140.H1_H1 ;  /* 0x3000008cff8c7230 */ /* 0x000fe20000004100 */
[----:B------:R-:W-:Y:S01]  /*16850*/  LOP3.LUT R18, R18, 0xfffffff7, RZ, 0xc0, !PT ;  /* 0xfffffff712127812 */ /* 0x000fe200078ec0ff */
[----:B------:R-:W-:Y:S01]  /*16860*/  BSSY.RECONVERGENT B1, `(.L_x_3780) ;  /* 0x000005e000017945 */ /* 0x000fe20003800200 */
[----:B------:R-:W-:Y:S02]  /*16870*/  HFMA2 R5, -RZ, RZ, 0, 1.1920928955078125e-07 ;  /* 0x00000002ff057431 */ /* 0x000fe400000001ff */
[----:B------:R-:W-:Y:S01]  /*16880*/  FFMA.FTZ R3, R2, R177, 1.1641532182693481445e-10 ;  /* 0x2f00000002037423 */ /* 0x000fe200000100b1 */
[----:B------:R-:W-:-:S04]  /*16890*/  FMUL.FTZ R6, R140, R191 ;  /* 0x000000bf8c067220 */ /* 0x000fc80000410000 */
[----:B------:R-:W-:Y:S01]  /*168a0*/  FSETP.GTU.FTZ.AND P2, PT, R3, R190, PT ;  /* 0x000000be0300720b */ /* 0x000fe20003f5c000 */
[----:B------:R-:W-:-:S03]  /*168b0*/  IMAD.MOV.U32 R3, RZ, RZ, R12 ;  /* 0x000000ffff037224 */ /* 0x000fc600078e000c */
        /* <DEDUP_REMOVED lines=13> */
.L_x_3782:
        /* <DEDUP_REMOVED lines=13> */
.L_x_3784:
[----:B------:R-:W-:Y:S05]  /*16a60*/  BSYNC.RECONVERGENT B2 ;  /* 0x0000000000027941 */ /* 0x000fea0003800200 */
.L_x_3783:
        /* <DEDUP_REMOVED lines=56> */
[----:B------:R-:W-:Y:S02]  /*16df0*/  HFMA2 R5, -RZ, RZ, 0, 0 ;  /* 0x00000000ff057431 */ /* 0x000fe400000001ff */
[----:B------:R-:W-:Y:S01]  /*16e00*/  IMAD.MOV.U32 R12, RZ, RZ, R184 ;  /* 0x000000ffff0c7224 */ /* 0x000fe200078e00b8 */
[----:B------:R-:W-:Y:S02]  /*16e10*/  LOP3.LUT R15, R15, R4, R3, 0x96, !PT ;  /* 0x000000040f0f7212 */ /* 0x000fe400078e9603 */
[----:B------:R-:W-:Y:S01]  /*16e20*/  MOV R3, R146 ;  /* 0x0000009200037202 */ /* 0x000fe20000000f00 */
[----:B------:R-:W-:-:S07]  /*16e30*/  IMAD.MOV.U32 R146, RZ, RZ, R2 ;  /* 0x000000ffff927224 */ /* 0x000fce00078e0002 */
.L_x_3781:
[----:B------:R-:W-:Y:S05]  /*16e40*/  BSYNC.RECONVERGENT B1 ;  /* 0x0000000000017941 */ /* 0x000fea0003800200 */
.L_x_3780:
        /* <DEDUP_REMOVED lines=13> */
[----:B------:R-:W-:Y:S01]  /*16f20*/  @!P1 IMAD.MOV.U32 R31, RZ, RZ, R6 ;  /* 0x000000ffff1f9224 */ /* 0x000fe200078e0006 */
[----:B------:R-:W-:-:S04]  /*16f30*/  MOV R6, 0x2 ;  /* 0x0000000200067802 */ /* 0x000fc80000000f00 */
[----:B------:R-:W-:Y:S02]  /*16f40*/  F2FP.F16.F32.PACK_AB R140, RZ, R31 ;  /* 0x0000001fff8c723e */ /* 0x000fe400000000ff */
        /* <DEDUP_REMOVED lines=9> */
.L_x_3787:
        /* <DEDUP_REMOVED lines=13> */
.L_x_3789:
[----:B------:R-:W-:Y:S05]  /*170b0*/  BSYNC.RECONVERGENT B2 ;  /* 0x0000000000027941 */ /* 0x000fea0003800200 */
.L_x_3788:
        /* <DEDUP_REMOVED lines=49> */
[----:B------:R-:W-:Y:S02]  /*173d0*/  LOP3.LUT R3, R3, R2, R15, 0x96, !PT ;  /* 0x0000000203037212 */ /* 0x000fe400078e960f */
[----:B------:R-:W-:Y:S02]  /*173e0*/  IADD3 R15, PT, PT, R183, -0x695add53, RZ ;  /* 0x96a522adb70f7810 */ /* 0x000fe40007ffe0ff */
[----:B------:R-:W-:Y:S01]  /*173f0*/  LOP3.LUT R5, R5, R4, R7, 0x96, !PT ;  /* 0x0000000405057212 */ /* 0x000fe200078e9607 */
[----:B------:R-:W-:-:S04]  /*17400*/  IMAD.WIDE.U32 R2, R3, -0x2daee0ad, RZ ;  /* 0xd2511f5303027825 */ /* 0x000fc800078e00ff */
[----:B------:R-:W-:Y:S01]  /*17410*/  IMAD.WIDE.U32 R4, R5, -0x326172a9, RZ ;  /* 0xcd9e8d5705047825 */ /* 0x000fe200078e00ff */
[----:B------:R-:W-:-:S03]  /*17420*/  LOP3.LUT R15, R15, R6, R3, 0x96, !PT ;  /* 0x000000060f0f7212 */ /* 0x000fc600078e9603 */
[----:B------:R-:W-:Y:S01]  /*17430*/  HFMA2 R6, -RZ, RZ, 0, 0 ;  /* 0x00000000ff067431 */ /* 0x000fe200000001ff */
[----:B------:R-:W-:Y:S01]  /*17440*/  MOV R3, R146 ;  /* 0x0000009200037202 */ /* 0x000fe20000000f00 */
[----:B------:R-:W-:Y:S02]  /*17450*/  VIADD R7, R182, 0x8ff34781 ;  /* 0x8ff34781b6077836 */ /* 0x000fe40000000000 */
[----:B------:R-:W-:Y:S02]  /*17460*/  IMAD.MOV.U32 R12, RZ, RZ, R4 ;  /* 0x000000ffff0c7224 */ /* 0x000fe400078e0004 */
[----:B------:R-:W-:Y:S01]  /*17470*/  IMAD.MOV.U32 R146, RZ, RZ, R2 ;  /* 0x000000ffff927224 */ /* 0x000fe200078e0002 */
[----:B------:R-:W-:-:S07]  /*17480*/  LOP3.LUT R16, R7, R14, R5, 0x96, !PT ;  /* 0x0000000e07107212 */ /* 0x000fce00078e9605 */
.L_x_3786:
[----:B------:R-:W-:Y:S05]  /*17490*/  BSYNC.RECONVERGENT B1 ;  /* 0x0000000000017941 */ /* 0x000fea0003800200 */
.L_x_3785:
        /* <DEDUP_REMOVED lines=22> */
.L_x_3792:
        /* <DEDUP_REMOVED lines=13> */
.L_x_3794:
[----:B------:R-:W-:Y:S05]  /*176d0*/  BSYNC.RECONVERGENT B2 ;  /* 0x0000000000027941 */ /* 0x000fea0003800200 */
.L_x_3793:
        /* <DEDUP_REMOVED lines=56> */
[----:B------:R-:W-:Y:S02]  /*17a60*/  VIADD R15, R183, 0x96a522ad ;  /* 0x96a522adb70f7836 */ /* 0x000fe40000000000 */
[----:B------:R-:W-:Y:S01]  /*17a70*/  IMAD.MOV.U32 R5, RZ, RZ, R146 ;  /* 0x000000ffff057224 */ /* 0x000fe200078e0092 */
[----:B------:R-:W-:Y:S01]  /*17a80*/  MOV R146, R2 ;  /* 0x0000000200927202 */ /* 0x000fe20000000f00 */
[----:B------:R-:W-:Y:S01]  /*17a90*/  IMAD.MOV.U32 R14, RZ, RZ, RZ ;  /* 0x000000ffff0e7224 */ /* 0x000fe200078e00ff */
[----:B------:R-:W-:-:S07]  /*17aa0*/  LOP3.LUT R15, R15, R6, R3, 0x96, !PT ;  /* 0x000000060f0f7212 */ /* 0x000fce00078e9603 */
.L_x_3791:
[----:B------:R-:W-:Y:S05]  /*17ab0*/  BSYNC.RECONVERGENT B1 ;  /* 0x0000000000017941 */ /* 0x000fea0003800200 */
.L_x_3790:
[----:B------:R-:W-:Y:S01]  /*17ac0*/  I2FP.F32.U32 R2, R5 ;  /* 0x0000000500027245 */ /* 0x000fe20000201000 */
[----:B------:R-:W-:Y:S01]  /*17ad0*/  HADD2.F32 R4, -RZ, R133.H0_H0 ;  /* 0x20000085ff047230 */ /* 0x000fe20000004100 */
[----:B------:R-:W-:Y:S01]  /*17ae0*/  BSSY.RECONVERGENT B1, `(.L_x_3795) ;  /* 0x0000062000017945 */ /* 0x000fe20003800200 */
[----:B------:R-:W-:Y:S02]  /*17af0*/  @P1 HADD2.F32 R5, -RZ, R137.H0_H0 ;  /* 0x20000089ff051230 */ /* 0x000fe40000004100 */
        /* <DEDUP_REMOVED lines=8> */
[----:B------:R-:W-:Y:S01]  /*17b80*/  @P1 FADD.FTZ R32, R5, R2 ;  /* 0x0000000205201221 */ /* 0x000fe20000010000 */
[----:B------:R-:W-:Y:S01]  /*17b90*/  @!P1 MOV R32, R2 ;  /* 0x0000000200209202 */ /* 0x000fe20000000f00 */
[----:B------:R-:W-:-:S03]  /*17ba0*/  IMAD.MOV.U32 R5, RZ, RZ, 0x2 ;  /* 0x00000002ff057424 */ /* 0x000fc600078e00ff */
        /* <DEDUP_REMOVED lines=10> */
.L_x_3797:
        /* <DEDUP_REMOVED lines=13> */
.L_x_3799:
[----:B------:R-:W-:Y:S05]  /*17d20*/  BSYNC.RECONVERGENT B2 ;  /* 0x0000000000027941 */ /* 0x000fea0003800200 */
.L_x_3798:
        /* <DEDUP_REMOVED lines=37> */
[C---:B------:R-:W-:Y:S01]  /*17f80*/  IADD3 R5, PT, PT, R182.reuse, 0x5384540f, RZ ;  /* 0x5384540fb6057810 */ /* 0x040fe20007ffe0ff */
[----:B------:R-:W-:Y:S02]  /*17f90*/  VIADD R3, R182, 0xb54cda56 ;  /* 0xb54cda56b6037836 */ /* 0x000fe40000000000 */
[----:B------:R-:W-:-:S03]  /*17fa0*/  IMAD.WIDE.U32 R14, R14, -0x326172a9, RZ ;  /* 0xcd9e8d570e0e7825 */ /* 0x000fc600078e00ff */
[----:B------:R-:W-:Y:S02]  /*17fb0*/  LOP3.LUT R3, R3, R4, R187, 0x96, !PT ;  /* 0x0000000403037212 */ /* 0x000fe400078e96bb */
[----:B------:R-:W-:Y:S02]  /*17fc0*/  LOP3.LUT R5, R5, R186, R15, 0x96, !PT ;  /* 0x000000ba05057212 */ /* 0x000fe400078e960f */
[----:B------:R-:W-:Y:S01]  /*17fd0*/  IADD3 R15, PT, PT, R183, -0x24c28bd8, RZ ;  /* 0xdb3d7428b70f7810 */ /* 0x000fe20007ffe0ff */
        /* <DEDUP_REMOVED lines=11> */
[----:B------:R-:W-:Y:S01]  /*18090*/  MOV R12, R186 ;  /* 0x000000ba000c7202 */ /* 0x000fe20000000f00 */
[----:B------:R-:W-:Y:S01]  /*180a0*/  IMAD.WIDE.U32 R14, R14, -0x2daee0ad, RZ ;  /* 0xd2511f530e0e7825 */ /* 0x000fe200078e00ff */
[----:B------:R-:W-:-:S03]  /*180b0*/  LOP3.LUT R16, R3, R184, R187, 0x96, !PT ;  /* 0x000000b803107212 */ /* 0x000fc600078e96bb */
[----:B------:R-:W-:Y:S01]  /*180c0*/  IMAD.MOV.U32 R3, RZ, RZ, R146 ;  /* 0x000000ffff037224 */ /* 0x000fe200078e0092 */
[----:B------:R-:W-:Y:S01]  /*180d0*/  LOP3.LUT R15, R5, R4, R15, 0x96, !PT ;  /* 0x00000004050f7212 */ /* 0x000fe200078e960f */
[----:B------:R-:W-:Y:S01]  /*180e0*/  IMAD.MOV.U32 R5, RZ, RZ, RZ ;  /* 0x000000ffff057224 */ /* 0x000fe200078e00ff */
[----:B------:R-:W-:-:S07]  /*180f0*/  MOV R146, R14 ;  /* 0x0000000e00927202 */ /* 0x000fce0000000f00 */
.L_x_3796:
[----:B------:R-:W-:Y:S05]  /*18100*/  BSYNC.RECONVERGENT B1 ;  /* 0x0000000000017941 */ /* 0x000fea0003800200 */
.L_x_3795:
        /* <DEDUP_REMOVED lines=22> */
.L_x_3802:
        /* <DEDUP_REMOVED lines=13> */
.L_x_3804:
[----:B------:R-:W-:Y:S05]  /*18340*/  BSYNC.RECONVERGENT B2 ;  /* 0x0000000000027941 */ /* 0x000fea0003800200 */
.L_x_3803:
        /* <DEDUP_REMOVED lines=35> */
[----:B------:R-:W-:Y:S02]  /*18580*/  VIADD R15, R183, 0x646e171e ;  /* 0x646e171eb70f7836 */ /* 0x000fe40000000000 */
[----:B------:R-:W-:-:S04]  /*18590*/  IMAD.WIDE.U32 R186, R147, -0x326172a9, RZ ;  /* 0xcd9e8d5793ba7825 */ /* 0x000fc800078e00ff */
[----:B------:R-:W-:Y:S01]  /*185a0*/  HFMA2 R147, -RZ, RZ, 0, 0 ;  /* 0x00000000ff937431 */ /* 0x000fe200000001ff */
[----:B------:R-:W-:Y:S01]  /*185b0*/  LOP3.LUT R15, R15, R14, R185, 0x96, !PT ;  /* 0x0000000e0f0f7212 */ /* 0x000fe200078e96b9 */
[----:B------:R-:W-:Y:S01]  /*185c0*/  VIADD R141, R182, 0x5384540f ;  /* 0x5384540fb68d7836 */ /* 0x000fe20000000000 */
[----:B------:R-:W-:-:S03]  /*185d0*/  LOP3.LUT R5, R5, R4, R187, 0x96, !PT ;  /* 0x0000000405057212 */ /* 0x000fc600078e96bb */
[----:B------:R-:W-:-:S04]  /*185e0*/  IMAD.WIDE.U32 R14, R15, -0x326172a9, RZ ;  /* 0xcd9e8d570f0e7825 */ /* 0x000fc800078e00ff */
[----:B------:R-:W-:Y:S01]  /*185f0*/  IMAD.WIDE.U32 R188, R5, -0x2daee0ad, RZ ;  /* 0xd2511f5305bc7825 */ /* 0x000fe200078e00ff */
[----:B------:R-:W-:Y:S02]  /*18600*/  IADD3 R5, PT, PT, R183, 0x1fd5c5a3, RZ ;  /* 0x1fd5c5a3b7057810 */ /* 0x000fe40007ffe0ff */
[----:B------:R-:W-:Y:S01]  /*18610*/  LOP3.LUT R4, R141, R186, R15, 0x96, !PT ;  /* 0x000000ba8d047212 */ /* 0x000fe200078e960f */
[----:B------:R-:W-:Y:S01]  /*18620*/  VIADD R141, R183, 0xdb3d7428 ;  /* 0xdb3d7428b78d7836 */ /* 0x000fe20000000000 */
[----:B------:R-:W-:Y:S02]  /*18630*/  LOP3.LUT R184, R5, R184, R189, 0x96, !PT ;  /* 0x000000b805b87212 */ /* 0x000fe400078e96bd */
[----:B------:R-:W-:Y:S01]  /*18640*/  IADD3 R15, PT, PT, R182, -0xe443238, RZ ;  /* 0xf1bbcdc8b60f7810 */ /* 0x000fe20007ffe0ff */
        /* <DEDUP_REMOVED lines=10> */
[----:B------:R-:W-:Y:S02]  /*186f0*/  LOP3.LUT R15, R141, R4, R15, 0x96, !PT ;  /* 0x000000048d0f7212 */ /* 0x000fe400078e960f */
[----:B------:R-:W-:Y:S01]  /*18700*/  MOV R4, R146 ;  /* 0x0000009200047202 */ /* 0x000fe20000000f00 */
[----:B------:R-:W-:-:S07]  /*18710*/  IMAD.MOV.U32 R146, RZ, RZ, R14 ;  /* 0x000000ffff927224 */ /* 0x000fce00078e000e */
.L_x_3801:
[----:B------:R-:W-:Y:S05]  /*18720*/  BSYNC.RECONVERGENT B1 ;  /* 0x0000000000017941 */ /* 0x000fea0003800200 */
.L_x_3800:
[----:B------:R-:W-:Y:S01]  /*18730*/  I2FP.F32.U32 R4, R4 ;  /* 0x0000000400047245 */ /* 0x000fe20000201000 */
[----:B------:R-:W-:Y:S01]  /*18740*/  HADD2.F32 R6, -RZ, R133.H1_H1 ;  /* 0x30000085ff067230 */ /* 0x000fe20000004100 */
[----:B------:R-:W-:Y:S01]  /*18750*/  BSSY.RECONVERGENT B1, `(.L_x_3805) ;  /* 0x0000062000017945 */ /* 0x000fe20003800200 */
[----:B------:R-:W-:Y:S02]  /*18760*/  @P1 HADD2.F32 R14, -RZ, R137.H1_H1 ;  /* 0x30000089ff0e1230 */ /* 0x000fe40000004100 */
[----:B------:R-:W-:Y:S01]  /*18770*/  FFMA.FTZ R5, R4, R177, 1.1641532182693481445e-10 ;  /* 0x2f00000004057423 */ /* 0x000fe200000100b1 */
[----:B------:R-:W-:-:S04]  /*18780*/  FMUL.FTZ R4, R6, R191 ;  /* 0x000000bf06047220 */ /* 0x000fc80000410000 */
[----:B------:R-:W-:Y:S02]  /*18790*/  FSETP.GTU.FTZ.AND P2, PT, R5, R190, PT ;  /* 0x000000be0500720b */ /* 0x000fe40003f5c000 */
[----:B------:R-:W-:Y:S02]  /*187a0*/  MOV R5, 0x2 ;  /* 0x0000000200057802 */ /* 0x000fe40000000f00 */
        /* <DEDUP_REMOVED lines=17> */
.L_x_3807:
        /* <DEDUP_REMOVED lines=13> */
.L_x_3809:
[----:B------:R-:W-:Y:S05]  /*18990*/  BSYNC.RECONVERGENT B2 ;  /* 0x0000000000027941 */ /* 0x000fea0003800200 */
.L_x_3808:
        /* <DEDUP_REMOVED lines=36> */
[C---:B------:R-:W-:Y:S02]  /*18be0*/  IADD3 R3, PT, PT, R182.reuse, -0x4ab325aa, RZ ;  /* 0xb54cda56b6037810 */ /* 0x040fe40007ffe0ff */
[----:B------:R-:W-:Y:S01]  /*18bf0*/  LOP3.LUT R147, R147, R186, R5, 0x96, !PT ;  /* 0x000000ba93937212 */ /* 0x000fe200078e9605 */
[----:B------:R-:W-:Y:S01]  /*18c00*/  VIADD R5, R182, 0x5384540f ;  /* 0x5384540fb6057836 */ /* 0x000fe20000000000 */
[----:B------:R-:W-:Y:S01]  /*18c10*/  LOP3.LUT R3, R3, R184, R15, 0x96, !PT ;  /* 0x000000b803037212 */ /* 0x000fe200078e960f */
[----:B------:R-:W-:Y:S02]  /*18c20*/  VIADD R15, R183, 0xdb3d7428 ;  /* 0xdb3d7428b70f7836 */ /* 0x000fe40000000000 */
[----:B------:R-:W-:-:S04]  /*18c30*/  IMAD.WIDE.U32 R184, R147, -0x326172a9, RZ ;  /* 0xcd9e8d5793b87825 */ /* 0x000fc800078e00ff */
[----:B------:R-:W-:Y:S01]  /*18c40*/  IMAD.WIDE.U32 R186, R3, -0x2daee0ad, RZ ;  /* 0xd2511f5303ba7825 */ /* 0x000fe200078e00ff */
[----:B------:R-:W-:Y:S02]  /*18c50*/  IADD3 R3, PT, PT, R183, 0x1fd5c5a3, RZ ;  /* 0x1fd5c5a3b7037810 */ /* 0x000fe40007ffe0ff */
[----:B------:R-:W-:Y:S02]  /*18c60*/  LOP3.LUT R5, R5, R14, R185, 0x96, !PT ;  /* 0x0000000e05057212 */ /* 0x000fe400078e96b9 */
[----:B------:R-:W-:-:S03]  /*18c70*/  LOP3.LUT R3, R3, R4, R187, 0x96, !PT ;  /* 0x0000000403037212 */ /* 0x000fc600078e96bb */
        /* <DEDUP_REMOVED lines=8> */
[----:B------:R-:W-:Y:S02]  /*18d00*/  IADD3 R3, PT, PT, R183, -0x695add53, RZ ;  /* 0x96a522adb7037810 */ /* 0x000fe40007ffe0ff */
[----:B------:R-:W-:Y:S01]  /*18d10*/  LOP3.LUT R16, R5, R188, R185, 0x96, !PT ;  /* 0x000000bc05107212 */ /* 0x000fe200078e96b9 */
[----:B------:R-:W-:Y:S01]  /*18d20*/  HFMA2 R5, -RZ, RZ, 0, 0 ;  /* 0x00000000ff057431 */ /* 0x000fe200000001ff */
[----:B------:R-:W-:Y:S01]  /*18d30*/  LOP3.LUT R15, R3, R4, R15, 0x96, !PT ;  /* 0x00000004030f7212 */ /* 0x000fe200078e960f */
[----:B------:R-:W-:Y:S01]  /*18d40*/  IMAD.MOV.U32 R12, RZ, RZ, R184 ;  /* 0x000000ffff0c7224 */ /* 0x000fe200078e00b8 */
[----:B------:R-:W-:Y:S01]  /*18d50*/  MOV R3, R146 ;  /* 0x0000009200037202 */ /* 0x000fe20000000f00 */
[----:B------:R-:W-:-:S07]  /*18d60*/  IMAD.MOV.U32 R146, RZ, RZ, R14 ;  /* 0x000000ffff927224 */ /* 0x000fce00078e000e */
.L_x_3806:
[----:B------:R-:W-:Y:S05]  /*18d70*/  BSYNC.RECONVERGENT B1 ;  /* 0x0000000000017941 */ /* 0x000fea0003800200 */
.L_x_3805:
        /* <DEDUP_REMOVED lines=20> */
.L_x_3812:
        /* <DEDUP_REMOVED lines=13> */
.L_x_3814:
[----:B------:R-:W-:Y:S05]  /*18f90*/  BSYNC.RECONVERGENT B2 ;  /* 0x0000000000027941 */ /* 0x000fea0003800200 */
.L_x_3813:
        /* <DEDUP_REMOVED lines=23> */
[----:B------:R-:W-:Y:S02]  /*19110*/  IADD3 R15, PT, PT, R183, -0x126145ec, RZ ;  /* 0xed9eba14b70f7810 */ /* 0x000fe40007ffe0ff */
        /* <DEDUP_REMOVED lines=12> */
[----:B------:R-:W-:Y:S01]  /*191e0*/  IADD3 R147, PT, PT, R182, 0x5384540f, RZ ;  /* 0x5384540fb6937810 */ /* 0x000fe20007ffe0ff */
[----:B------:R-:W-:Y:S01]  /*191f0*/  IMAD.WIDE.U32 R186, R163, -0x326172a9, RZ ;  /* 0xcd9e8d57a3ba7825 */ /* 0x000fe200078e00ff */
[----:B------:R-:W-:-:S04]  /*19200*/  LOP3.LUT R15, R15, R14, R185, 0x96, !PT ;  /* 0x0000000e0f0f7212 */ /* 0x000fc800078e96b9 */
        /* <DEDUP_REMOVED lines=22> */
.L_x_3811:
[----:B------:R-:W-:Y:S05]  /*19370*/  BSYNC.RECONVERGENT B1 ;  /* 0x0000000000017941 */ /* 0x000fea0003800200 */
.L_x_3810:
        /* <DEDUP_REMOVED lines=12> */
[----:B------:R-:W-:Y:S01]  /*19440*/  @P1 FADD.FTZ R156, R156, R3 ;  /* 0x000000039c9c1221 */ /* 0x000fe20000010000 */
[----:B------:R-:W-:Y:S02]  /*19450*/  @!P1 MOV R156, R3 ;  /* 0x00000003009c9202 */ /* 0x000fe40000000f00 */
[----:B------:R-:W-:Y:S02]  /*19460*/  MOV R3, R12 ;  /* 0x0000000c00037202 */ /* 0x000fe40000000f00 */
        /* <DEDUP_REMOVED lines=10> */
.L_x_3817:
        /* <DEDUP_REMOVED lines=13> */
.L_x_3819:
[----:B------:R-:W-:Y:S05]  /*195e0*/  BSYNC.RECONVERGENT B2 ;  /* 0x0000000000027941 */ /* 0x000fea0003800200 */
.L_x_3818:
        /* <DEDUP_REMOVED lines=58> */
[----:B------:R-:W-:Y:S01]  /*19990*/  MOV R146, R14 ;  /* 0x0000000e00927202 */ /* 0x000fe20000000f00 */
[----:B------:R-:W-:Y:S01]  /*199a0*/  IMAD.MOV.U32 R14, RZ, RZ, RZ ;  /* 0x000000ffff0e7224 */ /* 0x000fe200078e00ff */
[----:B------:R-:W-:-:S07]  /*199b0*/  LOP3.LUT R15, R147, R184, R15, 0x96, !PT ;  /* 0x000000b8930f7212 */ /* 0x000fce00078e960f */
.L_x_3816:
[----:B------:R-:W-:Y:S05]  /*199c0*/  BSYNC.RECONVERGENT B1 ;  /* 0x0000000000017941 */ /* 0x000fea0003800200 */
.L_x_3815:
        /* <DEDUP_REMOVED lines=20> */
.L_x_3822:
        /* <DEDUP_REMOVED lines=13> */
.L_x_3824:
[----:B------:R-:W-:Y:S05]  /*19be0*/  BSYNC.RECONVERGENT B2 ;  /* 0x0000000000027941 */ /* 0x000fea0003800200 */
.L_x_3823:
        /* <DEDUP_REMOVED lines=16> */
[----:B------:R-:W-:Y:S02]  /*19cf0*/  LOP3.LUT R147, R147, R186, R189, 0x96, !PT ;  /* 0x000000ba93937212 */ /* 0x000fe400078e96bd */
        /* <DEDUP_REMOVED lines=16> */
[----:B------:R-:W-:Y:S02]  /*19e00*/  LOP3.LUT R147, R147, R184, R15, 0x96, !PT ;  /* 0x000000b893937212 */ /* 0x000fe400078e960f */
[----:B------:R-:W-:Y:S02]  /*19e10*/  LOP3.LUT R163, R163, R188, R187, 0x96, !PT ;  /* 0x000000bca3a37212 */ /* 0x000fe400078e96bb */
[----:B------:R-:W-:Y:S01]  /*19e20*/  IADD3 R15, PT, PT, R182, -0x4ab325aa, RZ ;  /* 0xb54cda56b60f7810 */ /* 0x000fe20007ffe0ff */
        /* <DEDUP_REMOVED lines=24> */
[----:B------:R-:W-:-:S07]  /*19fb0*/  IMAD.MOV.U32 R146, RZ, RZ, R14 ;  /* 0x000000ffff927224 */ /* 0x000fce00078e000e */
.L_x_3821:
[----:B------:R-:W-:Y:S05]  /*19fc0*/  BSYNC.RECONVERGENT B1 ;  /* 0x0000000000017941 */ /* 0x000fea0003800200 */
.L_x_3820:
[----:B------:R-:W-:Y:S01]  /*19fd0*/  I2FP.F32.U32 R4, R4 ;  /* 0x0000000400047245 */ /* 0x000fe20000201000 */
[----:B------:R-:W-:Y:S01]  /*19fe0*/  HADD2.F32 R14, -RZ, R134.H1_H1 ;  /* 0x30000086ff0e7230 */ /* 0x000fe20000004100 */
[----:B------:R-:W-:Y:S01]  /*19ff0*/  BSSY.RECONVERGENT B1, `(.L_x_3825) ;  /* 0x0000062000017945 */ /* 0x000fe20003800200 */
[----:B------:R-:W-:Y:S01]  /*1a000*/  @P1 HADD2.F32 R142, -RZ, R138.H1_H1 ;  /* 0x3000008aff8e1230 */ /* 0x000fe20000004100 */
[----:B------:R-:W-:Y:S01]  /*1a010*/  MOV R184, 0x2 ;  /* 0x0000000200b87802 */ /* 0x000fe20000000f00 */
        /* <DEDUP_REMOVED lines=20> */
.L_x_3827:
        /* <DEDUP_REMOVED lines=13> */
.L_x_3829:
[----:B------:R-:W-:Y:S05]  /*1a230*/  BSYNC.RECONVERGENT B2 ;  /* 0x0000000000027941 */ /* 0x000fea0003800200 */
.L_x_3828:
        /* <DEDUP_REMOVED lines=56> */
[----:B------:R-:W-:Y:S02]  /*1a5c0*/  HFMA2 R184, -RZ, RZ, 0, 0 ;  /* 0x00000000ffb87431 */ /* 0x000fe400000001ff */
[----:B------:R-:W-:Y:S01]  /*1a5d0*/  IMAD.MOV.U32 R12, RZ, RZ, R186 ;  /* 0x000000ffff0c7224 */ /* 0x000fe200078e00ba */
[----:B------:R-:W-:Y:S02]  /*1a5e0*/  LOP3.LUT R16, R3, R188, R187, 0x96, !PT ;  /* 0x000000bc03107212 */ /* 0x000fe400078e96bb */
[----:B------:R-:W-:Y:S01]  /*1a5f0*/  MOV R3, R146 ;  /* 0x0000009200037202 */ /* 0x000fe20000000f00 */
[----:B------:R-:W-:-:S07]  /*1a600*/  IMAD.MOV.U32 R146, RZ, RZ, R14 ;  /* 0x000000ffff927224 */ /* 0x000fce00078e000e */
.L_x_3826:
[----:B------:R-:W-:Y:S05]  /*1a610*/  BSYNC.RECONVERGENT B1 ;  /* 0x0000000000017941 */ /* 0x000fea0003800200 */
.L_x_3825:
        /* <DEDUP_REMOVED lines=20> */
.L_x_3832:
        /* <DEDUP_REMOVED lines=13> */
.L_x_3834:
[----:B------:R-:W-:Y:S05]  /*1a830*/  BSYNC.RECONVERGENT B2 ;  /* 0x0000000000027941 */ /* 0x000fea0003800200 */
.L_x_3833:
        /* <DEDUP_REMOVED lines=59> */
[----:B------:R-:W-:Y:S01]  /*1abf0*/  IMAD.MOV.U32 R185, RZ, RZ, RZ ;  /* 0x000000ffffb97224 */ /* 0x000fe200078e00ff */
[----:B------:R-:W-:-:S07]  /*1ac00*/  MOV R146, R14 ;  /* 0x0000000e00927202 */ /* 0x000fce0000000f00 */
.L_x_3831:
[----:B------:R-:W-:Y:S05]  /*1ac10*/  BSYNC.RECONVERGENT B1 ;  /* 0x0000000000017941 */ /* 0x000fea0003800200 */
.L_x_3830:
        /* <DEDUP_REMOVED lines=26> */
.L_x_3837:
        /* <DEDUP_REMOVED lines=13> */
.L_x_3839:
[----:B------:R-:W-:Y:S05]  /*1ae90*/  BSYNC.RECONVERGENT B2 ;  /* 0x0000000000027941 */ /* 0x000fea0003800200 */
.L_x_3838:
[----:B------:R-:W-:Y:S01]  /*1aea0*/  IMAD.WIDE.U32 R188, R17, -0x326172a9, RZ ;  /* 0xcd9e8d5711bc7825 */ /* 0x000fe200078e00ff */
[----:B------:R-:W-:Y:S02]  /*1aeb0*/  LOP3.LUT R14, R11, R185, R183, 0x96, !PT ;  /* 0x000000b90b0e7212 */ /* 0x000fe400078e96b7 */
[----:B------:R-:W-:Y:S01]  /*1aec0*/  IADD3 R185, PT, PT, R182, -0x61c88647, RZ ;  /* 0x9e3779b9b6b97810 */ /* 0x000fe20007ffe0ff */
[----:B------:R-:W-:Y:S01]  /*1aed0*/  IMAD.MOV.U32 R142, RZ, RZ, R146 ;  /* 0x000000ffff8e7224 */ /* 0x000fe200078e0092 */
        /* <DEDUP_REMOVED lines=51> */
[----:B------:R-:W-:Y:S02]  /*1b210*/  MOV R12, R186 ;  /* 0x000000ba000c7202 */ /* 0x000fe40000000f00 */
[----:B------:R-:W-:Y:S01]  /*1b220*/  LOP3.LUT R16, R185, R188, R187, 0x96, !PT ;  /* 0x000000bcb9107212 */ /* 0x000fe200078e96bb */
[----:B------:R-:W-:Y:S01]  /*1b230*/  VIADD R189, R183, 0x96a522ad ;  /* 0x96a522adb7bd7836 */ /* 0x000fe20000000000 */
[----:B------:R-:W-:Y:S01]  /*1b240*/  MOV R146, R14 ;  /* 0x0000000e00927202 */ /* 0x000fe20000000f00 */
[----:B------:R-:W-:-:S03]  /*1b250*/  IMAD.MOV.U32 R186, RZ, RZ, RZ ;  /* 0x000000ffffba7224 */ /* 0x000fc600078e00ff */
[----:B------:R-:W-:-:S07]  /*1b260*/  LOP3.LUT R15, R189, R184, R15, 0x96, !PT ;  /* 0x000000b8bd0f7212 */ /* 0x000fce00078e960f */
.L_x_3836:
[----:B------:R-:W-:Y:S05]  /*1b270*/  BSYNC.RECONVERGENT B1 ;  /* 0x0000000000017941 */ /* 0x000fea0003800200 */
.L_x_3835:
[----:B------:R-:W-:Y:S01]  /*1b280*/  I2FP.F32.U32 R14, R142 ;  /* 0x0000008e000e7245 */ /* 0x000fe20000201000 */
[----:B------:R-:W-:Y:S01]  /*1b290*/  HADD2.F32 R142, -RZ, R143.H1_H1 ;  /* 0x3000008fff8e7230 */ /* 0x000fe20000004100 */
[----:B------:R-:W-:Y:S01]  /*1b2a0*/  ISETP.NE.AND P6, PT, R186, 0x1, PT ;  /* 0x00000001ba00780c */ /* 0x000fe20003fc5270 */
[----:B------:R-:W-:Y:S01]  /*1b2b0*/  BSSY.RECONVERGENT B1, `(.L_x_3840) ;  /* 0x000005e000017945 */ /* 0x000fe20003800200 */
[----:B------:R-:W-:Y:S02]  /*1b2c0*/  IMAD.MOV.U32 R184, RZ, RZ, R12 ;  /* 0x000000ffffb87224 */ /* 0x000fe400078e000c */
[----:B------:R-:W-:Y:S01]  /*1b2d0*/  FFMA.FTZ R143, R14, R177, 1.1641532182693481445e-10 ;  /* 0x2f0000000e8f7423 */ /* 0x000fe200000100b1 */
[----:B------:R-:W-:Y:S01]  /*1b2e0*/  FMUL.FTZ R142, R142, R191 ;  /* 0x000000bf8e8e7220 */ /* 0x000fe20000410000 */
[----:B------:R-:W-:-:S03]  /*1b2f0*/  HFMA2 R14, -RZ, RZ, 0, 1.1920928955078125e-07 ;  /* 0x00000002ff0e7431 */ /* 0x000fc600000001ff */
        /* <DEDUP_REMOVED lines=12> */
.L_x_3842:
        /* <DEDUP_REMOVED lines=15> */
.L_x_3844:
[----:B------:R-:W-:Y:S05]  /*1b4b0*/  BSYNC.RECONVERGENT B2 ;  /* 0x0000000000027941 */ /* 0x000fea0003800200 */
.L_x_3843:
        /* <DEDUP_REMOVED lines=55> */
[----:B------:R-:W-:-:S03]  /*1b830*/  LOP3.LUT R16, R143, R186, R185, 0x96, !PT ;  /* 0x000000ba8f107212 */ /* 0x000fc600078e96b9 */
[----:B------:R-:W-:Y:S01]  /*1b840*/  IMAD.MOV.U32 R12, RZ, RZ, R184 ;  /* 0x000000ffff0c7224 */ /* 0x000fe200078e00b8 */
[----:B------:R-:W-:Y:S01]  /*1b850*/  MOV R184, R146 ;  /* 0x0000009200b87202 */ /* 0x000fe20000000f00 */
[----:B------:R-:W-:Y:S02]  /*1b860*/  IMAD.MOV.U32 R146, RZ, RZ, R14 ;  /* 0x000000ffff927224 */ /* 0x000fe400078e000e */
[----:B------:R-:W-:Y:S01]  /*1b870*/  HFMA2 R14, -RZ, RZ, 0, 0 ;  /* 0x00000000ff0e7431 */ /* 0x000fe200000001ff */
[----:B------:R-:W-:-:S07]  /*1b880*/  LOP3.LUT R15, R187, R142, R15, 0x96, !PT ;  /* 0x0000008ebb0f7212 */ /* 0x000fce00078e960f */
.L_x_3841:
[----:B------:R-:W-:Y:S05]  /*1b890*/  BSYNC.RECONVERGENT B1 ;  /* 0x0000000000017941 */ /* 0x000fea0003800200 */
.L_x_3840:
[----:B------:R-:W-:Y:S01]  /*1b8a0*/  I2FP.F32.U32 R142, R184 ;  /* 0x000000b8008e7245 */ /* 0x000fe20000201000 */
[----:B------:R-:W-:Y:S01]  /*1b8b0*/  HADD2.F32 R184, -RZ, R135.H1_H1 ;  /* 0x30000087ffb87230 */ /* 0x000fe20000004100 */
[----:B------:R-:W-:Y:S02]  /*1b8c0*/  PRMT R141, R2, 0x5410, R141 ;  /* 0x00005410028d7816 */ /* 0x000fe4000000008d */
[----:B------:R-:W-:Y:S01]  /*1b8d0*/  PRMT R140, R145, 0x5410, R140 ;  /* 0x00005410918c7816 */ /* 0x000fe2000000008c */
[----:B------:R-:W-:Y:S01]  /*1b8e0*/  FFMA.FTZ R177, R142, R177, 1.1641532182693481445e-10 ;  /* 0x2f0000008eb17423 */ /* 0x000fe200000100b1 */
[----:B------:R-:W-:Y:S01]  /*1b8f0*/  FMUL.FTZ R143, R184, R191 ;  /* 0x000000bfb88f7220 */ /* 0x000fe20000410000 */
[----:B------:R-:W-:-:S03]  /*1b900*/  PRMT R142, R192, 0x5410, R193 ;  /* 0x00005410c08e7816 */ /* 0x000fc600000000c1 */
[----:B------:R-:W-:Y:S01]  /*1b910*/  FSETP.GTU.FTZ.AND P6, PT, R177, R190, PT ;  /* 0x000000beb100720b */ /* 0x000fe20003fdc000 */
[----:B------:R-:W-:-:S03]  /*1b920*/  @P1 HADD2.F32 R177, -RZ, R139.H1_H1 ;  /* 0x3000008bffb11230 */ /* 0x000fc60000004100 */
        /* <DEDUP_REMOVED lines=9> */
.L_x_3764:
        /* <DEDUP_REMOVED lines=16> */
.L_x_3848:
        /* <DEDUP_REMOVED lines=13> */
.L_x_3850:
[----:B------:R-:W-:Y:S05]  /*1bb90*/  BSYNC.RECONVERGENT B2 ;  /* 0x0000000000027941 */ /* 0x000fea0003800200 */
.L_x_3849:
        /* <DEDUP_REMOVED lines=56> */
[----:B------:R-:W-:Y:S02]  /*1bf20*/  MOV R12, R188 ;  /* 0x000000bc000c7202 */ /* 0x000fe40000000f00 */
[----:B------:R-:W-:Y:S01]  /*1bf30*/  LOP3.LUT R15, R31, R146, R15, 0x96, !PT ;  /* 0x000000921f0f7212 */ /* 0x000fe200078e960f */
[----:B------:R-:W-:Y:S01]  /*1bf40*/  IMAD.MOV.U32 R146, RZ, RZ, R14 ;  /* 0x000000ffff927224 */ /* 0x000fe200078e000e */
[----:B------:R-:W-:Y:S01]  /*1bf50*/  MOV R23, R184 ;  /* 0x000000b800177202 */ /* 0x000fe20000000f00 */
[----:B------:R-:W-:-:S07]  /*1bf60*/  IMAD.MOV.U32 R31, RZ, RZ, RZ ;  /* 0x000000ffff1f7224 */ /* 0x000fce00078e00ff */
.L_x_3847:
[----:B------:R-:W-:Y:S05]  /*1bf70*/  BSYNC.RECONVERGENT B1 ;  /* 0x0000000000017941 */ /* 0x000fea0003800200 */
.L_x_3846:
        /* <DEDUP_REMOVED lines=9> */
[----:B------:R-:W-:-:S02]  /*1c010*/  @P1 HADD2.F32 R14, -RZ, R136.H0_H0 ;  /* 0x20000088ff0e1230 */ /* 0x000fc40000004100 */
[----:B------:R-:W-:Y:S02]  /*1c020*/  IMAD.MOV.U32 R155, RZ, RZ, 0x2 ;  /* 0x00000002ff9b7424 */ /* 0x000fe400078e00ff */
[----:B0-----:R-:W-:Y:S01]  /*1c030*/  FMUL.FTZ R32, R32, R191 ;  /* 0x000000bf20207220 */ /* 0x001fe20000410000 */
[----:B-1----:R-:W-:-:S04]  /*1c040*/  FSETP.GTU.FTZ.AND P3, PT, R23, R190, PT ;  /* 0x000000be1700720b */ /* 0x002fc80003f7c000 */
[----:B------:R-:W-:Y:S02]  /*1c050*/  FSEL R23, R32, RZ, !P3 ;  /* 0x000000ff20177208 */ /* 0x000fe40005800000 */
[----:B------:R-:W-:-:S03]  /*1c060*/  PLOP3.LUT P3, PT, P3, PT, PT, 0x8, 0x80 ;  /* 0x000000000080781c */ /* 0x000fc60001f6e170 */
[----:B------:R-:W-:Y:S01]  /*1c070*/  @P1 FADD.FTZ R23, R14, R23 ;  /* 0x000000170e171221 */ /* 0x000fe20000010000 */
[----:B------:R-:W-:-:S04]  /*1c080*/  MOV R14, R12 ;  /* 0x0000000c000e7202 */ /* 0x000fc80000000f00 */
        /* <DEDUP_REMOVED lines=11> */
.L_x_3853:
        /* <DEDUP_REMOVED lines=13> */
.L_x_3855:
[----:B------:R-:W-:Y:S05]  /*1c210*/  BSYNC.RECONVERGENT B2 ;  /* 0x0000000000027941 */ /* 0x000fea0003800200 */
.L_x_3854:
        /* <DEDUP_REMOVED lines=39> */
[----:B------:R-:W-:Y:S01]  /*1c490*/  IMAD.MOV.U32 R155, RZ, RZ, RZ ;  /* 0x000000ffff9b7224 */ /* 0x000fe200078e00ff */
        /* <DEDUP_REMOVED lines=20> */
[----:B------:R-:W-:-:S07]  /*1c5e0*/  MOV R146, R184 ;  /* 0x000000b800927202 */ /* 0x000fce0000000f00 */
.L_x_3852:
[----:B------:R-:W-:Y:S05]  /*1c5f0*/  BSYNC.RECONVERGENT B1 ;  /* 0x0000000000017941 */ /* 0x000fea0003800200 */
.L_x_3851:
[----:B------:R-:W-:Y:S01]  /*1c600*/  I2FP.F32.U32 R14, R14 ;  /* 0x0000000e000e7245 */ /* 0x000fe20000201000 */
[----:B------:R-:W-:Y:S01]  /*1c610*/  HADD2.F32 R140, -RZ, R140.H1_H1 ;  /* 0x3000008cff8c7230 */ /* 0x000fe20000004100 */
[----:B------:R-:W-:Y:S01]  /*1c620*/  LOP3.LUT R18, R18, 0xfffffff7, RZ, 0xc0, !PT ;  /* 0xfffffff712127812 */ /* 0x000fe200078ec0ff */
[----:B------:R-:W-:Y:S01]  /*1c630*/  BSSY.RECONVERGENT B1, `(.L_x_3856) ;  /* 0x0000061000017945 */ /* 0x000fe20003800200 */
[----:B------:R-:W-:Y:S02]  /*1c640*/  HFMA2 R156, -RZ, RZ, 0, 1.1920928955078125e-07 ;  /* 0x00000002ff9c7431 */ /* 0x000fe400000001ff */
[----:B------:R-:W-:Y:S01]  /*1c650*/  FFMA.FTZ R31, R14, R177, 1.1641532182693481445e-10 ;  /* 0x2f0000000e1f7423 */ /* 0x000fe200000100b1 */
[----:B------:R-:W-:Y:S01]  /*1c660*/  FMUL.FTZ R140, R140, R191 ;  /* 0x000000bf8c8c7220 */ /* 0x000fe20000410000 */
[----:B------:R-:W-:Y:S02]  /*1c670*/  @P1 HADD2.F32 R14, -RZ, R136.H1_H1 ;  /* 0x30000088ff0e1230 */ /* 0x000fe40000004100 */
[----:B------:R-:W-:Y:S01]  /*1c680*/  IMAD.MOV.U32 R32, RZ, RZ, R12 ;  /* 0x000000ffff207224 */ /* 0x000fe200078e000c */
[----:B------:R-:W-:-:S04]  /*1c690*/  FSETP.GTU.FTZ.AND P2, PT, R31, R190, PT ;  /* 0x000000be1f00720b */ /* 0x000fc80003f5c000 */
        /* <DEDUP_REMOVED lines=15> */
.L_x_3858:
        /* <DEDUP_REMOVED lines=13> */
.L_x_3860:
[----:B------:R-:W-:Y:S05]  /*1c860*/  BSYNC.RECONVERGENT B2 ;  /* 0x0000000000027941 */ /* 0x000fea0003800200 */
.L_x_3859:
        /* <DEDUP_REMOVED lines=58> */
[----:B------:R-:W-:Y:S01]  /*1cc10*/  IMAD.MOV.U32 R12, RZ, RZ, R186 ;  /* 0x000000ffff0c7224 */ /* 0x000fe200078e00ba */
[----:B------:R-:W-:Y:S01]  /*1cc20*/  LOP3.LUT R15, R163, R184, R15, 0x96, !PT ;  /* 0x000000b8a30f7212 */ /* 0x000fe200078e960f */
[----:B------:R-:W-:-:S07]  /*1cc30*/  IMAD.MOV.U32 R146, RZ, RZ, R14 ;  /* 0x000000ffff927224 */ /* 0x000fce00078e000e */
.L_x_3857:
[----:B------:R-:W-:Y:S05]  /*1cc40*/  BSYNC.RECONVERGENT B1 ;  /* 0x0000000000017941 */ /* 0x000fea0003800200 */
.L_x_3856:
[----:B------:R-:W-:Y:S01]  /*1cc50*/  I2FP.F32.U32 R14, R32 ;  /* 0x00000020000e7245 */ /* 0x000fe20000201000 */
[----:B------:R-:W-:Y:S01]  /*1cc60*/  HADD2.F32 R32, -RZ, R141.H0_H0 ;  /* 0x2000008dff207230 */ /* 0x000fe20000004100 */
[----:B------:R-:W-:Y:S01]  /*1cc70*/  LOP3.LUT R18, R18, 0xfffffffb, RZ, 0xc0, !PT ;  /* 0xfffffffb12127812 */ /* 0x000fe200078ec0ff */
[----:B------:R-:W-:Y:S01]  /*1cc80*/  @P1 HADD2.F32 R163, -RZ, R137.H0_H0 ;  /* 0x20000089ffa31230 */ /* 0x000fe20000004100 */
[----:B------:R-:W-:Y:S01]  /*1cc90*/  BSSY.RECONVERGENT B1, `(.L_x_3861) ;  /* 0x0000060000017945 */ /* 0x000fe20003800200 */
[----:B------:R-:W-:Y:S01]  /*1cca0*/  FFMA.FTZ R155, R14, R177, 1.1641532182693481445e-10 ;  /* 0x2f0000000e9b7423 */ /* 0x000fe200000100b1 */
[----:B------:R-:W-:Y:S01]  /*1ccb0*/  FMUL.FTZ R32, R32, R191 ;  /* 0x000000bf20207220 */ /* 0x000fe20000410000 */
[----:B------:R-:W-:-:S03]  /*1ccc0*/  MOV R140, R12 ;  /* 0x0000000c008c7202 */ /* 0x000fc60000000f00 */
[----:B------:R-:W-:-:S04]  /*1ccd0*/  FSETP.GTU.FTZ.AND P2, PT, R155, R190, PT ;  /* 0x000000be9b00720b */ /* 0x000fc80003f5c000 */
[----:B------:R-:W-:Y:S02]  /*1cce0*/  FSEL R32, R32, RZ, !P2 ;  /* 0x000000ff20207208 */ /* 0x000fe40005000000 */
[----:B------:R-:W-:Y:S02]  /*1ccf0*/  PLOP3.LUT P3, PT, P2, PT, PT, 0x8, 0x80 ;  /* 0x000000000080781c */ /* 0x000fe4000176e170 */
[----:B------:R-:W-:Y:S01]  /*1cd00*/  ISETP.NE.AND P2, PT, R156, 0x1, PT ;  /* 0x000000019c00780c */ /* 0x000fe20003f45270 */
[----:B------:R-:W-:Y:S01]  /*1cd10*/  @P1 FADD.FTZ R32, R163, R32 ;  /* 0x00000020a3201221 */ /* 0x000fe20000010000 */
[----:B------:R-:W-:-:S04]  /*1cd20*/  IMAD.MOV.U32 R163, RZ, RZ, 0x2 ;  /* 0x00000002ffa37424 */ /* 0x000fc800078e00ff */
        /* <DEDUP_REMOVED lines=11> */
.L_x_3863:
        /* <DEDUP_REMOVED lines=13> */
.L_x_3865:
[----:B------:R-:W-:Y:S05]  /*1ceb0*/  BSYNC.RECONVERGENT B2 ;  /* 0x0000000000027941 */ /* 0x000fea0003800200 */
.L_x_3864:
        /* <DEDUP_REMOVED lines=61> */
.L_x_3862:
[----:B------:R-:W-:Y:S05]  /*1d290*/  BSYNC.RECONVERGENT B1 ;  /* 0x0000000000017941 */ /* 0x000fea0003800200 */
.L_x_3861:
[----:B------:R-:W-:Y:S01]  /*1d2a0*/  I2FP.F32.U32 R14, R140 ;  /* 0x0000008c000e7245 */ /* 0x000fe20000201000 */
[----:B------:R-:W-:Y:S01]  /*1d2b0*/  HADD2.F32 R140, -RZ, R141.H1_H1 ;  /* 0x3000008dff8c7230 */ /* 0x000fe20000004100 */
[----:B------:R-:W-:Y:S01]  /*1d2c0*/  LOP3.LUT R18, R18, 0xfffffffd, RZ, 0xc0, !PT ;  /* 0xfffffffd12127812 */ /* 0x000fe200078ec0ff */
[----:B------:R-:W-:Y:S01]  /*1d2d0*/  BSSY.RECONVERGENT B1, `(.L_x_3866) ;  /* 0x0000061000017945 */ /* 0x000fe20003800200 */
[----:B------:R-:W-:Y:S02]  /*1d2e0*/  HFMA2 R168, -RZ, RZ, 0, 1.1920928955078125e-07 ;  /* 0x00000002ffa87431 */ /* 0x000fe400000001ff */
[----:B------:R-:W-:Y:S01]  /*1d2f0*/  FFMA.FTZ R141, R14, R177, 1.1641532182693481445e-10 ;  /* 0x2f0000000e8d7423 */ /* 0x000fe200000100b1 */
[----:B------:R-:W-:Y:S01]  /*1d300*/  FMUL.FTZ R140, R140, R191 ;  /* 0x000000bf8c8c7220 */ /* 0x000fe20000410000 */
[----:B------:R-:W-:-:S03]  /*1d310*/  @P1 HADD2.F32 R14, -RZ, R137.H1_H1 ;  /* 0x30000089ff0e1230 */ /* 0x000fc60000004100 */
[----:B------:R-:W-:-:S04]  /*1d320*/  FSETP.GTU.FTZ.AND P2, PT, R141, R190, PT ;  /* 0x000000be8d00720b */ /* 0x000fc80003f5c000 */
[----:B------:R-:W-:Y:S01]  /*1d330*/  FSEL R155, R140, RZ, !P2 ;  /* 0x000000ff8c9b7208 */ /* 0x000fe20005000000 */
[----:B------:R-:W-:Y:S01]  /*1d340*/  IMAD.MOV.U32 R140, RZ, RZ, R12 ;  /* 0x000000ffff8c7224 */ /* 0x000fe200078e000c */
        /* <DEDUP_REMOVED lines=14> */
.L_x_3868:
        /* <DEDUP_REMOVED lines=13> */
.L_x_3870:
[----:B------:R-:W-:Y:S05]  /*1d500*/  BSYNC.RECONVERGENT B2 ;  /* 0x0000000000027941 */ /* 0x000fea0003800200 */
.L_x_3869:
[----:B------:R-:W-:Y:S01]  /*1d510*/  IMAD.WIDE.U32 R140, R17, -0x326172a9, RZ ;  /* 0xcd9e8d57118c7825 */ /* 0x000fe200078e00ff */
[----:B------:R-:W-:-:S03]  /*1d520*/  LOP3.LUT R14, R11, R187, R183, 0x96, !PT ;  /* 0x000000bb0b0e7212 */ /* 0x000fc600078e96b7 */
[----:B------:R-:W-:Y:S01]  /*1d530*/  HFMA2 R168, -RZ, RZ, 0, 0 ;  /* 0x00000000ffa87431 */ /* 0x000fe200000001ff */
        /* <DEDUP_REMOVED lines=51> */
[----:B------:R-:W-:Y:S01]  /*1d870*/  IMAD.WIDE.U32 R184, R184, -0x326172a9, RZ ;  /* 0xcd9e8d57b8b87825 */ /* 0x000fe200078e00ff */
[----:B------:R-:W-:Y:S02]  /*1d880*/  LOP3.LUT R15, R163, R140, R15, 0x96, !PT ;  /* 0x0000008ca30f7212 */ /* 0x000fe400078e960f */
[----:B------:R-:W-:Y:S01]  /*1d890*/  MOV R140, R146 ;  /* 0x00000092008c7202 */ /* 0x000fe20000000f00 */
[----:B------:R-:W-:Y:S02]  /*1d8a0*/  VIADD R141, R182, 0x8ff34781 ;  /* 0x8ff34781b68d7836 */ /* 0x000fe40000000000 */
[----:B------:R-:W-:Y:S02]  /*1d8b0*/  IMAD.MOV.U32 R12, RZ, RZ, R184 ;  /* 0x000000ffff0c7224 */ /* 0x000fe400078e00b8 */
[----:B------:R-:W-:Y:S01]  /*1d8c0*/  IMAD.MOV.U32 R146, RZ, RZ, R14 ;  /* 0x000000ffff927224 */ /* 0x000fe200078e000e */
[----:B------:R-:W-:-:S07]  /*1d8d0*/  LOP3.LUT R16, R141, R186, R185, 0x96, !PT ;  /* 0x000000ba8d107212 */ /* 0x000fce00078e96b9 */
.L_x_3867:
[----:B------:R-:W-:Y:S05]  /*1d8e0*/  BSYNC.RECONVERGENT B1 ;  /* 0x0000000000017941 */ /* 0x000fea0003800200 */
.L_x_3866:
[----:B------:R-:W-:Y:S01]  /*1d8f0*/  I2FP.F32.U32 R14, R140 ;  /* 0x0000008c000e7245 */ /* 0x000fe20000201000 */
[----:B------:R-:W-:Y:S01]  /*1d900*/  HADD2.F32 R140, -RZ, R142.H0_H0 ;  /* 0x2000008eff8c7230 */ /* 0x000fe20000004100 */
[----:B------:R-:W-:Y:S01]  /*1d910*/  ISETP.NE.AND P3, PT, R168, 0x1, PT ;  /* 0x00000001a800780c */ /* 0x000fe20003f65270 */
[----:B------:R-:W-:Y:S01]  /*1d920*/  @P1 HADD2.F32 R163, -RZ, R138.H0_H0 ;  /* 0x2000008affa31230 */ /* 0x000fe20000004100 */
[----:B------:R-:W-:Y:S01]  /*1d930*/  BSSY.RECONVERGENT B1, `(.L_x_3871) ;  /* 0x000005e000017945 */ /* 0x000fe20003800200 */
[----:B------:R-:W-:Y:S01]  /*1d940*/  FFMA.FTZ R141, R14, R177, 1.1641532182693481445e-10 ;  /* 0x2f0000000e8d7423 */ /* 0x000fe200000100b1 */
[----:B------:R-:W-:Y:S01]  /*1d950*/  FMUL.FTZ R140, R140, R191 ;  /* 0x000000bf8c8c7220 */ /* 0x000fe20000410000 */
[----:B------:R-:W-:-:S03]  /*1d960*/  IMAD.MOV.U32 R184, RZ, RZ, 0x2 ;  /* 0x00000002ffb87424 */ /* 0x000fc600078e00ff */
[----:B------:R-:W-:-:S04]  /*1d970*/  FSETP.GTU.FTZ.AND P2, PT, R141, R190, PT ;  /* 0x000000be8d00720b */ /* 0x000fc80003f5c000 */
        /* <DEDUP_REMOVED lines=14> */
.L_x_3873:
        /* <DEDUP_REMOVED lines=13> */
.L_x_3875:
[----:B------:R-:W-:Y:S05]  /*1db30*/  BSYNC.RECONVERGENT B2 ;  /* 0x0000000000027941 */ /* 0x000fea0003800200 */
.L_x_3874:
        /* <DEDUP_REMOVED lines=55> */
[----:B------:R-:W-:Y:S02]  /*1deb0*/  MOV R12, R184 ;  /* 0x000000b8000c7202 */ /* 0x000fe40000000f00 */
[----:B------:R-:W-:Y:S01]  /*1dec0*/  LOP3.LUT R16, R141, R186, R185, 0x96, !PT ;  /* 0x000000ba8d107212 */ /* 0x000fe200078e96b9 */
[----:B------:R-:W-:Y:S01]  /*1ded0*/  IMAD.MOV.U32 R184, RZ, RZ, RZ ;  /* 0x000000ffffb87224 */ /* 0x000fe200078e00ff */
[----:B------:R-:W-:Y:S01]  /*1dee0*/  LOP3.LUT R15, R163, R140, R15, 0x96, !PT ;  /* 0x0000008ca30f7212 */ /* 0x000fe200078e960f */
[----:B------:R-:W-:Y:S01]  /*1def0*/  IMAD.MOV.U32 R140, RZ, RZ, R146 ;  /* 0x000000ffff8c7224 */ /* 0x000fe200078e0092 */
[----:B------:R-:W-:-:S07]  /*1df00*/  MOV R146, R14 ;  /* 0x0000000e00927202 */ /* 0x000fce0000000f00 */
.L_x_3872:
[----:B------:R-:W-:Y:S05]  /*1df10*/  BSYNC.RECONVERGENT B1 ;  /* 0x0000000000017941 */ /* 0x000fea0003800200 */
.L_x_3871:
[----:B------:R-:W-:Y:S01]  /*1df20*/  I2FP.F32.U32 R14, R140 ;  /* 0x0000008c000e7245 */ /* 0x000fe20000201000 */
[----:B------:R-:W-:Y:S01]  /*1df30*/  HADD2.F32 R142, -RZ, R142.H1_H1 ;  /* 0x3000008eff8e7230 */ /* 0x000fe20000004100 */
[----:B------:R-:W-:Y:S01]  /*1df40*/  ISETP.NE.AND P4, PT, R184, 0x1, PT ;  /* 0x00000001b800780c */ /* 0x000fe20003f85270 */
        /* <DEDUP_REMOVED lines=20> */
.L_x_3878:
        /* <DEDUP_REMOVED lines=13> */
.L_x_3880:
[----:B------:R-:W-:Y:S05]  /*1e160*/  BSYNC.RECONVERGENT B2 ;  /* 0x0000000000027941 */ /* 0x000fea0003800200 */
.L_x_3879:
        /* <DEDUP_REMOVED lines=56> */
[----:B------:R-:W-:Y:S02]  /*1e4f0*/  HFMA2 R186, -RZ, RZ, 0, 0 ;  /* 0x00000000ffba7431 */ /* 0x000fe400000001ff */
[----:B------:R-:W-:Y:S01]  /*1e500*/  IMAD.MOV.U32 R12, RZ, RZ, R184 ;  /* 0x000000ffff0c7224 */ /* 0x000fe200078e00b8 */
[----:B------:R-:W-:Y:S02]  /*1e510*/  LOP3.LUT R15, R187, R140, R15, 0x96, !PT ;  /* 0x0000008cbb0f7212 */ /* 0x000fe400078e960f */
[----:B------:R-:W-:Y:S01]  /*1e520*/  MOV R140, R146 ;  /* 0x00000092008c7202 */ /* 0x000fe20000000f00 */
[----:B------:R-:W-:-:S07]  /*1e530*/  IMAD.MOV.U32 R146, RZ, RZ, R14 ;  /* 0x000000ffff927224 */ /* 0x000fce00078e000e */
.L_x_3877:
[----:B------:R-:W-:Y:S05]  /*1e540*/  BSYNC.RECONVERGENT B1 ;  /* 0x0000000000017941 */ /* 0x000fea0003800200 */
.L_x_3876:
        /* <DEDUP_REMOVED lines=23> */
.L_x_3883:
        /* <DEDUP_REMOVED lines=13> */
.L_x_3885:
[----:B------:R-:W-:Y:S05]  /*1e790*/  BSYNC.RECONVERGENT B2 ;  /* 0x0000000000027941 */ /* 0x000fea0003800200 */
.L_x_3884:
        /* <DEDUP_REMOVED lines=52> */
[----:B------:R-:W-:Y:S02]  /*1eae0*/  VIADD R187, R183, 0x96a522ad ;  /* 0x96a522adb7bb7836 */ /* 0x000fe40000000000 */
[----:B------:R-:W-:-:S04]  /*1eaf0*/  IMAD.WIDE.U32 R184, R185, -0x326172a9, RZ ;  /* 0xcd9e8d57b9b87825 */ /* 0x000fc800078e00ff */
[----:B------:R-:W-:Y:S01]  /*1eb00*/  IMAD.WIDE.U32 R14, R15, -0x2daee0ad, RZ ;  /* 0xd2511f530f0e7825 */ /* 0x000fe200078e00ff */
[----:B------:R-:W-:Y:S02]  /*1eb10*/  LOP3.LUT R16, R141, R186, R185, 0x96, !PT ;  /* 0x000000ba8d107212 */ /* 0x000fe400078e96b9 */
[----:B------:R-:W-:Y:S02]  /*1eb20*/  MOV R12, R184 ;  /* 0x000000b8000c7202 */ /* 0x000fe40000000f00 */
[----:B------:R-:W-:Y:S01]  /*1eb30*/  LOP3.LUT R15, R187, R140, R15, 0x96, !PT ;  /* 0x0000008cbb0f7212 */ /* 0x000fe200078e960f */
[----:B------:R-:W-:Y:S01]  /*1eb40*/  IMAD.MOV.U32 R140, RZ, RZ, R146 ;  /* 0x000000ffff8c7224 */ /* 0x000fe200078e0092 */
[----:B------:R-:W-:Y:S01]  /*1eb50*/  MOV R146, R14 ;  /* 0x0000000e00927202 */ /* 0x000fe20000000f00 */
[----:B------:R-:W-:-:S07]  /*1eb60*/  IMAD.MOV.U32 R14, RZ, RZ, RZ ;  /* 0x000000ffff0e7224 */ /* 0x000fce00078e00ff */
.L_x_3882:
[----:B------:R-:W-:Y:S05]  /*1eb70*/  BSYNC.RECONVERGENT B1 ;  /* 0x0000000000017941 */ /* 0x000fea0003800200 */
.L_x_3881:
[----:B------:R-:W-:Y:S01]  /*1eb80*/  I2FP.F32.U32 R140, R140 ;  /* 0x0000008c008c7245 */ /* 0x000fe20000201000 */
[----:B------:R-:W-:Y:S01]  /*1eb90*/  HADD2.F32 R184, -RZ, R143.H1_H1 ;  /* 0x3000008fffb87230 */ /* 0x000fe20000004100 */
[----:B------:R-:W-:Y:S02]  /*1eba0*/  PRMT R142, R192, 0x5410, R142 ;  /* 0x00005410c08e7816 */ /* 0x000fe4000000008e */
[----:B------:R-:W-:Y:S01]  /*1ebb0*/  PRMT R141, R188, 0x5410, R189 ;  /* 0x00005410bc8d7816 */ /* 0x000fe200000000bd */
[----:B------:R-:W-:Y:S01]  /*1ebc0*/  FFMA.FTZ R177, R140, R177, 1.1641532182693481445e-10 ;  /* 0x2f0000008cb17423 */ /* 0x000fe200000100b1 */
[----:B------:R-:W-:Y:S01]  /*1ebd0*/  FMUL.FTZ R184, R184, R191 ;  /* 0x000000bfb8b87220 */ /* 0x000fe20000410000 */
[----:B------:R-:W-:-:S03]  /*1ebe0*/  @P1 HADD2.F32 R140, -RZ, R139.H1_H1 ;  /* 0x3000008bff8c1230 */ /* 0x000fc60000004100 */
[----:B------:R-:W-:-:S04]  /*1ebf0*/  FSETP.GTU.FTZ.AND P5, PT, R177, R190, PT ;  /* 0x000000beb100720b */ /* 0x000fc80003fbc000 */
[----:B------:R-:W-:Y:S02]  /*1ec00*/  FSEL R177, R184, RZ, !P5 ;  /* 0x000000ffb8b17208 */ /* 0x000fe40006800000 */
[----:B------:R-:W-:-:S03]  /*1ec10*/  PLOP3.LUT P5, PT, P5, PT, PT, 0x8, 0x80 ;  /* 0x000000000080781c */ /* 0x000fc60002fae170 */
[----:B------:R-:W-:Y:S01]  /*1ec20*/  @P1 FADD.FTZ R177, R140, R177 ;  /* 0x000000b18cb11221 */ /* 0x000fe20000010000 */
[----:B------:R-:W-:-:S04]  /*1ec30*/  PRMT R140, R145, 0x5410, R147 ;  /* 0x00005410918c7816 */ /* 0x000fc80000000093 */
[----:B------:R-:W-:-:S04]  /*1ec40*/  F2FP.F16.F32.PACK_AB R143, RZ, R177 ;  /* 0x000000b1ff8f723e */ /* 0x000fc800000000ff */
[----:B------:R-:W-:-:S07]  /*1ec50*/  PRMT R143, R193, 0x5410, R143 ;  /* 0x00005410c18f7816 */ /* 0x000fce000000008f */
.L_x_3845:
        /* <DEDUP_REMOVED lines=43> */
.L_x_3886:
[----:B0-----:R-:W-:Y:S01]  /*1ef10*/  IMAD.MOV.U32 R184, RZ, RZ, R146 ;  /* 0x000000ffffb87224 */ /* 0x001fe200078e0092 */
[----:B------:R-:W-:-:S07]  /*1ef20*/  IADD3 R144, PT, PT, R144, 0x20, RZ ;  /* 0x0000002090907810 */ /* 0x000fce0007ffe0ff */
.L_x_3763:
[----:B------:R-:W-:Y:S05]  /*1ef30*/  BSYNC.RECONVERGENT B0 ;  /* 0x0000000000007941 */ /* 0x000fea0003800200 */
.L_x_3762:
        /* <DEDUP_REMOVED lines=28> */
[----:B------:R-:W-:Y:S01]  /*1f100*/  @!P2 MOV R4, 0x3 ;  /* 0x000000030004a802 */ /* 0x000fe20000000f00 */
[----:B------:R-:W-:Y:S01]  /*1f110*/  @!P2 IMAD.MOV.U32 R2, RZ, RZ, R15 ;  /* 0x000000ffff02a224 */ /* 0x000fe200078e000f */
[----:B------:R-:W-:Y:S01]  /*1f120*/  @!P2 MOV R146, R184 ;  /* 0x000000b80092a202 */ /* 0x000fe20000000f00 */
[----:B------:R-:W-:Y:S01]  /*1f130*/  @P2 VIADD R4, R14, 0x1 ;  /* 0x000000010e042836 */ /* 0x000fe20000000000 */
[----:B------:R-:W-:Y:S01]  /*1f140*/  @P2 MOV R2, R16 ;  /* 0x0000001000022202 */ /* 0x000fe20000000f00 */
[----:B------:R-:W-:Y:S01]  /*1f150*/  @P2 IMAD.MOV.U32 R146, RZ, RZ, R184 ;  /* 0x000000ffff922224 */ /* 0x000fe200078e00b8 */
[----:B------:R-:W-:Y:S06]  /*1f160*/  BRA `(.L_x_3891) ;  /* 0x0000000400287947 */ /* 0x000fec0003800000 */
.L_x_3892:
        /* <DEDUP_REMOVED lines=8> */
[----:B------:R-:W-:Y:S01]  /*1f1f0*/  @!P2 VIADD R4, R11, 0x1 ;  /* 0x000000010b04a836 */ /* 0x000fe20000000000 */
[----:B------:R-:W-:Y:S02]  /*1f200*/  @!P2 MOV R13, RZ ;  /* 0x000000ff000da202 */ /* 0x000fe40000000f00 */
[----:B------:R-:W-:-:S13]  /*1f210*/  ISETP.NE.AND P3, PT, R17, RZ, !P2 ;  /* 0x000000ff1100720c */ /* 0x000fda0005765270 */
[----:B------:R-:W-:-:S05]  /*1f220*/  @P3 IADD3 R4, PT, PT, R11, RZ, RZ ;  /* 0x000000ff0b043210 */ /* 0x000fca0007ffe0ff */
[----:B------:R-:W-:-:S07]  /*1f230*/  @!P2 IMAD.MOV.U32 R11, RZ, RZ, R4 ;  /* 0x000000ffff0ba224 */ /* 0x000fce00078e0004 */
.L_x_3894:
[----:B------:R-:W-:Y:S05]  /*1f240*/  BSYNC.RECONVERGENT B2 ;  /* 0x0000000000027941 */ /* 0x000fea0003800200 */
.L_x_3893:
[----:B------:R-:W-:Y:S01]  /*1f250*/  IMAD.WIDE.U32 R4, R17, -0x326172a9, RZ ;  /* 0xcd9e8d5711047825 */ /* 0x000fe200078e00ff */
[----:B------:R-:W-:Y:S02]  /*1f260*/  LOP3.LUT R8, R11, R3, R183, 0x96, !PT ;  /* 0x000000030b087212 */ /* 0x000fe400078e96b7 */
[----:B------:R-:W-:Y:S01]  /*1f270*/  IADD3 R15, PT, PT, R183, -0x695add53, RZ ;  /* 0x96a522adb70f7810 */ /* 0x000fe20007ffe0ff */
        /* <DEDUP_REMOVED lines=57> */
.L_x_3891:
[----:B------:R-:W-:Y:S05]  /*1f610*/  BSYNC.RECONVERGENT B1 ;  /* 0x0000000000017941 */ /* 0x000fea0003800200 */
.L_x_3890:
[----:B------:R-:W0:Y:S01]  /*1f620*/  LDC R191, c[0x0][0x408] ;  /* 0x00010200ffbf7b82 */ /* 0x000e220000000800 */
[----:B------:R-:W-:Y:S01]  /*1f630*/  I2FP.F32.U32 R3, R2 ;  /* 0x0000000200037245 */ /* 0x000fe20000201000 */
[----:B------:R-:W-:Y:S02]  /*1f640*/  HFMA2 R178, -RZ, RZ, 0.1171875, 0 ;  /* 0x2f800000ffb27431 */ /* 0x000fe400000001ff */
[----:B-----5:R-:W-:Y:S01]  /*1f650*/  HADD2.F32 R2, -RZ, R140.H0_H0 ;  /* 0x2000008cff027230 */ /* 0x020fe20000004100 */
[----:B------:R-:W-:Y:S01]  /*1f660*/  LOP3.LUT R18, R18, 0xffffffef, RZ, 0xc0, !PT ;  /* 0xffffffef12127812 */ /* 0x000fe200078ec0ff */
[----:B------:R-:W-:Y:S01]  /*1f670*/  BSSY.RECONVERGENT B1, `(.L_x_3895) ;  /* 0x000005f000017945 */ /* 0x000fe20003800200 */
[----:B------:R-:W-:Y:S02]  /*1f680*/  IMAD.MOV.U32 R6, RZ, RZ, 0x2 ;  /* 0x00000002ff067424 */ /* 0x000fe400078e00ff */
[----:B------:R-:W-:Y:S01]  /*1f690*/  FFMA.FTZ R3, R3, R178, 1.1641532182693481445e-10 ;  /* 0x2f00000003037423 */ /* 0x000fe200000100b2 */
[----:B------:R-:W1:Y:S01]  /*1f6a0*/  LDC R190, c[0x0][0x404] ;  /* 0x00010100ffbe7b82 */ /* 0x000e620000000800 */
[----:B0-----:R-:W-:-:S03]  /*1f6b0*/  FMUL.FTZ R2, R2, R191 ;  /* 0x000000bf02027220 */ /* 0x001fc60000410000 */
[----:B-1----:R-:W-:Y:S02]  /*1f6c0*/  FSETP.GTU.FTZ.AND P2, PT, R3, R190, PT ;  /* 0x000000be0300720b */ /* 0x002fe40003f5c000 */
[----:B------:R-:W-:Y:S02]  /*1f6d0*/  MOV R3, R12 ;  /* 0x0000000c00037202 */ /* 0x000fe40000000f00 */
        /* <DEDUP_REMOVED lines=13> */
.L_x_3897:
        /* <DEDUP_REMOVED lines=13> */
.L_x_3899:
[----:B------:R-:W-:Y:S05]  /*1f880*/  BSYNC.RECONVERGENT B2 ;  /* 0x0000000000027941 */ /* 0x000fea0003800200 */
.L_x_3898:
        /* <DEDUP_REMOVED lines=61> */
.L_x_3896:
[----:B------:R-:W-:Y:S05]  /*1fc60*/  BSYNC.RECONVERGENT B1 ;  /* 0x0000000000017941 */ /* 0x000fea0003800200 */
.L_x_3895:
        /* <DEDUP_REMOVED lines=25> */
.L_x_3902:
        /* <DEDUP_REMOVED lines=13> */
.L_x_3904:
[----:B------:R-:W-:Y:S05]  /*1fed0*/  BSYNC.RECONVERGENT B2 ;  /* 0x0000000000027941 */ /* 0x000fea0003800200 */
.L_x_3903:
        /* <DEDUP_REMOVED lines=61> */
.L_x_3901:
[----:B------:R-:W-:Y:S05]  /*202b0*/  BSYNC.RECONVERGENT B1 ;  /* 0x0000000000017941 */ /* 0x000fea0003800200 */
.L_x_3900:
        /* <DEDUP_REMOVED lines=22> */
.L_x_3907:
        /* <DEDUP_REMOVED lines=13> */
.L_x_3909:
[----:B------:R-:W-:Y:S05]  /*204f0*/  BSYNC.RECONVERGENT B2 ;  /* 0x0000000000027941 */ /* 0x000fea0003800200 */
.L_x_3908:
        /* <DEDUP_REMOVED lines=61> */
.L_x_3906:
[----:B------:R-:W-:Y:S05]  /*208d0*/  BSYNC.RECONVERGENT B1 ;  /* 0x0000000000017941 */ /* 0x000fea0003800200 */
.L_x_3905:
        /* <DEDUP_REMOVED lines=25> */
.L_x_3912:
        /* <DEDUP_REMOVED lines=13> */
.L_x_3914:
[----:B------:R-:W-:Y:S05]  /*20b40*/  BSYNC.RECONVERGENT B2 ;  /* 0x0000000000027941 */ /* 0x000fea0003800200 */
.L_x_3913:
        /* <DEDUP_REMOVED lines=61> */
.L_x_3911:
[----:B------:R-:W-:Y:S05]  /*20f20*/  BSYNC.RECONVERGENT B1 ;  /* 0x0000000000017941 */ /* 0x000fea0003800200 */
.L_x_3910:
        /* <DEDUP_REMOVED lines=22> */
.L_x_3917:
        /* <DEDUP_REMOVED lines=13> */
.L_x_3919:
[----:B------:R-:W-:Y:S05]  /*21160*/  BSYNC.RECONVERGENT B2 ;  /* 0x0000000000027941 */ /* 0x000fea0003800200 */
.L_x_3918:
        /* <DEDUP_REMOVED lines=56> */
[----:B------:R-:W-:Y:S02]  /*214f0*/  VIADD R15, R183, 0x96a522ad ;  /* 0x96a522adb70f7836 */ /* 0x000fe40000000000 */
[----:B------:R-:W-:Y:S01]  /*21500*/  IMAD.MOV.U32 R4, RZ, RZ, R146 ;  /* 0x000000ffff047224 */ /* 0x000fe200078e0092 */
[----:B------:R-:W-:Y:S01]  /*21510*/  MOV R146, R2 ;  /* 0x0000000200927202 */ /* 0x000fe20000000f00 */
[----:B------:R-:W-:Y:S01]  /*21520*/  IMAD.MOV.U32 R14, RZ, RZ, RZ ;  /* 0x000000ffff0e7224 */ /* 0x000fe200078e00ff */
[----:B------:R-:W-:-:S07]  /*21530*/  LOP3.LUT R15, R15, R6, R3, 0x96, !PT ;  /* 0x000000060f0f7212 */ /* 0x000fce00078e9603 */
.L_x_3916:
[----:B------:R-:W-:Y:S05]  /*21540*/  BSYNC.RECONVERGENT B1 ;  /* 0x0000000000017941 */ /* 0x000fea0003800200 */
.L_x_3915:
        /* <DEDUP_REMOVED lines=25> */
.L_x_3922:
        /* <DEDUP_REMOVED lines=13> */
.L_x_3924:
[----:B------:R-:W-:Y:S05]  /*217b0*/  BSYNC.RECONVERGENT B2 ;  /* 0x0000000000027941 */ /* 0x000fea0003800200 */
.L_x_3923:
        /* <DEDUP_REMOVED lines=59> */
[----:B------:R-:W-:Y:S02]  /*21b70*/  LOP3.LUT R15, R5, R4, R15, 0x96, !PT ;  /* 0x00000004050f7212 */ /* 0x000fe400078e960f */
[----:B------:R-:W-:-:S07]  /*21b80*/  MOV R146, R14 ;  /* 0x0000000e00927202 */ /* 0x000fce0000000f00 */
.L_x_3921:
[----:B------:R-:W-:Y:S05]  /*21b90*/  BSYNC.RECONVERGENT B1 ;  /* 0x0000000000017941 */ /* 0x000fea0003800200 */
.L_x_3920:
        /* <DEDUP_REMOVED lines=22> */
.L_x_3927:
        /* <DEDUP_REMOVED lines=13> */
.L_x_3929:
[----:B------:R-:W-:Y:S05]  /*21dd0*/  BSYNC.RECONVERGENT B2 ;  /* 0x0000000000027941 */ /* 0x000fea0003800200 */
.L_x_3928:
        /* <DEDUP_REMOVED lines=60> */
[----:B------:R-:W-:-:S07]  /*221a0*/  IMAD.MOV.U32 R146, RZ, RZ, R14 ;  /* 0x000000ffff927224 */ /* 0x000fce00078e000e */
.L_x_3926:
[----:B------:R-:W-:Y:S05]  /*221b0*/  BSYNC.RECONVERGENT B1 ;  /* 0x0000000000017941 */ /* 0x000fea0003800200 */
.L_x_3925:
        /* <DEDUP_REMOVED lines=12> */
[----:B------:R-:W-:Y:S01]  /*22280*/  @!P1 IMAD.MOV.U32 R157, RZ, RZ, R3 ;  /* 0x000000ffff9d9224 */ /* 0x000fe200078e0003 */
[----:B------:R-:W-:Y:S01]  /*22290*/  MOV R14, 0x2 ;  /* 0x00000002000e7802 */ /* 0x000fe20000000f00 */
        /* <DEDUP_REMOVED lines=11> */
.L_x_3932:
        /* <DEDUP_REMOVED lines=13> */
.L_x_3934:
[----:B------:R-:W-:Y:S05]  /*22420*/  BSYNC.RECONVERGENT B2 ;  /* 0x0000000000027941 */ /* 0x000fea0003800200 */
.L_x_3933:
        /* <DEDUP_REMOVED lines=56> */
[----:B------:R-:W-:Y:S01]  /*227b0*/  IMAD.MOV.U32 R12, RZ, RZ, R184 ;  /* 0x000000ffff0c7224 */ /* 0x000fe200078e00b8 */
[----:B------:R-:W-:Y:S02]  /*227c0*/  LOP3.LUT R15, R3, R4, R15, 0x96, !PT ;  /* 0x00000004030f7212 */ /* 0x000fe400078e960f */
[----:B------:R-:W-:Y:S01]  /*227d0*/  MOV R3, R146 ;  /* 0x0000009200037202 */ /* 0x000fe20000000f00 */
[----:B------:R-:W-:Y:S02]  /*227e0*/  IMAD.MOV.U32 R146, RZ, RZ, R14 ;  /* 0x000000ffff927224 */ /* 0x000fe400078e000e */
[----:B------:R-:W-:-:S07]  /*227f0*/  HFMA2 R14, -RZ, RZ, 0, 0 ;  /* 0x00000000ff0e7431 */ /* 0x000fce00000001ff */
.L_x_3931:
[----:B------:R-:W-:Y:S05]  /*22800*/  BSYNC.RECONVERGENT B1 ;  /* 0x0000000000017941 */ /* 0x000fea0003800200 */
.L_x_3930:
        /* <DEDUP_REMOVED lines=20> */
.L_x_3937:
        /* <DEDUP_REMOVED lines=13> */
.L_x_3939:
[----:B------:R-:W-:Y:S05]  /*22a20*/  BSYNC.RECONVERGENT B2 ;  /* 0x0000000000027941 */ /* 0x000fea0003800200 */
.L_x_3938:
        /* <DEDUP_REMOVED lines=58> */
[----:B------:R-:W-:Y:S02]  /*22dd0*/  MOV R146, R14 ;  /* 0x0000000e00927202 */ /* 0x000fe40000000f00 */
[----:B------:R-:W-:Y:S01]  /*22de0*/  LOP3.LUT R15, R147, R4, R15, 0x96, !PT ;  /* 0x00000004930f7212 */ /* 0x000fe200078e960f */
[----:B------:R-:W-:-:S07]  /*22df0*/  IMAD.MOV.U32 R147, RZ, RZ, RZ ;  /* 0x000000ffff937224 */ /* 0x000fce00078e00ff */
.L_x_3936:
[----:B------:R-:W-:Y:S05]  /*22e00*/  BSYNC.RECONVERGENT B1 ;  /* 0x0000000000017941 */ /* 0x000fea0003800200 */
.L_x_3935:
        /* <DEDUP_REMOVED lines=25> */
.L_x_3942:
        /* <DEDUP_REMOVED lines=13> */
.L_x_3944:
[----:B------:R-:W-:Y:S05]  /*23070*/  BSYNC.RECONVERGENT B2 ;  /* 0x0000000000027941 */ /* 0x000fea0003800200 */
.L_x_3943:
        /* <DEDUP_REMOVED lines=61> */
.L_x_3941:
[----:B------:R-:W-:Y:S05]  /*23450*/  BSYNC.RECONVERGENT B1 ;  /* 0x0000000000017941 */ /* 0x000fea0003800200 */
.L_x_3940:
        /* <DEDUP_REMOVED lines=20> */
.L_x_3947:
        /* <DEDUP_REMOVED lines=13> */
.L_x_3949:
[----:B------:R-:W-:Y:S05]  /*23670*/  BSYNC.RECONVERGENT B2 ;  /* 0x0000000000027941 */ /* 0x000fea0003800200 */
.L_x_3948:
        /* <DEDUP_REMOVED lines=61> */
.L_x_3946:
[----:B------:R-:W-:Y:S05]  /*23a50*/  BSYNC.RECONVERGENT B1 ;  /* 0x0000000000017941 */ /* 0x000fea0003800200 */
.L_x_3945:
        /* <DEDUP_REMOVED lines=25> */
.L_x_3952:
        /* <DEDUP_REMOVED lines=13> */
.L_x_3954:
[----:B------:R-:W-:Y:S05]  /*23cc0*/  BSYNC.RECONVERGENT B2 ;  /* 0x0000000000027941 */ /* 0x000fea0003800200 */
.L_x_3953:
        /* <DEDUP_REMOVED lines=61> */
.L_x_3951:
[----:B------:R-:W-:Y:S05]  /*240a0*/  BSYNC.RECONVERGENT B1 ;  /* 0x0000000000017941 */ /* 0x000fea0003800200 */
.L_x_3950:
        /* <DEDUP_REMOVED lines=20> */
.L_x_3957:
        /* <DEDUP_REMOVED lines=13> */
.L_x_3959:
[----:B------:R-:W-:Y:S05]  /*242c0*/  BSYNC.RECONVERGENT B2 ;  /* 0x0000000000027941 */ /* 0x000fea0003800200 */
.L_x_3958:
        /* <DEDUP_REMOVED lines=57> */
[----:B------:R-:W-:Y:S02]  /*24660*/  MOV R12, R186 ;  /* 0x000000ba000c7202 */ /* 0x000fe40000000f00 */
[----:B------:R-:W-:Y:S01]  /*24670*/  LOP3.LUT R15, R185, R184, R15, 0x96, !PT ;  /* 0x000000b8b90f7212 */ /* 0x000fe200078e960f */
[----:B------:R-:W-:Y:S01]  /*24680*/  IMAD.MOV.U32 R184, RZ, RZ, RZ ;  /* 0x000000ffffb87224 */ /* 0x000fe200078e00ff */
[----:B------:R-:W-:-:S07]  /*24690*/  MOV R146, R14 ;  /* 0x0000000e00927202 */ /* 0x000fce0000000f00 */
.L_x_3956:
[----:B------:R-:W-:Y:S05]  /*246a0*/  BSYNC.RECONVERGENT B1 ;  /* 0x0000000000017941 */ /* 0x000fea0003800200 */
.L_x_3955:
        /* <DEDUP_REMOVED lines=26> */
.L_x_3962:
        /* <DEDUP_REMOVED lines=13> */
.L_x_3964:
[----:B------:R-:W-:Y:S05]  /*24920*/  BSYNC.RECONVERGENT B2 ;  /* 0x0000000000027941 */ /* 0x000fea0003800200 */
.L_x_3963:
        /* <DEDUP_REMOVED lines=61> */
.L_x_3961:
[----:B------:R-:W-:Y:S05]  /*24d00*/  BSYNC.RECONVERGENT B1 ;  /* 0x0000000000017941 */ /* 0x000fea0003800200 */
.L_x_3960:
        /* <DEDUP_REMOVED lines=20> */
.L_x_3967:
        /* <DEDUP_REMOVED lines=15> */
.L_x_3969:
[----:B------:R-:W-:Y:S05]  /*24f40*/  BSYNC.RECONVERGENT B2 ;  /* 0x0000000000027941 */ /* 0x000fea0003800200 */
.L_x_3968:
        /* <DEDUP_REMOVED lines=57> */
[----:B------:R-:W-:Y:S02]  /*252e0*/  IMAD.MOV.U32 R146, RZ, RZ, R14 ;  /* 0x000000ffff927224 */ /* 0x000fe400078e000e */
[----:B------:R-:W-:Y:S02]  /*252f0*/  HFMA2 R14, -RZ, RZ, 0, 0 ;  /* 0x00000000ff0e7431 */ /* 0x000fe400000001ff */
[----:B------:R-:W-:Y:S01]  /*25300*/  IMAD.MOV.U32 R12, RZ, RZ, R184 ;  /* 0x000000ffff0c7224 */ /* 0x000fe200078e00b8 */
[----:B------:R-:W-:-:S07]  /*25310*/  LOP3.LUT R15, R187, R142, R15, 0x96, !PT ;  /* 0x0000008ebb0f7212 */ /* 0x000fce00078e960f */
.L_x_3966:
[----:B------:R-:W-:Y:S05]  /*25320*/  BSYNC.RECONVERGENT B1 ;  /* 0x0000000000017941 */ /* 0x000fea0003800200 */
.L_x_3965:
[----:B------:R-:W-:Y:S01]  /*25330*/  I2FP.F32.U32 R143, R143 ;  /* 0x0000008f008f7245 */ /* 0x000fe20000201000 */
[----:B------:R-:W-:Y:S01]  /*25340*/  HADD2.F32 R142, -RZ, R135.H1_H1 ;  /* 0x30000087ff8e7230 */ /* 0x000fe20000004100 */
[----:B------:R-:W-:Y:S01]  /*25350*/  PRMT R141, R2, 0x5410, R141 ;  /* 0x00005410028d7816 */ /* 0x000fe2000000008d */
[----:B------:R-:W-:Y:S01]  /*25360*/  @P1 HADD2.F32 R185, -RZ, R139.H1_H1 ;  /* 0x3000008bffb91230 */ /* 0x000fe20000004100 */
[----:B------:R-:W-:Y:S01]  /*25370*/  PRMT R140, R145, 0x5410, R140 ;  /* 0x00005410918c7816 */ /* 0x000fe2000000008c */
[----:B------:R-:W-:Y:S01]  /*25380*/  FFMA.FTZ R143, R143, R178, 1.1641532182693481445e-10 ;  /* 0x2f0000008f8f7423 */ /* 0x000fe200000100b2 */
[----:B------:R-:W-:-:S04]  /*25390*/  FMUL.FTZ R142, R142, R191 ;  /* 0x000000bf8e8e7220 */ /* 0x000fc80000410000 */
[----:B------:R-:W-:-:S04]  /*253a0*/  FSETP.GTU.FTZ.AND P6, PT, R143, R190, PT ;  /* 0x000000be8f00720b */ /* 0x000fc80003fdc000 */
[----:B------:R-:W-:Y:S02]  /*253b0*/  FSEL R143, R142, RZ, !P6 ;  /* 0x000000ff8e8f7208 */ /* 0x000fe40007000000 */
[----:B------:R-:W-:-:S03]  /*253c0*/  PRMT R142, R192, 0x5410, R193 ;  /* 0x00005410c08e7816 */ /* 0x000fc600000000c1 */
        /* <DEDUP_REMOVED lines=8> */
.L_x_3889:
        /* <DEDUP_REMOVED lines=16> */
.L_x_3973:
        /* <DEDUP_REMOVED lines=13> */
.L_x_3975:
[----:B------:R-:W-:Y:S05]  /*25620*/  BSYNC.RECONVERGENT B2 ;  /* 0x0000000000027941 */ /* 0x000fea0003800200 */
.L_x_3974:
        /* <DEDUP_REMOVED lines=58> */
[----:B------:R-:W-:Y:S01]  /*259d0*/  IMAD.MOV.U32 R34, RZ, RZ, RZ ;  /* 0x000000ffff227224 */ /* 0x000fe200078e00ff */
[----:B------:R-:W-:Y:S01]  /*259e0*/  LOP3.LUT R15, R145, R146, R15, 0x96, !PT ;  /* 0x00000092910f7212 */ /* 0x000fe200078e960f */
[----:B------:R-:W-:-:S07]  /*259f0*/  IMAD.MOV.U32 R146, RZ, RZ, R14 ;  /* 0x000000ffff927224 */ /* 0x000fce00078e000e */
.L_x_3972:
[----:B------:R-:W-:Y:S05]  /*25a00*/  BSYNC.RECONVERGENT B1 ;  /* 0x0000000000017941 */ /* 0x000fea0003800200 */
.L_x_3971:
        /* <DEDUP_REMOVED lines=10> */
[----:B-1----:R-:W-:Y:S01]  /*25ab0*/  FSETP.GTU.FTZ.AND P2, PT, R33, R190, PT ;  /* 0x000000be2100720b */ /* 0x002fe20003f5c000 */
[----:B------:R-:W-:-:S03]  /*25ac0*/  @P1 HADD2.F32 R33, -RZ, R136.H0_H0 ;  /* 0x20000088ff211230 */ /* 0x000fc60000004100 */
        /* <DEDUP_REMOVED lines=16> */
.L_x_3978:
        /* <DEDUP_REMOVED lines=13> */
.L_x_3980:
[----:B------:R-:W-:Y:S05]  /*25ca0*/  BSYNC.RECONVERGENT B2 ;  /* 0x0000000000027941 */ /* 0x000fea0003800200 */
.L_x_3979:
        /* <DEDUP_REMOVED lines=61> */
.L_x_3977:
[----:B------:R-:W-:Y:S05]  /*26080*/  BSYNC.RECONVERGENT B1 ;  /* 0x0000000000017941 */ /* 0x000fea0003800200 */
.L_x_3976:
[----:B------:R-:W-:Y:S01]  /*26090*/  I2FP.F32.U32 R33, R14 ;  /* 0x0000000e00217245 */ /* 0x000fe20000201000 */
[----:B------:R-:W-:Y:S01]  /*260a0*/  HADD2.F32 R140, -RZ, R140.H1_H1 ;  /* 0x3000008cff8c7230 */ /* 0x000fe20000004100 */
[----:B------:R-:W-:Y:S01]  /*260b0*/  LOP3.LUT R18, R18, 0xfffffff7, RZ, 0xc0, !PT ;  /* 0xfffffff712127812 */ /* 0x000fe200078ec0ff */
[----:B------:R-:W-:Y:S01]  /*260c0*/  @P1 HADD2.F32 R14, -RZ, R136.H1_H1 ;  /* 0x30000088ff0e1230 */ /* 0x000fe20000004100 */
[----:B------:R-:W-:Y:S01]  /*260d0*/  BSSY.RECONVERGENT B1, `(.L_x_3981) ;  /* 0x0000060000017945 */ /* 0x000fe20003800200 */
[----:B------:R-:W-:Y:S01]  /*260e0*/  FFMA.FTZ R33, R33, R178, 1.1641532182693481445e-10 ;  /* 0x2f00000021217423 */ /* 0x000fe200000100b2 */
[----:B------:R-:W-:Y:S01]  /*260f0*/  FMUL.FTZ R140, R140, R191 ;  /* 0x000000bf8c8c7220 */ /* 0x000fe20000410000 */
[----:B------:R-:W-:Y:S02]  /*26100*/  HFMA2 R158, -RZ, RZ, 0, 1.1920928955078125e-07 ;  /* 0x00000002ff9e7431 */ /* 0x000fe400000001ff */
        /* <DEDUP_REMOVED lines=17> */
.L_x_3983:
        /* <DEDUP_REMOVED lines=13> */
.L_x_3985:
[----:B------:R-:W-:Y:S05]  /*262f0*/  BSYNC.RECONVERGENT B2 ;  /* 0x0000000000027941 */ /* 0x000fea0003800200 */
.L_x_3984:
        /* <DEDUP_REMOVED lines=61> */
.L_x_3982:
[----:B------:R-:W-:Y:S05]  /*266d0*/  BSYNC.RECONVERGENT B1 ;  /* 0x0000000000017941 */ /* 0x000fea0003800200 */
.L_x_3981:
        /* <DEDUP_REMOVED lines=25> */
.L_x_3988:
        /* <DEDUP_REMOVED lines=13> */
.L_x_3990:
[----:B------:R-:W-:Y:S05]  /*26940*/  BSYNC.RECONVERGENT B2 ;  /* 0x0000000000027941 */ /* 0x000fea0003800200 */
.L_x_3989:
        /* <DEDUP_REMOVED lines=61> */
.L_x_3987:
[----:B------:R-:W-:Y:S05]  /*26d20*/  BSYNC.RECONVERGENT B1 ;  /* 0x0000000000017941 */ /* 0x000fea0003800200 */
.L_x_3986:
        /* <DEDUP_REMOVED lines=25> */
.L_x_3993:
        /* <DEDUP_REMOVED lines=13> */
.L_x_3995:
[----:B------:R-:W-:Y:S05]  /*26f90*/  BSYNC.RECONVERGENT B2 ;  /* 0x0000000000027941 */ /* 0x000fea0003800200 */
.L_x_3994:
        /* <DEDUP_REMOVED lines=61> */
.L_x_3992:
[----:B------:R-:W-:Y:S05]  /*27370*/  BSYNC.RECONVERGENT B1 ;  /* 0x0000000000017941 */ /* 0x000fea0003800200 */
.L_x_3991:
        /* <DEDUP_REMOVED lines=23> */
.L_x_3998:
        /* <DEDUP_REMOVED lines=13> */
.L_x_4000:
[----:B------:R-:W-:Y:S05]  /*275c0*/  BSYNC.RECONVERGENT B2 ;  /* 0x0000000000027941 */ /* 0x000fea0003800200 */
.L_x_3999:
        /* <DEDUP_REMOVED lines=61> */
.L_x_3997:
[----:B------:R-:W-:Y:S05]  /*279a0*/  BSYNC.RECONVERGENT B1 ;  /* 0x0000000000017941 */ /* 0x000fea0003800200 */
.L_x_3996:
[----:B------:R-:W-:Y:S01]  /*279b0*/  I2FP.F32.U32 R141, R140 ;  /* 0x0000008c008d7245 */ /* 0x000fe20000201000 */
[----:B------:R-:W-:Y:S01]  /*279c0*/  HADD2.F32 R142, -RZ, R142.H1_H1 ;  /* 0x3000008eff8e7230 */ /* 0x000fe20000004100 */
[----:B------:R-:W-:Y:S01]  /*279d0*/  ISETP.NE.AND P4, PT, R184, 0x1, PT ;  /* 0x00000001b800780c */ /* 0x000fe20003f85270 */
        /* <DEDUP_REMOVED lines=20> */
.L_x_4003:
        /* <DEDUP_REMOVED lines=13> */
.L_x_4005:
[----:B------:R-:W-:Y:S05]  /*27bf0*/  BSYNC.RECONVERGENT B2 ;  /* 0x0000000000027941 */ /* 0x000fea0003800200 */
.L_x_4004:
        /* <DEDUP_REMOVED lines=61> */
.L_x_4002:
[----:B------:R-:W-:Y:S05]  /*27fd0*/  BSYNC.RECONVERGENT B1 ;  /* 0x0000000000017941 */ /* 0x000fea0003800200 */
.L_x_4001:
[----:B------:R-:W-:Y:S01]  /*27fe0*/  I2FP.F32.U32 R141, R140 ;  /* 0x0000008c008d7245 */ /* 0x000fe20000201000 */
[----:B------:R-:W-:Y:S01]  /*27ff0*/  HADD2.F32 R14, -RZ, R143.H0_H0 ;  /* 0x2000008fff0e7230 */ /* 0x000fe20000004100 */
[----:B------:R-:W-:Y:S01]  /*28000*/  ISETP.NE.AND P5, PT, R186, 0x1, PT ;  /* 0x00000001ba00780c */ /* 0x000fe20003fa5270 */
[----:B------:R-:W-:Y:S01]  /*28010*/  @P1 HADD2.F32 R185, -RZ, R139.H0_H0 ;  /* 0x2000008bffb91230 */ /* 0x000fe20000004100 */
[----:B------:R-:W-:Y:S01]  /*28020*/  BSSY.RECONVERGENT B1, `(.L_x_4006) ;  /* 0x000005e000017945 */ /* 0x000fe20003800200 */
[----:B------:R-:W-:Y:S01]  /*28030*/  FFMA.FTZ R141, R141, R178, 1.1641532182693481445e-10 ;  /* 0x2f0000008d8d7423 */ /* 0x000fe200000100b2 */
[----:B------:R-:W-:Y:S01]  /*28040*/  FMUL.FTZ R14, R14, R191 ;  /* 0x000000bf0e0e7220 */ /* 0x000fe20000410000 */
[----:B------:R-:W-:-:S03]  /*28050*/  MOV R140, R12 ;  /* 0x0000000c008c7202 */ /* 0x000fc60000000f00 */
[----:B------:R-:W-:-:S04]  /*28060*/  FSETP.GTU.FTZ.AND P4, PT, R141, R190, PT ;  /* 0x000000be8d00720b */ /* 0x000fc80003f9c000 */
[----:B------:R-:W-:Y:S01]  /*28070*/  FSEL R170, R14, RZ, !P4 ;  /* 0x000000ff0eaa7208 */ /* 0x000fe20006000000 */
[----:B------:R-:W-:Y:S01]  /*28080*/  IMAD.MOV.U32 R14, RZ, RZ, 0x2 ;  /* 0x00000002ff0e7424 */ /* 0x000fe200078e00ff */
        /* <DEDUP_REMOVED lines=12> */
.L_x_4008:
        /* <DEDUP_REMOVED lines=13> */
.L_x_4010:
[----:B------:R-:W-:Y:S05]  /*28220*/  BSYNC.RECONVERGENT B2 ;  /* 0x0000000000027941 */ /* 0x000fea0003800200 */
.L_x_4009:
        /* <DEDUP_REMOVED lines=61> */
.L_x_4007:
[----:B------:R-:W-:Y:S05]  /*28600*/  BSYNC.RECONVERGENT B1 ;  /* 0x0000000000017941 */ /* 0x000fea0003800200 */
.L_x_4006:
        /* <DEDUP_REMOVED lines=14> */
.L_x_3970:
        /* <DEDUP_REMOVED lines=43> */
.L_x_4011:
[----:B0-----:R-:W-:Y:S01]  /*289a0*/  IMAD.MOV.U32 R184, RZ, RZ, R146 ;  /* 0x000000ffffb87224 */ /* 0x001fe200078e0092 */
[----:B------:R-:W-:-:S07]  /*289b0*/  IADD3 R144, PT, PT, R144, 0x20, RZ ;  /* 0x0000002090907810 */ /* 0x000fce0007ffe0ff */
.L_x_3888:
[----:B------:R-:W-:Y:S05]  /*289c0*/  BSYNC.RECONVERGENT B0 ;  /* 0x0000000000007941 */ /* 0x000fea0003800200 */
.L_x_3887:
        /* <DEDUP_REMOVED lines=35> */
.L_x_4017:
        /* <DEDUP_REMOVED lines=13> */
.L_x_4019:
[----:B------:R-:W-:Y:S05]  /*28cd0*/  BSYNC.RECONVERGENT B2 ;  /* 0x0000000000027941 */ /* 0x000fea0003800200 */
.L_x_4018:
        /* <DEDUP_REMOVED lines=60> */
.L_x_4016:
[----:B------:R-:W-:Y:S05]  /*290a0*/  BSYNC.RECONVERGENT B1 ;  /* 0x0000000000017941 */ /* 0x000fea0003800200 */
.L_x_4015:
        /* <DEDUP_REMOVED lines=9> */
[----:B------:R-:W-:Y:S01]  /*29140*/  MOV R5, R12 ;  /* 0x0000000c00057202 */ /* 0x000fe20000000f00 */
[----:B0-----:R-:W-:-:S02]  /*29150*/  FMUL.FTZ R2, R4, R191 ;  /* 0x000000bf04027220 */ /* 0x001fc40000410000 */
        /* <DEDUP_REMOVED lines=14> */
.L_x_4022:
        /* <DEDUP_REMOVED lines=13> */
.L_x_4024:
[----:B------:R-:W-:Y:S05]  /*29310*/  BSYNC.RECONVERGENT B2 ;  /* 0x0000000000027941 */ /* 0x000fea0003800200 */
.L_x_4023:
        /* <DEDUP_REMOVED lines=61> */
.L_x_4021:
[----:B------:R-:W-:Y:S05]  /*296f0*/  BSYNC.RECONVERGENT B1 ;  /* 0x0000000000017941 */ /* 0x000fea0003800200 */
.L_x_4020:
        /* <DEDUP_REMOVED lines=25> */
.L_x_4027:
        /* <DEDUP_REMOVED lines=13> */
.L_x_4029:
[----:B------:R-:W-:Y:S05]  /*29960*/  BSYNC.RECONVERGENT B2 ;  /* 0x0000000000027941 */ /* 0x000fea0003800200 */
.L_x_4028:
        /* <DEDUP_REMOVED lines=61> */
.L_x_4026:
[----:B------:R-:W-:Y:S05]  /*29d40*/  BSYNC.RECONVERGENT B1 ;  /* 0x0000000000017941 */ /* 0x000fea0003800200 */
.L_x_4025:
        /* <DEDUP_REMOVED lines=22> */
.L_x_4032:
        /* <DEDUP_REMOVED lines=13> */
.L_x_4034:
[----:B------:R-:W-:Y:S05]  /*29f80*/  BSYNC.RECONVERGENT B2 ;  /* 0x0000000000027941 */ /* 0x000fea0003800200 */
.L_x_4033:
        /* <DEDUP_REMOVED lines=61> */
.L_x_4031:
[----:B------:R-:W-:Y:S05]  /*2a360*/  BSYNC.RECONVERGENT B1 ;  /* 0x0000000000017941 */ /* 0x000fea0003800200 */
.L_x_4030:
        /* <DEDUP_REMOVED lines=25> */
.L_x_4037:
        /* <DEDUP_REMOVED lines=13> */
.L_x_4039:
[----:B------:R-:W-:Y:S05]  /*2a5d0*/  BSYNC.RECONVERGENT B2 ;  /* 0x0000000000027941 */ /* 0x000fea0003800200 */
.L_x_4038:
        /* <DEDUP_REMOVED lines=61> */
.L_x_4036:
[----:B------:R-:W-:Y:S05]  /*2a9b0*/  BSYNC.RECONVERGENT B1 ;  /* 0x0000000000017941 */ /* 0x000fea0003800200 */
.L_x_4035:
        /* <DEDUP_REMOVED lines=22> */
.L_x_4042:
        /* <DEDUP_REMOVED lines=13> */
.L_x_4044:
[----:B------:R-:W-:Y:S05]  /*2abf0*/  BSYNC.RECONVERGENT B2 ;  /* 0x0000000000027941 */ /* 0x000fea0003800200 */
.L_x_4043:
        /* <DEDUP_REMOVED lines=61> */
.L_x_4041:
[----:B------:R-:W-:Y:S05]  /*2afd0*/  BSYNC.RECONVERGENT B1 ;  /* 0x0000000000017941 */ /* 0x000fea0003800200 */
.L_x_4040:
[----:B------:R-:W-:Y:S01]  /*2afe0*/  I2FP.F32.U32 R2, R5 ;  /* 0x0000000500027245 */ /* 0x000fe20000201000 */
[----:B------:R-:W-:Y:S01]  /*2aff0*/  HADD2.F32 R4, -RZ, R133.H0_H0 ;  /* 0x20000085ff047230 */ /* 0x000fe20000004100 */
[----:B------:R-:W-:Y:S01]  /*2b000*/  BSSY.RECONVERGENT B1, `(.L_x_4045) ;  /* 0x0000062000017945 */ /* 0x000fe20003800200 */
[----:B------:R-:W-:Y:S02]  /*2b010*/  @P1 HADD2.F32 R148, -RZ, R137.H0_H0 ;  /* 0x20000089ff941230 */ /* 0x000fe40000004100 */
[----:B------:R-:W-:Y:S01]  /*2b020*/  FFMA.FTZ R3, R2, R179, 1.1641532182693481445e-10 ;  /* 0x2f00000002037423 */ /* 0x000fe200000100b3 */
[----:B------:R-:W-:Y:S01]  /*2b030*/  FMUL.FTZ R2, R4, R191 ;  /* 0x000000bf04027220 */ /* 0x000fe20000410000 */
[----:B------:R-:W-:-:S03]  /*2b040*/  IMAD.MOV.U32 R5, RZ, RZ, 0x2 ;  /* 0x00000002ff057424 */ /* 0x000fc600078e00ff */
[----:B------:R-:W-:Y:S02]  /*2b050*/  FSETP.GTU.FTZ.AND P2, PT, R3, R190, PT ;  /* 0x000000be0300720b */ /* 0x000fe40003f5c000 */
[----:B------:R-:W-:Y:S02]  /*2b060*/  MOV R3, R12 ;  /* 0x0000000c00037202 */ /* 0x000fe40000000f00 */
[----:B------:R-:W-:Y:S02]  /*2b070*/  FSEL R2, R2, RZ, !P2 ;  /* 0x000000ff02027208 */ /* 0x000fe40005000000 */
[----:B------:R-:W-:Y:S02]  /*2b080*/  SEL R7, RZ, 0x1, P2 ;  /* 0x00000001ff077807 */ /* 0x000fe40001000000 */
[----:B------:R-:W-:Y:S01]  /*2b090*/  ISETP.NE.AND P2, PT, R14, 0x1, PT ;  /* 0x000000010e00780c */ /* 0x000fe20003f45270 */
[----:B------:R-:W-:-:S04]  /*2b0a0*/  FADD.FTZ R147, R147, R2 ;  /* 0x0000000293937221 */ /* 0x000fc80000010000 */
        /* <DEDUP_REMOVED lines=12> */
.L_x_4047:
        /* <DEDUP_REMOVED lines=13> */
.L_x_4049:
[----:B------:R-:W-:Y:S05]  /*2b240*/  BSYNC.RECONVERGENT B2 ;  /* 0x0000000000027941 */ /* 0x000fea0003800200 */
.L_x_4048:
        /* <DEDUP_REMOVED lines=61> */
.L_x_4046:
[----:B------:R-:W-:Y:S05]  /*2b620*/  BSYNC.RECONVERGENT B1 ;  /* 0x0000000000017941 */ /* 0x000fea0003800200 */
.L_x_4045:
        /* <DEDUP_REMOVED lines=22> */
.L_x_4052:
        /* <DEDUP_REMOVED lines=13> */
.L_x_4054:
[----:B------:R-:W-:Y:S05]  /*2b860*/  BSYNC.RECONVERGENT B2 ;  /* 0x0000000000027941 */ /* 0x000fea0003800200 */
.L_x_4053:
        /* <DEDUP_REMOVED lines=61> */
.L_x_4051:
[----:B------:R-:W-:Y:S05]  /*2bc40*/  BSYNC.RECONVERGENT B1 ;  /* 0x0000000000017941 */ /* 0x000fea0003800200 */
.L_x_4050:
        /* <DEDUP_REMOVED lines=25> */
.L_x_4057:
        /* <DEDUP_REMOVED lines=13> */
.L_x_4059:
[----:B------:R-:W-:Y:S05]  /*2beb0*/  BSYNC.RECONVERGENT B2 ;  /* 0x0000000000027941 */ /* 0x000fea0003800200 */
.L_x_4058:
        /* <DEDUP_REMOVED lines=61> */
.L_x_4056:
[----:B------:R-:W-:Y:S05]  /*2c290*/  BSYNC.RECONVERGENT B1 ;  /* 0x0000000000017941 */ /* 0x000fea0003800200 */
.L_x_4055:
        /* <DEDUP_REMOVED lines=20> */
.L_x_4062:
        /* <DEDUP_REMOVED lines=13> */
.L_x_4064:
[----:B------:R-:W-:Y:S05]  /*2c4b0*/  BSYNC.RECONVERGENT B2 ;  /* 0x0000000000027941 */ /* 0x000fea0003800200 */
.L_x_4063:
        /* <DEDUP_REMOVED lines=61> */
.L_x_4061:
[----:B------:R-:W-:Y:S05]  /*2c890*/  BSYNC.RECONVERGENT B1 ;  /* 0x0000000000017941 */ /* 0x000fea0003800200 */
.L_x_4060:
        /* <DEDUP_REMOVED lines=25> */
.L_x_4067:
        /* <DEDUP_REMOVED lines=13> */
.L_x_4069:
[----:B------:R-:W-:Y:S05]  /*2cb00*/  BSYNC.RECONVERGENT B2 ;  /* 0x0000000000027941 */ /* 0x000fea0003800200 */
.L_x_4068:
        /* <DEDUP_REMOVED lines=61> */
.L_x_4066:
[----:B------:R-:W-:Y:S05]  /*2cee0*/  BSYNC.RECONVERGENT B1 ;  /* 0x0000000000017941 */ /* 0x000fea0003800200 */
.L_x_4065:
        /* <DEDUP_REMOVED lines=20> */
.L_x_4072:
        /* <DEDUP_REMOVED lines=13> */
.L_x_4074:
[----:B------:R-:W-:Y:S05]  /*2d100*/  BSYNC.RECONVERGENT B2 ;  /* 0x0000000000027941 */ /* 0x000fea0003800200 */
.L_x_4073:
        /* <DEDUP_REMOVED lines=61> */
.L_x_4071:
[----:B------:R-:W-:Y:S05]  /*2d4e0*/  BSYNC.RECONVERGENT B1 ;  /* 0x0000000000017941 */ /* 0x000fea0003800200 */
.L_x_4070:
        /* <DEDUP_REMOVED lines=25> */
.L_x_4077:
        /* <DEDUP_REMOVED lines=13> */
.L_x_4079:
[----:B------:R-:W-:Y:S05]  /*2d750*/  BSYNC.RECONVERGENT B2 ;  /* 0x0000000000027941 */ /* 0x000fea0003800200 */
.L_x_4078:
        /* <DEDUP_REMOVED lines=61> */
.L_x_4076:
[----:B------:R-:W-:Y:S05]  /*2db30*/  BSYNC.RECONVERGENT B1 ;  /* 0x0000000000017941 */ /* 0x000fea0003800200 */
.L_x_4075:
        /* <DEDUP_REMOVED lines=20> */
.L_x_4082:
        /* <DEDUP_REMOVED lines=13> */
.L_x_4084:
[----:B------:R-:W-:Y:S05]  /*2dd50*/  BSYNC.RECONVERGENT B2 ;  /* 0x0000000000027941 */ /* 0x000fea0003800200 */
.L_x_4083:
        /* <DEDUP_REMOVED lines=61> */
.L_x_4081:
[----:B------:R-:W-:Y:S05]  /*2e130*/  BSYNC.RECONVERGENT B1 ;  /* 0x0000000000017941 */ /* 0x000fea0003800200 */
.L_x_4080:
        /* <DEDUP_REMOVED lines=26> */
.L_x_4087:
        /* <DEDUP_REMOVED lines=13> */
.L_x_4089:
[----:B------:R-:W-:Y:S05]  /*2e3b0*/  BSYNC.RECONVERGENT B2 ;  /* 0x0000000000027941 */ /* 0x000fea0003800200 */
.L_x_4088:
        /* <DEDUP_REMOVED lines=61> */
.L_x_4086:
[----:B------:R-:W-:Y:S05]  /*2e790*/  BSYNC.RECONVERGENT B1 ;  /* 0x0000000000017941 */ /* 0x000fea0003800200 */
.L_x_4085:
        /* <DEDUP_REMOVED lines=20> */
.L_x_4092:
        /* <DEDUP_REMOVED lines=15> */
.L_x_4094:
[----:B------:R-:W-:Y:S05]  /*2e9d0*/  BSYNC.RECONVERGENT B2 ;  /* 0x0000000000027941 */ /* 0x000fea0003800200 */
.L_x_4093:
        /* <DEDUP_REMOVED lines=61> */
.L_x_4091:
[----:B------:R-:W-:Y:S05]  /*2edb0*/  BSYNC.RECONVERGENT B1 ;  /* 0x0000000000017941 */ /* 0x000fea0003800200 */
.L_x_4090:
        /* <DEDUP_REMOVED lines=18> */
.L_x_4014:
        /* <DEDUP_REMOVED lines=16> */
.L_x_4098:
        /* <DEDUP_REMOVED lines=13> */
.L_x_4100:
[----:B------:R-:W-:Y:S05]  /*2f0b0*/  BSYNC.RECONVERGENT B2 ;  /* 0x0000000000027941 */ /* 0x000fea0003800200 */
.L_x_4099:
        /* <DEDUP_REMOVED lines=61> */
.L_x_4097:
[----:B------:R-:W-:Y:S05]  /*2f490*/  BSYNC.RECONVERGENT B1 ;  /* 0x0000000000017941 */ /* 0x000fea0003800200 */
.L_x_4096:
[----:B------:R-:W0:Y:S01]  /*2f4a0*/  LDC R191, c[0x0][0x408] ;  /* 0x00010200ffbf7b82 */ /* 0x000e220000000800 */
[----:B------:R-:W-:Y:S01]  /*2f4b0*/  I2FP.F32.U32 R14, R25 ;  /* 0x00000019000e7245 */ /* 0x000fe20000201000 */
[----:B------:R-:W-:Y:S02]  /*2f4c0*/  HFMA2 R179, -RZ, RZ, 0.1171875, 0 ;  /* 0x2f800000ffb37431 */ /* 0x000fe400000001ff */
[----:B-----5:R-:W-:Y:S01]  /*2f4d0*/  HADD2.F32 R148, -RZ, R140.H0_H0 ;  /* 0x2000008cff947230 */ /* 0x020fe20000004100 */
[----:B------:R-:W-:Y:S01]  /*2f4e0*/  LOP3.LUT R18, R18, 0xffffffef, RZ, 0xc0, !PT ;  /* 0xffffffef12127812 */ /* 0x000fe200078ec0ff */
[----:B------:R-:W-:Y:S01]  /*2f4f0*/  BSSY.RECONVERGENT B1, `(.L_x_4101) ;  /* 0x0000062000017945 */ /* 0x000fe20003800200 */
[----:B------:R-:W-:Y:S01]  /*2f500*/  FFMA.FTZ R25, R14, R179, 1.1641532182693481445e-10 ;  /* 0x2f0000000e197423 */ /* 0x000fe200000100b3 */
[----:B------:R-:W1:Y:S01]  /*2f510*/  LDC R190, c[0x0][0x404] ;  /* 0x00010100ffbe7b82 */ /* 0x000e620000000800 */
[----:B------:R-:W-:Y:S02]  /*2f520*/  @P1 HADD2.F32 R14, -RZ, R136.H0_H0 ;  /* 0x20000088ff0e1230 */ /* 0x000fe40000004100 */
[----:B0-----:R-:W-:Y:S01]  /*2f530*/  FMUL.FTZ R148, R148, R191 ;  /* 0x000000bf94947220 */ /* 0x001fe20000410000 */
[----:B-1----:R-:W-:-:S04]  /*2f540*/  FSETP.GTU.FTZ.AND P2, PT, R25, R190, PT ;  /* 0x000000be1900720b */ /* 0x002fc80003f5c000 */
[----:B------:R-:W-:Y:S01]  /*2f550*/  FSEL R25, R148, RZ, !P2 ;  /* 0x000000ff94197208 */ /* 0x000fe20005000000 */
[----:B------:R-:W-:Y:S01]  /*2f560*/  IMAD.MOV.U32 R148, RZ, RZ, 0x2 ;  /* 0x00000002ff947424 */ /* 0x000fe200078e00ff */
        /* <DEDUP_REMOVED lines=15> */
.L_x_4103:
        /* <DEDUP_REMOVED lines=13> */
.L_x_4105:
[----:B------:R-:W-:Y:S05]  /*2f730*/  BSYNC.RECONVERGENT B2 ;  /* 0x0000000000027941 */ /* 0x000fea0003800200 */
.L_x_4104:
        /* <DEDUP_REMOVED lines=61> */
.L_x_4102:
[----:B------:R-:W-:Y:S05]  /*2fb10*/  BSYNC.RECONVERGENT B1 ;  /* 0x0000000000017941 */ /* 0x000fea0003800200 */
.L_x_4101:
        /* <DEDUP_REMOVED lines=25> */
.L_x_4108:
        /* <DEDUP_REMOVED lines=13> */
.L_x_4110:
[----:B------:R-:W-:Y:S05]  /*2fd80*/  BSYNC.RECONVERGENT B2 ;  /* 0x0000000000027941 */ /* 0x000fea0003800200 */
.L_x_4109:
        /* <DEDUP_REMOVED lines=61> */
.L_x_4107:
[----:B------:R-:W-:Y:S05]  /*30160*/  BSYNC.RECONVERGENT B1 ;  /* 0x0000000000017941 */ /* 0x000fea0003800200 */
.L_x_4106:
[----:B------:R-:W-:Y:S01]  /*30170*/  I2FP.F32.U32 R14, R140 ;  /* 0x0000008c000e7245 */ /* 0x000fe20000201000 */
[----:B------:R-:W-:Y:S01]  /*30180*/  HADD2.F32 R140, -RZ, R141.H0_H0 ;  /* 0x2000008dff8c7230 */ /* 0x000fe20000004100 */
[----:B------:R-:W-:Y:S01]  /*30190*/  LOP3.LUT R18, R18, 0xfffffffb, RZ, 0xc0, !PT ;  /* 0xfffffffb12127812 */ /* 0x000fe200078ec0ff */
[----:B------:R-:W-:Y:S01]  /*301a0*/  @P1 HADD2.F32 R171, -RZ, R137.H0_H0 ;  /* 0x20000089ffab1230 */ /* 0x000fe20000004100 */
[----:B------:R-:W-:Y:S01]  /*301b0*/  BSSY.RECONVERGENT B1, `(.L_x_4111) ;  /* 0x0000060000017945 */ /* 0x000fe20003800200 */
[----:B------:R-:W-:Y:S01]  /*301c0*/  FFMA.FTZ R159, R14, R179, 1.1641532182693481445e-10 ;  /* 0x2f0000000e9f7423 */ /* 0x000fe200000100b3 */
[----:B------:R-:W-:-:S04]  /*301d0*/  FMUL.FTZ R140, R140, R191 ;  /* 0x000000bf8c8c7220 */ /* 0x000fc80000410000 */
[----:B------:R-:W-:-:S04]  /*301e0*/  FSETP.GTU.FTZ.AND P2, PT, R159, R190, PT ;  /* 0x000000be9f00720b */ /* 0x000fc80003f5c000 */
[----:B------:R-:W-:Y:S02]  /*301f0*/  FSEL R148, R140, RZ, !P2 ;  /* 0x000000ff8c947208 */ /* 0x000fe40005000000 */
[----:B------:R-:W-:Y:S02]  /*30200*/  PLOP3.LUT P3, PT, P2, PT, PT, 0x8, 0x80 ;  /* 0x000000000080781c */ /* 0x000fe4000176e170 */
[----:B------:R-:W-:Y:S01]  /*30210*/  ISETP.NE.AND P2, PT, R160, 0x1, PT ;  /* 0x00000001a000780c */ /* 0x000fe20003f45270 */
[----:B------:R-:W-:Y:S01]  /*30220*/  @P1 FADD.FTZ R148, R171, R148 ;  /* 0x00000094ab941221 */ /* 0x000fe20000010000 */
[----:B------:R-:W-:Y:S01]  /*30230*/  IMAD.MOV.U32 R171, RZ, RZ, 0x2 ;  /* 0x00000002ffab7424 */ /* 0x000fe200078e00ff */
[----:B------:R-:W-:-:S03]  /*30240*/  MOV R140, R12 ;  /* 0x0000000c008c7202 */ /* 0x000fc60000000f00 */
        /* <DEDUP_REMOVED lines=11> */
.L_x_4113:
        /* <DEDUP_REMOVED lines=13> */
.L_x_4115:
[----:B------:R-:W-:Y:S05]  /*303d0*/  BSYNC.RECONVERGENT B2 ;  /* 0x0000000000027941 */ /* 0x000fea0003800200 */
.L_x_4114:
        /* <DEDUP_REMOVED lines=61> */
.L_x_4112:
[----:B------:R-:W-:Y:S05]  /*307b0*/  BSYNC.RECONVERGENT B1 ;  /* 0x0000000000017941 */ /* 0x000fea0003800200 */
.L_x_4111:
        /* <DEDUP_REMOVED lines=25> */
.L_x_4118:
        /* <DEDUP_REMOVED lines=13> */
.L_x_4120:
[----:B------:R-:W-:Y:S05]  /*30a20*/  BSYNC.RECONVERGENT B2 ;  /* 0x0000000000027941 */ /* 0x000fea0003800200 */
.L_x_4119:
        /* <DEDUP_REMOVED lines=61> */
.L_x_4117:
[----:B------:R-:W-:Y:S05]  /*30e00*/  BSYNC.RECONVERGENT B1 ;  /* 0x0000000000017941 */ /* 0x000fea0003800200 */
.L_x_4116:
        /* <DEDUP_REMOVED lines=23> */
.L_x_4123:
        /* <DEDUP_REMOVED lines=13> */
.L_x_4125:
[----:B------:R-:W-:Y:S05]  /*31050*/  BSYNC.RECONVERGENT B2 ;  /* 0x0000000000027941 */ /* 0x000fea0003800200 */
.L_x_4124:
        /* <DEDUP_REMOVED lines=61> */
.L_x_4122:
[----:B------:R-:W-:Y:S05]  /*31430*/  BSYNC.RECONVERGENT B1 ;  /* 0x0000000000017941 */ /* 0x000fea0003800200 */
.L_x_4121:
        /* <DEDUP_REMOVED lines=23> */
.L_x_4128:
        /* <DEDUP_REMOVED lines=13> */
.L_x_4130:
[----:B------:R-:W-:Y:S05]  /*31680*/  BSYNC.RECONVERGENT B2 ;  /* 0x0000000000027941 */ /* 0x000fea0003800200 */
.L_x_4129:
        /* <DEDUP_REMOVED lines=61> */
.L_x_4127:
[----:B------:R-:W-:Y:S05]  /*31a60*/  BSYNC.RECONVERGENT B1 ;  /* 0x0000000000017941 */ /* 0x000fea0003800200 */
.L_x_4126:
        /* <DEDUP_REMOVED lines=23> */
.L_x_4133:
        /* <DEDUP_REMOVED lines=13> */
.L_x_4135:
[----:B------:R-:W-:Y:S05]  /*31cb0*/  BSYNC.RECONVERGENT B2 ;  /* 0x0000000000027941 */ /* 0x000fea0003800200 */
.L_x_4134:
        /* <DEDUP_REMOVED lines=61> */
.L_x_4132:
[----:B------:R-:W-:Y:S05]  /*32090*/  BSYNC.RECONVERGENT B1 ;  /* 0x0000000000017941 */ /* 0x000fea0003800200 */
.L_x_4131:
        /* <DEDUP_REMOVED lines=14> */
.L_x_4095:
        /* <DEDUP_REMOVED lines=43> */
.L_x_4136:
[----:B0-----:R-:W-:Y:S01]  /*32430*/  IMAD.MOV.U32 R184, RZ, RZ, R146 ;  /* 0x000000ffffb87224 */ /* 0x001fe200078e0092 */
[----:B------:R-:W-:-:S07]  /*32440*/  IADD3 R144, PT, PT, R144, 0x20, RZ ;  /* 0x0000002090907810 */ /* 0x000fce0007ffe0ff */
.L_x_4013:
[----:B------:R-:W-:Y:S05]  /*32450*/  BSYNC.RECONVERGENT B0 ;  /* 0x0000000000007941 */ /* 0x000fea0003800200 */
.L_x_4012:
        /* <DEDUP_REMOVED lines=35> */
.L_x_4142:
        /* <DEDUP_REMOVED lines=13> */
.L_x_4144:
[----:B------:R-:W-:Y:S05]  /*32760*/  BSYNC.RECONVERGENT B2 ;  /* 0x0000000000027941 */ /* 0x000fea0003800200 */
.L_x_4143:
        /* <DEDUP_REMOVED lines=60> */
[----:B------:R-:W-:-:S07]  /*32b30*/  HFMA2 R6, -RZ, RZ, 0, 0 ;  /* 0x00000000ff067431 */ /* 0x000fce00000001ff */
.L_x_4141:
[----:B------:R-:W-:Y:S05]  /*32b40*/  BSYNC.RECONVERGENT B1 ;  /* 0x0000000000017941 */ /* 0x000fea0003800200 */
.L_x_4140:
[----:B------:R-:W1:Y:S01]  /*32b50*/  LDC R191, c[0x0][0x408] ;  /* 0x00010200ffbf7b82 */ /* 0x000e620000000800 */
[----:B------:R-:W-:Y:S01]  /*32b60*/  I2FP.F32.U32 R3, R3 ;  /* 0x0000000300037245 */ /* 0x000fe20000201000 */
[----:B------:R-:W-:Y:S01]  /*32b70*/  IMAD.MOV.U32 R180, RZ, RZ, 0x2f800000 ;  /* 0x2f800000ffb47424 */ /* 0x000fe200078e00ff */
[----:B------:R-:W-:Y:S01]  /*32b80*/  LOP3.LUT R18, R18, 0xffffffef, RZ, 0xc0, !PT ;  /* 0xffffffef12127812 */ /* 0x000fe200078ec0ff */
[----:B-----5:R-:W-:Y:S01]  /*32b90*/  HADD2.F32 R4, -RZ, R140.H0_H0 ;  /* 0x2000008cff047230 */ /* 0x020fe20000004100 */
[----:B------:R-:W-:Y:S01]  /*32ba0*/  BSSY.RECONVERGENT B1, `(.L_x_4145) ;  /* 0x000005f000017945 */ /* 0x000fe20003800200 */
[----:B------:R-:W-:Y:S01]  /*32bb0*/  FFMA.FTZ R3, R3, R180, 1.1641532182693481445e-10 ;  /* 0x2f00000003037423 */ /* 0x000fe200000100b4 */
[----:B------:R-:W-:Y:S01]  /*32bc0*/  MOV R7, 0x2 ;  /* 0x0000000200077802 */ /* 0x000fe20000000f00 */
[----:B------:R-:W2:Y:S01]  /*32bd0*/  LDC R190, c[0x0][0x404] ;  /* 0x00010100ffbe7b82 */ /* 0x000ea20000000800 */
[----:B------:R-:W-:Y:S02]  /*32be0*/  IMAD.MOV.U32 R5, RZ, RZ, R12 ;  /* 0x000000ffff057224 */ /* 0x000fe400078e000c */
[----:B-1----:R-:W-:Y:S01]  /*32bf0*/  FMUL.FTZ R4, R4, R191 ;  /* 0x000000bf04047220 */ /* 0x002fe20000410000 */
[----:B--2---:R-:W-:-:S04]  /*32c00*/  FSETP.GTU.FTZ.AND P2, PT, R3, R190, PT ;  /* 0x000000be0300720b */ /* 0x004fc80003f5c000 */
        /* <DEDUP_REMOVED lines=13> */
.L_x_4147:
        /* <DEDUP_REMOVED lines=13> */
.L_x_4149:
[----:B------:R-:W-:Y:S05]  /*32db0*/  BSYNC.RECONVERGENT B2 ;  /* 0x0000000000027941 */ /* 0x000fea0003800200 */
.L_x_4148:
        /* <DEDUP_REMOVED lines=59> */
[----:B------:R-:W-:Y:S02]  /*33170*/  HFMA2 R7, -RZ, RZ, 0, 0 ;  /* 0x00000000ff077431 */ /* 0x000fe400000001ff */
[----:B------:R-:W-:-:S07]  /*33180*/  IMAD.MOV.U32 R2, RZ, RZ, R8 ;  /* 0x000000ffff027224 */ /* 0x000fce00078e0008 */
.L_x_4146:
[----:B------:R-:W-:Y:S05]  /*33190*/  BSYNC.RECONVERGENT B1 ;  /* 0x0000000000017941 */ /* 0x000fea0003800200 */
.L_x_4145:
        /* <DEDUP_REMOVED lines=11> */
[----:B------:R-:W-:-:S03]  /*33250*/  MOV R4, 0x2 ;  /* 0x0000000200047802 */ /* 0x000fc60000000f00 */
        /* <DEDUP_REMOVED lines=13> */
.L_x_4152:
        /* <DEDUP_REMOVED lines=13> */
.L_x_4154:
[----:B------:R-:W-:Y:S05]  /*33400*/  BSYNC.RECONVERGENT B2 ;  /* 0x0000000000027941 */ /* 0x000fea0003800200 */
.L_x_4153:
[----:B------:R-:W-:Y:S01]  /*33410*/  IMAD.WIDE.U32 R14, R17, -0x326172a9, RZ ;  /* 0xcd9e8d57110e7825 */ /* 0x000fe200078e00ff */
[----:B------:R-:W-:Y:S02]  /*33420*/  LOP3.LUT R4, R11, R7, R183, 0x96, !PT ;  /* 0x000000070b047212 */ /* 0x000fe400078e96b7 */
[----:B------:R-:W-:Y:S01]  /*33430*/  IADD3 R7, PT, PT, R183, -0x4498517b, RZ ;  /* 0xbb67ae85b7077810 */ /* 0x000fe20007ffe0ff */
[----:B------:R-:W-:Y:S01]  /*33440*/  VIADD R3, R182, 0x9e3779b9 ;  /* 0x9e3779b9b6037836 */ /* 0x000fe20000000000 */
[----:B0-----:R-:W-:Y:S01]  /*33450*/  LOP3.LUT R146, R13, R15, R182, 0x96, !PT ;  /* 0x0000000f0d927212 */ /* 0x001fe200078e96b6 */
        /* <DEDUP_REMOVED lines=43> */
[C---:B------:R-:W-:Y:S02]  /*33710*/  IADD3 R3, PT, PT, R182.reuse, -0xe443238, RZ ;  /* 0xf1bbcdc8b6037810 */ /* 0x040fe40007ffe0ff */
        /* <DEDUP_REMOVED lines=12> */
.L_x_4151:
[----:B------:R-:W-:Y:S05]  /*337e0*/  BSYNC.RECONVERGENT B1 ;  /* 0x0000000000017941 */ /* 0x000fea0003800200 */
.L_x_4150:
[----:B------:R-:W-:Y:S01]  /*337f0*/  I2FP.F32.U32 R3, R3 ;  /* 0x0000000300037245 */ /* 0x000fe20000201000 */
[----:B------:R-:W-:Y:S01]  /*33800*/  HADD2.F32 R140, -RZ, R140.H1_H1 ;  /* 0x3000008cff8c7230 */ /* 0x000fe20000004100 */
        /* <DEDUP_REMOVED lines=20> */
.L_x_4157:
        /* <DEDUP_REMOVED lines=13> */
.L_x_4159:
[----:B------:R-:W-:Y:S05]  /*33a20*/  BSYNC.RECONVERGENT B2 ;  /* 0x0000000000027941 */ /* 0x000fea0003800200 */
.L_x_4158:
[----:B------:R-:W-:Y:S01]  /*33a30*/  IMAD.WIDE.U32 R14, R17, -0x326172a9, RZ ;  /* 0xcd9e8d57110e7825 */ /* 0x000fe200078e00ff */
[----:B------:R-:W-:Y:S02]  /*33a40*/  LOP3.LUT R4, R11, R7, R183, 0x96, !PT ;  /* 0x000000070b047212 */ /* 0x000fe400078e96b7 */
[----:B------:R-:W-:Y:S02]  /*33a50*/  IADD3 R7, PT, PT, R182, -0x61c88647, RZ ;  /* 0x9e3779b9b6077810 */ /* 0x000fe40007ffe0ff */
[----:B0-----:R-:W-:Y:S01]  /*33a60*/  LOP3.LUT R146, R13, R15, R182, 0x96, !PT ;  /* 0x0000000f0d927212 */ /* 0x001fe200078e96b6 */
        /* <DEDUP_REMOVED lines=52> */
[----:B------:R-:W-:Y:S01]  /*33db0*/  MOV R12, R146 ;  /* 0x00000092000c7202 */ /* 0x000fe20000000f00 */
[----:B------:R-:W-:Y:S01]  /*33dc0*/  IMAD.MOV.U32 R7, RZ, RZ, RZ ;  /* 0x000000ffff077224 */ /* 0x000fe200078e00ff */
[----:B------:R-:W-:Y:S01]  /*33dd0*/  LOP3.LUT R15, R15, R6, R5, 0x96, !PT ;  /* 0x000000060f0f7212 */ /* 0x000fe200078e9605 */
[----:B------:R-:W-:Y:S01]  /*33de0*/  IMAD.MOV.U32 R5, RZ, RZ, R2 ;  /* 0x000000ffff057224 */ /* 0x000fe200078e0002 */
[----:B------:R-:W-:-:S07]  /*33df0*/  MOV R2, R4 ;  /* 0x0000000400027202 */ /* 0x000fce0000000f00 */
.L_x_4156:
[----:B------:R-:W-:Y:S05]  /*33e00*/  BSYNC.RECONVERGENT B1 ;  /* 0x0000000000017941 */ /* 0x000fea0003800200 */
.L_x_4155:
        /* <DEDUP_REMOVED lines=13> */
[----:B------:R-:W-:Y:S01]  /*33ee0*/  IMAD.MOV.U32 R6, RZ, RZ, 0x2 ;  /* 0x00000002ff067424 */ /* 0x000fe200078e00ff */
        /* <DEDUP_REMOVED lines=11> */
.L_x_4162:
        /* <DEDUP_REMOVED lines=13> */
.L_x_4164:
[----:B------:R-:W-:Y:S05]  /*34070*/  BSYNC.RECONVERGENT B2 ;  /* 0x0000000000027941 */ /* 0x000fea0003800200 */
.L_x_4163:
[----:B0-----:R-:W-:Y:S01]  /*34080*/  IMAD.WIDE.U32 R146, R17, -0x326172a9, RZ ;  /* 0xcd9e8d5711927825 */ /* 0x001fe200078e00ff */
        /* <DEDUP_REMOVED lines=60> */
.L_x_4161:
[----:B------:R-:W-:Y:S05]  /*34450*/  BSYNC.RECONVERGENT B1 ;  /* 0x0000000000017941 */ /* 0x000fea0003800200 */
.L_x_4160:
[----:B------:R-:W-:Y:S01]  /*34460*/  I2FP.F32.U32 R3, R3 ;  /* 0x0000000300037245 */ /* 0x000fe20000201000 */
[----:B------:R-:W-:Y:S01]  /*34470*/  HADD2.F32 R4, -RZ, R141.H0_H0 ;  /* 0x2000008dff047230 */ /* 0x000fe20000004100 */
        /* <DEDUP_REMOVED lines=20> */
.L_x_4167:
        /* <DEDUP_REMOVED lines=13> */
.L_x_4169:
[----:B------:R-:W-:Y:S05]  /*34690*/  BSYNC.RECONVERGENT B2 ;  /* 0x0000000000027941 */ /* 0x000fea0003800200 */
.L_x_4168:
[----:B0-----:R-:W-:Y:S01]  /*346a0*/  IMAD.WIDE.U32 R146, R17, -0x326172a9, RZ ;  /* 0xcd9e8d5711927825 */ /* 0x001fe200078e00ff */
        /* <DEDUP_REMOVED lines=56> */
[----:B------:R-:W-:Y:S01]  /*34a30*/  LOP3.LUT R15, R147, R14, R5, 0x96, !PT ;  /* 0x0000000e930f7212 */ /* 0x000fe200078e9605 */
[----:B------:R-:W-:Y:S01]  /*34a40*/  HFMA2 R14, -RZ, RZ, 0, 0 ;  /* 0x00000000ff0e7431 */ /* 0x000fe200000001ff */
[----:B------:R-:W-:Y:S01]  /*34a50*/  MOV R5, R2 ;  /* 0x0000000200057202 */ /* 0x000fe20000000f00 */
[----:B------:R-:W-:-:S07]  /*34a60*/  IMAD.MOV.U32 R2, RZ, RZ, R4 ;  /* 0x000000ffff027224 */ /* 0x000fce00078e0004 */
.L_x_4166:
[----:B------:R-:W-:Y:S05]  /*34a70*/  BSYNC.RECONVERGENT B1 ;  /* 0x0000000000017941 */ /* 0x000fea0003800200 */
.L_x_4165:
[----:B------:R-:W-:Y:S01]  /*34a80*/  I2FP.F32.U32 R5, R5 ;  /* 0x0000000500057245 */ /* 0x000fe20000201000 */
[----:B------:R-:W-:Y:S01]  /*34a90*/  HADD2.F32 R4, -RZ, R133.H0_H0 ;  /* 0x20000085ff047230 */ /* 0x000fe20000004100 */
[----:B------:R-:W-:Y:S01]  /*34aa0*/  BSSY.RECONVERGENT B1, `(.L_x_4170) ;  /* 0x0000062000017945 */ /* 0x000fe20003800200 */
[----:B------:R-:W-:Y:S01]  /*34ab0*/  @P1 HADD2.F32 R150, -RZ, R137.H0_H0 ;  /* 0x20000089ff961230 */ /* 0x000fe20000004100 */
        /* <DEDUP_REMOVED lines=21> */
.L_x_4172:
[----:B------:R-:W-:Y:S01]  /*34c10*/  IADD3 R19, PT, PT, R19, 0x1, RZ ;  /* 0x0000000113137810 */ /* 0x000fe20007ffe0ff */
[----:B------:R-:W-:Y:S03]  /*34c20*/  BSSY.RECONVERGENT B2, `(.L_x_4173) ;  /* 0x000000c000027945 */ /* 0x000fe60003800200 */
[C---:B------:R-:W-:Y:S01]  /*34c30*/  ISETP.NE.AND P2, PT, R19.reuse, RZ, PT ;  /* 0x000000ff1300720c */ /* 0x040fe20003f45270 */
[----:B0-----:R-:W-:-:S12]  /*34c40*/  IMAD.WIDE.U32 R146, R19, -0x2daee0ad, RZ ;  /* 0xd2511f5313927825 */ /* 0x001fd800078e00ff */
        /* <DEDUP_REMOVED lines=9> */
.L_x_4174:
[----:B------:R-:W-:Y:S05]  /*34ce0*/  BSYNC.RECONVERGENT B2 ;  /* 0x0000000000027941 */ /* 0x000fea0003800200 */
.L_x_4173:
        /* <DEDUP_REMOVED lines=58> */
[----:B------:R-:W-:Y:S01]  /*35090*/  MOV R3, R2 ;  /* 0x0000000200037202 */ /* 0x000fe20000000f00 */
[----:B------:R-:W-:Y:S01]  /*350a0*/  IMAD.MOV.U32 R2, RZ, RZ, R14 ;  /* 0x000000ffff027224 */ /* 0x000fe200078e000e */
[----:B------:R-:W-:-:S07]  /*350b0*/  LOP3.LUT R15, R5, R4, R15, 0x96, !PT ;  /* 0x00000004050f7212 */ /* 0x000fce00078e960f */
.L_x_4171:
[----:B------:R-:W-:Y:S05]  /*350c0*/  BSYNC.RECONVERGENT B1 ;  /* 0x0000000000017941 */ /* 0x000fea0003800200 */
.L_x_4170:
[----:B------:R-:W-:Y:S01]  /*350d0*/  I2FP.F32.U32 R3, R3 ;  /* 0x0000000300037245 */ /* 0x000fe20000201000 */
[----:B------:R-:W-:Y:S01]  /*350e0*/  HADD2.F32 R4, -RZ, R141.H1_H1 ;  /* 0x3000008dff047230 */ /* 0x000fe20000004100 */
[----:B------:R-:W-:Y:S01]  /*350f0*/  LOP3.LUT R18, R18, 0xfffffffd, RZ, 0xc0, !PT ;  /* 0xfffffffd12127812 */ /* 0x000fe200078ec0ff */
[----:B------:R-:W-:Y:S01]  /*35100*/  BSSY.RECONVERGENT B1, `(.L_x_4175) ;  /* 0x000005e000017945 */ /* 0x000fe20003800200 */
[----:B0-----:R-:W-:Y:S02]  /*35110*/  IMAD.MOV.U32 R146, RZ, RZ, 0x2 ;  /* 0x00000002ff927424 */ /* 0x001fe400078e00ff */
        /* <DEDUP_REMOVED lines=17> */
.L_x_4177:
        /* <DEDUP_REMOVED lines=13> */
.L_x_4179:
[----:B------:R-:W-:Y:S05]  /*35300*/  BSYNC.RECONVERGENT B2 ;  /* 0x0000000000027941 */ /* 0x000fea0003800200 */
.L_x_4178:
        /* <DEDUP_REMOVED lines=61> */
.L_x_4176:
[----:B------:R-:W-:Y:S05]  /*356e0*/  BSYNC.RECONVERGENT B1 ;  /* 0x0000000000017941 */ /* 0x000fea0003800200 */
.L_x_4175:
        /* <DEDUP_REMOVED lines=25> */
.L_x_4182:
        /* <DEDUP_REMOVED lines=13> */
.L_x_4184:
[----:B------:R-:W-:Y:S05]  /*35950*/  BSYNC.RECONVERGENT B2 ;  /* 0x0000000000027941 */ /* 0x000fea0003800200 */
.L_x_4183:
        /* <DEDUP_REMOVED lines=61> */
.L_x_4181:
[----:B------:R-:W-:Y:S05]  /*35d30*/  BSYNC.RECONVERGENT B1 ;  /* 0x0000000000017941 */ /* 0x000fea0003800200 */
.L_x_4180:
        /* <DEDUP_REMOVED lines=20> */
.L_x_4187:
        /* <DEDUP_REMOVED lines=13> */
.L_x_4189:
[----:B------:R-:W-:Y:S05]  /*35f50*/  BSYNC.RECONVERGENT B2 ;  /* 0x0000000000027941 */ /* 0x000fea0003800200 */
.L_x_4188:
        /* <DEDUP_REMOVED lines=57> */
[----:B------:R-:W-:Y:S01]  /*362f0*/  MOV R5, R2 ;  /* 0x0000000200057202 */ /* 0x000fe20000000f00 */
[----:B------:R-:W-:Y:S01]  /*36300*/  IMAD.MOV.U32 R12, RZ, RZ, R184 ;  /* 0x000000ffff0c7224 */ /* 0x000fe200078e00b8 */
[----:B------:R-:W-:Y:S01]  /*36310*/  LOP3.LUT R15, R147, R4, R15, 0x96, !PT ;  /* 0x00000004930f7212 */ /* 0x000fe200078e960f */
[----:B------:R-:W-:-:S07]  /*36320*/  IMAD.MOV.U32 R2, RZ, RZ, R14 ;  /* 0x000000ffff027224 */ /* 0x000fce00078e000e */
.L_x_4186:
[----:B------:R-:W-:Y:S05]  /*36330*/  BSYNC.RECONVERGENT B1 ;  /* 0x0000000000017941 */ /* 0x000fea0003800200 */
.L_x_4185:
        /* <DEDUP_REMOVED lines=25> */
.L_x_4192:
        /* <DEDUP_REMOVED lines=13> */
.L_x_4194:
[----:B------:R-:W-:Y:S05]  /*365a0*/  BSYNC.RECONVERGENT B2 ;  /* 0x0000000000027941 */ /* 0x000fea0003800200 */
.L_x_4193:
        /* <DEDUP_REMOVED lines=25> */
[----:B------:R-:W-:Y:S02]  /*36740*/  LOP3.LUT R15, R15, R184, R187, 0x96, !PT ;  /* 0x000000b80f0f7212 */ /* 0x000fe400078e96bb */
[----:B------:R-:W-:Y:S01]  /*36750*/  LOP3.LUT R3, R3, R14, R147, 0x96, !PT ;  /* 0x0000000e03037212 */ /* 0x000fe200078e9693 */
[----:B------:R-:W-:Y:S02]  /*36760*/  VIADD R147, R182, 0x1715609d ;  /* 0x1715609db6937836 */ /* 0x000fe40000000000 */
        /* <DEDUP_REMOVED lines=30> */
[----:B------:R-:W-:Y:S02]  /*36950*/  IMAD.MOV.U32 R2, RZ, RZ, R14 ;  /* 0x000000ffff027224 */ /* 0x000fe400078e000e */
[----:B------:R-:W-:Y:S01]  /*36960*/  HFMA2 R14, -RZ, RZ, 0, 0 ;  /* 0x00000000ff0e7431 */ /* 0x000fe200000001ff */
[----:B------:R-:W-:-:S07]  /*36970*/  LOP3.LUT R15, R147, R146, R15, 0x96, !PT ;  /* 0x00000092930f7212 */ /* 0x000fce00078e960f */
.L_x_4191:
[----:B------:R-:W-:Y:S05]  /*36980*/  BSYNC.RECONVERGENT B1 ;  /* 0x0000000000017941 */ /* 0x000fea0003800200 */
.L_x_4190:
        /* <DEDUP_REMOVED lines=20> */
.L_x_4197:
        /* <DEDUP_REMOVED lines=13> */
.L_x_4199:
[----:B------:R-:W-:Y:S05]  /*36ba0*/  BSYNC.RECONVERGENT B2 ;  /* 0x0000000000027941 */ /* 0x000fea0003800200 */
.L_x_4198:
        /* <DEDUP_REMOVED lines=61> */
.L_x_4196:
[----:B------:R-:W-:Y:S05]  /*36f80*/  BSYNC.RECONVERGENT B1 ;  /* 0x0000000000017941 */ /* 0x000fea0003800200 */
.L_x_4195:
        /* <DEDUP_REMOVED lines=25> */
.L_x_4202:
        /* <DEDUP_REMOVED lines=13> */
.L_x_4204:
[----:B------:R-:W-:Y:S05]  /*371f0*/  BSYNC.RECONVERGENT B2 ;  /* 0x0000000000027941 */ /* 0x000fea0003800200 */
.L_x_4203:
[----:B------:R-:W-:Y:S01]  /*37200*/  IMAD.WIDE.U32 R146, R17, -0x326172a9, RZ ;  /* 0xcd9e8d5711927825 */ /* 0x000fe200078e00ff */
[----:B------:R-:W-:Y:S02]  /*37210*/  LOP3.LUT R14, R11, R187, R183, 0x96, !PT ;  /* 0x000000bb0b0e7212 */ /* 0x000fe400078e96b7 */
        /* <DEDUP_REMOVED lines=59> */
.L_x_4201:
[----:B------:R-:W-:Y:S05]  /*375d0*/  BSYNC.RECONVERGENT B1 ;  /* 0x0000000000017941 */ /* 0x000fea0003800200 */
.L_x_4200:
        /* <DEDUP_REMOVED lines=20> */
.L_x_4207:
        /* <DEDUP_REMOVED lines=13> */
.L_x_4209:
[----:B------:R-:W-:Y:S05]  /*377f0*/  BSYNC.RECONVERGENT B2 ;  /* 0x0000000000027941 */ /* 0x000fea0003800200 */
.L_x_4208:
[----:B------:R-:W-:Y:S01]  /*37800*/  IMAD.WIDE.U32 R146, R17, -0x326172a9, RZ ;  /* 0xcd9e8d5711927825 */ /* 0x000fe200078e00ff */
[----:B------:R-:W-:Y:S02]  /*37810*/  LOP3.LUT R14, R11, R187, R183, 0x96, !PT ;  /* 0x000000bb0b0e7212 */ /* 0x000fe400078e96b7 */
[----:B------:R-:W-:Y:S02]  /*37820*/  IADD3 R187, PT, PT, R183, -0x4498517b, RZ ;  /* 0xbb67ae85b7bb7810 */ /* 0x000fe40007ffe0ff */
[----:B------:R-:W-:Y:S01]  /*37830*/  LOP3.LUT R184, R13, R147, R182, 0x96, !PT ;  /* 0x000000930db87212 */ /* 0x000fe200078e96b6 */
[----:B------:R-:W-:Y:S01]  /*37840*/  IMAD.WIDE.U32 R14, R14, -0x326172a9, RZ ;  /* 0xcd9e8d570e0e7825 */ /* 0x000fe200078e00ff */
[----:B------:R-:W-:-:S03]  /*37850*/  MOV R142, R2 ;  /* 0x00000002008e7202 */ /* 0x000fc60000000f00 */
        /* <DEDUP_REMOVED lines=51> */
[----:B------:R-:W-:Y:S02]  /*37b90*/  VIADD R147, R182, 0x8ff34781 ;  /* 0x8ff34781b6937836 */ /* 0x000fe40000000000 */
[----:B------:R-:W-:Y:S02]  /*37ba0*/  IMAD.MOV.U32 R12, RZ, RZ, R184 ;  /* 0x000000ffff0c7224 */ /* 0x000fe400078e00b8 */
[----:B------:R-:W-:Y:S01]  /*37bb0*/  IMAD.MOV.U32 R2, RZ, RZ, R14 ;  /* 0x000000ffff027224 */ /* 0x000fe200078e000e */
[----:B------:R-:W-:-:S07]  /*37bc0*/  LOP3.LUT R16, R147, R186, R185, 0x96, !PT ;  /* 0x000000ba93107212 */ /* 0x000fce00078e96b9 */
.L_x_4206:
[----:B------:R-:W-:Y:S05]  /*37bd0*/  BSYNC.RECONVERGENT B1 ;  /* 0x0000000000017941 */ /* 0x000fea0003800200 */
.L_x_4205:
        /* <DEDUP_REMOVED lines=26> */
.L_x_4212:
        /* <DEDUP_REMOVED lines=13> */
.L_x_4214:
[----:B------:R-:W-:Y:S05]  /*37e50*/  BSYNC.RECONVERGENT B2 ;  /* 0x0000000000027941 */ /* 0x000fea0003800200 */
.L_x_4213:
        /* <DEDUP_REMOVED lines=57> */
[----:B------:R-:W-:Y:S02]  /*381f0*/  IMAD.MOV.U32 R12, RZ, RZ, R184 ;  /* 0x000000ffff0c7224 */ /* 0x000fe400078e00b8 */
[----:B------:R-:W-:Y:S01]  /*38200*/  HFMA2 R184, -RZ, RZ, 0, 0 ;  /* 0x00000000ffb87431 */ /* 0x000fe200000001ff */
[----:B------:R-:W-:Y:S01]  /*38210*/  LOP3.LUT R15, R187, R146, R15, 0x96, !PT ;  /* 0x00000092bb0f7212 */ /* 0x000fe200078e960f */
[----:B------:R-:W-:-:S07]  /*38220*/  IMAD.MOV.U32 R2, RZ, RZ, R14 ;  /* 0x000000ffff027224 */ /* 0x000fce00078e000e */
.L_x_4211:
[----:B------:R-:W-:Y:S05]  /*38230*/  BSYNC.RECONVERGENT B1 ;  /* 0x0000000000017941 */ /* 0x000fea0003800200 */
.L_x_4210:
        /* <DEDUP_REMOVED lines=20> */
.L_x_4217:
        /* <DEDUP_REMOVED lines=15> */
.L_x_4219:
[----:B------:R-:W-:Y:S05]  /*38470*/  BSYNC.RECONVERGENT B2 ;  /* 0x0000000000027941 */ /* 0x000fea0003800200 */
.L_x_4218:
        /* <DEDUP_REMOVED lines=61> */
.L_x_4216:
[----:B------:R-:W-:Y:S05]  /*38850*/  BSYNC.RECONVERGENT B1 ;  /* 0x0000000000017941 */ /* 0x000fea0003800200 */
.L_x_4215:
[----:B------:R-:W-:Y:S01]  /*38860*/  I2FP.F32.U32 R143, R143 ;  /* 0x0000008f008f7245 */ /* 0x000fe20000201000 */
[----:B------:R-:W-:Y:S01]  /*38870*/  HADD2.F32 R142, -RZ, R135.H1_H1 ;  /* 0x30000087ff8e7230 */ /* 0x000fe20000004100 */
[----:B------:R-:W-:Y:S01]  /*38880*/  PRMT R141, R189, 0x5410, R141 ;  /* 0x00005410bd8d7816 */ /* 0x000fe2000000008d */
[----:B------:R-:W-:Y:S01]  /*38890*/  @P1 HADD2.F32 R147, -RZ, R139.H1_H1 ;  /* 0x3000008bff931230 */ /* 0x000fe20000004100 */
[----:B------:R-:W-:Y:S01]  /*388a0*/  PRMT R140, R145, 0x5410, R140 ;  /* 0x00005410918c7816 */ /* 0x000fe2000000008c */
[----:B------:R-:W-:Y:S01]  /*388b0*/  FFMA.FTZ R143, R143, R180, 1.1641532182693481445e-10 ;  /* 0x2f0000008f8f7423 */ /* 0x000fe200000100b4 */
[----:B------:R-:W-:Y:S01]  /*388c0*/  FMUL.FTZ R142, R142, R191 ;  /* 0x000000bf8e8e7220 */ /* 0x000fe20000410000 */
[----:B------:R-:W-:-:S03]  /*388d0*/  IMAD.MOV.U32 R184, RZ, RZ, R2 ;  /* 0x000000ffffb87224 */ /* 0x000fc600078e0002 */
[----:B------:R-:W-:-:S04]  /*388e0*/  FSETP.GTU.FTZ.AND P6, PT, R143, R190, PT ;  /* 0x000000be8f00720b */ /* 0x000fc80003fdc000 */
[----:B------:R-:W-:Y:S02]  /*388f0*/  FSEL R143, R142, RZ, !P6 ;  /* 0x000000ff8e8f7208 */ /* 0x000fe40007000000 */
[----:B------:R-:W-:-:S03]  /*38900*/  PRMT R142, R192, 0x5410, R193 ;  /* 0x00005410c08e7816 */ /* 0x000fc600000000c1 */
[----:B------:R-:W-:Y:S01]  /*38910*/  FADD.FTZ R186, R186, R143 ;  /* 0x0000008fbaba7221 */ /* 0x000fe20000010000 */
[----:B------:R-:W-:-:S03]  /*38920*/  SEL R143, RZ, 0x1, P6 ;  /* 0x00000001ff8f7807 */ /* 0x000fc60003000000 */
[----:B------:R-:W-:Y:S01]  /*38930*/  @P1 FADD.FTZ R180, R147, R186 ;  /* 0x000000ba93b41221 */ /* 0x000fe20000010000 */
[----:B------:R-:W-:Y:S02]  /*38940*/  @!P1 MOV R180, R186 ;  /* 0x000000ba00b49202 */ /* 0x000fe40000000f00 */
[----:B------:R-:W-:Y:S02]  /*38950*/  PRMT R2, R143, 0x7610, R2 ;  /* 0x000076108f027816 */ /* 0x000fe40000000002 */
[----:B------:R-:W-:-:S04]  /*38960*/  F2FP.F16.F32.PACK_AB R146, RZ, R180 ;  /* 0x000000b4ff92723e */ /* 0x000fc800000000ff */
[----:B------:R-:W-:Y:S01]  /*38970*/  PRMT R143, R188, 0x5410, R146 ;  /* 0x00005410bc8f7816 */ /* 0x000fe20000000092 */
[----:B------:R-:W-:Y:S06]  /*38980*/  BRA `(.L_x_4220) ;  /* 0x0000003000a87947 */ /* 0x000fec0003800000 */
.L_x_4139:
[----:B------:R-:W-:Y:S01]  /*38990*/  ISETP.NE.AND P2, PT, R14, 0x1, PT ;  /* 0x000000010e00780c */ /* 0x000fe20003f45270 */
[----:B------:R-:W-:Y:S01]  /*389a0*/  BSSY.RECONVERGENT B1, `(.L_x_4221) ;  /* 0x0000059000017945 */ /* 0x000fe20003800200 */
[----:B0-----:R-:W-:Y:S02]  /*389b0*/  HFMA2 R146, -RZ, RZ, 0, 1.1920928955078125e-07 ;  /* 0x00000002ff927431 */ /* 0x001fe400000001ff */
        /* <DEDUP_REMOVED lines=13> */
.L_x_4223:
        /* <DEDUP_REMOVED lines=13> */
.L_x_4225:
[----:B------:R-:W-:Y:S05]  /*38b60*/  BSYNC.RECONVERGENT B2 ;  /* 0x0000000000027941 */ /* 0x000fea0003800200 */
.L_x_4224:
        /* <DEDUP_REMOVED lines=59> */
[----:B------:R-:W-:-:S07]  /*38f20*/  HFMA2 R146, -RZ, RZ, 0, 0 ;  /* 0x00000000ff927431 */ /* 0x000fce00000001ff */
.L_x_4222:
[----:B------:R-:W-:Y:S05]  /*38f30*/  BSYNC.RECONVERGENT B1 ;  /* 0x0000000000017941 */ /* 0x000fea0003800200 */
.L_x_4221:
[----:B------:R-:W0:Y:S01]  /*38f40*/  LDC R180, c[0x0][0x408] ;  /* 0x00010200ffb47b82 */ /* 0x000e220000000800 */
[----:B------:R-:W-:Y:S01]  /*38f50*/  I2FP.F32.U32 R14, R26 ;  /* 0x0000001a000e7245 */ /* 0x000fe20000201000 */
[----:B------:R-:W-:Y:S01]  /*38f60*/  IMAD.MOV.U32 R191, RZ, RZ, 0x2f800000 ;  /* 0x2f800000ffbf7424 */ /* 0x000fe200078e00ff */
[----:B------:R-:W-:Y:S01]  /*38f70*/  LOP3.LUT R18, R18, 0xffffffef, RZ, 0xc0, !PT ;  /* 0xffffffef12127812 */ /* 0x000fe200078ec0ff */
[----:B-----5:R-:W-:Y:S01]  /*38f80*/  HADD2.F32 R145, -RZ, R140.H0_H0 ;  /* 0x2000008cff917230 */ /* 0x020fe20000004100 */
[----:B------:R-:W-:Y:S01]  /*38f90*/  BSSY.RECONVERGENT B1, `(.L_x_4226) ;  /* 0x0000062000017945 */ /* 0x000fe20003800200 */
[----:B------:R-:W-:Y:S01]  /*38fa0*/  FFMA.FTZ R14, R14, R191, 1.1641532182693481445e-10 ;  /* 0x2f0000000e0e7423 */ /* 0x000fe200000100bf */
[----:B------:R-:W-:Y:S01]  /*38fb0*/  @P1 HADD2.F32 R147, -RZ, R136.H0_H0 ;  /* 0x20000088ff931230 */ /* 0x000fe20000004100 */
[----:B------:R-:W1:Y:S01]  /*38fc0*/  LDC R189, c[0x0][0x404] ;  /* 0x00010100ffbd7b82 */ /* 0x000e620000000800 */
[----:B------:R-:W-:Y:S01]  /*38fd0*/  MOV R150, 0x2 ;  /* 0x0000000200967802 */ /* 0x000fe20000000f00 */
[----:B0-----:R-:W-:Y:S01]  /*38fe0*/  FMUL.FTZ R145, R145, R180 ;  /* 0x000000b491917220 */ /* 0x001fe20000410000 */
[----:B-1----:R-:W-:Y:S01]  /*38ff0*/  FSETP.GTU.FTZ.AND P2, PT, R14, R189, PT ;  /* 0x000000bd0e00720b */ /* 0x002fe20003f5c000 */
[----:B------:R-:W-:-:S03]  /*39000*/  IMAD.MOV.U32 R14, RZ, RZ, R12 ;  /* 0x000000ffff0e7224 */ /* 0x000fc600078e000c */
        /* <DEDUP_REMOVED lines=15> */
.L_x_4228:
        /* <DEDUP_REMOVED lines=13> */
.L_x_4230:
[----:B------:R-:W-:Y:S05]  /*391d0*/  BSYNC.RECONVERGENT B2 ;  /* 0x0000000000027941 */ /* 0x000fea0003800200 */
.L_x_4229:
        /* <DEDUP_REMOVED lines=61> */
.L_x_4227:
[----:B------:R-:W-:Y:S05]  /*395b0*/  BSYNC.RECONVERGENT B1 ;  /* 0x0000000000017941 */ /* 0x000fea0003800200 */
.L_x_4226:
[----:B------:R-:W-:Y:S01]  /*395c0*/  I2FP.F32.U32 R14, R14 ;  /* 0x0000000e000e7245 */ /* 0x000fe20000201000 */
[----:B------:R-:W-:Y:S01]  /*395d0*/  HADD2.F32 R147, -RZ, R140.H1_H1 ;  /* 0x3000008cff937230 */ /* 0x000fe20000004100 */
[----:B------:R-:W-:Y:S01]  /*395e0*/  LOP3.LUT R18, R18, 0xfffffff7, RZ, 0xc0, !PT ;  /* 0xfffffff712127812 */ /* 0x000fe200078ec0ff */
[----:B------:R-:W-:Y:S01]  /*395f0*/  @P1 HADD2.F32 R140, -RZ, R136.H1_H1 ;  /* 0x30000088ff8c1230 */ /* 0x000fe20000004100 */
[----:B------:R-:W-:Y:S01]  /*39600*/  BSSY.RECONVERGENT B1, `(.L_x_4231) ;  /* 0x0000060000017945 */ /* 0x000fe20003800200 */
[----:B------:R-:W-:Y:S01]  /*39610*/  FFMA.FTZ R14, R14, R191, 1.1641532182693481445e-10 ;  /* 0x2f0000000e0e7423 */ /* 0x000fe200000100bf */
[----:B------:R-:W-:Y:S01]  /*39620*/  FMUL.FTZ R147, R147, R180 ;  /* 0x000000b493937220 */ /* 0x000fe20000410000 */
[----:B------:R-:W-:Y:S01]  /*39630*/  IMAD.MOV.U32 R162, RZ, RZ, 0x2 ;  /* 0x00000002ffa27424 */ /* 0x000fe200078e00ff */
[----:B------:R-:W-:Y:S02]  /*39640*/  MOV R146, R12 ;  /* 0x0000000c00927202 */ /* 0x000fe40000000f00 */
        /* <DEDUP_REMOVED lines=16> */
.L_x_4233:
        /* <DEDUP_REMOVED lines=13> */
.L_x_4235:
[----:B------:R-:W-:Y:S05]  /*39820*/  BSYNC.RECONVERGENT B2 ;  /* 0x0000000000027941 */ /* 0x000fea0003800200 */
.L_x_4234:
        /* <DEDUP_REMOVED lines=61> */
.L_x_4232:
[----:B------:R-:W-:Y:S05]  /*39c00*/  BSYNC.RECONVERGENT B1 ;  /* 0x0000000000017941 */ /* 0x000fea0003800200 */
.L_x_4231:
[----:B------:R-:W-:Y:S01]  /*39c10*/  I2FP.F32.U32 R14, R146 ;  /* 0x00000092000e7245 */ /* 0x000fe20000201000 */
[----:B------:R-:W-:Y:S01]  /*39c20*/  HADD2.F32 R147, -RZ, R141.H0_H0 ;  /* 0x2000008dff937230 */ /* 0x000fe20000004100 */
[----:B------:R-:W-:Y:S01]  /*39c30*/  LOP3.LUT R18, R18, 0xfffffffb, RZ, 0xc0, !PT ;  /* 0xfffffffb12127812 */ /* 0x000fe200078ec0ff */
        /* <DEDUP_REMOVED lines=22> */
.L_x_4238:
        /* <DEDUP_REMOVED lines=13> */
.L_x_4240:
[----:B------:R-:W-:Y:S05]  /*39e70*/  BSYNC.RECONVERGENT B2 ;  /* 0x0000000000027941 */ /* 0x000fea0003800200 */
.L_x_4239:
        /* <DEDUP_REMOVED lines=61> */
.L_x_4237:
[----:B------:R-:W-:Y:S05]  /*3a250*/  BSYNC.RECONVERGENT B1 ;  /* 0x0000000000017941 */ /* 0x000fea0003800200 */
.L_x_4236:
        /* <DEDUP_REMOVED lines=25> */
.L_x_4243:
        /* <DEDUP_REMOVED lines=13> */
.L_x_4245:
[----:B------:R-:W-:Y:S05]  /*3a4c0*/  BSYNC.RECONVERGENT B2 ;  /* 0x0000000000027941 */ /* 0x000fea0003800200 */
.L_x_4244:
        /* <DEDUP_REMOVED lines=59> */
[----:B------:R-:W-:Y:S01]  /*3a880*/  IMAD.MOV.U32 R146, RZ, RZ, R190 ;  /* 0x000000ffff927224 */ /* 0x000fe200078e00be */
[----:B------:R-:W-:-:S07]  /*3a890*/  MOV R190, R14 ;  /* 0x0000000e00be7202 */ /* 0x000fce0000000f00 */
.L_x_4242:
[----:B------:R-:W-:Y:S05]  /*3a8a0*/  BSYNC.RECONVERGENT B1 ;  /* 0x0000000000017941 */ /* 0x000fea0003800200 */
.L_x_4241:
[----:B------:R-:W-:Y:S01]  /*3a8b0*/  I2FP.F32.U32 R14, R146 ;  /* 0x00000092000e7245 */ /* 0x000fe20000201000 */
[----:B------:R-:W-:Y:S01]  /*3a8c0*/  HADD2.F32 R147, -RZ, R142.H0_H0 ;  /* 0x2000008eff937230 */ /* 0x000fe20000004100 */
[----:B------:R-:W-:Y:S01]  /*3a8d0*/  ISETP.NE.AND P3, PT, R174, 0x1, PT ;  /* 0x00000001ae00780c */ /* 0x000fe20003f65270 */
[----:B------:R-:W-:Y:S01]  /*3a8e0*/  @P1 HADD2.F32 R173, -RZ, R138.H0_H0 ;  /* 0x2000008affad1230 */ /* 0x000fe20000004100 */
        /* <DEDUP_REMOVED lines=19> */
.L_x_4248:
        /* <DEDUP_REMOVED lines=13> */
.L_x_4250:
[----:B------:R-:W-:Y:S05]  /*3aaf0*/  BSYNC.RECONVERGENT B2 ;  /* 0x0000000000027941 */ /* 0x000fea0003800200 */
.L_x_4249:
        /* <DEDUP_REMOVED lines=61> */
.L_x_4247:
[----:B------:R-:W-:Y:S05]  /*3aed0*/  BSYNC.RECONVERGENT B1 ;  /* 0x0000000000017941 */ /* 0x000fea0003800200 */
.L_x_4246:
[----:B------:R-:W-:Y:S01]  /*3aee0*/  I2FP.F32.U32 R14, R146 ;  /* 0x00000092000e7245 */ /* 0x000fe20000201000 */
[----:B------:R-:W-:Y:S01]  /*3aef0*/  HADD2.F32 R147, -RZ, R142.H1_H1 ;  /* 0x3000008eff937230 */ /* 0x000fe20000004100 */
[----:B------:R-:W-:Y:S01]  /*3af00*/  ISETP.NE.AND P4, PT, R184, 0x1, PT ;  /* 0x00000001b800780c */ /* 0x000fe20003f85270 */
        /* <DEDUP_REMOVED lines=20> */
.L_x_4253:
        /* <DEDUP_REMOVED lines=13> */
.L_x_4255:
[----:B------:R-:W-:Y:S05]  /*3b120*/  BSYNC.RECONVERGENT B2 ;  /* 0x0000000000027941 */ /* 0x000fea0003800200 */
.L_x_4254:
        /* <DEDUP_REMOVED lines=61> */
.L_x_4252:
[----:B------:R-:W-:Y:S05]  /*3b500*/  BSYNC.RECONVERGENT B1 ;  /* 0x0000000000017941 */ /* 0x000fea0003800200 */
.L_x_4251:
        /* <DEDUP_REMOVED lines=8> */
[----:B------:R-:W-:Y:S01]  /*3b590*/  FSETP.GTU.FTZ.AND P4, PT, R14, R189, PT ;  /* 0x000000bd0e00720b */ /* 0x000fe20003f9c000 */
[----:B------:R-:W-:-:S03]  /*3b5a0*/  HFMA2 R14, -RZ, RZ, 0, 1.1920928955078125e-07 ;  /* 0x00000002ff0e7431 */ /* 0x000fc600000001ff */
        /* <DEDUP_REMOVED lines=13> */
.L_x_4258:
        /* <DEDUP_REMOVED lines=13> */
.L_x_4260:
[----:B------:R-:W-:Y:S05]  /*3b750*/  BSYNC.RECONVERGENT B2 ;  /* 0x0000000000027941 */ /* 0x000fea0003800200 */
.L_x_4259:
        /* <DEDUP_REMOVED lines=57> */
[----:B------:R-:W-:Y:S02]  /*3baf0*/  IMAD.MOV.U32 R190, RZ, RZ, R14 ;  /* 0x000000ffffbe7224 */ /* 0x000fe400078e000e */
[----:B------:R-:W-:Y:S02]  /*3bb00*/  HFMA2 R14, -RZ, RZ, 0, 0 ;  /* 0x00000000ff0e7431 */ /* 0x000fe400000001ff */
[----:B------:R-:W-:Y:S01]  /*3bb10*/  IMAD.MOV.U32 R12, RZ, RZ, R184 ;  /* 0x000000ffff0c7224 */ /* 0x000fe200078e00b8 */
[----:B------:R-:W-:-:S07]  /*3bb20*/  LOP3.LUT R16, R147, R186, R185, 0x96, !PT ;  /* 0x000000ba93107212 */ /* 0x000fce00078e96b9 */
.L_x_4257:
[----:B------:R-:W-:Y:S05]  /*3bb30*/  BSYNC.RECONVERGENT B1 ;  /* 0x0000000000017941 */ /* 0x000fea0003800200 */
.L_x_4256:
[----:B------:R-:W-:Y:S01]  /*3bb40*/  I2FP.F32.U32 R146, R146 ;  /* 0x0000009200927245 */ /* 0x000fe20000201000 */
[----:B------:R-:W-:Y:S01]  /*3bb50*/  HADD2.F32 R143, -RZ, R143.H1_H1 ;  /* 0x3000008fff8f7230 */ /* 0x000fe20000004100 */
[----:B------:R-:W-:Y:S01]  /*3bb60*/  PRMT R142, R192, 0x5410, R142 ;  /* 0x00005410c08e7816 */ /* 0x000fe2000000008e */
[----:B------:R-:W-:Y:S01]  /*3bb70*/  @P1 HADD2.F32 R147, -RZ, R139.H1_H1 ;  /* 0x3000008bff931230 */ /* 0x000fe20000004100 */
[----:B------:R-:W-:Y:S01]  /*3bb80*/  PRMT R141, R188, 0x5410, R141 ;  /* 0x00005410bc8d7816 */ /* 0x000fe2000000008d */
[----:B------:R-:W-:Y:S01]  /*3bb90*/  FFMA.FTZ R146, R146, R191, 1.1641532182693481445e-10 ;  /* 0x2f00000092927423 */ /* 0x000fe200000100bf */
[----:B------:R-:W-:Y:S01]  /*3bba0*/  FMUL.FTZ R143, R143, R180 ;  /* 0x000000b48f8f7220 */ /* 0x000fe20000410000 */
[----:B------:R-:W-:Y:S01]  /*3bbb0*/  IMAD.MOV.U32 R184, RZ, RZ, R190 ;  /* 0x000000ffffb87224 */ /* 0x000fe200078e00be */
[----:B------:R-:W-:Y:S02]  /*3bbc0*/  PRMT R140, R145, 0x5410, R140 ;  /* 0x00005410918c7816 */ /* 0x000fe4000000008c */
[----:B------:R-:W-:-:S04]  /*3bbd0*/  FSETP.GTU.FTZ.AND P5, PT, R146, R189, PT ;  /* 0x000000bd9200720b */ /* 0x000fc80003fbc000 */
[----:B------:R-:W-:Y:S02]  /*3bbe0*/  FSEL R180, R143, RZ, !P5 ;  /* 0x000000ff8fb47208 */ /* 0x000fe40006800000 */
[----:B------:R-:W-:-:S03]  /*3bbf0*/  PLOP3.LUT P5, PT, P5, PT, PT, 0x8, 0x80 ;  /* 0x000000000080781c */ /* 0x000fc60002fae170 */
[----:B------:R-:W-:-:S05]  /*3bc00*/  @P1 FADD.FTZ R180, R147, R180 ;  /* 0x000000b493b41221 */ /* 0x000fca0000010000 */
[----:B------:R-:W-:-:S04]  /*3bc10*/  F2FP.F16.F32.PACK_AB R143, RZ, R180 ;  /* 0x000000b4ff8f723e */ /* 0x000fc800000000ff */
[----:B------:R-:W-:-:S07]  /*3bc20*/  PRMT R143, R193, 0x5410, R143 ;  /* 0x00005410c18f7816 */ /* 0x000fce000000008f */
.L_x_4220:
        /* <DEDUP_REMOVED lines=43> */
.L_x_4138:
[----:B------:R-:W-:Y:S05]  /*3bee0*/  BSYNC.RECONVERGENT B0 ;  /* 0x0000000000007941 */ /* 0x000fea0003800200 */
.L_x_4137:
        /* <DEDUP_REMOVED lines=179> */
.L_x_4286:
        /* <DEDUP_REMOVED lines=18> */
[----:B------:R-:W-:Y:S02]  /*3cb40*/  HADD2.F32 R147, -RZ, R39.H1_H1 ;  /* 0x30000027ff937230 */ /* 0x000fe40000004100 */
[--C-:B-1----:R-:W-:Y:S01]  /*3cb50*/  FADD.FTZ R140, R166, -R191.reuse ;  /* 0x800000bfa68c7221 */ /* 0x102fe20000010000 */
        /* <DEDUP_REMOVED lines=8> */
[----:B0-----:R-:W-:Y:S01]  /*3cbe0*/  FMUL.FTZ R146, R185, R144 ;  /* 0x00000090b9927220 */ /* 0x001fe20000410000 */
        /* <DEDUP_REMOVED lines=61> */
[----:B------:R-:W-:Y:S01]  /*3cfc0*/  F2FP.F16.F32.PACK_AB R146, R205, R200 ;  /* 0x000000c8cd92723e */ /* 0x000fe200000000ff */
[----:B------:R2:W-:Y:S01]  /*3cfd0*/  STG.E.128 desc[UR6][R188.64], R140 ;  /* 0x0000008cbc007986 */ /* 0x0005e2000c101d06 */
[----:B------:R-:W-:Y:S01]  /*3cfe0*/  F2FP.F16.F32.PACK_AB R145, R199, R196 ;  /* 0x000000c4c791723e */ /* 0x000fe200000000ff */
[----:B------:R-:W-:Y:S01]  /*3cff0*/  VIADD R181, R181, 0x20 ;  /* 0x00000020b5b57836 */ /* 0x000fe20000000000 */
[----:B------:R-:W-:-:S05]  /*3d000*/  F2FP.F16.F32.PACK_AB R144, R195, R190 ;  /* 0x000000bec390723e */ /* 0x000fca00000000ff */
[----:B------:R2:W-:Y:S02]  /*3d010*/  STG.E.128 desc[UR6][R186.64], R144 ;  /* 0x00000090ba007986 */ /* 0x0005e4000c101d06 */
.L_x_4263:
[----:B------:R-:W-:Y:S05]  /*3d020*/  BSYNC.RECONVERGENT B0 ;  /* 0x0000000000007941 */ /* 0x000fea0003800200 */
.L_x_4262:
[----:B------:R-:W-:Y:S01]  /*3d030*/  LOP3.LUT P0, RZ, R18, 0x400, RZ, 0xc0, !PT ;  /* 0x0000040012ff7812 */ /* 0x000fe2000780c0ff */
[----:B------:R-:W-:-:S12]  /*3d040*/  BSSY.RECONVERGENT B0, `(.L_x_4264) ;  /* 0x0000051000007945 */ /* 0x000fd80003800200 */
[----:B------:R-:W-:Y:S05]  /*3d050*/  @!P0 BRA `(.L_x_4265) ;  /* 0x00000004003c8947 */ /* 0x000fea0003800000 */
[--C-:B--2---:R-:W-:Y:S01]  /*3d060*/  FADD.FTZ R144, R176, -R191.reuse ;  /* 0x800000bfb0907221 */ /* 0x104fe20000010000 */
        /* <DEDUP_REMOVED lines=74> */
[----:B------:R-:W-:Y:S02]  /*3d510*/  F2FP.F16.F32.PACK_AB R145, R199, R196 ;  /* 0x000000c4c791723e */ /* 0x000fe400000000ff */
[----:B------:R-:W-:Y:S02]  /*3d520*/  F2FP.F16.F32.PACK_AB R144, R195, R190 ;  /* 0x000000bec390723e */ /* 0x000fe400000000ff */
[----:B------:R-:W-:-:S03]  /*3d530*/  IADD3 R181, PT, PT, R181, 0x20, RZ ;  /* 0x00000020b5b57810 */ /* 0x000fc60007ffe0ff */
[----:B------:R3:W-:Y:S04]  /*3d540*/  STG.E.128 desc[UR6][R186.64], R144 ;  /* 0x00000090ba007986 */ /* 0x0007e8000c101d06 */
.L_x_4265:
[----:B------:R-:W-:Y:S05]  /*3d550*/  BSYNC.RECONVERGENT B0 ;  /* 0x0000000000007941 */ /* 0x000fea0003800200 */
.L_x_4264:
[----:B------:R-:W-:Y:S01]  /*3d560*/  LOP3.LUT P0, RZ, R18, 0x100, RZ, 0xc0, !PT ;  /* 0x0000010012ff7812 */ /* 0x000fe2000780c0ff */
[----:B------:R-:W-:-:S12]  /*3d570*/  BSSY.RECONVERGENT B0, `(.L_x_4266) ;  /* 0x0000051000007945 */ /* 0x000fd80003800200 */
[----:B------:R-:W-:Y:S05]  /*3d580*/  @!P0 BRA `(.L_x_4267) ;  /* 0x00000004003c8947 */ /* 0x000fea0003800000 */
[--C-:B--23--:R-:W-:Y:S01]  /*3d590*/  FADD.FTZ R144, R177, -R191.reuse ;  /* 0x800000bfb1907221 */ /* 0x10cfe20000010000 */
        /* <DEDUP_REMOVED lines=78> */
.L_x_4267:
[----:B------:R-:W-:Y:S05]  /*3da80*/  BSYNC.RECONVERGENT B0 ;  /* 0x0000000000007941 */ /* 0x000fea0003800200 */
.L_x_4266:
[----:B------:R-:W-:Y:S01]  /*3da90*/  LOP3.LUT P0, RZ, R18, 0x80, RZ, 0xc0, !PT ;  /* 0x0000008012ff7812 */ /* 0x000fe2000780c0ff */
[----:B------:R-:W-:-:S12]  /*3daa0*/  BSSY.RECONVERGENT B0, `(.L_x_4268) ;  /* 0x0000051000007945 */ /* 0x000fd80003800200 */
[----:B------:R-:W-:Y:S05]  /*3dab0*/  @!P0 BRA `(.L_x_4269) ;  /* 0x00000004003c8947 */ /* 0x000fea0003800000 */
[--C-:B--234-:R-:W-:Y:S01]  /*3dac0*/  FADD.FTZ R144, R178, -R191.reuse ;  /* 0x800000bfb2907221 */ /* 0x11cfe20000010000 */
        /* <DEDUP_REMOVED lines=78> */
.L_x_4269:
[----:B------:R-:W-:Y:S05]  /*3dfb0*/  BSYNC.RECONVERGENT B0 ;  /* 0x0000000000007941 */ /* 0x000fea0003800200 */
.L_x_4268:
[----:B------:R-:W-:Y:S01]  /*3dfc0*/  LOP3.LUT P0, RZ, R18, 0x40, RZ, 0xc0, !PT ;  /* 0x0000004012ff7812 */ /* 0x000fe2000780c0ff */
[----:B------:R-:W-:-:S12]  /*3dfd0*/  BSSY.RECONVERGENT B0, `(.L_x_4270) ;  /* 0x0000051000007945 */ /* 0x000fd80003800200 */
[----:B------:R-:W-:Y:S05]  /*3dfe0*/  @!P0 BRA `(.L_x_4271) ;  /* 0x00000004003c8947 */ /* 0x000fea0003800000 */
[--C-:B0-234-:R-:W-:Y:S01]  /*3dff0*/  FADD.FTZ R144, R179, -R191.reuse ;  /* 0x800000bfb3907221 */ /* 0x11dfe20000010000 */
        /* <DEDUP_REMOVED lines=78> */
.L_x_4271:
[----:B------:R-:W-:Y:S05]  /*3e4e0*/  BSYNC.RECONVERGENT B0 ;  /* 0x0000000000007941 */ /* 0x000fea0003800200 */
.L_x_4270:
[----:B------:R-:W-:Y:S01]  /*3e4f0*/  LOP3.LUT P0, RZ, R18, 0x20, RZ, 0xc0, !PT ;  /* 0x0000002012ff7812 */ /* 0x000fe2000780c0ff */
[----:B------:R-:W-:-:S12]  /*3e500*/  BSSY.RECONVERGENT B0, `(.L_x_4272) ;  /* 0x0000050000007945 */ /* 0x000fd80003800200 */
[----:B------:R-:W-:Y:S05]  /*3e510*/  @!P0 BRA `(.L_x_4273) ;  /* 0x0000000400388947 */ /* 0x000fea0003800000 */
[--C-:B01234-:R-:W-:Y:S01]  /*3e520*/  FADD.FTZ R140, R26, -R191.reuse ;  /* 0x800000bf1a8c7221 */ /* 0x11ffe20000010000 */
[----:B------:R-:W-:Y:S02]  /*3e530*/  HADD2.F32 R141, -RZ, R120.H0_H0 ;  /* 0x20000078ff8d7230 */ /* 0x000fe40000004100 */
[--C-:B------:R-:W-:Y:S01]  /*3e540*/  FADD.FTZ R142, R149, -R191.reuse ;  /* 0x800000bf958e7221 */ /* 0x100fe20000010000 */
[----:B------:R-:W-:Y:S02]  /*3e550*/  HADD2.F32 R143, -RZ, R124.H0_H0 ;  /* 0x2000007cff8f7230 */ /* 0x000fe40000004100 */
[----:B------:R-:W-:Y:S01]  /*3e560*/  FMUL.FTZ R140, R185, R140 ;  /* 0x0000008cb98c7220 */ /* 0x000fe20000410000 */
[--C-:B------:R-:W-:Y:S01]  /*3e570*/  FADD.FTZ R144, R150, -R191.reuse ;  /* 0x800000bf96907221 */ /* 0x100fe20000010000 */
[--C-:B------:R-:W-:Y:S01]  /*3e580*/  FADD.FTZ R146, R161, -R191.reuse ;  /* 0x800000bfa1927221 */ /* 0x100fe20000010000 */
[--C-:B------:R-:W-:Y:S01]  /*3e590*/  FADD.FTZ R188, R162, -R191.reuse ;  /* 0x800000bfa2bc7221 */ /* 0x100fe20000010000 */
[--C-:B------:R-:W-:Y:S01]  /*3e5a0*/  FADD.FTZ R194, R173, -R191.reuse ;  /* 0x800000bfadc27221 */ /* 0x100fe20000010000 */
[--C-:B------:R-:W-:Y:S01]  /*3e5b0*/  FADD.FTZ R198, R174, -R191.reuse ;  /* 0x800000bfaec67221 */ /* 0x100fe20000010000 */
[----:B------:R-:W-:Y:S01]  /*3e5c0*/  FADD.FTZ R200, R180, -R191 ;  /* 0x800000bfb4c87221 */ /* 0x000fe20000010000 */
[----:B------:R-:W-:Y:S01]  /*3e5d0*/  FFMA.FTZ R143, R140, R141, R143 ;  /* 0x0000008d8c8f7223 */ /* 0x000fe2000001008f */
[C---:B------:R-:W-:Y:S01]  /*3e5e0*/  FMUL.FTZ R142, R185.reuse, R142 ;  /* 0x0000008eb98e7220 */ /* 0x040fe20000410000 */
[C---:B------:R-:W-:Y:S01]  /*3e5f0*/  FMUL.FTZ R186, R185.reuse, R144 ;  /* 0x00000090b9ba7220 */ /* 0x040fe20000410000 */
[C---:B------:R-:W-:Y:S01]  /*3e600*/  FMUL.FTZ R190, R185.reuse, R146 ;  /* 0x00000092b9be7220 */ /* 0x040fe20000410000 */
[C---:B------:R-:W-:Y:S01]  /*3e610*/  FMUL.FTZ R192, R185.reuse, R188 ;  /* 0x000000bcb9c07220 */ /* 0x040fe20000410000 */
[C---:B------:R-:W-:Y:S01]  /*3e620*/  FMUL.FTZ R196, R185.reuse, R194 ;  /* 0x000000c2b9c47220 */ /* 0x040fe20000410000 */
[C---:B------:R-:W-:Y:S01]  /*3e630*/  FMUL.FTZ R198, R185.reuse, R198 ;  /* 0x000000c6b9c67220 */ /* 0x040fe20000410000 */
[----:B------:R-:W-:Y:S01]  /*3e640*/  FMUL.FTZ R200, R185, R200 ;  /* 0x000000c8b9c87220 */ /* 0x000fe20000410000 */
[----:B------:R-:W-:-:S02]  /*3e650*/  HADD2.F32 R141, -RZ, R116.H0_H0 ;  /* 0x20000074ff8d7230 */ /* 0x000fc40000004100 */
[----:B------:R-:W-:Y:S02]  /*3e660*/  HADD2.F32 R145, -RZ, R128.H0_H0 ;  /* 0x20000080ff917230 */ /* 0x000fe40000004100 */
[----:B------:R-:W-:Y:S02]  /*3e670*/  HADD2.F32 R147, -RZ, R120.H1_H1 ;  /* 0x30000078ff937230 */ /* 0x000fe40000004100 */
[----:B------:R-:W-:Y:S02]  /*3e680*/  HADD2.F32 R185, -RZ, R124.H1_H1 ;  /* 0x3000007cffb97230 */ /* 0x000fe40000004100 */
[----:B------:R-:W-:Y:S01]  /*3e690*/  FFMA.FTZ R144, R140, R141, R145 ;  /* 0x0000008d8c907223 */ /* 0x000fe20000010091 */
[----:B------:R-:W-:Y:S02]  /*3e6a0*/  HADD2.F32 R187, -RZ, R116.H1_H1 ;  /* 0x30000074ffbb7230 */ /* 0x000fe40000004100 */
[----:B------:R-:W-:Y:S02]  /*3e6b0*/  HADD2.F32 R146, -RZ, R128.H1_H1 ;  /* 0x30000080ff927230 */ /* 0x000fe40000004100 */
[----:B------:R-:W-:Y:S01]  /*3e6c0*/  FFMA.FTZ R140, R142, R147, R185 ;  /* 0x000000938e8c7223 */ /* 0x000fe200000100b9 */
[----:B------:R-:W-:-:S02]  /*3e6d0*/  HADD2.F32 R189, -RZ, R121.H0_H0 ;  /* 0x20000079ffbd7230 */ /* 0x000fc40000004100 */
        /* <DEDUP_REMOVED lines=11> */
[----:B------:R-:W0:Y:S01]  /*3e790*/  LDC.64 R186, c[0x0][0x428] ;  /* 0x00010a00ffba7b82 */ /* 0x000e220000000a00 */
[----:B------:R-:W-:Y:S02]  /*3e7a0*/  HADD2.F32 R142, -RZ, R129.H1_H1 ;  /* 0x30000081ff8e7230 */ /* 0x000fe40000004100 */
[C---:B------:R-:W-:Y:S01]  /*3e7b0*/  FFMA.FTZ R146, R190.reuse, R147, R191 ;  /* 0x00000093be927223 */ /* 0x040fe200000100bf */
[----:B------:R-:W-:Y:S02]  /*3e7c0*/  HADD2.F32 R195, -RZ, R122.H0_H0 ;  /* 0x2000007affc37230 */ /* 0x000fe40000004100 */
[----:B------:R-:W-:Y:S02]  /*3e7d0*/  HADD2.F32 R197, -RZ, R126.H0_H0 ;  /* 0x2000007effc57230 */ /* 0x000fe40000004100 */
[----:B------:R-:W-:Y:S01]  /*3e7e0*/  FFMA.FTZ R190, R190, R193, R142 ;  /* 0x000000c1bebe7223 */ /* 0x000fe2000001008e */
[----:B------:R-:W-:Y:S01]  /*3e7f0*/  HADD2.F32 R199, -RZ, R118.H0_H0 ;  /* 0x20000076ffc77230 */ /* 0x000fe20000004100 */
[----:B------:R-:W1:Y:S01]  /*3e800*/  LDC.64 R188, c[0x0][0x430] ;  /* 0x00010c00ffbc7b82 */ /* 0x000e620000000a00 */
        /* <DEDUP_REMOVED lines=21> */
[----:B------:R-:W-:Y:S02]  /*3e960*/  HADD2.F32 R205, -RZ, R119.H1_H1 ;  /* 0x30000077ffcd7230 */ /* 0x000fe40000004100 */
[----:B------:R-:W-:Y:S02]  /*3e970*/  HADD2.F32 R202, -RZ, R131.H1_H1 ;  /* 0x30000083ffca7230 */ /* 0x000fe40000004100 */
[----:B------:R-:W-:Y:S01]  /*3e980*/  FFMA.FTZ R192, R200, R199, R203 ;  /* 0x000000c7c8c07223 */ /* 0x000fe200000100cb */
[----:B0-----:R-:W-:-:S04]  /*3e990*/  IMAD.WIDE.U32 R186, R181, 0x10, R186 ;  /* 0x00000010b5ba7825 */ /* 0x001fc800078e00ba */
[----:B------:R-:W-:Y:S01]  /*3e9a0*/  FFMA.FTZ R202, R200, R205, R202 ;  /* 0x000000cdc8ca7223 */ /* 0x000fe200000100ca */
[----:B------:R-:W-:Y:S01]  /*3e9b0*/  F2FP.F16.F32.PACK_AB R143, R192, R193 ;  /* 0x000000c1c08f723e */ /* 0x000fe200000000ff */
[----:B-1----:R-:W-:-:S03]  /*3e9c0*/  IMAD.WIDE.U32 R188, R181, 0x10, R188 ;  /* 0x00000010b5bc7825 */ /* 0x002fc600078e00bc */
[----:B------:R-:W-:Y:S01]  /*3e9d0*/  F2FP.F16.F32.PACK_AB R147, R202, R147 ;  /* 0x00000093ca93723e */ /* 0x000fe200000000ff */
[----:B------:R0:W-:Y:S04]  /*3e9e0*/  STG.E.128 desc[UR6][R186.64], R140 ;  /* 0x0000008cba007986 */ /* 0x0001e8000c101d06 */
[----:B------:R0:W-:Y:S02]  /*3e9f0*/  STG.E.128 desc[UR6][R188.64], R144 ;  /* 0x00000090bc007986 */ /* 0x0001e4000c101d06 */
.L_x_4273:
[----:B------:R-:W-:Y:S05]  /*3ea00*/  BSYNC.RECONVERGENT B0 ;  /* 0x0000000000007941 */ /* 0x000fea0003800200 */
.L_x_4272:
[----:B01234-:R-:W0:Y:S02]  /*3ea10*/  LDC.64 R140, c[0x0][0x380] ;  /* 0x0000e000ff8c7b82 */ /* 0x01fe240000000a00 */
[----:B0-----:R-:W-:-:S04]  /*3ea20*/  LEA R20, R140, R20, 0x2 ;  /* 0x000000148c147211 */ /* 0x001fc800078e10ff */
[----:B------:R-:W-:-:S13]  /*3ea30*/  ISETP.GE.AND P0, PT, R20, R141, PT ;  /* 0x0000008d1400720c */ /* 0x000fda0003f06270 */
[----:B------:R-:W-:Y:S05]  /*3ea40*/  @!P0 BRA `(.L_x_4274) ;  /* 0xfffffc3400408947 */ /* 0x000fea000383ffff */
[----:B------:R-:W-:Y:S05]  /*3ea50*/  EXIT ;  /* 0x000000000000794d */ /* 0x000fea0003800000 */
.L_x_4261:
        /* <DEDUP_REMOVED lines=8> */
.L_x_4276:
[----:B------:R-:W-:Y:S05]  /*3eae0*/  BSYNC B0 ;  /* 0x0000000000007941 */ /* 0x000fea0003800000 */
.L_x_4275:
        /* <DEDUP_REMOVED lines=10> */
.L_x_4277:
[----:B------:R-:W-:Y:S01]  /*3eb90*/  HFMA2 R188, -RZ, RZ, 0, 2.384185791015625e-07 ;  /* 0x00000004ffbc7431 */ /* 0x000fe200000001ff */
[----:B------:R-:W-:-:S05]  /*3eba0*/  MOV R143, R187 ;  /* 0x000000bb008f7202 */ /* 0x000fca0000000f00 */
[----:B------:R-:W-:-:S04]  /*3ebb0*/  FADD.FTZ R143, R142, R143 ;  /* 0x0000008f8e8f7221 */ /* 0x000fc80000010000 */
[----:B------:R-:W-:-:S07]  /*3ebc0*/  IMAD.MOV.U32 R189, RZ, RZ, R143 ;  /* 0x000000ffffbd7224 */ /* 0x000fce00078e008f */
[----:B------:R-:W-:Y:S05]  /*3ebd0*/  WARPSYNC.COLLECTIVE R186, `(.L_x_4278) ;  /* 0x00000000ba087348 */ /* 0x000fea0003c00000 */
[----:B------:R0:W1:Y:S02]  /*3ebe0*/  SHFL.BFLY P6, R187, R189, R188, R191 ;  /* 0x0c0000bcbdbb7389 */ /* 0x00006400000c00bf */
[----:B01----:R-:W-:Y:S05]  /*3ebf0*/  ENDCOLLECTIVE ;  /* 0x000000000000791b */ /* 0x003fea0003800000 */
.L_x_4278:
[----:B------:R-:W-:Y:S02]  /*3ec00*/  IMAD.MOV.U32 R188, RZ, RZ, 0x8 ;  /* 0x00000008ffbc7424 */ /* 0x000fe400078e00ff */
[----:B------:R-:W-:-:S04]  /*3ec10*/  IMAD.MOV.U32 R140, RZ, RZ, R187 ;  /* 0x000000ffff8c7224 */ /* 0x000fc800078e00bb */
[----:B------:R-:W-:-:S05]  /*3ec20*/  FADD.FTZ R146, R143, R140 ;  /* 0x0000008c8f927221 */ /* 0x000fca0000010000 */
[----:B------:R-:W-:-:S07]  /*3ec30*/  MOV R189, R146 ;  /* 0x0000009200bd7202 */ /* 0x000fce0000000f00 */
[----:B------:R-:W-:Y:S05]  /*3ec40*/  WARPSYNC.COLLECTIVE R186, `(.L_x_4279) ;  /* 0x00000000ba087348 */ /* 0x000fea0003c00000 */
[----:B------:R0:W1:Y:S02]  /*3ec50*/  SHFL.BFLY P6, R187, R189, R188, R191 ;  /* 0x0c0000bcbdbb7389 */ /* 0x00006400000c00bf */
[----:B01----:R-:W-:Y:S05]  /*3ec60*/  ENDCOLLECTIVE ;  /* 0x000000000000791b */ /* 0x003fea0003800000 */
.L_x_4279:
[----:B------:R-:W-:Y:S01]  /*3ec70*/  HFMA2 R188, -RZ, RZ, 0, 9.5367431640625e-07 ;  /* 0x00000010ffbc7431 */ /* 0x000fe200000001ff */
[----:B------:R-:W-:-:S05]  /*3ec80*/  MOV R145, R187 ;  /* 0x000000bb00917202 */ /* 0x000fca0000000f00 */
[----:B------:R-:W-:-:S04]  /*3ec90*/  FADD.FTZ R147, R146, R145 ;  /* 0x0000009192937221 */ /* 0x000fc80000010000 */
[----:B------:R-:W-:-:S07]  /*3eca0*/  IMAD.MOV.U32 R189, RZ, RZ, R147 ;  /* 0x000000ffffbd7224 */ /* 0x000fce00078e0093 */
[----:B------:R-:W-:Y:S05]  /*3ecb0*/  WARPSYNC.COLLECTIVE R186, `(.L_x_4280) ;  /* 0x00000000ba087348 */ /* 0x000fea0003c00000 */
[----:B------:R0:W1:Y:S02]  /*3ecc0*/  SHFL.BFLY P6, R187, R189, R188, R191 ;  /* 0x0c0000bcbdbb7389 */ /* 0x00006400000c00bf */
[----:B01----:R-:W-:Y:S05]  /*3ecd0*/  ENDCOLLECTIVE ;  /* 0x000000000000791b */ /* 0x003fea0003800000 */
.L_x_4280:
        /* <DEDUP_REMOVED lines=105> */
.L_x_4281:
[----:B------:R-:W-:Y:S01]  /*3f370*/  HFMA2 R188, -RZ, RZ, 0, 1.1920928955078125e-07 ;  /* 0x00000002ffbc7431 */ /* 0x000fe200000001ff */
[----:B------:R-:W-:-:S05]  /*3f380*/  MOV R141, R187 ;  /* 0x000000bb008d7202 */ /* 0x000fca0000000f00 */
[----:B------:R-:W-:-:S04]  /*3f390*/  FADD.FTZ R141, R140, R141 ;  /* 0x0000008d8c8d7221 */ /* 0x000fc80000010000 */
[----:B------:R-:W-:-:S07]  /*3f3a0*/  IMAD.MOV.U32 R189, RZ, RZ, R141 ;  /* 0x000000ffffbd7224 */ /* 0x000fce00078e008d */
[----:B------:R-:W-:Y:S05]  /*3f3b0*/  WARPSYNC.COLLECTIVE R186, `(.L_x_4282) ;  /* 0x00000000ba087348 */ /* 0x000fea0003c00000 */
[----:B------:R0:W1:Y:S02]  /*3f3c0*/  SHFL.BFLY P6, R187, R189, R188, R191 ;  /* 0x0c0000bcbdbb7389 */ /* 0x00006400000c00bf */
[----:B01----:R-:W-:Y:S05]  /*3f3d0*/  ENDCOLLECTIVE ;  /* 0x000000000000791b */ /* 0x003fea0003800000 */
.L_x_4282:
[----:B------:R-:W-:Y:S02]  /*3f3e0*/  IMAD.MOV.U32 R188, RZ, RZ, 0x4 ;  /* 0x00000004ffbc7424 */ /* 0x000fe400078e00ff */
[----:B------:R-:W-:-:S04]  /*3f3f0*/  IMAD.MOV.U32 R142, RZ, RZ, R187 ;  /* 0x000000ffff8e7224 */ /* 0x000fc800078e00bb */
[----:B------:R-:W-:-:S05]  /*3f400*/  FADD.FTZ R142, R141, R142 ;  /* 0x0000008e8d8e7221 */ /* 0x000fca0000010000 */
[----:B------:R-:W-:-:S07]  /*3f410*/  MOV R189, R142 ;  /* 0x0000008e00bd7202 */ /* 0x000fce0000000f00 */
[----:B------:R-:W-:Y:S05]  /*3f420*/  WARPSYNC.COLLECTIVE R186, `(.L_x_4283) ;  /* 0x00000000ba087348 */ /* 0x000fea0003c00000 */
[----:B------:R0:W1:Y:S02]  /*3f430*/  SHFL.BFLY P6, R187, R189, R188, R191 ;  /* 0x0c0000bcbdbb7389 */ /* 0x00006400000c00bf */
[----:B01----:R-:W-:Y:S05]  /*3f440*/  ENDCOLLECTIVE ;  /* 0x000000000000791b */ /* 0x003fea0003800000 */
.L_x_4283:
[----:B------:R-:W-:Y:S01]  /*3f450*/  HFMA2 R188, -RZ, RZ, 0, 4.76837158203125e-07 ;  /* 0x00000008ffbc7431 */ /* 0x000fe200000001ff */
[----:B------:R-:W-:-:S05]  /*3f460*/  MOV R143, R187 ;  /* 0x000000bb008f7202 */ /* 0x000fca0000000f00 */
[----:B------:R-:W-:-:S04]  /*3f470*/  FADD.FTZ R143, R142, R143 ;  /* 0x0000008f8e8f7221 */ /* 0x000fc80000010000 */
[----:B------:R-:W-:-:S07]  /*3f480*/  IMAD.MOV.U32 R189, RZ, RZ, R143 ;  /* 0x000000ffffbd7224 */ /* 0x000fce00078e008f */
[----:B------:R-:W-:Y:S05]  /*3f490*/  WARPSYNC.COLLECTIVE R186, `(.L_x_4284) ;  /* 0x00000000ba087348 */ /* 0x000fea0003c00000 */
[----:B------:R0:W1:Y:S02]  /*3f4a0*/  SHFL.BFLY P6, R187, R189, R188, R191 ;  /* 0x0c0000bcbdbb7389 */ /* 0x00006400000c00bf */
[----:B01----:R-:W-:Y:S05]  /*3f4b0*/  ENDCOLLECTIVE ;  /* 0x000000000000791b */ /* 0x003fea0003800000 */
.L_x_4284:
[----:B------:R-:W-:Y:S02]  /*3f4c0*/  IMAD.MOV.U32 R188, RZ, RZ, 0x10 ;  /* 0x00000010ffbc7424 */ /* 0x000fe400078e00ff */
[----:B------:R-:W-:-:S04]  /*3f4d0*/  IMAD.MOV.U32 R146, RZ, RZ, R187 ;  /* 0x000000ffff927224 */ /* 0x000fc800078e00bb */
[----:B------:R-:W-:-:S05]  /*3f4e0*/  FADD.FTZ R146, R143, R146 ;  /* 0x000000928f927221 */ /* 0x000fca0000010000 */
[----:B------:R-:W-:-:S07]  /*3f4f0*/  MOV R189, R146 ;  /* 0x0000009200bd7202 */ /* 0x000fce0000000f00 */
[----:B------:R-:W-:Y:S05]  /*3f500*/  WARPSYNC.COLLECTIVE R186, `(.L_x_4285) ;  /* 0x00000000ba087348 */ /* 0x000fea0003c00000 */
[----:B------:R0:W1:Y:S02]  /*3f510*/  SHFL.BFLY P6, R187, R189, R188, R191 ;  /* 0x0c0000bcbdbb7389 */ /* 0x00006400000c00bf */
[----:B01----:R-:W-:Y:S05]  /*3f520*/  ENDCOLLECTIVE ;  /* 0x000000000000791b */ /* 0x003fea0003800000 */
.L_x_4285:
[----:B------:R-:W-:Y:S01]  /*3f530*/  MOV R147, R187 ;  /* 0x000000bb00937202 */ /* 0x000fe20000000f00 */
[----:B------:R-:W-:Y:S06]  /*3f540*/  BRA `(.L_x_4286) ;  /* 0xffffffd400347947 */ /* 0x000fec000383ffff */
.L_x_4287:
        /* <DEDUP_REMOVED lines=11> */
.L_x_33256:


//--------------------- .text._ZN10layer_norm31ln_parallel_residual_fwd_kernelINS_13Kernel_traitsI6__halfS2_S2_S2_fjLj1536ELj1ELj4ELj1ELj16ENS_18Kernel_traits_baseILj1536ES2_S2_S2_S2_fjLj128EEEEELb1ELb0ELb1EEEvNS_9FwdParamsE --------------------------
	.section	.text._ZN10layer_norm31ln_parallel_residual_fwd_kernelINS_13Kernel_traitsI6__halfS2_S2_S2_fjLj1536ELj1ELj4ELj1ELj16ENS_18Kernel_traits_baseILj1536ES2_S2_S2_S2_fjLj128EEEEELb1ELb0ELb1EEEvNS_9FwdParamsE,"ax",@progbits
	.align	128
        .global         _ZN10layer_norm31ln_parallel_residual_fwd_kernelINS_13Kernel_traitsI6__halfS2_S2_S2_fjLj1536ELj1ELj4ELj1ELj16ENS_18Kernel_traits_baseILj1536ES2_S2_S2_S2_fjLj128EEEEELb1ELb0ELb1EEEvNS_9FwdParamsE
        .type           _ZN10layer_norm31ln_parallel_residual_fwd_kernelINS_13Kernel_traitsI6__halfS2_S2_S2_fjLj1536ELj1ELj4ELj1ELj16ENS_18Kernel_traits_baseILj1536ES2_S2_S2_S2_fjLj128EEEEELb1ELb0ELb1EEEvNS_9FwdParamsE,@function
        .size           _ZN10layer_norm31ln_parallel_residual_fwd_kernelINS_13Kernel_traitsI6__halfS2_S2_S2_fjLj1536ELj1ELj4ELj1ELj16ENS_18Kernel_traits_baseILj1536ES2_S2_S2_S2_fjLj128EEEEELb1ELb0ELb1EEEvNS_9FwdParamsE,(.L_x_33257 - _ZN10layer_norm31ln_parallel_residual_fwd_kernelINS_13Kernel_traitsI6__halfS2_S2_S2_fjLj1536ELj1ELj4ELj1ELj16ENS_18Kernel_traits_baseILj1536ES2_S2_S2_S2_fjLj128EEEEELb1ELb0ELb1EEEvNS_9FwdParamsE)
        .other          _ZN10layer_norm31ln_parallel_residual_fwd_kernelINS_13Kernel_traitsI6__halfS2_S2_S2_fjLj1536ELj1ELj4ELj1ELj16ENS_18Kernel_traits_baseILj1536ES2_S2_S2_S2_fjLj128EEEEELb1ELb0ELb1EEEvNS_9FwdParamsE,@"STO_CUDA_ENTRY STV_DEFAULT"
_ZN10layer_norm31ln_parallel_residual_fwd_kernelINS_13Kernel_traitsI6__halfS2_S2_S2_fjLj1536ELj1ELj4ELj1ELj16ENS_18Kernel_traits_baseILj1536ES2_S2_S2_S2_fjLj128EEEEELb1ELb0ELb1EEEvNS_9FwdParamsE:
.text._ZN10layer_norm31ln_parallel_residual_fwd_kernelINS_13Kernel_traitsI6__halfS2_S2_S2_fjLj1536ELj1ELj4ELj1ELj16ENS_18Kernel_traits_baseILj1536ES2_S2_S2_S2_fjLj128EEEEELb1ELb0ELb1EEEvNS_9FwdParamsE:
[----:B------:R-:W-:Y:S01]  /*0000*/  LDC R1, c[0x0][0x37c] ;  /* 0x0000df00ff017b82 */ /* 0x000fe20000000800 */
[----:B------:R-:W0:Y:S07]  /*0010*/  LDCU.U8 UR4, c[0x0][0x464] ;  /* 0x00008c80ff0477ac */ /* 0x000e2e0008000000 */
[----:B------:R-:W1:Y:S01]  /*0020*/  LDC R13, c[0x0][0x458] ;  /* 0x00011600ff0d7b82 */ /* 0x000e620000000800 */
[----:B------:R-:W2:Y:S07]  /*0030*/  LDCU.64 UR6, c[0x0][0x358] ;  /* 0x00006b00ff0677ac */ /* 0x000eae0008000a00 */
[----:B------:R-:W3:Y:S01]  /*0040*/  LDC R6, c[0x0][0x45c] ;  /* 0x00011700ff067b82 */ /* 0x000ee20000000800 */
[----:B------:R-:W4:Y:S01]  /*0050*/  S2R R4, SR_TID.X ;  /* 0x0000000000047919 */ /* 0x000f220000002100 */
[----:B------:R-:W2:Y:S01]  /*0060*/  LDCU.64 UR8, c[0x0][0x438] ;  /* 0x00008700ff0877ac */ /* 0x000ea20008000a00 */
        /* <DEDUP_REMOVED lines=11> */
[----:B----4-:R-:W-:-:S03]  /*0120*/  SHF.R.U32.HI R19, RZ, 0x5, R4 ;  /* 0x00000005ff137819 */ /* 0x010fc60000011604 */
[----:B------:R-:W-:-:S03]  /*0130*/  UISETP.NE.AND.EX UP0, UPT, UR9, URZ, UPT, UP0 ;  /* 0x000000ff0900728c */ /* 0x000fc6000bf05300 */
[----:B------:R-:W2:Y:S01]  /*0140*/  LDC R5, c[0x0][0x360] ;  /* 0x0000d800ff057b82 */ /* 0x000ea20000000800 */
[----:B0-----:R-:W-:-:S06]  /*0150*/  USHF.L.U32 UR4, UR5, 0x2, URZ ;  /* 0x0000000205047899 */ /* 0x001fcc00080006ff */
[----:B------:R-:W-:Y:S01]  /*0160*/  LOP3.LUT R19, R19, UR4, RZ, 0xfc, !PT ;  /* 0x0000000413137c12 */ /* 0x000fe2000f8efcff */
[----:B--2---:R-:W-:Y:S01]  /*0170*/  IMAD R0, R5, UR5, R4 ;  /* 0x0000000505007c24 */ /* 0x004fe2000f8e0204 */
[----:B-1----:R-:W-:Y:S02]  /*0180*/  @P0 IADD3 R13, P1, PT, R2, R7, RZ ;  /* 0x00000007020d0210 */ /* 0x002fe40007f3e0ff */
[----:B------:R-:W-:-:S03]  /*0190*/  LOP3.LUT R2, R4, 0x1f, RZ, 0xc0, !PT ;  /* 0x0000001f04027812 */ /* 0x000fc600078ec0ff */
[----:B------:R-:W-:-:S05]  /*01a0*/  @P0 IMAD.X R6, RZ, RZ, R3, P1 ;  /* 0x000000ffff060224 */ /* 0x000fca00008e0603 */
[--C-:B------:R-:W-:Y:S02]  /*01b0*/  SHF.R.U64 R3, R13, 0x2, R6.reuse ;  /* 0x000000020d037819 */ /* 0x100fe40000001206 */
[----:B------:R-:W-:Y:S01]  /*01c0*/  SHF.R.U32.HI R14, RZ, 0x2, R6 ;  /* 0x00000002ff0e7819 */ /* 0x000fe20000011606 */
[----:B------:R-:W-:Y:S06]  /*01d0*/  BRA.U UP0, `(.L_x_4288) ;  /* 0x0000000500487547 */ /* 0x000fec000b800000 */
        /* <DEDUP_REMOVED lines=45> */
.L_x_4289:
        /* <DEDUP_REMOVED lines=37> */
.L_x_4288:
        /* <DEDUP_REMOVED lines=37> */
.L_x_4291:
        /* <DEDUP_REMOVED lines=36> */
.L_x_4290:
[----:B------:R-:W1:Y:S02]  /*0b90*/  LDCU UR4, c[0x0][0x384] ;  /* 0x00007080ff0477ac */ /* 0x000e640008000800 */
[----:B-1----:R-:W-:-:S13]  /*0ba0*/  ISETP.GE.AND P0, PT, R19, UR4, PT ;  /* 0x0000000413007c0c */ /* 0x002fda000bf06270 */
[----:B------:R-:W-:Y:S05]  /*0bb0*/  @P0 EXIT ;  /* 0x000000000000094d */ /* 0x000fea0003800000 */
[----:B0-----:R-:W-:Y:S01]  /*0bc0*/  IMAD.HI.U32 R5, R0, -0x326172a9, RZ ;  /* 0xcd9e8d5700057827 */ /* 0x001fe200078e00ff */
[----:B-----5:R-:W-:Y:S01]  /*0bd0*/  IADD3 R10, PT, PT, R179, -0x4498517b, RZ ;  /* 0xbb67ae85b30a7810 */ /* 0x020fe20007ffe0ff */
[----:B------:R-:W0:Y:S02]  /*0be0*/  LDCU.64 UR4, c[0x0][0x398] ;  /* 0x00007300ff0477ac */ /* 0x000e240008000a00 */
[C---:B------:R-:W-:Y:S01]  /*0bf0*/  IMAD.HI.U32 R7, R3.reuse, -0x2daee0ad, RZ ;  /* 0xd2511f5303077827 */ /* 0x040fe200078e00ff */
[----:B------:R-:W-:Y:S01]  /*0c00*/  LOP3.LUT R5, R14, R5, R178, 0x96, !PT ;  /* 0x000000050e057212 */ /* 0x000fe200078e96b2 */
[----:B------:R-:W1:Y:S02]  /*0c10*/  LDCU UR11, c[0x0][0x404] ;  /* 0x00008080ff0b77ac */ /* 0x000e640008000800 */
[----:B------:R-:W-:Y:S01]  /*0c20*/  IMAD R11, R3, -0x2daee0ad, RZ ;  /* 0xd2511f53030b7824 */ /* 0x000fe200078e02ff */
[----:B------:R-:W-:Y:S01]  /*0c30*/  LOP3.LUT R7, R7, R179, RZ, 0x3c, !PT ;  /* 0x000000b307077212 */ /* 0x000fe200078e3cff */
[----:B------:R-:W-:Y:S01]  /*0c40*/  IMAD.HI.U32 R8, R5, -0x2daee0ad, RZ ;  /* 0xd2511f5305087827 */ /* 0x000fe200078e00ff */
[----:B------:R-:W2:Y:S03]  /*0c50*/  LDCU UR12, c[0x0][0x408] ;  /* 0x00008100ff0c77ac */ /* 0x000ea60008000800 */
[----:B------:R-:W-:Y:S01]  /*0c60*/  IMAD R9, R0, -0x326172a9, RZ ;  /* 0xcd9e8d5700097824 */ /* 0x000fe200078e02ff */
[----:B------:R-:W-:Y:S01]  /*0c70*/  LOP3.LUT R8, R10, R11, R8, 0x96, !PT ;  /* 0x0000000b0a087212 */ /* 0x000fe200078e9608 */
[----:B------:R-:W-:Y:S01]  /*0c80*/  IMAD.HI.U32 R4, R7, -0x326172a9, RZ ;  /* 0xcd9e8d5707047827 */ /* 0x000fe200078e00ff */
[----:B------:R-:W-:Y:S01]  /*0c90*/  IADD3 R11, PT, PT, R179, 0x76cf5d0a, RZ ;  /* 0x76cf5d0ab30b7810 */ /* 0x000fe20007ffe0ff */
[----:B------:R-:W3:Y:S02]  /*0ca0*/  LDCU UR10, c[0x0][0x448] ;  /* 0x00008900ff0a77ac */ /* 0x000ee40008000800 */
[----:B------:R-:W-:-:S02]  /*0cb0*/  VIADD R6, R178, 0x9e3779b9 ;  /* 0x9e3779b9b2067836 */ /* 0x000fc40000000000 */
[----:B------:R-:W-:Y:S01]  /*0cc0*/  IMAD R7, R7, -0x326172a9, RZ ;  /* 0xcd9e8d5707077824 */ /* 0x000fe200078e02ff */
[----:B0-----:R-:W-:Y:S01]  /*0cd0*/  UISETP.NE.U32.AND UP0, UPT, UR4, URZ, UPT ;  /* 0x000000ff0400728c */ /* 0x001fe2000bf05070 */
[----:B------:R-:W-:Y:S01]  /*0ce0*/  IMAD R10, R5, -0x2daee0ad, RZ ;  /* 0xd2511f53050a7824 */ /* 0x000fe200078e02ff */
[----:B------:R-:W-:Y:S01]  /*0cf0*/  LOP3.LUT R4, R6, R9, R4, 0x96, !PT ;  /* 0x0000000906047212 */ /* 0x000fe200078e9604 */
[----:B------:R-:W-:Y:S01]  /*0d00*/  VIADD R9, R178, 0x3c6ef372 ;  /* 0x3c6ef372b2097836 */ /* 0x000fe20000000000 */
[----:B------:R-:W-:Y:S01]  /*0d10*/  UISETP.NE.AND.EX UP0, UPT, UR5, URZ, UPT, UP0 ;  /* 0x000000ff0500728c */ /* 0x000fe2000bf05300 */
[----:B------:R-:W-:Y:S01]  /*0d20*/  IMAD.HI.U32 R6, R8, -0x326172a9, RZ ;  /* 0xcd9e8d5708067827 */ /* 0x000fe200078e00ff */
[----:B------:R-:W0:Y:S03]  /*0d30*/  LDCU UR4, c[0x0][0x388] ;  /* 0x00007100ff0477ac */ /* 0x000e260008000800 */
[----:B------:R-:W-:Y:S01]  /*0d40*/  IMAD.HI.U32 R5, R4, -0x2daee0ad, RZ ;  /* 0xd2511f5304057827 */ /* 0x000fe200078e00ff */
[----:B------:R-:W-:Y:S01]  /*0d50*/  LOP3.LUT R6, R9, R7, R6, 0x96, !PT ;  /* 0x0000000709067212 */ /* 0x000fe200078e9606 */
[----:B------:R-:W4:Y:S01]  /*0d60*/  LDCU.U8 UR5, c[0x0][0x410] ;  /* 0x00008200ff0577ac */ /* 0x000f220008000000 */
[----:B------:R-:W-:Y:S01]  /*0d70*/  PLOP3.LUT P0, PT, PT, PT, UP0, 0x80, 0x8 ;  /* 0x000000000008781c */ /* 0x000fe20003f0f008 */
[----:B------:R-:W-:Y:S01]  /*0d80*/  VIADD R12, R179, 0x32370b8f ;  /* 0x32370b8fb30c7836 */ /* 0x000fe20000000000 */
[----:B------:R-:W-:Y:S01]  /*0d90*/  LOP3.LUT R5, R11, R10, R5, 0x96, !PT ;  /* 0x0000000a0b057212 */ /* 0x000fe200078e9605 */
[----:B------:R-:W-:Y:S01]  /*0da0*/  IMAD R7, R8, -0x326172a9, RZ ;  /* 0xcd9e8d5708077824 */ /* 0x000fe200078e02ff */
[----:B------:R-:W0:Y:S01]  /*0db0*/  LDCU.64 UR8, c[0x0][0x3a0] ;  /* 0x00007400ff0877ac */ /* 0x000e220008000a00 */
[----:B------:R-:W-:-:S02]  /*0dc0*/  IMAD R10, R4, -0x2daee0ad, RZ ;  /* 0xd2511f53040a7824 */ /* 0x000fc400078e02ff */
[----:B------:R-:W-:-:S04]  /*0dd0*/  IMAD.HI.U32 R9, R6, -0x2daee0ad, RZ ;  /* 0xd2511f5306097827 */ /* 0x000fc800078e00ff */
[----:B------:R-:W-:Y:S01]  /*0de0*/  IMAD.HI.U32 R4, R5, -0x326172a9, RZ ;  /* 0xcd9e8d5705047827 */ /* 0x000fe200078e00ff */
[----:B------:R-:W-:-:S03]  /*0df0*/  LOP3.LUT R9, R12, R10, R9, 0x96, !PT ;  /* 0x0000000a0c097212 */ /* 0x000fc600078e9609 */
[----:B------:R-:W-:Y:S02]  /*0e00*/  VIADD R8, R178, 0xdaa66d2b ;  /* 0xdaa66d2bb2087836 */ /* 0x000fe40000000000 */
[----:B------:R-:W-:Y:S02]  /*0e10*/  IMAD R11, R6, -0x2daee0ad, RZ ;  /* 0xd2511f53060b7824 */ /* 0x000fe400078e02ff */
[----:B------:R-:W-:Y:S01]  /*0e20*/  VIADD R10, R179, 0xed9eba14 ;  /* 0xed9eba14b30a7836 */ /* 0x000fe20000000000 */
[----:B------:R-:W-:Y:S01]  /*0e30*/  LOP3.LUT R4, R8, R7, R4, 0x96, !PT ;  /* 0x0000000708047212 */ /* 0x000fe200078e9604 */
[----:B------:R-:W-:Y:S01]  /*0e40*/  IMAD R8, R5, -0x326172a9, RZ ;  /* 0xcd9e8d5705087824 */ /* 0x000fe200078e02ff */
[----:B------:R-:W-:Y:S01]  /*0e50*/  IADD3 R7, PT, PT, R178, 0x78dde6e4, RZ ;  /* 0x78dde6e4b2077810 */ /* 0x000fe20007ffe0ff */
[----:B------:R-:W-:-:S04]  /*0e60*/  IMAD.HI.U32 R5, R9, -0x326172a9, RZ ;  /* 0xcd9e8d5709057827 */ /* 0x000fc800078e00ff */
[----:B------:R-:W-:Y:S01]  /*0e70*/  IMAD.HI.U32 R6, R4, -0x2daee0ad, RZ ;  /* 0xd2511f5304067827 */ /* 0x000fe200078e00ff */
[----:B------:R-:W-:Y:S02]  /*0e80*/  LOP3.LUT R5, R7, R8, R5, 0x96, !PT ;  /* 0x0000000807057212 */ /* 0x000fe400078e9605 */
[----:B------:R-:W-:Y:S01]  /*0e90*/  IADD3 R7, PT, PT, R178, 0x1715609d, RZ ;  /* 0x1715609db2077810 */ /* 0x000fe20007ffe0ff */
[----:B------:R-:W-:Y:S01]  /*0ea0*/  IMAD R9, R9, -0x326172a9, RZ ;  /* 0xcd9e8d5709097824 */ /* 0x000fe200078e02ff */
[----:B------:R-:W-:Y:S01]  /*0eb0*/  LOP3.LUT R6, R10, R11, R6, 0x96, !PT ;  /* 0x0000000b0a067212 */ /* 0x000fe200078e9606 */
[----:B------:R-:W-:Y:S02]  /*0ec0*/  VIADD R10, R179, 0xa9066899 ;  /* 0xa9066899b30a7836 */ /* 0x000fe40000000000 */
[----:B------:R-:W-:Y:S02]  /*0ed0*/  IMAD R11, R4, -0x2daee0ad, RZ ;  /* 0xd2511f53040b7824 */ /* 0x000fe400078e02ff */
[----:B------:R-:W-:-:S04]  /*0ee0*/  IMAD.HI.U32 R8, R5, -0x2daee0ad, RZ ;  /* 0xd2511f5305087827 */ /* 0x000fc800078e00ff */
[----:B------:R-:W-:Y:S01]  /*0ef0*/  IMAD.HI.U32 R4, R6, -0x326172a9, RZ ;  /* 0xcd9e8d5706047827 */ /* 0x000fe200078e00ff */
[----:B------:R-:W-:-:S03]  /*0f00*/  LOP3.LUT R8, R10, R11, R8, 0x96, !PT ;  /* 0x0000000b0a087212 */ /* 0x000fc600078e9608 */
[----:B------:R-:W-:Y:S01]  /*0f10*/  IMAD R10, R5, -0x2daee0ad, RZ ;  /* 0xd2511f53050a7824 */ /* 0x000fe200078e02ff */
[----:B------:R-:W-:Y:S01]  /*0f20*/  LOP3.LUT R4, R7, R9, R4, 0x96, !PT ;  /* 0x0000000907047212 */ /* 0x000fe200078e9604 */
[----:B------:R-:W-:Y:S02]  /*0f30*/  VIADD R7, R178, 0xb54cda56 ;  /* 0xb54cda56b2077836 */ /* 0x000fe40000000000 */
[----:B------:R-:W-:Y:S02]  /*0f40*/  IMAD R6, R6, -0x326172a9, RZ ;  /* 0xcd9e8d5706067824 */ /* 0x000fe400078e02ff */
[----:B------:R-:W-:-:S04]  /*0f50*/  IMAD.HI.U32 R5, R8, -0x326172a9, RZ ;  /* 0xcd9e8d5708057827 */ /* 0x000fc800078e00ff */
[----:B------:R-:W-:Y:S01]  /*0f60*/  IMAD.HI.U32 R9, R4, -0x2daee0ad, RZ ;  /* 0xd2511f5304097827 */ /* 0x000fe200078e00ff */
[----:B------:R-:W-:Y:S02]  /*0f70*/  LOP3.LUT R5, R7, R6, R5, 0x96, !PT ;  /* 0x0000000607057212 */ /* 0x000fe400078e9605 */
[----:B------:R-:W-:Y:S01]  /*0f80*/  IADD3 R6, PT, PT, R178, 0x5384540f, RZ ;  /* 0x5384540fb2067810 */ /* 0x000fe20007ffe0ff */
[----:B------:R-:W-:Y:S02]  /*0f90*/  VIADD R11, R179, 0x646e171e ;  /* 0x646e171eb30b7836 */ /* 0x000fe40000000000 */
[----:B------:R-:W-:Y:S02]  /*0fa0*/  IMAD R7, R8, -0x326172a9, RZ ;  /* 0xcd9e8d5708077824 */ /* 0x000fe400078e02ff */
        /* <DEDUP_REMOVED lines=8> */
[----:B------:R-:W-:Y:S01]  /*1030*/  VIADD R7, R178, 0xf1bbcdc8 ;  /* 0xf1bbcdc8b2077836 */ /* 0x000fe20000000000 */
[----:B------:R-:W-:Y:S01]  /*1040*/  IADD3 R11, PT, PT, R179, -0x24c28bd8, RZ ;  /* 0xdb3d7428b30b7810 */ /* 0x000fe20007ffe0ff */
[----:B------:R-:W-:Y:S02]  /*1050*/  IMAD R6, R9, -0x326172a9, RZ ;  /* 0xcd9e8d5709067824 */ /* 0x000fe400078e02ff */
[----:B------:R-:W-:-:S04]  /*1060*/  IMAD.HI.U32 R5, R8, -0x326172a9, RZ ;  /* 0xcd9e8d5708057827 */ /* 0x000fc800078e00ff */
[----:B------:R-:W-:Y:S01]  /*1070*/  IMAD.HI.U32 R9, R4, -0x2daee0ad, RZ ;  /* 0xd2511f5304097827 */ /* 0x000fe200078e00ff */
[----:B------:R-:W-:-:S03]  /*1080*/  LOP3.LUT R10, R7, R6, R5, 0x96, !PT ;  /* 0x00000006070a7212 */ /* 0x000fc600078e9605 */
[----:B------:R-:W-:Y:S01]  /*1090*/  IMAD R5, R4, -0x2daee0ad, RZ ;  /* 0xd2511f5304057824 */ /* 0x000fe200078e02ff */
[----:B------:R-:W-:Y:S01]  /*10a0*/  LOP3.LUT R12, R11, R12, R9, 0x96, !PT ;  /* 0x0000000c0b0c7212 */ /* 0x000fe200078e9609 */
[----:B------:R-:W-:Y:S02]  /*10b0*/  VIADD R6, R179, 0x96a522ad ;  /* 0x96a522adb3067836 */ /* 0x000fe40000000000 */
[----:B------:R-:W-:-:S04]  /*10c0*/  IMAD.HI.U32 R4, R10, -0x2daee0ad, RZ ;  /* 0xd2511f530a047827 */ /* 0x000fc800078e00ff */
[----:B------:R-:W-:Y:S01]  /*10d0*/  IMAD R8, R8, -0x326172a9, RZ ;  /* 0xcd9e8d5708087824 */ /* 0x000fe200078e02ff */
[----:B------:R-:W-:Y:S01]  /*10e0*/  LOP3.LUT R4, R6, R5, R4, 0x96, !PT ;  /* 0x0000000506047212 */ /* 0x000fe200078e9604 */
[----:B------:R-:W-:Y:S01]  /*10f0*/  IMAD.HI.U32 R7, R12, -0x326172a9, RZ ;  /* 0xcd9e8d570c077827 */ /* 0x000fe200078e00ff */
[----:B------:R-:W-:-:S03]  /*1100*/  LOP3.LUT R6, R13, 0x3, RZ, 0xc0, !PT ;  /* 0x000000030d067812 */ /* 0x000fc600078ec0ff */
[----:B------:R-:W-:Y:S02]  /*1110*/  VIADD R9, R178, 0x8ff34781 ;  /* 0x8ff34781b2097836 */ /* 0x000fe40000000000 */
[----:B------:R-:W-:Y:S02]  /*1120*/  IMAD R10, R10, -0x2daee0ad, RZ ;  /* 0xd2511f530a0a7824 */ /* 0x000fe400078e02ff */
[----:B------:R-:W-:Y:S01]  /*1130*/  IMAD R12, R12, -0x326172a9, RZ ;  /* 0xcd9e8d570c0c7824 */ /* 0x000fe200078e02ff */
[----:B------:R-:W-:Y:S01]  /*1140*/  LOP3.LUT R5, R9, R8, R7, 0x96, !PT ;  /* 0x0000000809057212 */ /* 0x000fe200078e9607 */
[----:B------:R-:W-:Y:S01]  /*1150*/  IMAD.MOV.U32 R8, RZ, RZ, RZ ;  /* 0x000000ffff087224 */ /* 0x000fe200078e00ff */
[----:B01234-:R-:W-:-:S07]  /*1160*/  MOV R7, R14 ;  /* 0x0000000e00077202 */ /* 0x01ffce0000000f00 */
.L_x_5031:
[----:B------:R-:W-:Y:S01]  /*1170*/  ISETP.NE.U32.AND P1, PT, RZ, UR8, PT ;  /* 0x00000008ff007c0c */ /* 0x000fe2000bf25070 */
[----:B------:R-:W0:Y:S01]  /*1180*/  LDC.64 R24, c[0x0][0x390] ;  /* 0x0000e400ff187b82 */ /* 0x000e220000000a00 */
        /* <DEDUP_REMOVED lines=16> */
[----:B------:R-:W-:-:S12]  /*1290*/  IMAD.MOV.U32 R29, RZ, RZ, 0x2f800000 ;  /* 0x2f800000ff1d7424 */ /* 0x000fd800078e00ff */
[----:B-1----:R-:W-:Y:S05]  /*12a0*/  @P0 BRA `(.L_x_4292) ;  /* 0x0000003000940947 */ /* 0x002fea0003800000 */
        /* <DEDUP_REMOVED lines=11> */
[----:B------:R-:W-:Y:S01]  /*1360*/  @P0 IADD3 R136, PT, PT, R6, 0x1, RZ ;  /* 0x0000000106880810 */ /* 0x000fe20007ffe0ff */
[----:B------:R-:W-:Y:S02]  /*1370*/  @!P0 IMAD.MOV.U32 R30, RZ, RZ, R4 ;  /* 0x000000ffff1e8224 */ /* 0x000fe400078e0004 */
[----:B------:R-:W-:Y:S02]  /*1380*/  @P0 IMAD.MOV.U32 R28, RZ, RZ, R10 ;  /* 0x000000ffff1c0224 */ /* 0x000fe400078e000a */
[----:B------:R-:W-:Y:S01]  /*1390*/  @P0 IMAD.MOV.U32 R30, RZ, RZ, R5 ;  /* 0x000000ffff1e0224 */ /* 0x000fe200078e0005 */
[----:B------:R-:W-:Y:S06]  /*13a0*/  BRA `(.L_x_4294) ;  /* 0x00000004002c7947 */ /* 0x000fec0003800000 */
.L_x_4295:
        /* <DEDUP_REMOVED lines=13> */
.L_x_4297:
[----:B------:R-:W-:Y:S05]  /*1480*/  BSYNC.RECONVERGENT B1 ;  /* 0x0000000000017941 */ /* 0x000fea0003800200 */
.L_x_4296:
        /* <DEDUP_REMOVED lines=61> */
.L_x_4294:
[----:B------:R-:W-:Y:S05]  /*1860*/  BSYNC.RECONVERGENT B0 ;  /* 0x0000000000007941 */ /* 0x000fea0003800200 */
.L_x_4293:
[----:B------:R-:W-:Y:S01]  /*1870*/  I2FP.F32.U32 R6, R30 ;  /* 0x0000001e00067245 */ /* 0x000fe20000201000 */
[----:B-----5:R-:W-:Y:S01]  /*1880*/  HADD2.F32 R10, -RZ, R20.H0_H0 ;  /* 0x20000014ff0a7230 */ /* 0x020fe20000004100 */
[----:B------:R-:W-:Y:S01]  /*1890*/  MOV R137, UR11 ;  /* 0x0000000b00897c02 */ /* 0x000fe20008000f00 */
[----:B------:R-:W-:Y:S01]  /*18a0*/  IMAD.U32 R31, RZ, RZ, UR12 ;  /* 0x0000000cff1f7e24 */ /* 0x000fe2000f8e00ff */
[----:B------:R-:W-:Y:S01]  /*18b0*/  ISETP.NE.AND P2, PT, R136, 0x1, PT ;  /* 0x000000018800780c */ /* 0x000fe20003f45270 */
[----:B------:R-:W-:Y:S01]  /*18c0*/  FFMA.FTZ R6, R6, R29, 1.1641532182693481445e-10 ;  /* 0x2f00000006067423 */ /* 0x000fe2000001001d */
[----:B------:R-:W-:Y:S02]  /*18d0*/  @P1 HADD2.F32 R139, -RZ, R132.H0_H0 ;  /* 0x20000084ff8b1230 */ /* 0x000fe40000004100 */
[----:B------:R-:W-:Y:S01]  /*18e0*/  FMUL.FTZ R10, R10, R31 ;  /* 0x0000001f0a0a7220 */ /* 0x000fe20000410000 */
[----:B------:R-:W-:Y:S01]  /*18f0*/  BSSY.RECONVERGENT B0, `(.L_x_4298) ;  /* 0x000005d000007945 */ /* 0x000fe20003800200 */
[----:B------:R-:W-:Y:S01]  /*1900*/  IMAD.MOV.U32 R30, RZ, RZ, 0x2 ;  /* 0x00000002ff1e7424 */ /* 0x000fe200078e00ff */
[----:B------:R-:W-:-:S04]  /*1910*/  FSETP.GTU.FTZ.AND P0, PT, R6, R137, PT ;  /* 0x000000890600720b */ /* 0x000fc80003f1c000 */
[----:B------:R-:W-:Y:S01]  /*1920*/  FSEL R226, R10, RZ, !P0 ;  /* 0x000000ff0ae27208 */ /* 0x000fe20004000000 */
[----:B------:R-:W-:Y:S01]  /*1930*/  IMAD.MOV.U32 R10, RZ, RZ, R12 ;  /* 0x000000ffff0a7224 */ /* 0x000fe200078e000c */
[----:B------:R-:W-:-:S03]  /*1940*/  PLOP3.LUT P0, PT, P0, PT, PT, 0x8, 0x80 ;  /* 0x000000000080781c */ /* 0x000fc6000070e170 */
[----:B------:R-:W-:Y:S01]  /*1950*/  @P1 FADD.FTZ R226, R226, R139 ;  /* 0x0000008be2e21221 */ /* 0x000fe20000010000 */
[----:B------:R-:W-:-:S04]  /*1960*/  P2R R146, PR, RZ, 0x1 ;  /* 0x00000001ff927803 */ /* 0x000fc80000000000 */
        /* <DEDUP_REMOVED lines=10> */
.L_x_4300:
        /* <DEDUP_REMOVED lines=13> */
.L_x_4302:
[----:B------:R-:W-:Y:S05]  /*1ae0*/  BSYNC.RECONVERGENT B1 ;  /* 0x0000000000017941 */ /* 0x000fea0003800200 */
.L_x_4301:
        /* <DEDUP_REMOVED lines=16> */
[----:B------:R-:W-:-:S03]  /*1bf0*/  IMAD.MOV.U32 R30, RZ, RZ, RZ ;  /* 0x000000ffff1e7224 */ /* 0x000fc600078e00ff */
        /* <DEDUP_REMOVED lines=41> */
[----:B------:R-:W-:Y:S02]  /*1e90*/  IMAD.MOV.U32 R12, RZ, RZ, R142 ;  /* 0x000000ffff0c7224 */ /* 0x000fe400078e008e */
[----:B------:R-:W-:Y:S01]  /*1ea0*/  IMAD.MOV.U32 R28, RZ, RZ, R140 ;  /* 0x000000ffff1c7224 */ /* 0x000fe200078e008c */
[----:B------:R-:W-:-:S07]  /*1eb0*/  LOP3.LUT R4, R139, R4, R141, 0x96, !PT ;  /* 0x000000048b047212 */ /* 0x000fce00078e968d */
.L_x_4299:
[----:B------:R-:W-:Y:S05]  /*1ec0*/  BSYNC.RECONVERGENT B0 ;  /* 0x0000000000007941 */ /* 0x000fea0003800200 */
.L_x_4298:
        /* <DEDUP_REMOVED lines=8> */
[----:B------:R-:W-:Y:S01]  /*1f50*/  FSETP.GTU.FTZ.AND P0, PT, R10, R137, PT ;  /* 0x000000890a00720b */ /* 0x000fe20003f1c000 */
[----:B------:R-:W-:-:S03]  /*1f60*/  IMAD.MOV.U32 R10, RZ, RZ, R12 ;  /* 0x000000ffff0a7224 */ /* 0x000fc600078e000c */
[----:B------:R-:W-:Y:S02]  /*1f70*/  FSEL R228, R20, RZ, !P0 ;  /* 0x000000ff14e47208 */ /* 0x000fe40004000000 */
        /* <DEDUP_REMOVED lines=13> */
.L_x_4305:
        /* <DEDUP_REMOVED lines=13> */
.L_x_4307:
[----:B------:R-:W-:Y:S05]  /*2120*/  BSYNC.RECONVERGENT B1 ;  /* 0x0000000000017941 */ /* 0x000fea0003800200 */
.L_x_4306:
        /* <DEDUP_REMOVED lines=59> */
[----:B------:R-:W-:Y:S02]  /*24e0*/  LOP3.LUT R4, R139, R4, R141, 0x96, !PT ;  /* 0x000000048b047212 */ /* 0x000fe400078e968d */
[----:B------:R-:W-:-:S07]  /*24f0*/  MOV R28, R140 ;  /* 0x0000008c001c7202 */ /* 0x000fce0000000f00 */
.L_x_4304:
[----:B------:R-:W-:Y:S05]  /*2500*/  BSYNC.RECONVERGENT B0 ;  /* 0x0000000000007941 */ /* 0x000fea0003800200 */
.L_x_4303:
        /* <DEDUP_REMOVED lines=10> */
[----:B------:R-:W-:Y:S02]  /*25b0*/  PLOP3.LUT P0, PT, P0, PT, PT, 0x8, 0x80 ;  /* 0x000000000080781c */ /* 0x000fe4000070e170 */
[----:B------:R-:W-:Y:S01]  /*25c0*/  MOV R30, R12 ;  /* 0x0000000c001e7202 */ /* 0x000fe20000000f00 */
        /* <DEDUP_REMOVED lines=12> */
.L_x_4310:
        /* <DEDUP_REMOVED lines=13> */
.L_x_4312:
[----:B------:R-:W-:Y:S05]  /*2760*/  BSYNC.RECONVERGENT B1 ;  /* 0x0000000000017941 */ /* 0x000fea0003800200 */
.L_x_4311:
        /* <DEDUP_REMOVED lines=58> */
[----:B------:R-:W-:Y:S02]  /*2b10*/  VIADD R139, R179, 0x96a522ad ;  /* 0x96a522adb38b7836 */ /* 0x000fe40000000000 */
[----:B------:R-:W-:-:S03]  /*2b20*/  IMAD.MOV.U32 R28, RZ, RZ, R140 ;  /* 0x000000ffff1c7224 */ /* 0x000fc600078e008c */
[----:B------:R-:W-:-:S07]  /*2b30*/  LOP3.LUT R4, R139, R4, R141, 0x96, !PT ;  /* 0x000000048b047212 */ /* 0x000fce00078e968d */
.L_x_4309:
[----:B------:R-:W-:Y:S05]  /*2b40*/  BSYNC.RECONVERGENT B0 ;  /* 0x0000000000007941 */ /* 0x000fea0003800200 */
.L_x_4308:
        /* <DEDUP_REMOVED lines=8> */
[----:B------:R-:W-:Y:S01]  /*2bd0*/  FSETP.GTU.FTZ.AND P2, PT, R30, R137, PT ;  /* 0x000000891e00720b */ /* 0x000fe20003f5c000 */
[----:B------:R-:W-:-:S03]  /*2be0*/  IMAD.MOV.U32 R30, RZ, RZ, R12 ;  /* 0x000000ffff1e7224 */ /* 0x000fc600078e000c */
        /* <DEDUP_REMOVED lines=13> */
.L_x_4315:
        /* <DEDUP_REMOVED lines=13> */
.L_x_4317:
[----:B------:R-:W-:Y:S05]  /*2d90*/  BSYNC.RECONVERGENT B1 ;  /* 0x0000000000017941 */ /* 0x000fea0003800200 */
.L_x_4316:
        /* <DEDUP_REMOVED lines=59> */
[----:B------:R-:W-:Y:S01]  /*3150*/  LOP3.LUT R4, R139, R4, R141, 0x96, !PT ;  /* 0x000000048b047212 */ /* 0x000fe200078e968d */
[----:B------:R-:W-:-:S07]  /*3160*/  IMAD.MOV.U32 R140, RZ, RZ, RZ ;  /* 0x000000ffff8c7224 */ /* 0x000fce00078e00ff */
.L_x_4314:
[----:B------:R-:W-:Y:S05]  /*3170*/  BSYNC.RECONVERGENT B0 ;  /* 0x0000000000007941 */ /* 0x000fea0003800200 */
.L_x_4313:
[----:B------:R-:W-:Y:S01]  /*3180*/  I2FP.F32.U32 R30, R30 ;  /* 0x0000001e001e7245 */ /* 0x000fe20000201000 */
[----:B------:R-:W-:Y:S01]  /*3190*/  HADD2.F32 R136, -RZ, R22.H0_H0 ;  /* 0x20000016ff887230 */ /* 0x000fe20000004100 */
[----:B------:R-:W-:Y:S01]  /*31a0*/  ISETP.NE.AND P0, PT, R140, 0x1, PT ;  /* 0x000000018c00780c */ /* 0x000fe20003f05270 */
[----:B------:R-:W-:Y:S01]  /*31b0*/  @P1 HADD2.F32 R139, -RZ, R134.H0_H0 ;  /* 0x20000086ff8b1230 */ /* 0x000fe20000004100 */
[----:B------:R-:W-:Y:S01]  /*31c0*/  BSSY.RECONVERGENT B0, `(.L_x_4318) ;  /* 0x000005e000007945 */ /* 0x000fe20003800200 */
[----:B------:R-:W-:Y:S01]  /*31d0*/  FFMA.FTZ R30, R30, R29, 1.1641532182693481445e-10 ;  /* 0x2f0000001e1e7423 */ /* 0x000fe2000001001d */
[----:B------:R-:W-:Y:S01]  /*31e0*/  FMUL.FTZ R136, R136, R31 ;  /* 0x0000001f88887220 */ /* 0x000fe20000410000 */
[----:B------:R-:W-:-:S03]  /*31f0*/  HFMA2 R138, -RZ, RZ, 0, 1.1920928955078125e-07 ;  /* 0x00000002ff8a7431 */ /* 0x000fc600000001ff */
[----:B------:R-:W-:-:S04]  /*3200*/  FSETP.GTU.FTZ.AND P3, PT, R30, R137, PT ;  /* 0x000000891e00720b */ /* 0x000fc80003f7c000 */
[----:B------:R-:W-:Y:S01]  /*3210*/  FSEL R144, R136, RZ, !P3 ;  /* 0x000000ff88907208 */ /* 0x000fe20005800000 */
[----:B------:R-:W-:Y:S01]  /*3220*/  IMAD.MOV.U32 R136, RZ, RZ, R12 ;  /* 0x000000ffff887224 */ /* 0x000fe200078e000c */
        /* <DEDUP_REMOVED lines=12> */
.L_x_4320:
        /* <DEDUP_REMOVED lines=13> */
.L_x_4322:
[----:B------:R-:W-:Y:S05]  /*33c0*/  BSYNC.RECONVERGENT B1 ;  /* 0x0000000000017941 */ /* 0x000fea0003800200 */
.L_x_4321:
        /* <DEDUP_REMOVED lines=61> */
.L_x_4319:
[----:B------:R-:W-:Y:S05]  /*37a0*/  BSYNC.RECONVERGENT B0 ;  /* 0x0000000000007941 */ /* 0x000fea0003800200 */
.L_x_4318:
        /* <DEDUP_REMOVED lines=8> */
[----:B------:R-:W-:Y:S02]  /*3830*/  FSETP.GTU.FTZ.AND P0, PT, R136, R137, PT ;  /* 0x000000898800720b */ /* 0x000fe40003f1c000 */
[----:B------:R-:W-:Y:S02]  /*3840*/  MOV R136, R12 ;  /* 0x0000000c00887202 */ /* 0x000fe40000000f00 */
        /* <DEDUP_REMOVED lines=13> */
.L_x_4325:
        /* <DEDUP_REMOVED lines=13> */
.L_x_4327:
[----:B------:R-:W-:Y:S05]  /*39f0*/  BSYNC.RECONVERGENT B1 ;  /* 0x0000000000017941 */ /* 0x000fea0003800200 */
.L_x_4326:
[----:B------:R-:W-:Y:S01]  /*3a00*/  IMAD.WIDE.U32 R138, R0, -0x326172a9, RZ ;  /* 0xcd9e8d57008a7825 */ /* 0x000fe200078e00ff */
[----:B------:R-:W-:Y:S02]  /*3a10*/  LOP3.LUT R142, R8, R5, R179, 0x96, !PT ;  /* 0x00000005088e7212 */ /* 0x000fe400078e96b3 */
[----:B------:R-:W-:Y:S01]  /*3a20*/  IADD3 R5, PT, PT, R178, -0x61c88647, RZ ;  /* 0x9e3779b9b2057810 */ /* 0x000fe20007ffe0ff */
[----:B------:R-:W-:Y:S01]  /*3a30*/  IMAD.MOV.U32 R136, RZ, RZ, R28 ;  /* 0x000000ffff887224 */ /* 0x000fe200078e001c */
        /* <DEDUP_REMOVED lines=53> */
[----:B------:R-:W-:Y:S02]  /*3d90*/  VIADD R139, R179, 0x96a522ad ;  /* 0x96a522adb38b7836 */ /* 0x000fe40000000000 */
[----:B------:R-:W-:Y:S02]  /*3da0*/  IMAD.MOV.U32 R28, RZ, RZ, R140 ;  /* 0x000000ffff1c7224 */ /* 0x000fe400078e008c */
[----:B------:R-:W-:Y:S01]  /*3db0*/  HFMA2 R140, -RZ, RZ, 0, 0 ;  /* 0x00000000ff8c7431 */ /* 0x000fe200000001ff */
[----:B------:R-:W-:-:S07]  /*3dc0*/  LOP3.LUT R4, R139, R4, R141, 0x96, !PT ;  /* 0x000000048b047212 */ /* 0x000fce00078e968d */
.L_x_4324:
[----:B------:R-:W-:Y:S05]  /*3dd0*/  BSYNC.RECONVERGENT B0 ;  /* 0x0000000000007941 */ /* 0x000fea0003800200 */
.L_x_4323:
        /* <DEDUP_REMOVED lines=23> */
.L_x_4330:
        /* <DEDUP_REMOVED lines=13> */
.L_x_4332:
[----:B------:R-:W-:Y:S05]  /*4020*/  BSYNC.RECONVERGENT B1 ;  /* 0x0000000000017941 */ /* 0x000fea0003800200 */
.L_x_4331:
        /* <DEDUP_REMOVED lines=61> */
.L_x_4329:
[----:B------:R-:W-:Y:S05]  /*4400*/  BSYNC.RECONVERGENT B0 ;  /* 0x0000000000007941 */ /* 0x000fea0003800200 */
.L_x_4328:
        /* <DEDUP_REMOVED lines=15> */
.L_x_4292:
[----:B------:R-:W-:Y:S01]  /*4500*/  ISETP.NE.AND P0, PT, R6, 0x1, PT ;  /* 0x000000010600780c */ /* 0x000fe20003f05270 */
[----:B------:R-:W-:Y:S01]  /*4510*/  BSSY.RECONVERGENT B0, `(.L_x_4334) ;  /* 0x0000059000007945 */ /* 0x000fe20003800200 */
[C---:B------:R-:W-:Y:S01]  /*4520*/  IADD3 R18, PT, PT, R179.reuse, 0x1fd5c5a3, RZ ;  /* 0x1fd5c5a3b3127810 */ /* 0x040fe20007ffe0ff */
[C---:B------:R-:W-:Y:S01]  /*4530*/  VIADD R30, R178.reuse, 0xb54cda56 ;  /* 0xb54cda56b21e7836 */ /* 0x040fe20000000000 */
[C---:B------:R-:W-:Y:S01]  /*4540*/  IADD3 R138, PT, PT, R178.reuse, 0x3c6ef372, RZ ;  /* 0x3c6ef372b28a7810 */ /* 0x040fe20007ffe0ff */
[----:B------:R-:W-:Y:S01]  /*4550*/  VIADD R136, R179, 0xbb67ae85 ;  /* 0xbb67ae85b3887836 */ /* 0x000fe20000000000 */
[----:B------:R-:W-:Y:S01]  /*4560*/  MOV R9, R12 ;  /* 0x0000000c00097202 */ /* 0x000fe20000000f00 */
[----:B------:R-:W-:Y:S02]  /*4570*/  VIADD R139, R178, 0x5384540f ;  /* 0x5384540fb28b7836 */ /* 0x000fe40000000000 */
[----:B------:R-:W-:Y:S02]  /*4580*/  IMAD.MOV.U32 R11, RZ, RZ, 0x2 ;  /* 0x00000002ff0b7424 */ /* 0x000fe400078e00ff */
[----:B------:R-:W-:-:S02]  /*4590*/  IMAD.MOV.U32 R28, RZ, RZ, R10 ;  /* 0x000000ffff1c7224 */ /* 0x000fc400078e000a */
        /* <DEDUP_REMOVED lines=11> */
.L_x_4336:
        /* <DEDUP_REMOVED lines=13> */
.L_x_4338:
[----:B------:R-:W-:Y:S05]  /*4720*/  BSYNC.RECONVERGENT B1 ;  /* 0x0000000000017941 */ /* 0x000fea0003800200 */
.L_x_4337:
        /* <DEDUP_REMOVED lines=54> */
[----:B------:R-:W-:-:S07]  /*4a90*/  IMAD.MOV.U32 R9, RZ, RZ, R10 ;  /* 0x000000ffff097224 */ /* 0x000fce00078e000a */
.L_x_4335:
[----:B------:R-:W-:Y:S05]  /*4aa0*/  BSYNC.RECONVERGENT B0 ;  /* 0x0000000000007941 */ /* 0x000fea0003800200 */
.L_x_4334:
[----:B------:R-:W-:Y:S01]  /*4ab0*/  I2FP.F32.U32 R6, R9 ;  /* 0x0000000900067245 */ /* 0x000fe20000201000 */
[----:B------:R-:W-:Y:S01]  /*4ac0*/  IMAD.U32 R137, RZ, RZ, UR11 ;  /* 0x0000000bff897e24 */ /* 0x000fe2000f8e00ff */
[----:B------:R-:W-:Y:S01]  /*4ad0*/  ISETP.NE.AND P2, PT, R11, 0x1, PT ;  /* 0x000000010b00780c */ /* 0x000fe20003f45270 */
[----:B-----5:R-:W-:Y:S01]  /*4ae0*/  HADD2.F32 R10, -RZ, R20.H0_H0 ;  /* 0x20000014ff0a7230 */ /* 0x020fe20000004100 */
[----:B------:R-:W-:Y:S01]  /*4af0*/  BSSY.RECONVERGENT B0, `(.L_x_4339) ;  /* 0x0000058000007945 */ /* 0x000fe20003800200 */
[----:B------:R-:W-:Y:S01]  /*4b00*/  FFMA.FTZ R6, R6, R29, 1.1641532182693481445e-10 ;  /* 0x2f00000006067423 */ /* 0x000fe2000001001d */
[----:B------:R-:W-:Y:S02]  /*4b10*/  IMAD.U32 R31, RZ, RZ, UR12 ;  /* 0x0000000cff1f7e24 */ /* 0x000fe4000f8e00ff */
[----:B------:R-:W-:Y:S02]  /*4b20*/  HFMA2 R13, -RZ, RZ, 0, 1.1920928955078125e-07 ;  /* 0x00000002ff0d7431 */ /* 0x000fe400000001ff */
[----:B------:R-:W-:Y:S01]  /*4b30*/  FSETP.GTU.FTZ.AND P0, PT, R6, R137, PT ;  /* 0x000000890600720b */ /* 0x000fe20003f1c000 */
[----:B------:R-:W-:Y:S01]  /*4b40*/  FMUL.FTZ R9, R10, R31 ;  /* 0x0000001f0a097220 */ /* 0x000fe20000410000 */
[----:B------:R-:W-:-:S02]  /*4b50*/  IMAD.MOV.U32 R6, RZ, RZ, R12 ;  /* 0x000000ffff067224 */ /* 0x000fc400078e000c */
        /* <DEDUP_REMOVED lines=12> */
.L_x_4341:
        /* <DEDUP_REMOVED lines=13> */
.L_x_4343:
[----:B------:R-:W-:Y:S05]  /*4cf0*/  BSYNC.RECONVERGENT B1 ;  /* 0x0000000000017941 */ /* 0x000fea0003800200 */
.L_x_4342:
        /* <DEDUP_REMOVED lines=51> */
[----:B------:R-:W-:Y:S01]  /*5030*/  VIADD R11, R179, 0x96a522ad ;  /* 0x96a522adb30b7836 */ /* 0x000fe20000000000 */
[----:B------:R-:W-:Y:S01]  /*5040*/  MOV R28, R14 ;  /* 0x0000000e001c7202 */ /* 0x000fe20000000f00 */
[----:B------:R-:W-:-:S03]  /*5050*/  IMAD.MOV.U32 R13, RZ, RZ, RZ ;  /* 0x000000ffff0d7224 */ /* 0x000fc600078e00ff */
[----:B------:R-:W-:-:S07]  /*5060*/  LOP3.LUT R4, R11, R4, R15, 0x96, !PT ;  /* 0x000000040b047212 */ /* 0x000fce00078e960f */
.L_x_4340:
[----:B------:R-:W-:Y:S05]  /*5070*/  BSYNC.RECONVERGENT B0 ;  /* 0x0000000000007941 */ /* 0x000fea0003800200 */
.L_x_4339:
        /* <DEDUP_REMOVED lines=9> */
[----:B------:R-:W-:-:S04]  /*5110*/  IMAD.MOV.U32 R10, RZ, RZ, R12 ;  /* 0x000000ffff0a7224 */ /* 0x000fc800078e000c */
[----:B------:R-:W-:Y:S01]  /*5120*/  FADD.FTZ R6, R9, R6 ;  /* 0x0000000609067221 */ /* 0x000fe20000010000 */
[----:B------:R-:W-:-:S03]  /*5130*/  SEL R9, RZ, 0x1, P0 ;  /* 0x00000001ff097807 */ /* 0x000fc60000000000 */
[--C-:B------:R-:W-:Y:S01]  /*5140*/  @P1 FADD.FTZ R226, R11, R6.reuse ;  /* 0x000000060be21221 */ /* 0x100fe20000010000 */
[----:B------:R-:W-:Y:S02]  /*5150*/  @!P1 IMAD.MOV.U32 R226, RZ, RZ, R6 ;  /* 0x000000ffffe29224 */ /* 0x000fe400078e0006 */
[----:B------:R-:W-:-:S03]  /*5160*/  HFMA2 R11, -RZ, RZ, 0, 1.1920928955078125e-07 ;  /* 0x00000002ff0b7431 */ /* 0x000fc600000001ff */
        /* <DEDUP_REMOVED lines=10> */
.L_x_4346:
        /* <DEDUP_REMOVED lines=13> */
.L_x_4348:
[----:B------:R-:W-:Y:S05]  /*52e0*/  BSYNC.RECONVERGENT B1 ;  /* 0x0000000000017941 */ /* 0x000fea0003800200 */
.L_x_4347:
        /* <DEDUP_REMOVED lines=55> */
.L_x_4345:
[----:B------:R-:W-:Y:S05]  /*5660*/  BSYNC.RECONVERGENT B0 ;  /* 0x0000000000007941 */ /* 0x000fea0003800200 */
.L_x_4344:
[----:B------:R-:W-:Y:S01]  /*5670*/  I2FP.F32.U32 R10, R10 ;  /* 0x0000000a000a7245 */ /* 0x000fe20000201000 */
[----:B------:R-:W-:Y:S01]  /*5680*/  HADD2.F32 R20, -RZ, R20.H1_H1 ;  /* 0x30000014ff147230 */ /* 0x000fe20000004100 */
        /* <DEDUP_REMOVED lines=19> */
.L_x_4351:
        /* <DEDUP_REMOVED lines=13> */
.L_x_4353:
[----:B------:R-:W-:Y:S05]  /*5890*/  BSYNC.RECONVERGENT B1 ;  /* 0x0000000000017941 */ /* 0x000fea0003800200 */
.L_x_4352:
        /* <DEDUP_REMOVED lines=33> */
[----:B------:R-:W-:-:S03]  /*5ab0*/  IMAD.WIDE.U32 R10, R11, -0x326172a9, RZ ;  /* 0xcd9e8d570b0a7825 */ /* 0x000fc600078e00ff */
[----:B------:R-:W-:Y:S02]  /*5ac0*/  LOP3.LUT R13, R13, R12, R5, 0x96, !PT ;  /* 0x0000000c0d0d7212 */ /* 0x000fe400078e9605 */
[----:B------:R-:W-:-:S03]  /*5ad0*/  LOP3.LUT R12, R30, R14, R11, 0x96, !PT ;  /* 0x0000000e1e0c7212 */ /* 0x000fc600078e960b */
        /* <DEDUP_REMOVED lines=17> */
[----:B------:R-:W-:Y:S02]  /*5bf0*/  HFMA2 R15, -RZ, RZ, 0, 0 ;  /* 0x00000000ff0f7431 */ /* 0x000fe400000001ff */
[----:B------:R-:W-:-:S07]  /*5c00*/  IMAD.MOV.U32 R28, RZ, RZ, R14 ;  /* 0x000000ffff1c7224 */ /* 0x000fce00078e000e */
.L_x_4350:
[----:B------:R-:W-:Y:S05]  /*5c10*/  BSYNC.RECONVERGENT B0 ;  /* 0x0000000000007941 */ /* 0x000fea0003800200 */
.L_x_4349:
[----:B------:R-:W-:Y:S01]  /*5c20*/  I2FP.F32.U32 R10, R10 ;  /* 0x0000000a000a7245 */ /* 0x000fe20000201000 */
[----:B------:R-:W-:Y:S01]  /*5c30*/  HADD2.F32 R14, -RZ, R128.H1_H1 ;  /* 0x30000080ff0e7230 */ /* 0x000fe20000004100 */
[----:B------:R-:W-:Y:S01]  /*5c40*/  ISETP.NE.AND P2, PT, R15, 0x1, PT ;  /* 0x000000010f00780c */ /* 0x000fe20003f45270 */
[----:B------:R-:W-:Y:S01]  /*5c50*/  @P1 HADD2.F32 R13, -RZ, R132.H1_H1 ;  /* 0x30000084ff0d1230 */ /* 0x000fe20000004100 */
[----:B------:R-:W-:Y:S01]  /*5c60*/  BSSY.RECONVERGENT B0, `(.L_x_4354) ;  /* 0x000005b000007945 */ /* 0x000fe20003800200 */
[----:B------:R-:W-:Y:S01]  /*5c70*/  FFMA.FTZ R10, R10, R29, 1.1641532182693481445e-10 ;  /* 0x2f0000000a0a7423 */ /* 0x000fe2000001001d */
[----:B------:R-:W-:-:S04]  /*5c80*/  FMUL.FTZ R14, R14, R31 ;  /* 0x0000001f0e0e7220 */ /* 0x000fc80000410000 */
[----:B------:R-:W-:-:S04]  /*5c90*/  FSETP.GTU.FTZ.AND P0, PT, R10, R137, PT ;  /* 0x000000890a00720b */ /* 0x000fc80003f1c000 */
[----:B------:R-:W-:-:S05]  /*5ca0*/  FSEL R11, R14, RZ, !P0 ;  /* 0x000000ff0e0b7208 */ /* 0x000fca0004000000 */
[----:B------:R-:W-:Y:S01]  /*5cb0*/  FADD.FTZ R10, R16, R11 ;  /* 0x0000000b100a7221 */ /* 0x000fe20000010000 */
[----:B------:R-:W-:-:S03]  /*5cc0*/  SEL R11, RZ, 0x1, P0 ;  /* 0x00000001ff0b7807 */ /* 0x000fc60000000000 */
[--C-:B------:R-:W-:Y:S01]  /*5cd0*/  @P1 FADD.FTZ R228, R13, R10.reuse ;  /* 0x0000000a0de41221 */ /* 0x100fe20000010000 */
[----:B------:R-:W-:Y:S01]  /*5ce0*/  @!P1 IMAD.MOV.U32 R228, RZ, RZ, R10 ;  /* 0x000000ffffe49224 */ /* 0x000fe200078e000a */
[----:B------:R-:W-:Y:S01]  /*5cf0*/  MOV R10, R12 ;  /* 0x0000000c000a7202 */ /* 0x000fe20000000f00 */
[----:B------:R-:W-:-:S03]  /*5d00*/  IMAD.MOV.U32 R13, RZ, RZ, 0x2 ;  /* 0x00000002ff0d7424 */ /* 0x000fc600078e00ff */
        /* <DEDUP_REMOVED lines=10> */
.L_x_4356:
        /* <DEDUP_REMOVED lines=13> */
.L_x_4358:
[----:B------:R-:W-:Y:S05]  /*5e80*/  BSYNC.RECONVERGENT B1 ;  /* 0x0000000000017941 */ /* 0x000fea0003800200 */
.L_x_4357:
[----:B------:R-:W-:Y:S01]  /*5e90*/  IMAD.WIDE.U32 R12, R0, -0x326172a9, RZ ;  /* 0xcd9e8d57000c7825 */ /* 0x000fe200078e00ff */
[----:B------:R-:W-:Y:S02]  /*5ea0*/  LOP3.LUT R16, R8, R5, R179, 0x96, !PT ;  /* 0x0000000508107212 */ /* 0x000fe400078e96b3 */
[----:B------:R-:W-:Y:S01]  /*5eb0*/  IADD3 R5, PT, PT, R178, -0x61c88647, RZ ;  /* 0x9e3779b9b2057810 */ /* 0x000fe20007ffe0ff */
[----:B------:R-:W-:Y:S01]  /*5ec0*/  IMAD.MOV.U32 R10, RZ, RZ, R28 ;  /* 0x000000ffff0a7224 */ /* 0x000fe200078e001c */
        /* <DEDUP_REMOVED lines=52> */
.L_x_4355:
[----:B------:R-:W-:Y:S05]  /*6210*/  BSYNC.RECONVERGENT B0 ;  /* 0x0000000000007941 */ /* 0x000fea0003800200 */
.L_x_4354:
[----:B------:R-:W-:Y:S01]  /*6220*/  I2FP.F32.U32 R10, R10 ;  /* 0x0000000a000a7245 */ /* 0x000fe20000201000 */
[----:B------:R-:W-:Y:S01]  /*6230*/  HADD2.F32 R14, -RZ, R21.H0_H0 ;  /* 0x20000015ff0e7230 */ /* 0x000fe20000004100 */
        /* <DEDUP_REMOVED lines=19> */
.L_x_4361:
        /* <DEDUP_REMOVED lines=13> */
.L_x_4363:
[----:B------:R-:W-:Y:S05]  /*6440*/  BSYNC.RECONVERGENT B1 ;  /* 0x0000000000017941 */ /* 0x000fea0003800200 */
.L_x_4362:
        /* <DEDUP_REMOVED lines=56> */
.L_x_4360:
[----:B------:R-:W-:Y:S05]  /*67d0*/  BSYNC.RECONVERGENT B0 ;  /* 0x0000000000007941 */ /* 0x000fea0003800200 */
.L_x_4359:
        /* <DEDUP_REMOVED lines=25> */
.L_x_4366:
        /* <DEDUP_REMOVED lines=13> */
.L_x_4368:
[----:B------:R-:W-:Y:S05]  /*6a40*/  BSYNC.RECONVERGENT B1 ;  /* 0x0000000000017941 */ /* 0x000fea0003800200 */
.L_x_4367:
        /* <DEDUP_REMOVED lines=54> */
[----:B------:R-:W-:Y:S01]  /*6db0*/  LOP3.LUT R4, R15, R4, R17, 0x96, !PT ;  /* 0x000000040f047212 */ /* 0x000fe200078e9611 */
[----:B------:R-:W-:-:S07]  /*6dc0*/  IMAD.MOV.U32 R15, RZ, RZ, RZ ;  /* 0x000000ffff0f7224 */ /* 0x000fce00078e00ff */
.L_x_4365:
[----:B------:R-:W-:Y:S05]  /*6dd0*/  BSYNC.RECONVERGENT B0 ;  /* 0x0000000000007941 */ /* 0x000fea0003800200 */
.L_x_4364:
[----:B------:R-:W-:Y:S01]  /*6de0*/  ISETP.NE.AND P3, PT, R15, 0x1, PT ;  /* 0x000000010f00780c */ /* 0x000fe20003f65270 */
[----:B------:R-:W-:Y:S01]  /*6df0*/  HADD2.F32 R16, -RZ, R21.H1_H1 ;  /* 0x30000015ff107230 */ /* 0x000fe20000004100 */
[----:B------:R-:W-:Y:S01]  /*6e00*/  I2FP.F32.U32 R14, R14 ;  /* 0x0000000e000e7245 */ /* 0x000fe20000201000 */
[----:B------:R-:W-:Y:S01]  /*6e10*/  BSSY.RECONVERGENT B0, `(.L_x_4369) ;  /* 0x0000057000007945 */ /* 0x000fe20003800200 */
[----:B------:R-:W-:Y:S02]  /*6e20*/  HFMA2 R17, -RZ, RZ, 0, 1.1920928955078125e-07 ;  /* 0x00000002ff117431 */ /* 0x000fe400000001ff */
[----:B------:R-:W-:Y:S01]  /*6e30*/  FMUL.FTZ R16, R16, R31 ;  /* 0x0000001f10107220 */ /* 0x000fe20000410000 */
[----:B------:R-:W-:-:S05]  /*6e40*/  FFMA.FTZ R14, R14, R29, 1.1641532182693481445e-10 ;  /* 0x2f0000000e0e7423 */ /* 0x000fca000001001d */
[----:B------:R-:W-:Y:S01]  /*6e50*/  FSETP.GTU.FTZ.AND P0, PT, R14, R137, PT ;  /* 0x000000890e00720b */ /* 0x000fe20003f1c000 */
[----:B------:R-:W-:-:S03]  /*6e60*/  IMAD.MOV.U32 R14, RZ, RZ, R12 ;  /* 0x000000ffff0e7224 */ /* 0x000fc600078e000c */
[----:B------:R-:W-:Y:S02]  /*6e70*/  PLOP3.LUT P2, PT, P0, PT, PT, 0x8, 0x80 ;  /* 0x000000000080781c */ /* 0x000fe4000074e170 */
[----:B------:R-:W-:Y:S01]  /*6e80*/  FSEL R21, R16, RZ, !P0 ;  /* 0x000000ff10157208 */ /* 0x000fe20004000000 */
        /* <DEDUP_REMOVED lines=9> */
.L_x_4371:
        /* <DEDUP_REMOVED lines=13> */
.L_x_4373:
[----:B------:R-:W-:Y:S05]  /*6ff0*/  BSYNC.RECONVERGENT B1 ;  /* 0x0000000000017941 */ /* 0x000fea0003800200 */
.L_x_4372:
        /* <DEDUP_REMOVED lines=56> */
.L_x_4370:
[----:B------:R-:W-:Y:S05]  /*7380*/  BSYNC.RECONVERGENT B0 ;  /* 0x0000000000007941 */ /* 0x000fea0003800200 */
.L_x_4369:
        /* <DEDUP_REMOVED lines=9> */
[----:B------:R-:W-:-:S05]  /*7420*/  FSEL R14, R16, RZ, !P0 ;  /* 0x000000ff100e7208 */ /* 0x000fca0004000000 */
[----:B------:R-:W-:-:S04]  /*7430*/  FADD.FTZ R14, R21, R14 ;  /* 0x0000000e150e7221 */ /* 0x000fc80000010000 */
[----:B------:R-:W-:Y:S01]  /*7440*/  @P1 FADD.FTZ R184, R15, R14 ;  /* 0x0000000e0fb81221 */ /* 0x000fe20000010000 */
[----:B------:R-:W-:Y:S01]  /*7450*/  @!P1 MOV R184, R14 ;  /* 0x0000000e00b89202 */ /* 0x000fe20000000f00 */
[----:B------:R-:W-:Y:S01]  /*7460*/  IMAD.MOV.U32 R15, RZ, RZ, R12 ;  /* 0x000000ffff0f7224 */ /* 0x000fe200078e000c */
[----:B------:R-:W-:Y:S02]  /*7470*/  SEL R14, RZ, 0x1, P0 ;  /* 0x00000001ff0e7807 */ /* 0x000fe40000000000 */
        /* <DEDUP_REMOVED lines=10> */
.L_x_4376:
        /* <DEDUP_REMOVED lines=13> */
.L_x_4378:
[----:B------:R-:W-:Y:S05]  /*75f0*/  BSYNC.RECONVERGENT B1 ;  /* 0x0000000000017941 */ /* 0x000fea0003800200 */
.L_x_4377:
[----:B------:R-:W-:Y:S01]  /*7600*/  IMAD.WIDE.U32 R16, R0, -0x326172a9, RZ ;  /* 0xcd9e8d5700107825 */ /* 0x000fe200078e00ff */
[----:B------:R-:W-:Y:S02]  /*7610*/  LOP3.LUT R142, R8, R5, R179, 0x96, !PT ;  /* 0x00000005088e7212 */ /* 0x000fe400078e96b3 */
[----:B------:R-:W-:Y:S01]  /*7620*/  IADD3 R15, PT, PT, R179, 0x76cf5d0a, RZ ;  /* 0x76cf5d0ab30f7810 */ /* 0x000fe20007ffe0ff */
        /* <DEDUP_REMOVED lines=26> */
[----:B------:R-:W-:Y:S02]  /*77d0*/  LOP3.LUT R5, R5, R16, R143, 0x96, !PT ;  /* 0x0000001005057212 */ /* 0x000fe400078e968f */
        /* <DEDUP_REMOVED lines=26> */
.L_x_4375:
[----:B------:R-:W-:Y:S05]  /*7980*/  BSYNC.RECONVERGENT B0 ;  /* 0x0000000000007941 */ /* 0x000fea0003800200 */
.L_x_4374:
        /* <DEDUP_REMOVED lines=20> */
.L_x_4381:
        /* <DEDUP_REMOVED lines=13> */
.L_x_4383:
[----:B------:R-:W-:Y:S05]  /*7ba0*/  BSYNC.RECONVERGENT B1 ;  /* 0x0000000000017941 */ /* 0x000fea0003800200 */
.L_x_4382:
        /* <DEDUP_REMOVED lines=49> */
[----:B------:R-:W-:-:S03]  /*7ec0*/  MOV R12, R142 ;  /* 0x0000008e000c7202 */ /* 0x000fc60000000f00 */
[----:B------:R-:W-:Y:S01]  /*7ed0*/  HFMA2 R142, -RZ, RZ, 0, 0 ;  /* 0x00000000ff8e7431 */ /* 0x000fe200000001ff */
[----:B------:R-:W-:Y:S01]  /*7ee0*/  LOP3.LUT R5, R5, R16, R143, 0x96, !PT ;  /* 0x0000001005057212 */ /* 0x000fe200078e968f */
[----:B------:R-:W-:-:S05]  /*7ef0*/  VIADD R15, R179, 0x96a522ad ;  /* 0x96a522adb30f7836 */ /* 0x000fca0000000000 */
[----:B------:R-:W-:Y:S01]  /*7f00*/  LOP3.LUT R4, R15, R4, R141, 0x96, !PT ;  /* 0x000000040f047212 */ /* 0x000fe200078e968d */
[----:B------:R-:W-:Y:S02]  /*7f10*/  IMAD.MOV.U32 R15, RZ, RZ, R28 ;  /* 0x000000ffff0f7224 */ /* 0x000fe400078e001c */
[----:B------:R-:W-:-:S07]  /*7f20*/  IMAD.MOV.U32 R28, RZ, RZ, R140 ;  /* 0x000000ffff1c7224 */ /* 0x000fce00078e008c */
.L_x_4380:
[----:B------:R-:W-:Y:S05]  /*7f30*/  BSYNC.RECONVERGENT B0 ;  /* 0x0000000000007941 */ /* 0x000fea0003800200 */
.L_x_4379:
[----:B------:R-:W-:Y:S01]  /*7f40*/  I2FP.F32.U32 R16, R15 ;  /* 0x0000000f00107245 */ /* 0x000fe20000201000 */
[----:B------:R-:W-:Y:S01]  /*7f50*/  HADD2.F32 R140, -RZ, R130.H0_H0 ;  /* 0x20000082ff8c7230 */ /* 0x000fe20000004100 */
[----:B------:R-:W-:Y:S01]  /*7f60*/  BSSY.RECONVERGENT B0, `(.L_x_4384) ;  /* 0x000005d000007945 */ /* 0x000fe20003800200 */
[----:B------:R-:W-:Y:S02]  /*7f70*/  @P1 HADD2.F32 R17, -RZ, R134.H0_H0 ;  /* 0x20000086ff111230 */ /* 0x000fe40000004100 */
        /* <DEDUP_REMOVED lines=8> */
[----:B------:R-:W-:Y:S01]  /*8000*/  @!P1 IMAD.MOV.U32 R144, RZ, RZ, R16 ;  /* 0x000000ffff909224 */ /* 0x000fe200078e0010 */
[----:B------:R-:W-:Y:S01]  /*8010*/  MOV R16, R12 ;  /* 0x0000000c00107202 */ /* 0x000fe20000000f00 */
[----:B------:R-:W-:-:S03]  /*8020*/  IMAD.MOV.U32 R17, RZ, RZ, 0x2 ;  /* 0x00000002ff117424 */ /* 0x000fc600078e00ff */
[----:B------:R-:W-:-:S06]  /*8030*/  F2FP.F16.F32.PACK_AB R140, RZ, R144 ;  /* 0x00000090ff8c723e */ /* 0x000fcc00000000ff */
        /* <DEDUP_REMOVED lines=9> */
.L_x_4386:
        /* <DEDUP_REMOVED lines=13> */
.L_x_4388:
[----:B------:R-:W-:Y:S05]  /*81a0*/  BSYNC.RECONVERGENT B1 ;  /* 0x0000000000017941 */ /* 0x000fea0003800200 */
.L_x_4387:
        /* <DEDUP_REMOVED lines=56> */
.L_x_4385:
[----:B------:R-:W-:Y:S05]  /*8530*/  BSYNC.RECONVERGENT B0 ;  /* 0x0000000000007941 */ /* 0x000fea0003800200 */
.L_x_4384:
        /* <DEDUP_REMOVED lines=20> */
.L_x_4391:
        /* <DEDUP_REMOVED lines=13> */
.L_x_4393:
[----:B------:R-:W-:Y:S05]  /*8750*/  BSYNC.RECONVERGENT B1 ;  /* 0x0000000000017941 */ /* 0x000fea0003800200 */
.L_x_4392:
        /* <DEDUP_REMOVED lines=52> */
[----:B------:R-:W-:Y:S01]  /*8aa0*/  MOV R28, R142 ;  /* 0x0000008e001c7202 */ /* 0x000fe20000000f00 */
[----:B------:R-:W-:Y:S01]  /*8ab0*/  IMAD.MOV.U32 R12, RZ, RZ, R150 ;  /* 0x000000ffff0c7224 */ /* 0x000fe200078e0096 */
[----:B------:R-:W-:Y:S01]  /*8ac0*/  LOP3.LUT R4, R17, R4, R143, 0x96, !PT ;  /* 0x0000000411047212 */ /* 0x000fe200078e968f */
[----:B------:R-:W-:-:S07]  /*8ad0*/  IMAD.MOV.U32 R142, RZ, RZ, RZ ;  /* 0x000000ffff8e7224 */ /* 0x000fce00078e00ff */
.L_x_4390:
[----:B------:R-:W-:Y:S05]  /*8ae0*/  BSYNC.RECONVERGENT B0 ;  /* 0x0000000000007941 */ /* 0x000fea0003800200 */
.L_x_4389:
        /* <DEDUP_REMOVED lines=25> */
.L_x_4396:
        /* <DEDUP_REMOVED lines=13> */
.L_x_4398:
[----:B------:R-:W-:Y:S05]  /*8d50*/  BSYNC.RECONVERGENT B1 ;  /* 0x0000000000017941 */ /* 0x000fea0003800200 */
.L_x_4397:
        /* <DEDUP_REMOVED lines=18> */
[----:B------:R-:W-:-:S05]  /*8e80*/  VIADD R17, R179, 0x32370b8f ;  /* 0x32370b8fb3117836 */ /* 0x000fca0000000000 */
        /* <DEDUP_REMOVED lines=32> */
[----:B------:R-:W-:Y:S02]  /*9090*/  IMAD.MOV.U32 R12, RZ, RZ, R152 ;  /* 0x000000ffff0c7224 */ /* 0x000fe400078e0098 */
[----:B------:R-:W-:Y:S01]  /*90a0*/  IMAD.MOV.U32 R143, RZ, RZ, RZ ;  /* 0x000000ffff8f7224 */ /* 0x000fe200078e00ff */
[----:B------:R-:W-:Y:S02]  /*90b0*/  LOP3.LUT R4, R17, R4, R151, 0x96, !PT ;  /* 0x0000000411047212 */ /* 0x000fe400078e9697 */
[----:B------:R-:W-:Y:S01]  /*90c0*/  MOV R17, R28 ;  /* 0x0000001c00117202 */ /* 0x000fe20000000f00 */
[----:B------:R-:W-:-:S07]  /*90d0*/  IMAD.MOV.U32 R28, RZ, RZ, R150 ;  /* 0x000000ffff1c7224 */ /* 0x000fce00078e0096 */
.L_x_4395:
[----:B------:R-:W-:Y:S05]  /*90e0*/  BSYNC.RECONVERGENT B0 ;  /* 0x0000000000007941 */ /* 0x000fea0003800200 */
.L_x_4394:
        /* <DEDUP_REMOVED lines=20> */
.L_x_4401:
        /* <DEDUP_REMOVED lines=13> */
.L_x_4403:
[----:B------:R-:W-:Y:S05]  /*9300*/  BSYNC.RECONVERGENT B1 ;  /* 0x0000000000017941 */ /* 0x000fea0003800200 */
.L_x_4402:
        /* <DEDUP_REMOVED lines=56> */
.L_x_4400:
[----:B------:R-:W-:Y:S05]  /*9690*/  BSYNC.RECONVERGENT B0 ;  /* 0x0000000000007941 */ /* 0x000fea0003800200 */
.L_x_4399:
[----:B------:R-:W-:Y:S01]  /*96a0*/  I2FP.F32.U32 R142, R17 ;  /* 0x00000011008e7245 */ /* 0x000fe20000201000 */
[----:B------:R-:W-:Y:S01]  /*96b0*/  HADD2.F32 R150, -RZ, R131.H0_H0 ;  /* 0x20000083ff967230 */ /* 0x000fe20000004100 */
[----:B------:R-:W-:Y:S01]  /*96c0*/  BSSY.RECONVERGENT B0, `(.L_x_4404) ;  /* 0x000005d000007945 */ /* 0x000fe20003800200 */
[----:B------:R-:W-:Y:S02]  /*96d0*/  @P1 HADD2.F32 R186, -RZ, R135.H0_H0 ;  /* 0x20000087ffba1230 */ /* 0x000fe40000004100 */
[----:B------:R-:W-:Y:S01]  /*96e0*/  FFMA.FTZ R142, R142, R29, 1.1641532182693481445e-10 ;  /* 0x2f0000008e8e7423 */ /* 0x000fe2000001001d */
[----:B------:R-:W-:Y:S01]  /*96f0*/  FMUL.FTZ R150, R150, R31 ;  /* 0x0000001f96967220 */ /* 0x000fe20000410000 */
[----:B------:R-:W-:-:S03]  /*9700*/  IMAD.MOV.U32 R143, RZ, RZ, 0x2 ;  /* 0x00000002ff8f7424 */ /* 0x000fc600078e00ff */
[----:B------:R-:W-:Y:S01]  /*9710*/  FSETP.GTU.FTZ.AND P5, PT, R142, R137, PT ;  /* 0x000000898e00720b */ /* 0x000fe20003fbc000 */
[----:B------:R-:W-:-:S03]  /*9720*/  IMAD.MOV.U32 R142, RZ, RZ, R12 ;  /* 0x000000ffff8e7224 */ /* 0x000fc600078e000c */
        /* <DEDUP_REMOVED lines=16> */
.L_x_4406:
        /* <DEDUP_REMOVED lines=13> */
.L_x_4408:
[----:B------:R-:W-:Y:S05]  /*9900*/  BSYNC.RECONVERGENT B1 ;  /* 0x0000000000017941 */ /* 0x000fea0003800200 */
.L_x_4407:
        /* <DEDUP_REMOVED lines=53> */
[----:B------:R-:W-:Y:S01]  /*9c60*/  LOP3.LUT R4, R143, R4, R151, 0x96, !PT ;  /* 0x000000048f047212 */ /* 0x000fe200078e9697 */
[----:B------:R-:W-:Y:S02]  /*9c70*/  HFMA2 R143, -RZ, RZ, 0, 0 ;  /* 0x00000000ff8f7431 */ /* 0x000fe400000001ff */
[----:B------:R-:W-:-:S07]  /*9c80*/  IMAD.MOV.U32 R28, RZ, RZ, R150 ;  /* 0x000000ffff1c7224 */ /* 0x000fce00078e0096 */
.L_x_4405:
[----:B------:R-:W-:Y:S05]  /*9c90*/  BSYNC.RECONVERGENT B0 ;  /* 0x0000000000007941 */ /* 0x000fea0003800200 */
.L_x_4404:
        /* <DEDUP_REMOVED lines=20> */
.L_x_4411:
        /* <DEDUP_REMOVED lines=15> */
.L_x_4413:
[----:B------:R-:W-:Y:S05]  /*9ed0*/  BSYNC.RECONVERGENT B1 ;  /* 0x0000000000017941 */ /* 0x000fea0003800200 */
.L_x_4412:
[----:B------:R-:W-:Y:S01]  /*9ee0*/  IMAD.WIDE.U32 R142, R0, -0x326172a9, RZ ;  /* 0xcd9e8d57008e7825 */ /* 0x000fe200078e00ff */
[----:B------:R-:W-:-:S03]  /*9ef0*/  LOP3.LUT R152, R8, R5, R179, 0x96, !PT ;  /* 0x0000000508987212 */ /* 0x000fc600078e96b3 */
[----:B------:R-:W-:Y:S01]  /*9f00*/  HFMA2 R154, -RZ, RZ, 0, 0 ;  /* 0x00000000ff9a7431 */ /* 0x000fe200000001ff */
        /* <DEDUP_REMOVED lines=52> */
[----:B------:R-:W-:-:S07]  /*a250*/  IMAD.MOV.U32 R28, RZ, RZ, R142 ;  /* 0x000000ffff1c7224 */ /* 0x000fce00078e008e */
.L_x_4410:
[----:B------:R-:W-:Y:S05]  /*a260*/  BSYNC.RECONVERGENT B0 ;  /* 0x0000000000007941 */ /* 0x000fea0003800200 */
.L_x_4409:
        /* <DEDUP_REMOVED lines=16> */
.L_x_4333:
[----:B------:R-:W0:Y:S01]  /*a370*/  LDC.64 R142, c[0x0][0x3a8] ;  /* 0x0000ea00ff8e7b82 */ /* 0x000e220000000a00 */
[----:B------:R-:W-:Y:S01]  /*a380*/  SEL R153, RZ, 0x100, !P0 ;  /* 0x00000100ff997807 */ /* 0x000fe20004000000 */
[----:B------:R-:W-:Y:S01]  /*a390*/  VIADD R199, R145, 0x20 ;  /* 0x0000002091c77836 */ /* 0x000fe20000000000 */
        /* <DEDUP_REMOVED lines=9> */
[----:B------:R-:W-:Y:S01]  /*a430*/  SEL R10, RZ, 0x1000000, !P2 ;  /* 0x01000000ff0a7807 */ /* 0x000fe20005000000 */
[----:B------:R-:W-:Y:S01]  /*a440*/  IMAD.WIDE.U32 R146, R199, 0x10, R24 ;  /* 0x00000010c7927825 */ /* 0x000fe200078e0018 */
[----:B------:R-:W-:Y:S02]  /*a450*/  SEL R27, RZ, 0x10000, !P4 ;  /* 0x00010000ff1b7807 */ /* 0x000fe40006000000 */
[----:B------:R-:W-:Y:S02]  /*a460*/  SEL R6, RZ, 0x100, !P5 ;  /* 0x00000100ff067807 */ /* 0x000fe40006800000 */
[----:B------:R-:W-:-:S02]  /*a470*/  LOP3.LUT R153, R153, R136, R30, 0xfe, !PT ;  /* 0x0000008899997212 */ /* 0x000fc400078efe1e */
[----:B------:R-:W-:Y:S01]  /*a480*/  SEL R152, RZ, 0x1, !P3 ;  /* 0x00000001ff987807 */ /* 0x000fe20005800000 */
[----:B------:R-:W3:Y:S01]  /*a490*/  @P0 LDC.64 R148, c[0x0][0x398] ;  /* 0x0000e600ff940b82 */ /* 0x000ee20000000a00 */
[----:B------:R-:W-:Y:S01]  /*a4a0*/  LOP3.LUT R6, R6, R10, R27, 0xfe, !PT ;  /* 0x0000000a06067212 */ /* 0x000fe200078efe1b */
[----:B0-----:R-:W-:Y:S01]  /*a4b0*/  IMAD.WIDE.U32 R26, R145, 0x10, R142 ;  /* 0x00000010911a7825 */ /* 0x001fe200078e008e */
[----:B------:R-:W-:Y:S02]  /*a4c0*/  SEL R141, RZ, 0x1, !P6 ;  /* 0x00000001ff8d7807 */ /* 0x000fe40007000000 */
[----:B------:R-:W-:Y:S02]  /*a4d0*/  LOP3.LUT R153, R153, R152, RZ, 0xfc, !PT ;  /* 0x0000009899997212 */ /* 0x000fe400078efcff */
[----:B------:R-:W-:Y:S01]  /*a4e0*/  LOP3.LUT R152, R6, R141, RZ, 0xfc, !PT ;  /* 0x0000008d06987212 */ /* 0x000fe200078efcff */
[----:B-1----:R-:W-:Y:S01]  /*a4f0*/  IMAD.WIDE.U32 R140, R145, 0x8, R138 ;  /* 0x00000008918c7825 */ /* 0x002fe200078e008a */
[----:B------:R0:W-:Y:S04]  /*a500*/  STG.E.128 desc[UR6][R26.64], R20 ;  /* 0x000000141a007986 */ /* 0x0001e8000c101d06 */
[----:B------:R0:W-:Y:S01]  /*a510*/  STG.E.64 desc[UR6][R140.64], R152 ;  /* 0x000000988c007986 */ /* 0x0001e2000c101b06 */
[----:B--2---:R-:W-:-:S04]  /*a520*/  @P1 IMAD.WIDE.U32 R150, R199, 0x10, R150 ;  /* 0x00000010c7961825 */ /* 0x004fc800078e0096 */
[----:B---3--:R-:W-:Y:S01]  /*a530*/  @P0 IMAD.WIDE.U32 R148, R199, 0x10, R148 ;  /* 0x00000010c7940825 */ /* 0x008fe200078e0094 */
[----:B0-----:R-:W-:Y:S06]  /*a540*/  @!P0 BRA `(.L_x_4414) ;  /* 0x0000000000508947 */ /* 0x001fec0003800000 */
        /* <DEDUP_REMOVED lines=8> */
[----:B------:R-:W-:Y:S02]  /*a5d0*/  LOP3.LUT R26, R11, 0xff, RZ, 0xc0, !PT ;  /* 0x000000ff0b1a7812 */ /* 0x000fe400078ec0ff */
[----:B------:R-:W-:Y:S01]  /*a5e0*/  LOP3.LUT R10, R21, 0xff00, R10, 0xf8, !PT ;  /* 0x0000ff00150a7812 */ /* 0x000fe200078ef80a */
[----:B------:R-:W-:-:S03]  /*a5f0*/  IMAD.WIDE.U32 R20, R20, 0x1000000, RZ ;  /* 0x0100000014147825 */ /* 0x000fc600078e00ff */
[----:B------:R-:W-:Y:S01]  /*a600*/  LOP3.LUT R153, R10, 0xff, R15, 0xf8, !PT ;  /* 0x000000ff0a997812 */ /* 0x000fe200078ef80f */
[----:B------:R-:W-:-:S04]  /*a610*/  IMAD.WIDE.U32 R22, R22, 0x10000, RZ ;  /* 0x0001000016167825 */ /* 0x000fc800078e00ff */
[----:B------:R-:W-:Y:S01]  /*a620*/  IMAD.WIDE.U32 R26, R26, 0x100, RZ ;  /* 0x000001001a1a7825 */ /* 0x000fe200078e00ff */
[----:B------:R-:W-:Y:S02]  /*a630*/  LOP3.LUT R21, R23, R153, R21, 0xfe, !PT ;  /* 0x0000009917157212 */ /* 0x000fe400078efe15 */
[----:B------:R-:W-:Y:S02]  /*a640*/  LOP3.LUT R22, R26, R20, R22, 0xfe, !PT ;  /* 0x000000141a167212 */ /* 0x000fe400078efe16 */
[----:B------:R-:W-:Y:S01]  /*a650*/  LOP3.LUT R23, R21, R27, RZ, 0xfc, !PT ;  /* 0x0000001b15177212 */ /* 0x000fe200078efcff */
[----:B0-----:R-:W-:Y:S01]  /*a660*/  IMAD.WIDE.U32 R20, R145, 0x8, R140 ;  /* 0x0000000891147825 */ /* 0x001fe200078e008c */
[----:B------:R-:W-:-:S05]  /*a670*/  LOP3.LUT R22, R22, 0xff, R9, 0xf8, !PT ;  /* 0x000000ff16167812 */ /* 0x000fca00078ef809 */
[----:B------:R0:W-:Y:S02]  /*a680*/  STG.E.64 desc[UR6][R20.64], R22 ;  /* 0x0000001614007986 */ /* 0x0001e4000c101b06 */
.L_x_4414:
        /* <DEDUP_REMOVED lines=20> */
.L_x_4418:
        /* <DEDUP_REMOVED lines=13> */
.L_x_4420:
[----:B------:R-:W-:Y:S05]  /*a8a0*/  BSYNC.RECONVERGENT B1 ;  /* 0x0000000000017941 */ /* 0x000fea0003800200 */
.L_x_4419:
        /* <DEDUP_REMOVED lines=24> */
[C---:B------:R-:W-:Y:S02]  /*aa30*/  IADD3 R9, PT, PT, R178.reuse, 0x78dde6e4, RZ ;  /* 0x78dde6e4b2097810 */ /* 0x040fe40007ffe0ff */
        /* <DEDUP_REMOVED lines=30> */
[----:B------:R-:W-:Y:S02]  /*ac20*/  IMAD.MOV.U32 R11, RZ, RZ, RZ ;  /* 0x000000ffff0b7224 */ /* 0x000fe400078e00ff */
[----:B------:R-:W-:-:S04]  /*ac30*/  IMAD.WIDE.U32 R14, R14, -0x2daee0ad, RZ ;  /* 0xd2511f530e0e7825 */ /* 0x000fc800078e00ff */
[----:B------:R-:W-:Y:S01]  /*ac40*/  IMAD.MOV.U32 R6, RZ, RZ, R14 ;  /* 0x000000ffff067224 */ /* 0x000fe200078e000e */
[----:B------:R-:W-:Y:S02]  /*ac50*/  LOP3.LUT R4, R9, R4, R15, 0x96, !PT ;  /* 0x0000000409047212 */ /* 0x000fe400078e960f */
[----:B------:R-:W-:-:S07]  /*ac60*/  MOV R9, R28 ;  /* 0x0000001c00097202 */ /* 0x000fce0000000f00 */
.L_x_4417:
[----:B------:R-:W-:Y:S05]  /*ac70*/  BSYNC.RECONVERGENT B0 ;  /* 0x0000000000007941 */ /* 0x000fea0003800200 */
.L_x_4416:
[----:B------:R-:W-:Y:S01]  /*ac80*/  I2FP.F32.U32 R10, R9 ;  /* 0x00000009000a7245 */ /* 0x000fe20000201000 */
[----:B-----5:R-:W-:Y:S01]  /*ac90*/  HADD2.F32 R14, -RZ, R20.H0_H0 ;  /* 0x20000014ff0e7230 */ /* 0x020fe20000004100 */
[----:B------:R-:W-:Y:S01]  /*aca0*/  ISETP.NE.AND P3, PT, R11, 0x1, PT ;  /* 0x000000010b00780c */ /* 0x000fe20003f65270 */
[----:B------:R-:W-:Y:S01]  /*acb0*/  BSSY.RECONVERGENT B0, `(.L_x_4421) ;  /* 0x000005c000007945 */ /* 0x000fe20003800200 */
[----:B------:R-:W-:Y:S02]  /*acc0*/  IMAD.MOV.U32 R13, RZ, RZ, 0x2 ;  /* 0x00000002ff0d7424 */ /* 0x000fe400078e00ff */
[----:B------:R-:W-:Y:S01]  /*acd0*/  FFMA.FTZ R10, R10, R29, 1.1641532182693481445e-10 ;  /* 0x2f0000000a0a7423 */ /* 0x000fe2000001001d */
[----:B------:R-:W-:Y:S01]  /*ace0*/  FMUL.FTZ R14, R14, R31 ;  /* 0x0000001f0e0e7220 */ /* 0x000fe20000410000 */
[----:B------:R-:W-:-:S03]  /*acf0*/  MOV R9, R12 ;  /* 0x0000000c00097202 */ /* 0x000fc60000000f00 */
[----:B------:R-:W-:-:S04]  /*ad00*/  FSETP.GTU.FTZ.AND P2, PT, R10, R137, PT ;  /* 0x000000890a00720b */ /* 0x000fc80003f5c000 */
        /* <DEDUP_REMOVED lines=12> */
.L_x_4423:
        /* <DEDUP_REMOVED lines=13> */
.L_x_4425:
[----:B------:R-:W-:Y:S05]  /*aea0*/  BSYNC.RECONVERGENT B1 ;  /* 0x0000000000017941 */ /* 0x000fea0003800200 */
.L_x_4424:
        /* <DEDUP_REMOVED lines=47> */
[----:B------:R-:W-:-:S03]  /*b1a0*/  IADD3 R9, PT, PT, R178, -0xe443238, RZ ;  /* 0xf1bbcdc8b2097810 */ /* 0x000fc60007ffe0ff */
        /* <DEDUP_REMOVED lines=12> */
.L_x_4422:
[----:B------:R-:W-:Y:S05]  /*b270*/  BSYNC.RECONVERGENT B0 ;  /* 0x0000000000007941 */ /* 0x000fea0003800200 */
.L_x_4421:
[----:B------:R-:W-:Y:S01]  /*b280*/  I2FP.F32.U32 R10, R9 ;  /* 0x00000009000a7245 */ /* 0x000fe20000201000 */
[----:B------:R-:W-:Y:S01]  /*b290*/  HADD2.F32 R14, -RZ, R128.H0_H0 ;  /* 0x20000080ff0e7230 */ /* 0x000fe20000004100 */
[----:B------:R-:W-:Y:S01]  /*b2a0*/  ISETP.NE.AND P3, PT, R13, 0x1, PT ;  /* 0x000000010d00780c */ /* 0x000fe20003f65270 */
[----:B------:R-:W-:Y:S01]  /*b2b0*/  @P1 HADD2.F32 R180, -RZ, R132.H0_H0 ;  /* 0x20000084ffb41230 */ /* 0x000fe20000004100 */
[----:B------:R-:W-:Y:S01]  /*b2c0*/  BSSY.RECONVERGENT B0, `(.L_x_4426) ;  /* 0x0000060000007945 */ /* 0x000fe20003800200 */
[----:B------:R-:W-:Y:S01]  /*b2d0*/  FFMA.FTZ R10, R10, R29, 1.1641532182693481445e-10 ;  /* 0x2f0000000a0a7423 */ /* 0x000fe2000001001d */
[----:B------:R-:W-:Y:S01]  /*b2e0*/  FMUL.FTZ R9, R14, R31 ;  /* 0x0000001f0e097220 */ /* 0x000fe20000410000 */
[----:B------:R-:W-:Y:S02]  /*b2f0*/  IMAD.MOV.U32 R15, RZ, RZ, 0x2 ;  /* 0x00000002ff0f7424 */ /* 0x000fe400078e00ff */
[----:B------:R-:W-:Y:S01]  /*b300*/  IMAD.MOV.U32 R11, RZ, RZ, R12 ;  /* 0x000000ffff0b7224 */ /* 0x000fe200078e000c */
[----:B------:R-:W-:-:S04]  /*b310*/  FSETP.GTU.FTZ.AND P2, PT, R10, R137, PT ;  /* 0x000000890a00720b */ /* 0x000fc80003f5c000 */
[----:B------:R-:W-:-:S05]  /*b320*/  FSEL R9, R9, RZ, !P2 ;  /* 0x000000ff09097208 */ /* 0x000fca0005000000 */
[----:B------:R-:W-:-:S04]  /*b330*/  FADD.FTZ R9, R16, R9 ;  /* 0x0000000910097221 */ /* 0x000fc80000010000 */
[----:B------:R-:W-:Y:S01]  /*b340*/  @P1 FADD.FTZ R180, R180, R9 ;  /* 0x00000009b4b41221 */ /* 0x000fe20000010000 */
[----:B------:R-:W-:Y:S02]  /*b350*/  @!P1 MOV R180, R9 ;  /* 0x0000000900b49202 */ /* 0x000fe40000000f00 */
        /* <DEDUP_REMOVED lines=11> */
.L_x_4428:
        /* <DEDUP_REMOVED lines=13> */
.L_x_4430:
[----:B------:R-:W-:Y:S05]  /*b4e0*/  BSYNC.RECONVERGENT B1 ;  /* 0x0000000000017941 */ /* 0x000fea0003800200 */
.L_x_4429:
        /* <DEDUP_REMOVED lines=61> */
.L_x_4427:
[----:B------:R-:W-:Y:S05]  /*b8c0*/  BSYNC.RECONVERGENT B0 ;  /* 0x0000000000007941 */ /* 0x000fea0003800200 */
.L_x_4426:
        /* <DEDUP_REMOVED lines=21> */
.L_x_4433:
        /* <DEDUP_REMOVED lines=13> */
.L_x_4435:
[----:B------:R-:W-:Y:S05]  /*baf0*/  BSYNC.RECONVERGENT B1 ;  /* 0x0000000000017941 */ /* 0x000fea0003800200 */
.L_x_4434:
        /* <DEDUP_REMOVED lines=61> */
.L_x_4432:
[----:B------:R-:W-:Y:S05]  /*bed0*/  BSYNC.RECONVERGENT B0 ;  /* 0x0000000000007941 */ /* 0x000fea0003800200 */
.L_x_4431:
        /* <DEDUP_REMOVED lines=10> */
[----:B------:R-:W-:-:S05]  /*bf80*/  FSEL R11, R11, RZ, !P2 ;  /* 0x000000ff0b0b7208 */ /* 0x000fca0005000000 */
[----:B------:R-:W-:-:S04]  /*bf90*/  FADD.FTZ R11, R20, R11 ;  /* 0x0000000b140b7221 */ /* 0x000fc80000010000 */
[--C-:B------:R-:W-:Y:S01]  /*bfa0*/  @P1 FADD.FTZ R218, R218, R11.reuse ;  /* 0x0000000bdada1221 */ /* 0x100fe20000010000 */
[----:B------:R-:W-:Y:S01]  /*bfb0*/  @!P1 IMAD.MOV.U32 R218, RZ, RZ, R11 ;  /* 0x000000ffffda9224 */ /* 0x000fe200078e000b */
[----:B------:R-:W-:-:S04]  /*bfc0*/  SEL R11, RZ, 0x1, P2 ;  /* 0x00000001ff0b7807 */ /* 0x000fc80001000000 */
        /* <DEDUP_REMOVED lines=10> */
.L_x_4438:
        /* <DEDUP_REMOVED lines=13> */
.L_x_4440:
[----:B------:R-:W-:Y:S05]  /*c140*/  BSYNC.RECONVERGENT B1 ;  /* 0x0000000000017941 */ /* 0x000fea0003800200 */
.L_x_4439:
        /* <DEDUP_REMOVED lines=61> */
.L_x_4437:
[----:B------:R-:W-:Y:S05]  /*c520*/  BSYNC.RECONVERGENT B0 ;  /* 0x0000000000007941 */ /* 0x000fea0003800200 */
.L_x_4436:
        /* <DEDUP_REMOVED lines=21> */
.L_x_4443:
        /* <DEDUP_REMOVED lines=13> */
.L_x_4445:
[----:B------:R-:W-:Y:S05]  /*c750*/  BSYNC.RECONVERGENT B1 ;  /* 0x0000000000017941 */ /* 0x000fea0003800200 */
.L_x_4444:
        /* <DEDUP_REMOVED lines=61> */
.L_x_4442:
[----:B------:R-:W-:Y:S05]  /*cb30*/  BSYNC.RECONVERGENT B0 ;  /* 0x0000000000007941 */ /* 0x000fea0003800200 */
.L_x_4441:
        /* <DEDUP_REMOVED lines=8> */
[----:B------:R-:W-:Y:S02]  /*cbc0*/  FSETP.GTU.FTZ.AND P2, PT, R14, R137, PT ;  /* 0x000000890e00720b */ /* 0x000fe40003f5c000 */
[----:B------:R-:W-:Y:S02]  /*cbd0*/  MOV R14, R12 ;  /* 0x0000000c000e7202 */ /* 0x000fe40000000f00 */
        /* <DEDUP_REMOVED lines=15> */
.L_x_4448:
        /* <DEDUP_REMOVED lines=13> */
.L_x_4450:
[----:B------:R-:W-:Y:S05]  /*cda0*/  BSYNC.RECONVERGENT B1 ;  /* 0x0000000000017941 */ /* 0x000fea0003800200 */
.L_x_4449:
        /* <DEDUP_REMOVED lines=61> */
.L_x_4447:
[----:B------:R-:W-:Y:S05]  /*d180*/  BSYNC.RECONVERGENT B0 ;  /* 0x0000000000007941 */ /* 0x000fea0003800200 */
.L_x_4446:
[----:B------:R-:W-:Y:S01]  /*d190*/  I2FP.F32.U32 R14, R14 ;  /* 0x0000000e000e7245 */ /* 0x000fe20000201000 */
[----:B------:R-:W-:Y:S01]  /*d1a0*/  HADD2.F32 R16, -RZ, R21.H1_H1 ;  /* 0x30000015ff107230 */ /* 0x000fe20000004100 */
        /* <DEDUP_REMOVED lines=19> */
.L_x_4453:
        /* <DEDUP_REMOVED lines=13> */
.L_x_4455:
[----:B------:R-:W-:Y:S05]  /*d3b0*/  BSYNC.RECONVERGENT B1 ;  /* 0x0000000000017941 */ /* 0x000fea0003800200 */
.L_x_4454:
        /* <DEDUP_REMOVED lines=61> */
.L_x_4452:
[----:B------:R-:W-:Y:S05]  /*d790*/  BSYNC.RECONVERGENT B0 ;  /* 0x0000000000007941 */ /* 0x000fea0003800200 */
.L_x_4451:
        /* <DEDUP_REMOVED lines=8> */
[----:B------:R-:W-:-:S05]  /*d820*/  FSEL R14, R16, RZ, !P2 ;  /* 0x000000ff100e7208 */ /* 0x000fca0005000000 */
[----:B------:R-:W-:Y:S01]  /*d830*/  FADD.FTZ R15, R21, R14 ;  /* 0x0000000e150f7221 */ /* 0x000fe20000010000 */
[----:B------:R-:W-:Y:S02]  /*d840*/  SEL R14, RZ, 0x1, P2 ;  /* 0x00000001ff0e7807 */ /* 0x000fe40001000000 */
[----:B------:R-:W-:Y:S01]  /*d850*/  ISETP.NE.AND P2, PT, R17, 0x1, PT ;  /* 0x000000011100780c */ /* 0x000fe20003f45270 */
[----:B------:R-:W-:Y:S01]  /*d860*/  @P1 FADD.FTZ R216, R216, R15 ;  /* 0x0000000fd8d81221 */ /* 0x000fe20000010000 */
[----:B------:R-:W-:Y:S01]  /*d870*/  @!P1 MOV R216, R15 ;  /* 0x0000000f00d89202 */ /* 0x000fe20000000f00 */
[----:B------:R-:W-:-:S03]  /*d880*/  IMAD.MOV.U32 R15, RZ, RZ, R12 ;  /* 0x000000ffff0f7224 */ /* 0x000fc600078e000c */
[----:B------:R-:W-:-:S07]  /*d890*/  F2FP.F16.F32.PACK_AB R21, RZ, R216 ;  /* 0x000000d8ff15723e */ /* 0x000fce00000000ff */
        /* <DEDUP_REMOVED lines=9> */
.L_x_4458:
        /* <DEDUP_REMOVED lines=13> */
.L_x_4460:
[----:B------:R-:W-:Y:S05]  /*da00*/  BSYNC.RECONVERGENT B1 ;  /* 0x0000000000017941 */ /* 0x000fea0003800200 */
.L_x_4459:
[----:B------:R-:W-:Y:S01]  /*da10*/  IMAD.WIDE.U32 R16, R0, -0x326172a9, RZ ;  /* 0xcd9e8d5700107825 */ /* 0x000fe200078e00ff */
[----:B-1----:R-:W-:Y:S02]  /*da20*/  LOP3.LUT R146, R8, R5, R179, 0x96, !PT ;  /* 0x0000000508927212 */ /* 0x002fe400078e96b3 */
        /* <DEDUP_REMOVED lines=59> */
.L_x_4457:
[----:B------:R-:W-:Y:S05]  /*dde0*/  BSYNC.RECONVERGENT B0 ;  /* 0x0000000000007941 */ /* 0x000fea0003800200 */
.L_x_4456:
[----:B------:R-:W-:Y:S01]  /*ddf0*/  I2FP.F32.U32 R16, R15 ;  /* 0x0000000f00107245 */ /* 0x000fe20000201000 */
[----:B------:R-:W-:Y:S01]  /*de00*/  HADD2.F32 R26, -RZ, R22.H0_H0 ;  /* 0x20000016ff1a7230 */ /* 0x000fe20000004100 */
[----:B------:R-:W-:Y:S01]  /*de10*/  ISETP.NE.AND P3, PT, R27, 0x1, PT ;  /* 0x000000011b00780c */ /* 0x000fe20003f65270 */
[----:B------:R-:W-:Y:S01]  /*de20*/  BSSY.RECONVERGENT B0, `(.L_x_4461) ;  /* 0x000005c000007945 */ /* 0x000fe20003800200 */
[----:B-1----:R-:W-:Y:S02]  /*de30*/  HFMA2 R146, -RZ, RZ, 0, 1.1920928955078125e-07 ;  /* 0x00000002ff927431 */ /* 0x002fe400000001ff */
        /* <DEDUP_REMOVED lines=15> */
.L_x_4463:
        /* <DEDUP_REMOVED lines=13> */
.L_x_4465:
[----:B------:R-:W-:Y:S05]  /*e000*/  BSYNC.RECONVERGENT B1 ;  /* 0x0000000000017941 */ /* 0x000fea0003800200 */
.L_x_4464:
        /* <DEDUP_REMOVED lines=61> */
.L_x_4462:
[----:B------:R-:W-:Y:S05]  /*e3e0*/  BSYNC.RECONVERGENT B0 ;  /* 0x0000000000007941 */ /* 0x000fea0003800200 */
.L_x_4461:
        /* <DEDUP_REMOVED lines=25> */
.L_x_4468:
        /* <DEDUP_REMOVED lines=13> */
.L_x_4470:
[----:B------:R-:W-:Y:S05]  /*e650*/  BSYNC.RECONVERGENT B1 ;  /* 0x0000000000017941 */ /* 0x000fea0003800200 */
.L_x_4469:
        /* <DEDUP_REMOVED lines=61> */
.L_x_4467:
[----:B------:R-:W-:Y:S05]  /*ea30*/  BSYNC.RECONVERGENT B0 ;  /* 0x0000000000007941 */ /* 0x000fea0003800200 */
.L_x_4466:
        /* <DEDUP_REMOVED lines=20> */
.L_x_4473:
        /* <DEDUP_REMOVED lines=13> */
.L_x_4475:
[----:B------:R-:W-:Y:S05]  /*ec50*/  BSYNC.RECONVERGENT B1 ;  /* 0x0000000000017941 */ /* 0x000fea0003800200 */
.L_x_4474:
[----:B------:R-:W-:Y:S01]  /*ec60*/  IMAD.WIDE.U32 R16, R0, -0x326172a9, RZ ;  /* 0xcd9e8d5700107825 */ /* 0x000fe200078e00ff */
[----:B------:R-:W-:Y:S02]  /*ec70*/  LOP3.LUT R148, R8, R5, R179, 0x96, !PT ;  /* 0x0000000508947212 */ /* 0x000fe400078e96b3 */
[----:B------:R-:W-:Y:S02]  /*ec80*/  IADD3 R5, PT, PT, R178, -0x61c88647, RZ ;  /* 0x9e3779b9b2057810 */ /* 0x000fe40007ffe0ff */
        /* <DEDUP_REMOVED lines=53> */
[----:B------:R-:W-:Y:S02]  /*efe0*/  MOV R12, R148 ;  /* 0x00000094000c7202 */ /* 0x000fe40000000f00 */
[----:B------:R-:W-:Y:S01]  /*eff0*/  LOP3.LUT R4, R17, R4, R147, 0x96, !PT ;  /* 0x0000000411047212 */ /* 0x000fe200078e9693 */
[----:B------:R-:W-:Y:S02]  /*f000*/  IMAD.MOV.U32 R17, RZ, RZ, R6 ;  /* 0x000000ffff117224 */ /* 0x000fe400078e0006 */
[----:B------:R-:W-:Y:S02]  /*f010*/  IMAD.MOV.U32 R6, RZ, RZ, R146 ;  /* 0x000000ffff067224 */ /* 0x000fe400078e0092 */
[----:B------:R-:W-:-:S07]  /*f020*/  HFMA2 R146, -RZ, RZ, 0, 0 ;  /* 0x00000000ff927431 */ /* 0x000fce00000001ff */
.L_x_4472:
[----:B------:R-:W-:Y:S05]  /*f030*/  BSYNC.RECONVERGENT B0 ;  /* 0x0000000000007941 */ /* 0x000fea0003800200 */
.L_x_4471:
        /* <DEDUP_REMOVED lines=25> */
.L_x_4478:
        /* <DEDUP_REMOVED lines=13> */
.L_x_4480:
[----:B------:R-:W-:Y:S05]  /*f2a0*/  BSYNC.RECONVERGENT B1 ;  /* 0x0000000000017941 */ /* 0x000fea0003800200 */
.L_x_4479:
        /* <DEDUP_REMOVED lines=51> */
[----:B------:R-:W-:Y:S01]  /*f5e0*/  LOP3.LUT R17, R17, R150, R147, 0x96, !PT ;  /* 0x0000009611117212 */ /* 0x000fe200078e9693 */
[----:B------:R-:W-:Y:S02]  /*f5f0*/  HFMA2 R147, -RZ, RZ, 0, 0 ;  /* 0x00000000ff937431 */ /* 0x000fe400000001ff */
        /* <DEDUP_REMOVED lines=8> */
.L_x_4477:
[----:B------:R-:W-:Y:S05]  /*f680*/  BSYNC.RECONVERGENT B0 ;  /* 0x0000000000007941 */ /* 0x000fea0003800200 */
.L_x_4476:
        /* <DEDUP_REMOVED lines=20> */
.L_x_4483:
        /* <DEDUP_REMOVED lines=13> */
.L_x_4485:
[----:B------:R-:W-:Y:S05]  /*f8a0*/  BSYNC.RECONVERGENT B1 ;  /* 0x0000000000017941 */ /* 0x000fea0003800200 */
.L_x_4484:
        /* <DEDUP_REMOVED lines=61> */
.L_x_4482:
[----:B------:R-:W-:Y:S05]  /*fc80*/  BSYNC.RECONVERGENT B0 ;  /* 0x0000000000007941 */ /* 0x000fea0003800200 */
.L_x_4481:
        /* <DEDUP_REMOVED lines=25> */
.L_x_4488:
        /* <DEDUP_REMOVED lines=13> */
.L_x_4490:
[----:B------:R-:W-:Y:S05]  /*fef0*/  BSYNC.RECONVERGENT B1 ;  /* 0x0000000000017941 */ /* 0x000fea0003800200 */
.L_x_4489:
        /* <DEDUP_REMOVED lines=57> */
[----:B------:R-:W-:Y:S01]  /*10290*/  IMAD.MOV.U32 R12, RZ, RZ, R150 ;  /* 0x000000ffff0c7224 */ /* 0x000fe200078e0096 */
[----:B------:R-:W-:Y:S01]  /*102a0*/  LOP3.LUT R4, R147, R4, R149, 0x96, !PT ;  /* 0x0000000493047212 */ /* 0x000fe200078e9695 */
[----:B------:R-:W-:Y:S02]  /*102b0*/  IMAD.MOV.U32 R6, RZ, RZ, R148 ;  /* 0x000000ffff067224 */ /* 0x000fe400078e0094 */
[----:B------:R-:W-:-:S07]  /*102c0*/  IMAD.MOV.U32 R147, RZ, RZ, RZ ;  /* 0x000000ffff937224 */ /* 0x000fce00078e00ff */
.L_x_4487:
[----:B------:R-:W-:Y:S05]  /*102d0*/  BSYNC.RECONVERGENT B0 ;  /* 0x0000000000007941 */ /* 0x000fea0003800200 */
.L_x_4486:
        /* <DEDUP_REMOVED lines=20> */
.L_x_4493:
        /* <DEDUP_REMOVED lines=15> */
.L_x_4495:
[----:B------:R-:W-:Y:S05]  /*10510*/  BSYNC.RECONVERGENT B1 ;  /* 0x0000000000017941 */ /* 0x000fea0003800200 */
.L_x_4494:
        /* <DEDUP_REMOVED lines=61> */
.L_x_4492:
[----:B------:R-:W-:Y:S05]  /*108f0*/  BSYNC.RECONVERGENT B0 ;  /* 0x0000000000007941 */ /* 0x000fea0003800200 */
.L_x_4491:
        /* <DEDUP_REMOVED lines=11> */
[----:B------:R-:W-:Y:S01]  /*109b0*/  FADD.FTZ R28, R152, R147 ;  /* 0x00000093981c7221 */ /* 0x000fe20000010000 */
[----:B------:R-:W-:-:S03]  /*109c0*/  PRMT R18, R23, 0x7610, R18 ;  /* 0x0000761017127816 */ /* 0x000fc60000000012 */
[--C-:B------:R-:W-:Y:S01]  /*109d0*/  @P1 FADD.FTZ R208, R149, R28.reuse ;  /* 0x0000001c95d01221 */ /* 0x100fe20000010000 */
[----:B------:R-:W-:-:S05]  /*109e0*/  @!P1 IMAD.MOV.U32 R208, RZ, RZ, R28 ;  /* 0x000000ffffd09224 */ /* 0x000fca00078e001c */
[----:B------:R-:W-:-:S04]  /*109f0*/  F2FP.F16.F32.PACK_AB R28, RZ, R208 ;  /* 0x000000d0ff1c723e */ /* 0x000fc800000000ff */
[----:B------:R-:W-:Y:S01]  /*10a00*/  PRMT R23, R27, 0x5410, R28 ;  /* 0x000054101b177816 */ /* 0x000fe2000000001c */
[----:B------:R-:W-:Y:S06]  /*10a10*/  BRA `(.L_x_4496) ;  /* 0x00000030008c7947 */ /* 0x000fec0003800000 */
.L_x_4415:
        /* <DEDUP_REMOVED lines=16> */
.L_x_4499:
        /* <DEDUP_REMOVED lines=13> */
.L_x_4501:
[----:B------:R-:W-:Y:S05]  /*10bf0*/  BSYNC.RECONVERGENT B1 ;  /* 0x0000000000017941 */ /* 0x000fea0003800200 */
.L_x_4500:
[----:B------:R-:W-:Y:S01]  /*10c00*/  IMAD.WIDE.U32 R26, R0, -0x326172a9, RZ ;  /* 0xcd9e8d57001a7825 */ /* 0x000fe200078e00ff */
[----:B-1----:R-:W-:Y:S02]  /*10c10*/  LOP3.LUT R146, R8, R5, R179, 0x96, !PT ;  /* 0x0000000508927212 */ /* 0x002fe400078e96b3 */
[----:B------:R-:W-:Y:S01]  /*10c20*/  MOV R10, R28 ;  /* 0x0000001c000a7202 */ /* 0x000fe20000000f00 */
        /* <DEDUP_REMOVED lines=58> */
.L_x_4498:
[----:B------:R-:W-:Y:S05]  /*10fd0*/  BSYNC.RECONVERGENT B0 ;  /* 0x0000000000007941 */ /* 0x000fea0003800200 */
.L_x_4497:
[----:B------:R-:W-:Y:S01]  /*10fe0*/  I2FP.F32.U32 R10, R10 ;  /* 0x0000000a000a7245 */ /* 0x000fe20000201000 */
[----:B-----5:R-:W-:Y:S01]  /*10ff0*/  HADD2.F32 R26, -RZ, R20.H0_H0 ;  /* 0x20000014ff1a7230 */ /* 0x020fe20000004100 */
        /* <DEDUP_REMOVED lines=22> */
.L_x_4504:
        /* <DEDUP_REMOVED lines=13> */
.L_x_4506:
[----:B------:R-:W-:Y:S05]  /*11230*/  BSYNC.RECONVERGENT B1 ;  /* 0x0000000000017941 */ /* 0x000fea0003800200 */
.L_x_4505:
[----:B------:R-:W-:Y:S01]  /*11240*/  IMAD.WIDE.U32 R26, R0, -0x326172a9, RZ ;  /* 0xcd9e8d57001a7825 */ /* 0x000fe200078e00ff */
[----:B-1----:R-:W-:-:S03]  /*11250*/  LOP3.LUT R146, R8, R5, R179, 0x96, !PT ;  /* 0x0000000508927212 */ /* 0x002fc600078e96b3 */
[----:B------:R-:W-:Y:S01]  /*11260*/  HFMA2 R28, -RZ, RZ, 0, 0 ;  /* 0x00000000ff1c7431 */ /* 0x000fe200000001ff */
        /* <DEDUP_REMOVED lines=58> */
.L_x_4503:
[----:B------:R-:W-:Y:S05]  /*11610*/  BSYNC.RECONVERGENT B0 ;  /* 0x0000000000007941 */ /* 0x000fea0003800200 */
.L_x_4502:
        /* <DEDUP_REMOVED lines=24> */
.L_x_4509:
        /* <DEDUP_REMOVED lines=13> */
.L_x_4511:
[----:B------:R-:W-:Y:S05]  /*11870*/  BSYNC.RECONVERGENT B1 ;  /* 0x0000000000017941 */ /* 0x000fea0003800200 */
.L_x_4510:
[----:B------:R-:W-:Y:S01]  /*11880*/  IMAD.WIDE.U32 R26, R0, -0x326172a9, RZ ;  /* 0xcd9e8d57001a7825 */ /* 0x000fe200078e00ff */
[----:B-1----:R-:W-:-:S03]  /*11890*/  LOP3.LUT R146, R8, R5, R179, 0x96, !PT ;  /* 0x0000000508927212 */ /* 0x002fc600078e96b3 */
        /* <DEDUP_REMOVED lines=59> */
.L_x_4508:
[----:B------:R-:W-:Y:S05]  /*11c50*/  BSYNC.RECONVERGENT B0 ;  /* 0x0000000000007941 */ /* 0x000fea0003800200 */
.L_x_4507:
[----:B------:R-:W-:Y:S01]  /*11c60*/  I2FP.F32.U32 R26, R26 ;  /* 0x0000001a001a7245 */ /* 0x000fe20000201000 */
[----:B------:R-:W-:Y:S01]  /*11c70*/  HADD2.F32 R28, -RZ, R21.H0_H0 ;  /* 0x20000015ff1c7230 */ /* 0x000fe20000004100 */
[----:B------:R-:W-:Y:S01]  /*11c80*/  ISETP.NE.AND P3, PT, R141, 0x1, PT ;  /* 0x000000018d00780c */ /* 0x000fe20003f65270 */
[----:B------:R-:W-:Y:S01]  /*11c90*/  @P1 HADD2.F32 R27, -RZ, R133.H0_H0 ;  /* 0x20000085ff1b1230 */ /* 0x000fe20000004100 */
[----:B------:R-:W-:Y:S01]  /*11ca0*/  BSSY.RECONVERGENT B0, `(.L_x_4512) ;  /* 0x000005f000007945 */ /* 0x000fe20003800200 */
[----:B------:R-:W-:Y:S01]  /*11cb0*/  FFMA.FTZ R26, R26, R29, 1.1641532182693481445e-10 ;  /* 0x2f0000001a1a7423 */ /* 0x000fe2000001001d */
[----:B------:R-:W-:Y:S01]  /*11cc0*/  FMUL.FTZ R28, R28, R31 ;  /* 0x0000001f1c1c7220 */ /* 0x000fe20000410000 */
[----:B-1----:R-:W-:-:S03]  /*11cd0*/  HFMA2 R147, -RZ, RZ, 0, 1.1920928955078125e-07 ;  /* 0x00000002ff937431 */ /* 0x002fc600000001ff */
[----:B------:R-:W-:-:S04]  /*11ce0*/  FSETP.GTU.FTZ.AND P2, PT, R26, R137, PT ;  /* 0x000000891a00720b */ /* 0x000fc80003f5c000 */
[----:B------:R-:W-:Y:S02]  /*11cf0*/  FSEL R214, R28, RZ, !P2 ;  /* 0x000000ff1cd67208 */ /* 0x000fe40005000000 */
[----:B------:R-:W-:-:S03]  /*11d00*/  PLOP3.LUT P2, PT, P2, PT, PT, 0x8, 0x80 ;  /* 0x000000000080781c */ /* 0x000fc6000174e170 */
[----:B------:R-:W-:Y:S01]  /*11d10*/  @P1 FADD.FTZ R214, R27, R214 ;  /* 0x000000d61bd61221 */ /* 0x000fe20000010000 */
[----:B------:R-:W-:Y:S01]  /*11d20*/  P2R R140, PR, RZ, 0x4 ;  /* 0x00000004ff8c7803 */ /* 0x000fe20000000000 */
        /* <DEDUP_REMOVED lines=11> */
.L_x_4514:
        /* <DEDUP_REMOVED lines=13> */
.L_x_4516:
[----:B------:R-:W-:Y:S05]  /*11eb0*/  BSYNC.RECONVERGENT B1 ;  /* 0x0000000000017941 */ /* 0x000fea0003800200 */
.L_x_4515:
[----:B------:R-:W-:Y:S01]  /*11ec0*/  IMAD.WIDE.U32 R146, R0, -0x326172a9, RZ ;  /* 0xcd9e8d5700927825 */ /* 0x000fe200078e00ff */
[----:B------:R-:W-:Y:S02]  /*11ed0*/  LOP3.LUT R150, R8, R5, R179, 0x96, !PT ;  /* 0x0000000508967212 */ /* 0x000fe400078e96b3 */
[C---:B------:R-:W-:Y:S01]  /*11ee0*/  IADD3 R141, PT, PT, R179.reuse, 0x76cf5d0a, RZ ;  /* 0x76cf5d0ab38d7810 */ /* 0x040fe20007ffe0ff */
[----:B------:R-:W-:Y:S01]  /*11ef0*/  VIADD R27, R179, 0xbb67ae85 ;  /* 0xbb67ae85b31b7836 */ /* 0x000fe20000000000 */
        /* <DEDUP_REMOVED lines=35> */
[----:B------:R-:W-:-:S04]  /*12130*/  IMAD.WIDE.U32 R148, R27, -0x2daee0ad, RZ ;  /* 0xd2511f531b947825 */ /* 0x000fc800078e00ff */
[----:B------:R-:W-:Y:S02]  /*12140*/  VIADD R27, R179, 0x1fd5c5a3 ;  /* 0x1fd5c5a3b31b7836 */ /* 0x000fe40000000000 */
[----:B------:R-:W-:Y:S01]  /*12150*/  IMAD.WIDE.U32 R150, R141, -0x326172a9, RZ ;  /* 0xcd9e8d578d967825 */ /* 0x000fe200078e00ff */
[----:B------:R-:W-:Y:S02]  /*12160*/  IADD3 R141, PT, PT, R179, -0x24c28bd8, RZ ;  /* 0xdb3d7428b38d7810 */ /* 0x000fe40007ffe0ff */
[----:B------:R-:W-:Y:S01]  /*12170*/  LOP3.LUT R27, R27, R4, R149, 0x96, !PT ;  /* 0x000000041b1b7212 */ /* 0x000fe200078e9695 */
[----:B------:R-:W-:-:S05]  /*12180*/  VIADD R5, R178, 0x5384540f ;  /* 0x5384540fb2057836 */ /* 0x000fca0000000000 */
[----:B------:R-:W-:Y:S01]  /*12190*/  LOP3.LUT R5, R5, R146, R151, 0x96, !PT ;  /* 0x0000009205057212 */ /* 0x000fe200078e9697 */
[----:B------:R-:W-:-:S04]  /*121a0*/  IMAD.WIDE.U32 R146, R27, -0x326172a9, RZ ;  /* 0xcd9e8d571b927825 */ /* 0x000fc800078e00ff */
[----:B------:R-:W-:Y:S02]  /*121b0*/  VIADD R27, R178, 0xf1bbcdc8 ;  /* 0xf1bbcdc8b21b7836 */ /* 0x000fe40000000000 */
[----:B------:R-:W-:-:S03]  /*121c0*/  IMAD.WIDE.U32 R4, R5, -0x2daee0ad, RZ ;  /* 0xd2511f5305047825 */ /* 0x000fc600078e00ff */
[----:B------:R-:W-:Y:S01]  /*121d0*/  LOP3.LUT R27, R27, R150, R147, 0x96, !PT ;  /* 0x000000961b1b7212 */ /* 0x000fe200078e9693 */
[----:B------:R-:W-:Y:S01]  /*121e0*/  IMAD.MOV.U32 R147, RZ, RZ, RZ ;  /* 0x000000ffff937224 */ /* 0x000fe200078e00ff */
[----:B------:R-:W-:Y:S01]  /*121f0*/  LOP3.LUT R141, R141, R148, R5, 0x96, !PT ;  /* 0x000000948d8d7212 */ /* 0x000fe200078e9605 */
[----:B------:R-:W-:Y:S02]  /*12200*/  VIADD R5, R178, 0x8ff34781 ;  /* 0x8ff34781b2057836 */ /* 0x000fe40000000000 */
[----:B------:R-:W-:Y:S01]  /*12210*/  IMAD.WIDE.U32 R148, R27, -0x2daee0ad, RZ ;  /* 0xd2511f531b947825 */ /* 0x000fe200078e00ff */
[----:B------:R-:W-:-:S03]  /*12220*/  IADD3 R27, PT, PT, R179, -0x695add53, RZ ;  /* 0x96a522adb31b7810 */ /* 0x000fc60007ffe0ff */
[----:B------:R-:W-:Y:S01]  /*12230*/  IMAD.WIDE.U32 R150, R141, -0x326172a9, RZ ;  /* 0xcd9e8d578d967825 */ /* 0x000fe200078e00ff */
[----:B------:R-:W-:-:S03]  /*12240*/  LOP3.LUT R4, R27, R4, R149, 0x96, !PT ;  /* 0x000000041b047212 */ /* 0x000fc600078e9695 */
[----:B------:R-:W-:Y:S01]  /*12250*/  IMAD.MOV.U32 R27, RZ, RZ, R6 ;  /* 0x000000ffff1b7224 */ /* 0x000fe200078e0006 */
[----:B------:R-:W-:Y:S01]  /*12260*/  LOP3.LUT R5, R5, R146, R151, 0x96, !PT ;  /* 0x0000009205057212 */ /* 0x000fe200078e9697 */
[----:B------:R-:W-:Y:S01]  /*12270*/  IMAD.MOV.U32 R12, RZ, RZ, R150 ;  /* 0x000000ffff0c7224 */ /* 0x000fe200078e0096 */
[----:B------:R-:W-:-:S07]  /*12280*/  MOV R6, R148 ;  /* 0x0000009400067202 */ /* 0x000fce0000000f00 */
.L_x_4513:
[----:B------:R-:W-:Y:S05]  /*12290*/  BSYNC.RECONVERGENT B0 ;  /* 0x0000000000007941 */ /* 0x000fea0003800200 */
.L_x_4512:
        /* <DEDUP_REMOVED lines=24> */
.L_x_4519:
        /* <DEDUP_REMOVED lines=13> */
.L_x_4521:
[----:B------:R-:W-:Y:S05]  /*124f0*/  BSYNC.RECONVERGENT B1 ;  /* 0x0000000000017941 */ /* 0x000fea0003800200 */
.L_x_4520:
        /* <DEDUP_REMOVED lines=61> */
.L_x_4518:
[----:B------:R-:W-:Y:S05]  /*128d0*/  BSYNC.RECONVERGENT B0 ;  /* 0x0000000000007941 */ /* 0x000fea0003800200 */
.L_x_4517:
[----:B------:R-:W-:Y:S01]  /*128e0*/  I2FP.F32.U32 R28, R27 ;  /* 0x0000001b001c7245 */ /* 0x000fe20000201000 */
[----:B------:R-:W-:Y:S01]  /*128f0*/  HADD2.F32 R146, -RZ, R22.H0_H0 ;  /* 0x20000016ff927230 */ /* 0x000fe20000004100 */
[----:B------:R-:W-:Y:S01]  /*12900*/  ISETP.NE.AND P3, PT, R148, 0x1, PT ;  /* 0x000000019400780c */ /* 0x000fe20003f65270 */
[----:B------:R-:W-:Y:S01]  /*12910*/  @P1 HADD2.F32 R27, -RZ, R134.H0_H0 ;  /* 0x20000086ff1b1230 */ /* 0x000fe20000004100 */
[----:B------:R-:W-:Y:S01]  /*12920*/  BSSY.RECONVERGENT B0, `(.L_x_4522) ;  /* 0x000005e000007945 */ /* 0x000fe20003800200 */
[----:B------:R-:W-:Y:S01]  /*12930*/  FFMA.FTZ R28, R28, R29, 1.1641532182693481445e-10 ;  /* 0x2f0000001c1c7423 */ /* 0x000fe2000001001d */
[----:B------:R-:W-:-:S04]  /*12940*/  FMUL.FTZ R146, R146, R31 ;  /* 0x0000001f92927220 */ /* 0x000fc80000410000 */
[----:B------:R-:W-:Y:S01]  /*12950*/  FSETP.GTU.FTZ.AND P2, PT, R28, R137, PT ;  /* 0x000000891c00720b */ /* 0x000fe20003f5c000 */
[----:B------:R-:W-:-:S03]  /*12960*/  IMAD.MOV.U32 R28, RZ, RZ, R12 ;  /* 0x000000ffff1c7224 */ /* 0x000fc600078e000c */
        /* <DEDUP_REMOVED lines=14> */
.L_x_4524:
        /* <DEDUP_REMOVED lines=13> */
.L_x_4526:
[----:B------:R-:W-:Y:S05]  /*12b20*/  BSYNC.RECONVERGENT B1 ;  /* 0x0000000000017941 */ /* 0x000fea0003800200 */
.L_x_4525:
        /* <DEDUP_REMOVED lines=59> */
[----:B------:R-:W-:Y:S01]  /*12ee0*/  LOP3.LUT R4, R147, R4, R149, 0x96, !PT ;  /* 0x0000000493047212 */ /* 0x000fe200078e9695 */
[----:B------:R-:W-:-:S07]  /*12ef0*/  IMAD.MOV.U32 R6, RZ, RZ, R148 ;  /* 0x000000ffff067224 */ /* 0x000fce00078e0094 */
.L_x_4523:
[----:B------:R-:W-:Y:S05]  /*12f00*/  BSYNC.RECONVERGENT B0 ;  /* 0x0000000000007941 */ /* 0x000fea0003800200 */
.L_x_4522:
        /* <DEDUP_REMOVED lines=23> */
.L_x_4529:
        /* <DEDUP_REMOVED lines=13> */
.L_x_4531:
[----:B------:R-:W-:Y:S05]  /*13150*/  BSYNC.RECONVERGENT B1 ;  /* 0x0000000000017941 */ /* 0x000fea0003800200 */
.L_x_4530:
        /* <DEDUP_REMOVED lines=57> */
[----:B------:R-:W-:Y:S01]  /*134f0*/  VIADD R147, R179, 0x96a522ad ;  /* 0x96a522adb3937836 */ /* 0x000fe20000000000 */
[----:B------:R-:W-:Y:S01]  /*13500*/  MOV R6, R148 ;  /* 0x0000009400067202 */ /* 0x000fe20000000f00 */
[----:B------:R-:W-:-:S03]  /*13510*/  IMAD.MOV.U32 R148, RZ, RZ, RZ ;  /* 0x000000ffff947224 */ /* 0x000fc600078e00ff */
[----:B------:R-:W-:-:S07]  /*13520*/  LOP3.LUT R4, R147, R4, R149, 0x96, !PT ;  /* 0x0000000493047212 */ /* 0x000fce00078e9695 */
.L_x_4528:
[----:B------:R-:W-:Y:S05]  /*13530*/  BSYNC.RECONVERGENT B0 ;  /* 0x0000000000007941 */ /* 0x000fea0003800200 */
.L_x_4527:
        /* <DEDUP_REMOVED lines=23> */
.L_x_4534:
        /* <DEDUP_REMOVED lines=13> */
.L_x_4536:
[----:B------:R-:W-:Y:S05]  /*13780*/  BSYNC.RECONVERGENT B1 ;  /* 0x0000000000017941 */ /* 0x000fea0003800200 */
.L_x_4535:
        /* <DEDUP_REMOVED lines=61> */
.L_x_4533:
[----:B------:R-:W-:Y:S05]  /*13b60*/  BSYNC.RECONVERGENT B0 ;  /* 0x0000000000007941 */ /* 0x000fea0003800200 */
.L_x_4532:
        /* <DEDUP_REMOVED lines=13> */
[----:B------:R-:W-:-:S07]  /*13c40*/  PRMT R23, R28, 0x5410, R23 ;  /* 0x000054101c177816 */ /* 0x000fce0000000017 */
.L_x_4496:
[----:B------:R-:W-:Y:S01]  /*13c50*/  SEL R27, RZ, 0x1000000, !P5 ;  /* 0x01000000ff1b7807 */ /* 0x000fe20006800000 */
[----:B------:R-:W0:Y:S01]  /*13c60*/  @P0 LDC.64 R148, c[0x0][0x398] ;  /* 0x0000e600ff940b82 */ /* 0x000e220000000a00 */
[----:B------:R-:W-:Y:S01]  /*13c70*/  SEL R26, RZ, 0x10000, !P4 ;  /* 0x00010000ff1a7807 */ /* 0x000fe20006000000 */
[----:B------:R-:W-:Y:S01]  /*13c80*/  VIADD R201, R145, 0x40 ;  /* 0x0000004091c97836 */ /* 0x000fe20000000000 */
[----:B------:R-:W-:Y:S02]  /*13c90*/  SEL R153, RZ, 0x100, !P3 ;  /* 0x00000100ff997807 */ /* 0x000fe40005800000 */
[----:B------:R-:W-:Y:S01]  /*13ca0*/  ISETP.NE.AND P5, PT, R136, RZ, PT ;  /* 0x000000ff8800720c */ /* 0x000fe20003fa5270 */
[----:B------:R-:W-:Y:S01]  /*13cb0*/  IMAD.WIDE.U32 R146, R201, 0x10, R24 ;  /* 0x00000010c9927825 */ /* 0x000fe200078e0018 */
[----:B------:R-:W-:Y:S01]  /*13cc0*/  ISETP.NE.AND P4, PT, R140, RZ, PT ;  /* 0x000000ff8c00720c */ /* 0x000fe20003f85270 */
[----:B------:R-:W1:Y:S01]  /*13cd0*/  @P1 LDC.64 R150, c[0x0][0x3a0] ;  /* 0x0000e800ff961b82 */ /* 0x000e620000000a00 */
[----:B------:R-:W-:-:S02]  /*13ce0*/  ISETP.NE.AND P3, PT, R141, RZ, PT ;  /* 0x000000ff8d00720c */ /* 0x000fc40003f65270 */
[----:B------:R-:W-:Y:S02]  /*13cf0*/  SEL R141, RZ, 0x10000, !P4 ;  /* 0x00010000ff8d7807 */ /* 0x000fe40006000000 */
[----:B------:R-:W-:Y:S02]  /*13d00*/  SEL R28, RZ, 0x1000000, !P3 ;  /* 0x01000000ff1c7807 */ /* 0x000fe40005800000 */
[----:B------:R-:W-:Y:S02]  /*13d10*/  SEL R10, RZ, 0x100, !P5 ;  /* 0x00000100ff0a7807 */ /* 0x000fe40006800000 */
[----:B------:R-:W-:Y:S02]  /*13d20*/  ISETP.NE.AND P6, PT, R30, RZ, PT ;  /* 0x000000ff1e00720c */ /* 0x000fe40003fc5270 */
[----:B------:R-:W-:Y:S01]  /*13d30*/  LOP3.LUT R153, R153, R27, R26, 0xfe, !PT ;  /* 0x0000001b99997212 */ /* 0x000fe200078efe1a */
[----:B------:R-:W-:Y:S01]  /*13d40*/  IMAD.WIDE.U32 R26, R199, 0x10, R142 ;  /* 0x00000010c71a7825 */ /* 0x000fe200078e008e */
[----:B------:R-:W-:-:S02]  /*13d50*/  LOP3.LUT R10, R10, R28, R141, 0xfe, !PT ;  /* 0x0000001c0a0a7212 */ /* 0x000fc400078efe8d */
[----:B------:R-:W-:Y:S01]  /*13d60*/  SEL R152, RZ, 0x1, !P2 ;  /* 0x00000001ff987807 */ /* 0x000fe20005000000 */
[----:B0-----:R-:W-:Y:S01]  /*13d70*/  @P0 IMAD.WIDE.U32 R148, R201, 0x10, R148 ;  /* 0x00000010c9940825 */ /* 0x001fe200078e0094 */
[----:B------:R-:W-:Y:S01]  /*13d80*/  SEL R141, RZ, 0x1, !P6 ;  /* 0x00000001ff8d7807 */ /* 0x000fe20007000000 */
[----:B------:R0:W-:Y:S01]  /*13d90*/  STG.E.128 desc[UR6][R26.64], R20 ;  /* 0x000000141a007986 */ /* 0x0001e2000c101d06 */
[----:B------:R-:W-:Y:S02]  /*13da0*/  LOP3.LUT R153, R153, R152, RZ, 0xfc, !PT ;  /* 0x0000009899997212 */ /* 0x000fe400078efcff */
[----:B------:R-:W-:Y:S01]  /*13db0*/  LOP3.LUT R152, R10, R141, RZ, 0xfc, !PT ;  /* 0x0000008d0a987212 */ /* 0x000fe200078efcff */
[----:B------:R-:W-:-:S04]  /*13dc0*/  IMAD.WIDE.U32 R140, R199, 0x8, R138 ;  /* 0x00000008c78c7825 */ /* 0x000fc800078e008a */
[----:B-1----:R-:W-:Y:S01]  /*13dd0*/  @P1 IMAD.WIDE.U32 R150, R201, 0x10, R150 ;  /* 0x00000010c9961825 */ /* 0x002fe200078e0096 */
        /* <DEDUP_REMOVED lines=16> */
[----:B------:R-:W-:Y:S02]  /*13ee0*/  LOP3.LUT R153, R23, R153, R21, 0xfe, !PT ;  /* 0x0000009917997212 */ /* 0x000fe400078efe15 */
[----:B------:R-:W-:Y:S01]  /*13ef0*/  LOP3.LUT R22, R26, R20, R22, 0xfe, !PT ;  /* 0x000000141a167212 */ /* 0x000fe200078efe16 */
[----:B0-----:R-:W-:Y:S01]  /*13f00*/  IMAD.WIDE.U32 R20, R199, 0x8, R140 ;  /* 0x00000008c7147825 */ /* 0x001fe200078e008c */
[----:B------:R-:W-:Y:S02]  /*13f10*/  LOP3.LUT R23, R153, R27, RZ, 0xfc, !PT ;  /* 0x0000001b99177212 */ /* 0x000fe400078efcff */
[----:B------:R-:W-:-:S05]  /*13f20*/  LOP3.LUT R22, R22, 0xff, R9, 0xf8, !PT ;  /* 0x000000ff16167812 */ /* 0x000fca00078ef809 */
[----:B------:R1:W-:Y:S02]  /*13f30*/  STG.E.64 desc[UR6][R20.64], R22 ;  /* 0x0000001614007986 */ /* 0x0003e4000c101b06 */
.L_x_4537:
        /* <DEDUP_REMOVED lines=20> */
.L_x_4541:
        /* <DEDUP_REMOVED lines=13> */
.L_x_4543:
[----:B------:R-:W-:Y:S05]  /*14150*/  BSYNC.RECONVERGENT B1 ;  /* 0x0000000000017941 */ /* 0x000fea0003800200 */
.L_x_4542:
        /* <DEDUP_REMOVED lines=55> */
[----:B------:R-:W-:Y:S02]  /*144d0*/  IADD3 R9, PT, PT, R179, -0x695add53, RZ ;  /* 0x96a522adb3097810 */ /* 0x000fe40007ffe0ff */
[----:B------:R-:W-:Y:S02]  /*144e0*/  LOP3.LUT R5, R5, R10, R13, 0x96, !PT ;  /* 0x0000000a05057212 */ /* 0x000fe400078e960d */
[----:B------:R-:W-:Y:S01]  /*144f0*/  LOP3.LUT R4, R9, R4, R27, 0x96, !PT ;  /* 0x0000000409047212 */ /* 0x000fe200078e961b */
[----:B------:R-:W-:-:S07]  /*14500*/  IMAD.MOV.U32 R9, RZ, RZ, R6 ;  /* 0x000000ffff097224 */ /* 0x000fce00078e0006 */
.L_x_4540:
[----:B------:R-:W-:Y:S05]  /*14510*/  BSYNC.RECONVERGENT B0 ;  /* 0x0000000000007941 */ /* 0x000fea0003800200 */
.L_x_4539:
[----:B------:R-:W-:Y:S01]  /*14520*/  I2FP.F32.U32 R6, R9 ;  /* 0x0000000900067245 */ /* 0x000fe20000201000 */
[----:B-----5:R-:W-:Y:S01]  /*14530*/  HADD2.F32 R10, -RZ, R20.H0_H0 ;  /* 0x20000014ff0a7230 */ /* 0x020fe20000004100 */
        /* <DEDUP_REMOVED lines=19> */
.L_x_4546:
        /* <DEDUP_REMOVED lines=13> */
.L_x_4548:
[----:B------:R-:W-:Y:S05]  /*14740*/  BSYNC.RECONVERGENT B1 ;  /* 0x0000000000017941 */ /* 0x000fea0003800200 */
.L_x_4547:
[----:B------:R-:W-:Y:S01]  /*14750*/  IMAD.WIDE.U32 R10, R0, -0x326172a9, RZ ;  /* 0xcd9e8d57000a7825 */ /* 0x000fe200078e00ff */
[----:B------:R-:W-:Y:S02]  /*14760*/  LOP3.LUT R14, R8, R5, R179, 0x96, !PT ;  /* 0x00000005080e7212 */ /* 0x000fe400078e96b3 */
[----:B------:R-:W-:Y:S02]  /*14770*/  IADD3 R5, PT, PT, R178, -0x61c88647, RZ ;  /* 0x9e3779b9b2057810 */ /* 0x000fe40007ffe0ff */
[----:B------:R-:W-:Y:S01]  /*14780*/  LOP3.LUT R12, R7, R11, R178, 0x96, !PT ;  /* 0x0000000b070c7212 */ /* 0x000fe200078e96b2 */
[----:B------:R-:W-:Y:S01]  /*14790*/  IMAD.WIDE.U32 R14, R14, -0x326172a9, RZ ;  /* 0xcd9e8d570e0e7825 */ /* 0x000fe200078e00ff */
[----:B------:R-:W-:-:S03]  /*147a0*/  MOV R6, R26 ;  /* 0x0000001a00067202 */ /* 0x000fc60000000f00 */
        /* <DEDUP_REMOVED lines=50> */
[----:B------:R-:W-:Y:S02]  /*14ad0*/  HFMA2 R13, -RZ, RZ, 0, 0 ;  /* 0x00000000ff0d7431 */ /* 0x000fe400000001ff */
[----:B------:R-:W-:Y:S02]  /*14ae0*/  VIADD R11, R179, 0x96a522ad ;  /* 0x96a522adb30b7836 */ /* 0x000fe40000000000 */
[----:B------:R-:W-:-:S03]  /*14af0*/  IMAD.MOV.U32 R26, RZ, RZ, R14 ;  /* 0x000000ffff1a7224 */ /* 0x000fc600078e000e */
[----:B------:R-:W-:-:S07]  /*14b00*/  LOP3.LUT R4, R11, R4, R15, 0x96, !PT ;  /* 0x000000040b047212 */ /* 0x000fce00078e960f */
.L_x_4545:
[----:B------:R-:W-:Y:S05]  /*14b10*/  BSYNC.RECONVERGENT B0 ;  /* 0x0000000000007941 */ /* 0x000fea0003800200 */
.L_x_4544:
        /* <DEDUP_REMOVED lines=13> */
[----:B------:R-:W-:Y:S01]  /*14bf0*/  @!P1 IMAD.MOV.U32 R202, RZ, RZ, R6 ;  /* 0x000000ffffca9224 */ /* 0x000fe200078e0006 */
[----:B------:R-:W-:-:S04]  /*14c00*/  MOV R11, 0x2 ;  /* 0x00000002000b7802 */ /* 0x000fc80000000f00 */
        /* <DEDUP_REMOVED lines=10> */
.L_x_4551:
        /* <DEDUP_REMOVED lines=13> */
.L_x_4553:
[----:B------:R-:W-:Y:S05]  /*14d80*/  BSYNC.RECONVERGENT B1 ;  /* 0x0000000000017941 */ /* 0x000fea0003800200 */
.L_x_4552:
        /* <DEDUP_REMOVED lines=60> */
.L_x_4550:
[----:B------:R-:W-:Y:S05]  /*15150*/  BSYNC.RECONVERGENT B0 ;  /* 0x0000000000007941 */ /* 0x000fea0003800200 */
.L_x_4549:
[----:B------:R-:W-:Y:S01]  /*15160*/  I2FP.F32.U32 R10, R10 ;  /* 0x0000000a000a7245 */ /* 0x000fe20000201000 */
[----:B------:R-:W-:Y:S01]  /*15170*/  HADD2.F32 R20, -RZ, R20.H1_H1 ;  /* 0x30000014ff147230 */ /* 0x000fe20000004100 */
        /* <DEDUP_REMOVED lines=19> */
.L_x_4556:
        /* <DEDUP_REMOVED lines=13> */
.L_x_4558:
[----:B------:R-:W-:Y:S05]  /*15380*/  BSYNC.RECONVERGENT B1 ;  /* 0x0000000000017941 */ /* 0x000fea0003800200 */
.L_x_4557:
        /* <DEDUP_REMOVED lines=60> */
.L_x_4555:
[----:B------:R-:W-:Y:S05]  /*15750*/  BSYNC.RECONVERGENT B0 ;  /* 0x0000000000007941 */ /* 0x000fea0003800200 */
.L_x_4554:
        /* <DEDUP_REMOVED lines=11> */
[----:B------:R-:W-:Y:S01]  /*15810*/  @P1 FADD.FTZ R204, R13, R10 ;  /* 0x0000000a0dcc1221 */ /* 0x000fe20000010000 */
[----:B------:R-:W-:Y:S01]  /*15820*/  @!P1 MOV R204, R10 ;  /* 0x0000000a00cc9202 */ /* 0x000fe20000000f00 */
[----:B------:R-:W-:Y:S01]  /*15830*/  IMAD.MOV.U32 R13, RZ, RZ, 0x2 ;  /* 0x00000002ff0d7424 */ /* 0x000fe200078e00ff */
[----:B------:R-:W-:Y:S02]  /*15840*/  MOV R10, R12 ;  /* 0x0000000c000a7202 */ /* 0x000fe40000000f00 */
        /* <DEDUP_REMOVED lines=10> */
.L_x_4561:
        /* <DEDUP_REMOVED lines=13> */
.L_x_4563:
[----:B------:R-:W-:Y:S05]  /*159c0*/  BSYNC.RECONVERGENT B1 ;  /* 0x0000000000017941 */ /* 0x000fea0003800200 */
.L_x_4562:
        /* <DEDUP_REMOVED lines=57> */
[----:B------:R-:W-:Y:S01]  /*15d60*/  VIADD R13, R179, 0x96a522ad ;  /* 0x96a522adb30d7836 */ /* 0x000fe20000000000 */
[----:B------:R-:W-:-:S04]  /*15d70*/  MOV R26, R14 ;  /* 0x0000000e001a7202 */ /* 0x000fc80000000f00 */
[----:B------:R-:W-:Y:S01]  /*15d80*/  LOP3.LUT R4, R13, R4, R15, 0x96, !PT ;  /* 0x000000040d047212 */ /* 0x000fe200078e960f */
[----:B------:R-:W-:-:S07]  /*15d90*/  IMAD.MOV.U32 R13, RZ, RZ, RZ ;  /* 0x000000ffff0d7224 */ /* 0x000fce00078e00ff */
.L_x_4560:
[----:B------:R-:W-:Y:S05]  /*15da0*/  BSYNC.RECONVERGENT B0 ;  /* 0x0000000000007941 */ /* 0x000fea0003800200 */
.L_x_4559:
[----:B------:R-:W-:Y:S01]  /*15db0*/  I2FP.F32.U32 R10, R10 ;  /* 0x0000000a000a7245 */ /* 0x000fe20000201000 */
[----:B------:R-:W-:Y:S01]  /*15dc0*/  HADD2.F32 R14, -RZ, R21.H0_H0 ;  /* 0x20000015ff0e7230 */ /* 0x000fe20000004100 */
        /* <DEDUP_REMOVED lines=9> */
[----:B--2---:R-:W-:Y:S01]  /*15e60*/  P2R R147, PR, RZ, 0x10 ;  /* 0x00000010ff937803 */ /* 0x004fe20000000000 */
        /* <DEDUP_REMOVED lines=9> */
.L_x_4566:
        /* <DEDUP_REMOVED lines=13> */
.L_x_4568:
[----:B------:R-:W-:Y:S05]  /*15fd0*/  BSYNC.RECONVERGENT B1 ;  /* 0x0000000000017941 */ /* 0x000fea0003800200 */
.L_x_4567:
        /* <DEDUP_REMOVED lines=57> */
[----:B------:R-:W-:Y:S02]  /*16370*/  IMAD.MOV.U32 R12, RZ, RZ, R16 ;  /* 0x000000ffff0c7224 */ /* 0x000fe400078e0010 */
[----:B------:R-:W-:Y:S01]  /*16380*/  HFMA2 R16, -RZ, RZ, 0, 0 ;  /* 0x00000000ff107431 */ /* 0x000fe200000001ff */
[----:B------:R-:W-:Y:S01]  /*16390*/  LOP3.LUT R4, R13, R4, R15, 0x96, !PT ;  /* 0x000000040d047212 */ /* 0x000fe200078e960f */
[----:B------:R-:W-:-:S07]  /*163a0*/  IMAD.MOV.U32 R26, RZ, RZ, R14 ;  /* 0x000000ffff1a7224 */ /* 0x000fce00078e000e */
.L_x_4565:
[----:B------:R-:W-:Y:S05]  /*163b0*/  BSYNC.RECONVERGENT B0 ;  /* 0x0000000000007941 */ /* 0x000fea0003800200 */
.L_x_4564:
        /* <DEDUP_REMOVED lines=9> */
[----:B------:R-:W-:-:S05]  /*16450*/  FSEL R13, R13, RZ, !P2 ;  /* 0x000000ff0d0d7208 */ /* 0x000fca0005000000 */
        /* <DEDUP_REMOVED lines=15> */
.L_x_4571:
        /* <DEDUP_REMOVED lines=13> */
.L_x_4573:
[----:B------:R-:W-:Y:S05]  /*16620*/  BSYNC.RECONVERGENT B1 ;  /* 0x0000000000017941 */ /* 0x000fea0003800200 */
.L_x_4572:
        /* <DEDUP_REMOVED lines=61> */
.L_x_4570:
[----:B------:R-:W-:Y:S05]  /*16a00*/  BSYNC.RECONVERGENT B0 ;  /* 0x0000000000007941 */ /* 0x000fea0003800200 */
.L_x_4569:
        /* <DEDUP_REMOVED lines=21> */
.L_x_4576:
        /* <DEDUP_REMOVED lines=13> */
.L_x_4578:
[----:B------:R-:W-:Y:S05]  /*16c30*/  BSYNC.RECONVERGENT B1 ;  /* 0x0000000000017941 */ /* 0x000fea0003800200 */
.L_x_4577:
        /* <DEDUP_REMOVED lines=61> */
.L_x_4575:
[----:B------:R-:W-:Y:S05]  /*17010*/  BSYNC.RECONVERGENT B0 ;  /* 0x0000000000007941 */ /* 0x000fea0003800200 */
.L_x_4574:
        /* <DEDUP_REMOVED lines=25> */
.L_x_4581:
        /* <DEDUP_REMOVED lines=13> */
.L_x_4583:
[----:B------:R-:W-:Y:S05]  /*17280*/  BSYNC.RECONVERGENT B1 ;  /* 0x0000000000017941 */ /* 0x000fea0003800200 */
.L_x_4582:
        /* <DEDUP_REMOVED lines=61> */
.L_x_4580:
[----:B------:R-:W-:Y:S05]  /*17660*/  BSYNC.RECONVERGENT B0 ;  /* 0x0000000000007941 */ /* 0x000fea0003800200 */
.L_x_4579:
        /* <DEDUP_REMOVED lines=20> */
.L_x_4586:
        /* <DEDUP_REMOVED lines=13> */
.L_x_4588:
[----:B------:R-:W-:Y:S05]  /*17880*/  BSYNC.RECONVERGENT B1 ;  /* 0x0000000000017941 */ /* 0x000fea0003800200 */
.L_x_4587:
        /* <DEDUP_REMOVED lines=61> */
.L_x_4585:
[----:B------:R-:W-:Y:S05]  /*17c60*/  BSYNC.RECONVERGENT B0 ;  /* 0x0000000000007941 */ /* 0x000fea0003800200 */
.L_x_4584:
        /* <DEDUP_REMOVED lines=25> */
.L_x_4591:
        /* <DEDUP_REMOVED lines=13> */
.L_x_4593:
[----:B------:R-:W-:Y:S05]  /*17ed0*/  BSYNC.RECONVERGENT B1 ;  /* 0x0000000000017941 */ /* 0x000fea0003800200 */
.L_x_4592:
        /* <DEDUP_REMOVED lines=56> */
[----:B------:R-:W-:Y:S01]  /*18260*/  HFMA2 R27, -RZ, RZ, 0, 0 ;  /* 0x00000000ff1b7431 */ /* 0x000fe200000001ff */
[----:B------:R-:W-:Y:S01]  /*18270*/  MOV R16, R26 ;  /* 0x0000001a00107202 */ /* 0x000fe20000000f00 */
[----:B------:R-:W-:Y:S01]  /*18280*/  IMAD.MOV.U32 R12, RZ, RZ, R150 ;  /* 0x000000ffff0c7224 */ /* 0x000fe200078e0096 */
[----:B------:R-:W-:Y:S01]  /*18290*/  LOP3.LUT R4, R17, R4, R141, 0x96, !PT ;  /* 0x0000000411047212 */ /* 0x000fe200078e968d */
[----:B------:R-:W-:-:S07]  /*182a0*/  IMAD.MOV.U32 R26, RZ, RZ, R140 ;  /* 0x000000ffff1a7224 */ /* 0x000fce00078e008c */
.L_x_4590:
[----:B------:R-:W-:Y:S05]  /*182b0*/  BSYNC.RECONVERGENT B0 ;  /* 0x0000000000007941 */ /* 0x000fea0003800200 */
.L_x_4589:
        /* <DEDUP_REMOVED lines=20> */
.L_x_4596:
        /* <DEDUP_REMOVED lines=13> */
.L_x_4598:
[----:B------:R-:W-:Y:S05]  /*184d0*/  BSYNC.RECONVERGENT B1 ;  /* 0x0000000000017941 */ /* 0x000fea0003800200 */
.L_x_4597:
[----:B------:R-:W-:Y:S01]  /*184e0*/  IMAD.WIDE.U32 R16, R0, -0x326172a9, RZ ;  /* 0xcd9e8d5700107825 */ /* 0x000fe200078e00ff */
[----:B------:R-:W-:Y:S02]  /*184f0*/  LOP3.LUT R150, R8, R5, R179, 0x96, !PT ;  /* 0x0000000508967212 */ /* 0x000fe400078e96b3 */
[C---:B------:R-:W-:Y:S01]  /*18500*/  IADD3 R5, PT, PT, R178.reuse, -0x61c88647, RZ ;  /* 0x9e3779b9b2057810 */ /* 0x040fe20007ffe0ff */
        /* <DEDUP_REMOVED lines=58> */
.L_x_4595:
[----:B------:R-:W-:Y:S05]  /*188b0*/  BSYNC.RECONVERGENT B0 ;  /* 0x0000000000007941 */ /* 0x000fea0003800200 */
.L_x_4594:
        /* <DEDUP_REMOVED lines=25> */
.L_x_4601:
        /* <DEDUP_REMOVED lines=13> */
.L_x_4603:
[----:B------:R-:W-:Y:S05]  /*18b20*/  BSYNC.RECONVERGENT B1 ;  /* 0x0000000000017941 */ /* 0x000fea0003800200 */
.L_x_4602:
        /* <DEDUP_REMOVED lines=61> */
.L_x_4600:
[----:B------:R-:W-:Y:S05]  /*18f00*/  BSYNC.RECONVERGENT B0 ;  /* 0x0000000000007941 */ /* 0x000fea0003800200 */
.L_x_4599:
        /* <DEDUP_REMOVED lines=20> */
.L_x_4606:
        /* <DEDUP_REMOVED lines=13> */
.L_x_4608:
[----:B------:R-:W-:Y:S05]  /*19120*/  BSYNC.RECONVERGENT B1 ;  /* 0x0000000000017941 */ /* 0x000fea0003800200 */
.L_x_4607:
        /* <DEDUP_REMOVED lines=53> */
[----:B------:R-:W-:Y:S02]  /*19480*/  HFMA2 R149, -RZ, RZ, 0, 0 ;  /* 0x00000000ff957431 */ /* 0x000fe400000001ff */
[----:B------:R-:W-:Y:S01]  /*19490*/  IMAD.WIDE.U32 R150, R27, -0x2daee0ad, RZ ;  /* 0xd2511f531b967825 */ /* 0x000fe200078e00ff */
[----:B------:R-:W-:Y:S02]  /*194a0*/  IADD3 R27, PT, PT, R179, -0x695add53, RZ ;  /* 0x96a522adb31b7810 */ /* 0x000fe40007ffe0ff */
[----:B------:R-:W-:Y:S01]  /*194b0*/  LOP3.LUT R5, R5, R140, R153, 0x96, !PT ;  /* 0x0000008c05057212 */ /* 0x000fe200078e9699 */
[----:B------:R-:W-:Y:S01]  /*194c0*/  IMAD.MOV.U32 R12, RZ, RZ, R152 ;  /* 0x000000ffff0c7224 */ /* 0x000fe200078e0098 */
[----:B------:R-:W-:Y:S02]  /*194d0*/  LOP3.LUT R4, R27, R4, R151, 0x96, !PT ;  /* 0x000000041b047212 */ /* 0x000fe400078e9697 */
[----:B------:R-:W-:Y:S01]  /*194e0*/  MOV R27, R26 ;  /* 0x0000001a001b7202 */ /* 0x000fe20000000f00 */
[----:B------:R-:W-:-:S07]  /*194f0*/  IMAD.MOV.U32 R26, RZ, RZ, R150 ;  /* 0x000000ffff1a7224 */ /* 0x000fce00078e0096 */
.L_x_4605:
[----:B------:R-:W-:Y:S05]  /*19500*/  BSYNC.RECONVERGENT B0 ;  /* 0x0000000000007941 */ /* 0x000fea0003800200 */
.L_x_4604:
        /* <DEDUP_REMOVED lines=26> */
.L_x_4611:
        /* <DEDUP_REMOVED lines=13> */
.L_x_4613:
[----:B------:R-:W-:Y:S05]  /*19780*/  BSYNC.RECONVERGENT B1 ;  /* 0x0000000000017941 */ /* 0x000fea0003800200 */
.L_x_4612:
        /* <DEDUP_REMOVED lines=61> */
.L_x_4610:
[----:B------:R-:W-:Y:S05]  /*19b60*/  BSYNC.RECONVERGENT B0 ;  /* 0x0000000000007941 */ /* 0x000fea0003800200 */
.L_x_4609:
        /* <DEDUP_REMOVED lines=20> */
.L_x_4616:
        /* <DEDUP_REMOVED lines=15> */
.L_x_4618:
[----:B------:R-:W-:Y:S05]  /*19da0*/  BSYNC.RECONVERGENT B1 ;  /* 0x0000000000017941 */ /* 0x000fea0003800200 */
.L_x_4617:
        /* <DEDUP_REMOVED lines=61> */
.L_x_4615:
[----:B------:R-:W-:Y:S05]  /*1a180*/  BSYNC.RECONVERGENT B0 ;  /* 0x0000000000007941 */ /* 0x000fea0003800200 */
.L_x_4614:
        /* <DEDUP_REMOVED lines=13> */
[----:B------:R-:W-:Y:S01]  /*1a260*/  @P1 FADD.FTZ R194, R194, R23 ;  /* 0x00000017c2c21221 */ /* 0x000fe20000010000 */
[----:B------:R-:W-:-:S04]  /*1a270*/  @!P1 MOV R194, R23 ;  /* 0x0000001700c29202 */ /* 0x000fc80000000f00 */
[----:B------:R-:W-:-:S04]  /*1a280*/  F2FP.F16.F32.PACK_AB R23, RZ, R194 ;  /* 0x000000c2ff17723e */ /* 0x000fc800000000ff */
[----:B------:R-:W-:Y:S01]  /*1a290*/  PRMT R23, R27, 0x5410, R23 ;  /* 0x000054101b177816 */ /* 0x000fe20000000017 */
[----:B------:R-:W-:Y:S06]  /*1a2a0*/  BRA `(.L_x_4619) ;  /* 0x00000030008c7947 */ /* 0x000fec0003800000 */
.L_x_4538:
        /* <DEDUP_REMOVED lines=16> */
.L_x_4622:
        /* <DEDUP_REMOVED lines=13> */
.L_x_4624:
[----:B------:R-:W-:Y:S05]  /*1a480*/  BSYNC.RECONVERGENT B1 ;  /* 0x0000000000017941 */ /* 0x000fea0003800200 */
.L_x_4623:
[----:B------:R-:W-:Y:S01]  /*1a490*/  IMAD.WIDE.U32 R26, R0, -0x326172a9, RZ ;  /* 0xcd9e8d57001a7825 */ /* 0x000fe200078e00ff */
[----:B--2---:R-:W-:-:S03]  /*1a4a0*/  LOP3.LUT R146, R8, R5, R179, 0x96, !PT ;  /* 0x0000000508927212 */ /* 0x004fc600078e96b3 */
        /* <DEDUP_REMOVED lines=59> */
.L_x_4621:
[----:B------:R-:W-:Y:S05]  /*1a860*/  BSYNC.RECONVERGENT B0 ;  /* 0x0000000000007941 */ /* 0x000fea0003800200 */
.L_x_4620:
        /* <DEDUP_REMOVED lines=24> */
.L_x_4627:
        /* <DEDUP_REMOVED lines=13> */
.L_x_4629:
[----:B------:R-:W-:Y:S05]  /*1aac0*/  BSYNC.RECONVERGENT B1 ;  /* 0x0000000000017941 */ /* 0x000fea0003800200 */
.L_x_4628:
[----:B------:R-:W-:Y:S01]  /*1aad0*/  IMAD.WIDE.U32 R140, R0, -0x326172a9, RZ ;  /* 0xcd9e8d57008c7825 */ /* 0x000fe200078e00ff */
[----:B--2---:R-:W-:Y:S02]  /*1aae0*/  LOP3.LUT R148, R8, R5, R179, 0x96, !PT ;  /* 0x0000000508947212 */ /* 0x004fe400078e96b3 */
        /* <DEDUP_REMOVED lines=59> */
.L_x_4626:
[----:B------:R-:W-:Y:S05]  /*1aea0*/  BSYNC.RECONVERGENT B0 ;  /* 0x0000000000007941 */ /* 0x000fea0003800200 */
.L_x_4625:
        /* <DEDUP_REMOVED lines=24> */
.L_x_4632:
        /* <DEDUP_REMOVED lines=13> */
.L_x_4634:
[----:B------:R-:W-:Y:S05]  /*1b100*/  BSYNC.RECONVERGENT B1 ;  /* 0x0000000000017941 */ /* 0x000fea0003800200 */
.L_x_4633:
[----:B------:R-:W-:Y:S01]  /*1b110*/  IMAD.WIDE.U32 R140, R0, -0x326172a9, RZ ;  /* 0xcd9e8d57008c7825 */ /* 0x000fe200078e00ff */
[----:B--2---:R-:W-:Y:S02]  /*1b120*/  LOP3.LUT R148, R8, R5, R179, 0x96, !PT ;  /* 0x0000000508947212 */ /* 0x004fe400078e96b3 */
[----:B------:R-:W-:Y:S01]  /*1b130*/  IADD3 R27, PT, PT, R179, -0x4498517b, RZ ;  /* 0xbb67ae85b31b7810 */ /* 0x000fe20007ffe0ff */
[----:B------:R-:W-:Y:S01]  /*1b140*/  VIADD R5, R178, 0x9e3779b9 ;  /* 0x9e3779b9b2057836 */ /* 0x000fe20000000000 */
[----:B------:R-:W-:Y:S01]  /*1b150*/  LOP3.LUT R146, R7, R141, R178, 0x96, !PT ;  /* 0x0000008d07927212 */ /* 0x000fe200078e96b2 */
[----:B------:R-:W-:Y:S01]  /*1b160*/  IMAD.WIDE.U32 R148, R148, -0x326172a9, RZ ;  /* 0xcd9e8d5794947825 */ /* 0x000fe200078e00ff */
[----:B------:R-:W-:-:S03]  /*1b170*/  MOV R10, R26 ;  /* 0x0000001a000a7202 */ /* 0x000fc60000000f00 */
        /* <DEDUP_REMOVED lines=50> */
[----:B------:R-:W-:Y:S01]  /*1b4a0*/  LOP3.LUT R5, R5, R140, R149, 0x96, !PT ;  /* 0x0000008c05057212 */ /* 0x000fe200078e9695 */
[----:B------:R-:W-:Y:S01]  /*1b4b0*/  IMAD.MOV.U32 R12, RZ, RZ, R148 ;  /* 0x000000ffff0c7224 */ /* 0x000fe200078e0094 */
[----:B------:R-:W-:Y:S01]  /*1b4c0*/  LOP3.LUT R4, R27, R4, R147, 0x96, !PT ;  /* 0x000000041b047212 */ /* 0x000fe200078e9693 */
[----:B------:R-:W-:-:S07]  /*1b4d0*/  IMAD.MOV.U32 R26, RZ, RZ, R146 ;  /* 0x000000ffff1a7224 */ /* 0x000fce00078e0092 */
.L_x_4631:
[----:B------:R-:W-:Y:S05]  /*1b4e0*/  BSYNC.RECONVERGENT B0 ;  /* 0x0000000000007941 */ /* 0x000fea0003800200 */
.L_x_4630:
[----:B------:R-:W-:Y:S01]  /*1b4f0*/  I2FP.F32.U32 R10, R10 ;  /* 0x0000000a000a7245 */ /* 0x000fe20000201000 */
[----:B------:R-:W-:Y:S01]  /*1b500*/  HADD2.F32 R28, -RZ, R21.H0_H0 ;  /* 0x20000015ff1c7230 */ /* 0x000fe20000004100 */
[----:B------:R-:W-:Y:S01]  /*1b510*/  ISETP.NE.AND P3, PT, R141, 0x1, PT ;  /* 0x000000018d00780c */ /* 0x000fe20003f65270 */
[----:B------:R-:W-:Y:S01]  /*1b520*/  @P1 HADD2.F32 R27, -RZ, R133.H0_H0 ;  /* 0x20000085ff1b1230 */ /* 0x000fe20000004100 */
[----:B------:R-:W-:Y:S01]  /*1b530*/  BSSY.RECONVERGENT B0, `(.L_x_4635) ;  /* 0x000005f000007945 */ /* 0x000fe20003800200 */
[----:B------:R-:W-:Y:S01]  /*1b540*/  FFMA.FTZ R10, R10, R29, 1.1641532182693481445e-10 ;  /* 0x2f0000000a0a7423 */ /* 0x000fe2000001001d */
[----:B------:R-:W-:Y:S01]  /*1b550*/  FMUL.FTZ R28, R28, R31 ;  /* 0x0000001f1c1c7220 */ /* 0x000fe20000410000 */
[----:B--2---:R-:W-:-:S03]  /*1b560*/  IMAD.MOV.U32 R146, RZ, RZ, 0x2 ;  /* 0x00000002ff927424 */ /* 0x004fc600078e00ff */
[----:B------:R-:W-:-:S04]  /*1b570*/  FSETP.GTU.FTZ.AND P2, PT, R10, R137, PT ;  /* 0x000000890a00720b */ /* 0x000fc80003f5c000 */
[----:B------:R-:W-:Y:S02]  /*1b580*/  FSEL R198, R28, RZ, !P2 ;  /* 0x000000ff1cc67208 */ /* 0x000fe40005000000 */
[----:B------:R-:W-:-:S03]  /*1b590*/  PLOP3.LUT P2, PT, P2, PT, PT, 0x8, 0x80 ;  /* 0x000000000080781c */ /* 0x000fc6000174e170 */
[----:B------:R-:W-:Y:S01]  /*1b5a0*/  @P1 FADD.FTZ R198, R27, R198 ;  /* 0x000000c61bc61221 */ /* 0x000fe20000010000 */
[----:B------:R-:W-:Y:S02]  /*1b5b0*/  P2R R147, PR, RZ, 0x4 ;  /* 0x00000004ff937803 */ /* 0x000fe40000000000 */
        /* <DEDUP_REMOVED lines=11> */
.L_x_4637:
        /* <DEDUP_REMOVED lines=13> */
.L_x_4639:
[----:B------:R-:W-:Y:S05]  /*1b740*/  BSYNC.RECONVERGENT B1 ;  /* 0x0000000000017941 */ /* 0x000fea0003800200 */
.L_x_4638:
        /* <DEDUP_REMOVED lines=8> */
[----:B------:R-:W-:Y:S01]  /*1b7d0*/  IMAD.MOV.U32 R146, RZ, RZ, RZ ;  /* 0x000000ffff927224 */ /* 0x000fe200078e00ff */
        /* <DEDUP_REMOVED lines=52> */
.L_x_4636:
[----:B------:R-:W-:Y:S05]  /*1bb20*/  BSYNC.RECONVERGENT B0 ;  /* 0x0000000000007941 */ /* 0x000fea0003800200 */
.L_x_4635:
        /* <DEDUP_REMOVED lines=24> */
.L_x_4642:
        /* <DEDUP_REMOVED lines=13> */
.L_x_4644:
[----:B------:R-:W-:Y:S05]  /*1bd80*/  BSYNC.RECONVERGENT B1 ;  /* 0x0000000000017941 */ /* 0x000fea0003800200 */
.L_x_4643:
        /* <DEDUP_REMOVED lines=58> */
[----:B------:R-:W-:Y:S02]  /*1c130*/  LOP3.LUT R4, R27, R4, R151, 0x96, !PT ;  /* 0x000000041b047212 */ /* 0x000fe400078e9697 */
[----:B------:R-:W-:Y:S01]  /*1c140*/  MOV R27, R26 ;  /* 0x0000001a001b7202 */ /* 0x000fe20000000f00 */
[----:B------:R-:W-:-:S07]  /*1c150*/  IMAD.MOV.U32 R26, RZ, RZ, R150 ;  /* 0x000000ffff1a7224 */ /* 0x000fce00078e0096 */
.L_x_4641:
[----:B------:R-:W-:Y:S05]  /*1c160*/  BSYNC.RECONVERGENT B0 ;  /* 0x0000000000007941 */ /* 0x000fea0003800200 */
.L_x_4640:
[----:B------:R-:W-:Y:S01]  /*1c170*/  I2FP.F32.U32 R28, R27 ;  /* 0x0000001b001c7245 */ /* 0x000fe20000201000 */
[----:B------:R-:W-:Y:S01]  /*1c180*/  HADD2.F32 R140, -RZ, R22.H0_H0 ;  /* 0x20000016ff8c7230 */ /* 0x000fe20000004100 */
[----:B------:R-:W-:Y:S01]  /*1c190*/  ISETP.NE.AND P3, PT, R141, 0x1, PT ;  /* 0x000000018d00780c */ /* 0x000fe20003f65270 */
[----:B------:R-:W-:Y:S01]  /*1c1a0*/  @P1 HADD2.F32 R27, -RZ, R134.H0_H0 ;  /* 0x20000086ff1b1230 */ /* 0x000fe20000004100 */
[----:B------:R-:W-:Y:S01]  /*1c1b0*/  BSSY.RECONVERGENT B0, `(.L_x_4645) ;  /* 0x000005e000007945 */ /* 0x000fe20003800200 */
[----:B------:R-:W-:Y:S01]  /*1c1c0*/  FFMA.FTZ R28, R28, R29, 1.1641532182693481445e-10 ;  /* 0x2f0000001c1c7423 */ /* 0x000fe2000001001d */
[----:B------:R-:W-:-:S04]  /*1c1d0*/  FMUL.FTZ R140, R140, R31 ;  /* 0x0000001f8c8c7220 */ /* 0x000fc80000410000 */
[----:B------:R-:W-:Y:S02]  /*1c1e0*/  FSETP.GTU.FTZ.AND P2, PT, R28, R137, PT ;  /* 0x000000891c00720b */ /* 0x000fe40003f5c000 */
[----:B------:R-:W-:Y:S02]  /*1c1f0*/  MOV R28, R12 ;  /* 0x0000000c001c7202 */ /* 0x000fe40000000f00 */
        /* <DEDUP_REMOVED lines=14> */
.L_x_4647:
        /* <DEDUP_REMOVED lines=13> */
.L_x_4649:
[----:B------:R-:W-:Y:S05]  /*1c3b0*/  BSYNC.RECONVERGENT B1 ;  /* 0x0000000000017941 */ /* 0x000fea0003800200 */
.L_x_4648:
        /* <DEDUP_REMOVED lines=9> */
[----:B------:R-:W-:-:S03]  /*1c450*/  IMAD.MOV.U32 R28, RZ, RZ, R26 ;  /* 0x000000ffff1c7224 */ /* 0x000fc600078e001a */
        /* <DEDUP_REMOVED lines=51> */
.L_x_4646:
[----:B------:R-:W-:Y:S05]  /*1c790*/  BSYNC.RECONVERGENT B0 ;  /* 0x0000000000007941 */ /* 0x000fea0003800200 */
.L_x_4645:
        /* <DEDUP_REMOVED lines=23> */
.L_x_4652:
        /* <DEDUP_REMOVED lines=13> */
.L_x_4654:
[----:B------:R-:W-:Y:S05]  /*1c9e0*/  BSYNC.RECONVERGENT B1 ;  /* 0x0000000000017941 */ /* 0x000fea0003800200 */
.L_x_4653:
[----:B------:R-:W-:Y:S01]  /*1c9f0*/  IMAD.WIDE.U32 R140, R0, -0x326172a9, RZ ;  /* 0xcd9e8d57008c7825 */ /* 0x000fe200078e00ff */
[----:B------:R-:W-:Y:S02]  /*1ca00*/  LOP3.LUT R152, R8, R5, R179, 0x96, !PT ;  /* 0x0000000508987212 */ /* 0x000fe400078e96b3 */
[C---:B------:R-:W-:Y:S01]  /*1ca10*/  IADD3 R149, PT, PT, R178.reuse, 0x3c6ef372, RZ ;  /* 0x3c6ef372b2957810 */ /* 0x040fe20007ffe0ff */
[----:B------:R-:W-:Y:S01]  /*1ca20*/  VIADD R5, R178, 0x9e3779b9 ;  /* 0x9e3779b9b2057836 */ /* 0x000fe20000000000 */
[----:B------:R-:W-:Y:S01]  /*1ca30*/  LOP3.LUT R150, R7, R141, R178, 0x96, !PT ;  /* 0x0000008d07967212 */ /* 0x000fe200078e96b2 */
[----:B------:R-:W-:Y:S01]  /*1ca40*/  IMAD.WIDE.U32 R152, R152, -0x326172a9, RZ ;  /* 0xcd9e8d5798987825 */ /* 0x000fe200078e00ff */
[----:B------:R-:W-:Y:S02]  /*1ca50*/  IADD3 R141, PT, PT, R179, -0x4498517b, RZ ;  /* 0xbb67ae85b38d7810 */ /* 0x000fe40007ffe0ff */
[----:B------:R-:W-:Y:S01]  /*1ca60*/  MOV R28, R26 ;  /* 0x0000001a001c7202 */ /* 0x000fe20000000f00 */
        /* <DEDUP_REMOVED lines=47> */
[----:B------:R-:W-:-:S04]  /*1cd60*/  IMAD.WIDE.U32 R150, R149, -0x2daee0ad, RZ ;  /* 0xd2511f5395967825 */ /* 0x000fc800078e00ff */
[----:B------:R-:W-:Y:S01]  /*1cd70*/  HFMA2 R149, -RZ, RZ, 0, 0 ;  /* 0x00000000ff957431 */ /* 0x000fe200000001ff */
[----:B------:R-:W-:Y:S01]  /*1cd80*/  LOP3.LUT R5, R5, R140, R153, 0x96, !PT ;  /* 0x0000008c05057212 */ /* 0x000fe200078e9699 */
[----:B------:R-:W-:Y:S01]  /*1cd90*/  IMAD.MOV.U32 R12, RZ, RZ, R152 ;  /* 0x000000ffff0c7224 */ /* 0x000fe200078e0098 */
[----:B------:R-:W-:Y:S01]  /*1cda0*/  LOP3.LUT R4, R141, R4, R151, 0x96, !PT ;  /* 0x000000048d047212 */ /* 0x000fe200078e9697 */
[----:B------:R-:W-:-:S07]  /*1cdb0*/  IMAD.MOV.U32 R26, RZ, RZ, R150 ;  /* 0x000000ffff1a7224 */ /* 0x000fce00078e0096 */
.L_x_4651:
[----:B------:R-:W-:Y:S05]  /*1cdc0*/  BSYNC.RECONVERGENT B0 ;  /* 0x0000000000007941 */ /* 0x000fea0003800200 */
.L_x_4650:
        /* <DEDUP_REMOVED lines=23> */
.L_x_4657:
        /* <DEDUP_REMOVED lines=13> */
.L_x_4659:
[----:B------:R-:W-:Y:S05]  /*1d010*/  BSYNC.RECONVERGENT B1 ;  /* 0x0000000000017941 */ /* 0x000fea0003800200 */
.L_x_4658:
        /* <DEDUP_REMOVED lines=61> */
.L_x_4656:
[----:B------:R-:W-:Y:S05]  /*1d3f0*/  BSYNC.RECONVERGENT B0 ;  /* 0x0000000000007941 */ /* 0x000fea0003800200 */
.L_x_4655:
        /* <DEDUP_REMOVED lines=14> */
.L_x_4619:
[----:B------:R-:W-:Y:S01]  /*1d4e0*/  ISETP.NE.AND P6, PT, R30, RZ, PT ;  /* 0x000000ff1e00720c */ /* 0x000fe20003fc5270 */
[C---:B------:R-:W-:Y:S01]  /*1d4f0*/  IMAD.WIDE.U32 R152, R201.reuse, 0x10, R142 ;  /* 0x00000010c9987825 */ /* 0x040fe200078e008e */
[----:B------:R-:W-:Y:S01]  /*1d500*/  SEL R30, RZ, 0x1000000, !P5 ;  /* 0x01000000ff1e7807 */ /* 0x000fe20006800000 */
[----:B------:R-:W0:Y:S01]  /*1d510*/  @P1 LDC.64 R150, c[0x0][0x3a0] ;  /* 0x0000e800ff961b82 */ /* 0x000e220000000a00 */
[----:B------:R-:W-:Y:S01]  /*1d520*/  SEL R28, RZ, 0x10000, !P4 ;  /* 0x00010000ff1c7807 */ /* 0x000fe20006000000 */
[----:B------:R-:W-:Y:S01]  /*1d530*/  IMAD.WIDE.U32 R154, R201, 0x8, R138 ;  /* 0x00000008c99a7825 */ /* 0x000fe200078e008a */
[----:B------:R-:W-:Y:S01]  /*1d540*/  SEL R157, RZ, 0x100, !P3 ;  /* 0x00000100ff9d7807 */ /* 0x000fe20005800000 */
[----:B------:R1:W-:Y:S01]  /*1d550*/  STG.E.128 desc[UR6][R152.64], R20 ;  /* 0x0000001498007986 */ /* 0x0003e2000c101d06 */
[----:B------:R-:W-:Y:S02]  /*1d560*/  ISETP.NE.AND P5, PT, R136, RZ, PT ;  /* 0x000000ff8800720c */ /* 0x000fe40003fa5270 */
[----:B------:R-:W-:-:S02]  /*1d570*/  ISETP.NE.AND P4, PT, R147, RZ, PT ;  /* 0x000000ff9300720c */ /* 0x000fc40003f85270 */
[----:B------:R-:W-:Y:S02]  /*1d580*/  ISETP.NE.AND P3, PT, R148, RZ, PT ;  /* 0x000000ff9400720c */ /* 0x000fe40003f65270 */
[----:B------:R-:W-:Y:S01]  /*1d590*/  SEL R27, RZ, 0x10000, !P4 ;  /* 0x00010000ff1b7807 */ /* 0x000fe20006000000 */
[----:B------:R-:W2:Y:S01]  /*1d5a0*/  @P0 LDC.64 R148, c[0x0][0x398] ;  /* 0x0000e600ff940b82 */ /* 0x000ea20000000a00 */
[----:B------:R-:W-:Y:S02]  /*1d5b0*/  SEL R10, RZ, 0x1000000, !P3 ;  /* 0x01000000ff0a7807 */ /* 0x000fe40005800000 */
[----:B------:R-:W-:Y:S02]  /*1d5c0*/  SEL R6, RZ, 0x100, !P5 ;  /* 0x00000100ff067807 */ /* 0x000fe40006800000 */
[----:B------:R-:W-:Y:S02]  /*1d5d0*/  LOP3.LUT R157, R157, R30, R28, 0xfe, !PT ;  /* 0x0000001e9d9d7212 */ /* 0x000fe400078efe1c */
[----:B------:R-:W-:-:S02]  /*1d5e0*/  LOP3.LUT R6, R6, R10, R27, 0xfe, !PT ;  /* 0x0000000a06067212 */ /* 0x000fc400078efe1b */
[----:B------:R-:W-:Y:S02]  /*1d5f0*/  SEL R156, RZ, 0x1, !P2 ;  /* 0x00000001ff9c7807 */ /* 0x000fe40005000000 */
[----:B------:R-:W-:Y:S02]  /*1d600*/  SEL R27, RZ, 0x1, !P6 ;  /* 0x00000001ff1b7807 */ /* 0x000fe40007000000 */
[----:B------:R-:W-:Y:S02]  /*1d610*/  LOP3.LUT R157, R157, R156, RZ, 0xfc, !PT ;  /* 0x0000009c9d9d7212 */ /* 0x000fe400078efcff */
[----:B------:R-:W-:Y:S02]  /*1d620*/  LOP3.LUT R156, R6, R27, RZ, 0xfc, !PT ;  /* 0x0000001b069c7212 */ /* 0x000fe400078efcff */
[----:B------:R-:W-:-:S03]  /*1d630*/  IADD3 R185, PT, PT, R145, 0x60, RZ ;  /* 0x0000006091b97810 */ /* 0x000fc60007ffe0ff */
[----:B------:R1:W-:Y:S02]  /*1d640*/  STG.E.64 desc[UR6][R154.64], R156 ;  /* 0x0000009c9a007986 */ /* 0x0003e4000c101b06 */
[----:B------:R-:W-:-:S04]  /*1d650*/  IMAD.WIDE.U32 R140, R185, 0x10, R24 ;  /* 0x00000010b98c7825 */ /* 0x000fc800078e0018 */
[----:B--2---:R-:W-:-:S04]  /*1d660*/  @P0 IMAD.WIDE.U32 R148, R185, 0x10, R148 ;  /* 0x00000010b9940825 */ /* 0x004fc800078e0094 */
[----:B0-----:R-:W-:Y:S01]  /*1d670*/  @P1 IMAD.WIDE.U32 R150, R185, 0x10, R150 ;  /* 0x00000010b9961825 */ /* 0x001fe200078e0096 */
        /* <DEDUP_REMOVED lines=21> */
.L_x_4660:
[----:B------:R1:W5:Y:S04]  /*1d7d0*/  @P0 LDG.E.128 R128, desc[UR6][R148.64] ;  /* 0x0000000694800981 */ /* 0x000368000c1e1d00 */
[----:B------:R1:W5:Y:S04]  /*1d7e0*/  @P1 LDG.E.128 R132, desc[UR6][R150.64] ;  /* 0x0000000696841981 */ /* 0x000368000c1e1d00 */
[----:B0-----:R1:W5:Y:S01]  /*1d7f0*/  LDG.E.128 R20, desc[UR6][R140.64] ;  /* 0x000000068c147981 */ /* 0x001362000c1e1d00 */
        /* <DEDUP_REMOVED lines=17> */
.L_x_4664:
        /* <DEDUP_REMOVED lines=13> */
.L_x_4666:
[----:B------:R-:W-:Y:S05]  /*1d9e0*/  BSYNC.RECONVERGENT B1 ;  /* 0x0000000000017941 */ /* 0x000fea0003800200 */
.L_x_4665:
        /* <DEDUP_REMOVED lines=51> */
[----:B------:R-:W-:Y:S02]  /*1dd20*/  VIADD R9, R178, 0xf1bbcdc8 ;  /* 0xf1bbcdc8b2097836 */ /* 0x000fe40000000000 */
[----:B------:R-:W-:-:S03]  /*1dd30*/  IMAD.WIDE.U32 R12, R13, -0x326172a9, RZ ;  /* 0xcd9e8d570d0c7825 */ /* 0x000fc600078e00ff */
[----:B------:R-:W-:Y:S01]  /*1dd40*/  LOP3.LUT R14, R9, R14, R11, 0x96, !PT ;  /* 0x0000000e090e7212 */ /* 0x000fe200078e960b */
[----:B------:R-:W-:Y:S02]  /*1dd50*/  VIADD R9, R179, 0x96a522ad ;  /* 0x96a522adb3097836 */ /* 0x000fe40000000000 */
[----:B------:R-:W-:Y:S01]  /*1dd60*/  HFMA2 R11, -RZ, RZ, 0, 0 ;  /* 0x00000000ff0b7431 */ /* 0x000fe200000001ff */
[----:B------:R-:W-:Y:S01]  /*1dd70*/  LOP3.LUT R5, R5, R10, R13, 0x96, !PT ;  /* 0x0000000a05057212 */ /* 0x000fe200078e960d */
[----:B------:R-:W-:-:S05]  /*1dd80*/  IMAD.WIDE.U32 R14, R14, -0x2daee0ad, RZ ;  /* 0xd2511f530e0e7825 */ /* 0x000fca00078e00ff */
[----:B------:R-:W-:Y:S02]  /*1dd90*/  LOP3.LUT R4, R9, R4, R15, 0x96, !PT ;  /* 0x0000000409047212 */ /* 0x000fe400078e960f */
[----:B------:R-:W-:-:S07]  /*1dda0*/  MOV R10, R14 ;  /* 0x0000000e000a7202 */ /* 0x000fce0000000f00 */
.L_x_4663:
[----:B------:R-:W-:Y:S05]  /*1ddb0*/  BSYNC.RECONVERGENT B0 ;  /* 0x0000000000007941 */ /* 0x000fea0003800200 */
.L_x_4662:
        /* <DEDUP_REMOVED lines=11> */
[----:B-1----:R-:W-:Y:S01]  /*1de70*/  P2R R150, PR, RZ, 0x10 ;  /* 0x00000010ff967803 */ /* 0x002fe20000000000 */
        /* <DEDUP_REMOVED lines=9> */
.L_x_4669:
        /* <DEDUP_REMOVED lines=13> */
.L_x_4671:
[----:B------:R-:W-:Y:S05]  /*1dfe0*/  BSYNC.RECONVERGENT B1 ;  /* 0x0000000000017941 */ /* 0x000fea0003800200 */
.L_x_4670:
        /* <DEDUP_REMOVED lines=61> */
.L_x_4668:
[----:B------:R-:W-:Y:S05]  /*1e3c0*/  BSYNC.RECONVERGENT B0 ;  /* 0x0000000000007941 */ /* 0x000fea0003800200 */
.L_x_4667:
        /* <DEDUP_REMOVED lines=9> */
[----:B------:R-:W-:-:S05]  /*1e460*/  FSEL R6, R14, RZ, !P2 ;  /* 0x000000ff0e067208 */ /* 0x000fca0005000000 */
[----:B------:R-:W-:Y:S01]  /*1e470*/  FADD.FTZ R6, R9, R6 ;  /* 0x0000000609067221 */ /* 0x000fe20000010000 */
[----:B------:R-:W-:-:S03]  /*1e480*/  SEL R9, RZ, 0x1, P2 ;  /* 0x00000001ff097807 */ /* 0x000fc60001000000 */
[----:B------:R-:W-:Y:S01]  /*1e490*/  @P1 FADD.FTZ R152, R11, R6 ;  /* 0x000000060b981221 */ /* 0x000fe20000010000 */
[----:B------:R-:W-:Y:S02]  /*1e4a0*/  @!P1 MOV R152, R6 ;  /* 0x0000000600989202 */ /* 0x000fe40000000f00 */
        /* <DEDUP_REMOVED lines=11> */
.L_x_4674:
        /* <DEDUP_REMOVED lines=13> */
.L_x_4676:
[----:B------:R-:W-:Y:S05]  /*1e630*/  BSYNC.RECONVERGENT B1 ;  /* 0x0000000000017941 */ /* 0x000fea0003800200 */
.L_x_4675:
        /* <DEDUP_REMOVED lines=61> */
.L_x_4673:
[----:B------:R-:W-:Y:S05]  /*1ea10*/  BSYNC.RECONVERGENT B0 ;  /* 0x0000000000007941 */ /* 0x000fea0003800200 */
.L_x_4672:
        /* <DEDUP_REMOVED lines=21> */
.L_x_4679:
        /* <DEDUP_REMOVED lines=13> */
.L_x_4681:
[----:B------:R-:W-:Y:S05]  /*1ec40*/  BSYNC.RECONVERGENT B1 ;  /* 0x0000000000017941 */ /* 0x000fea0003800200 */
.L_x_4680:
        /* <DEDUP_REMOVED lines=61> */
.L_x_4678:
[----:B------:R-:W-:Y:S05]  /*1f020*/  BSYNC.RECONVERGENT B0 ;  /* 0x0000000000007941 */ /* 0x000fea0003800200 */
.L_x_4677:
[----:B------:R-:W-:Y:S01]  /*1f030*/  I2FP.F32.U32 R14, R11 ;  /* 0x0000000b000e7245 */ /* 0x000fe20000201000 */
[----:B------:R-:W-:Y:S01]  /*1f040*/  HADD2.F32 R16, -RZ, R128.H1_H1 ;  /* 0x30000080ff107230 */ /* 0x000fe20000004100 */
[----:B------:R-:W-:Y:S01]  /*1f050*/  ISETP.NE.AND P3, PT, R17, 0x1, PT ;  /* 0x000000011100780c */ /* 0x000fe20003f65270 */
[----:B------:R-:W-:Y:S01]  /*1f060*/  @P1 HADD2.F32 R160, -RZ, R132.H1_H1 ;  /* 0x30000084ffa01230 */ /* 0x000fe20000004100 */
[----:B------:R-:W-:Y:S01]  /*1f070*/  BSSY.RECONVERGENT B0, `(.L_x_4682) ;  /* 0x0000060000007945 */ /* 0x000fe20003800200 */
[----:B------:R-:W-:Y:S01]  /*1f080*/  FFMA.FTZ R14, R14, R29, 1.1641532182693481445e-10 ;  /* 0x2f0000000e0e7423 */ /* 0x000fe2000001001d */
[----:B------:R-:W-:Y:S01]  /*1f090*/  FMUL.FTZ R11, R16, R31 ;  /* 0x0000001f100b7220 */ /* 0x000fe20000410000 */
[----:B------:R-:W-:Y:S01]  /*1f0a0*/  MOV R15, 0x2 ;  /* 0x00000002000f7802 */ /* 0x000fe20000000f00 */
[----:B------:R-:W-:Y:S02]  /*1f0b0*/  IMAD.MOV.U32 R13, RZ, RZ, R12 ;  /* 0x000000ffff0d7224 */ /* 0x000fe400078e000c */
        /* <DEDUP_REMOVED lines=16> */
.L_x_4684:
        /* <DEDUP_REMOVED lines=13> */
.L_x_4686:
[----:B------:R-:W-:Y:S05]  /*1f290*/  BSYNC.RECONVERGENT B1 ;  /* 0x0000000000017941 */ /* 0x000fea0003800200 */
.L_x_4685:
        /* <DEDUP_REMOVED lines=58> */
[----:B------:R-:W-:Y:S01]  /*1f640*/  HFMA2 R15, -RZ, RZ, 0, 0 ;  /* 0x00000000ff0f7431 */ /* 0x000fe200000001ff */
[----:B------:R-:W-:Y:S01]  /*1f650*/  MOV R13, R10 ;  /* 0x0000000a000d7202 */ /* 0x000fe20000000f00 */
[----:B------:R-:W-:-:S07]  /*1f660*/  IMAD.MOV.U32 R10, RZ, RZ, R14 ;  /* 0x000000ffff0a7224 */ /* 0x000fce00078e000e */
.L_x_4683:
[----:B------:R-:W-:Y:S05]  /*1f670*/  BSYNC.RECONVERGENT B0 ;  /* 0x0000000000007941 */ /* 0x000fea0003800200 */
.L_x_4682:
        /* <DEDUP_REMOVED lines=21> */
.L_x_4689:
        /* <DEDUP_REMOVED lines=13> */
.L_x_4691:
[----:B------:R-:W-:Y:S05]  /*1f8a0*/  BSYNC.RECONVERGENT B1 ;  /* 0x0000000000017941 */ /* 0x000fea0003800200 */
.L_x_4690:
        /* <DEDUP_REMOVED lines=61> */
.L_x_4688:
[----:B------:R-:W-:Y:S05]  /*1fc80*/  BSYNC.RECONVERGENT B0 ;  /* 0x0000000000007941 */ /* 0x000fea0003800200 */
.L_x_4687:
        /* <DEDUP_REMOVED lines=25> */
.L_x_4694:
        /* <DEDUP_REMOVED lines=13> */
.L_x_4696:
[----:B------:R-:W-:Y:S05]  /*1fef0*/  BSYNC.RECONVERGENT B1 ;  /* 0x0000000000017941 */ /* 0x000fea0003800200 */
.L_x_4695:
        /* <DEDUP_REMOVED lines=60> */
[----:B------:R-:W-:-:S07]  /*202c0*/  LOP3.LUT R4, R15, R4, R17, 0x96, !PT ;  /* 0x000000040f047212 */ /* 0x000fce00078e9611 */
.L_x_4693:
[----:B------:R-:W-:Y:S05]  /*202d0*/  BSYNC.RECONVERGENT B0 ;  /* 0x0000000000007941 */ /* 0x000fea0003800200 */
.L_x_4692:
        /* <DEDUP_REMOVED lines=21> */
.L_x_4699:
        /* <DEDUP_REMOVED lines=13> */
.L_x_4701:
[----:B------:R-:W-:Y:S05]  /*20500*/  BSYNC.RECONVERGENT B1 ;  /* 0x0000000000017941 */ /* 0x000fea0003800200 */
.L_x_4700:
        /* <DEDUP_REMOVED lines=61> */
.L_x_4698:
[----:B------:R-:W-:Y:S05]  /*208e0*/  BSYNC.RECONVERGENT B0 ;  /* 0x0000000000007941 */ /* 0x000fea0003800200 */
.L_x_4697:
        /* <DEDUP_REMOVED lines=14> */
[----:B------:R-:W-:-:S03]  /*209d0*/  IMAD.MOV.U32 R15, RZ, RZ, R12 ;  /* 0x000000ffff0f7224 */ /* 0x000fc600078e000c */
[----:B------:R-:W-:-:S06]  /*209e0*/  F2FP.F16.F32.PACK_AB R30, RZ, R190 ;  /* 0x000000beff1e723e */ /* 0x000fcc00000000ff */
        /* <DEDUP_REMOVED lines=9> */
.L_x_4704:
        /* <DEDUP_REMOVED lines=13> */
.L_x_4706:
[----:B------:R-:W-:Y:S05]  /*20b50*/  BSYNC.RECONVERGENT B1 ;  /* 0x0000000000017941 */ /* 0x000fea0003800200 */
.L_x_4705:
        /* <DEDUP_REMOVED lines=57> */
[----:B------:R-:W-:Y:S01]  /*20ef0*/  LOP3.LUT R4, R15, R4, R21, 0x96, !PT ;  /* 0x000000040f047212 */ /* 0x000fe200078e9615 */
[----:B------:R-:W-:Y:S01]  /*20f00*/  HFMA2 R21, -RZ, RZ, 0, 0 ;  /* 0x00000000ff157431 */ /* 0x000fe200000001ff */
[----:B------:R-:W-:Y:S01]  /*20f10*/  MOV R15, R10 ;  /* 0x0000000a000f7202 */ /* 0x000fe20000000f00 */
[----:B------:R-:W-:-:S07]  /*20f20*/  IMAD.MOV.U32 R10, RZ, RZ, R20 ;  /* 0x000000ffff0a7224 */ /* 0x000fce00078e0014 */
.L_x_4703:
[----:B------:R-:W-:Y:S05]  /*20f30*/  BSYNC.RECONVERGENT B0 ;  /* 0x0000000000007941 */ /* 0x000fea0003800200 */
.L_x_4702:
        /* <DEDUP_REMOVED lines=20> */
.L_x_4709:
        /* <DEDUP_REMOVED lines=13> */
.L_x_4711:
[----:B------:R-:W-:Y:S05]  /*21150*/  BSYNC.RECONVERGENT B1 ;  /* 0x0000000000017941 */ /* 0x000fea0003800200 */
.L_x_4710:
        /* <DEDUP_REMOVED lines=56> */
[----:B------:R-:W-:-:S05]  /*214e0*/  VIADD R21, R179, 0x96a522ad ;  /* 0x96a522adb3157836 */ /* 0x000fca0000000000 */
[----:B------:R-:W-:Y:S01]  /*214f0*/  LOP3.LUT R4, R21, R16, R27, 0x96, !PT ;  /* 0x0000001015047212 */ /* 0x000fe200078e961b */
[----:B------:R-:W-:Y:S01]  /*21500*/  IMAD.MOV.U32 R16, RZ, RZ, R10 ;  /* 0x000000ffff107224 */ /* 0x000fe200078e000a */
[----:B------:R-:W-:Y:S01]  /*21510*/  MOV R10, R26 ;  /* 0x0000001a000a7202 */ /* 0x000fe20000000f00 */
[----:B------:R-:W-:-:S07]  /*21520*/  IMAD.MOV.U32 R26, RZ, RZ, RZ ;  /* 0x000000ffff1a7224 */ /* 0x000fce00078e00ff */
.L_x_4708:
[----:B------:R-:W-:Y:S05]  /*21530*/  BSYNC.RECONVERGENT B0 ;  /* 0x0000000000007941 */ /* 0x000fea0003800200 */
.L_x_4707:
[----:B------:R-:W-:Y:S01]  /*21540*/  I2FP.F32.U32 R16, R16 ;  /* 0x0000001000107245 */ /* 0x000fe20000201000 */
[----:B------:R-:W-:Y:S01]  /*21550*/  HADD2.F32 R20, -RZ, R130.H0_H0 ;  /* 0x20000082ff147230 */ /* 0x000fe20000004100 */
[----:B------:R-:W-:Y:S01]  /*21560*/  BSSY.RECONVERGENT B0, `(.L_x_4712) ;  /* 0x0000063000007945 */ /* 0x000fe20003800200 */
[----:B------:R-:W-:Y:S01]  /*21570*/  @P1 HADD2.F32 R154, -RZ, R134.H0_H0 ;  /* 0x20000086ff9a1230 */ /* 0x000fe20000004100 */
[----:B------:R-:W-:Y:S01]  /*21580*/  MOV R17, R12 ;  /* 0x0000000c00117202 */ /* 0x000fe20000000f00 */
[----:B------:R-:W-:Y:S01]  /*21590*/  FFMA.FTZ R16, R16, R29, 1.1641532182693481445e-10 ;  /* 0x2f00000010107423 */ /* 0x000fe2000001001d */
[----:B------:R-:W-:-:S04]  /*215a0*/  FMUL.FTZ R20, R20, R31 ;  /* 0x0000001f14147220 */ /* 0x000fc80000410000 */
[----:B------:R-:W-:-:S04]  /*215b0*/  FSETP.GTU.FTZ.AND P3, PT, R16, R137, PT ;  /* 0x000000891000720b */ /* 0x000fc80003f7c000 */
[----:B------:R-:W-:Y:S02]  /*215c0*/  FSEL R20, R20, RZ, !P3 ;  /* 0x000000ff14147208 */ /* 0x000fe40005800000 */
[----:B------:R-:W-:Y:S02]  /*215d0*/  SEL R16, RZ, 0x1, P3 ;  /* 0x00000001ff107807 */ /* 0x000fe40001800000 */
[----:B------:R-:W-:Y:S01]  /*215e0*/  ISETP.NE.AND P3, PT, R26, 0x1, PT ;  /* 0x000000011a00780c */ /* 0x000fe20003f65270 */
[----:B------:R-:W-:Y:S01]  /*215f0*/  FADD.FTZ R15, R15, R20 ;  /* 0x000000140f0f7221 */ /* 0x000fe20000010000 */
[----:B------:R-:W-:-:S03]  /*21600*/  IMAD.MOV.U32 R20, RZ, RZ, 0x2 ;  /* 0x00000002ff147424 */ /* 0x000fc600078e00ff */
        /* <DEDUP_REMOVED lines=13> */
.L_x_4714:
        /* <DEDUP_REMOVED lines=13> */
.L_x_4716:
[----:B------:R-:W-:Y:S05]  /*217b0*/  BSYNC.RECONVERGENT B1 ;  /* 0x0000000000017941 */ /* 0x000fea0003800200 */
.L_x_4715:
        /* <DEDUP_REMOVED lines=61> */
.L_x_4713:
[----:B------:R-:W-:Y:S05]  /*21b90*/  BSYNC.RECONVERGENT B0 ;  /* 0x0000000000007941 */ /* 0x000fea0003800200 */
.L_x_4712:
        /* <DEDUP_REMOVED lines=20> */
.L_x_4719:
        /* <DEDUP_REMOVED lines=13> */
.L_x_4721:
[----:B------:R-:W-:Y:S05]  /*21db0*/  BSYNC.RECONVERGENT B1 ;  /* 0x0000000000017941 */ /* 0x000fea0003800200 */
.L_x_4720:
        /* <DEDUP_REMOVED lines=61> */
.L_x_4718:
[----:B------:R-:W-:Y:S05]  /*22190*/  BSYNC.RECONVERGENT B0 ;  /* 0x0000000000007941 */ /* 0x000fea0003800200 */
.L_x_4717:
        /* <DEDUP_REMOVED lines=25> */
.L_x_4724:
        /* <DEDUP_REMOVED lines=13> */
.L_x_4726:
[----:B------:R-:W-:Y:S05]  /*22400*/  BSYNC.RECONVERGENT B1 ;  /* 0x0000000000017941 */ /* 0x000fea0003800200 */
.L_x_4725:
        /* <DEDUP_REMOVED lines=53> */
[----:B------:R-:W-:-:S04]  /*22760*/  IMAD.WIDE.U32 R26, R26, -0x2daee0ad, RZ ;  /* 0xd2511f531a1a7825 */ /* 0x000fc800078e00ff */
[----:B------:R-:W-:Y:S02]  /*22770*/  VIADD R17, R178, 0x8ff34781 ;  /* 0x8ff34781b2117836 */ /* 0x000fe40000000000 */
[----:B------:R-:W-:Y:S01]  /*22780*/  IMAD.MOV.U32 R12, RZ, RZ, R4 ;  /* 0x000000ffff0c7224 */ /* 0x000fe200078e0004 */
[----:B------:R-:W-:Y:S01]  /*22790*/  LOP3.LUT R4, R21, R20, R27, 0x96, !PT ;  /* 0x0000001415047212 */ /* 0x000fe200078e961b */
[----:B------:R-:W-:Y:S01]  /*227a0*/  HFMA2 R27, -RZ, RZ, 0, 0 ;  /* 0x00000000ff1b7431 */ /* 0x000fe200000001ff */
[----:B------:R-:W-:Y:S02]  /*227b0*/  LOP3.LUT R5, R17, R140, R5, 0x96, !PT ;  /* 0x0000008c11057212 */ /* 0x000fe400078e9605 */
[----:B------:R-:W-:Y:S01]  /*227c0*/  MOV R17, R10 ;  /* 0x0000000a00117202 */ /* 0x000fe20000000f00 */
[----:B------:R-:W-:-:S07]  /*227d0*/  IMAD.MOV.U32 R10, RZ, RZ, R26 ;  /* 0x000000ffff0a7224 */ /* 0x000fce00078e001a */
.L_x_4723:
[----:B------:R-:W-:Y:S05]  /*227e0*/  BSYNC.RECONVERGENT B0 ;  /* 0x0000000000007941 */ /* 0x000fea0003800200 */
.L_x_4722:
        /* <DEDUP_REMOVED lines=20> */
.L_x_4729:
        /* <DEDUP_REMOVED lines=13> */
.L_x_4731:
[----:B------:R-:W-:Y:S05]  /*22a00*/  BSYNC.RECONVERGENT B1 ;  /* 0x0000000000017941 */ /* 0x000fea0003800200 */
.L_x_4730:
        /* <DEDUP_REMOVED lines=61> */
.L_x_4728:
[----:B------:R-:W-:Y:S05]  /*22de0*/  BSYNC.RECONVERGENT B0 ;  /* 0x0000000000007941 */ /* 0x000fea0003800200 */
.L_x_4727:
[----:B------:R-:W-:Y:S01]  /*22df0*/  I2FP.F32.U32 R20, R21 ;  /* 0x0000001500147245 */ /* 0x000fe20000201000 */
[----:B------:R-:W-:Y:S01]  /*22e00*/  HADD2.F32 R26, -RZ, R131.H0_H0 ;  /* 0x20000083ff1a7230 */ /* 0x000fe20000004100 */
[----:B------:R-:W-:Y:S01]  /*22e10*/  BSSY.RECONVERGENT B0, `(.L_x_4732) ;  /* 0x0000063000007945 */ /* 0x000fe20003800200 */
[----:B------:R-:W-:Y:S01]  /*22e20*/  @P1 HADD2.F32 R176, -RZ, R135.H0_H0 ;  /* 0x20000087ffb01230 */ /* 0x000fe20000004100 */
[----:B------:R-:W-:Y:S01]  /*22e30*/  MOV R21, R12 ;  /* 0x0000000c00157202 */ /* 0x000fe20000000f00 */
        /* <DEDUP_REMOVED lines=21> */
.L_x_4734:
        /* <DEDUP_REMOVED lines=13> */
.L_x_4736:
[----:B------:R-:W-:Y:S05]  /*23060*/  BSYNC.RECONVERGENT B1 ;  /* 0x0000000000017941 */ /* 0x000fea0003800200 */
.L_x_4735:
        /* <DEDUP_REMOVED lines=61> */
.L_x_4733:
[----:B------:R-:W-:Y:S05]  /*23440*/  BSYNC.RECONVERGENT B0 ;  /* 0x0000000000007941 */ /* 0x000fea0003800200 */
.L_x_4732:
        /* <DEDUP_REMOVED lines=20> */
.L_x_4739:
        /* <DEDUP_REMOVED lines=15> */
.L_x_4741:
[----:B------:R-:W-:Y:S05]  /*23680*/  BSYNC.RECONVERGENT B1 ;  /* 0x0000000000017941 */ /* 0x000fea0003800200 */
.L_x_4740:
        /* <DEDUP_REMOVED lines=61> */
.L_x_4738:
[----:B------:R-:W-:Y:S05]  /*23a60*/  BSYNC.RECONVERGENT B0 ;  /* 0x0000000000007941 */ /* 0x000fea0003800200 */
.L_x_4737:
        /* <DEDUP_REMOVED lines=9> */
[----:B------:R-:W-:-:S03]  /*23b00*/  SEL R20, RZ, 0x1, P6 ;  /* 0x00000001ff147807 */ /* 0x000fc60003000000 */
[----:B------:R-:W-:Y:S01]  /*23b10*/  FADD.FTZ R23, R23, R26 ;  /* 0x0000001a17177221 */ /* 0x000fe20000010000 */
[----:B------:R-:W-:Y:S02]  /*23b20*/  PRMT R18, R20, 0x7610, R18 ;  /* 0x0000761014127816 */ /* 0x000fe40000000012 */
[----:B------:R-:W-:Y:S01]  /*23b30*/  PRMT R20, R6, 0x5410, R28 ;  /* 0x0000541006147816 */ /* 0x000fe2000000001c */
[--C-:B------:R-:W-:Y:S01]  /*23b40*/  @P1 FADD.FTZ R182, R182, R23.reuse ;  /* 0x00000017b6b61221 */ /* 0x100fe20000010000 */
[----:B------:R-:W-:-:S05]  /*23b50*/  @!P1 IMAD.MOV.U32 R182, RZ, RZ, R23 ;  /* 0x000000ffffb69224 */ /* 0x000fca00078e0017 */
[----:B------:R-:W-:-:S04]  /*23b60*/  F2FP.F16.F32.PACK_AB R23, RZ, R182 ;  /* 0x000000b6ff17723e */ /* 0x000fc800000000ff */
[----:B------:R-:W-:Y:S01]  /*23b70*/  PRMT R23, R136, 0x5410, R23 ;  /* 0x0000541088177816 */ /* 0x000fe20000000017 */
[----:B------:R-:W-:Y:S06]  /*23b80*/  BRA `(.L_x_4742) ;  /* 0x00000030008c7947 */ /* 0x000fec0003800000 */
.L_x_4661:
[----:B------:R-:W-:Y:S01]  /*23b90*/  ISETP.NE.AND P2, PT, R158, 0x1, PT ;  /* 0x000000019e00780c */ /* 0x000fe20003f45270 */
[----:B------:R-:W-:Y:S01]  /*23ba0*/  BSSY.RECONVERGENT B0, `(.L_x_4743) ;  /* 0x000005a000007945 */ /* 0x000fe20003800200 */
[----:B------:R-:W-:Y:S01]  /*23bb0*/  MOV R28, 0x2 ;  /* 0x00000002001c7802 */ /* 0x000fe20000000f00 */
[----:B------:R-:W-:Y:S01]  /*23bc0*/  IMAD.MOV.U32 R6, RZ, RZ, R12 ;  /* 0x000000ffff067224 */ /* 0x000fe200078e000c */
[----:B------:R-:W-:-:S09]  /*23bd0*/  MOV R10, R26 ;  /* 0x0000001a000a7202 */ /* 0x000fd20000000f00 */
        /* <DEDUP_REMOVED lines=11> */
.L_x_4745:
        /* <DEDUP_REMOVED lines=13> */
.L_x_4747:
[----:B------:R-:W-:Y:S05]  /*23d60*/  BSYNC.RECONVERGENT B1 ;  /* 0x0000000000017941 */ /* 0x000fea0003800200 */
.L_x_4746:
[----:B-1----:R-:W-:Y:S01]  /*23d70*/  IMAD.WIDE.U32 R140, R0, -0x326172a9, RZ ;  /* 0xcd9e8d57008c7825 */ /* 0x002fe200078e00ff */
[----:B------:R-:W-:Y:S02]  /*23d80*/  LOP3.LUT R150, R8, R5, R179, 0x96, !PT ;  /* 0x0000000508967212 */ /* 0x000fe400078e96b3 */
[----:B------:R-:W-:Y:S01]  /*23d90*/  IADD3 R5, PT, PT, R178, -0x61c88647, RZ ;  /* 0x9e3779b9b2057810 */ /* 0x000fe20007ffe0ff */
[----:B------:R-:W-:Y:S01]  /*23da0*/  VIADD R27, R179, 0xbb67ae85 ;  /* 0xbb67ae85b31b7836 */ /* 0x000fe20000000000 */
[----:B------:R-:W-:Y:S01]  /*23db0*/  LOP3.LUT R148, R7, R141, R178, 0x96, !PT ;  /* 0x0000008d07947212 */ /* 0x000fe200078e96b2 */
[----:B------:R-:W-:Y:S01]  /*23dc0*/  IMAD.WIDE.U32 R150, R150, -0x326172a9, RZ ;  /* 0xcd9e8d5796967825 */ /* 0x000fe200078e00ff */
[----:B------:R-:W-:Y:S02]  /*23dd0*/  IADD3 R147, PT, PT, R179, 0x76cf5d0a, RZ ;  /* 0x76cf5d0ab3937810 */ /* 0x000fe40007ffe0ff */
[----:B------:R-:W-:Y:S01]  /*23de0*/  MOV R6, R26 ;  /* 0x0000001a00067202 */ /* 0x000fe20000000f00 */
[----:B------:R-:W-:Y:S01]  /*23df0*/  IMAD.WIDE.U32 R148, R148, -0x2daee0ad, RZ ;  /* 0xd2511f5394947825 */ /* 0x000fe200078e00ff */
[----:B------:R-:W-:-:S03]  /*23e00*/  LOP3.LUT R5, R5, R140, R151, 0x96, !PT ;  /* 0x0000008c05057212 */ /* 0x000fc600078e9697 */
        /* <DEDUP_REMOVED lines=51> */
.L_x_4744:
[----:B------:R-:W-:Y:S05]  /*24140*/  BSYNC.RECONVERGENT B0 ;  /* 0x0000000000007941 */ /* 0x000fea0003800200 */
.L_x_4743:
[----:B------:R-:W-:Y:S01]  /*24150*/  I2FP.F32.U32 R6, R6 ;  /* 0x0000000600067245 */ /* 0x000fe20000201000 */
[----:B-----5:R-:W-:Y:S01]  /*24160*/  HADD2.F32 R26, -RZ, R20.H0_H0 ;  /* 0x20000014ff1a7230 */ /* 0x020fe20000004100 */
        /* <DEDUP_REMOVED lines=10> */
[----:B------:R-:W-:Y:S01]  /*24210*/  @P1 FADD.FTZ R152, R27, R152 ;  /* 0x000000981b981221 */ /* 0x000fe20000010000 */
[----:B-1----:R-:W-:-:S04]  /*24220*/  P2R R150, PR, RZ, 0x4 ;  /* 0x00000004ff967803 */ /* 0x002fc80000000000 */
        /* <DEDUP_REMOVED lines=10> */
.L_x_4750:
        /* <DEDUP_REMOVED lines=13> */
.L_x_4752:
[----:B------:R-:W-:Y:S05]  /*243a0*/  BSYNC.RECONVERGENT B1 ;  /* 0x0000000000017941 */ /* 0x000fea0003800200 */
.L_x_4751:
        /* <DEDUP_REMOVED lines=61> */
.L_x_4749:
[----:B------:R-:W-:Y:S05]  /*24780*/  BSYNC.RECONVERGENT B0 ;  /* 0x0000000000007941 */ /* 0x000fea0003800200 */
.L_x_4748:
        /* <DEDUP_REMOVED lines=24> */
.L_x_4755:
        /* <DEDUP_REMOVED lines=13> */
.L_x_4757:
[----:B------:R-:W-:Y:S05]  /*249e0*/  BSYNC.RECONVERGENT B1 ;  /* 0x0000000000017941 */ /* 0x000fea0003800200 */
.L_x_4756:
[----:B------:R-:W-:Y:S01]  /*249f0*/  IMAD.WIDE.U32 R26, R0, -0x326172a9, RZ ;  /* 0xcd9e8d57001a7825 */ /* 0x000fe200078e00ff */
[----:B------:R-:W-:Y:S02]  /*24a00*/  LOP3.LUT R148, R8, R5, R179, 0x96, !PT ;  /* 0x0000000508947212 */ /* 0x000fe400078e96b3 */
[----:B------:R-:W-:Y:S01]  /*24a10*/  IADD3 R5, PT, PT, R178, -0x61c88647, RZ ;  /* 0x9e3779b9b2057810 */ /* 0x000fe20007ffe0ff */
[----:B------:R-:W-:Y:S01]  /*24a20*/  IMAD.MOV.U32 R20, RZ, RZ, R10 ;  /* 0x000000ffff147224 */ /* 0x000fe200078e000a */
[----:B------:R-:W-:Y:S01]  /*24a30*/  LOP3.LUT R140, R7, R27, R178, 0x96, !PT ;  /* 0x0000001b078c7212 */ /* 0x000fe200078e96b2 */
[----:B------:R-:W-:Y:S01]  /*24a40*/  IMAD.WIDE.U32 R148, R148, -0x326172a9, RZ ;  /* 0xcd9e8d5794947825 */ /* 0x000fe200078e00ff */
[----:B------:R-:W-:-:S03]  /*24a50*/  IADD3 R147, PT, PT, R179, 0x76cf5d0a, RZ ;  /* 0x76cf5d0ab3937810 */ /* 0x000fc60007ffe0ff */
[----:B------:R-:W-:Y:S01]  /*24a60*/  IMAD.WIDE.U32 R140, R140, -0x2daee0ad, RZ ;  /* 0xd2511f538c8c7825 */ /* 0x000fe200078e00ff */
[----:B------:R-:W-:-:S03]  /*24a70*/  LOP3.LUT R5, R5, R26, R149, 0x96, !PT ;  /* 0x0000001a05057212 */ /* 0x000fc600078e9695 */
[----:B------:R-:W-:Y:S02]  /*24a80*/  VIADD R27, R179, 0xbb67ae85 ;  /* 0xbb67ae85b31b7836 */ /* 0x000fe40000000000 */
[----:B------:R-:W-:-:S03]  /*24a90*/  IMAD.MOV.U32 R136, RZ, RZ, RZ ;  /* 0x000000ffff887224 */ /* 0x000fc600078e00ff */
        /* <DEDUP_REMOVED lines=49> */
[----:B------:R-:W-:-:S07]  /*24db0*/  LOP3.LUT R4, R27, R4, R141, 0x96, !PT ;  /* 0x000000041b047212 */ /* 0x000fce00078e968d */
.L_x_4754:
[----:B------:R-:W-:Y:S05]  /*24dc0*/  BSYNC.RECONVERGENT B0 ;  /* 0x0000000000007941 */ /* 0x000fea0003800200 */
.L_x_4753:
        /* <DEDUP_REMOVED lines=9> */
[----:B------:R-:W-:Y:S02]  /*24e60*/  FSEL R188, R26, RZ, !P2 ;  /* 0x000000ff1abc7208 */ /* 0x000fe40005000000 */
[----:B------:R-:W-:-:S03]  /*24e70*/  PLOP3.LUT P2, PT, P2, PT, PT, 0x8, 0x80 ;  /* 0x000000000080781c */ /* 0x000fc6000174e170 */
[----:B------:R-:W-:Y:S01]  /*24e80*/  @P1 FADD.FTZ R188, R27, R188 ;  /* 0x000000bc1bbc1221 */ /* 0x000fe20000010000 */
[----:B------:R-:W-:Y:S01]  /*24e90*/  HFMA2 R27, -RZ, RZ, 0, 1.1920928955078125e-07 ;  /* 0x00000002ff1b7431 */ /* 0x000fe200000001ff */
[----:B------:R-:W-:-:S03]  /*24ea0*/  P2R R151, PR, RZ, 0x4 ;  /* 0x00000004ff977803 */ /* 0x000fc60000000000 */
        /* <DEDUP_REMOVED lines=10> */
.L_x_4760:
        /* <DEDUP_REMOVED lines=13> */
.L_x_4762:
[----:B------:R-:W-:Y:S05]  /*25020*/  BSYNC.RECONVERGENT B1 ;  /* 0x0000000000017941 */ /* 0x000fea0003800200 */
.L_x_4761:
        /* <DEDUP_REMOVED lines=61> */
.L_x_4759:
[----:B------:R-:W-:Y:S05]  /*25400*/  BSYNC.RECONVERGENT B0 ;  /* 0x0000000000007941 */ /* 0x000fea0003800200 */
.L_x_4758:
        /* <DEDUP_REMOVED lines=24> */
.L_x_4765:
        /* <DEDUP_REMOVED lines=13> */
.L_x_4767:
[----:B------:R-:W-:Y:S05]  /*25660*/  BSYNC.RECONVERGENT B1 ;  /* 0x0000000000017941 */ /* 0x000fea0003800200 */
.L_x_4766:
        /* <DEDUP_REMOVED lines=57> */
[----:B------:R-:W-:-:S03]  /*25a00*/  IMAD.MOV.U32 R140, RZ, RZ, RZ ;  /* 0x000000ffff8c7224 */ /* 0x000fc600078e00ff */
[----:B------:R-:W-:Y:S01]  /*25a10*/  LOP3.LUT R4, R141, R26, R21, 0x96, !PT ;  /* 0x0000001a8d047212 */ /* 0x000fe200078e9615 */
[----:B------:R-:W-:Y:S01]  /*25a20*/  IMAD.MOV.U32 R21, RZ, RZ, R10 ;  /* 0x000000ffff157224 */ /* 0x000fe200078e000a */
[----:B------:R-:W-:-:S07]  /*25a30*/  MOV R10, R20 ;  /* 0x00000014000a7202 */ /* 0x000fce0000000f00 */
.L_x_4764:
[----:B------:R-:W-:Y:S05]  /*25a40*/  BSYNC.RECONVERGENT B0 ;  /* 0x0000000000007941 */ /* 0x000fea0003800200 */
.L_x_4763:
        /* <DEDUP_REMOVED lines=23> */
.L_x_4770:
        /* <DEDUP_REMOVED lines=13> */
.L_x_4772:
[----:B------:R-:W-:Y:S05]  /*25c90*/  BSYNC.RECONVERGENT B1 ;  /* 0x0000000000017941 */ /* 0x000fea0003800200 */
.L_x_4771:
        /* <DEDUP_REMOVED lines=57> */
[----:B------:R-:W-:Y:S02]  /*26030*/  LOP3.LUT R4, R141, R20, R27, 0x96, !PT ;  /* 0x000000148d047212 */ /* 0x000fe400078e961b */
[----:B------:R-:W-:Y:S01]  /*26040*/  MOV R20, R10 ;  /* 0x0000000a00147202 */ /* 0x000fe20000000f00 */
[----:B------:R-:W-:Y:S02]  /*26050*/  IMAD.MOV.U32 R10, RZ, RZ, R26 ;  /* 0x000000ffff0a7224 */ /* 0x000fe400078e001a */
[----:B------:R-:W-:-:S07]  /*26060*/  HFMA2 R26, -RZ, RZ, 0, 0 ;  /* 0x00000000ff1a7431 */ /* 0x000fce00000001ff */
.L_x_4769:
[----:B------:R-:W-:Y:S05]  /*26070*/  BSYNC.RECONVERGENT B0 ;  /* 0x0000000000007941 */ /* 0x000fea0003800200 */
.L_x_4768:
        /* <DEDUP_REMOVED lines=12> */
[----:B------:R-:W-:-:S04]  /*26140*/  MOV R21, R12 ;  /* 0x0000000c00157202 */ /* 0x000fc80000000f00 */
        /* <DEDUP_REMOVED lines=10> */
.L_x_4775:
        /* <DEDUP_REMOVED lines=13> */
.L_x_4777:
[----:B------:R-:W-:Y:S05]  /*262c0*/  BSYNC.RECONVERGENT B1 ;  /* 0x0000000000017941 */ /* 0x000fea0003800200 */
.L_x_4776:
        /* <DEDUP_REMOVED lines=61> */
.L_x_4774:
[----:B------:R-:W-:Y:S05]  /*266a0*/  BSYNC.RECONVERGENT B0 ;  /* 0x0000000000007941 */ /* 0x000fea0003800200 */
.L_x_4773:
        /* <DEDUP_REMOVED lines=23> */
.L_x_4780:
        /* <DEDUP_REMOVED lines=13> */
.L_x_4782:
[----:B------:R-:W-:Y:S05]  /*268f0*/  BSYNC.RECONVERGENT B1 ;  /* 0x0000000000017941 */ /* 0x000fea0003800200 */
.L_x_4781:
        /* <DEDUP_REMOVED lines=61> */
.L_x_4779:
[----:B------:R-:W-:Y:S05]  /*26cd0*/  BSYNC.RECONVERGENT B0 ;  /* 0x0000000000007941 */ /* 0x000fea0003800200 */
.L_x_4778:
        /* <DEDUP_REMOVED lines=9> */
[----:B------:R-:W-:-:S03]  /*26d70*/  PLOP3.LUT P5, PT, P5, PT, PT, 0x8, 0x80 ;  /* 0x000000000080781c */ /* 0x000fc60002fae170 */
[----:B------:R-:W-:Y:S01]  /*26d80*/  @P1 FADD.FTZ R182, R21, R182 ;  /* 0x000000b615b61221 */ /* 0x000fe20000010000 */
[----:B------:R-:W-:-:S04]  /*26d90*/  PRMT R21, R30, 0x5410, R136 ;  /* 0x000054101e157816 */ /* 0x000fc80000000088 */
[----:B------:R-:W-:-:S04]  /*26da0*/  F2FP.F16.F32.PACK_AB R23, RZ, R182 ;  /* 0x000000b6ff17723e */ /* 0x000fc800000000ff */
[----:B------:R-:W-:-:S07]  /*26db0*/  PRMT R23, R156, 0x5410, R23 ;  /* 0x000054109c177816 */ /* 0x000fce0000000017 */
.L_x_4742:
[----:B------:R-:W-:Y:S01]  /*26dc0*/  SEL R30, RZ, 0x1000000, !P5 ;  /* 0x01000000ff1e7807 */ /* 0x000fe20006800000 */
[----:B------:R-:W-:Y:S01]  /*26dd0*/  IMAD.WIDE.U32 R156, R185, 0x8, R138 ;  /* 0x00000008b99c7825 */ /* 0x000fe200078e008a */
[----:B------:R-:W-:Y:S01]  /*26de0*/  SEL R28, RZ, 0x10000, !P4 ;  /* 0x00010000ff1c7807 */ /* 0x000fe20006000000 */
[----:B------:R-:W0:Y:S01]  /*26df0*/  @P0 LDC.64 R140, c[0x0][0x398] ;  /* 0x0000e600ff8c0b82 */ /* 0x000e220000000a00 */
[----:B------:R-:W-:Y:S01]  /*26e00*/  SEL R159, RZ, 0x100, !P3 ;  /* 0x00000100ff9f7807 */ /* 0x000fe20005800000 */
[----:B------:R-:W-:Y:S01]  /*26e10*/  VIADD R187, R145, 0x80 ;  /* 0x0000008091bb7836 */ /* 0x000fe20000000000 */
[----:B------:R-:W-:Y:S02]  /*26e20*/  ISETP.NE.AND P5, PT, R153, RZ, PT ;  /* 0x000000ff9900720c */ /* 0x000fe40003fa5270 */
[----:B------:R-:W-:Y:S02]  /*26e30*/  ISETP.NE.AND P4, PT, R151, RZ, PT ;  /* 0x000000ff9700720c */ /* 0x000fe40003f85270 */
[----:B------:R-:W-:Y:S01]  /*26e40*/  ISETP.NE.AND P3, PT, R155, RZ, PT ;  /* 0x000000ff9b00720c */ /* 0x000fe20003f65270 */
[----:B------:R-:W1:Y:S01]  /*26e50*/  @P1 LDC.64 R148, c[0x0][0x3a0] ;  /* 0x0000e800ff941b82 */ /* 0x000e620000000a00 */
[----:B------:R-:W-:-:S02]  /*26e60*/  SEL R27, RZ, 0x10000, !P4 ;  /* 0x00010000ff1b7807 */ /* 0x000fc40006000000 */
[----:B------:R-:W-:Y:S02]  /*26e70*/  SEL R26, RZ, 0x1000000, !P3 ;  /* 0x01000000ff1a7807 */ /* 0x000fe40005800000 */
[----:B------:R-:W-:Y:S02]  /*26e80*/  SEL R6, RZ, 0x100, !P5 ;  /* 0x00000100ff067807 */ /* 0x000fe40006800000 */
[----:B------:R-:W-:Y:S01]  /*26e90*/  ISETP.NE.AND P6, PT, R150, RZ, PT ;  /* 0x000000ff9600720c */ /* 0x000fe20003fc5270 */
[----:B------:R-:W-:Y:S01]  /*26ea0*/  IMAD.WIDE.U32 R150, R185, 0x10, R142 ;  /* 0x00000010b9967825 */ /* 0x000fe200078e008e */
[----:B------:R-:W-:Y:S02]  /*26eb0*/  LOP3.LUT R159, R159, R30, R28, 0xfe, !PT ;  /* 0x0000001e9f9f7212 */ /* 0x000fe400078efe1c */
[----:B------:R-:W-:Y:S02]  /*26ec0*/  LOP3.LUT R6, R6, R26, R27, 0xfe, !PT ;  /* 0x0000001a06067212 */ /* 0x000fe400078efe1b */
[----:B------:R-:W-:Y:S01]  /*26ed0*/  SEL R158, RZ, 0x1, !P2 ;  /* 0x00000001ff9e7807 */ /* 0x000fe20005000000 */
[----:B------:R2:W-:Y:S01]  /*26ee0*/  STG.E.128 desc[UR6][R150.64], R20 ;  /* 0x0000001496007986 */ /* 0x0005e2000c101d06 */
[----:B------:R-:W-:Y:S01]  /*26ef0*/  SEL R27, RZ, 0x1, !P6 ;  /* 0x00000001ff1b7807 */ /* 0x000fe20007000000 */
[----:B0-----:R-:W-:Y:S01]  /*26f00*/  @P0 IMAD.WIDE.U32 R140, R187, 0x10, R140 ;  /* 0x00000010bb8c0825 */ /* 0x001fe200078e008c */
[----:B------:R-:W-:-:S02]  /*26f10*/  LOP3.LUT R159, R159, R158, RZ, 0xfc, !PT ;  /* 0x0000009e9f9f7212 */ /* 0x000fc400078efcff */
[----:B------:R-:W-:Y:S01]  /*26f20*/  LOP3.LUT R158, R6, R27, RZ, 0xfc, !PT ;  /* 0x0000001b069e7212 */ /* 0x000fe200078efcff */
[----:B------:R-:W-:-:S04]  /*26f30*/  IMAD.WIDE.U32 R26, R187, 0x10, R24 ;  /* 0x00000010bb1a7825 */ /* 0x000fc800078e0018 */
[----:B------:R2:W-:Y:S01]  /*26f40*/  STG.E.64 desc[UR6][R156.64], R158 ;  /* 0x0000009e9c007986 */ /* 0x0005e2000c101b06 */
[----:B-1----:R-:W-:Y:S01]  /*26f50*/  @P1 IMAD.WIDE.U32 R148, R187, 0x10, R148 ;  /* 0x00000010bb941825 */ /* 0x002fe200078e0094 */
[----:B------:R-:W-:Y:S06]  /*26f60*/  @!P0 BRA `(.L_x_4783) ;  /* 0x0000000000508947 */ /* 0x000fec0003800000 */
[----:B--2---:R-:W-:Y:S01]  /*26f70*/  SHF.L.U32 R22, R17, 0x10, RZ ;  /* 0x0000001011167819 */ /* 0x004fe200000006ff */
        /* <DEDUP_REMOVED lines=19> */
.L_x_4783:
[----:B------:R1:W5:Y:S04]  /*270b0*/  @P0 LDG.E.128 R128, desc[UR6][R140.64] ;  /* 0x000000068c800981 */ /* 0x000368000c1e1d00 */
[----:B------:R1:W5:Y:S04]  /*270c0*/  @P1 LDG.E.128 R132, desc[UR6][R148.64] ;  /* 0x0000000694841981 */ /* 0x000368000c1e1d00 */
[----:B0-2---:R1:W5:Y:S01]  /*270d0*/  LDG.E.128 R20, desc[UR6][R26.64] ;  /* 0x000000061a147981 */ /* 0x005362000c1e1d00 */
        /* <DEDUP_REMOVED lines=17> */
.L_x_4787:
        /* <DEDUP_REMOVED lines=13> */
.L_x_4789:
[----:B------:R-:W-:Y:S05]  /*272c0*/  BSYNC.RECONVERGENT B1 ;  /* 0x0000000000017941 */ /* 0x000fea0003800200 */
.L_x_4788:
        /* <DEDUP_REMOVED lines=61> */
.L_x_4786:
[----:B------:R-:W-:Y:S05]  /*276a0*/  BSYNC.RECONVERGENT B0 ;  /* 0x0000000000007941 */ /* 0x000fea0003800200 */
.L_x_4785:
        /* <DEDUP_REMOVED lines=21> */
.L_x_4792:
        /* <DEDUP_REMOVED lines=13> */
.L_x_4794:
[----:B------:R-:W-:Y:S05]  /*278d0*/  BSYNC.RECONVERGENT B1 ;  /* 0x0000000000017941 */ /* 0x000fea0003800200 */
.L_x_4793:
        /* <DEDUP_REMOVED lines=61> */
.L_x_4791:
[----:B------:R-:W-:Y:S05]  /*27cb0*/  BSYNC.RECONVERGENT B0 ;  /* 0x0000000000007941 */ /* 0x000fea0003800200 */
.L_x_4790:
        /* <DEDUP_REMOVED lines=10> */
[----:B------:R-:W-:-:S04]  /*27d60*/  IMAD.MOV.U32 R16, RZ, RZ, 0x2 ;  /* 0x00000002ff107424 */ /* 0x000fc800078e00ff */
        /* <DEDUP_REMOVED lines=14> */
.L_x_4797:
        /* <DEDUP_REMOVED lines=13> */
.L_x_4799:
[----:B------:R-:W-:Y:S05]  /*27f20*/  BSYNC.RECONVERGENT B1 ;  /* 0x0000000000017941 */ /* 0x000fea0003800200 */
.L_x_4798:
        /* <DEDUP_REMOVED lines=61> */
.L_x_4796:
[----:B------:R-:W-:Y:S05]  /*28300*/  BSYNC.RECONVERGENT B0 ;  /* 0x0000000000007941 */ /* 0x000fea0003800200 */
.L_x_4795:
        /* <DEDUP_REMOVED lines=11> */
[----:B-1----:R-:W-:Y:S01]  /*283c0*/  P2R R26, PR, RZ, 0x10 ;  /* 0x00000010ff1a7803 */ /* 0x002fe20000000000 */
        /* <DEDUP_REMOVED lines=9> */
.L_x_4802:
        /* <DEDUP_REMOVED lines=13> */
.L_x_4804:
[----:B------:R-:W-:Y:S05]  /*28530*/  BSYNC.RECONVERGENT B1 ;  /* 0x0000000000017941 */ /* 0x000fea0003800200 */
.L_x_4803:
        /* <DEDUP_REMOVED lines=61> */
.L_x_4801:
[----:B------:R-:W-:Y:S05]  /*28910*/  BSYNC.RECONVERGENT B0 ;  /* 0x0000000000007941 */ /* 0x000fea0003800200 */
.L_x_4800:
        /* <DEDUP_REMOVED lines=25> */
.L_x_4807:
        /* <DEDUP_REMOVED lines=13> */
.L_x_4809:
[----:B------:R-:W-:Y:S05]  /*28b80*/  BSYNC.RECONVERGENT B1 ;  /* 0x0000000000017941 */ /* 0x000fea0003800200 */
.L_x_4808:
        /* <DEDUP_REMOVED lines=61> */
.L_x_4806:
[----:B------:R-:W-:Y:S05]  /*28f60*/  BSYNC.RECONVERGENT B0 ;  /* 0x0000000000007941 */ /* 0x000fea0003800200 */
.L_x_4805:
        /* <DEDUP_REMOVED lines=21> */
.L_x_4812:
        /* <DEDUP_REMOVED lines=13> */
.L_x_4814:
[----:B------:R-:W-:Y:S05]  /*29190*/  BSYNC.RECONVERGENT B1 ;  /* 0x0000000000017941 */ /* 0x000fea0003800200 */
.L_x_4813:
        /* <DEDUP_REMOVED lines=60> */
.L_x_4811:
[----:B------:R-:W-:Y:S05]  /*29560*/  BSYNC.RECONVERGENT B0 ;  /* 0x0000000000007941 */ /* 0x000fea0003800200 */
.L_x_4810:
[----:B------:R-:W-:Y:S01]  /*29570*/  I2FP.F32.U32 R14, R13 ;  /* 0x0000000d000e7245 */ /* 0x000fe20000201000 */
[----:B------:R-:W-:Y:S01]  /*29580*/  HADD2.F32 R16, -RZ, R129.H0_H0 ;  /* 0x20000081ff107230 */ /* 0x000fe20000004100 */
[----:B------:R-:W-:Y:S01]  /*29590*/  ISETP.NE.AND P3, PT, R20, 0x1, PT ;  /* 0x000000011400780c */ /* 0x000fe20003f65270 */
[----:B------:R-:W-:Y:S01]  /*295a0*/  @P1 HADD2.F32 R15, -RZ, R133.H0_H0 ;  /* 0x20000085ff0f1230 */ /* 0x000fe20000004100 */
[----:B------:R-:W-:Y:S01]  /*295b0*/  BSSY.RECONVERGENT B0, `(.L_x_4815) ;  /* 0x0000060000007945 */ /* 0x000fe20003800200 */
[----:B------:R-:W-:Y:S01]  /*295c0*/  FFMA.FTZ R14, R14, R29, 1.1641532182693481445e-10 ;  /* 0x2f0000000e0e7423 */ /* 0x000fe2000001001d */
[----:B------:R-:W-:Y:S01]  /*295d0*/  FMUL.FTZ R13, R16, R31 ;  /* 0x0000001f100d7220 */ /* 0x000fe20000410000 */
[----:B------:R-:W-:-:S03]  /*295e0*/  MOV R17, 0x2 ;  /* 0x0000000200117802 */ /* 0x000fc60000000f00 */
[----:B------:R-:W-:Y:S01]  /*295f0*/  FSETP.GTU.FTZ.AND P2, PT, R14, R137, PT ;  /* 0x000000890e00720b */ /* 0x000fe20003f5c000 */
[----:B------:R-:W-:-:S03]  /*29600*/  IMAD.MOV.U32 R14, RZ, RZ, R12 ;  /* 0x000000ffff0e7224 */ /* 0x000fc600078e000c */
[----:B------:R-:W-:-:S05]  /*29610*/  FSEL R13, R13, RZ, !P2 ;  /* 0x000000ff0d0d7208 */ /* 0x000fca0005000000 */
[----:B------:R-:W-:Y:S01]  /*29620*/  FADD.FTZ R18, R18, R13 ;  /* 0x0000000d12127221 */ /* 0x000fe20000010000 */
[----:B------:R-:W-:-:S03]  /*29630*/  SEL R13, RZ, 0x1, P2 ;  /* 0x00000001ff0d7807 */ /* 0x000fc60001000000 */
[--C-:B------:R-:W-:Y:S01]  /*29640*/  @P1 FADD.FTZ R168, R15, R18.reuse ;  /* 0x000000120fa81221 */ /* 0x100fe20000010000 */
[----:B------:R-:W-:-:S05]  /*29650*/  @!P1 IMAD.MOV.U32 R168, RZ, RZ, R18 ;  /* 0x000000ffffa89224 */ /* 0x000fca00078e0012 */
        /* <DEDUP_REMOVED lines=10> */
.L_x_4817:
        /* <DEDUP_REMOVED lines=13> */
.L_x_4819:
[----:B------:R-:W-:Y:S05]  /*297d0*/  BSYNC.RECONVERGENT B1 ;  /* 0x0000000000017941 */ /* 0x000fea0003800200 */
.L_x_4818:
        /* <DEDUP_REMOVED lines=61> */
.L_x_4816:
[----:B------:R-:W-:Y:S05]  /*29bb0*/  BSYNC.RECONVERGENT B0 ;  /* 0x0000000000007941 */ /* 0x000fea0003800200 */
.L_x_4815:
        /* <DEDUP_REMOVED lines=21> */
.L_x_4822:
        /* <DEDUP_REMOVED lines=13> */
.L_x_4824:
[----:B------:R-:W-:Y:S05]  /*29de0*/  BSYNC.RECONVERGENT B1 ;  /* 0x0000000000017941 */ /* 0x000fea0003800200 */
.L_x_4823:
        /* <DEDUP_REMOVED lines=61> */
.L_x_4821:
[----:B------:R-:W-:Y:S05]  /*2a1c0*/  BSYNC.RECONVERGENT B0 ;  /* 0x0000000000007941 */ /* 0x000fea0003800200 */
.L_x_4820:
        /* <DEDUP_REMOVED lines=25> */
.L_x_4827:
        /* <DEDUP_REMOVED lines=13> */
.L_x_4829:
[----:B------:R-:W-:Y:S05]  /*2a430*/  BSYNC.RECONVERGENT B1 ;  /* 0x0000000000017941 */ /* 0x000fea0003800200 */
.L_x_4828:
        /* <DEDUP_REMOVED lines=61> */
.L_x_4826:
[----:B------:R-:W-:Y:S05]  /*2a810*/  BSYNC.RECONVERGENT B0 ;  /* 0x0000000000007941 */ /* 0x000fea0003800200 */
.L_x_4825:
        /* <DEDUP_REMOVED lines=20> */
.L_x_4832:
        /* <DEDUP_REMOVED lines=13> */
.L_x_4834:
[----:B------:R-:W-:Y:S05]  /*2aa30*/  BSYNC.RECONVERGENT B1 ;  /* 0x0000000000017941 */ /* 0x000fea0003800200 */
.L_x_4833:
        /* <DEDUP_REMOVED lines=61> */
.L_x_4831:
[----:B------:R-:W-:Y:S05]  /*2ae10*/  BSYNC.RECONVERGENT B0 ;  /* 0x0000000000007941 */ /* 0x000fea0003800200 */
.L_x_4830:
[----:B------:R-:W-:Y:S01]  /*2ae20*/  I2FP.F32.U32 R16, R17 ;  /* 0x0000001100107245 */ /* 0x000fe20000201000 */
[----:B------:R-:W-:Y:S01]  /*2ae30*/  HADD2.F32 R20, -RZ, R130.H0_H0 ;  /* 0x20000082ff147230 */ /* 0x000fe20000004100 */
[----:B------:R-:W-:Y:S01]  /*2ae40*/  BSSY.RECONVERGENT B0, `(.L_x_4835) ;  /* 0x0000063000007945 */ /* 0x000fe20003800200 */
[----:B------:R-:W-:Y:S02]  /*2ae50*/  @P1 HADD2.F32 R166, -RZ, R134.H0_H0 ;  /* 0x20000086ffa61230 */ /* 0x000fe40000004100 */
        /* <DEDUP_REMOVED lines=8> */
[----:B------:R-:W-:-:S03]  /*2aee0*/  MOV R20, 0x2 ;  /* 0x0000000200147802 */ /* 0x000fc60000000f00 */
        /* <DEDUP_REMOVED lines=13> */
.L_x_4837:
        /* <DEDUP_REMOVED lines=13> */
.L_x_4839:
[----:B------:R-:W-:Y:S05]  /*2b090*/  BSYNC.RECONVERGENT B1 ;  /* 0x0000000000017941 */ /* 0x000fea0003800200 */
.L_x_4838:
        /* <DEDUP_REMOVED lines=61> */
.L_x_4836:
[----:B------:R-:W-:Y:S05]  /*2b470*/  BSYNC.RECONVERGENT B0 ;  /* 0x0000000000007941 */ /* 0x000fea0003800200 */
.L_x_4835:
        /* <DEDUP_REMOVED lines=20> */
.L_x_4842:
        /* <DEDUP_REMOVED lines=13> */
.L_x_4844:
[----:B------:R-:W-:Y:S05]  /*2b690*/  BSYNC.RECONVERGENT B1 ;  /* 0x0000000000017941 */ /* 0x000fea0003800200 */
.L_x_4843:
        /* <DEDUP_REMOVED lines=51> */
[----:B------:R-:W-:Y:S01]  /*2b9d0*/  IMAD.MOV.U32 R136, RZ, RZ, RZ ;  /* 0x000000ffff887224 */ /* 0x000fe200078e00ff */
        /* <DEDUP_REMOVED lines=8> */
[----:B------:R-:W-:-:S07]  /*2ba60*/  MOV R6, R16 ;  /* 0x0000001000067202 */ /* 0x000fce0000000f00 */
.L_x_4841:
[----:B------:R-:W-:Y:S05]  /*2ba70*/  BSYNC.RECONVERGENT B0 ;  /* 0x0000000000007941 */ /* 0x000fea0003800200 */
.L_x_4840:
        /* <DEDUP_REMOVED lines=25> */
.L_x_4847:
        /* <DEDUP_REMOVED lines=13> */
.L_x_4849:
[----:B------:R-:W-:Y:S05]  /*2bce0*/  BSYNC.RECONVERGENT B1 ;  /* 0x0000000000017941 */ /* 0x000fea0003800200 */
.L_x_4848:
        /* <DEDUP_REMOVED lines=52> */
[----:B------:R-:W-:-:S03]  /*2c030*/  LOP3.LUT R20, R17, R20, R149, 0x96, !PT ;  /* 0x0000001411147212 */ /* 0x000fc600078e9695 */
[----:B------:R-:W-:Y:S01]  /*2c040*/  VIADD R17, R179, 0x96a522ad ;  /* 0x96a522adb3117836 */ /* 0x000fe20000000000 */
[----:B------:R-:W-:Y:S01]  /*2c050*/  MOV R12, R140 ;  /* 0x0000008c000c7202 */ /* 0x000fe20000000f00 */
[----:B------:R-:W-:Y:S01]  /*2c060*/  IMAD.WIDE.U32 R20, R20, -0x2daee0ad, RZ ;  /* 0xd2511f5314147825 */ /* 0x000fe200078e00ff */
[----:B------:R-:W-:-:S03]  /*2c070*/  LOP3.LUT R5, R5, R148, R141, 0x96, !PT ;  /* 0x0000009405057212 */ /* 0x000fc600078e968d */
[----:B------:R-:W-:Y:S01]  /*2c080*/  IMAD.MOV.U32 R140, RZ, RZ, RZ ;  /* 0x000000ffff8c7224 */ /* 0x000fe200078e00ff */
[----:B------:R-:W-:Y:S01]  /*2c090*/  LOP3.LUT R4, R17, R4, R21, 0x96, !PT ;  /* 0x0000000411047212 */ /* 0x000fe200078e9615 */
[----:B------:R-:W-:Y:S01]  /*2c0a0*/  IMAD.MOV.U32 R17, RZ, RZ, R6 ;  /* 0x000000ffff117224 */ /* 0x000fe200078e0006 */
[----:B------:R-:W-:-:S07]  /*2c0b0*/  MOV R6, R20 ;  /* 0x0000001400067202 */ /* 0x000fce0000000f00 */
.L_x_4846:
[----:B------:R-:W-:Y:S05]  /*2c0c0*/  BSYNC.RECONVERGENT B0 ;  /* 0x0000000000007941 */ /* 0x000fea0003800200 */
.L_x_4845:
        /* <DEDUP_REMOVED lines=20> */
.L_x_4852:
        /* <DEDUP_REMOVED lines=13> */
.L_x_4854:
[----:B------:R-:W-:Y:S05]  /*2c2e0*/  BSYNC.RECONVERGENT B1 ;  /* 0x0000000000017941 */ /* 0x000fea0003800200 */
.L_x_4853:
        /* <DEDUP_REMOVED lines=61> */
.L_x_4851:
[----:B------:R-:W-:Y:S05]  /*2c6c0*/  BSYNC.RECONVERGENT B0 ;  /* 0x0000000000007941 */ /* 0x000fea0003800200 */
.L_x_4850:
[----:B------:R-:W-:Y:S01]  /*2c6d0*/  I2FP.F32.U32 R20, R21 ;  /* 0x0000001500147245 */ /* 0x000fe20000201000 */
[----:B------:R-:W-:Y:S01]  /*2c6e0*/  HADD2.F32 R22, -RZ, R131.H0_H0 ;  /* 0x20000083ff167230 */ /* 0x000fe20000004100 */
[----:B------:R-:W-:Y:S01]  /*2c6f0*/  BSSY.RECONVERGENT B0, `(.L_x_4855) ;  /* 0x0000063000007945 */ /* 0x000fe20003800200 */
[----:B------:R-:W-:Y:S01]  /*2c700*/  @P1 HADD2.F32 R136, -RZ, R135.H0_H0 ;  /* 0x20000087ff881230 */ /* 0x000fe20000004100 */
[----:B------:R-:W-:Y:S01]  /*2c710*/  MOV R140, 0x2 ;  /* 0x00000002008c7802 */ /* 0x000fe20000000f00 */
        /* <DEDUP_REMOVED lines=21> */
.L_x_4857:
        /* <DEDUP_REMOVED lines=13> */
.L_x_4859:
[----:B------:R-:W-:Y:S05]  /*2c940*/  BSYNC.RECONVERGENT B1 ;  /* 0x0000000000017941 */ /* 0x000fea0003800200 */
.L_x_4858:
        /* <DEDUP_REMOVED lines=61> */
.L_x_4856:
[----:B------:R-:W-:Y:S05]  /*2cd20*/  BSYNC.RECONVERGENT B0 ;  /* 0x0000000000007941 */ /* 0x000fea0003800200 */
.L_x_4855:
        /* <DEDUP_REMOVED lines=20> */
.L_x_4862:
        /* <DEDUP_REMOVED lines=15> */
.L_x_4864:
[----:B------:R-:W-:Y:S05]  /*2cf60*/  BSYNC.RECONVERGENT B1 ;  /* 0x0000000000017941 */ /* 0x000fea0003800200 */
.L_x_4863:
        /* <DEDUP_REMOVED lines=61> */
.L_x_4861:
[----:B------:R-:W-:Y:S05]  /*2d340*/  BSYNC.RECONVERGENT B0 ;  /* 0x0000000000007941 */ /* 0x000fea0003800200 */
.L_x_4860:
[----:B------:R-:W-:Y:S01]  /*2d350*/  I2FP.F32.U32 R20, R21 ;  /* 0x0000001500147245 */ /* 0x000fe20000201000 */
[----:B------:R-:W-:Y:S02]  /*2d360*/  HADD2.F32 R22, -RZ, R131.H1_H1 ;  /* 0x30000083ff167230 */ /* 0x000fe40000004100 */
[----:B------:R-:W-:Y:S02]  /*2d370*/  @P1 HADD2.F32 R23, -RZ, R135.H1_H1 ;  /* 0x30000087ff171230 */ /* 0x000fe40000004100 */
[----:B------:R-:W-:Y:S01]  /*2d380*/  FFMA.FTZ R20, R20, R29, 1.1641532182693481445e-10 ;  /* 0x2f00000014147423 */ /* 0x000fe2000001001d */
[----:B------:R-:W-:Y:S01]  /*2d390*/  FMUL.FTZ R21, R22, R31 ;  /* 0x0000001f16157220 */ /* 0x000fe20000410000 */
[----:B------:R-:W-:-:S03]  /*2d3a0*/  PRMT R22, R153, 0x5410, R155 ;  /* 0x0000541099167816 */ /* 0x000fc6000000009b */
[----:B------:R-:W-:-:S04]  /*2d3b0*/  FSETP.GTU.FTZ.AND P6, PT, R20, R137, PT ;  /* 0x000000891400720b */ /* 0x000fc80003fdc000 */
[----:B------:R-:W-:Y:S02]  /*2d3c0*/  FSEL R21, R21, RZ, !P6 ;  /* 0x000000ff15157208 */ /* 0x000fe40007000000 */
[----:B------:R-:W-:-:S03]  /*2d3d0*/  SEL R20, RZ, 0x1, P6 ;  /* 0x00000001ff147807 */ /* 0x000fc60003000000 */
[----:B------:R-:W-:Y:S01]  /*2d3e0*/  FADD.FTZ R148, R148, R21 ;  /* 0x0000001594947221 */ /* 0x000fe20000010000 */
[----:B------:R-:W-:Y:S02]  /*2d3f0*/  PRMT R21, R18, 0x5410, R151 ;  /* 0x0000541012157816 */ /* 0x000fe40000000097 */
[----:B------:R-:W-:Y:S01]  /*2d400*/  PRMT R18, R20, 0x7610, R18 ;  /* 0x0000761014127816 */ /* 0x000fe20000000012 */
[----:B------:R-:W-:Y:S01]  /*2d410*/  @P1 FADD.FTZ R156, R23, R148 ;  /* 0x00000094179c1221 */ /* 0x000fe20000010000 */
[----:B------:R-:W-:Y:S02]  /*2d420*/  @!P1 MOV R156, R148 ;  /* 0x00000094009c9202 */ /* 0x000fe40000000f00 */
[----:B------:R-:W-:Y:S02]  /*2d430*/  PRMT R20, R28, 0x5410, R147 ;  /* 0x000054101c147816 */ /* 0x000fe40000000093 */
[----:B------:R-:W-:-:S04]  /*2d440*/  F2FP.F16.F32.PACK_AB R23, RZ, R156 ;  /* 0x0000009cff17723e */ /* 0x000fc800000000ff */
[----:B------:R-:W-:Y:S01]  /*2d450*/  PRMT R23, R150, 0x5410, R23 ;  /* 0x0000541096177816 */ /* 0x000fe20000000017 */
[----:B------:R-:W-:Y:S06]  /*2d460*/  BRA `(.L_x_4865) ;  /* 0x00000030008c7947 */ /* 0x000fec0003800000 */
.L_x_4784:
[----:B------:R-:W-:Y:S01]  /*2d470*/  ISETP.NE.AND P2, PT, R161, 0x1, PT ;  /* 0x00000001a100780c */ /* 0x000fe20003f45270 */
[----:B------:R-:W-:Y:S01]  /*2d480*/  BSSY.RECONVERGENT B0, `(.L_x_4866) ;  /* 0x000005a000007945 */ /* 0x000fe20003800200 */
[----:B------:R-:W-:Y:S01]  /*2d490*/  IMAD.MOV.U32 R30, RZ, RZ, 0x2 ;  /* 0x00000002ff1e7424 */ /* 0x000fe200078e00ff */
[----:B-1----:R-:W-:Y:S01]  /*2d4a0*/  MOV R26, R12 ;  /* 0x0000000c001a7202 */ /* 0x002fe20000000f00 */
        /* <DEDUP_REMOVED lines=12> */
.L_x_4868:
        /* <DEDUP_REMOVED lines=13> */
.L_x_4870:
[----:B------:R-:W-:Y:S05]  /*2d640*/  BSYNC.RECONVERGENT B1 ;  /* 0x0000000000017941 */ /* 0x000fea0003800200 */
.L_x_4869:
        /* <DEDUP_REMOVED lines=61> */
.L_x_4867:
[----:B------:R-:W-:Y:S05]  /*2da20*/  BSYNC.RECONVERGENT B0 ;  /* 0x0000000000007941 */ /* 0x000fea0003800200 */
.L_x_4866:
        /* <DEDUP_REMOVED lines=24> */
.L_x_4873:
        /* <DEDUP_REMOVED lines=13> */
.L_x_4875:
[----:B------:R-:W-:Y:S05]  /*2dc80*/  BSYNC.RECONVERGENT B1 ;  /* 0x0000000000017941 */ /* 0x000fea0003800200 */
.L_x_4874:
        /* <DEDUP_REMOVED lines=61> */
.L_x_4872:
[----:B------:R-:W-:Y:S05]  /*2e060*/  BSYNC.RECONVERGENT B0 ;  /* 0x0000000000007941 */ /* 0x000fea0003800200 */
.L_x_4871:
        /* <DEDUP_REMOVED lines=24> */
.L_x_4878:
        /* <DEDUP_REMOVED lines=13> */
.L_x_4880:
[----:B------:R-:W-:Y:S05]  /*2e2c0*/  BSYNC.RECONVERGENT B1 ;  /* 0x0000000000017941 */ /* 0x000fea0003800200 */
.L_x_4879:
        /* <DEDUP_REMOVED lines=57> */
[----:B------:R-:W-:Y:S02]  /*2e660*/  IMAD.MOV.U32 R6, RZ, RZ, R140 ;  /* 0x000000ffff067224 */ /* 0x000fe400078e008c */
[----:B------:R-:W-:Y:S02]  /*2e670*/  HFMA2 R140, -RZ, RZ, 0, 0 ;  /* 0x00000000ff8c7431 */ /* 0x000fe400000001ff */
[----:B------:R-:W-:Y:S01]  /*2e680*/  IMAD.MOV.U32 R12, RZ, RZ, R150 ;  /* 0x000000ffff0c7224 */ /* 0x000fe200078e0096 */
[----:B------:R-:W-:-:S07]  /*2e690*/  LOP3.LUT R4, R27, R4, R141, 0x96, !PT ;  /* 0x000000041b047212 */ /* 0x000fce00078e968d */
.L_x_4877:
[----:B------:R-:W-:Y:S05]  /*2e6a0*/  BSYNC.RECONVERGENT B0 ;  /* 0x0000000000007941 */ /* 0x000fea0003800200 */
.L_x_4876:
        /* <DEDUP_REMOVED lines=24> */
.L_x_4883:
        /* <DEDUP_REMOVED lines=13> */
.L_x_4885:
[----:B------:R-:W-:Y:S05]  /*2e900*/  BSYNC.RECONVERGENT B1 ;  /* 0x0000000000017941 */ /* 0x000fea0003800200 */
.L_x_4884:
        /* <DEDUP_REMOVED lines=61> */
.L_x_4882:
[----:B------:R-:W-:Y:S05]  /*2ece0*/  BSYNC.RECONVERGENT B0 ;  /* 0x0000000000007941 */ /* 0x000fea0003800200 */
.L_x_4881:
        /* <DEDUP_REMOVED lines=24> */
.L_x_4888:
        /* <DEDUP_REMOVED lines=13> */
.L_x_4890:
[----:B------:R-:W-:Y:S05]  /*2ef40*/  BSYNC.RECONVERGENT B1 ;  /* 0x0000000000017941 */ /* 0x000fea0003800200 */
.L_x_4889:
        /* <DEDUP_REMOVED lines=61> */
.L_x_4887:
[----:B------:R-:W-:Y:S05]  /*2f320*/  BSYNC.RECONVERGENT B0 ;  /* 0x0000000000007941 */ /* 0x000fea0003800200 */
.L_x_4886:
        /* <DEDUP_REMOVED lines=9> */
[----:B------:R-:W-:Y:S01]  /*2f3c0*/  IMAD.MOV.U32 R136, RZ, RZ, 0x2 ;  /* 0x00000002ff887424 */ /* 0x000fe200078e00ff */
        /* <DEDUP_REMOVED lines=13> */
.L_x_4893:
        /* <DEDUP_REMOVED lines=13> */
.L_x_4895:
[----:B------:R-:W-:Y:S05]  /*2f570*/  BSYNC.RECONVERGENT B1 ;  /* 0x0000000000017941 */ /* 0x000fea0003800200 */
.L_x_4894:
        /* <DEDUP_REMOVED lines=61> */
.L_x_4892:
[----:B------:R-:W-:Y:S05]  /*2f950*/  BSYNC.RECONVERGENT B0 ;  /* 0x0000000000007941 */ /* 0x000fea0003800200 */
.L_x_4891:
        /* <DEDUP_REMOVED lines=23> */
.L_x_4898:
        /* <DEDUP_REMOVED lines=13> */
.L_x_4900:
[----:B------:R-:W-:Y:S05]  /*2fba0*/  BSYNC.RECONVERGENT B1 ;  /* 0x0000000000017941 */ /* 0x000fea0003800200 */
.L_x_4899:
        /* <DEDUP_REMOVED lines=61> */
.L_x_4897:
[----:B------:R-:W-:Y:S05]  /*2ff80*/  BSYNC.RECONVERGENT B0 ;  /* 0x0000000000007941 */ /* 0x000fea0003800200 */
.L_x_4896:
        /* <DEDUP_REMOVED lines=23> */
.L_x_4903:
        /* <DEDUP_REMOVED lines=13> */
.L_x_4905:
[----:B------:R-:W-:Y:S05]  /*301d0*/  BSYNC.RECONVERGENT B1 ;  /* 0x0000000000017941 */ /* 0x000fea0003800200 */
.L_x_4904:
        /* <DEDUP_REMOVED lines=61> */
.L_x_4902:
[----:B------:R-:W-:Y:S05]  /*305b0*/  BSYNC.RECONVERGENT B0 ;  /* 0x0000000000007941 */ /* 0x000fea0003800200 */
.L_x_4901:
        /* <DEDUP_REMOVED lines=14> */
.L_x_4865:
[----:B------:R-:W-:Y:S01]  /*306a0*/  SEL R150, RZ, 0x1000000, !P5 ;  /* 0x01000000ff967807 */ /* 0x000fe20006800000 */
[----:B------:R-:W-:Y:S01]  /*306b0*/  IMAD.WIDE.U32 R230, R187, 0x10, R142 ;  /* 0x00000010bbe67825 */ /* 0x000fe200078e008e */
[----:B------:R-:W-:Y:S01]  /*306c0*/  SEL R148, RZ, 0x10000, !P4 ;  /* 0x00010000ff947807 */ /* 0x000fe20006000000 */
[----:B------:R-:W0:Y:S01]  /*306d0*/  @P0 LDC.64 R140, c[0x0][0x398] ;  /* 0x0000e600ff8c0b82 */ /* 0x000e220000000a00 */
[----:B------:R-:W-:Y:S02]  /*306e0*/  SEL R149, RZ, 0x100, !P3 ;  /* 0x00000100ff957807 */ /* 0x000fe40005800000 */
[----:B------:R-:W-:Y:S01]  /*306f0*/  ISETP.NE.AND P5, PT, R26, RZ, PT ;  /* 0x000000ff1a00720c */ /* 0x000fe20003fa5270 */
[----:B------:R1:W-:Y:S01]  /*30700*/  STG.E.128 desc[UR6][R230.64], R20 ;  /* 0x00000014e6007986 */ /* 0x0003e2000c101d06 */
[----:B------:R-:W-:Y:S02]  /*30710*/  ISETP.NE.AND P4, PT, R27, RZ, PT ;  /* 0x000000ff1b00720c */ /* 0x000fe40003f85270 */
[----:B------:R-:W-:Y:S01]  /*30720*/  ISETP.NE.AND P3, PT, R30, RZ, PT ;  /* 0x000000ff1e00720c */ /* 0x000fe20003f65270 */
[----:B------:R-:W2:Y:S01]  /*30730*/  @P1 LDC.64 R26, c[0x0][0x3a0] ;  /* 0x0000e800ff1a1b82 */ /* 0x000ea20000000a00 */
[----:B------:R-:W-:-:S02]  /*30740*/  ISETP.NE.AND P6, PT, R10, RZ, PT ;  /* 0x000000ff0a00720c */ /* 0x000fc40003fc5270 */
[----:B------:R-:W-:Y:S02]  /*30750*/  SEL R28, RZ, 0x1000000, !P3 ;  /* 0x01000000ff1c7807 */ /* 0x000fe40005800000 */
[----:B------:R-:W-:Y:S02]  /*30760*/  SEL R147, RZ, 0x10000, !P4 ;  /* 0x00010000ff937807 */ /* 0x000fe40006000000 */
[----:B------:R-:W-:Y:S02]  /*30770*/  SEL R10, RZ, 0x100, !P5 ;  /* 0x00000100ff0a7807 */ /* 0x000fe40006800000 */
        /* <DEDUP_REMOVED lines=33> */
.L_x_4906:
[----:B------:R1:W5:Y:S04]  /*30990*/  @P0 LDG.E.128 R128, desc[UR6][R140.64] ;  /* 0x000000068c800981 */ /* 0x000368000c1e1d00 */
[----:B------:R1:W5:Y:S04]  /*309a0*/  @P1 LDG.E.128 R132, desc[UR6][R158.64] ;  /* 0x000000069e841981 */ /* 0x000368000c1e1d00 */
[----:B------:R-:W5:Y:S01]  /*309b0*/  LDG.E.128 R24, desc[UR6][R24.64] ;  /* 0x0000000618187981 */ /* 0x000f62000c1e1d00 */
        /* <DEDUP_REMOVED lines=17> */
.L_x_4910:
        /* <DEDUP_REMOVED lines=13> */
.L_x_4912:
[----:B------:R-:W-:Y:S05]  /*30ba0*/  BSYNC.RECONVERGENT B1 ;  /* 0x0000000000017941 */ /* 0x000fea0003800200 */
.L_x_4911:
        /* <DEDUP_REMOVED lines=61> */
.L_x_4909:
[----:B------:R-:W-:Y:S05]  /*30f80*/  BSYNC.RECONVERGENT B0 ;  /* 0x0000000000007941 */ /* 0x000fea0003800200 */
.L_x_4908:
[----:B------:R-:W-:Y:S01]  /*30f90*/  I2FP.F32.U32 R6, R9 ;  /* 0x0000000900067245 */ /* 0x000fe20000201000 */
[----:B-----5:R-:W-:Y:S01]  /*30fa0*/  HADD2.F32 R14, -RZ, R24.H0_H0 ;  /* 0x20000018ff0e7230 */ /* 0x020fe20000004100 */
[----:B------:R-:W-:Y:S01]  /*30fb0*/  ISETP.NE.AND P3, PT, R11, 0x1, PT ;  /* 0x000000010b00780c */ /* 0x000fe20003f65270 */
[----:B------:R-:W-:Y:S01]  /*30fc0*/  BSSY.RECONVERGENT B0, `(.L_x_4913) ;  /* 0x000005c000007945 */ /* 0x000fe20003800200 */
[----:B------:R-:W-:Y:S02]  /*30fd0*/  HFMA2 R13, -RZ, RZ, 0, 1.1920928955078125e-07 ;  /* 0x00000002ff0d7431 */ /* 0x000fe400000001ff */
[----:B------:R-:W-:Y:S01]  /*30fe0*/  FFMA.FTZ R6, R6, R29, 1.1641532182693481445e-10 ;  /* 0x2f00000006067423 */ /* 0x000fe2000001001d */
[----:B------:R-:W-:-:S04]  /*30ff0*/  IMAD.MOV.U32 R9, RZ, RZ, R12 ;  /* 0x000000ffff097224 */ /* 0x000fc800078e000c */
[----:B------:R-:W-:Y:S01]  /*31000*/  FSETP.GTU.FTZ.AND P2, PT, R6, R137, PT ;  /* 0x000000890600720b */ /* 0x000fe20003f5c000 */
[----:B------:R-:W-:-:S03]  /*31010*/  FMUL.FTZ R6, R14, R31 ;  /* 0x0000001f0e067220 */ /* 0x000fc60000410000 */
[----:B------:R-:W-:Y:S02]  /*31020*/  PLOP3.LUT P4, PT, P2, PT, PT, 0x8, 0x80 ;  /* 0x000000000080781c */ /* 0x000fe4000178e170 */
[----:B------:R-:W-:Y:S02]  /*31030*/  FSEL R6, R6, RZ, !P2 ;  /* 0x000000ff06067208 */ /* 0x000fe40005000000 */
[----:B0-----:R-:W-:Y:S01]  /*31040*/  P2R R21, PR, RZ, 0x10 ;  /* 0x00000010ff157803 */ /* 0x001fe20000000000 */
        /* <DEDUP_REMOVED lines=9> */
.L_x_4915:
        /* <DEDUP_REMOVED lines=13> */
.L_x_4917:
[----:B------:R-:W-:Y:S05]  /*311b0*/  BSYNC.RECONVERGENT B1 ;  /* 0x0000000000017941 */ /* 0x000fea0003800200 */
.L_x_4916:
        /* <DEDUP_REMOVED lines=58> */
[----:B------:R-:W-:Y:S01]  /*31560*/  IMAD.MOV.U32 R13, RZ, RZ, RZ ;  /* 0x000000ffff0d7224 */ /* 0x000fe200078e00ff */
[----:B------:R-:W-:-:S07]  /*31570*/  MOV R10, R22 ;  /* 0x00000016000a7202 */ /* 0x000fce0000000f00 */
.L_x_4914:
[----:B------:R-:W-:Y:S05]  /*31580*/  BSYNC.RECONVERGENT B0 ;  /* 0x0000000000007941 */ /* 0x000fea0003800200 */
.L_x_4913:
        /* <DEDUP_REMOVED lines=8> */
[----:B------:R-:W-:-:S03]  /*31610*/  IMAD.MOV.U32 R14, RZ, RZ, 0x2 ;  /* 0x00000002ff0e7424 */ /* 0x000fc600078e00ff */
        /* <DEDUP_REMOVED lines=16> */
.L_x_4920:
        /* <DEDUP_REMOVED lines=13> */
.L_x_4922:
[----:B------:R-:W-:Y:S05]  /*317f0*/  BSYNC.RECONVERGENT B1 ;  /* 0x0000000000017941 */ /* 0x000fea0003800200 */
.L_x_4921:
        /* <DEDUP_REMOVED lines=53> */
[----:B------:R-:W-:-:S03]  /*31b50*/  IADD3 R11, PT, PT, R178, -0x700cb87f, RZ ;  /* 0x8ff34781b20b7810 */ /* 0x000fc60007ffe0ff */
[----:B------:R-:W-:Y:S01]  /*31b60*/  IMAD.WIDE.U32 R14, R14, -0x2daee0ad, RZ ;  /* 0xd2511f530e0e7825 */ /* 0x000fe200078e00ff */
[----:B------:R-:W-:Y:S02]  /*31b70*/  LOP3.LUT R5, R11, R12, R5, 0x96, !PT ;  /* 0x0000000c0b057212 */ /* 0x000fe400078e9605 */
[----:B------:R-:W-:Y:S01]  /*31b80*/  MOV R12, R4 ;  /* 0x00000004000c7202 */ /* 0x000fe20000000f00 */
[----:B------:R-:W-:Y:S01]  /*31b90*/  VIADD R13, R179, 0x96a522ad ;  /* 0x96a522adb30d7836 */ /* 0x000fe20000000000 */
[----:B------:R-:W-:Y:S01]  /*31ba0*/  MOV R10, R14 ;  /* 0x0000000e000a7202 */ /* 0x000fe20000000f00 */
[----:B------:R-:W-:-:S03]  /*31bb0*/  IMAD.MOV.U32 R14, RZ, RZ, RZ ;  /* 0x000000ffff0e7224 */ /* 0x000fc600078e00ff */
[----:B------:R-:W-:-:S07]  /*31bc0*/  LOP3.LUT R4, R13, R16, R15, 0x96, !PT ;  /* 0x000000100d047212 */ /* 0x000fce00078e960f */
.L_x_4919:
[----:B------:R-:W-:Y:S05]  /*31bd0*/  BSYNC.RECONVERGENT B0 ;  /* 0x0000000000007941 */ /* 0x000fea0003800200 */
.L_x_4918:
[----:B------:R-:W-:Y:S01]  /*31be0*/  I2FP.F32.U32 R6, R6 ;  /* 0x0000000600067245 */ /* 0x000fe20000201000 */
[----:B------:R-:W-:Y:S01]  /*31bf0*/  HADD2.F32 R24, -RZ, R24.H1_H1 ;  /* 0x30000018ff187230 */ /* 0x000fe20000004100 */
        /* <DEDUP_REMOVED lines=19> */
.L_x_4925:
        /* <DEDUP_REMOVED lines=13> */
.L_x_4927:
[----:B------:R-:W-:Y:S05]  /*31e00*/  BSYNC.RECONVERGENT B1 ;  /* 0x0000000000017941 */ /* 0x000fea0003800200 */
.L_x_4926:
        /* <DEDUP_REMOVED lines=42> */
[----:B-1----:R-:W-:Y:S01]  /*320b0*/  IMAD.WIDE.U32 R140, R5, -0x2daee0ad, RZ ;  /* 0xd2511f53058c7825 */ /* 0x002fe200078e00ff */
        /* <DEDUP_REMOVED lines=18> */
.L_x_4924:
[----:B------:R-:W-:Y:S05]  /*321e0*/  BSYNC.RECONVERGENT B0 ;  /* 0x0000000000007941 */ /* 0x000fea0003800200 */
.L_x_4923:
[----:B------:R-:W-:Y:S01]  /*321f0*/  I2FP.F32.U32 R14, R11 ;  /* 0x0000000b000e7245 */ /* 0x000fe20000201000 */
[----:B------:R-:W-:Y:S01]  /*32200*/  HADD2.F32 R16, -RZ, R128.H1_H1 ;  /* 0x30000080ff107230 */ /* 0x000fe20000004100 */
[----:B------:R-:W-:Y:S01]  /*32210*/  ISETP.NE.AND P3, PT, R15, 0x1, PT ;  /* 0x000000010f00780c */ /* 0x000fe20003f65270 */
[----:B------:R-:W-:Y:S01]  /*32220*/  @P1 HADD2.F32 R13, -RZ, R132.H1_H1 ;  /* 0x30000084ff0d1230 */ /* 0x000fe20000004100 */
[----:B------:R-:W-:Y:S01]  /*32230*/  BSSY.RECONVERGENT B0, `(.L_x_4928) ;  /* 0x000005f000007945 */ /* 0x000fe20003800200 */
[----:B------:R-:W-:Y:S01]  /*32240*/  FFMA.FTZ R14, R14, R29, 1.1641532182693481445e-10 ;  /* 0x2f0000000e0e7423 */ /* 0x000fe2000001001d */
[----:B------:R-:W-:Y:S01]  /*32250*/  FMUL.FTZ R11, R16, R31 ;  /* 0x0000001f100b7220 */ /* 0x000fe20000410000 */
[----:B------:R-:W-:-:S03]  /*32260*/  MOV R16, 0x2 ;  /* 0x0000000200107802 */ /* 0x000fc60000000f00 */
[----:B------:R-:W-:-:S04]  /*32270*/  FSETP.GTU.FTZ.AND P2, PT, R14, R137, PT ;  /* 0x000000890e00720b */ /* 0x000fc80003f5c000 */
[----:B------:R-:W-:-:S05]  /*32280*/  FSEL R11, R11, RZ, !P2 ;  /* 0x000000ff0b0b7208 */ /* 0x000fca0005000000 */
[----:B------:R-:W-:Y:S01]  /*32290*/  FADD.FTZ R6, R6, R11 ;  /* 0x0000000b06067221 */ /* 0x000fe20000010000 */
[----:B------:R-:W-:-:S03]  /*322a0*/  SEL R11, RZ, 0x1, P2 ;  /* 0x00000001ff0b7807 */ /* 0x000fc60001000000 */
        /* <DEDUP_REMOVED lines=13> */
.L_x_4930:
        /* <DEDUP_REMOVED lines=13> */
.L_x_4932:
[----:B------:R-:W-:Y:S05]  /*32450*/  BSYNC.RECONVERGENT B1 ;  /* 0x0000000000017941 */ /* 0x000fea0003800200 */
.L_x_4931:
        /* <DEDUP_REMOVED lines=57> */
[----:B------:R-:W-:Y:S01]  /*327f0*/  IMAD.MOV.U32 R16, RZ, RZ, RZ ;  /* 0x000000ffff107224 */ /* 0x000fe200078e00ff */
[----:B------:R-:W-:Y:S02]  /*32800*/  LOP3.LUT R4, R17, R4, R15, 0x96, !PT ;  /* 0x0000000411047212 */ /* 0x000fe400078e960f */
[----:B------:R-:W-:-:S07]  /*32810*/  MOV R10, R14 ;  /* 0x0000000e000a7202 */ /* 0x000fce0000000f00 */
.L_x_4929:
[----:B------:R-:W-:Y:S05]  /*32820*/  BSYNC.RECONVERGENT B0 ;  /* 0x0000000000007941 */ /* 0x000fea0003800200 */
.L_x_4928:
[----:B------:R-:W-:Y:S01]  /*32830*/  I2FP.F32.U32 R6, R6 ;  /* 0x0000000600067245 */ /* 0x000fe20000201000 */
[----:B------:R-:W-:Y:S01]  /*32840*/  HADD2.F32 R14, -RZ, R25.H0_H0 ;  /* 0x20000019ff0e7230 */ /* 0x000fe20000004100 */
        /* <DEDUP_REMOVED lines=19> */
.L_x_4935:
        /* <DEDUP_REMOVED lines=13> */
.L_x_4937:
[----:B------:R-:W-:Y:S05]  /*32a50*/  BSYNC.RECONVERGENT B1 ;  /* 0x0000000000017941 */ /* 0x000fea0003800200 */
.L_x_4936:
        /* <DEDUP_REMOVED lines=60> */
.L_x_4934:
[----:B------:R-:W-:Y:S05]  /*32e20*/  BSYNC.RECONVERGENT B0 ;  /* 0x0000000000007941 */ /* 0x000fea0003800200 */
.L_x_4933:
        /* <DEDUP_REMOVED lines=25> */
.L_x_4940:
[----:B------:R-:W-:Y:S01]  /*32fc0*/  VIADD R3, R3, 0x1 ;  /* 0x0000000103037836 */ /* 0x000fe20000000000 */
[----:B------:R-:W-:Y:S03]  /*32fd0*/  BSSY.RECONVERGENT B1, `(.L_x_4941) ;  /* 0x000000c000017945 */ /* 0x000fe60003800200 */
[C---:B-1----:R-:W-:Y:S01]  /*32fe0*/  IMAD.WIDE.U32 R140, R3.reuse, -0x2daee0ad, RZ ;  /* 0xd2511f53038c7825 */ /* 0x042fe200078e00ff */
        /* <DEDUP_REMOVED lines=10> */
.L_x_4942:
[----:B------:R-:W-:Y:S05]  /*33090*/  BSYNC.RECONVERGENT B1 ;  /* 0x0000000000017941 */ /* 0x000fea0003800200 */
.L_x_4941:
        /* <DEDUP_REMOVED lines=51> */
[----:B------:R-:W-:Y:S01]  /*333d0*/  IMAD.MOV.U32 R6, RZ, RZ, R10 ;  /* 0x000000ffff067224 */ /* 0x000fe200078e000a */
        /* <DEDUP_REMOVED lines=9> */
.L_x_4939:
[----:B------:R-:W-:Y:S05]  /*33470*/  BSYNC.RECONVERGENT B0 ;  /* 0x0000000000007941 */ /* 0x000fea0003800200 */
.L_x_4938:
        /* <DEDUP_REMOVED lines=21> */
.L_x_4945:
[----:B------:R-:W-:Y:S01]  /*335d0*/  IADD3 R3, PT, PT, R3, 0x1, RZ ;  /* 0x0000000103037810 */ /* 0x000fe20007ffe0ff */
[----:B------:R-:W-:Y:S03]  /*335e0*/  BSSY.RECONVERGENT B1, `(.L_x_4946) ;  /* 0x000000c000017945 */ /* 0x000fe60003800200 */
[C---:B------:R-:W-:Y:S01]  /*335f0*/  ISETP.NE.AND P2, PT, R3.reuse, RZ, PT ;  /* 0x000000ff0300720c */ /* 0x040fe20003f45270 */
[----:B-1----:R-:W-:-:S12]  /*33600*/  IMAD.WIDE.U32 R140, R3, -0x2daee0ad, RZ ;  /* 0xd2511f53038c7825 */ /* 0x002fd800078e00ff */
        /* <DEDUP_REMOVED lines=9> */
.L_x_4947:
[----:B------:R-:W-:Y:S05]  /*336a0*/  BSYNC.RECONVERGENT B1 ;  /* 0x0000000000017941 */ /* 0x000fea0003800200 */
.L_x_4946:
        /* <DEDUP_REMOVED lines=61> */
.L_x_4944:
[----:B------:R-:W-:Y:S05]  /*33a80*/  BSYNC.RECONVERGENT B0 ;  /* 0x0000000000007941 */ /* 0x000fea0003800200 */
.L_x_4943:
        /* <DEDUP_REMOVED lines=15> */
[----:B-1----:R-:W-:Y:S02]  /*33b80*/  F2FP.F16.F32.PACK_AB R159, RZ, R30 ;  /* 0x0000001eff9f723e */ /* 0x002fe400000000ff */
        /* <DEDUP_REMOVED lines=9> */
.L_x_4950:
        /* <DEDUP_REMOVED lines=13> */
.L_x_4952:
[----:B------:R-:W-:Y:S05]  /*33cf0*/  BSYNC.RECONVERGENT B1 ;  /* 0x0000000000017941 */ /* 0x000fea0003800200 */
.L_x_4951:
        /* <DEDUP_REMOVED lines=17> */
[C---:B------:R-:W-:Y:S02]  /*33e10*/  VIADD R5, R178.reuse, 0xdaa66d2b ;  /* 0xdaa66d2bb2057836 */ /* 0x040fe40000000000 */
[----:B------:R-:W-:Y:S01]  /*33e20*/  IMAD.WIDE.U32 R140, R15, -0x2daee0ad, RZ ;  /* 0xd2511f530f8c7825 */ /* 0x000fe200078e00ff */
[----:B------:R-:W-:Y:S02]  /*33e30*/  IADD3 R15, PT, PT, R179, 0x32370b8f, RZ ;  /* 0x32370b8fb30f7810 */ /* 0x000fe40007ffe0ff */
        /* <DEDUP_REMOVED lines=11> */
[----:B------:R-:W-:Y:S02]  /*33ef0*/  IADD3 R15, PT, PT, R179, -0x56f99767, RZ ;  /* 0xa9066899b30f7810 */ /* 0x000fe40007ffe0ff */
        /* <DEDUP_REMOVED lines=8> */
[----:B------:R-:W-:-:S04]  /*33f80*/  IMAD.WIDE.U32 R16, R17, -0x326172a9, RZ ;  /* 0xcd9e8d5711107825 */ /* 0x000fc800078e00ff */
[----:B------:R-:W-:Y:S01]  /*33f90*/  IMAD.WIDE.U32 R140, R15, -0x2daee0ad, RZ ;  /* 0xd2511f530f8c7825 */ /* 0x000fe200078e00ff */
[----:B------:R-:W-:-:S03]  /*33fa0*/  IADD3 R15, PT, PT, R179, 0x1fd5c5a3, RZ ;  /* 0x1fd5c5a3b30f7810 */ /* 0x000fc60007ffe0ff */
[C---:B------:R-:W-:Y:S01]  /*33fb0*/  VIADD R5, R178.reuse, 0x5384540f ;  /* 0x5384540fb2057836 */ /* 0x040fe20000000000 */
[----:B------:R-:W-:Y:S02]  /*33fc0*/  LOP3.LUT R148, R15, R148, R141, 0x96, !PT ;  /* 0x000000940f947212 */ /* 0x000fe400078e968d */
[----:B------:R-:W-:Y:S02]  /*33fd0*/  IADD3 R15, PT, PT, R178, -0xe443238, RZ ;  /* 0xf1bbcdc8b20f7810 */ /* 0x000fe40007ffe0ff */
        /* <DEDUP_REMOVED lines=15> */
.L_x_4949:
[----:B------:R-:W-:Y:S05]  /*340d0*/  BSYNC.RECONVERGENT B0 ;  /* 0x0000000000007941 */ /* 0x000fea0003800200 */
.L_x_4948:
        /* <DEDUP_REMOVED lines=20> */
.L_x_4955:
        /* <DEDUP_REMOVED lines=13> */
.L_x_4957:
[----:B------:R-:W-:Y:S05]  /*342f0*/  BSYNC.RECONVERGENT B1 ;  /* 0x0000000000017941 */ /* 0x000fea0003800200 */
.L_x_4956:
        /* <DEDUP_REMOVED lines=61> */
.L_x_4954:
[----:B------:R-:W-:Y:S05]  /*346d0*/  BSYNC.RECONVERGENT B0 ;  /* 0x0000000000007941 */ /* 0x000fea0003800200 */
.L_x_4953:
[----:B------:R-:W-:Y:S01]  /*346e0*/  I2FP.F32.U32 R16, R15 ;  /* 0x0000000f00107245 */ /* 0x000fe20000201000 */
[----:B------:R-:W-:Y:S01]  /*346f0*/  HADD2.F32 R24, -RZ, R130.H0_H0 ;  /* 0x20000082ff187230 */ /* 0x000fe20000004100 */
[----:B------:R-:W-:Y:S01]  /*34700*/  BSSY.RECONVERGENT B0, `(.L_x_4958) ;  /* 0x0000062000007945 */ /* 0x000fe20003800200 */
[----:B------:R-:W-:Y:S02]  /*34710*/  @P1 HADD2.F32 R141, -RZ, R134.H0_H0 ;  /* 0x20000086ff8d1230 */ /* 0x000fe40000004100 */
        /* <DEDUP_REMOVED lines=21> */
.L_x_4960:
        /* <DEDUP_REMOVED lines=13> */
.L_x_4962:
[----:B------:R-:W-:Y:S05]  /*34940*/  BSYNC.RECONVERGENT B1 ;  /* 0x0000000000017941 */ /* 0x000fea0003800200 */
.L_x_4961:
        /* <DEDUP_REMOVED lines=61> */
.L_x_4959:
[----:B------:R-:W-:Y:S05]  /*34d20*/  BSYNC.RECONVERGENT B0 ;  /* 0x0000000000007941 */ /* 0x000fea0003800200 */
.L_x_4958:
        /* <DEDUP_REMOVED lines=20> */
.L_x_4965:
        /* <DEDUP_REMOVED lines=13> */
.L_x_4967:
[----:B------:R-:W-:Y:S05]  /*34f40*/  BSYNC.RECONVERGENT B1 ;  /* 0x0000000000017941 */ /* 0x000fea0003800200 */
.L_x_4966:
        /* <DEDUP_REMOVED lines=61> */
.L_x_4964:
[----:B------:R-:W-:Y:S05]  /*35320*/  BSYNC.RECONVERGENT B0 ;  /* 0x0000000000007941 */ /* 0x000fea0003800200 */
.L_x_4963:
        /* <DEDUP_REMOVED lines=25> */
.L_x_4970:
        /* <DEDUP_REMOVED lines=13> */
.L_x_4972:
[----:B------:R-:W-:Y:S05]  /*35590*/  BSYNC.RECONVERGENT B1 ;  /* 0x0000000000017941 */ /* 0x000fea0003800200 */
.L_x_4971:
        /* <DEDUP_REMOVED lines=61> */
.L_x_4969:
[----:B------:R-:W-:Y:S05]  /*35970*/  BSYNC.RECONVERGENT B0 ;  /* 0x0000000000007941 */ /* 0x000fea0003800200 */
.L_x_4968:
        /* <DEDUP_REMOVED lines=20> */
.L_x_4975:
        /* <DEDUP_REMOVED lines=13> */
.L_x_4977:
[----:B------:R-:W-:Y:S05]  /*35b90*/  BSYNC.RECONVERGENT B1 ;  /* 0x0000000000017941 */ /* 0x000fea0003800200 */
.L_x_4976:
        /* <DEDUP_REMOVED lines=61> */
.L_x_4974:
[----:B------:R-:W-:Y:S05]  /*35f70*/  BSYNC.RECONVERGENT B0 ;  /* 0x0000000000007941 */ /* 0x000fea0003800200 */
.L_x_4973:
        /* <DEDUP_REMOVED lines=25> */
.L_x_4980:
        /* <DEDUP_REMOVED lines=13> */
.L_x_4982:
[----:B------:R-:W-:Y:S05]  /*361e0*/  BSYNC.RECONVERGENT B1 ;  /* 0x0000000000017941 */ /* 0x000fea0003800200 */
.L_x_4981:
        /* <DEDUP_REMOVED lines=61> */
.L_x_4979:
[----:B------:R-:W-:Y:S05]  /*365c0*/  BSYNC.RECONVERGENT B0 ;  /* 0x0000000000007941 */ /* 0x000fea0003800200 */
.L_x_4978:
        /* <DEDUP_REMOVED lines=20> */
.L_x_4985:
        /* <DEDUP_REMOVED lines=15> */
.L_x_4987:
[----:B------:R-:W-:Y:S05]  /*36800*/  BSYNC.RECONVERGENT B1 ;  /* 0x0000000000017941 */ /* 0x000fea0003800200 */
.L_x_4986:
        /* <DEDUP_REMOVED lines=61> */
.L_x_4984:
[----:B------:R-:W-:Y:S05]  /*36be0*/  BSYNC.RECONVERGENT B0 ;  /* 0x0000000000007941 */ /* 0x000fea0003800200 */
.L_x_4983:
[----:B------:R-:W-:Y:S01]  /*36bf0*/  I2FP.F32.U32 R140, R141 ;  /* 0x0000008d008c7245 */ /* 0x000fe20000201000 */
[----:B------:R-:W-:Y:S01]  /*36c00*/  HADD2.F32 R148, -RZ, R131.H1_H1 ;  /* 0x30000083ff947230 */ /* 0x000fe20000004100 */
[----:B------:R-:W-:Y:S02]  /*36c10*/  PRMT R149, R18, 0x5410, R159 ;  /* 0x0000541012957816 */ /* 0x000fe4000000009f */
[----:B------:R-:W-:Y:S01]  /*36c20*/  PRMT R150, R161, 0x5410, R163 ;  /* 0x00005410a1967816 */ /* 0x000fe200000000a3 */
[----:B------:R-:W-:Y:S01]  /*36c30*/  FFMA.FTZ R140, R140, R29, 1.1641532182693481445e-10 ;  /* 0x2f0000008c8c7423 */ /* 0x000fe2000001001d */
[----:B------:R-:W-:-:S04]  /*36c40*/  FMUL.FTZ R148, R148, R31 ;  /* 0x0000001f94947220 */ /* 0x000fc80000410000 */
[----:B------:R-:W-:-:S04]  /*36c50*/  FSETP.GTU.FTZ.AND P6, PT, R140, R137, PT ;  /* 0x000000898c00720b */ /* 0x000fc80003fdc000 */
[----:B------:R-:W-:Y:S01]  /*36c60*/  FSEL R140, R148, RZ, !P6 ;  /* 0x000000ff948c7208 */ /* 0x000fe20007000000 */
[----:B------:R-:W-:-:S04]  /*36c70*/  @P1 HADD2.F32 R148, -RZ, R135.H1_H1 ;  /* 0x30000087ff941230 */ /* 0x000fc80000004100 */
[----:B------:R-:W-:-:S04]  /*36c80*/  FADD.FTZ R27, R27, R140 ;  /* 0x0000008c1b1b7221 */ /* 0x000fc80000010000 */
[--C-:B------:R-:W-:Y:S01]  /*36c90*/  @P1 FADD.FTZ R140, R148, R27.reuse ;  /* 0x0000001b948c1221 */ /* 0x100fe20000010000 */
[----:B------:R-:W-:Y:S01]  /*36ca0*/  @!P1 IMAD.MOV.U32 R140, RZ, RZ, R27 ;  /* 0x000000ffff8c9224 */ /* 0x000fe200078e001b */
[----:B------:R-:W-:Y:S02]  /*36cb0*/  SEL R27, RZ, 0x1, P6 ;  /* 0x00000001ff1b7807 */ /* 0x000fe40003000000 */
[----:B------:R-:W-:Y:S02]  /*36cc0*/  PRMT R148, R153, 0x5410, R155 ;  /* 0x0000541099947816 */ /* 0x000fe4000000009b */
[----:B------:R-:W-:Y:S02]  /*36cd0*/  F2FP.F16.F32.PACK_AB R151, RZ, R140 ;  /* 0x0000008cff97723e */ /* 0x000fe400000000ff */
[----:B------:R-:W-:Y:S02]  /*36ce0*/  PRMT R18, R27, 0x7610, R18 ;  /* 0x000076101b127816 */ /* 0x000fe40000000012 */
[----:B------:R-:W-:Y:S01]  /*36cf0*/  PRMT R151, R157, 0x5410, R151 ;  /* 0x000054109d977816 */ /* 0x000fe20000000097 */
[----:B------:R-:W-:Y:S06]  /*36d00*/  BRA `(.L_x_4988) ;  /* 0x00000030008c7947 */ /* 0x000fec0003800000 */
.L_x_4907:
[----:B------:R-:W-:Y:S01]  /*36d10*/  ISETP.NE.AND P2, PT, R157, 0x1, PT ;  /* 0x000000019d00780c */ /* 0x000fe20003f45270 */
[----:B------:R-:W-:Y:S01]  /*36d20*/  BSSY.RECONVERGENT B0, `(.L_x_4989) ;  /* 0x000005a000007945 */ /* 0x000fe20003800200 */
[----:B0-----:R-:W-:Y:S01]  /*36d30*/  MOV R22, 0x2 ;  /* 0x0000000200167802 */ /* 0x001fe20000000f00 */
        /* <DEDUP_REMOVED lines=13> */
.L_x_4991:
        /* <DEDUP_REMOVED lines=13> */
.L_x_4993:
[----:B------:R-:W-:Y:S05]  /*36ee0*/  BSYNC.RECONVERGENT B1 ;  /* 0x0000000000017941 */ /* 0x000fea0003800200 */
.L_x_4992:
        /* <DEDUP_REMOVED lines=61> */
.L_x_4990:
[----:B------:R-:W-:Y:S05]  /*372c0*/  BSYNC.RECONVERGENT B0 ;  /* 0x0000000000007941 */ /* 0x000fea0003800200 */
.L_x_4989:
        /* <DEDUP_REMOVED lines=24> */
.L_x_4996:
        /* <DEDUP_REMOVED lines=13> */
.L_x_4998:
[----:B------:R-:W-:Y:S05]  /*37520*/  BSYNC.RECONVERGENT B1 ;  /* 0x0000000000017941 */ /* 0x000fea0003800200 */
.L_x_4997:
[----:B------:R-:W-:Y:S01]  /*37530*/  IMAD.WIDE.U32 R4, R0, -0x326172a9, RZ ;  /* 0xcd9e8d5700047825 */ /* 0x000fe200078e00ff */
[----:B------:R-:W-:-:S03]  /*37540*/  LOP3.LUT R22, R8, R149, R179, 0x96, !PT ;  /* 0x0000009508167212 */ /* 0x000fc600078e96b3 */
[----:B------:R-:W-:Y:S01]  /*37550*/  HFMA2 R30, -RZ, RZ, 0, 0 ;  /* 0x00000000ff1e7431 */ /* 0x000fe200000001ff */
[----:B------:R-:W-:Y:S02]  /*37560*/  IADD3 R147, PT, PT, R179, -0x4498517b, RZ ;  /* 0xbb67ae85b3937810 */ /* 0x000fe40007ffe0ff */
[----:B-1----:R-:W-:Y:S01]  /*37570*/  LOP3.LUT R140, R7, R5, R178, 0x96, !PT ;  /* 0x00000005078c7212 */ /* 0x002fe200078e96b2 */
        /* <DEDUP_REMOVED lines=56> */
.L_x_4995:
[----:B------:R-:W-:Y:S05]  /*37900*/  BSYNC.RECONVERGENT B0 ;  /* 0x0000000000007941 */ /* 0x000fea0003800200 */
.L_x_4994:
[----:B------:R-:W-:Y:S01]  /*37910*/  I2FP.F32.U32 R6, R6 ;  /* 0x0000000600067245 */ /* 0x000fe20000201000 */
[----:B------:R-:W-:Y:S01]  /*37920*/  HADD2.F32 R24, -RZ, R24.H1_H1 ;  /* 0x30000018ff187230 */ /* 0x000fe20000004100 */
[----:B------:R-:W-:Y:S01]  /*37930*/  ISETP.NE.AND P3, PT, R30, 0x1, PT ;  /* 0x000000011e00780c */ /* 0x000fe20003f65270 */
[----:B------:R-:W-:Y:S01]  /*37940*/  @P1 HADD2.F32 R23, -RZ, R132.H1_H1 ;  /* 0x30000084ff171230 */ /* 0x000fe20000004100 */
        /* <DEDUP_REMOVED lines=20> */
.L_x_5001:
        /* <DEDUP_REMOVED lines=13> */
.L_x_5003:
[----:B------:R-:W-:Y:S05]  /*37b60*/  BSYNC.RECONVERGENT B1 ;  /* 0x0000000000017941 */ /* 0x000fea0003800200 */
.L_x_5002:
        /* <DEDUP_REMOVED lines=21> */
[----:B------:R-:W-:Y:S02]  /*37cc0*/  VIADD R141, R178, 0x78dde6e4 ;  /* 0x78dde6e4b28d7836 */ /* 0x000fe40000000000 */
[----:B------:R-:W-:Y:S01]  /*37cd0*/  IMAD.MOV.U32 R24, RZ, RZ, RZ ;  /* 0x000000ffff187224 */ /* 0x000fe200078e00ff */
        /* <DEDUP_REMOVED lines=36> */
[----:B------:R-:W-:Y:S02]  /*37f20*/  LOP3.LUT R4, R147, R4, R141, 0x96, !PT ;  /* 0x0000000493047212 */ /* 0x000fe400078e968d */
[----:B------:R-:W-:-:S07]  /*37f30*/  MOV R10, R140 ;  /* 0x0000008c000a7202 */ /* 0x000fce0000000f00 */
.L_x_5000:
[----:B------:R-:W-:Y:S05]  /*37f40*/  BSYNC.RECONVERGENT B0 ;  /* 0x0000000000007941 */ /* 0x000fea0003800200 */
.L_x_4999:
[----:B------:R-:W-:Y:S01]  /*37f50*/  I2FP.F32.U32 R6, R6 ;  /* 0x0000000600067245 */ /* 0x000fe20000201000 */
[----:B------:R-:W-:Y:S01]  /*37f60*/  HADD2.F32 R22, -RZ, R25.H0_H0 ;  /* 0x20000019ff167230 */ /* 0x000fe20000004100 */
[----:B------:R-:W-:Y:S01]  /*37f70*/  ISETP.NE.AND P3, PT, R24, 0x1, PT ;  /* 0x000000011800780c */ /* 0x000fe20003f65270 */
[----:B-1----:R-:W-:Y:S01]  /*37f80*/  @P1 HADD2.F32 R141, -RZ, R133.H0_H0 ;  /* 0x20000085ff8d1230 */ /* 0x002fe20000004100 */
        /* <DEDUP_REMOVED lines=20> */
.L_x_5006:
        /* <DEDUP_REMOVED lines=13> */
.L_x_5008:
[----:B------:R-:W-:Y:S05]  /*381a0*/  BSYNC.RECONVERGENT B1 ;  /* 0x0000000000017941 */ /* 0x000fea0003800200 */
.L_x_5007:
        /* <DEDUP_REMOVED lines=58> */
[----:B------:R-:W-:Y:S02]  /*38550*/  HFMA2 R140, -RZ, RZ, 0, 0 ;  /* 0x00000000ff8c7431 */ /* 0x000fe400000001ff */
[----:B------:R-:W-:Y:S01]  /*38560*/  IMAD.MOV.U32 R12, RZ, RZ, R148 ;  /* 0x000000ffff0c7224 */ /* 0x000fe200078e0094 */
[----:B------:R-:W-:-:S07]  /*38570*/  LOP3.LUT R5, R5, R150, R149, 0x96, !PT ;  /* 0x0000009605057212 */ /* 0x000fce00078e9695 */
.L_x_5005:
[----:B------:R-:W-:Y:S05]  /*38580*/  BSYNC.RECONVERGENT B0 ;  /* 0x0000000000007941 */ /* 0x000fea0003800200 */
.L_x_5004:
        /* <DEDUP_REMOVED lines=24> */
.L_x_5011:
        /* <DEDUP_REMOVED lines=13> */
.L_x_5013:
[----:B------:R-:W-:Y:S05]  /*387e0*/  BSYNC.RECONVERGENT B1 ;  /* 0x0000000000017941 */ /* 0x000fea0003800200 */
.L_x_5012:
        /* <DEDUP_REMOVED lines=61> */
.L_x_5010:
[----:B------:R-:W-:Y:S05]  /*38bc0*/  BSYNC.RECONVERGENT B0 ;  /* 0x0000000000007941 */ /* 0x000fea0003800200 */
.L_x_5009:
        /* <DEDUP_REMOVED lines=23> */
.L_x_5016:
        /* <DEDUP_REMOVED lines=13> */
.L_x_5018:
[----:B------:R-:W-:Y:S05]  /*38e10*/  BSYNC.RECONVERGENT B1 ;  /* 0x0000000000017941 */ /* 0x000fea0003800200 */
.L_x_5017:
        /* <DEDUP_REMOVED lines=61> */
.L_x_5015:
[----:B------:R-:W-:Y:S05]  /*391f0*/  BSYNC.RECONVERGENT B0 ;  /* 0x0000000000007941 */ /* 0x000fea0003800200 */
.L_x_5014:
        /* <DEDUP_REMOVED lines=23> */
.L_x_5021:
        /* <DEDUP_REMOVED lines=13> */
.L_x_5023:
[----:B------:R-:W-:Y:S05]  /*39440*/  BSYNC.RECONVERGENT B1 ;  /* 0x0000000000017941 */ /* 0x000fea0003800200 */
.L_x_5022:
        /* <DEDUP_REMOVED lines=61> */
.L_x_5020:
[----:B------:R-:W-:Y:S05]  /*39820*/  BSYNC.RECONVERGENT B0 ;  /* 0x0000000000007941 */ /* 0x000fea0003800200 */
.L_x_5019:
        /* <DEDUP_REMOVED lines=8> */
[----:B------:R-:W-:-:S03]  /*398b0*/  HFMA2 R6, -RZ, RZ, 0, 1.1920928955078125e-07 ;  /* 0x00000002ff067431 */ /* 0x000fc600000001ff */
        /* <DEDUP_REMOVED lines=14> */
.L_x_5026:
        /* <DEDUP_REMOVED lines=13> */
.L_x_5028:
[----:B------:R-:W-:Y:S05]  /*39a70*/  BSYNC.RECONVERGENT B1 ;  /* 0x0000000000017941 */ /* 0x000fea0003800200 */
.L_x_5027:
        /* <DEDUP_REMOVED lines=61> */
.L_x_5025:
[----:B------:R-:W-:Y:S05]  /*39e50*/  BSYNC.RECONVERGENT B0 ;  /* 0x0000000000007941 */ /* 0x000fea0003800200 */
.L_x_5024:
        /* <DEDUP_REMOVED lines=9> */
[----:B------:R-:W-:Y:S02]  /*39ef0*/  PLOP3.LUT P5, PT, P5, PT, PT, 0x8, 0x80 ;  /* 0x000000000080781c */ /* 0x000fe40002fae170 */
[----:B------:R-:W-:Y:S01]  /*39f00*/  PRMT R148, R153, 0x5410, R155 ;  /* 0x0000541099947816 */ /* 0x000fe2000000009b */
[----:B------:R-:W-:-:S05]  /*39f10*/  @P1 FADD.FTZ R140, R27, R140 ;  /* 0x0000008c1b8c1221 */ /* 0x000fca0000010000 */
[----:B------:R-:W-:-:S04]  /*39f20*/  F2FP.F16.F32.PACK_AB R151, RZ, R140 ;  /* 0x0000008cff97723e */ /* 0x000fc800000000ff */
[----:B------:R-:W-:-:S07]  /*39f30*/  PRMT R151, R165, 0x5410, R151 ;  /* 0x00005410a5977816 */ /* 0x000fce0000000097 */
.L_x_4988:
[----:B------:R-:W-:Y:S01]  /*39f40*/  ISETP.NE.AND P1, PT, R21, RZ, PT ;  /* 0x000000ff1500720c */ /* 0x000fe20003f25270 */
[----:B------:R-:W-:Y:S01]  /*39f50*/  FADD.FTZ R21, RZ, R226 ;  /* 0x000000e2ff157221 */ /* 0x000fe20000010000 */
[----:B------:R-:W-:Y:S01]  /*39f60*/  SEL R29, RZ, 0x1000000, !P5 ;  /* 0x01000000ff1d7807 */ /* 0x000fe20006800000 */
[----:B------:R-:W0:Y:S01]  /*39f70*/  S2R R31, SR_TID.X ;  /* 0x00000000001f7919 */ /* 0x000e220000002100 */
[----:B------:R-:W-:Y:S01]  /*39f80*/  SEL R27, RZ, 0x10000, !P4 ;  /* 0x00010000ff1b7807 */ /* 0x000fe20006000000 */
[----:B------:R-:W-:Y:S01]  /*39f90*/  FADD.FTZ R21, R21, R228 ;  /* 0x000000e415157221 */ /* 0x000fe20000010000 */
[----:B------:R-:W-:Y:S01]  /*39fa0*/  ISETP.NE.AND P6, PT, R23, RZ, PT ;  /* 0x000000ff1700720c */ /* 0x000fe20003fc5270 */
[----:B------:R-:W-:Y:S01]  /*39fb0*/  IMAD.WIDE.U32 R142, R241, 0x10, R142 ;  /* 0x00000010f18e7825 */ /* 0x000fe200078e008e */
[----:B------:R-:W-:-:S03]  /*39fc0*/  ISETP.NE.AND P5, PT, R147, RZ, PT ;  /* 0x000000ff9300720c */ /* 0x000fc60003fa5270 */
[----:B------:R-:W-:Y:S01]  /*39fd0*/  FADD.FTZ R21, R21, R224 ;  /* 0x000000e015157221 */ /* 0x000fe20000010000 */
[----:B------:R-:W-:Y:S01]  /*39fe0*/  ISETP.NE.AND P4, PT, R25, RZ, PT ;  /* 0x000000ff1900720c */ /* 0x000fe20003f85270 */
[----:B------:R-:W-:Y:S01]  /*39ff0*/  IMAD.WIDE.U32 R138, R241, 0x8, R138 ;  /* 0x00000008f18a7825 */ /* 0x000fe200078e008a */
[----:B------:R-:W-:-:S03]  /*3a000*/  SEL R230, RZ, 0x10000, !P5 ;  /* 0x00010000ffe67807 */ /* 0x000fc60006800000 */
[----:B------:R-:W-:Y:S01]  /*3a010*/  FADD.FTZ R21, R21, R184 ;  /* 0x000000b815157221 */ /* 0x000fe20000010000 */
[----:B------:R-:W-:Y:S01]  /*3a020*/  SEL R25, RZ, 0x1000000, !P4 ;  /* 0x01000000ff197807 */ /* 0x000fe20006000000 */
[----:B------:R1:W-:Y:S01]  /*3a030*/  STG.E.128 desc[UR6][R142.64], R148 ;  /* 0x000000948e007986 */ /* 0x0003e2000c101d06 */
[----:B------:R-:W-:Y:S01]  /*3a040*/  SEL R23, RZ, 0x100, !P6 ;  /* 0x00000100ff177807 */ /* 0x000fe20007000000 */
[----:B------:R-:W-:Y:S01]  /*3a050*/  FADD.FTZ R21, R21, R144 ;  /* 0x0000009015157221 */ /* 0x000fe20000010000 */
[----:B------:R-:W-:Y:S02]  /*3a060*/  SEL R232, RZ, 0x100, !P3 ;  /* 0x00000100ffe87807 */ /* 0x000fe40005800000 */
[----:B------:R-:W-:Y:S01]  /*3a070*/  LOP3.LUT R23, R23, R25, R230, 0xfe, !PT ;  /* 0x0000001917177212 */ /* 0x000fe200078efee6 */
[----:B------:R-:W-:Y:S01]  /*3a080*/  FADD.FTZ R21, R21, R222 ;  /* 0x000000de15157221 */ /* 0x000fe20000010000 */
[----:B------:R-:W-:Y:S02]  /*3a090*/  LOP3.LUT R232, R232, R29, R27, 0xfe, !PT ;  /* 0x0000001de8e87212 */ /* 0x000fe400078efe1b */
[----:B------:R-:W-:Y:S01]  /*3a0a0*/  SEL R231, RZ, 0x1, !P2 ;  /* 0x00000001ffe77807 */ /* 0x000fe20005000000 */
[----:B------:R-:W-:Y:S01]  /*3a0b0*/  FADD.FTZ R21, R21, R186 ;  /* 0x000000ba15157221 */ /* 0x000fe20000010000 */
[----:B------:R-:W-:-:S02]  /*3a0c0*/  SEL R230, RZ, 0x1, !P1 ;  /* 0x00000001ffe67807 */ /* 0x000fc40004800000 */
[----:B------:R-:W-:Y:S01]  /*3a0d0*/  LOP3.LUT R231, R232, R231, RZ, 0xfc, !PT ;  /* 0x000000e7e8e77212 */ /* 0x000fe200078efcff */
[----:B------:R-:W-:Y:S01]  /*3a0e0*/  FADD.FTZ R21, R21, R220 ;  /* 0x000000dc15157221 */ /* 0x000fe20000010000 */
[----:B------:R-:W-:-:S03]  /*3a0f0*/  LOP3.LUT R230, R23, R230, RZ, 0xfc, !PT ;  /* 0x000000e617e67212 */ /* 0x000fc600078efcff */
[----:B------:R-:W-:Y:S02]  /*3a100*/  FADD.FTZ R21, R21, R180 ;  /* 0x000000b415157221 */ /* 0x000fe40000010000 */
[----:B------:R1:W-:Y:S01]  /*3a110*/  STG.E.64 desc[UR6][R138.64], R230 ;  /* 0x000000e68a007986 */ /* 0x0003e2000c101b06 */
[----:B0-----:R-:W-:Y:S01]  /*3a120*/  LOP3.LUT P1, RZ, R31, 0x1f, RZ, 0xc0, !PT ;  /* 0x0000001f1fff7812 */ /* 0x001fe2000782c0ff */
        /* <DEDUP_REMOVED lines=59> */
.L_x_5029:
        /* <DEDUP_REMOVED lines=120> */
.L_x_5043:
[----:B------:R-:W-:Y:S01]  /*3ac60*/  FMUL.FTZ R21, R159, R159 ;  /* 0x0000009f9f157220 */ /* 0x000fe20000410000 */
[----:B------:R-:W-:Y:S01]  /*3ac70*/  ISETP.NE.AND P2, PT, RZ, UR5, PT ;  /* 0x00000005ff007c0c */ /* 0x000fe2000bf45270 */
[----:B-1----:R-:W-:Y:S01]  /*3ac80*/  FADD.FTZ R148, R27, R148 ;  /* 0x000000941b947221 */ /* 0x002fe20000010000 */
[----:B------:R-:W-:Y:S02]  /*3ac90*/  HADD2.F32 R31, -RZ, R32.H0_H0 ;  /* 0x20000020ff1f7230 */ /* 0x000fe40000004100 */
[----:B------:R-:W-:Y:S01]  /*3aca0*/  FSEL R138, R21, RZ, P2 ;  /* 0x000000ff158a7208 */ /* 0x000fe20001000000 */
[----:B------:R-:W-:Y:S01]  /*3acb0*/  FFMA.FTZ R23, R148, R23, UR10 ;  /* 0x0000000a94177e23 */ /* 0x000fe20008010017 */
[----:B------:R-:W-:Y:S01]  /*3acc0*/  FSEL R25, R159, RZ, !P2 ;  /* 0x000000ff9f197208 */ /* 0x000fe20005000000 */
[----:B------:R-:W-:Y:S02]  /*3acd0*/  HADD2.F32 R21, -RZ, R100.H0_H0 ;  /* 0x20000064ff157230 */ /* 0x000fe40000004100 */
[----:B------:R-:W-:Y:S01]  /*3ace0*/  FADD.FTZ R23, R23, R138 ;  /* 0x0000008a17177221 */ /* 0x000fe20000010000 */
[----:B0-----:R-:W-:-:S02]  /*3acf0*/  HADD2.F32 R27, -RZ, R56.H0_H0 ;  /* 0x20000038ff1b7230 */ /* 0x001fc40000004100 */
[C---:B------:R-:W-:Y:S01]  /*3ad00*/  FADD.FTZ R226, -R25.reuse, R226 ;  /* 0x000000e219e27221 */ /* 0x040fe20000010100 */
[----:B------:R-:W-:Y:S01]  /*3ad10*/  HADD2.F32 R148, -RZ, R124.H0_H0 ;  /* 0x2000007cff947230 */ /* 0x000fe20000004100 */
[----:B------:R-:W0:Y:S01]  /*3ad20*/  MUFU.RSQ R243, R23 ;  /* 0x0000001700f37308 */ /* 0x000e220000001400 */
[C---:B------:R-:W-:Y:S01]  /*3ad30*/  FADD.FTZ R224, -R25.reuse, R224 ;  /* 0x000000e019e07221 */ /* 0x040fe20000010100 */
[C---:B------:R-:W-:Y:S01]  /*3ad40*/  FADD.FTZ R184, -R25.reuse, R184 ;  /* 0x000000b819b87221 */ /* 0x040fe20000010100 */
[C---:B------:R-:W-:Y:S01]  /*3ad50*/  FADD.FTZ R228, -R25.reuse, R228 ;  /* 0x000000e419e47221 */ /* 0x040fe20000010100 */
[----:B------:R-:W-:Y:S02]  /*3ad60*/  HADD2.F32 R149, -RZ, R57.H0_H0 ;  /* 0x20000039ff957230 */ /* 0x000fe40000004100 */
[C---:B------:R-:W-:Y:S01]  /*3ad70*/  FADD.FTZ R144, -R25.reuse, R144 ;  /* 0x0000009019907221 */ /* 0x040fe20000010100 */
[----:B------:R-:W-:Y:S02]  /*3ad80*/  HADD2.F32 R138, -RZ, R125.H0_H0 ;  /* 0x2000007dff8a7230 */ /* 0x000fe40000004100 */
[----:B------:R-:W-:Y:S01]  /*3ad90*/  FADD.FTZ R222, -R25, R222 ;  /* 0x000000de19de7221 */ /* 0x000fe20000010100 */
[----:B------:R-:W-:-:S02]  /*3ada0*/  HADD2.F32 R150, -RZ, R33.H1_H1 ;  /* 0x30000021ff967230 */ /* 0x000fc40000004100 */
[C---:B------:R-:W-:Y:S01]  /*3adb0*/  FADD.FTZ R186, -R25.reuse, R186 ;  /* 0x000000ba19ba7221 */ /* 0x040fe20000010100 */
[----:B------:R-:W-:Y:S02]  /*3adc0*/  HADD2.F32 R29, -RZ, R32.H1_H1 ;  /* 0x30000020ff1d7230 */ /* 0x000fe40000004100 */
[C---:B------:R-:W-:Y:S01]  /*3add0*/  FADD.FTZ R220, -R25.reuse, R220 ;  /* 0x000000dc19dc7221 */ /* 0x040fe20000010100 */
[----:B------:R-:W-:Y:S02]  /*3ade0*/  HADD2.F32 R137, -RZ, R100.H1_H1 ;  /* 0x30000064ff897230 */ /* 0x000fe40000004100 */
[C---:B------:R-:W-:Y:S01]  /*3adf0*/  FADD.FTZ R180, -R25.reuse, R180 ;  /* 0x000000b419b47221 */ /* 0x040fe20000010100 */
[----:B------:R-:W-:Y:S02]  /*3ae00*/  HADD2.F32 R181, -RZ, R56.H1_H1 ;  /* 0x30000038ffb57230 */ /* 0x000fe40000004100 */
[----:B------:R-:W-:Y:S01]  /*3ae10*/  FADD.FTZ R218, -R25, R218 ;  /* 0x000000da19da7221 */ /* 0x000fe20000010100 */
[----:B------:R-:W-:-:S02]  /*3ae20*/  HADD2.F32 R143, -RZ, R33.H0_H0 ;  /* 0x20000021ff8f7230 */ /* 0x000fc40000004100 */
[----:B------:R-:W-:Y:S01]  /*3ae30*/  FADD.FTZ R214, -R25, R214 ;  /* 0x000000d619d67221 */ /* 0x000fe20000010100 */
[C---:B0-----:R-:W-:Y:S01]  /*3ae40*/  FMUL.FTZ R226, R243.reuse, R226 ;  /* 0x000000e2f3e27220 */ /* 0x041fe20000410000 */
[--C-:B------:R-:W-:Y:S02]  /*3ae50*/  HADD2.F32 R23, -RZ, R101.reuse.H0_H0 ;  /* 0x20000065ff177230 */ /* 0x100fe40000004100 */
[C---:B------:R-:W-:Y:S01]  /*3ae60*/  FMUL.FTZ R224, R243.reuse, R224 ;  /* 0x000000e0f3e07220 */ /* 0x040fe20000410000 */
[C---:B------:R-:W-:Y:S01]  /*3ae70*/  FMUL.FTZ R228, R243.reuse, R228 ;  /* 0x000000e4f3e47220 */ /* 0x040fe20000410000 */
[C---:B------:R-:W-:Y:S01]  /*3ae80*/  FFMA.FTZ R31, R226.reuse, R31, R21 ;  /* 0x0000001fe21f7223 */ /* 0x040fe20000010015 */
[----:B------:R-:W-:Y:S01]  /*3ae90*/  FFMA.FTZ R148, R226, R27, R148 ;  /* 0x0000001be2947223 */ /* 0x000fe20000010094 */
[----:B------:R-:W-:Y:S02]  /*3aea0*/  HADD2.F32 R226, -RZ, R101.H1_H1 ;  /* 0x30000065ffe27230 */ /* 0x000fe40000004100 */
[----:B------:R-:W-:Y:S01]  /*3aeb0*/  FMUL.FTZ R27, R243, R184 ;  /* 0x000000b8f31b7220 */ /* 0x000fe20000410000 */
[----:B------:R-:W-:-:S02]  /*3aec0*/  HADD2.F32 R21, -RZ, R124.H1_H1 ;  /* 0x3000007cff157230 */ /* 0x000fc40000004100 */
[----:B------:R-:W-:Y:S01]  /*3aed0*/  FFMA.FTZ R149, R224, R149, R138 ;  /* 0x00000095e0957223 */ /* 0x000fe2000001008a */
[----:B------:R-:W-:Y:S01]  /*3aee0*/  FFMA.FTZ R142, R228, R29, R137 ;  /* 0x0000001de48e7223 */ /* 0x000fe20000010089 */
[----:B------:R-:W-:Y:S01]  /*3aef0*/  FFMA.FTZ R184, R27, R150, R226 ;  /* 0x000000961bb87223 */ /* 0x000fe200000100e2 */
[----:B------:R-:W-:Y:S01]  /*3af00*/  FFMA.FTZ R143, R224, R143, R23 ;  /* 0x0000008fe08f7223 */ /* 0x000fe20000010017 */
[----:B------:R-:W-:Y:S01]  /*3af10*/  FFMA.FTZ R181, R228, R181, R21 ;  /* 0x000000b5e4b57223 */ /* 0x000fe20000010015 */
[----:B------:R-:W-:Y:S02]  /*3af20*/  HADD2.F32 R138, -RZ, R57.H1_H1 ;  /* 0x30000039ff8a7230 */ /* 0x000fe40000004100 */
[C---:B------:R-:W-:Y:S01]  /*3af30*/  FMUL.FTZ R21, R243.reuse, R144 ;  /* 0x00000090f3157220 */ /* 0x040fe20000410000 */
[----:B------:R-:W-:Y:S02]  /*3af40*/  HADD2.F32 R150, -RZ, R125.H1_H1 ;  /* 0x3000007dff967230 */ /* 0x000fe40000004100 */
[----:B------:R-:W-:Y:S01]  /*3af50*/  FMUL.FTZ R222, R243, R222 ;  /* 0x000000def3de7220 */ /* 0x000fe20000410000 */
[----:B------:R-:W-:-:S02]  /*3af60*/  HADD2.F32 R224, -RZ, R34.H0_H0 ;  /* 0x20000022ffe07230 */ /* 0x000fc40000004100 */
[----:B------:R-:W-:Y:S01]  /*3af70*/  FMUL.FTZ R186, R243, R186 ;  /* 0x000000baf3ba7220 */ /* 0x000fe20000410000 */
[----:B------:R-:W-:Y:S02]  /*3af80*/  HADD2.F32 R226, -RZ, R102.H0_H0 ;  /* 0x20000066ffe27230 */ /* 0x000fe40000004100 */
[----:B------:R-:W-:Y:S01]  /*3af90*/  FFMA.FTZ R144, R27, R138, R150 ;  /* 0x0000008a1b907223 */ /* 0x000fe20000010096 */
[----:B------:R-:W-:Y:S02]  /*3afa0*/  HADD2.F32 R228, -RZ, R58.H0_H0 ;  /* 0x2000003affe47230 */ /* 0x000fe40000004100 */
[----:B------:R-:W-:Y:S01]  /*3afb0*/  FMUL.FTZ R220, R243, R220 ;  /* 0x000000dcf3dc7220 */ /* 0x000fe20000410000 */
[----:B------:R-:W-:Y:S02]  /*3afc0*/  HADD2.F32 R23, -RZ, R126.H0_H0 ;  /* 0x2000007eff177230 */ /* 0x000fe40000004100 */
[----:B------:R-:W-:Y:S01]  /*3afd0*/  FFMA.FTZ R138, R21, R224, R226 ;  /* 0x000000e0158a7223 */ /* 0x000fe200000100e2 */
[----:B------:R-:W-:-:S02]  /*3afe0*/  HADD2.F32 R195, -RZ, R34.H1_H1 ;  /* 0x30000022ffc37230 */ /* 0x000fc40000004100 */
[----:B------:R-:W-:Y:S01]  /*3aff0*/  FADD.FTZ R216, -R25, R216 ;  /* 0x000000d819d87221 */ /* 0x000fe20000010100 */
[----:B------:R-:W-:Y:S02]  /*3b000*/  HADD2.F32 R29, -RZ, R102.H1_H1 ;  /* 0x30000066ff1d7230 */ /* 0x000fe40000004100 */
[----:B------:R-:W-:Y:S01]  /*3b010*/  FFMA.FTZ R150, R21, R228, R23 ;  /* 0x000000e415967223 */ /* 0x000fe20000010017 */
[----:B------:R-:W-:Y:S02]  /*3b020*/  HADD2.F32 R139, -RZ, R35.H0_H0 ;  /* 0x20000023ff8b7230 */ /* 0x000fe40000004100 */
[----:B------:R-:W-:Y:S01]  /*3b030*/  FMUL.FTZ R218, R243, R218 ;  /* 0x000000daf3da7220 */ /* 0x000fe20000410000 */
[----:B------:R-:W-:Y:S02]  /*3b040*/  HADD2.F32 R23, -RZ, R103.H0_H0 ;  /* 0x20000067ff177230 */ /* 0x000fe40000004100 */
[----:B------:R-:W-:Y:S01]  /*3b050*/  FFMA.FTZ R195, R222, R195, R29 ;  /* 0x000000c3dec37223 */ /* 0x000fe2000001001d */
[----:B------:R-:W-:-:S02]  /*3b060*/  HADD2.F32 R151, -RZ, R59.H0_H0 ;  /* 0x2000003bff977230 */ /* 0x000fc40000004100 */
[C---:B------:R-:W-:Y:S01]  /*3b070*/  FMUL.FTZ R214, R243.reuse, R214 ;  /* 0x000000d6f3d67220 */ /* 0x040fe20000410000 */
[----:B------:R-:W-:Y:S02]  /*3b080*/  HADD2.F32 R224, -RZ, R127.H0_H0 ;  /* 0x2000007fffe07230 */ /* 0x000fe40000004100 */
[C---:B------:R-:W-:Y:S01]  /*3b090*/  FFMA.FTZ R139, R186.reuse, R139, R23 ;  /* 0x0000008bba8b7223 */ /* 0x040fe20000010017 */
[----:B------:R-:W-:Y:S02]  /*3b0a0*/  HADD2.F32 R193, -RZ, R58.H1_H1 ;  /* 0x3000003affc17230 */ /* 0x000fe40000004100 */
[----:B------:R-:W-:Y:S01]  /*3b0b0*/  FMUL.FTZ R216, R243, R216 ;  /* 0x000000d8f3d87220 */ /* 0x000fe20000410000 */
[----:B------:R-:W-:Y:S02]  /*3b0c0*/  HADD2.F32 R21, -RZ, R126.H1_H1 ;  /* 0x3000007eff157230 */ /* 0x000fe40000004100 */
[----:B------:R-:W-:Y:S01]  /*3b0d0*/  FFMA.FTZ R151, R186, R151, R224 ;  /* 0x00000097ba977223 */ /* 0x000fe200000100e0 */
[----:B------:R-:W-:-:S02]  /*3b0e0*/  HADD2.F32 R27, -RZ, R35.H1_H1 ;  /* 0x30000023ff1b7230 */ /* 0x000fc40000004100 */
[----:B------:R-:W-:Y:S01]  /*3b0f0*/  FMUL.FTZ R224, R243, R180 ;  /* 0x000000b4f3e07220 */ /* 0x000fe20000410000 */
[----:B------:R-:W-:Y:S02]  /*3b100*/  HADD2.F32 R29, -RZ, R103.H1_H1 ;  /* 0x30000067ff1d7230 */ /* 0x000fe40000004100 */
[----:B------:R-:W-:Y:S01]  /*3b110*/  FFMA.FTZ R193, R222, R193, R21 ;  /* 0x000000c1dec17223 */ /* 0x000fe20000010015 */
[----:B------:R-:W-:Y:S02]  /*3b120*/  HADD2.F32 R21, -RZ, R59.H1_H1 ;  /* 0x3000003bff157230 */ /* 0x000fe40000004100 */
[----:B------:R-:W-:Y:S01]  /*3b130*/  FADD.FTZ R210, -R25, R210 ;  /* 0x000000d219d27221 */ /* 0x000fe20000010100 */
[----:B------:R-:W-:Y:S02]  /*3b140*/  HADD2.F32 R23, -RZ, R127.H1_H1 ;  /* 0x3000007fff177230 */ /* 0x000fe40000004100 */
[----:B------:R-:W-:Y:S01]  /*3b150*/  FFMA.FTZ R186, R220, R27, R29 ;  /* 0x0000001bdcba7223 */ /* 0x000fe2000001001d */
[----:B------:R-:W-:-:S02]  /*3b160*/  HADD2.F32 R27, -RZ, R36.H0_H0 ;  /* 0x20000024ff1b7230 */ /* 0x000fc40000004100 */
[----:B------:R-:W-:Y:S01]  /*3b170*/  FADD.FTZ R212, -R25, R212 ;  /* 0x000000d419d47221 */ /* 0x000fe20000010100 */
[----:B------:R-:W-:Y:S02]  /*3b180*/  HADD2.F32 R29, -RZ, R96.H0_H0 ;  /* 0x20000060ff1d7230 */ /* 0x000fe40000004100 */
[----:B------:R-:W-:Y:S01]  /*3b190*/  FFMA.FTZ R180, R220, R21, R23 ;  /* 0x00000015dcb47223 */ /* 0x000fe20000010017 */
[----:B------:R-:W-:Y:S02]  /*3b1a0*/  HADD2.F32 R137, -RZ, R60.H0_H0 ;  /* 0x2000003cff897230 */ /* 0x000fe40000004100 */
[----:B------:R-:W-:Y:S01]  /*3b1b0*/  FMUL.FTZ R210, R243, R210 ;  /* 0x000000d2f3d27220 */ /* 0x000fe20000410000 */
[----:B------:R-:W-:Y:S02]  /*3b1c0*/  HADD2.F32 R222, -RZ, R120.H0_H0 ;  /* 0x20000078ffde7230 */ /* 0x000fe40000004100 */
[----:B------:R-:W-:Y:S01]  /*3b1d0*/  FFMA.FTZ R232, R224, R27, R29 ;  /* 0x0000001be0e87223 */ /* 0x000fe2000001001d */
[----:B------:R-:W-:-:S02]  /*3b1e0*/  HADD2.F32 R225, -RZ, R60.H1_H1 ;  /* 0x3000003cffe17230 */ /* 0x000fc40000004100 */
[----:B------:R-:W-:Y:S01]  /*3b1f0*/  FMUL.FTZ R212, R243, R212 ;  /* 0x000000d4f3d47220 */ /* 0x000fe20000410000 */
[----:B------:R-:W-:Y:S02]  /*3b200*/  HADD2.F32 R21, -RZ, R120.H1_H1 ;  /* 0x30000078ff157230 */ /* 0x000fe40000004100 */
[----:B------:R-:W-:Y:S01]  /*3b210*/  FFMA.FTZ R224, R224, R137, R222 ;  /* 0x00000089e0e07223 */ /* 0x000fe200000100de */
[----:B------:R-:W-:Y:S02]  /*3b220*/  HADD2.F32 R23, -RZ, R37.H0_H0 ;  /* 0x20000025ff177230 */ /* 0x000fe40000004100 */
[----:B------:R-:W-:Y:S01]  /*3b230*/  FADD.FTZ R206, -R25, R206 ;  /* 0x000000ce19ce7221 */ /* 0x000fe20000010100 */
[----:B------:R-:W-:Y:S02]  /*3b240*/  HADD2.F32 R27, -RZ, R97.H0_H0 ;  /* 0x20000061ff1b7230 */ /* 0x000fe40000004100 */
[----:B------:R-:W-:Y:S01]  /*3b250*/  FFMA.FTZ R225, R218, R225, R21 ;  /* 0x000000e1dae17223 */ /* 0x000fe20000010015 */
[----:B------:R-:W-:-:S02]  /*3b260*/  HADD2.F32 R29, -RZ, R61.H0_H0 ;  /* 0x2000003dff1d7230 */ /* 0x000fc40000004100 */
[----:B------:R-:W-:Y:S01]  /*3b270*/  FADD.FTZ R208, -R25, R208 ;  /* 0x000000d019d07221 */ /* 0x000fe20000010100 */
        /* <DEDUP_REMOVED lines=9> */
[C---:B------:R-:W-:Y:S01]  /*3b310*/  FFMA.FTZ R235, R216.reuse, R235, R137 ;  /* 0x000000ebd8eb7223 */ /* 0x040fe20000010089 */
        /* <DEDUP_REMOVED lines=69> */
[C---:B------:R-:W-:Y:S01]  /*3b770*/  FADD.FTZ R188, -R25.reuse, R188 ;  /* 0x000000bc19bc7221 */ /* 0x040fe20000010100 */
[----:B------:R-:W-:Y:S02]  /*3b780*/  HADD2.F32 R27, -RZ, R94.H0_H0 ;  /* 0x2000005eff1b7230 */ /* 0x000fe40000004100 */
[----:B------:R-:W-:Y:S01]  /*3b790*/  FFMA.FTZ R213, R200, R213, R21 ;  /* 0x000000d5c8d57223 */ /* 0x000fe20000010015 */
[----:B------:R-:W-:Y:S02]  /*3b7a0*/  HADD2.F32 R29, -RZ, R66.H0_H0 ;  /* 0x20000042ff1d7230 */ /* 0x000fe40000004100 */
[----:B------:R-:W-:Y:S01]  /*3b7b0*/  FADD.FTZ R190, -R25, R190 ;  /* 0x000000be19be7221 */ /* 0x000fe20000010100 */
[----:B------:R-:W-:Y:S02]  /*3b7c0*/  HADD2.F32 R198, -RZ, R118.H0_H0 ;  /* 0x20000076ffc67230 */ /* 0x000fe40000004100 */
[----:B------:R-:W-:Y:S01]  /*3b7d0*/  FFMA.FTZ R146, R214, R23, R27 ;  /* 0x00000017d6927223 */ /* 0x000fe2000001001b */
[----:B------:R-:W-:-:S02]  /*3b7e0*/  HADD2.F32 R223, -RZ, R42.H1_H1 ;  /* 0x3000002affdf7230 */ /* 0x000fc40000004100 */
[C---:B------:R-:W-:Y:S01]  /*3b7f0*/  FMUL.FTZ R188, R243.reuse, R188 ;  /* 0x000000bcf3bc7220 */ /* 0x040fe20000410000 */
[----:B------:R-:W-:Y:S02]  /*3b800*/  HADD2.F32 R137, -RZ, R94.H1_H1 ;  /* 0x3000005eff897230 */ /* 0x000fe40000004100 */
[----:B------:R-:W-:Y:S01]  /*3b810*/  FFMA.FTZ R214, R214, R29, R198 ;  /* 0x0000001dd6d67223 */ /* 0x000fe200000100c6 */
[----:B------:R-:W-:Y:S02]  /*3b820*/  HADD2.F32 R215, -RZ, R66.H1_H1 ;  /* 0x30000042ffd77230 */ /* 0x000fe40000004100 */
[----:B------:R-:W-:Y:S01]  /*3b830*/  FMUL.FTZ R190, R243, R190 ;  /* 0x000000bef3be7220 */ /* 0x000fe20000410000 */
        /* <DEDUP_REMOVED lines=14> */
[----:B------:R-:W-:Y:S02]  /*3b920*/  HADD2.F32 R23, -RZ, R44.H0_H0 ;  /* 0x2000002cff177230 */ /* 0x000fe40000004100 */
[----:B------:R-:W-:Y:S01]  /*3b930*/  FMUL.FTZ R196, R243, R196 ;  /* 0x000000c4f3c47220 */ /* 0x000fe20000410000 */
[----:B------:R-:W-:Y:S02]  /*3b940*/  HADD2.F32 R27, -RZ, R88.H0_H0 ;  /* 0x20000058ff1b7230 */ /* 0x000fe40000004100 */
[----:B------:R-:W-:Y:S01]  /*3b950*/  FFMA.FTZ R222, R194, R29, R137 ;  /* 0x0000001dc2de7223 */ /* 0x000fe20000010089 */
[----:B------:R-:W-:-:S02]  /*3b960*/  HADD2.F32 R29, -RZ, R68.H0_H0 ;  /* 0x20000044ff1d7230 */ /* 0x000fc40000004100 */
[C---:B------:R-:W-:Y:S01]  /*3b970*/  FADD.FTZ R176, -R25.reuse, R176 ;  /* 0x000000b019b07221 */ /* 0x040fe20000010100 */
[----:B------:R-:W-:Y:S02]  /*3b980*/  HADD2.F32 R192, -RZ, R112.H0_H0 ;  /* 0x20000070ffc07230 */ /* 0x000fe40000004100 */
[C---:B------:R-:W-:Y:S01]  /*3b990*/  FFMA.FTZ R152, R160.reuse, R23, R27 ;  /* 0x00000017a0987223 */ /* 0x040fe2000001001b */
[----:B------:R-:W-:Y:S02]  /*3b9a0*/  HADD2.F32 R217, -RZ, R67.H1_H1 ;  /* 0x30000043ffd97230 */ /* 0x000fe40000004100 */
[----:B------:R-:W-:Y:S01]  /*3b9b0*/  FADD.FTZ R182, -R25, R182 ;  /* 0x000000b619b67221 */ /* 0x000fe20000010100 */
[----:B------:R-:W-:Y:S02]  /*3b9c0*/  HADD2.F32 R21, -RZ, R119.H1_H1 ;  /* 0x30000077ff157230 */ /* 0x000fe40000004100 */
        /* <DEDUP_REMOVED lines=8> */
[----:B------:R-:W-:Y:S01]  /*3ba50*/  FFMA.FTZ R161, R188, R161, R192 ;  /* 0x000000a1bca17223 */ /* 0x000fe200000100c0 */
[----:B------:R-:W-:-:S02]  /*3ba60*/  HADD2.F32 R207, -RZ, R44.H1_H1 ;  /* 0x3000002cffcf7230 */ /* 0x000fc40000004100 */
[----:B------:R-:W-:Y:S01]  /*3ba70*/  FADD.FTZ R192, -R25, R162 ;  /* 0x000000a219c07221 */ /* 0x000fe20000010100 */
[----:B------:R-:W-:Y:S02]  /*3ba80*/  HADD2.F32 R137, -RZ, R88.H1_H1 ;  /* 0x30000058ff897230 */ /* 0x000fe40000004100 */
[----:B------:R-:W-:Y:S01]  /*3ba90*/  FFMA.FTZ R206, R190, R27, R29 ;  /* 0x0000001bbece7223 */ /* 0x000fe2000001001d */
[----:B------:R-:W-:Y:S02]  /*3baa0*/  HADD2.F32 R203, -RZ, R68.H1_H1 ;  /* 0x30000044ffcb7230 */ /* 0x000fe40000004100 */
[----:B------:R-:W-:Y:S01]  /*3bab0*/  FMUL.FTZ R162, R243, R154 ;  /* 0x0000009af3a27220 */ /* 0x000fe20000410000 */
[----:B------:R-:W-:Y:S02]  /*3bac0*/  HADD2.F32 R21, -RZ, R112.H1_H1 ;  /* 0x30000070ff157230 */ /* 0x000fe40000004100 */
[----:B------:R-:W-:Y:S01]  /*3bad0*/  FFMA.FTZ R207, R196, R207, R137 ;  /* 0x000000cfc4cf7223 */ /* 0x000fe20000010089 */
[----:B------:R-:W-:-:S02]  /*3bae0*/  HADD2.F32 R153, -RZ, R45.H0_H0 ;  /* 0x2000002dff997230 */ /* 0x000fc40000004100 */
[----:B------:R-:W-:Y:S01]  /*3baf0*/  FMUL.FTZ R192, R243, R192 ;  /* 0x000000c0f3c07220 */ /* 0x000fe20000410000 */
[----:B------:R-:W-:Y:S02]  /*3bb00*/  HADD2.F32 R23, -RZ, R89.H0_H0 ;  /* 0x20000059ff177230 */ /* 0x000fe40000004100 */
[----:B------:R-:W-:Y:S01]  /*3bb10*/  FFMA.FTZ R203, R196, R203, R21 ;  /* 0x000000cbc4cb7223 */ /* 0x000fe20000010015 */
[----:B------:R-:W-:Y:S02]  /*3bb20*/  HADD2.F32 R27, -RZ, R46.H0_H0 ;  /* 0x2000002eff1b7230 */ /* 0x000fe40000004100 */
[----:B------:R-:W-:Y:S01]  /*3bb30*/  FADD.FTZ R164, -R25, R164 ;  /* 0x000000a419a47221 */ /* 0x000fe20000010100 */
        /* <DEDUP_REMOVED lines=43> */
[C---:B------:R-:W-:Y:S01]  /*3bdf0*/  FADD.FTZ R136, -R25.reuse, R136 ;  /* 0x0000008819887221 */ /* 0x040fe20000010100 */
[----:B------:R-:W-:Y:S02]  /*3be00*/  HADD2.F32 R23, -RZ, R108.H1_H1 ;  /* 0x3000006cff177230 */ /* 0x000fe40000004100 */
[C---:B------:R-:W-:Y:S01]  /*3be10*/  FFMA.FTZ R164, R174.reuse, R29, R137 ;  /* 0x0000001daea47223 */ /* 0x040fe20000010089 */
[----:B------:R-:W-:Y:S02]  /*3be20*/  HADD2.F32 R176, -RZ, R49.H0_H0 ;  /* 0x20000031ffb07230 */ /* 0x000fe40000004100 */
[----:B------:R-:W-:Y:S01]  /*3be30*/  FADD.FTZ R156, -R25, R156 ;  /* 0x0000009c199c7221 */ /* 0x000fe20000010100 */
[----:B------:R-:W-:Y:S02]  /*3be40*/  HADD2.F32 R182, -RZ, R85.H0_H0 ;  /* 0x20000055ffb67230 */ /* 0x000fe40000004100 */
[----:B------:R-:W-:Y:S01]  /*3be50*/  FFMA.FTZ R168, R174, R21, R23 ;  /* 0x00000015aea87223 */ /* 0x000fe20000010017 */
[----:B------:R-:W-:-:S02]  /*3be60*/  HADD2.F32 R188, -RZ, R73.H0_H0 ;  /* 0x20000049ffbc7230 */ /* 0x000fc40000004100 */
[----:B------:R-:W-:Y:S01]  /*3be70*/  FMUL.FTZ R136, R243, R136 ;  /* 0x00000088f3887220 */ /* 0x000fe20000410000 */
[----:B------:R-:W-:Y:S02]  /*3be80*/  HADD2.F32 R27, -RZ, R109.H0_H0 ;  /* 0x2000006dff1b7230 */ /* 0x000fe40000004100 */
[----:B------:R-:W-:Y:S01]  /*3be90*/  FFMA.FTZ R176, R171, R176, R182 ;  /* 0x000000b0abb07223 */ /* 0x000fe200000100b6 */
        /* <DEDUP_REMOVED lines=29> */
[----:B------:R-:W-:Y:S01]  /*3c070*/  FMUL.FTZ R22, R243, R22 ;  /* 0x00000016f3167220 */ /* 0x000fe20000410000 */
[----:B------:R-:W-:Y:S02]  /*3c080*/  HADD2.F32 R188, -RZ, R111.H0_H0 ;  /* 0x2000006fffbc7230 */ /* 0x000fe40000004100 */
        /* <DEDUP_REMOVED lines=25> */
[----:B------:R-:W-:Y:S01]  /*3c220*/  HADD2.F32 R156, -RZ, R76.H1_H1 ;  /* 0x3000004cff9c7230 */ /* 0x000fe20000004100 */
[----:B------:R-:W0:Y:S01]  /*3c230*/  @!P1 LDC.64 R136, c[0x0][0x3c0] ;  /* 0x0000f000ff889b82 */ /* 0x000e220000000a00 */
[----:B------:R-:W-:Y:S02]  /*3c240*/  HADD2.F32 R29, -RZ, R53.H0_H0 ;  /* 0x20000035ff1d7230 */ /* 0x000fe40000004100 */
[----:B------:R-:W-:Y:S01]  /*3c250*/  FFMA.FTZ R28, R141, R182, R188 ;  /* 0x000000b68d1c7223 */ /* 0x000fe200000100bc */
[----:B------:R-:W-:Y:S02]  /*3c260*/  HADD2.F32 R182, -RZ, R104.H1_H1 ;  /* 0x30000068ffb67230 */ /* 0x000fe40000004100 */
[----:B------:R-:W-:Y:S01]  /*3c270*/  FMUL.FTZ R158, R243, R158 ;  /* 0x0000009ef39e7220 */ /* 0x000fe20000410000 */
[----:B------:R-:W-:-:S02]  /*3c280*/  HADD2.F32 R23, -RZ, R81.H0_H0 ;  /* 0x20000051ff177230 */ /* 0x000fc40000004100 */
[----:B------:R-:W-:Y:S01]  /*3c290*/  FMUL.FTZ R26, R243, R26 ;  /* 0x0000001af31a7220 */ /* 0x000fe20000410000 */
[----:B------:R-:W-:Y:S02]  /*3c2a0*/  HADD2.F32 R157, -RZ, R77.H0_H0 ;  /* 0x2000004dff9d7230 */ /* 0x000fe40000004100 */
[----:B------:R-:W-:Y:S01]  /*3c2b0*/  FFMA.FTZ R21, R141, R156, R182 ;  /* 0x0000009c8d157223 */ /* 0x000fe200000100b6 */
[----:B------:R-:W-:Y:S02]  /*3c2c0*/  HADD2.F32 R188, -RZ, R105.H0_H0 ;  /* 0x20000069ffbc7230 */ /* 0x000fe40000004100 */
[C---:B------:R-:W-:Y:S01]  /*3c2d0*/  FFMA.FTZ R29, R22.reuse, R29, R23 ;  /* 0x0000001d161d7223 */ /* 0x040fe20000010017 */
[----:B------:R-:W-:Y:S01]  /*3c2e0*/  HADD2.F32 R156, -RZ, R77.H1_H1 ;  /* 0x3000004dff9c7230 */ /* 0x000fe20000004100 */
[----:B------:R-:W-:Y:S01]  /*3c2f0*/  F2FP.F16.F32.PACK_AB R138, R195, R138 ;  /* 0x0000008ac38a723e */ /* 0x000fe200000000ff */
[----:B------:R-:W-:Y:S02]  /*3c300*/  HADD2.F32 R182, -RZ, R105.H1_H1 ;  /* 0x30000069ffb67230 */ /* 0x000fe40000004100 */
[----:B------:R-:W-:Y:S01]  /*3c310*/  FFMA.FTZ R22, R22, R157, R188 ;  /* 0x0000009d16167223 */ /* 0x000fe200000100bc */
[----:B------:R-:W-:Y:S01]  /*3c320*/  HADD2.F32 R141, -RZ, R54.H0_H0 ;  /* 0x20000036ff8d7230 */ /* 0x000fe20000004100 */
[----:B------:R-:W-:Y:S01]  /*3c330*/  F2FP.F16.F32.PACK_AB R139, R186, R139 ;  /* 0x0000008bba8b723e */ /* 0x000fe200000000ff */
[----:B------:R-:W-:-:S02]  /*3c340*/  HADD2.F32 R157, -RZ, R82.H0_H0 ;  /* 0x20000052ff9d7230 */ /* 0x000fc40000004100 */
[C---:B------:R-:W-:Y:S01]  /*3c350*/  FFMA.FTZ R23, R183.reuse, R156, R182 ;  /* 0x0000009cb7177223 */ /* 0x040fe200000100b6 */
        /* <DEDUP_REMOVED lines=16> */
[----:B------:R-:W-:Y:S01]  /*3c460*/  HADD2.F32 R189, -RZ, R55.H0_H0 ;  /* 0x20000037ffbd7230 */ /* 0x000fe20000004100 */
[----:B------:R-:W1:Y:S01]  /*3c470*/  @!P1 LDC.64 R140, c[0x0][0x3c8] ;  /* 0x0000f200ff8c9b82 */ /* 0x000e620000000a00 */
[----:B------:R-:W-:-:S02]  /*3c480*/  HADD2.F32 R197, -RZ, R83.H0_H0 ;  /* 0x20000053ffc57230 */ /* 0x000fc40000004100 */
[----:B------:R-:W-:Y:S01]  /*3c490*/  FFMA.FTZ R25, R158, R183, R182 ;  /* 0x000000b79e197223 */ /* 0x000fe200000100b6 */
[----:B------:R-:W-:Y:S01]  /*3c4a0*/  HADD2.F32 R245, -RZ, R79.H0_H0 ;  /* 0x2000004ffff57230 */ /* 0x000fe20000004100 */
[----:B------:R-:W-:Y:S01]  /*3c4b0*/  F2FP.F16.F32.PACK_AB R150, R193, R150 ;  /* 0x00000096c196723e */ /* 0x000fe200000000ff */
[----:B------:R-:W-:Y:S02]  /*3c4c0*/  HADD2.F32 R188, -RZ, R107.H0_H0 ;  /* 0x2000006bffbc7230 */ /* 0x000fe40000004100 */
[C---:B------:R-:W-:Y:S01]  /*3c4d0*/  FFMA.FTZ R158, R26.reuse, R189, R197 ;  /* 0x000000bd1a9e7223 */ /* 0x040fe200000100c5 */
[----:B0-----:R-:W-:Y:S01]  /*3c4e0*/  @!P1 IMAD.WIDE R136, R19, 0x4, R136 ;  /* 0x0000000413889825 */ /* 0x001fe200078e0288 */
[----:B------:R-:W0:Y:S01]  /*3c4f0*/  LDC.64 R182, c[0x0][0x428] ;  /* 0x00010a00ffb67b82 */ /* 0x000e220000000a00 */
[----:B------:R-:W-:Y:S02]  /*3c500*/  F2FP.F16.F32.PACK_AB R148, R181, R148 ;  /* 0x00000094b594723e */ /* 0x000fe400000000ff */
[----:B------:R-:W-:Y:S01]  /*3c510*/  FFMA.FTZ R26, R26, R245, R188 ;  /* 0x000000f51a1a7223 */ /* 0x000fe200000100bc */
[----:B------:R-:W-:Y:S01]  /*3c520*/  HADD2.F32 R197, -RZ, R55.H1_H1 ;  /* 0x30000037ffc57230 */ /* 0x000fe20000004100 */
[----:B------:R2:W-:Y:S01]  /*3c530*/  @!P1 STG.E desc[UR6][R136.64], R159 ;  /* 0x0000009f88009986 */ /* 0x0005e2000c101906 */
[----:B------:R-:W-:Y:S01]  /*3c540*/  HADD2.F32 R195, -RZ, R107.H1_H1 ;  /* 0x3000006bffc37230 */ /* 0x000fe20000004100 */
[----:B------:R-:W-:Y:S01]  /*3c550*/  F2FP.F16.F32.PACK_AB R147, R222, R147 ;  /* 0x00000093de93723e */ /* 0x000fe200000000ff */
[----:B------:R-:W3:Y:S01]  /*3c560*/  LDC.64 R188, c[0x0][0x430] ;  /* 0x00010c00ffbc7b82 */ /* 0x000ee20000000a00 */
[----:B------:R-:W-:-:S02]  /*3c570*/  F2FP.F16.F32.PACK_AB R146, R223, R146 ;  /* 0x00000092df92723e */ /* 0x000fc400000000ff */
[----:B------:R-:W-:Y:S02]  /*3c580*/  F2FP.F16.F32.PACK_AB R155, R208, R155 ;  /* 0x0000009bd09b723e */ /* 0x000fe400000000ff */
[----:B------:R-:W-:Y:S02]  /*3c590*/  F2FP.F16.F32.PACK_AB R154, R209, R154 ;  /* 0x0000009ad19a723e */ /* 0x000fe400000000ff */
[----:B------:R-:W-:Y:S01]  /*3c5a0*/  F2FP.F16.F32.PACK_AB R153, R206, R153 ;  /* 0x00000099ce99723e */ /* 0x000fe200000000ff */
[----:B-1----:R-:W-:Y:S01]  /*3c5b0*/  @!P1 IMAD.WIDE R140, R19, 0x4, R140 ;  /* 0x00000004138c9825 */ /* 0x002fe200078e028c */
[----:B--2---:R-:W-:Y:S02]  /*3c5c0*/  F2FP.F16.F32.PACK_AB R137, R184, R143 ;  /* 0x0000008fb889723e */ /* 0x004fe400000000ff */
[----:B------:R-:W-:Y:S01]  /*3c5d0*/  F2FP.F16.F32.PACK_AB R136, R142, R31 ;  /* 0x0000001f8e88723e */ /* 0x000fe200000000ff */
[----:B------:R-:W-:Y:S01]  /*3c5e0*/  HADD2.F32 R159, -RZ, R83.H1_H1 ;  /* 0x30000053ff9f7230 */ /* 0x000fe20000004100 */
[----:B------:R1:W-:Y:S01]  /*3c5f0*/  @!P1 STG.E desc[UR6][R140.64], R243 ;  /* 0x000000f38c009986 */ /* 0x0003e2000c101906 */
[----:B------:R-:W-:Y:S01]  /*3c600*/  HADD2.F32 R31, -RZ, R79.H1_H1 ;  /* 0x3000004fff1f7230 */ /* 0x000fe20000004100 */
[----:B------:R-:W-:Y:S01]  /*3c610*/  F2FP.F16.F32.PACK_AB R152, R207, R152 ;  /* 0x00000098cf98723e */ /* 0x000fe200000000ff */
[----:B0-----:R-:W-:-:S04]  /*3c620*/  IMAD.WIDE.U32 R142, R145, 0x10, R182 ;  /* 0x00000010918e7825 */ /* 0x001fc800078e00b6 */
[----:B------:R-:W-:Y:S01]  /*3c630*/  FFMA.FTZ R159, R192, R197, R159 ;  /* 0x000000c5c09f7223 */ /* 0x000fe2000001009f */
[----:B------:R-:W-:Y:S01]  /*3c640*/  F2FP.F16.F32.PACK_AB R163, R204, R163 ;  /* 0x000000a3cca3723e */ /* 0x000fe200000000ff */
[----:B------:R-:W-:Y:S01]  /*3c650*/  FFMA.FTZ R31, R192, R31, R195 ;  /* 0x0000001fc01f7223 */ /* 0x000fe200000100c3 */
[----:B------:R-:W-:Y:S01]  /*3c660*/  IMAD.WIDE.U32 R192, R199, 0x10, R182 ;  /* 0x00000010c7c07825 */ /* 0x000fe200078e00b6 */
[----:B------:R0:W-:Y:S01]  /*3c670*/  STG.E.128 desc[UR6][R142.64], R136 ;  /* 0x000000888e007986 */ /* 0x0001e2000c101d06 */
[----:B------:R-:W-:Y:S02]  /*3c680*/  F2FP.F16.F32.PACK_AB R162, R205, R162 ;  /* 0x000000a2cda2723e */ /* 0x000fe400000000ff */
[--C-:B---3--:R-:W-:Y:S01]  /*3c690*/  IMAD.WIDE.U32 R144, R145, 0x10, R188.reuse ;  /* 0x0000001091907825 */ /* 0x108fe200078e00bc */
[----:B-1----:R-:W-:Y:S02]  /*3c6a0*/  F2FP.F16.F32.PACK_AB R141, R227, R226 ;  /* 0x000000e2e38d723e */ /* 0x002fe400000000ff */
[----:B------:R-:W-:Y:S01]  /*3c6b0*/  F2FP.F16.F32.PACK_AB R140, R225, R224 ;  /* 0x000000e0e18c723e */ /* 0x000fe200000000ff */
[----:B------:R-:W-:Y:S01]  /*3c6c0*/  IMAD.WIDE.U32 R198, R199, 0x10, R188 ;  /* 0x00000010c7c67825 */ /* 0x000fe200078e00bc */
[----:B------:R1:W-:Y:S01]  /*3c6d0*/  STG.E.128 desc[UR6][R144.64], R148 ;  /* 0x0000009490007986 */ /* 0x0003e2000c101d06 */
[----:B------:R-:W-:-:S02]  /*3c6e0*/  F2FP.F16.F32.PACK_AB R161, R202, R161 ;  /* 0x000000a1caa1723e */ /* 0x000fc400000000ff */
[----:B------:R-:W-:Y:S01]  /*3c6f0*/  IMAD.WIDE.U32 R194, R201, 0x10, R182 ;  /* 0x00000010c9c27825 */ /* 0x000fe200078e00b6 */
[----:B------:R-:W-:Y:S02]  /*3c700*/  F2FP.F16.F32.PACK_AB R160, R203, R160 ;  /* 0x000000a0cba0723e */ /* 0x000fe400000000ff */
[----:B------:R-:W-:Y:S01]  /*3c710*/  F2FP.F16.F32.PACK_AB R167, R190, R167 ;  /* 0x000000a7bea7723e */ /* 0x000fe200000000ff */
[----:B------:R-:W-:Y:S01]  /*3c720*/  IMAD.WIDE.U32 R200, R201, 0x10, R188 ;  /* 0x00000010c9c87825 */ /* 0x000fe200078e00bc */
[----:B------:R-:W-:Y:S02]  /*3c730*/  F2FP.F16.F32.PACK_AB R166, R191, R166 ;  /* 0x000000a6bfa6723e */ /* 0x000fe400000000ff */
[----:B0-----:R-:W-:Y:S01]  /*3c740*/  F2FP.F16.F32.PACK_AB R139, R239, R238 ;  /* 0x000000eeef8b723e */ /* 0x001fe200000000ff */
[----:B------:R-:W-:Y:S01]  /*3c750*/  IMAD.WIDE.U32 R196, R185, 0x10, R182 ;  /* 0x00000010b9c47825 */ /* 0x000fe200078e00b6 */
[----:B------:R-:W-:Y:S02]  /*3c760*/  F2FP.F16.F32.PACK_AB R138, R237, R236 ;  /* 0x000000eced8a723e */ /* 0x000fe400000000ff */
[----:B------:R-:W-:Y:S01]  /*3c770*/  F2FP.F16.F32.PACK_AB R137, R235, R234 ;  /* 0x000000eaeb89723e */ /* 0x000fe200000000ff */
[----:B------:R-:W-:Y:S01]  /*3c780*/  IMAD.WIDE.U32 R184, R185, 0x10, R188 ;  /* 0x00000010b9b87825 */ /* 0x000fe200078e00bc */
[----:B------:R-:W-:-:S02]  /*3c790*/  F2FP.F16.F32.PACK_AB R136, R233, R232 ;  /* 0x000000e8e988723e */ /* 0x000fc400000000ff */
[----:B------:R-:W-:Y:S01]  /*3c7a0*/  F2FP.F16.F32.PACK_AB R143, R231, R230 ;  /* 0x000000e6e78f723e */ /* 0x000fe200000000ff */
[----:B------:R-:W-:Y:S01]  /*3c7b0*/  IMAD.WIDE.U32 R180, R187, 0x10, R182 ;  /* 0x00000010bbb47825 */ /* 0x000fe200078e00b6 */
[----:B------:R-:W-:Y:S01]  /*3c7c0*/  F2FP.F16.F32.PACK_AB R142, R229, R228 ;  /* 0x000000e4e58e723e */ /* 0x000fe200000000ff */
[----:B------:R0:W-:Y:S01]  /*3c7d0*/  STG.E.128 desc[UR6][R192.64], R136 ;  /* 0x00000088c0007986 */ /* 0x0001e2000c101d06 */
[----:B-1----:R-:W-:Y:S01]  /*3c7e0*/  F2FP.F16.F32.PACK_AB R145, R221, R220 ;  /* 0x000000dcdd91723e */ /* 0x002fe200000000ff */
        /* <DEDUP_REMOVED lines=9> */
[----:B------:R-:W-:-:S02]  /*3c880*/  F2FP.F16.F32.PACK_AB R148, R211, R210 ;  /* 0x000000d2d394723e */ /* 0x000fc400000000ff */
[----:B------:R-:W-:Y:S02]  /*3c890*/  F2FP.F16.F32.PACK_AB R165, R165, R176 ;  /* 0x000000b0a5a5723e */ /* 0x000fe400000000ff */
[----:B------:R-:W-:Y:S01]  /*3c8a0*/  F2FP.F16.F32.PACK_AB R164, R164, R177 ;  /* 0x000000b1a4a4723e */ /* 0x000fe200000000ff */
[----:B------:R2:W-:Y:S01]  /*3c8b0*/  STG.E.128 desc[UR6][R200.64], R148 ;  /* 0x00000094c8007986 */ /* 0x0005e2000c101d06 */
[----:B------:R-:W-:Y:S02]  /*3c8c0*/  F2FP.F16.F32.PACK_AB R31, R31, R26 ;  /* 0x0000001a1f1f723e */ /* 0x000fe400000000ff */
[----:B0-----:R-:W-:Y:S01]  /*3c8d0*/  F2FP.F16.F32.PACK_AB R139, R175, R174 ;  /* 0x000000aeaf8b723e */ /* 0x001fe200000000ff */
[----:B------:R2:W-:Y:S01]  /*3c8e0*/  STG.E.128 desc[UR6][R196.64], R152 ;  /* 0x00000098c4007986 */ /* 0x0005e2000c101d06 */
[----:B------:R-:W-:Y:S02]  /*3c8f0*/  F2FP.F16.F32.PACK_AB R138, R173, R172 ;  /* 0x000000acad8a723e */ /* 0x000fe400000000ff */
[----:B------:R-:W-:Y:S01]  /*3c900*/  F2FP.F16.F32.PACK_AB R137, R170, R171 ;  /* 0x000000abaa89723e */ /* 0x000fe200000000ff */
[----:B------:R2:W-:Y:S01]  /*3c910*/  STG.E.128 desc[UR6][R184.64], R160 ;  /* 0x000000a0b8007986 */ /* 0x0005e2000c101d06 */
[----:B------:R-:W-:Y:S01]  /*3c920*/  F2FP.F16.F32.PACK_AB R136, R168, R169 ;  /* 0x000000a9a888723e */ /* 0x000fe200000000ff */
[----:B-1----:R-:W0:Y:S01]  /*3c930*/  LDC.64 R144, c[0x0][0x380] ;  /* 0x0000e000ff907b82 */ /* 0x002e220000000a00 */
[----:B------:R-:W-:Y:S01]  /*3c940*/  F2FP.F16.F32.PACK_AB R143, R159, R158 ;  /* 0x0000009e9f8f723e */ /* 0x000fe200000000ff */
[----:B------:R2:W-:Y:S01]  /*3c950*/  STG.E.128 desc[UR6][R180.64], R164 ;  /* 0x000000a4b4007986 */ /* 0x0005e2000c101d06 */
[----:B------:R-:W-:-:S02]  /*3c960*/  F2FP.F16.F32.PACK_AB R142, R157, R156 ;  /* 0x0000009c9d8e723e */ /* 0x000fc400000000ff */
[----:B------:R-:W-:Y:S01]  /*3c970*/  F2FP.F16.F32.PACK_AB R141, R30, R29 ;  /* 0x0000001d1e8d723e */ /* 0x000fe200000000ff */
[----:B------:R2:W-:Y:S01]  /*3c980*/  STG.E.128 desc[UR6][R186.64], R136 ;  /* 0x00000088ba007986 */ /* 0x0005e2000c101d06 */
[----:B------:R-:W-:Y:S02]  /*3c990*/  F2FP.F16.F32.PACK_AB R140, R28, R27 ;  /* 0x0000001b1c8c723e */ /* 0x000fe400000000ff */
[----:B------:R-:W-:Y:S02]  /*3c9a0*/  F2FP.F16.F32.PACK_AB R30, R25, R24 ;  /* 0x00000018191e723e */ /* 0x000fe400000000ff */
[----:B------:R-:W-:Y:S01]  /*3c9b0*/  F2FP.F16.F32.PACK_AB R29, R23, R22 ;  /* 0x00000016171d723e */ /* 0x000fe200000000ff */
[----:B------:R2:W-:Y:S01]  /*3c9c0*/  STG.E.128 desc[UR6][R182.64], R140 ;  /* 0x0000008cb6007986 */ /* 0x0005e2000c101d06 */
[----:B------:R-:W-:-:S05]  /*3c9d0*/  F2FP.F16.F32.PACK_AB R28, R21, R20 ;  /* 0x00000014151c723e */ /* 0x000fca00000000ff */
[----:B------:R2:W-:Y:S01]  /*3c9e0*/  STG.E.128 desc[UR6][R188.64], R28 ;  /* 0x0000001cbc007986 */ /* 0x0005e2000c101d06 */
[----:B0-----:R-:W-:-:S04]  /*3c9f0*/  LEA R19, R144, R19, 0x2 ;  /* 0x0000001390137211 */ /* 0x001fc800078e10ff */
[----:B------:R-:W-:-:S13]  /*3ca00*/  ISETP.GE.AND P1, PT, R19, R145, PT ;  /* 0x000000911300720c */ /* 0x000fda0003f26270 */
[----:B--2---:R-:W-:Y:S05]  /*3ca10*/  @!P1 BRA `(.L_x_5031) ;  /* 0xfffffc4400d49947 */ /* 0x004fea000383ffff */
[----:B------:R-:W-:Y:S05]  /*3ca20*/  EXIT ;  /* 0x000000000000794d */ /* 0x000fea0003800000 */
.L_x_5030:
[----:B------:R-:W-:Y:S01]  /*3ca30*/  HFMA2 R31, -RZ, RZ, 0, 5.9604644775390625e-08 ;  /* 0x00000001ff1f7431 */ /* 0x000fe200000001ff */
[----:B------:R-:W-:Y:S01]  /*3ca40*/  BSSY B0, `(.L_x_5032) ;  /* 0x0000007000007945 */ /* 0x000fe20003800000 */
[----:B------:R-:W-:Y:S01]  /*3ca50*/  IMAD.MOV.U32 R150, RZ, RZ, R21 ;  /* 0x000000ffff967224 */ /* 0x000fe200078e0015 */
[----:B------:R-:W-:Y:S01]  /*3ca60*/  MOV R29, 0xffffffff ;  /* 0xffffffff001d7802 */ /* 0x000fe20000000f00 */
[----:B------:R-:W-:-:S07]  /*3ca70*/  IMAD.MOV.U32 R230, RZ, RZ, 0x1f ;  /* 0x0000001fffe67424 */ /* 0x000fce00078e00ff */
[----:B0-----:R-:W-:Y:S05]  /*3ca80*/  WARPSYNC.COLLECTIVE R29, `(.L_x_5033) ;  /* 0x000000001d087348 */ /* 0x001fea0003c00000 */
[----:B------:R1:W2:Y:S02]  /*3ca90*/  SHFL.BFLY P2, R148, R150, R31, R230 ;  /* 0x0c00001f96947389 */ /* 0x0002a400000400e6 */
[----:B012---:R-:W-:Y:S05]  /*3caa0*/  ENDCOLLECTIVE ;  /* 0x000000000000791b */ /* 0x007fea0003800000 */
.L_x_5033:
[----:B------:R-:W-:Y:S05]  /*3cab0*/  BSYNC B0 ;  /* 0x0000000000007941 */ /* 0x000fea0003800000 */
.L_x_5032:
[----:B------:R-:W-:Y:S02]  /*3cac0*/  IMAD.MOV.U32 R138, RZ, RZ, R148 ;  /* 0x000000ffff8a7224 */ /* 0x000fe400078e0094 */
[----:B------:R-:W-:Y:S02]  /*3cad0*/  HFMA2 R230, -RZ, RZ, 0, 1.847743988037109375e-06 ;  /* 0x0000001fffe67431 */ /* 0x000fe400000001ff */
[----:B------:R-:W-:Y:S02]  /*3cae0*/  IMAD.MOV.U32 R31, RZ, RZ, 0x2 ;  /* 0x00000002ff1f7424 */ /* 0x000fe400078e00ff */
[----:B------:R-:W-:Y:S01]  /*3caf0*/  FADD.FTZ R138, R21, R138 ;  /* 0x0000008a158a7221 */ /* 0x000fe20000010000 */
[----:B------:R-:W-:-:S04]  /*3cb00*/  IMAD.MOV.U32 R29, RZ, RZ, -0x1 ;  /* 0xffffffffff1d7424 */ /* 0x000fc800078e00ff */
[----:B------:R-:W-:-:S07]  /*3cb10*/  MOV R150, R138 ;  /* 0x0000008a00967202 */ /* 0x000fce0000000f00 */
[----:B------:R-:W-:Y:S05]  /*3cb20*/  WARPSYNC.COLLECTIVE R29, `(.L_x_5034) ;  /* 0x000000001d087348 */ /* 0x000fea0003c00000 */
[----:B------:R0:W1:Y:S02]  /*3cb30*/  SHFL.BFLY P2, R148, R150, R31, R230 ;  /* 0x0c00001f96947389 */ /* 0x00006400000400e6 */
[----:B01----:R-:W-:Y:S05]  /*3cb40*/  ENDCOLLECTIVE ;  /* 0x000000000000791b */ /* 0x003fea0003800000 */
.L_x_5034:
[----:B------:R-:W-:Y:S01]  /*3cb50*/  HFMA2 R31, -RZ, RZ, 0, 2.384185791015625e-07 ;  /* 0x00000004ff1f7431 */ /* 0x000fe200000001ff */
[----:B------:R-:W-:-:S05]  /*3cb60*/  MOV R23, R148 ;  /* 0x0000009400177202 */ /* 0x000fca0000000f00 */
[----:B------:R-:W-:-:S04]  /*3cb70*/  FADD.FTZ R25, R138, R23 ;  /* 0x000000178a197221 */ /* 0x000fc80000010000 */
[----:B------:R-:W-:-:S07]  /*3cb80*/  IMAD.MOV.U32 R150, RZ, RZ, R25 ;  /* 0x000000ffff967224 */ /* 0x000fce00078e0019 */
[----:B------:R-:W-:Y:S05]  /*3cb90*/  WARPSYNC.COLLECTIVE R29, `(.L_x_5035) ;  /* 0x000000001d087348 */ /* 0x000fea0003c00000 */
[----:B------:R0:W1:Y:S02]  /*3cba0*/  SHFL.BFLY P2, R148, R150, R31, R230 ;  /* 0x0c00001f96947389 */ /* 0x00006400000400e6 */
[----:B01----:R-:W-:Y:S05]  /*3cbb0*/  ENDCOLLECTIVE ;  /* 0x000000000000791b */ /* 0x003fea0003800000 */
.L_x_5035:
[----:B------:R-:W-:Y:S02]  /*3cbc0*/  IMAD.MOV.U32 R31, RZ, RZ, 0x8 ;  /* 0x00000008ff1f7424 */ /* 0x000fe400078e00ff */
[----:B------:R-:W-:-:S04]  /*3cbd0*/  IMAD.MOV.U32 R142, RZ, RZ, R148 ;  /* 0x000000ffff8e7224 */ /* 0x000fc800078e0094 */
[----:B------:R-:W-:-:S05]  /*3cbe0*/  FADD.FTZ R142, R25, R142 ;  /* 0x0000008e198e7221 */ /* 0x000fca0000010000 */
[----:B------:R-:W-:-:S07]  /*3cbf0*/  MOV R150, R142 ;  /* 0x0000008e00967202 */ /* 0x000fce0000000f00 */
[----:B------:R-:W-:Y:S05]  /*3cc00*/  WARPSYNC.COLLECTIVE R29, `(.L_x_5036) ;  /* 0x000000001d087348 */ /* 0x000fea0003c00000 */
[----:B------:R0:W1:Y:S02]  /*3cc10*/  SHFL.BFLY P2, R148, R150, R31, R230 ;  /* 0x0c00001f96947389 */ /* 0x00006400000400e6 */
[----:B01----:R-:W-:Y:S05]  /*3cc20*/  ENDCOLLECTIVE ;  /* 0x000000000000791b */ /* 0x003fea0003800000 */
.L_x_5036:
[----:B------:R-:W-:Y:S01]  /*3cc30*/  HFMA2 R31, -RZ, RZ, 0, 9.5367431640625e-07 ;  /* 0x00000010ff1f7431 */ /* 0x000fe200000001ff */
[----:B------:R-:W-:-:S05]  /*3cc40*/  MOV R23, R148 ;  /* 0x0000009400177202 */ /* 0x000fca0000000f00 */
[----:B------:R-:W-:Y:S02]  /*3cc50*/  FADD.FTZ R27, R142, R23 ;  /* 0x000000178e1b7221 */ /* 0x000fe40000010000 */
[----:B------:R-:W0:Y:S02]  /*3cc60*/  LDC R23, c[0x0][0x400] ;  /* 0x00010000ff177b82 */ /* 0x000e240000000800 */
[----:B------:R-:W-:-:S07]  /*3cc70*/  IMAD.MOV.U32 R150, RZ, RZ, R27 ;  /* 0x000000ffff967224 */ /* 0x000fce00078e001b */
[----:B0-----:R-:W-:Y:S05]  /*3cc80*/  WARPSYNC.COLLECTIVE R29, `(.L_x_5037) ;  /* 0x000000001d087348 */ /* 0x001fea0003c00000 */
[----:B------:R1:W2:Y:S02]  /*3cc90*/  SHFL.BFLY P2, R148, R150, R31, R230 ;  /* 0x0c00001f96947389 */ /* 0x0002a400000400e6 */
[----:B012---:R-:W-:Y:S05]  /*3cca0*/  ENDCOLLECTIVE ;  /* 0x000000000000791b */ /* 0x007fea0003800000 */
.L_x_5037:
[----:B------:R-:W-:Y:S01]  /*3ccb0*/  MOV R31, 0x1 ;  /* 0x00000001001f7802 */ /* 0x000fe20000000f00 */
        /* <DEDUP_REMOVED lines=97> */
[----:B------:R-:W-:-:S04]  /*3d2d0*/  FFMA.FTZ R21, R138, R138, R21 ;  /* 0x0000008a8a157223 */ /* 0x000fc80000010015 */
[----:B------:R-:W-:-:S07]  /*3d2e0*/  IMAD.MOV.U32 R150, RZ, RZ, R21 ;  /* 0x000000ffff967224 */ /* 0x000fce00078e0015 */
[----:B------:R-:W-:Y:S05]  /*3d2f0*/  WARPSYNC.COLLECTIVE R29, `(.L_x_5038) ;  /* 0x000000001d087348 */ /* 0x000fea0003c00000 */
[----:B------:R0:W1:Y:S02]  /*3d300*/  SHFL.BFLY P2, R148, R150, R31, R230 ;  /* 0x0c00001f96947389 */ /* 0x00006400000400e6 */
[----:B01----:R-:W-:Y:S05]  /*3d310*/  ENDCOLLECTIVE ;  /* 0x000000000000791b */ /* 0x003fea0003800000 */
.L_x_5038:
[----:B------:R-:W-:Y:S02]  /*3d320*/  IMAD.MOV.U32 R31, RZ, RZ, 0x2 ;  /* 0x00000002ff1f7424 */ /* 0x000fe400078e00ff */
[----:B------:R-:W-:-:S04]  /*3d330*/  IMAD.MOV.U32 R138, RZ, RZ, R148 ;  /* 0x000000ffff8a7224 */ /* 0x000fc800078e0094 */
[----:B------:R-:W-:-:S05]  /*3d340*/  FADD.FTZ R138, R21, R138 ;  /* 0x0000008a158a7221 */ /* 0x000fca0000010000 */
[----:B------:R-:W-:-:S07]  /*3d350*/  MOV R150, R138 ;  /* 0x0000008a00967202 */ /* 0x000fce0000000f00 */
[----:B------:R-:W-:Y:S05]  /*3d360*/  WARPSYNC.COLLECTIVE R29, `(.L_x_5039) ;  /* 0x000000001d087348 */ /* 0x000fea0003c00000 */
[----:B------:R0:W1:Y:S02]  /*3d370*/  SHFL.BFLY P2, R148, R150, R31, R230 ;  /* 0x0c00001f96947389 */ /* 0x00006400000400e6 */
[----:B01----:R-:W-:Y:S05]  /*3d380*/  ENDCOLLECTIVE ;  /* 0x000000000000791b */ /* 0x003fea0003800000 */
.L_x_5039:
[----:B------:R-:W-:Y:S01]  /*3d390*/  HFMA2 R31, -RZ, RZ, 0, 2.384185791015625e-07 ;  /* 0x00000004ff1f7431 */ /* 0x000fe200000001ff */
[----:B------:R-:W-:-:S05]  /*3d3a0*/  MOV R25, R148 ;  /* 0x0000009400197202 */ /* 0x000fca0000000f00 */
[----:B------:R-:W-:-:S04]  /*3d3b0*/  FADD.FTZ R25, R138, R25 ;  /* 0x000000198a197221 */ /* 0x000fc80000010000 */
[----:B------:R-:W-:-:S07]  /*3d3c0*/  IMAD.MOV.U32 R150, RZ, RZ, R25 ;  /* 0x000000ffff967224 */ /* 0x000fce00078e0019 */
[----:B------:R-:W-:Y:S05]  /*3d3d0*/  WARPSYNC.COLLECTIVE R29, `(.L_x_5040) ;  /* 0x000000001d087348 */ /* 0x000fea0003c00000 */
[----:B------:R0:W1:Y:S02]  /*3d3e0*/  SHFL.BFLY P2, R148, R150, R31, R230 ;  /* 0x0c00001f96947389 */ /* 0x00006400000400e6 */
[----:B01----:R-:W-:Y:S05]  /*3d3f0*/  ENDCOLLECTIVE ;  /* 0x000000000000791b */ /* 0x003fea0003800000 */
.L_x_5040:
[----:B------:R-:W-:Y:S02]  /*3d400*/  IMAD.MOV.U32 R31, RZ, RZ, 0x8 ;  /* 0x00000008ff1f7424 */ /* 0x000fe400078e00ff */
[----:B------:R-:W-:-:S04]  /*3d410*/  IMAD.MOV.U32 R142, RZ, RZ, R148 ;  /* 0x000000ffff8e7224 */ /* 0x000fc800078e0094 */
[----:B------:R-:W-:-:S05]  /*3d420*/  FADD.FTZ R142, R25, R142 ;  /* 0x0000008e198e7221 */ /* 0x000fca0000010000 */
[----:B------:R-:W-:-:S07]  /*3d430*/  MOV R150, R142 ;  /* 0x0000008e00967202 */ /* 0x000fce0000000f00 */
[----:B------:R-:W-:Y:S05]  /*3d440*/  WARPSYNC.COLLECTIVE R29, `(.L_x_5041) ;  /* 0x000000001d087348 */ /* 0x000fea0003c00000 */
[----:B------:R0:W1:Y:S02]  /*3d450*/  SHFL.BFLY P2, R148, R150, R31, R230 ;  /* 0x0c00001f96947389 */ /* 0x00006400000400e6 */
[----:B01----:R-:W-:Y:S05]  /*3d460*/  ENDCOLLECTIVE ;  /* 0x000000000000791b */ /* 0x003fea0003800000 */
.L_x_5041:
[----:B------:R-:W-:Y:S01]  /*3d470*/  HFMA2 R31, -RZ, RZ, 0, 9.5367431640625e-07 ;  /* 0x00000010ff1f7431 */ /* 0x000fe200000001ff */
[----:B------:R-:W-:-:S05]  /*3d480*/  MOV R27, R148 ;  /* 0x00000094001b7202 */ /* 0x000fca0000000f00 */
[----:B------:R-:W-:-:S04]  /*3d490*/  FADD.FTZ R27, R142, R27 ;  /* 0x0000001b8e1b7221 */ /* 0x000fc80000010000 */
[----:B------:R-:W-:-:S07]  /*3d4a0*/  IMAD.MOV.U32 R150, RZ, RZ, R27 ;  /* 0x000000ffff967224 */ /* 0x000fce00078e001b */
[----:B------:R-:W-:Y:S05]  /*3d4b0*/  WARPSYNC.COLLECTIVE R29, `(.L_x_5042) ;  /* 0x000000001d087348 */ /* 0x000fea0003c00000 */
[----:B------:R0:W1:Y:S02]  /*3d4c0*/  SHFL.BFLY P2, R148, R150, R31, R230 ;  /* 0x0c00001f96947389 */ /* 0x00006400000400e6 */
[----:B01----:R-:W-:Y:S05]  /*3d4d0*/  ENDCOLLECTIVE ;  /* 0x000000000000791b */ /* 0x003fea0003800000 */
.L_x_5042:
[----:B------:R-:W-:Y:S05]  /*3d4e0*/  BRA `(.L_x_5043) ;  /* 0xffffffd400dc7947 */ /* 0x000fea000383ffff */
.L_x_5044:
        /* <DEDUP_REMOVED lines=9> */
.L_x_33257:


//--------------------- .text._ZN10layer_norm31ln_parallel_residual_fwd_kernelINS_13Kernel_traitsI6__halfS2_S2_S2_fjLj1536ELj1ELj4ELj1ELj16ENS_18Kernel_traits_baseILj1536ES2_S2_S2_S2_fjLj128EEEEELb1ELb1ELb0EEEvNS_9FwdParamsE --------------------------
	.section	.text._ZN10layer_norm31ln_parallel_residual_fwd_kernelINS_13Kernel_traitsI6__halfS2_S2_S2_fjLj1536ELj1ELj4ELj1ELj16ENS_18Kernel_traits_baseILj1536ES2_S2_S2_S2_fjLj128EEEEELb1ELb1ELb0EEEvNS_9FwdParamsE,"ax",@progbits
	.align	128
        .global         _ZN10layer_norm31ln_parallel_residual_fwd_kernelINS_13Kernel_traitsI6__halfS2_S2_S2_fjLj1536ELj1ELj4ELj1ELj16ENS_18Kernel_traits_baseILj1536ES2_S2_S2_S2_fjLj128EEEEELb1ELb1ELb0EEEvNS_9FwdParamsE
        .type           _ZN10layer_norm31ln_parallel_residual_fwd_kernelINS_13Kernel_traitsI6__halfS2_S2_S2_fjLj1536ELj1ELj4ELj1ELj16ENS_18Kernel_traits_baseILj1536ES2_S2_S2_S2_fjLj128EEEEELb1ELb1ELb0EEEvNS_9FwdParamsE,@function
        .size           _ZN10layer_norm31ln_parallel_residual_fwd_kernelINS_13Kernel_traitsI6__halfS2_S2_S2_fjLj1536ELj1ELj4ELj1ELj16ENS_18Kernel_traits_baseILj1536ES2_S2_S2_S2_fjLj128EEEEELb1ELb1ELb0EEEvNS_9FwdParamsE,(.L_x_33258 - _ZN10layer_norm31ln_parallel_residual_fwd_kernelINS_13Kernel_traitsI6__halfS2_S2_S2_fjLj1536ELj1ELj4ELj1ELj16ENS_18Kernel_traits_baseILj1536ES2_S2_S2_S2_fjLj128EEEEELb1ELb1ELb0EEEvNS_9FwdParamsE)
        .other          _ZN10layer_norm31ln_parallel_residual_fwd_kernelINS_13Kernel_traitsI6__halfS2_S2_S2_fjLj1536ELj1ELj4ELj1ELj16ENS_18Kernel_traits_baseILj1536ES2_S2_S2_S2_fjLj128EEEEELb1ELb1ELb0EEEvNS_9FwdParamsE,@"STO_CUDA_ENTRY STV_DEFAULT"
_ZN10layer_norm31ln_parallel_residual_fwd_kernelINS_13Kernel_traitsI6__halfS2_S2_S2_fjLj1536ELj1ELj4ELj1ELj16ENS_18Kernel_traits_baseILj1536ES2_S2_S2_S2_fjLj128EEEEELb1ELb1ELb0EEEvNS_9FwdParamsE:
.text._ZN10layer_norm31ln_parallel_residual_fwd_kernelINS_13Kernel_traitsI6__halfS2_S2_S2_fjLj1536ELj1ELj4ELj1ELj16ENS_18Kernel_traits_baseILj1536ES2_S2_S2_S2_fjLj128EEEEELb1ELb1ELb0EEEvNS_9FwdParamsE:
[----:B------:R-:W-:Y:S01]  /*0000*/  LDC R1, c[0x0][0x37c] ;  /* 0x0000df00ff017b82 */ /* 0x000fe20000000800 */
[----:B------:R-:W0:Y:S07]  /*0010*/  LDCU.U8 UR4, c[0x0][0x464] ;  /* 0x00008c80ff0477ac */ /* 0x000e2e0008000000 */
[----:B------:R-:W1:Y:S01]  /*0020*/  LDC R18, c[0x0][0x458] ;  /* 0x00011600ff127b82 */ /* 0x000e620000000800 */
[----:B------:R-:W1:Y:S07]  /*0030*/  LDCU.64 UR6, c[0x0][0x358] ;  /* 0x00006b00ff0677ac */ /* 0x000e6e0008000a00 */
[----:B------:R-:W1:Y:S01]  /*0040*/  LDC R19, c[0x0][0x45c] ;  /* 0x00011700ff137b82 */ /* 0x000e620000000800 */
[----:B------:R-:W2:Y:S01]  /*0050*/  S2R R23, SR_TID.X ;  /* 0x0000000000177919 */ /* 0x000ea20000002100 */
[----:B------:R-:W3:Y:S06]  /*0060*/  LDCU.64 UR8, c[0x0][0x438] ;  /* 0x00008700ff0877ac */ /* 0x000eec0008000a00 */
[----:B------:R-:W4:Y:S01]  /*0070*/  LDC R7, c[0x0][0x388] ;  /* 0x0000e200ff077b82 */ /* 0x000f220000000800 */
[----:B0-----:R-:W-:Y:S01]  /*0080*/  ISETP.NE.AND P0, PT, RZ, UR4, PT ;  /* 0x00000004ff007c0c */ /* 0x001fe2000bf05270 */
[----:B------:R-:W0:Y:S06]  /*0090*/  LDCU.64 UR4, c[0x0][0x450] ;  /* 0x00008a00ff0477ac */ /* 0x000e2c0008000a00 */
[----:B------:R-:W5:Y:S06]  /*00a0*/  LDC R4, c[0x0][0x360] ;  /* 0x0000d800ff047b82 */ /* 0x000f6c0000000800 */
[----:B-1----:R-:W5:Y:S02]  /*00b0*/  @P0 LDG.E.64 R2, desc[UR6][R18.64] ;  /* 0x0000000612020981 */ /* 0x002f64000c1e1b00 */
[----:B------:R-:W1:Y:S01]  /*00c0*/  @P0 LDC R5, c[0x0][0x460] ;  /* 0x00011800ff050b82 */ /* 0x000e620000000800 */
[----:B0-----:R-:W-:-:S02]  /*00d0*/  IMAD.U32 R132, RZ, RZ, UR4 ;  /* 0x00000004ff847e24 */ /* 0x001fc4000f8e00ff */
[----:B------:R-:W-:-:S06]  /*00e0*/  IMAD.U32 R133, RZ, RZ, UR5 ;  /* 0x00000005ff857e24 */ /* 0x000fcc000f8e00ff */
[----:B------:R-:W5:Y:S01]  /*00f0*/  @P0 LDG.E.64 R132, desc[UR6][R132.64] ;  /* 0x0000000684840981 */ /* 0x000f62000c1e1b00 */
[----:B------:R-:W0:Y:S01]  /*0100*/  S2UR UR5, SR_CTAID.X ;  /* 0x00000000000579c3 */ /* 0x000e220000002500 */
[----:B---3--:R-:W-:Y:S01]  /*0110*/  UISETP.NE.U32.AND UP0, UPT, UR8, URZ, UPT ;  /* 0x000000ff0800728c */ /* 0x008fe2000bf05070 */
[----:B--2---:R-:W-:Y:S01]  /*0120*/  LOP3.LUT R26, R23, 0x1f, RZ, 0xc0, !PT ;  /* 0x0000001f171a7812 */ /* 0x004fe200078ec0ff */
[----:B------:R-:W-:Y:S01]  /*0130*/  BSSY.RECONVERGENT B0, `(.L_x_5045) ;  /* 0x0000084000007945 */ /* 0x000fe20003800200 */
[----:B----4-:R-:W-:Y:S01]  /*0140*/  SHF.R.S32.HI R0, RZ, 0x1f, R7 ;  /* 0x0000001fff007819 */ /* 0x010fe20000011407 */
[----:B------:R-:W-:Y:S01]  /*0150*/  UISETP.NE.AND.EX UP0, UPT, UR9, URZ, UPT, UP0 ;  /* 0x000000ff0900728c */ /* 0x000fe2000bf05300 */
[----:B------:R-:W-:Y:S02]  /*0160*/  MOV R13, R26 ;  /* 0x0000001a000d7202 */ /* 0x000fe40000000f00 */
[----:B------:R-:W-:Y:S01]  /*0170*/  LEA.HI R0, R0, R7, RZ, 0x3 ;  /* 0x0000000700007211 */ /* 0x000fe200078f18ff */
[----:B0-----:R-:W-:-:S02]  /*0180*/  USHF.L.U32 UR4, UR5, 0x2, URZ ;  /* 0x0000000205047899 */ /* 0x001fc400080006ff */
[--C-:B-----5:R-:W-:Y:S01]  /*0190*/  IMAD R25, R4, UR5, R23.reuse ;  /* 0x0000000504197c24 */ /* 0x120fe2000f8e0217 */
[----:B------:R-:W-:-:S04]  /*01a0*/  SHF.R.U32.HI R23, RZ, 0x5, R23 ;  /* 0x00000005ff177819 */ /* 0x000fc80000011617 */
[----:B------:R-:W-:Y:S02]  /*01b0*/  LOP3.LUT R23, R23, UR4, RZ, 0xfc, !PT ;  /* 0x0000000417177c12 */ /* 0x000fe4000f8efcff */
[----:B-1----:R-:W-:Y:S02]  /*01c0*/  @P0 IADD3 R18, P1, PT, R2, R5, RZ ;  /* 0x0000000502120210 */ /* 0x002fe40007f3e0ff */
[----:B------:R-:W-:-:S03]  /*01d0*/  LOP3.LUT R5, R13, 0x1f, RZ, 0x3c, !PT ;  /* 0x0000001f0d057812 */ /* 0x000fc600078e3cff */
[----:B------:R-:W-:Y:S01]  /*01e0*/  @P0 IMAD.X R19, RZ, RZ, R3, P1 ;  /* 0x000000ffff130224 */ /* 0x000fe200008e0603 */
[----:B------:R-:W-:-:S04]  /*01f0*/  LEA.HI.SX32 R24, R0, R5, 0x1d ;  /* 0x0000000500187211 */ /* 0x000fc800078feaff */
[--C-:B------:R-:W-:Y:S01]  /*0200*/  SHF.R.U64 R22, R18, 0x2, R19.reuse ;  /* 0x0000000212167819 */ /* 0x100fe20000001213 */
[C---:B------:R-:W-:Y:S01]  /*0210*/  VIADD R86, R132.reuse, 0x9e3779b9 ;  /* 0x9e3779b984567836 */ /* 0x040fe20000000000 */
[C---:B------:R-:W-:Y:S01]  /*0220*/  IADD3 R87, PT, PT, R133.reuse, -0x4498517b, RZ ;  /* 0xbb67ae8585577810 */ /* 0x040fe20007ffe0ff */
[C---:B------:R-:W-:Y:S01]  /*0230*/  VIADD R88, R132.reuse, 0x3c6ef372 ;  /* 0x3c6ef37284587836 */ /* 0x040fe20000000000 */
[C---:B------:R-:W-:Y:S01]  /*0240*/  IADD3 R11, PT, PT, R132.reuse, -0x255992d5, RZ ;  /* 0xdaa66d2b840b7810 */ /* 0x040fe20007ffe0ff */
[C---:B------:R-:W-:Y:S01]  /*0250*/  VIADD R89, R133.reuse, 0x76cf5d0a ;  /* 0x76cf5d0a85597836 */ /* 0x040fe20000000000 */
[C---:B------:R-:W-:Y:S01]  /*0260*/  IADD3 R9, PT, PT, R133.reuse, -0x126145ec, RZ ;  /* 0xed9eba1485097810 */ /* 0x040fe20007ffe0ff */
[C---:B------:R-:W-:Y:S01]  /*0270*/  VIADD R12, R133.reuse, 0x32370b8f ;  /* 0x32370b8f850c7836 */ /* 0x040fe20000000000 */
[C---:B------:R-:W-:Y:S01]  /*0280*/  IADD3 R7, PT, PT, R132.reuse, -0x4ab325aa, RZ ;  /* 0xb54cda5684077810 */ /* 0x040fe20007ffe0ff */
[C---:B------:R-:W-:Y:S01]  /*0290*/  VIADD R10, R132.reuse, 0x78dde6e4 ;  /* 0x78dde6e4840a7836 */ /* 0x040fe20000000000 */
[C---:B------:R-:W-:Y:S01]  /*02a0*/  IADD3 R0, PT, PT, R133.reuse, 0x1fd5c5a3, RZ ;  /* 0x1fd5c5a385007810 */ /* 0x040fe20007ffe0ff */
[----:B------:R-:W-:Y:S01]  /*02b0*/  VIADD R8, R132, 0x1715609d ;  /* 0x1715609d84087836 */ /* 0x000fe20000000000 */
[C---:B------:R-:W-:Y:S01]  /*02c0*/  IADD3 R20, PT, PT, R133.reuse, -0x695add53, RZ ;  /* 0x96a522ad85147810 */ /* 0x040fe20007ffe0ff */
[C---:B------:R-:W-:Y:S01]  /*02d0*/  VIADD R2, R133.reuse, 0xa9066899 ;  /* 0xa906689985027836 */ /* 0x040fe20000000000 */
[----:B------:R-:W-:Y:S01]  /*02e0*/  SHF.R.U32.HI R17, RZ, 0x2, R19 ;  /* 0x00000002ff117819 */ /* 0x000fe20000011613 */
[----:B------:R-:W-:-:S02]  /*02f0*/  VIADD R6, R133, 0x646e171e ;  /* 0x646e171e85067836 */ /* 0x000fc40000000000 */
[C---:B------:R-:W-:Y:S02]  /*0300*/  VIADD R5, R132.reuse, 0x5384540f ;  /* 0x5384540f84057836 */ /* 0x040fe40000000000 */
[----:B------:R-:W-:Y:S02]  /*0310*/  VIADD R4, R132, 0xf1bbcdc8 ;  /* 0xf1bbcdc884047836 */ /* 0x000fe40000000000 */
        /* <DEDUP_REMOVED lines=23> */
[----:B---3--:R-:W-:-:S04]  /*0490*/  @P0 IMAD.WIDE.U32 R32, R13, 0x10, R32 ;  /* 0x000000100d200825 */ /* 0x008fc800078e0020 */
[----:B------:R-:W-:Y:S01]  /*04a0*/  @P0 VIADD R13, R13, 0x20 ;  /* 0x000000200d0d0836 */ /* 0x000fe20000000000 */
        /* <DEDUP_REMOVED lines=18> */
[----:B------:R-:W-:Y:S01]  /*05d0*/  ISETP.GE.U32.AND P0, PT, R24, 0xc0, PT ;  /* 0x000000c01800780c */ /* 0x000fe20003f06070 */
[----:B------:R-:W-:-:S12]  /*05e0*/  @P3 VIADD R13, R13, 0x20 ;  /* 0x000000200d0d3836 */ /* 0x000fd80000000000 */
        /* <DEDUP_REMOVED lines=8> */
.L_x_5046:
        /* <DEDUP_REMOVED lines=16> */
[----:B------:R-:W5:Y:S02]  /*0770*/  @P5 LDG.E.128 R80, desc[UR6][R28.64] ;  /* 0x000000061c505981 */ /* 0x000f64000c1e1d00 */
[----:B------:R-:W0:Y:S01]  /*0780*/  @P3 LDC.64 R44, c[0x0][0x3d0] ;  /* 0x0000f400ff2c3b82 */ /* 0x000e220000000a00 */
[----:B-1----:R-:W-:-:S04]  /*0790*/  @P0 IMAD.WIDE.U32 R30, R13, 0x10, R30 ;  /* 0x000000100d1e0825 */ /* 0x002fc800078e001e */
[----:B------:R-:W-:Y:S01]  /*07a0*/  @P0 VIADD R13, R13, 0x20 ;  /* 0x000000200d0d0836 */ /* 0x000fe20000000000 */
[----:B------:R-:W5:Y:S02]  /*07b0*/  @P0 LDG.E.128 R72, desc[UR6][R30.64] ;  /* 0x000000061e480981 */ /* 0x000f64000c1e1d00 */
[----:B------:R-:W1:Y:S01]  /*07c0*/  @P4 LDC.64 R14, c[0x0][0x3d0] ;  /* 0x0000f400ff0e4b82 */ /* 0x000e620000000a00 */
[C---:B--2---:R-:W-:Y:S01]  /*07d0*/  @P1 IMAD.WIDE.U32 R32, R13.reuse, 0x10, R32 ;  /* 0x000000100d201825 */ /* 0x044fe200078e0020 */
[----:B------:R-:W-:-:S04]  /*07e0*/  @P1 IADD3 R13, PT, PT, R13, 0x20, RZ ;  /* 0x000000200d0d1810 */ /* 0x000fc80007ffe0ff */
[----:B------:R-:W5:Y:S01]  /*07f0*/  @P1 LDG.E.128 R64, desc[UR6][R32.64] ;  /* 0x0000000620401981 */ /* 0x000f62000c1e1d00 */
[----:B---3--:R-:W-:-:S04]  /*0800*/  @P2 IMAD.WIDE.U32 R34, R13, 0x10, R34 ;  /* 0x000000100d222825 */ /* 0x008fc800078e0022 */
[----:B------:R-:W-:Y:S01]  /*0810*/  @P2 VIADD R13, R13, 0x20 ;  /* 0x000000200d0d2836 */ /* 0x000fe20000000000 */
[----:B------:R-:W5:Y:S03]  /*0820*/  @P2 LDG.E.128 R56, desc[UR6][R34.64] ;  /* 0x0000000622382981 */ /* 0x000f66000c1e1d00 */
[----:B0-----:R-:W-:-:S04]  /*0830*/  @P3 IMAD.WIDE.U32 R68, R13, 0x10, R44 ;  /* 0x000000100d443825 */ /* 0x001fc800078e002c */
[----:B------:R-:W-:Y:S01]  /*0840*/  @P3 VIADD R13, R13, 0x20 ;  /* 0x000000200d0d3836 */ /* 0x000fe20000000000 */
[----:B------:R0:W5:Y:S03]  /*0850*/  @P3 LDG.E.128 R48, desc[UR6][R68.64] ;  /* 0x0000000644303981 */ /* 0x000166000c1e1d00 */
[----:B-1----:R-:W-:-:S05]  /*0860*/  @P4 IMAD.WIDE.U32 R14, R13, 0x10, R14 ;  /* 0x000000100d0e4825 */ /* 0x002fca00078e000e */
[----:B------:R1:W5:Y:S01]  /*0870*/  @P4 LDG.E.128 R40, desc[UR6][R14.64] ;  /* 0x000000060e284981 */ /* 0x000362000c1e1d00 */
[----:B------:R-:W-:Y:S02]  /*0880*/  CS2R R44, SRZ ;  /* 0x00000000002c7805 */ /* 0x000fe4000001ff00 */
[----:B------:R-:W-:Y:S01]  /*0890*/  CS2R R52, SRZ ;  /* 0x0000000000347805 */ /* 0x000fe2000001ff00 */
[----:B------:R-:W-:Y:S01]  /*08a0*/  IMAD.MOV.U32 R62, RZ, RZ, RZ ;  /* 0x000000ffff3e7224 */ /* 0x000fe200078e00ff */
[----:B------:R-:W-:Y:S02]  /*08b0*/  CS2R R60, SRZ ;  /* 0x00000000003c7805 */ /* 0x000fe4000001ff00 */
[----:B------:R-:W-:Y:S02]  /*08c0*/  MOV R70, RZ ;  /* 0x000000ff00467202 */ /* 0x000fe40000000f00 */
[----:B0-----:R-:W-:Y:S01]  /*08d0*/  CS2R R68, SRZ ;  /* 0x0000000000447805 */ /* 0x001fe2000001ff00 */
[----:B------:R-:W-:Y:S01]  /*08e0*/  IMAD.MOV.U32 R78, RZ, RZ, RZ ;  /* 0x000000ffff4e7224 */ /* 0x000fe200078e00ff */
[----:B------:R-:W-:Y:S01]  /*08f0*/  CS2R R76, SRZ ;  /* 0x00000000004c7805 */ /* 0x000fe2000001ff00 */
[----:B------:R-:W-:Y:S01]  /*0900*/  @P5 IMAD.MOV.U32 R79, RZ, RZ, RZ ;  /* 0x000000ffff4f5224 */ /* 0x000fe200078e00ff */
[----:B------:R-:W-:-:S02]  /*0910*/  @P4 CS2R R38, SRZ ;  /* 0x0000000000264805 */ /* 0x000fc4000001ff00 */
[----:B------:R-:W-:Y:S02]  /*0920*/  @P4 CS2R R36, SRZ ;  /* 0x0000000000244805 */ /* 0x000fe4000001ff00 */
[----:B------:R-:W-:Y:S01]  /*0930*/  @P0 MOV R71, RZ ;  /* 0x000000ff00470202 */ /* 0x000fe20000000f00 */
[----:B------:R-:W-:Y:S01]  /*0940*/  @P1 IMAD.MOV.U32 R63, RZ, RZ, RZ ;  /* 0x000000ffff3f1224 */ /* 0x000fe200078e00ff */
[----:B------:R-:W-:Y:S01]  /*0950*/  @P3 MOV R47, RZ ;  /* 0x000000ff002f3202 */ /* 0x000fe20000000f00 */
[----:B-1----:R-:W-:-:S07]  /*0960*/  @P2 IMAD.MOV.U32 R55, RZ, RZ, RZ ;  /* 0x000000ffff372224 */ /* 0x002fce00078e00ff */
.L_x_5047:
[----:B------:R-:W-:Y:S05]  /*0970*/  BSYNC.RECONVERGENT B0 ;  /* 0x0000000000007941 */ /* 0x000fea0003800200 */
.L_x_5045:
[----:B------:R-:W0:Y:S02]  /*0980*/  LDCU UR4, c[0x0][0x384] ;  /* 0x00007080ff0477ac */ /* 0x000e240008000800 */
[----:B0-----:R-:W-:-:S13]  /*0990*/  ISETP.GE.AND P0, PT, R23, UR4, PT ;  /* 0x0000000417007c0c */ /* 0x001fda000bf06270 */
[----:B------:R-:W-:Y:S05]  /*09a0*/  @P0 EXIT ;  /* 0x000000000000094d */ /* 0x000fea0003800000 */
[----:B------:R-:W-:Y:S01]  /*09b0*/  IMAD.HI.U32 R13, R25, -0x326172a9, RZ ;  /* 0xcd9e8d57190d7827 */ /* 0x000fe200078e00ff */
[----:B------:R-:W-:Y:S01]  /*09c0*/  LOP3.LUT R18, R18, 0x3, RZ, 0xc0, !PT ;  /* 0x0000000312127812 */ /* 0x000fe200078ec0ff */
[----:B------:R-:W0:Y:S02]  /*09d0*/  LDCU UR12, c[0x0][0x388] ;  /* 0x00007100ff0c77ac */ /* 0x000e240008000800 */
[C---:B------:R-:W-:Y:S01]  /*09e0*/  IMAD.HI.U32 R15, R22.reuse, -0x2daee0ad, RZ ;  /* 0xd2511f53160f7827 */ /* 0x040fe200078e00ff */
[----:B------:R-:W-:Y:S01]  /*09f0*/  LOP3.LUT R13, R17, R13, R132, 0x96, !PT ;  /* 0x0000000d110d7212 */ /* 0x000fe200078e9684 */
[----:B------:R-:W1:Y:S02]  /*0a00*/  LDCU.U8 UR10, c[0x0][0x410] ;  /* 0x00008200ff0a77ac */ /* 0x000e640008000000 */
[----:B------:R-:W-:Y:S01]  /*0a10*/  IMAD R27, R22, -0x2daee0ad, RZ ;  /* 0xd2511f53161b7824 */ /* 0x000fe200078e02ff */
[----:B------:R-:W-:Y:S01]  /*0a20*/  LOP3.LUT R15, R15, R133, RZ, 0x3c, !PT ;  /* 0x000000850f0f7212 */ /* 0x000fe200078e3cff */
[----:B------:R-:W-:Y:S01]  /*0a30*/  IMAD R19, R25, -0x326172a9, RZ ;  /* 0xcd9e8d5719137824 */ /* 0x000fe200078e02ff */
[----:B------:R-:W2:Y:S01]  /*0a40*/  LDCU UR11, c[0x0][0x448] ;  /* 0x00008900ff0b77ac */ /* 0x000ea20008000800 */
[----:B------:R-:W-:Y:S01]  /*0a50*/  IMAD.HI.U32 R16, R13, -0x2daee0ad, RZ ;  /* 0xd2511f530d107827 */ /* 0x000fe200078e00ff */
[----:B------:R-:W3:Y:S03]  /*0a60*/  LDCU.64 UR4, c[0x0][0x398] ;  /* 0x00007300ff0477ac */ /* 0x000ee60008000a00 */
[----:B------:R-:W-:Y:S01]  /*0a70*/  IMAD.HI.U32 R14, R15, -0x326172a9, RZ ;  /* 0xcd9e8d570f0e7827 */ /* 0x000fe200078e00ff */
[----:B------:R-:W-:Y:S01]  /*0a80*/  LOP3.LUT R16, R87, R27, R16, 0x96, !PT ;  /* 0x0000001b57107212 */ /* 0x000fe200078e9610 */
[----:B------:R-:W4:Y:S02]  /*0a90*/  LDCU.64 UR8, c[0x0][0x3a0] ;  /* 0x00007400ff0877ac */ /* 0x000f240008000a00 */
[----:B------:R-:W-:Y:S01]  /*0aa0*/  IMAD R28, R15, -0x326172a9, RZ ;  /* 0xcd9e8d570f1c7824 */ /* 0x000fe200078e02ff */
[----:B------:R-:W-:Y:S01]  /*0ab0*/  LOP3.LUT R14, R86, R19, R14, 0x96, !PT ;  /* 0x00000013560e7212 */ /* 0x000fe200078e960e */
[----:B------:R-:W-:-:S02]  /*0ac0*/  IMAD R30, R13, -0x2daee0ad, RZ ;  /* 0xd2511f530d1e7824 */ /* 0x000fc400078e02ff */
        /* <DEDUP_REMOVED lines=46> */
[----:B------:R-:W-:Y:S02]  /*0db0*/  IMAD.MOV.U32 R15, RZ, RZ, RZ ;  /* 0x000000ffff0f7224 */ /* 0x000fe400078e00ff */
[----:B------:R-:W-:Y:S01]  /*0dc0*/  IMAD R16, R3, -0x326172a9, RZ ;  /* 0xcd9e8d5703107824 */ /* 0x000fe200078e02ff */
[----:B------:R-:W-:Y:S01]  /*0dd0*/  LOP3.LUT R19, R6, R0, R19, 0x96, !PT ;  /* 0x0000000006137212 */ /* 0x000fe200078e9613 */
[----:B01234-:R-:W-:-:S07]  /*0de0*/  IMAD R130, R4, -0x2daee0ad, RZ ;  /* 0xd2511f5304827824 */ /* 0x01ffce00078e02ff */
.L_x_5810:
[----:B------:R-:W-:Y:S01]  /*0df0*/  IMAD R84, R23, UR12, RZ ;  /* 0x0000000c17547c24 */ /* 0x000fe2000f8e02ff */
[----:B------:R-:W-:Y:S01]  /*0e00*/  LOP3.LUT P0, RZ, R21, 0x400, RZ, 0xc0, !PT ;  /* 0x0000040015ff7812 */ /* 0x000fe2000780c0ff */
[----:B------:R-:W-:Y:S03]  /*0e10*/  BSSY.RECONVERGENT B0, `(.L_x_5048) ;  /* 0x00009a9000007945 */ /* 0x000fe60003800200 */
        /* <DEDUP_REMOVED lines=37> */
.L_x_5053:
        /* <DEDUP_REMOVED lines=13> */
.L_x_5055:
[----:B------:R-:W-:Y:S05]  /*1140*/  BSYNC.RECONVERGENT B2 ;  /* 0x0000000000027941 */ /* 0x000fea0003800200 */
.L_x_5054:
        /* <DEDUP_REMOVED lines=58> */
[----:B------:R-:W-:-:S03]  /*14f0*/  IMAD.MOV.U32 R16, RZ, RZ, R134 ;  /* 0x000000ffff107224 */ /* 0x000fc600078e0086 */
[----:B------:R-:W-:-:S07]  /*1500*/  LOP3.LUT R20, R27, R18, R137, 0x96, !PT ;  /* 0x000000121b147212 */ /* 0x000fce00078e9689 */
.L_x_5052:
[----:B------:R-:W-:Y:S05]  /*1510*/  BSYNC.RECONVERGENT B1 ;  /* 0x0000000000017941 */ /* 0x000fea0003800200 */
.L_x_5051:
        /* <DEDUP_REMOVED lines=10> */
[----:B0-----:R-:W-:Y:S01]  /*15c0*/  FMUL.FTZ R18, R18, R143 ;  /* 0x0000008f12127220 */ /* 0x001fe20000410000 */
[----:B-1----:R-:W-:Y:S01]  /*15d0*/  FSETP.GTU.FTZ.AND P2, PT, R27, R142, PT ;  /* 0x0000008e1b00720b */ /* 0x002fe20003f5c000 */
        /* <DEDUP_REMOVED lines=16> */
.L_x_5058:
        /* <DEDUP_REMOVED lines=13> */
.L_x_5060:
[----:B------:R-:W-:Y:S05]  /*17b0*/  BSYNC.RECONVERGENT B2 ;  /* 0x0000000000027941 */ /* 0x000fea0003800200 */
.L_x_5059:
[----:B------:R-:W-:Y:S01]  /*17c0*/  IMAD.WIDE.U32 R18, R25, -0x326172a9, RZ ;  /* 0xcd9e8d5719127825 */ /* 0x000fe200078e00ff */
[----:B------:R-:W-:Y:S02]  /*17d0*/  LOP3.LUT R130, R15, R139, R133, 0x96, !PT ;  /* 0x0000008b0f827212 */ /* 0x000fe400078e9685 */
[C---:B------:R-:W-:Y:S01]  /*17e0*/  IADD3 R99, PT, PT, R133.reuse, 0x76cf5d0a, RZ ;  /* 0x76cf5d0a85637810 */ /* 0x040fe20007ffe0ff */
        /* <DEDUP_REMOVED lines=38> */
[----:B------:R-:W-:-:S04]  /*1a50*/  IMAD.WIDE.U32 R134, R27, -0x2daee0ad, RZ ;  /* 0xd2511f531b867825 */ /* 0x000fc800078e00ff */
[----:B------:R-:W-:Y:S02]  /*1a60*/  VIADD R27, R133, 0x1fd5c5a3 ;  /* 0x1fd5c5a3851b7836 */ /* 0x000fe40000000000 */
[----:B------:R-:W-:-:S03]  /*1a70*/  VIADD R19, R132, 0x5384540f ;  /* 0x5384540f84137836 */ /* 0x000fc60000000000 */
        /* <DEDUP_REMOVED lines=13> */
[----:B------:R-:W-:Y:S01]  /*1b50*/  MOV R136, R130 ;  /* 0x0000008200887202 */ /* 0x000fe20000000f00 */
[----:B------:R-:W-:Y:S01]  /*1b60*/  IMAD.MOV.U32 R16, RZ, RZ, R134 ;  /* 0x000000ffff107224 */ /* 0x000fe200078e0086 */
[----:B------:R-:W-:Y:S01]  /*1b70*/  LOP3.LUT R19, R19, R138, R135, 0x96, !PT ;  /* 0x0000008a13137212 */ /* 0x000fe200078e9687 */
[----:B------:R-:W-:-:S07]  /*1b80*/  IMAD.MOV.U32 R99, RZ, RZ, RZ ;  /* 0x000000ffff637224 */ /* 0x000fce00078e00ff */
.L_x_5057:
[----:B------:R-:W-:Y:S05]  /*1b90*/  BSYNC.RECONVERGENT B1 ;  /* 0x0000000000017941 */ /* 0x000fea0003800200 */
.L_x_5056:
[----:B------:R-:W-:Y:S01]  /*1ba0*/  I2FP.F32.U32 R18, R18 ;  /* 0x0000001200127245 */ /* 0x000fe20000201000 */
[----:B------:R-:W-:Y:S01]  /*1bb0*/  HADD2.F32 R84, -RZ, R84.H1_H1 ;  /* 0x30000054ff547230 */ /* 0x000fe20000004100 */
[----:B------:R-:W-:Y:S01]  /*1bc0*/  ISETP.NE.AND P3, PT, R99, 0x1, PT ;  /* 0x000000016300780c */ /* 0x000fe20003f65270 */
[----:B------:R-:W-:Y:S01]  /*1bd0*/  BSSY.RECONVERGENT B1, `(.L_x_5061) ;  /* 0x0000061000017945 */ /* 0x000fe20003800200 */
[----:B------:R-:W-:Y:S01]  /*1be0*/  LOP3.LUT R21, R21, 0xfffffff7, RZ, 0xc0, !PT ;  /* 0xfffffff715157812 */ /* 0x000fe200078ec0ff */
[----:B------:R-:W-:Y:S01]  /*1bf0*/  FFMA.FTZ R27, R18, R123, 1.1641532182693481445e-10 ;  /* 0x2f000000121b7423 */ /* 0x000fe2000001007b */
[----:B------:R-:W-:Y:S01]  /*1c00*/  FMUL.FTZ R84, R84, R143 ;  /* 0x0000008f54547220 */ /* 0x000fe20000410000 */
[----:B------:R-:W-:Y:S01]  /*1c10*/  IMAD.MOV.U32 R100, RZ, RZ, 0x2 ;  /* 0x00000002ff647424 */ /* 0x000fe200078e00ff */
[----:B------:R-:W-:Y:S02]  /*1c20*/  MOV R18, R16 ;  /* 0x0000001000127202 */ /* 0x000fe40000000f00 */
[----:B------:R-:W-:Y:S01]  /*1c30*/  FSETP.GTU.FTZ.AND P2, PT, R27, R142, PT ;  /* 0x0000008e1b00720b */ /* 0x000fe20003f5c000 */
[----:B------:R-:W-:-:S03]  /*1c40*/  @P1 HADD2.F32 R27, -RZ, R28.H1_H1 ;  /* 0x3000001cff1b1230 */ /* 0x000fc60000004100 */
        /* <DEDUP_REMOVED lines=14> */
.L_x_5063:
        /* <DEDUP_REMOVED lines=13> */
.L_x_5065:
[----:B------:R-:W-:Y:S05]  /*1e00*/  BSYNC.RECONVERGENT B2 ;  /* 0x0000000000027941 */ /* 0x000fea0003800200 */
.L_x_5064:
        /* <DEDUP_REMOVED lines=29> */
[C---:B------:R-:W-:Y:S02]  /*1fe0*/  VIADD R19, R132.reuse, 0x1715609d ;  /* 0x1715609d84137836 */ /* 0x040fe40000000000 */
[----:B------:R-:W-:Y:S01]  /*1ff0*/  IMAD.WIDE.U32 R134, R27, -0x2daee0ad, RZ ;  /* 0xd2511f531b867825 */ /* 0x000fe200078e00ff */
[----:B------:R-:W-:Y:S02]  /*2000*/  IADD3 R27, PT, PT, R133, -0x56f99767, RZ ;  /* 0xa9066899851b7810 */ /* 0x000fe40007ffe0ff */
        /* <DEDUP_REMOVED lines=28> */
[----:B------:R-:W-:-:S07]  /*21d0*/  IMAD.MOV.U32 R136, RZ, RZ, R130 ;  /* 0x000000ffff887224 */ /* 0x000fce00078e0082 */
.L_x_5062:
[----:B------:R-:W-:Y:S05]  /*21e0*/  BSYNC.RECONVERGENT B1 ;  /* 0x0000000000017941 */ /* 0x000fea0003800200 */
.L_x_5061:
[----:B------:R-:W-:Y:S01]  /*21f0*/  I2FP.F32.U32 R18, R18 ;  /* 0x0000001200127245 */ /* 0x000fe20000201000 */
[----:B------:R-:W-:Y:S01]  /*2200*/  HADD2.F32 R84, -RZ, R85.H0_H0 ;  /* 0x20000055ff547230 */ /* 0x000fe20000004100 */
[----:B------:R-:W-:Y:S01]  /*2210*/  ISETP.NE.AND P2, PT, R100, 0x1, PT ;  /* 0x000000016400780c */ /* 0x000fe20003f45270 */
[----:B------:R-:W-:Y:S01]  /*2220*/  BSSY.RECONVERGENT B1, `(.L_x_5066) ;  /* 0x0000061000017945 */ /* 0x000fe20003800200 */
[----:B------:R-:W-:Y:S01]  /*2230*/  LOP3.LUT R21, R21, 0xfffffffb, RZ, 0xc0, !PT ;  /* 0xfffffffb15157812 */ /* 0x000fe200078ec0ff */
[----:B------:R-:W-:Y:S01]  /*2240*/  FFMA.FTZ R27, R18, R123, 1.1641532182693481445e-10 ;  /* 0x2f000000121b7423 */ /* 0x000fe2000001007b */
[----:B------:R-:W-:Y:S01]  /*2250*/  FMUL.FTZ R84, R84, R143 ;  /* 0x0000008f54547220 */ /* 0x000fe20000410000 */
[----:B------:R-:W-:Y:S02]  /*2260*/  @P1 HADD2.F32 R18, -RZ, R29.H0_H0 ;  /* 0x2000001dff121230 */ /* 0x000fe40000004100 */
[----:B------:R-:W-:Y:S01]  /*2270*/  IMAD.MOV.U32 R111, RZ, RZ, 0x2 ;  /* 0x00000002ff6f7424 */ /* 0x000fe200078e00ff */
[----:B------:R-:W-:-:S04]  /*2280*/  FSETP.GTU.FTZ.AND P3, PT, R27, R142, PT ;  /* 0x0000008e1b00720b */ /* 0x000fc80003f7c000 */
[----:B------:R-:W-:Y:S02]  /*2290*/  FSEL R27, R84, RZ, !P3 ;  /* 0x000000ff541b7208 */ /* 0x000fe40005800000 */
[----:B------:R-:W-:-:S03]  /*22a0*/  PLOP3.LUT P3, PT, P3, PT, PT, 0x8, 0x80 ;  /* 0x000000000080781c */ /* 0x000fc60001f6e170 */
[----:B------:R-:W-:Y:S01]  /*22b0*/  @P1 FADD.FTZ R27, R18, R27 ;  /* 0x0000001b121b1221 */ /* 0x000fe20000010000 */
[----:B------:R-:W-:-:S04]  /*22c0*/  IMAD.MOV.U32 R18, RZ, RZ, R16 ;  /* 0x000000ffff127224 */ /* 0x000fc800078e0010 */
        /* <DEDUP_REMOVED lines=11> */
.L_x_5068:
        /* <DEDUP_REMOVED lines=13> */
.L_x_5070:
[----:B------:R-:W-:Y:S05]  /*2450*/  BSYNC.RECONVERGENT B2 ;  /* 0x0000000000027941 */ /* 0x000fea0003800200 */
.L_x_5069:
        /* <DEDUP_REMOVED lines=41> */
[----:B------:R-:W-:-:S03]  /*26f0*/  IADD3 R99, PT, PT, R133, 0x1fd5c5a3, RZ ;  /* 0x1fd5c5a385637810 */ /* 0x000fc60007ffe0ff */
[C---:B------:R-:W-:Y:S01]  /*2700*/  VIADD R19, R132.reuse, 0x5384540f ;  /* 0x5384540f84137836 */ /* 0x040fe20000000000 */
[----:B------:R-:W-:Y:S01]  /*2710*/  LOP3.LUT R140, R99, R140, R135, 0x96, !PT ;  /* 0x0000008c638c7212 */ /* 0x000fe200078e9687 */
[----:B------:R-:W-:Y:S02]  /*2720*/  VIADD R99, R132, 0xf1bbcdc8 ;  /* 0xf1bbcdc884637836 */ /* 0x000fe40000000000 */
        /* <DEDUP_REMOVED lines=16> */
.L_x_5067:
[----:B------:R-:W-:Y:S05]  /*2830*/  BSYNC.RECONVERGENT B1 ;  /* 0x0000000000017941 */ /* 0x000fea0003800200 */
.L_x_5066:
        /* <DEDUP_REMOVED lines=25> */
.L_x_5073:
        /* <DEDUP_REMOVED lines=13> */
.L_x_5075:
[----:B------:R-:W-:Y:S05]  /*2aa0*/  BSYNC.RECONVERGENT B2 ;  /* 0x0000000000027941 */ /* 0x000fea0003800200 */
.L_x_5074:
        /* <DEDUP_REMOVED lines=60> */
[----:B------:R-:W-:-:S07]  /*2e70*/  MOV R136, R84 ;  /* 0x0000005400887202 */ /* 0x000fce0000000f00 */
.L_x_5072:
[----:B------:R-:W-:Y:S05]  /*2e80*/  BSYNC.RECONVERGENT B1 ;  /* 0x0000000000017941 */ /* 0x000fea0003800200 */
.L_x_5071:
        /* <DEDUP_REMOVED lines=23> */
.L_x_5078:
        /* <DEDUP_REMOVED lines=13> */
.L_x_5080:
[----:B------:R-:W-:Y:S05]  /*30d0*/  BSYNC.RECONVERGENT B2 ;  /* 0x0000000000027941 */ /* 0x000fea0003800200 */
.L_x_5079:
        /* <DEDUP_REMOVED lines=57> */
[----:B------:R-:W-:Y:S02]  /*3470*/  IMAD.MOV.U32 R18, RZ, RZ, R136 ;  /* 0x000000ffff127224 */ /* 0x000fe400078e0088 */
[----:B------:R-:W-:Y:S02]  /*3480*/  IMAD.MOV.U32 R136, RZ, RZ, R84 ;  /* 0x000000ffff887224 */ /* 0x000fe400078e0054 */
[----:B------:R-:W-:Y:S01]  /*3490*/  HFMA2 R84, -RZ, RZ, 0, 0 ;  /* 0x00000000ff547431 */ /* 0x000fe200000001ff */
[----:B------:R-:W-:-:S07]  /*34a0*/  LOP3.LUT R19, R19, R134, R131, 0x96, !PT ;  /* 0x0000008613137212 */ /* 0x000fce00078e9683 */
.L_x_5077:
[----:B------:R-:W-:Y:S05]  /*34b0*/  BSYNC.RECONVERGENT B1 ;  /* 0x0000000000017941 */ /* 0x000fea0003800200 */
.L_x_5076:
[----:B------:R-:W-:Y:S01]  /*34c0*/  I2FP.F32.U32 R18, R18 ;  /* 0x0000001200127245 */ /* 0x000fe20000201000 */
[----:B------:R-:W-:Y:S01]  /*34d0*/  HADD2.F32 R86, -RZ, R86.H1_H1 ;  /* 0x30000056ff567230 */ /* 0x000fe20000004100 */
[----:B------:R-:W-:Y:S01]  /*34e0*/  ISETP.NE.AND P4, PT, R84, 0x1, PT ;  /* 0x000000015400780c */ /* 0x000fe20003f85270 */
[----:B------:R-:W-:Y:S01]  /*34f0*/  BSSY.RECONVERGENT B1, `(.L_x_5081) ;  /* 0x000005f000017945 */ /* 0x000fe20003800200 */
[----:B------:R-:W-:Y:S02]  /*3500*/  IMAD.MOV.U32 R130, RZ, RZ, 0x2 ;  /* 0x00000002ff827424 */ /* 0x000fe400078e00ff */
[----:B------:R-:W-:Y:S01]  /*3510*/  FFMA.FTZ R85, R18, R123, 1.1641532182693481445e-10 ;  /* 0x2f00000012557423 */ /* 0x000fe2000001007b */
[----:B------:R-:W-:Y:S01]  /*3520*/  FMUL.FTZ R86, R86, R143 ;  /* 0x0000008f56567220 */ /* 0x000fe20000410000 */
[----:B------:R-:W-:-:S03]  /*3530*/  @P1 HADD2.F32 R18, -RZ, R30.H1_H1 ;  /* 0x3000001eff121230 */ /* 0x000fc60000004100 */
        /* <DEDUP_REMOVED lines=15> */
.L_x_5083:
        /* <DEDUP_REMOVED lines=13> */
.L_x_5085:
[----:B------:R-:W-:Y:S05]  /*3700*/  BSYNC.RECONVERGENT B2 ;  /* 0x0000000000027941 */ /* 0x000fea0003800200 */
.L_x_5084:
        /* <DEDUP_REMOVED lines=61> */
.L_x_5082:
[----:B------:R-:W-:Y:S05]  /*3ae0*/  BSYNC.RECONVERGENT B1 ;  /* 0x0000000000017941 */ /* 0x000fea0003800200 */
.L_x_5081:
        /* <DEDUP_REMOVED lines=23> */
.L_x_5088:
        /* <DEDUP_REMOVED lines=13> */
.L_x_5090:
[----:B------:R-:W-:Y:S05]  /*3d30*/  BSYNC.RECONVERGENT B2 ;  /* 0x0000000000027941 */ /* 0x000fea0003800200 */
.L_x_5089:
        /* <DEDUP_REMOVED lines=61> */
.L_x_5087:
[----:B------:R-:W-:Y:S05]  /*4110*/  BSYNC.RECONVERGENT B1 ;  /* 0x0000000000017941 */ /* 0x000fea0003800200 */
.L_x_5086:
        /* <DEDUP_REMOVED lines=13> */
[----:B------:R-:W-:Y:S01]  /*41f0*/  PRMT R87, R140, 0x5410, R87 ;  /* 0x000054108c577816 */ /* 0x000fe20000000057 */
[----:B------:R-:W-:Y:S06]  /*4200*/  BRA `(.L_x_5091) ;  /* 0x0000006000f07947 */ /* 0x000fec0003800000 */
.L_x_5050:
        /* <DEDUP_REMOVED lines=16> */
.L_x_5094:
        /* <DEDUP_REMOVED lines=13> */
.L_x_5096:
[----:B------:R-:W-:Y:S05]  /*43e0*/  BSYNC.RECONVERGENT B2 ;  /* 0x0000000000027941 */ /* 0x000fea0003800200 */
.L_x_5095:
        /* <DEDUP_REMOVED lines=51> */
[----:B------:R-:W-:-:S03]  /*4720*/  IMAD.MOV.U32 R11, RZ, RZ, RZ ;  /* 0x000000ffff0b7224 */ /* 0x000fc600078e00ff */
[----:B------:R-:W-:Y:S01]  /*4730*/  LOP3.LUT R13, R13, R12, R7, 0x96, !PT ;  /* 0x0000000c0d0d7212 */ /* 0x000fe200078e9607 */
[----:B------:R-:W-:-:S04]  /*4740*/  IMAD.WIDE.U32 R136, R136, -0x2daee0ad, RZ ;  /* 0xd2511f5388887825 */ /* 0x000fc800078e00ff */
[----:B------:R-:W-:Y:S02]  /*4750*/  VIADD R7, R133, 0x96a522ad ;  /* 0x96a522ad85077836 */ /* 0x000fe40000000000 */
[----:B------:R-:W-:-:S03]  /*4760*/  IMAD.WIDE.U32 R8, R13, -0x326172a9, RZ ;  /* 0xcd9e8d570d087825 */ /* 0x000fc600078e00ff */
[----:B------:R-:W-:Y:S01]  /*4770*/  LOP3.LUT R20, R7, R6, R137, 0x96, !PT ;  /* 0x0000000607147212 */ /* 0x000fe200078e9689 */
[----:B------:R-:W-:Y:S01]  /*4780*/  IMAD.MOV.U32 R6, RZ, RZ, R130 ;  /* 0x000000ffff067224 */ /* 0x000fe200078e0082 */
[----:B------:R-:W-:Y:S02]  /*4790*/  LOP3.LUT R19, R19, R10, R9, 0x96, !PT ;  /* 0x0000000a13137212 */ /* 0x000fe400078e9609 */
[----:B------:R-:W-:-:S07]  /*47a0*/  MOV R16, R8 ;  /* 0x0000000800107202 */ /* 0x000fce0000000f00 */
.L_x_5093:
[----:B------:R-:W-:Y:S05]  /*47b0*/  BSYNC.RECONVERGENT B1 ;  /* 0x0000000000017941 */ /* 0x000fea0003800200 */
.L_x_5092:
[----:B------:R-:W0:Y:S01]  /*47c0*/  LDC R141, c[0x0][0x404] ;  /* 0x00010100ff8d7b82 */ /* 0x000e220000000800 */
[----:B------:R-:W-:Y:S01]  /*47d0*/  I2FP.F32.U32 R7, R6 ;  /* 0x0000000600077245 */ /* 0x000fe20000201000 */
[----:B------:R-:W-:Y:S01]  /*47e0*/  HFMA2 R6, -RZ, RZ, 0.1171875, 0 ;  /* 0x2f800000ff067431 */ /* 0x000fe200000001ff */
[----:B------:R-:W-:Y:S01]  /*47f0*/  ISETP.NE.AND P3, PT, R11, 0x1, PT ;  /* 0x000000010b00780c */ /* 0x000fe20003f65270 */
[----:B-----5:R-:W-:Y:S01]  /*4800*/  HADD2.F32 R10, -RZ, R84.H0_H0 ;  /* 0x20000054ff0a7230 */ /* 0x020fe20000004100 */
[----:B------:R-:W-:Y:S01]  /*4810*/  LOP3.LUT R21, R21, 0xffffffef, RZ, 0xc0, !PT ;  /* 0xffffffef15157812 */ /* 0x000fe200078ec0ff */
[----:B------:R-:W-:Y:S01]  /*4820*/  BSSY.RECONVERGENT B1, `(.L_x_5097) ;  /* 0x000005e000017945 */ /* 0x000fe20003800200 */
[----:B------:R-:W-:Y:S01]  /*4830*/  FFMA.FTZ R8, R7, R6, 1.1641532182693481445e-10 ;  /* 0x2f00000007087423 */ /* 0x000fe20000010006 */
[----:B------:R-:W1:Y:S01]  /*4840*/  LDC R123, c[0x0][0x408] ;  /* 0x00010200ff7b7b82 */ /* 0x000e620000000800 */
[----:B------:R-:W-:Y:S02]  /*4850*/  IMAD.MOV.U32 R12, RZ, RZ, 0x2 ;  /* 0x00000002ff0c7424 */ /* 0x000fe400078e00ff */
        /* <DEDUP_REMOVED lines=15> */
.L_x_5099:
        /* <DEDUP_REMOVED lines=13> */
.L_x_5101:
[----:B------:R-:W-:Y:S05]  /*4a20*/  BSYNC.RECONVERGENT B2 ;  /* 0x0000000000027941 */ /* 0x000fea0003800200 */
.L_x_5100:
        /* <DEDUP_REMOVED lines=61> */
.L_x_5098:
[----:B------:R-:W-:Y:S05]  /*4e00*/  BSYNC.RECONVERGENT B1 ;  /* 0x0000000000017941 */ /* 0x000fea0003800200 */
.L_x_5097:
        /* <DEDUP_REMOVED lines=11> */
[----:B------:R-:W-:-:S03]  /*4ec0*/  IMAD.MOV.U32 R10, RZ, RZ, 0x2 ;  /* 0x00000002ff0a7424 */ /* 0x000fc600078e00ff */
[----:B------:R-:W-:Y:S01]  /*4ed0*/  @P1 FADD.FTZ R14, R14, R7 ;  /* 0x000000070e0e1221 */ /* 0x000fe20000010000 */
[----:B------:R-:W-:Y:S01]  /*4ee0*/  @!P1 MOV R14, R7 ;  /* 0x00000007000e9202 */ /* 0x000fe20000000f00 */
        /* <DEDUP_REMOVED lines=11> */
.L_x_5104:
        /* <DEDUP_REMOVED lines=13> */
.L_x_5106:
[----:B------:R-:W-:Y:S05]  /*5070*/  BSYNC.RECONVERGENT B2 ;  /* 0x0000000000027941 */ /* 0x000fea0003800200 */
.L_x_5105:
        /* <DEDUP_REMOVED lines=61> */
.L_x_5103:
[----:B------:R-:W-:Y:S05]  /*5450*/  BSYNC.RECONVERGENT B1 ;  /* 0x0000000000017941 */ /* 0x000fea0003800200 */
.L_x_5102:
        /* <DEDUP_REMOVED lines=22> */
.L_x_5109:
        /* <DEDUP_REMOVED lines=13> */
.L_x_5111:
[----:B------:R-:W-:Y:S05]  /*5690*/  BSYNC.RECONVERGENT B2 ;  /* 0x0000000000027941 */ /* 0x000fea0003800200 */
.L_x_5110:
        /* <DEDUP_REMOVED lines=61> */
.L_x_5108:
[----:B------:R-:W-:Y:S05]  /*5a70*/  BSYNC.RECONVERGENT B1 ;  /* 0x0000000000017941 */ /* 0x000fea0003800200 */
.L_x_5107:
        /* <DEDUP_REMOVED lines=10> */
[----:B------:R-:W-:-:S03]  /*5b20*/  SEL R12, RZ, 0x1, P2 ;  /* 0x00000001ff0c7807 */ /* 0x000fc60001000000 */
[----:B------:R-:W-:-:S04]  /*5b30*/  FADD.FTZ R7, R7, R10 ;  /* 0x0000000a07077221 */ /* 0x000fc80000010000 */
        /* <DEDUP_REMOVED lines=13> */
.L_x_5114:
        /* <DEDUP_REMOVED lines=13> */
.L_x_5116:
[----:B------:R-:W-:Y:S05]  /*5ce0*/  BSYNC.RECONVERGENT B2 ;  /* 0x0000000000027941 */ /* 0x000fea0003800200 */
.L_x_5115:
        /* <DEDUP_REMOVED lines=58> */
[----:B------:R-:W-:Y:S01]  /*6090*/  IMAD.MOV.U32 R7, RZ, RZ, R136 ;  /* 0x000000ffff077224 */ /* 0x000fe200078e0088 */
[----:B------:R-:W-:Y:S01]  /*60a0*/  MOV R136, R8 ;  /* 0x0000000800887202 */ /* 0x000fe20000000f00 */
[----:B------:R-:W-:-:S07]  /*60b0*/  IMAD.MOV.U32 R18, RZ, RZ, RZ ;  /* 0x000000ffff127224 */ /* 0x000fce00078e00ff */
.L_x_5113:
[----:B------:R-:W-:Y:S05]  /*60c0*/  BSYNC.RECONVERGENT B1 ;  /* 0x0000000000017941 */ /* 0x000fea0003800200 */
.L_x_5112:
[----:B------:R-:W-:Y:S01]  /*60d0*/  I2FP.F32.U32 R7, R7 ;  /* 0x0000000700077245 */ /* 0x000fe20000201000 */
[----:B------:R-:W-:Y:S01]  /*60e0*/  HADD2.F32 R10, -RZ, R85.H0_H0 ;  /* 0x20000055ff0a7230 */ /* 0x000fe20000004100 */
        /* <DEDUP_REMOVED lines=20> */
.L_x_5119:
        /* <DEDUP_REMOVED lines=13> */
.L_x_5121:
[----:B------:R-:W-:Y:S05]  /*6300*/  BSYNC.RECONVERGENT B2 ;  /* 0x0000000000027941 */ /* 0x000fea0003800200 */
.L_x_5120:
        /* <DEDUP_REMOVED lines=59> */
[----:B------:R-:W-:Y:S01]  /*66c0*/  IMAD.MOV.U32 R136, RZ, RZ, R8 ;  /* 0x000000ffff887224 */ /* 0x000fe200078e0008 */
[----:B------:R-:W-:-:S07]  /*66d0*/  LOP3.LUT R19, R11, R130, R19, 0x96, !PT ;  /* 0x000000820b137212 */ /* 0x000fce00078e9613 */
.L_x_5118:
[----:B------:R-:W-:Y:S05]  /*66e0*/  BSYNC.RECONVERGENT B1 ;  /* 0x0000000000017941 */ /* 0x000fea0003800200 */
.L_x_5117:
[----:B------:R-:W-:Y:S01]  /*66f0*/  I2FP.F32.U32 R9, R9 ;  /* 0x0000000900097245 */ /* 0x000fe20000201000 */
[----:B------:R-:W-:Y:S01]  /*6700*/  HADD2.F32 R10, -RZ, R33.H0_H0 ;  /* 0x20000021ff0a7230 */ /* 0x000fe20000004100 */
[----:B------:R-:W-:Y:S01]  /*6710*/  BSSY.RECONVERGENT B1, `(.L_x_5122) ;  /* 0x0000062000017945 */ /* 0x000fe20003800200 */
[----:B------:R-:W-:Y:S02]  /*6720*/  IMAD.MOV.U32 R18, RZ, RZ, 0x2 ;  /* 0x00000002ff127424 */ /* 0x000fe400078e00ff */
[----:B------:R-:W-:Y:S01]  /*6730*/  FFMA.FTZ R8, R9, R6, 1.1641532182693481445e-10 ;  /* 0x2f00000009087423 */ /* 0x000fe20000010006 */
[----:B------:R-:W-:-:S04]  /*6740*/  FMUL.FTZ R10, R10, R123 ;  /* 0x0000007b0a0a7220 */ /* 0x000fc80000410000 */
[----:B------:R-:W-:Y:S01]  /*6750*/  FSETP.GTU.FTZ.AND P2, PT, R8, R141, PT ;  /* 0x0000008d0800720b */ /* 0x000fe20003f5c000 */
[----:B------:R-:W-:-:S03]  /*6760*/  @P1 HADD2.F32 R8, -RZ, R29.H0_H0 ;  /* 0x2000001dff081230 */ /* 0x000fc60000004100 */
        /* <DEDUP_REMOVED lines=17> */
.L_x_5124:
        /* <DEDUP_REMOVED lines=13> */
.L_x_5126:
[----:B------:R-:W-:Y:S05]  /*6950*/  BSYNC.RECONVERGENT B2 ;  /* 0x0000000000027941 */ /* 0x000fea0003800200 */
.L_x_5125:
        /* <DEDUP_REMOVED lines=58> */
[----:B------:R-:W-:Y:S02]  /*6d00*/  HFMA2 R18, -RZ, RZ, 0, 0 ;  /* 0x00000000ff127431 */ /* 0x000fe400000001ff */
[----:B------:R-:W-:Y:S02]  /*6d10*/  IMAD.MOV.U32 R7, RZ, RZ, R136 ;  /* 0x000000ffff077224 */ /* 0x000fe400078e0088 */
[----:B------:R-:W-:-:S07]  /*6d20*/  IMAD.MOV.U32 R136, RZ, RZ, R8 ;  /* 0x000000ffff887224 */ /* 0x000fce00078e0008 */
.L_x_5123:
[----:B------:R-:W-:Y:S05]  /*6d30*/  BSYNC.RECONVERGENT B1 ;  /* 0x0000000000017941 */ /* 0x000fea0003800200 */
.L_x_5122:
        /* <DEDUP_REMOVED lines=22> */
.L_x_5129:
        /* <DEDUP_REMOVED lines=13> */
.L_x_5131:
[----:B------:R-:W-:Y:S05]  /*6f70*/  BSYNC.RECONVERGENT B2 ;  /* 0x0000000000027941 */ /* 0x000fea0003800200 */
.L_x_5130:
        /* <DEDUP_REMOVED lines=35> */
[C---:B------:R-:W-:Y:S02]  /*71b0*/  IADD3 R85, PT, PT, R133.reuse, 0x646e171e, RZ ;  /* 0x646e171e85557810 */ /* 0x040fe40007ffe0ff */
[----:B------:R-:W-:Y:S01]  /*71c0*/  IADD3 R99, PT, PT, R133, 0x1fd5c5a3, RZ ;  /* 0x1fd5c5a385637810 */ /* 0x000fe20007ffe0ff */
[----:B------:R-:W-:Y:S01]  /*71d0*/  IMAD.WIDE.U32 R18, R18, -0x326172a9, RZ ;  /* 0xcd9e8d5712127825 */ /* 0x000fe200078e00ff */
[----:B------:R-:W-:-:S04]  /*71e0*/  LOP3.LUT R85, R85, R84, R131, 0x96, !PT ;  /* 0x0000005455557212 */ /* 0x000fc800078e9683 */
[----:B------:R-:W-:Y:S01]  /*71f0*/  LOP3.LUT R84, R9, R8, R19, 0x96, !PT ;  /* 0x0000000809547212 */ /* 0x000fe200078e9613 */
[----:B------:R-:W-:-:S04]  /*7200*/  IMAD.WIDE.U32 R8, R85, -0x326172a9, RZ ;  /* 0xcd9e8d5755087825 */ /* 0x000fc800078e00ff */
[----:B------:R-:W-:-:S04]  /*7210*/  IMAD.WIDE.U32 R84, R84, -0x2daee0ad, RZ ;  /* 0xd2511f5354547825 */ /* 0x000fc800078e00ff */
[----:B------:R-:W-:Y:S01]  /*7220*/  VIADD R19, R132, 0x5384540f ;  /* 0x5384540f84137836 */ /* 0x000fe20000000000 */
[----:B------:R-:W-:Y:S01]  /*7230*/  LOP3.LUT R130, R99, R130, R85, 0x96, !PT ;  /* 0x0000008263827212 */ /* 0x000fe200078e9655 */
[C---:B------:R-:W-:Y:S02]  /*7240*/  VIADD R85, R133.reuse, 0xdb3d7428 ;  /* 0xdb3d742885557836 */ /* 0x040fe40000000000 */
[----:B------:R-:W-:Y:S01]  /*7250*/  VIADD R99, R133, 0x96a522ad ;  /* 0x96a522ad85637836 */ /* 0x000fe20000000000 */
[----:B------:R-:W-:Y:S01]  /*7260*/  LOP3.LUT R19, R19, R18, R9, 0x96, !PT ;  /* 0x0000001213137212 */ /* 0x000fe200078e9609 */
[----:B------:R-:W-:-:S04]  /*7270*/  IMAD.WIDE.U32 R130, R130, -0x326172a9, RZ ;  /* 0xcd9e8d5782827825 */ /* 0x000fc800078e00ff */
[----:B------:R-:W-:Y:S02]  /*7280*/  VIADD R9, R132, 0xf1bbcdc8 ;  /* 0xf1bbcdc884097836 */ /* 0x000fe40000000000 */
[----:B------:R-:W-:-:S03]  /*7290*/  IMAD.WIDE.U32 R18, R19, -0x2daee0ad, RZ ;  /* 0xd2511f5313127825 */ /* 0x000fc600078e00ff */
[----:B------:R-:W-:Y:S02]  /*72a0*/  LOP3.LUT R9, R9, R8, R131, 0x96, !PT ;  /* 0x0000000809097212 */ /* 0x000fe400078e9683 */
        /* <DEDUP_REMOVED lines=10> */
.L_x_5128:
[----:B------:R-:W-:Y:S05]  /*7350*/  BSYNC.RECONVERGENT B1 ;  /* 0x0000000000017941 */ /* 0x000fea0003800200 */
.L_x_5127:
        /* <DEDUP_REMOVED lines=25> */
.L_x_5134:
        /* <DEDUP_REMOVED lines=13> */
.L_x_5136:
[----:B------:R-:W-:Y:S05]  /*75c0*/  BSYNC.RECONVERGENT B2 ;  /* 0x0000000000027941 */ /* 0x000fea0003800200 */
.L_x_5135:
        /* <DEDUP_REMOVED lines=61> */
.L_x_5133:
[----:B------:R-:W-:Y:S05]  /*79a0*/  BSYNC.RECONVERGENT B1 ;  /* 0x0000000000017941 */ /* 0x000fea0003800200 */
.L_x_5132:
        /* <DEDUP_REMOVED lines=20> */
.L_x_5139:
        /* <DEDUP_REMOVED lines=13> */
.L_x_5141:
[----:B------:R-:W-:Y:S05]  /*7bc0*/  BSYNC.RECONVERGENT B2 ;  /* 0x0000000000027941 */ /* 0x000fea0003800200 */
.L_x_5140:
        /* <DEDUP_REMOVED lines=61> */
.L_x_5138:
[----:B------:R-:W-:Y:S05]  /*7fa0*/  BSYNC.RECONVERGENT B1 ;  /* 0x0000000000017941 */ /* 0x000fea0003800200 */
.L_x_5137:
        /* <DEDUP_REMOVED lines=25> */
.L_x_5144:
        /* <DEDUP_REMOVED lines=13> */
.L_x_5146:
[----:B------:R-:W-:Y:S05]  /*8210*/  BSYNC.RECONVERGENT B2 ;  /* 0x0000000000027941 */ /* 0x000fea0003800200 */
.L_x_5145:
        /* <DEDUP_REMOVED lines=52> */
[----:B------:R-:W-:Y:S02]  /*8560*/  LOP3.LUT R84, R7, R84, R143, 0x96, !PT ;  /* 0x0000005407547212 */ /* 0x000fe400078e968f */
[----:B------:R-:W-:Y:S01]  /*8570*/  IADD3 R7, PT, PT, R133, -0x695add53, RZ ;  /* 0x96a522ad85077810 */ /* 0x000fe20007ffe0ff */
[----:B------:R-:W-:Y:S01]  /*8580*/  IMAD.MOV.U32 R16, RZ, RZ, R130 ;  /* 0x000000ffff107224 */ /* 0x000fe200078e0082 */
[----:B------:R-:W-:Y:S01]  /*8590*/  LOP3.LUT R19, R19, R142, R131, 0x96, !PT ;  /* 0x0000008e13137212 */ /* 0x000fe200078e9683 */
[----:B------:R-:W-:-:S05]  /*85a0*/  IMAD.WIDE.U32 R84, R84, -0x2daee0ad, RZ ;  /* 0xd2511f5354547825 */ /* 0x000fca00078e00ff */
[----:B------:R-:W-:Y:S01]  /*85b0*/  LOP3.LUT R20, R7, R18, R85, 0x96, !PT ;  /* 0x0000001207147212 */ /* 0x000fe200078e9655 */
[----:B------:R-:W-:Y:S01]  /*85c0*/  IMAD.MOV.U32 R7, RZ, RZ, R136 ;  /* 0x000000ffff077224 */ /* 0x000fe200078e0088 */
[----:B------:R-:W-:Y:S01]  /*85d0*/  MOV R136, R84 ;  /* 0x0000005400887202 */ /* 0x000fe20000000f00 */
[----:B------:R-:W-:-:S07]  /*85e0*/  IMAD.MOV.U32 R85, RZ, RZ, RZ ;  /* 0x000000ffff557224 */ /* 0x000fce00078e00ff */
.L_x_5143:
[----:B------:R-:W-:Y:S05]  /*85f0*/  BSYNC.RECONVERGENT B1 ;  /* 0x0000000000017941 */ /* 0x000fea0003800200 */
.L_x_5142:
        /* <DEDUP_REMOVED lines=20> */
.L_x_5149:
        /* <DEDUP_REMOVED lines=13> */
.L_x_5151:
[----:B------:R-:W-:Y:S05]  /*8810*/  BSYNC.RECONVERGENT B2 ;  /* 0x0000000000027941 */ /* 0x000fea0003800200 */
.L_x_5150:
        /* <DEDUP_REMOVED lines=59> */
[----:B------:R-:W-:Y:S01]  /*8bd0*/  IMAD.MOV.U32 R136, RZ, RZ, R84 ;  /* 0x000000ffff887224 */ /* 0x000fe200078e0054 */
[----:B------:R-:W-:-:S07]  /*8be0*/  LOP3.LUT R19, R19, R142, R131, 0x96, !PT ;  /* 0x0000008e13137212 */ /* 0x000fce00078e9683 */
.L_x_5148:
[----:B------:R-:W-:Y:S05]  /*8bf0*/  BSYNC.RECONVERGENT B1 ;  /* 0x0000000000017941 */ /* 0x000fea0003800200 */
.L_x_5147:
        /* <DEDUP_REMOVED lines=25> */
.L_x_5154:
        /* <DEDUP_REMOVED lines=13> */
.L_x_5156:
[----:B------:R-:W-:Y:S05]  /*8e60*/  BSYNC.RECONVERGENT B2 ;  /* 0x0000000000027941 */ /* 0x000fea0003800200 */
.L_x_5155:
        /* <DEDUP_REMOVED lines=61> */
.L_x_5153:
[----:B------:R-:W-:Y:S05]  /*9240*/  BSYNC.RECONVERGENT B1 ;  /* 0x0000000000017941 */ /* 0x000fea0003800200 */
.L_x_5152:
        /* <DEDUP_REMOVED lines=20> */
.L_x_5159:
        /* <DEDUP_REMOVED lines=13> */
.L_x_5161:
[----:B------:R-:W-:Y:S05]  /*9460*/  BSYNC.RECONVERGENT B2 ;  /* 0x0000000000027941 */ /* 0x000fea0003800200 */
.L_x_5160:
        /* <DEDUP_REMOVED lines=61> */
.L_x_5158:
[----:B------:R-:W-:Y:S05]  /*9840*/  BSYNC.RECONVERGENT B1 ;  /* 0x0000000000017941 */ /* 0x000fea0003800200 */
.L_x_5157:
[----:B------:R-:W-:Y:S01]  /*9850*/  I2FP.F32.U32 R85, R85 ;  /* 0x0000005500557245 */ /* 0x000fe20000201000 */
[----:B------:R-:W-:Y:S01]  /*9860*/  HADD2.F32 R84, -RZ, R35.H0_H0 ;  /* 0x20000023ff547230 */ /* 0x000fe20000004100 */
[----:B------:R-:W-:Y:S01]  /*9870*/  BSSY.RECONVERGENT B1, `(.L_x_5162) ;  /* 0x0000063000017945 */ /* 0x000fe20003800200 */
[----:B------:R-:W-:Y:S02]  /*9880*/  @P1 HADD2.F32 R112, -RZ, R31.H0_H0 ;  /* 0x2000001fff701230 */ /* 0x000fe40000004100 */
[----:B------:R-:W-:Y:S01]  /*9890*/  FFMA.FTZ R18, R85, R6, 1.1641532182693481445e-10 ;  /* 0x2f00000055127423 */ /* 0x000fe20000010006 */
[----:B------:R-:W-:Y:S01]  /*98a0*/  FMUL.FTZ R84, R84, R123 ;  /* 0x0000007b54547220 */ /* 0x000fe20000410000 */
[----:B------:R-:W-:Y:S02]  /*98b0*/  IMAD.MOV.U32 R131, RZ, RZ, 0x2 ;  /* 0x00000002ff837424 */ /* 0x000fe400078e00ff */
[----:B------:R-:W-:Y:S01]  /*98c0*/  IMAD.MOV.U32 R85, RZ, RZ, R16 ;  /* 0x000000ffff557224 */ /* 0x000fe200078e0010 */
        /* <DEDUP_REMOVED lines=18> */
.L_x_5164:
        /* <DEDUP_REMOVED lines=13> */
.L_x_5166:
[----:B------:R-:W-:Y:S05]  /*9ac0*/  BSYNC.RECONVERGENT B2 ;  /* 0x0000000000027941 */ /* 0x000fea0003800200 */
.L_x_5165:
        /* <DEDUP_REMOVED lines=61> */
.L_x_5163:
[----:B------:R-:W-:Y:S05]  /*9ea0*/  BSYNC.RECONVERGENT B1 ;  /* 0x0000000000017941 */ /* 0x000fea0003800200 */
.L_x_5162:
        /* <DEDUP_REMOVED lines=20> */
.L_x_5169:
        /* <DEDUP_REMOVED lines=15> */
.L_x_5171:
[----:B------:R-:W-:Y:S05]  /*a0e0*/  BSYNC.RECONVERGENT B2 ;  /* 0x0000000000027941 */ /* 0x000fea0003800200 */
.L_x_5170:
        /* <DEDUP_REMOVED lines=61> */
.L_x_5168:
[----:B------:R-:W-:Y:S05]  /*a4c0*/  BSYNC.RECONVERGENT B1 ;  /* 0x0000000000017941 */ /* 0x000fea0003800200 */
.L_x_5167:
        /* <DEDUP_REMOVED lines=12> */
[----:B------:R-:W-:Y:S01]  /*a590*/  @!P1 IMAD.MOV.U32 R123, RZ, RZ, R143 ;  /* 0x000000ffff7b9224 */ /* 0x000fe200078e008f */
[----:B------:R-:W-:-:S04]  /*a5a0*/  PRMT R86, R140, 0x5410, R142 ;  /* 0x000054108c567816 */ /* 0x000fc8000000008e */
[----:B------:R-:W-:-:S04]  /*a5b0*/  F2FP.F16.F32.PACK_AB R87, RZ, R123 ;  /* 0x0000007bff57723e */ /* 0x000fc800000000ff */
[----:B------:R-:W-:-:S07]  /*a5c0*/  PRMT R87, R138, 0x5410, R87 ;  /* 0x000054108a577816 */ /* 0x000fce0000000057 */
.L_x_5091:
        /* <DEDUP_REMOVED lines=43> */
.L_x_5172:
[----:B0-----:R-:W-:Y:S02]  /*a880*/  IMAD.MOV.U32 R130, RZ, RZ, R136 ;  /* 0x000000ffff827224 */ /* 0x001fe400078e0088 */
[----:B------:R-:W-:-:S07]  /*a890*/  VIADD R131, R129, 0x20 ;  /* 0x0000002081837836 */ /* 0x000fce0000000000 */
.L_x_5049:
[----:B------:R-:W-:Y:S05]  /*a8a0*/  BSYNC.RECONVERGENT B0 ;  /* 0x0000000000007941 */ /* 0x000fea0003800200 */
.L_x_5048:
        /* <DEDUP_REMOVED lines=35> */
.L_x_5178:
        /* <DEDUP_REMOVED lines=13> */
.L_x_5180:
[----:B------:R-:W-:Y:S05]  /*abb0*/  BSYNC.RECONVERGENT B2 ;  /* 0x0000000000027941 */ /* 0x000fea0003800200 */
.L_x_5179:
        /* <DEDUP_REMOVED lines=54> */
[----:B------:R-:W-:Y:S02]  /*af20*/  IADD3 R5, PT, PT, R133, -0x695add53, RZ ;  /* 0x96a522ad85057810 */ /* 0x000fe40007ffe0ff */
[----:B------:R-:W-:Y:S01]  /*af30*/  LOP3.LUT R19, R19, R10, R9, 0x96, !PT ;  /* 0x0000000a13137212 */ /* 0x000fe200078e9609 */
[----:B------:R-:W-:Y:S02]  /*af40*/  IMAD.MOV.U32 R16, RZ, RZ, R8 ;  /* 0x000000ffff107224 */ /* 0x000fe400078e0008 */
[----:B------:R-:W-:Y:S01]  /*af50*/  HFMA2 R8, -RZ, RZ, 0, 0 ;  /* 0x00000000ff087431 */ /* 0x000fe200000001ff */
[----:B------:R-:W-:Y:S01]  /*af60*/  LOP3.LUT R20, R5, R6, R139, 0x96, !PT ;  /* 0x0000000605147212 */ /* 0x000fe200078e968b */
[----:B------:R-:W-:-:S07]  /*af70*/  IMAD.MOV.U32 R5, RZ, RZ, R130 ;  /* 0x000000ffff057224 */ /* 0x000fce00078e0082 */
.L_x_5177:
[----:B------:R-:W-:Y:S05]  /*af80*/  BSYNC.RECONVERGENT B1 ;  /* 0x0000000000017941 */ /* 0x000fea0003800200 */
.L_x_5176:
[----:B------:R-:W1:Y:S01]  /*af90*/  LDC R141, c[0x0][0x404] ;  /* 0x00010100ff8d7b82 */ /* 0x000e620000000800 */
[----:B------:R-:W-:Y:S01]  /*afa0*/  I2FP.F32.U32 R5, R5 ;  /* 0x0000000500057245 */ /* 0x000fe20000201000 */
[----:B------:R-:W-:Y:S01]  /*afb0*/  IMAD.MOV.U32 R124, RZ, RZ, 0x2f800000 ;  /* 0x2f800000ff7c7424 */ /* 0x000fe200078e00ff */
[----:B------:R-:W-:Y:S01]  /*afc0*/  ISETP.NE.AND P3, PT, R8, 0x1, PT ;  /* 0x000000010800780c */ /* 0x000fe20003f65270 */
[----:B------:R-:W-:Y:S01]  /*afd0*/  BSSY.RECONVERGENT B1, `(.L_x_5181) ;  /* 0x0000060000017945 */ /* 0x000fe20003800200 */
[----:B------:R-:W-:Y:S01]  /*afe0*/  LOP3.LUT R21, R21, 0xffffffef, RZ, 0xc0, !PT ;  /* 0xffffffef15157812 */ /* 0x000fe200078ec0ff */
[----:B------:R-:W-:Y:S01]  /*aff0*/  FFMA.FTZ R6, R5, R124, 1.1641532182693481445e-10 ;  /* 0x2f00000005067423 */ /* 0x000fe2000001007c */
[----:B-----5:R-:W-:Y:S01]  /*b000*/  HADD2.F32 R5, -RZ, R84.H0_H0 ;  /* 0x20000054ff057230 */ /* 0x020fe20000004100 */
[----:B------:R-:W2:Y:S01]  /*b010*/  LDC R140, c[0x0][0x408] ;  /* 0x00010200ff8c7b82 */ /* 0x000ea20000000800 */
[----:B------:R-:W-:Y:S01]  /*b020*/  IMAD.MOV.U32 R10, RZ, RZ, 0x2 ;  /* 0x00000002ff0a7424 */ /* 0x000fe200078e00ff */
[----:B------:R-:W-:-:S02]  /*b030*/  MOV R7, R16 ;  /* 0x0000001000077202 */ /* 0x000fc40000000f00 */
[----:B-1----:R-:W-:-:S04]  /*b040*/  FSETP.GTU.FTZ.AND P2, PT, R6, R141, PT ;  /* 0x0000008d0600720b */ /* 0x002fc80003f5c000 */
[----:B------:R-:W-:Y:S01]  /*b050*/  PLOP3.LUT P4, PT, P2, PT, PT, 0x8, 0x80 ;  /* 0x000000000080781c */ /* 0x000fe2000178e170 */
[----:B--2---:R-:W-:-:S05]  /*b060*/  FMUL.FTZ R5, R5, R140 ;  /* 0x0000008c05057220 */ /* 0x004fca0000410000 */
        /* <DEDUP_REMOVED lines=11> */
.L_x_5183:
        /* <DEDUP_REMOVED lines=13> */
.L_x_5185:
[----:B------:R-:W-:Y:S05]  /*b1f0*/  BSYNC.RECONVERGENT B2 ;  /* 0x0000000000027941 */ /* 0x000fea0003800200 */
.L_x_5184:
        /* <DEDUP_REMOVED lines=61> */
.L_x_5182:
[----:B------:R-:W-:Y:S05]  /*b5d0*/  BSYNC.RECONVERGENT B1 ;  /* 0x0000000000017941 */ /* 0x000fea0003800200 */
.L_x_5181:
        /* <DEDUP_REMOVED lines=25> */
.L_x_5188:
        /* <DEDUP_REMOVED lines=13> */
.L_x_5190:
[----:B------:R-:W-:Y:S05]  /*b840*/  BSYNC.RECONVERGENT B2 ;  /* 0x0000000000027941 */ /* 0x000fea0003800200 */
.L_x_5189:
        /* <DEDUP_REMOVED lines=56> */
[----:B------:R-:W-:Y:S02]  /*bbd0*/  HFMA2 R8, -RZ, RZ, 0, 0 ;  /* 0x00000000ff087431 */ /* 0x000fe400000001ff */
[----:B------:R-:W-:Y:S01]  /*bbe0*/  IMAD.MOV.U32 R7, RZ, RZ, R138 ;  /* 0x000000ffff077224 */ /* 0x000fe200078e008a */
[----:B------:R-:W-:Y:S01]  /*bbf0*/  LOP3.LUT R19, R19, R18, R11, 0x96, !PT ;  /* 0x0000001213137212 */ /* 0x000fe200078e960b */
[----:B------:R-:W-:Y:S01]  /*bc00*/  IMAD.MOV.U32 R138, RZ, RZ, R6 ;  /* 0x000000ffff8a7224 */ /* 0x000fe200078e0006 */
[----:B------:R-:W-:-:S07]  /*bc10*/  MOV R16, R10 ;  /* 0x0000000a00107202 */ /* 0x000fce0000000f00 */
.L_x_5187:
[----:B------:R-:W-:Y:S05]  /*bc20*/  BSYNC.RECONVERGENT B1 ;  /* 0x0000000000017941 */ /* 0x000fea0003800200 */
.L_x_5186:
[----:B------:R-:W-:Y:S01]  /*bc30*/  I2FP.F32.U32 R7, R7 ;  /* 0x0000000700077245 */ /* 0x000fe20000201000 */
[----:B------:R-:W-:Y:S01]  /*bc40*/  HADD2.F32 R9, -RZ, R84.H1_H1 ;  /* 0x30000054ff097230 */ /* 0x000fe20000004100 */
        /* <DEDUP_REMOVED lines=20> */
.L_x_5193:
        /* <DEDUP_REMOVED lines=13> */
.L_x_5195:
[----:B------:R-:W-:Y:S05]  /*be60*/  BSYNC.RECONVERGENT B2 ;  /* 0x0000000000027941 */ /* 0x000fea0003800200 */
.L_x_5194:
        /* <DEDUP_REMOVED lines=61> */
.L_x_5192:
[----:B------:R-:W-:Y:S05]  /*c240*/  BSYNC.RECONVERGENT B1 ;  /* 0x0000000000017941 */ /* 0x000fea0003800200 */
.L_x_5191:
        /* <DEDUP_REMOVED lines=10> */
[----:B------:R-:W-:Y:S01]  /*c2f0*/  SEL R12, RZ, 0x1, P2 ;  /* 0x00000001ff0c7807 */ /* 0x000fe20001000000 */
[----:B------:R-:W-:Y:S01]  /*c300*/  IMAD.MOV.U32 R7, RZ, RZ, R16 ;  /* 0x000000ffff077224 */ /* 0x000fe200078e0010 */
[----:B------:R-:W-:Y:S01]  /*c310*/  ISETP.NE.AND P2, PT, R10, 0x1, PT ;  /* 0x000000010a00780c */ /* 0x000fe20003f45270 */
[----:B------:R-:W-:Y:S01]  /*c320*/  @P1 FADD.FTZ R89, R89, R6 ;  /* 0x0000000659591221 */ /* 0x000fe20000010000 */
[----:B------:R-:W-:-:S04]  /*c330*/  @!P1 MOV R89, R6 ;  /* 0x0000000600599202 */ /* 0x000fc80000000f00 */
[----:B0-----:R-:W-:-:S07]  /*c340*/  F2FP.F16.F32.PACK_AB R136, RZ, R89 ;  /* 0x00000059ff88723e */ /* 0x001fce00000000ff */
        /* <DEDUP_REMOVED lines=9> */
.L_x_5198:
        /* <DEDUP_REMOVED lines=13> */
.L_x_5200:
[----:B------:R-:W-:Y:S05]  /*c4b0*/  BSYNC.RECONVERGENT B2 ;  /* 0x0000000000027941 */ /* 0x000fea0003800200 */
.L_x_5199:
        /* <DEDUP_REMOVED lines=61> */
.L_x_5197:
[----:B------:R-:W-:Y:S05]  /*c890*/  BSYNC.RECONVERGENT B1 ;  /* 0x0000000000017941 */ /* 0x000fea0003800200 */
.L_x_5196:
        /* <DEDUP_REMOVED lines=22> */
.L_x_5203:
        /* <DEDUP_REMOVED lines=13> */
.L_x_5205:
[----:B------:R-:W-:Y:S05]  /*cad0*/  BSYNC.RECONVERGENT B2 ;  /* 0x0000000000027941 */ /* 0x000fea0003800200 */
.L_x_5204:
        /* <DEDUP_REMOVED lines=56> */
[----:B------:R-:W-:Y:S02]  /*ce60*/  IMAD.MOV.U32 R16, RZ, RZ, R10 ;  /* 0x000000ffff107224 */ /* 0x000fe400078e000a */
[----:B------:R-:W-:Y:S01]  /*ce70*/  IMAD.MOV.U32 R7, RZ, RZ, R138 ;  /* 0x000000ffff077224 */ /* 0x000fe200078e008a */
[----:B------:R-:W-:Y:S01]  /*ce80*/  LOP3.LUT R19, R19, R18, R11, 0x96, !PT ;  /* 0x0000001213137212 */ /* 0x000fe200078e960b */
[----:B------:R-:W-:Y:S01]  /*ce90*/  IMAD.MOV.U32 R10, RZ, RZ, RZ ;  /* 0x000000ffff0a7224 */ /* 0x000fe200078e00ff */
[----:B------:R-:W-:-:S07]  /*cea0*/  MOV R138, R6 ;  /* 0x00000006008a7202 */ /* 0x000fce0000000f00 */
.L_x_5202:
[----:B------:R-:W-:Y:S05]  /*ceb0*/  BSYNC.RECONVERGENT B1 ;  /* 0x0000000000017941 */ /* 0x000fea0003800200 */
.L_x_5201:
[----:B------:R-:W-:Y:S01]  /*cec0*/  I2FP.F32.U32 R7, R7 ;  /* 0x0000000700077245 */ /* 0x000fe20000201000 */
[----:B------:R-:W-:Y:S01]  /*ced0*/  HADD2.F32 R9, -RZ, R33.H0_H0 ;  /* 0x20000021ff097230 */ /* 0x000fe20000004100 */
[----:B------:R-:W-:Y:S01]  /*cee0*/  BSSY.RECONVERGENT B1, `(.L_x_5206) ;  /* 0x0000062000017945 */ /* 0x000fe20003800200 */
[----:B------:R-:W-:Y:S02]  /*cef0*/  HFMA2 R18, -RZ, RZ, 0, 1.1920928955078125e-07 ;  /* 0x00000002ff127431 */ /* 0x000fe400000001ff */
        /* <DEDUP_REMOVED lines=21> */
.L_x_5208:
        /* <DEDUP_REMOVED lines=13> */
.L_x_5210:
[----:B------:R-:W-:Y:S05]  /*d120*/  BSYNC.RECONVERGENT B2 ;  /* 0x0000000000027941 */ /* 0x000fea0003800200 */
.L_x_5209:
        /* <DEDUP_REMOVED lines=61> */
.L_x_5207:
[----:B------:R-:W-:Y:S05]  /*d500*/  BSYNC.RECONVERGENT B1 ;  /* 0x0000000000017941 */ /* 0x000fea0003800200 */
.L_x_5206:
        /* <DEDUP_REMOVED lines=22> */
.L_x_5213:
        /* <DEDUP_REMOVED lines=13> */
.L_x_5215:
[----:B------:R-:W-:Y:S05]  /*d740*/  BSYNC.RECONVERGENT B2 ;  /* 0x0000000000027941 */ /* 0x000fea0003800200 */
.L_x_5214:
        /* <DEDUP_REMOVED lines=61> */
.L_x_5212:
[----:B------:R-:W-:Y:S05]  /*db20*/  BSYNC.RECONVERGENT B1 ;  /* 0x0000000000017941 */ /* 0x000fea0003800200 */
.L_x_5211:
[----:B------:R-:W-:Y:S01]  /*db30*/  I2FP.F32.U32 R9, R9 ;  /* 0x0000000900097245 */ /* 0x000fe20000201000 */
[----:B------:R-:W-:Y:S01]  /*db40*/  HADD2.F32 R85, -RZ, R33.H1_H1 ;  /* 0x30000021ff557230 */ /* 0x000fe20000004100 */
[----:B------:R-:W-:Y:S01]  /*db50*/  BSSY.RECONVERGENT B1, `(.L_x_5216) ;  /* 0x0000062000017945 */ /* 0x000fe20003800200 */
[----:B------:R-:W-:Y:S02]  /*db60*/  @P1 HADD2.F32 R18, -RZ, R29.H1_H1 ;  /* 0x3000001dff121230 */ /* 0x000fe40000004100 */
[----:B------:R-:W-:Y:S01]  /*db70*/  FFMA.FTZ R8, R9, R124, 1.1641532182693481445e-10 ;  /* 0x2f00000009087423 */ /* 0x000fe2000001007c */
[----:B------:R-:W-:-:S04]  /*db80*/  FMUL.FTZ R85, R85, R140 ;  /* 0x0000008c55557220 */ /* 0x000fc80000410000 */
[----:B------:R-:W-:-:S04]  /*db90*/  FSETP.GTU.FTZ.AND P2, PT, R8, R141, PT ;  /* 0x0000008d0800720b */ /* 0x000fc80003f5c000 */
[----:B------:R-:W-:Y:S01]  /*dba0*/  FSEL R8, R85, RZ, !P2 ;  /* 0x000000ff55087208 */ /* 0x000fe20005000000 */
[----:B------:R-:W-:Y:S01]  /*dbb0*/  IMAD.MOV.U32 R85, RZ, RZ, 0x2 ;  /* 0x00000002ff557424 */ /* 0x000fe200078e00ff */
        /* <DEDUP_REMOVED lines=16> */
.L_x_5218:
        /* <DEDUP_REMOVED lines=13> */
.L_x_5220:
[----:B------:R-:W-:Y:S05]  /*dd90*/  BSYNC.RECONVERGENT B2 ;  /* 0x0000000000027941 */ /* 0x000fea0003800200 */
.L_x_5219:
        /* <DEDUP_REMOVED lines=61> */
.L_x_5217:
[----:B------:R-:W-:Y:S05]  /*e170*/  BSYNC.RECONVERGENT B1 ;  /* 0x0000000000017941 */ /* 0x000fea0003800200 */
.L_x_5216:
        /* <DEDUP_REMOVED lines=20> */
.L_x_5223:
        /* <DEDUP_REMOVED lines=13> */
.L_x_5225:
[----:B------:R-:W-:Y:S05]  /*e390*/  BSYNC.RECONVERGENT B2 ;  /* 0x0000000000027941 */ /* 0x000fea0003800200 */
.L_x_5224:
        /* <DEDUP_REMOVED lines=61> */
.L_x_5222:
[----:B------:R-:W-:Y:S05]  /*e770*/  BSYNC.RECONVERGENT B1 ;  /* 0x0000000000017941 */ /* 0x000fea0003800200 */
.L_x_5221:
        /* <DEDUP_REMOVED lines=25> */
.L_x_5228:
        /* <DEDUP_REMOVED lines=13> */
.L_x_5230:
[----:B------:R-:W-:Y:S05]  /*e9e0*/  BSYNC.RECONVERGENT B2 ;  /* 0x0000000000027941 */ /* 0x000fea0003800200 */
.L_x_5229:
        /* <DEDUP_REMOVED lines=61> */
.L_x_5227:
[----:B------:R-:W-:Y:S05]  /*edc0*/  BSYNC.RECONVERGENT B1 ;  /* 0x0000000000017941 */ /* 0x000fea0003800200 */
.L_x_5226:
        /* <DEDUP_REMOVED lines=20> */
.L_x_5233:
        /* <DEDUP_REMOVED lines=13> */
.L_x_5235:
[----:B------:R-:W-:Y:S05]  /*efe0*/  BSYNC.RECONVERGENT B2 ;  /* 0x0000000000027941 */ /* 0x000fea0003800200 */
.L_x_5234:
        /* <DEDUP_REMOVED lines=61> */
.L_x_5232:
[----:B------:R-:W-:Y:S05]  /*f3c0*/  BSYNC.RECONVERGENT B1 ;  /* 0x0000000000017941 */ /* 0x000fea0003800200 */
.L_x_5231:
        /* <DEDUP_REMOVED lines=25> */
.L_x_5238:
        /* <DEDUP_REMOVED lines=13> */
.L_x_5240:
[----:B------:R-:W-:Y:S05]  /*f630*/  BSYNC.RECONVERGENT B2 ;  /* 0x0000000000027941 */ /* 0x000fea0003800200 */
.L_x_5239:
        /* <DEDUP_REMOVED lines=61> */
.L_x_5237:
[----:B------:R-:W-:Y:S05]  /*fa10*/  BSYNC.RECONVERGENT B1 ;  /* 0x0000000000017941 */ /* 0x000fea0003800200 */
.L_x_5236:
        /* <DEDUP_REMOVED lines=20> */
.L_x_5243:
        /* <DEDUP_REMOVED lines=13> */
.L_x_5245:
[----:B------:R-:W-:Y:S05]  /*fc30*/  BSYNC.RECONVERGENT B2 ;  /* 0x0000000000027941 */ /* 0x000fea0003800200 */
.L_x_5244:
        /* <DEDUP_REMOVED lines=58> */
[----:B------:R-:W-:Y:S01]  /*ffe0*/  LOP3.LUT R19, R19, R144, R135, 0x96, !PT ;  /* 0x0000009013137212 */ /* 0x000fe200078e9687 */
[----:B------:R-:W-:Y:S01]  /*fff0*/  IMAD.MOV.U32 R138, RZ, RZ, R84 ;  /* 0x000000ffff8a7224 */ /* 0x000fe200078e0054 */
[----:B------:R-:W-:-:S07]  /*10000*/  LOP3.LUT R20, R137, R18, R85, 0x96, !PT ;  /* 0x0000001289147212 */ /* 0x000fce00078e9655 */
.L_x_5242:
[----:B------:R-:W-:Y:S05]  /*10010*/  BSYNC.RECONVERGENT B1 ;  /* 0x0000000000017941 */ /* 0x000fea0003800200 */
.L_x_5241:
[----:B------:R-:W-:Y:S01]  /*10020*/  I2FP.F32.U32 R85, R86 ;  /* 0x0000005600557245 */ /* 0x000fe20000201000 */
[----:B------:R-:W-:Y:S01]  /*10030*/  HADD2.F32 R135, -RZ, R35.H0_H0 ;  /* 0x20000023ff877230 */ /* 0x000fe20000004100 */
[----:B------:R-:W-:Y:S01]  /*10040*/  BSSY.RECONVERGENT B1, `(.L_x_5246) ;  /* 0x0000063000017945 */ /* 0x000fe20003800200 */
[----:B------:R-:W-:Y:S02]  /*10050*/  @P1 HADD2.F32 R114, -RZ, R31.H0_H0 ;  /* 0x2000001fff721230 */ /* 0x000fe40000004100 */
[----:B------:R-:W-:Y:S01]  /*10060*/  FFMA.FTZ R18, R85, R124, 1.1641532182693481445e-10 ;  /* 0x2f00000055127423 */ /* 0x000fe2000001007c */
[----:B------:R-:W-:Y:S01]  /*10070*/  FMUL.FTZ R84, R135, R140 ;  /* 0x0000008c87547220 */ /* 0x000fe20000410000 */
[----:B------:R-:W-:Y:S01]  /*10080*/  IMAD.MOV.U32 R86, RZ, RZ, 0x2 ;  /* 0x00000002ff567424 */ /* 0x000fe200078e00ff */
[----:B------:R-:W-:Y:S02]  /*10090*/  MOV R85, R16 ;  /* 0x0000001000557202 */ /* 0x000fe40000000f00 */
        /* <DEDUP_REMOVED lines=18> */
.L_x_5248:
        /* <DEDUP_REMOVED lines=13> */
.L_x_5250:
[----:B------:R-:W-:Y:S05]  /*10290*/  BSYNC.RECONVERGENT B2 ;  /* 0x0000000000027941 */ /* 0x000fea0003800200 */
.L_x_5249:
        /* <DEDUP_REMOVED lines=61> */
.L_x_5247:
[----:B------:R-:W-:Y:S05]  /*10670*/  BSYNC.RECONVERGENT B1 ;  /* 0x0000000000017941 */ /* 0x000fea0003800200 */
.L_x_5246:
        /* <DEDUP_REMOVED lines=20> */
.L_x_5253:
        /* <DEDUP_REMOVED lines=15> */
.L_x_5255:
[----:B------:R-:W-:Y:S05]  /*108b0*/  BSYNC.RECONVERGENT B2 ;  /* 0x0000000000027941 */ /* 0x000fea0003800200 */
.L_x_5254:
        /* <DEDUP_REMOVED lines=61> */
.L_x_5252:
[----:B------:R-:W-:Y:S05]  /*10c90*/  BSYNC.RECONVERGENT B1 ;  /* 0x0000000000017941 */ /* 0x000fea0003800200 */
.L_x_5251:
[----:B------:R-:W-:Y:S01]  /*10ca0*/  I2FP.F32.U32 R85, R85 ;  /* 0x0000005500557245 */ /* 0x000fe20000201000 */
[----:B------:R-:W-:Y:S01]  /*10cb0*/  HADD2.F32 R87, -RZ, R35.H1_H1 ;  /* 0x30000023ff577230 */ /* 0x000fe20000004100 */
[----:B------:R-:W-:-:S03]  /*10cc0*/  PRMT R86, R142, 0x5410, R143 ;  /* 0x000054108e567816 */ /* 0x000fc6000000008f */
[----:B------:R-:W-:Y:S01]  /*10cd0*/  FFMA.FTZ R124, R85, R124, 1.1641532182693481445e-10 ;  /* 0x2f000000557c7423 */ /* 0x000fe2000001007c */
[----:B------:R-:W-:Y:S01]  /*10ce0*/  FMUL.FTZ R85, R87, R140 ;  /* 0x0000008c57557220 */ /* 0x000fe20000410000 */
[----:B------:R-:W-:-:S03]  /*10cf0*/  @P1 HADD2.F32 R87, -RZ, R31.H1_H1 ;  /* 0x3000001fff571230 */ /* 0x000fc60000004100 */
        /* <DEDUP_REMOVED lines=12> */
.L_x_5175:
        /* <DEDUP_REMOVED lines=16> */
.L_x_5259:
[----:B------:R-:W-:Y:S01]  /*10ec0*/  VIADD R22, R22, 0x1 ;  /* 0x0000000116167836 */ /* 0x000fe20000000000 */
[----:B------:R-:W-:Y:S03]  /*10ed0*/  BSSY.RECONVERGENT B2, `(.L_x_5260) ;  /* 0x000000c000027945 */ /* 0x000fe60003800200 */
[C---:B0-----:R-:W-:Y:S01]  /*10ee0*/  IMAD.WIDE.U32 R136, R22.reuse, -0x2daee0ad, RZ ;  /* 0xd2511f5316887825 */ /* 0x041fe200078e00ff */
        /* <DEDUP_REMOVED lines=10> */
.L_x_5261:
[----:B------:R-:W-:Y:S05]  /*10f90*/  BSYNC.RECONVERGENT B2 ;  /* 0x0000000000027941 */ /* 0x000fea0003800200 */
.L_x_5260:
        /* <DEDUP_REMOVED lines=57> */
[----:B------:R-:W-:Y:S01]  /*11330*/  IMAD.MOV.U32 R16, RZ, RZ, R134 ;  /* 0x000000ffff107224 */ /* 0x000fe200078e0086 */
[----:B------:R-:W-:Y:S02]  /*11340*/  LOP3.LUT R19, R19, R136, R135, 0x96, !PT ;  /* 0x0000008813137212 */ /* 0x000fe400078e9687 */
[----:B------:R-:W-:-:S07]  /*11350*/  MOV R5, R130 ;  /* 0x0000008200057202 */ /* 0x000fce0000000f00 */
.L_x_5258:
[----:B------:R-:W-:Y:S05]  /*11360*/  BSYNC.RECONVERGENT B1 ;  /* 0x0000000000017941 */ /* 0x000fea0003800200 */
.L_x_5257:
[----:B------:R-:W1:Y:S01]  /*11370*/  LDC R144, c[0x0][0x408] ;  /* 0x00010200ff907b82 */ /* 0x000e620000000800 */
[----:B------:R-:W-:Y:S01]  /*11380*/  I2FP.F32.U32 R5, R5 ;  /* 0x0000000500057245 */ /* 0x000fe20000201000 */
[----:B------:R-:W-:Y:S01]  /*11390*/  IMAD.MOV.U32 R124, RZ, RZ, 0x2f800000 ;  /* 0x2f800000ff7c7424 */ /* 0x000fe200078e00ff */
[----:B------:R-:W-:Y:S01]  /*113a0*/  ISETP.NE.AND P3, PT, R90, 0x1, PT ;  /* 0x000000015a00780c */ /* 0x000fe20003f65270 */
[----:B-----5:R-:W-:Y:S01]  /*113b0*/  HADD2.F32 R89, -RZ, R84.H0_H0 ;  /* 0x20000054ff597230 */ /* 0x020fe20000004100 */
[----:B------:R-:W-:Y:S01]  /*113c0*/  LOP3.LUT R21, R21, 0xffffffef, RZ, 0xc0, !PT ;  /* 0xffffffef15157812 */ /* 0x000fe200078ec0ff */
[----:B------:R-:W-:Y:S01]  /*113d0*/  FFMA.FTZ R18, R5, R124, 1.1641532182693481445e-10 ;  /* 0x2f00000005127423 */ /* 0x000fe2000001007c */
[----:B------:R-:W-:Y:S01]  /*113e0*/  BSSY.RECONVERGENT B1, `(.L_x_5262) ;  /* 0x0000060000017945 */ /* 0x000fe20003800200 */
[----:B------:R-:W2:Y:S01]  /*113f0*/  LDC R143, c[0x0][0x404] ;  /* 0x00010100ff8f7b82 */ /* 0x000ea20000000800 */
[----:B------:R-:W-:Y:S02]  /*11400*/  HFMA2 R102, -RZ, RZ, 0, 1.1920928955078125e-07 ;  /* 0x00000002ff667431 */ /* 0x000fe400000001ff */
[----:B-1----:R-:W-:Y:S01]  /*11410*/  FMUL.FTZ R89, R89, R144 ;  /* 0x0000009059597220 */ /* 0x002fe20000410000 */
[----:B--2---:R-:W-:Y:S01]  /*11420*/  FSETP.GTU.FTZ.AND P2, PT, R18, R143, PT ;  /* 0x0000008f1200720b */ /* 0x004fe20003f5c000 */
[----:B------:R-:W-:-:S03]  /*11430*/  @P1 HADD2.F32 R18, -RZ, R28.H0_H0 ;  /* 0x2000001cff121230 */ /* 0x000fc60000004100 */
        /* <DEDUP_REMOVED lines=15> */
.L_x_5264:
        /* <DEDUP_REMOVED lines=13> */
.L_x_5266:
[----:B------:R-:W-:Y:S05]  /*11600*/  BSYNC.RECONVERGENT B2 ;  /* 0x0000000000027941 */ /* 0x000fea0003800200 */
.L_x_5265:
[----:B------:R-:W-:Y:S01]  /*11610*/  IMAD.WIDE.U32 R18, R25, -0x326172a9, RZ ;  /* 0xcd9e8d5719127825 */ /* 0x000fe200078e00ff */
[----:B0-----:R-:W-:Y:S02]  /*11620*/  LOP3.LUT R134, R15, R141, R133, 0x96, !PT ;  /* 0x0000008d0f867212 */ /* 0x001fe400078e9685 */
[C---:B------:R-:W-:Y:S01]  /*11630*/  IADD3 R101, PT, PT, R133.reuse, 0x76cf5d0a, RZ ;  /* 0x76cf5d0a85657810 */ /* 0x040fe20007ffe0ff */
[----:B------:R-:W-:Y:S01]  /*11640*/  VIADD R89, R133, 0xbb67ae85 ;  /* 0xbb67ae8585597836 */ /* 0x000fe20000000000 */
        /* <DEDUP_REMOVED lines=56> */
[----:B------:R-:W-:-:S07]  /*119d0*/  LOP3.LUT R19, R19, R140, R137, 0x96, !PT ;  /* 0x0000008c13137212 */ /* 0x000fce00078e9689 */
.L_x_5263:
[----:B------:R-:W-:Y:S05]  /*119e0*/  BSYNC.RECONVERGENT B1 ;  /* 0x0000000000017941 */ /* 0x000fea0003800200 */
.L_x_5262:
[----:B------:R-:W-:Y:S01]  /*119f0*/  I2FP.F32.U32 R89, R18 ;  /* 0x0000001200597245 */ /* 0x000fe20000201000 */
[----:B------:R-:W-:Y:S01]  /*11a00*/  HADD2.F32 R101, -RZ, R84.H1_H1 ;  /* 0x30000054ff657230 */ /* 0x000fe20000004100 */
[----:B------:R-:W-:Y:S01]  /*11a10*/  ISETP.NE.AND P2, PT, R102, 0x1, PT ;  /* 0x000000016600780c */ /* 0x000fe20003f45270 */
[----:B------:R-:W-:Y:S01]  /*11a20*/  BSSY.RECONVERGENT B1, `(.L_x_5267) ;  /* 0x0000061000017945 */ /* 0x000fe20003800200 */
[----:B------:R-:W-:Y:S01]  /*11a30*/  LOP3.LUT R21, R21, 0xfffffff7, RZ, 0xc0, !PT ;  /* 0xfffffff715157812 */ /* 0x000fe200078ec0ff */
[----:B------:R-:W-:Y:S01]  /*11a40*/  FFMA.FTZ R18, R89, R124, 1.1641532182693481445e-10 ;  /* 0x2f00000059127423 */ /* 0x000fe2000001007c */
[----:B------:R-:W-:Y:S01]  /*11a50*/  FMUL.FTZ R101, R101, R144 ;  /* 0x0000009065657220 */ /* 0x000fe20000410000 */
[----:B------:R-:W-:-:S03]  /*11a60*/  IMAD.MOV.U32 R84, RZ, RZ, 0x2 ;  /* 0x00000002ff547424 */ /* 0x000fc600078e00ff */
[----:B------:R-:W-:Y:S01]  /*11a70*/  FSETP.GTU.FTZ.AND P3, PT, R18, R143, PT ;  /* 0x0000008f1200720b */ /* 0x000fe20003f7c000 */
[----:B------:R-:W-:-:S03]  /*11a80*/  @P1 HADD2.F32 R18, -RZ, R28.H1_H1 ;  /* 0x3000001cff121230 */ /* 0x000fc60000004100 */
        /* <DEDUP_REMOVED lines=15> */
.L_x_5269:
        /* <DEDUP_REMOVED lines=13> */
.L_x_5271:
[----:B------:R-:W-:Y:S05]  /*11c50*/  BSYNC.RECONVERGENT B2 ;  /* 0x0000000000027941 */ /* 0x000fea0003800200 */
.L_x_5270:
[----:B------:R-:W-:Y:S01]  /*11c60*/  IMAD.WIDE.U32 R18, R25, -0x326172a9, RZ ;  /* 0xcd9e8d5719127825 */ /* 0x000fe200078e00ff */
[----:B0-----:R-:W-:-:S03]  /*11c70*/  LOP3.LUT R134, R15, R141, R133, 0x96, !PT ;  /* 0x0000008d0f867212 */ /* 0x001fc600078e9685 */
        /* <DEDUP_REMOVED lines=59> */
.L_x_5268:
[----:B------:R-:W-:Y:S05]  /*12030*/  BSYNC.RECONVERGENT B1 ;  /* 0x0000000000017941 */ /* 0x000fea0003800200 */
.L_x_5267:
[----:B------:R-:W-:Y:S01]  /*12040*/  I2FP.F32.U32 R101, R18 ;  /* 0x0000001200657245 */ /* 0x000fe20000201000 */
[----:B------:R-:W-:Y:S01]  /*12050*/  HADD2.F32 R113, -RZ, R85.H0_H0 ;  /* 0x20000055ff717230 */ /* 0x000fe20000004100 */
[----:B------:R-:W-:Y:S01]  /*12060*/  LOP3.LUT R21, R21, 0xfffffffb, RZ, 0xc0, !PT ;  /* 0xfffffffb15157812 */ /* 0x000fe200078ec0ff */
[----:B------:R-:W-:Y:S01]  /*12070*/  BSSY.RECONVERGENT B1, `(.L_x_5272) ;  /* 0x0000061000017945 */ /* 0x000fe20003800200 */
[----:B------:R-:W-:Y:S02]  /*12080*/  IMAD.MOV.U32 R102, RZ, RZ, 0x2 ;  /* 0x00000002ff667424 */ /* 0x000fe400078e00ff */
[----:B------:R-:W-:Y:S01]  /*12090*/  FFMA.FTZ R18, R101, R124, 1.1641532182693481445e-10 ;  /* 0x2f00000065127423 */ /* 0x000fe2000001007c */
[----:B------:R-:W-:Y:S01]  /*120a0*/  FMUL.FTZ R113, R113, R144 ;  /* 0x0000009071717220 */ /* 0x000fe20000410000 */
[----:B------:R-:W-:-:S03]  /*120b0*/  @P1 HADD2.F32 R101, -RZ, R29.H0_H0 ;  /* 0x2000001dff651230 */ /* 0x000fc60000004100 */
[----:B------:R-:W-:Y:S01]  /*120c0*/  FSETP.GTU.FTZ.AND P2, PT, R18, R143, PT ;  /* 0x0000008f1200720b */ /* 0x000fe20003f5c000 */
        /* <DEDUP_REMOVED lines=16> */
.L_x_5274:
        /* <DEDUP_REMOVED lines=13> */
.L_x_5276:
[----:B------:R-:W-:Y:S05]  /*122a0*/  BSYNC.RECONVERGENT B2 ;  /* 0x0000000000027941 */ /* 0x000fea0003800200 */
.L_x_5275:
[----:B------:R-:W-:Y:S01]  /*122b0*/  IMAD.WIDE.U32 R18, R25, -0x326172a9, RZ ;  /* 0xcd9e8d5719127825 */ /* 0x000fe200078e00ff */
[----:B0-----:R-:W-:Y:S02]  /*122c0*/  LOP3.LUT R134, R15, R147, R133, 0x96, !PT ;  /* 0x000000930f867212 */ /* 0x001fe400078e9685 */
[C---:B------:R-:W-:Y:S01]  /*122d0*/  IADD3 R101, PT, PT, R133.reuse, -0x4498517b, RZ ;  /* 0xbb67ae8585657810 */ /* 0x040fe20007ffe0ff */
        /* <DEDUP_REMOVED lines=58> */
.L_x_5273:
[----:B------:R-:W-:Y:S05]  /*12680*/  BSYNC.RECONVERGENT B1 ;  /* 0x0000000000017941 */ /* 0x000fea0003800200 */
.L_x_5272:
[----:B------:R-:W-:Y:S01]  /*12690*/  I2FP.F32.U32 R101, R18 ;  /* 0x0000001200657245 */ /* 0x000fe20000201000 */
[----:B------:R-:W-:Y:S01]  /*126a0*/  HADD2.F32 R85, -RZ, R85.H1_H1 ;  /* 0x30000055ff557230 */ /* 0x000fe20000004100 */
[----:B------:R-:W-:Y:S01]  /*126b0*/  LOP3.LUT R21, R21, 0xfffffffd, RZ, 0xc0, !PT ;  /* 0xfffffffd15157812 */ /* 0x000fe200078ec0ff */
[----:B------:R-:W-:Y:S01]  /*126c0*/  @P1 HADD2.F32 R84, -RZ, R29.H1_H1 ;  /* 0x3000001dff541230 */ /* 0x000fe20000004100 */
[----:B------:R-:W-:Y:S01]  /*126d0*/  BSSY.RECONVERGENT B1, `(.L_x_5277) ;  /* 0x0000060000017945 */ /* 0x000fe20003800200 */
[----:B------:R-:W-:Y:S01]  /*126e0*/  FFMA.FTZ R18, R101, R124, 1.1641532182693481445e-10 ;  /* 0x2f00000065127423 */ /* 0x000fe2000001007c */
[----:B------:R-:W-:-:S04]  /*126f0*/  FMUL.FTZ R85, R85, R144 ;  /* 0x0000009055557220 */ /* 0x000fc80000410000 */
[----:B------:R-:W-:Y:S01]  /*12700*/  FSETP.GTU.FTZ.AND P2, PT, R18, R143, PT ;  /* 0x0000008f1200720b */ /* 0x000fe20003f5c000 */
[----:B------:R-:W-:-:S03]  /*12710*/  IMAD.MOV.U32 R18, RZ, RZ, R16 ;  /* 0x000000ffff127224 */ /* 0x000fc600078e0010 */
[----:B------:R-:W-:Y:S02]  /*12720*/  FSEL R101, R85, RZ, !P2 ;  /* 0x000000ff55657208 */ /* 0x000fe40005000000 */
[----:B------:R-:W-:Y:S02]  /*12730*/  PLOP3.LUT P3, PT, P2, PT, PT, 0x8, 0x80 ;  /* 0x000000000080781c */ /* 0x000fe4000176e170 */
[----:B------:R-:W-:Y:S01]  /*12740*/  ISETP.NE.AND P2, PT, R102, 0x1, PT ;  /* 0x000000016600780c */ /* 0x000fe20003f45270 */
[----:B------:R-:W-:Y:S01]  /*12750*/  @P1 FADD.FTZ R101, R84, R101 ;  /* 0x0000006554651221 */ /* 0x000fe20000010000 */
[----:B------:R-:W-:-:S04]  /*12760*/  HFMA2 R84, -RZ, RZ, 0, 1.1920928955078125e-07 ;  /* 0x00000002ff547431 */ /* 0x000fc800000001ff */
        /* <DEDUP_REMOVED lines=11> */
.L_x_5279:
[----:B------:R-:W-:Y:S01]  /*12820*/  IADD3 R22, PT, PT, R22, 0x1, RZ ;  /* 0x0000000116167810 */ /* 0x000fe20007ffe0ff */
[----:B------:R-:W-:Y:S03]  /*12830*/  BSSY.RECONVERGENT B2, `(.L_x_5280) ;  /* 0x000000c000027945 */ /* 0x000fe60003800200 */
[C---:B------:R-:W-:Y:S01]  /*12840*/  ISETP.NE.AND P2, PT, R22.reuse, RZ, PT ;  /* 0x000000ff1600720c */ /* 0x040fe20003f45270 */
[----:B0-----:R-:W-:-:S12]  /*12850*/  IMAD.WIDE.U32 R136, R22, -0x2daee0ad, RZ ;  /* 0xd2511f5316887825 */ /* 0x001fd800078e00ff */
        /* <DEDUP_REMOVED lines=9> */
.L_x_5281:
[----:B------:R-:W-:Y:S05]  /*128f0*/  BSYNC.RECONVERGENT B2 ;  /* 0x0000000000027941 */ /* 0x000fea0003800200 */
.L_x_5280:
        /* <DEDUP_REMOVED lines=61> */
.L_x_5278:
[----:B------:R-:W-:Y:S05]  /*12cd0*/  BSYNC.RECONVERGENT B1 ;  /* 0x0000000000017941 */ /* 0x000fea0003800200 */
.L_x_5277:
        /* <DEDUP_REMOVED lines=23> */
.L_x_5284:
[----:B------:R-:W-:Y:S01]  /*12e50*/  VIADD R22, R22, 0x1 ;  /* 0x0000000116167836 */ /* 0x000fe20000000000 */
[----:B------:R-:W-:Y:S03]  /*12e60*/  BSSY.RECONVERGENT B2, `(.L_x_5285) ;  /* 0x000000c000027945 */ /* 0x000fe60003800200 */
[C---:B0-----:R-:W-:Y:S01]  /*12e70*/  IMAD.WIDE.U32 R136, R22.reuse, -0x2daee0ad, RZ ;  /* 0xd2511f5316887825 */ /* 0x041fe200078e00ff */
        /* <DEDUP_REMOVED lines=10> */
.L_x_5286:
[----:B------:R-:W-:Y:S05]  /*12f20*/  BSYNC.RECONVERGENT B2 ;  /* 0x0000000000027941 */ /* 0x000fea0003800200 */
.L_x_5285:
        /* <DEDUP_REMOVED lines=61> */
.L_x_5283:
[----:B------:R-:W-:Y:S05]  /*13300*/  BSYNC.RECONVERGENT B1 ;  /* 0x0000000000017941 */ /* 0x000fea0003800200 */
.L_x_5282:
[----:B------:R-:W-:Y:S01]  /*13310*/  I2FP.F32.U32 R85, R18 ;  /* 0x0000001200557245 */ /* 0x000fe20000201000 */
[----:B------:R-:W-:Y:S01]  /*13320*/  HADD2.F32 R113, -RZ, R86.H1_H1 ;  /* 0x30000056ff717230 */ /* 0x000fe20000004100 */
[----:B------:R-:W-:Y:S01]  /*13330*/  ISETP.NE.AND P4, PT, R114, 0x1, PT ;  /* 0x000000017200780c */ /* 0x000fe20003f85270 */
[----:B------:R-:W-:Y:S01]  /*13340*/  @P1 HADD2.F32 R84, -RZ, R30.H1_H1 ;  /* 0x3000001eff541230 */ /* 0x000fe20000004100 */
        /* <DEDUP_REMOVED lines=19> */
.L_x_5289:
        /* <DEDUP_REMOVED lines=13> */
.L_x_5291:
[----:B------:R-:W-:Y:S05]  /*13550*/  BSYNC.RECONVERGENT B2 ;  /* 0x0000000000027941 */ /* 0x000fea0003800200 */
.L_x_5290:
        /* <DEDUP_REMOVED lines=61> */
.L_x_5288:
[----:B------:R-:W-:Y:S05]  /*13930*/  BSYNC.RECONVERGENT B1 ;  /* 0x0000000000017941 */ /* 0x000fea0003800200 */
.L_x_5287:
[----:B------:R-:W-:Y:S01]  /*13940*/  I2FP.F32.U32 R85, R18 ;  /* 0x0000001200557245 */ /* 0x000fe20000201000 */
[----:B0-----:R-:W-:Y:S01]  /*13950*/  HADD2.F32 R135, -RZ, R87.H0_H0 ;  /* 0x20000057ff877230 */ /* 0x001fe20000004100 */
[----:B------:R-:W-:Y:S01]  /*13960*/  ISETP.NE.AND P5, PT, R84, 0x1, PT ;  /* 0x000000015400780c */ /* 0x000fe20003fa5270 */
[----:B------:R-:W-:Y:S02]  /*13970*/  BSSY.RECONVERGENT B1, `(.L_x_5292) ;  /* 0x000005f000017945 */ /* 0x000fe40003800200 */
[----:B------:R-:W-:Y:S01]  /*13980*/  FFMA.FTZ R18, R85, R124, 1.1641532182693481445e-10 ;  /* 0x2f00000055127423 */ /* 0x000fe2000001007c */
[----:B------:R-:W-:Y:S01]  /*13990*/  FMUL.FTZ R135, R135, R144 ;  /* 0x0000009087877220 */ /* 0x000fe20000410000 */
[----:B------:R-:W-:-:S03]  /*139a0*/  @P1 HADD2.F32 R85, -RZ, R31.H0_H0 ;  /* 0x2000001fff551230 */ /* 0x000fc60000004100 */
        /* <DEDUP_REMOVED lines=16> */
.L_x_5294:
        /* <DEDUP_REMOVED lines=13> */
.L_x_5296:
[----:B------:R-:W-:Y:S05]  /*13b80*/  BSYNC.RECONVERGENT B2 ;  /* 0x0000000000027941 */ /* 0x000fea0003800200 */
.L_x_5295:
        /* <DEDUP_REMOVED lines=61> */
.L_x_5293:
[----:B------:R-:W-:Y:S05]  /*13f60*/  BSYNC.RECONVERGENT B1 ;  /* 0x0000000000017941 */ /* 0x000fea0003800200 */
.L_x_5292:
        /* <DEDUP_REMOVED lines=14> */
.L_x_5256:
        /* <DEDUP_REMOVED lines=43> */
.L_x_5297:
[----:B------:R-:W-:Y:S01]  /*14300*/  MOV R130, R138 ;  /* 0x0000008a00827202 */ /* 0x000fe20000000f00 */
[----:B------:R-:W-:-:S07]  /*14310*/  VIADD R131, R131, 0x20 ;  /* 0x0000002083837836 */ /* 0x000fce0000000000 */
.L_x_5174:
[----:B------:R-:W-:Y:S05]  /*14320*/  BSYNC.RECONVERGENT B0 ;  /* 0x0000000000007941 */ /* 0x000fea0003800200 */
.L_x_5173:
        /* <DEDUP_REMOVED lines=35> */
.L_x_5303:
        /* <DEDUP_REMOVED lines=13> */
.L_x_5305:
[----:B------:R-:W-:Y:S05]  /*14630*/  BSYNC.RECONVERGENT B2 ;  /* 0x0000000000027941 */ /* 0x000fea0003800200 */
.L_x_5304:
        /* <DEDUP_REMOVED lines=56> */
[----:B------:R-:W-:Y:S02]  /*149c0*/  MOV R16, R8 ;  /* 0x0000000800107202 */ /* 0x000fe40000000f00 */
[----:B------:R-:W-:Y:S01]  /*149d0*/  LOP3.LUT R19, R19, R10, R9, 0x96, !PT ;  /* 0x0000000a13137212 */ /* 0x000fe200078e9609 */
[----:B------:R-:W-:Y:S01]  /*149e0*/  IMAD.MOV.U32 R8, RZ, RZ, RZ ;  /* 0x000000ffff087224 */ /* 0x000fe200078e00ff */
[----:B------:R-:W-:-:S07]  /*149f0*/  LOP3.LUT R20, R7, R6, R139, 0x96, !PT ;  /* 0x0000000607147212 */ /* 0x000fce00078e968b */
.L_x_5302:
[----:B------:R-:W-:Y:S05]  /*14a00*/  BSYNC.RECONVERGENT B1 ;  /* 0x0000000000017941 */ /* 0x000fea0003800200 */
.L_x_5301:
[----:B------:R-:W1:Y:S01]  /*14a10*/  LDC R141, c[0x0][0x408] ;  /* 0x00010200ff8d7b82 */ /* 0x000e620000000800 */
[----:B------:R-:W-:Y:S01]  /*14a20*/  I2FP.F32.U32 R4, R4 ;  /* 0x0000000400047245 */ /* 0x000fe20000201000 */
[----:B------:R-:W-:Y:S02]  /*14a30*/  HFMA2 R125, -RZ, RZ, 0.1171875, 0 ;  /* 0x2f800000ff7d7431 */ /* 0x000fe400000001ff */
[----:B-----5:R-:W-:Y:S01]  /*14a40*/  HADD2.F32 R6, -RZ, R84.H0_H0 ;  /* 0x20000054ff067230 */ /* 0x020fe20000004100 */
[----:B------:R-:W-:Y:S01]  /*14a50*/  ISETP.NE.AND P2, PT, R8, 0x1, PT ;  /* 0x000000010800780c */ /* 0x000fe20003f45270 */
[----:B------:R-:W-:Y:S01]  /*14a60*/  BSSY.RECONVERGENT B1, `(.L_x_5306) ;  /* 0x000005f000017945 */ /* 0x000fe20003800200 */
[----:B------:R-:W-:Y:S01]  /*14a70*/  LOP3.LUT R21, R21, 0xffffffef, RZ, 0xc0, !PT ;  /* 0xffffffef15157812 */ /* 0x000fe200078ec0ff */
[----:B------:R-:W-:Y:S01]  /*14a80*/  FFMA.FTZ R7, R4, R125, 1.1641532182693481445e-10 ;  /* 0x2f00000004077423 */ /* 0x000fe2000001007d */
[----:B------:R-:W2:Y:S01]  /*14a90*/  LDC R140, c[0x0][0x404] ;  /* 0x00010100ff8c7b82 */ /* 0x000ea20000000800 */
[----:B------:R-:W-:-:S02]  /*14aa0*/  IMAD.MOV.U32 R10, RZ, RZ, 0x2 ;  /* 0x00000002ff0a7424 */ /* 0x000fc400078e00ff */
[----:B-1----:R-:W-:Y:S01]  /*14ab0*/  FMUL.FTZ R4, R6, R141 ;  /* 0x0000008d06047220 */ /* 0x002fe20000410000 */
[----:B--2---:R-:W-:Y:S01]  /*14ac0*/  FSETP.GTU.FTZ.AND P3, PT, R7, R140, PT ;  /* 0x0000008c0700720b */ /* 0x004fe20003f7c000 */
        /* <DEDUP_REMOVED lines=13> */
.L_x_5308:
        /* <DEDUP_REMOVED lines=13> */
.L_x_5310:
[----:B------:R-:W-:Y:S05]  /*14c70*/  BSYNC.RECONVERGENT B2 ;  /* 0x0000000000027941 */ /* 0x000fea0003800200 */
.L_x_5309:
[----:B------:R-:W-:Y:S01]  /*14c80*/  IMAD.WIDE.U32 R8, R25, -0x326172a9, RZ ;  /* 0xcd9e8d5719087825 */ /* 0x000fe200078e00ff */
[----:B------:R-:W-:Y:S02]  /*14c90*/  LOP3.LUT R6, R15, R13, R133, 0x96, !PT ;  /* 0x0000000d0f067212 */ /* 0x000fe400078e9685 */
[----:B------:R-:W-:Y:S02]  /*14ca0*/  IADD3 R13, PT, PT, R133, -0x4498517b, RZ ;  /* 0xbb67ae85850d7810 */ /* 0x000fe40007ffe0ff */
        /* <DEDUP_REMOVED lines=58> */
.L_x_5307:
[----:B------:R-:W-:Y:S05]  /*15050*/  BSYNC.RECONVERGENT B1 ;  /* 0x0000000000017941 */ /* 0x000fea0003800200 */
.L_x_5306:
[----:B------:R-:W-:Y:S01]  /*15060*/  I2FP.F32.U32 R6, R7 ;  /* 0x0000000700067245 */ /* 0x000fe20000201000 */
[----:B------:R-:W-:Y:S01]  /*15070*/  HADD2.F32 R8, -RZ, R32.H0_H0 ;  /* 0x20000020ff087230 */ /* 0x000fe20000004100 */
[----:B------:R-:W-:Y:S01]  /*15080*/  BSSY.RECONVERGENT B1, `(.L_x_5311) ;  /* 0x0000062000017945 */ /* 0x000fe20003800200 */
[----:B------:R-:W-:Y:S02]  /*15090*/  @P1 HADD2.F32 R9, -RZ, R28.H0_H0 ;  /* 0x2000001cff091230 */ /* 0x000fe40000004100 */
        /* <DEDUP_REMOVED lines=21> */
.L_x_5313:
        /* <DEDUP_REMOVED lines=13> */
.L_x_5315:
[----:B------:R-:W-:Y:S05]  /*152c0*/  BSYNC.RECONVERGENT B2 ;  /* 0x0000000000027941 */ /* 0x000fea0003800200 */
.L_x_5314:
        /* <DEDUP_REMOVED lines=61> */
.L_x_5312:
[----:B------:R-:W-:Y:S05]  /*156a0*/  BSYNC.RECONVERGENT B1 ;  /* 0x0000000000017941 */ /* 0x000fea0003800200 */
.L_x_5311:
        /* <DEDUP_REMOVED lines=22> */
.L_x_5318:
        /* <DEDUP_REMOVED lines=13> */
.L_x_5320:
[----:B------:R-:W-:Y:S05]  /*158e0*/  BSYNC.RECONVERGENT B2 ;  /* 0x0000000000027941 */ /* 0x000fea0003800200 */
.L_x_5319:
        /* <DEDUP_REMOVED lines=56> */
[----:B------:R-:W-:Y:S01]  /*15c70*/  IMAD.MOV.U32 R7, RZ, RZ, R138 ;  /* 0x000000ffff077224 */ /* 0x000fe200078e008a */
[----:B------:R-:W-:Y:S01]  /*15c80*/  MOV R138, R6 ;  /* 0x00000006008a7202 */ /* 0x000fe20000000f00 */
[----:B------:R-:W-:Y:S01]  /*15c90*/  IMAD.MOV.U32 R16, RZ, RZ, R10 ;  /* 0x000000ffff107224 */ /* 0x000fe200078e000a */
[----:B------:R-:W-:Y:S01]  /*15ca0*/  LOP3.LUT R19, R19, R18, R11, 0x96, !PT ;  /* 0x0000001213137212 */ /* 0x000fe200078e960b */
[----:B------:R-:W-:-:S07]  /*15cb0*/  IMAD.MOV.U32 R9, RZ, RZ, RZ ;  /* 0x000000ffff097224 */ /* 0x000fce00078e00ff */
.L_x_5317:
[----:B------:R-:W-:Y:S05]  /*15cc0*/  BSYNC.RECONVERGENT B1 ;  /* 0x0000000000017941 */ /* 0x000fea0003800200 */
.L_x_5316:
        /* <DEDUP_REMOVED lines=16> */
[----:B0-----:R-:W-:Y:S02]  /*15dd0*/  F2FP.F16.F32.PACK_AB R136, RZ, R91 ;  /* 0x0000005bff88723e */ /* 0x001fe400000000ff */
        /* <DEDUP_REMOVED lines=9> */
.L_x_5323:
        /* <DEDUP_REMOVED lines=13> */
.L_x_5325:
[----:B------:R-:W-:Y:S05]  /*15f40*/  BSYNC.RECONVERGENT B2 ;  /* 0x0000000000027941 */ /* 0x000fea0003800200 */
.L_x_5324:
        /* <DEDUP_REMOVED lines=61> */
.L_x_5322:
[----:B------:R-:W-:Y:S05]  /*16320*/  BSYNC.RECONVERGENT B1 ;  /* 0x0000000000017941 */ /* 0x000fea0003800200 */
.L_x_5321:
        /* <DEDUP_REMOVED lines=22> */
.L_x_5328:
        /* <DEDUP_REMOVED lines=13> */
.L_x_5330:
[----:B------:R-:W-:Y:S05]  /*16560*/  BSYNC.RECONVERGENT B2 ;  /* 0x0000000000027941 */ /* 0x000fea0003800200 */
.L_x_5329:
        /* <DEDUP_REMOVED lines=56> */
[----:B------:R-:W-:Y:S01]  /*168f0*/  HFMA2 R18, -RZ, RZ, 0, 0 ;  /* 0x00000000ff127431 */ /* 0x000fe200000001ff */
[----:B------:R-:W-:Y:S02]  /*16900*/  MOV R16, R10 ;  /* 0x0000000a00107202 */ /* 0x000fe40000000f00 */
[----:B------:R-:W-:Y:S01]  /*16910*/  LOP3.LUT R20, R9, R8, R7, 0x96, !PT ;  /* 0x0000000809147212 */ /* 0x000fe200078e9607 */
[----:B------:R-:W-:Y:S02]  /*16920*/  IMAD.MOV.U32 R9, RZ, RZ, R138 ;  /* 0x000000ffff097224 */ /* 0x000fe400078e008a */
[----:B------:R-:W-:-:S07]  /*16930*/  IMAD.MOV.U32 R138, RZ, RZ, R6 ;  /* 0x000000ffff8a7224 */ /* 0x000fce00078e0006 */
.L_x_5327:
[----:B------:R-:W-:Y:S05]  /*16940*/  BSYNC.RECONVERGENT B1 ;  /* 0x0000000000017941 */ /* 0x000fea0003800200 */
.L_x_5326:
        /* <DEDUP_REMOVED lines=25> */
.L_x_5333:
        /* <DEDUP_REMOVED lines=13> */
.L_x_5335:
[----:B------:R-:W-:Y:S05]  /*16bb0*/  BSYNC.RECONVERGENT B2 ;  /* 0x0000000000027941 */ /* 0x000fea0003800200 */
.L_x_5334:
        /* <DEDUP_REMOVED lines=61> */
.L_x_5332:
[----:B------:R-:W-:Y:S05]  /*16f90*/  BSYNC.RECONVERGENT B1 ;  /* 0x0000000000017941 */ /* 0x000fea0003800200 */
.L_x_5331:
        /* <DEDUP_REMOVED lines=22> */
.L_x_5338:
        /* <DEDUP_REMOVED lines=13> */
.L_x_5340:
[----:B------:R-:W-:Y:S05]  /*171d0*/  BSYNC.RECONVERGENT B2 ;  /* 0x0000000000027941 */ /* 0x000fea0003800200 */
.L_x_5339:
        /* <DEDUP_REMOVED lines=61> */
.L_x_5337:
[----:B------:R-:W-:Y:S05]  /*175b0*/  BSYNC.RECONVERGENT B1 ;  /* 0x0000000000017941 */ /* 0x000fea0003800200 */
.L_x_5336:
        /* <DEDUP_REMOVED lines=25> */
.L_x_5343:
        /* <DEDUP_REMOVED lines=13> */
.L_x_5345:
[----:B------:R-:W-:Y:S05]  /*17820*/  BSYNC.RECONVERGENT B2 ;  /* 0x0000000000027941 */ /* 0x000fea0003800200 */
.L_x_5344:
        /* <DEDUP_REMOVED lines=61> */
.L_x_5342:
[----:B------:R-:W-:Y:S05]  /*17c00*/  BSYNC.RECONVERGENT B1 ;  /* 0x0000000000017941 */ /* 0x000fea0003800200 */
.L_x_5341:
        /* <DEDUP_REMOVED lines=20> */
.L_x_5348:
        /* <DEDUP_REMOVED lines=13> */
.L_x_5350:
[----:B------:R-:W-:Y:S05]  /*17e20*/  BSYNC.RECONVERGENT B2 ;  /* 0x0000000000027941 */ /* 0x000fea0003800200 */
.L_x_5349:
        /* <DEDUP_REMOVED lines=61> */
.L_x_5347:
[----:B------:R-:W-:Y:S05]  /*18200*/  BSYNC.RECONVERGENT B1 ;  /* 0x0000000000017941 */ /* 0x000fea0003800200 */
.L_x_5346:
[----:B------:R-:W-:Y:S01]  /*18210*/  I2FP.F32.U32 R8, R9 ;  /* 0x0000000900087245 */ /* 0x000fe20000201000 */
[----:B------:R-:W-:Y:S01]  /*18220*/  HADD2.F32 R18, -RZ, R34.H0_H0 ;  /* 0x20000022ff127230 */ /* 0x000fe20000004100 */
[----:B------:R-:W-:Y:S01]  /*18230*/  BSSY.RECONVERGENT B1, `(.L_x_5351) ;  /* 0x0000062000017945 */ /* 0x000fe20003800200 */
[----:B------:R-:W-:Y:S02]  /*18240*/  @P1 HADD2.F32 R104, -RZ, R30.H0_H0 ;  /* 0x2000001eff681230 */ /* 0x000fe40000004100 */
[----:B------:R-:W-:Y:S01]  /*18250*/  FFMA.FTZ R9, R8, R125, 1.1641532182693481445e-10 ;  /* 0x2f00000008097423 */ /* 0x000fe2000001007d */
[----:B------:R-:W-:Y:S01]  /*18260*/  FMUL.FTZ R8, R18, R141 ;  /* 0x0000008d12087220 */ /* 0x000fe20000410000 */
[----:B------:R-:W-:-:S03]  /*18270*/  HFMA2 R18, -RZ, RZ, 0, 1.1920928955078125e-07 ;  /* 0x00000002ff127431 */ /* 0x000fc600000001ff */
        /* <DEDUP_REMOVED lines=18> */
.L_x_5353:
        /* <DEDUP_REMOVED lines=13> */
.L_x_5355:
[----:B------:R-:W-:Y:S05]  /*18470*/  BSYNC.RECONVERGENT B2 ;  /* 0x0000000000027941 */ /* 0x000fea0003800200 */
.L_x_5354:
        /* <DEDUP_REMOVED lines=61> */
.L_x_5352:
[----:B------:R-:W-:Y:S05]  /*18850*/  BSYNC.RECONVERGENT B1 ;  /* 0x0000000000017941 */ /* 0x000fea0003800200 */
.L_x_5351:
        /* <DEDUP_REMOVED lines=20> */
.L_x_5358:
        /* <DEDUP_REMOVED lines=13> */
.L_x_5360:
[----:B------:R-:W-:Y:S05]  /*18a70*/  BSYNC.RECONVERGENT B2 ;  /* 0x0000000000027941 */ /* 0x000fea0003800200 */
.L_x_5359:
        /* <DEDUP_REMOVED lines=61> */
.L_x_5357:
[----:B------:R-:W-:Y:S05]  /*18e50*/  BSYNC.RECONVERGENT B1 ;  /* 0x0000000000017941 */ /* 0x000fea0003800200 */
.L_x_5356:
        /* <DEDUP_REMOVED lines=25> */
.L_x_5363:
        /* <DEDUP_REMOVED lines=13> */
.L_x_5365:
[----:B------:R-:W-:Y:S05]  /*190c0*/  BSYNC.RECONVERGENT B2 ;  /* 0x0000000000027941 */ /* 0x000fea0003800200 */
.L_x_5364:
        /* <DEDUP_REMOVED lines=56> */
[----:B------:R-:W-:-:S04]  /*19450*/  MOV R16, R134 ;  /* 0x0000008600107202 */ /* 0x000fc80000000f00 */
[----:B------:R-:W-:Y:S01]  /*19460*/  LOP3.LUT R20, R7, R18, R85, 0x96, !PT ;  /* 0x0000001207147212 */ /* 0x000fe200078e9655 */
[----:B------:R-:W-:Y:S01]  /*19470*/  IMAD.MOV.U32 R7, RZ, RZ, R138 ;  /* 0x000000ffff077224 */ /* 0x000fe200078e008a */
[----:B------:R-:W-:Y:S01]  /*19480*/  MOV R138, R84 ;  /* 0x00000054008a7202 */ /* 0x000fe20000000f00 */
[----:B------:R-:W-:-:S07]  /*19490*/  IMAD.MOV.U32 R85, RZ, RZ, RZ ;  /* 0x000000ffff557224 */ /* 0x000fce00078e00ff */
.L_x_5362:
[----:B------:R-:W-:Y:S05]  /*194a0*/  BSYNC.RECONVERGENT B1 ;  /* 0x0000000000017941 */ /* 0x000fea0003800200 */
.L_x_5361:
        /* <DEDUP_REMOVED lines=20> */
.L_x_5368:
        /* <DEDUP_REMOVED lines=13> */
.L_x_5370:
[----:B------:R-:W-:Y:S05]  /*196c0*/  BSYNC.RECONVERGENT B2 ;  /* 0x0000000000027941 */ /* 0x000fea0003800200 */
.L_x_5369:
        /* <DEDUP_REMOVED lines=42> */
[----:B------:R-:W-:-:S04]  /*19970*/  IMAD.WIDE.U32 R134, R134, -0x2daee0ad, RZ ;  /* 0xd2511f5386867825 */ /* 0x000fc800078e00ff */
[----:B------:R-:W-:Y:S01]  /*19980*/  VIADD R19, R132, 0x5384540f ;  /* 0x5384540f84137836 */ /* 0x000fe20000000000 */
[----:B------:R-:W-:Y:S01]  /*19990*/  LOP3.LUT R144, R137, R144, R135, 0x96, !PT ;  /* 0x0000009089907212 */ /* 0x000fe200078e9687 */
[C---:B------:R-:W-:Y:S01]  /*199a0*/  VIADD R135, R133.reuse, 0xdb3d7428 ;  /* 0xdb3d742885877836 */ /* 0x040fe20000000000 */
[----:B------:R-:W-:Y:S02]  /*199b0*/  IADD3 R137, PT, PT, R133, -0x695add53, RZ ;  /* 0x96a522ad85897810 */ /* 0x000fe40007ffe0ff */
        /* <DEDUP_REMOVED lines=14> */
.L_x_5367:
[----:B------:R-:W-:Y:S05]  /*19aa0*/  BSYNC.RECONVERGENT B1 ;  /* 0x0000000000017941 */ /* 0x000fea0003800200 */
.L_x_5366:
[----:B------:R-:W-:Y:S01]  /*19ab0*/  I2FP.F32.U32 R18, R18 ;  /* 0x0000001200127245 */ /* 0x000fe20000201000 */
[----:B------:R-:W-:Y:S01]  /*19ac0*/  HADD2.F32 R84, -RZ, R35.H0_H0 ;  /* 0x20000023ff547230 */ /* 0x000fe20000004100 */
[----:B------:R-:W-:Y:S01]  /*19ad0*/  BSSY.RECONVERGENT B1, `(.L_x_5371) ;  /* 0x0000063000017945 */ /* 0x000fe20003800200 */
[----:B------:R-:W-:Y:S01]  /*19ae0*/  @P1 HADD2.F32 R116, -RZ, R31.H0_H0 ;  /* 0x2000001fff741230 */ /* 0x000fe20000004100 */
[----:B------:R-:W-:Y:S01]  /*19af0*/  MOV R134, 0x2 ;  /* 0x0000000200867802 */ /* 0x000fe20000000f00 */
[----:B------:R-:W-:Y:S01]  /*19b00*/  FFMA.FTZ R85, R18, R125, 1.1641532182693481445e-10 ;  /* 0x2f00000012557423 */ /* 0x000fe2000001007d */
[----:B------:R-:W-:-:S04]  /*19b10*/  FMUL.FTZ R84, R84, R141 ;  /* 0x0000008d54547220 */ /* 0x000fc80000410000 */
[----:B------:R-:W-:Y:S01]  /*19b20*/  FSETP.GTU.FTZ.AND P5, PT, R85, R140, PT ;  /* 0x0000008c5500720b */ /* 0x000fe20003fbc000 */
[----:B------:R-:W-:-:S03]  /*19b30*/  IMAD.MOV.U32 R85, RZ, RZ, R16 ;  /* 0x000000ffff557224 */ /* 0x000fc600078e0010 */
        /* <DEDUP_REMOVED lines=17> */
.L_x_5373:
        /* <DEDUP_REMOVED lines=13> */
.L_x_5375:
[----:B------:R-:W-:Y:S05]  /*19d20*/  BSYNC.RECONVERGENT B2 ;  /* 0x0000000000027941 */ /* 0x000fea0003800200 */
.L_x_5374:
        /* <DEDUP_REMOVED lines=61> */
.L_x_5372:
[----:B------:R-:W-:Y:S05]  /*1a100*/  BSYNC.RECONVERGENT B1 ;  /* 0x0000000000017941 */ /* 0x000fea0003800200 */
.L_x_5371:
        /* <DEDUP_REMOVED lines=20> */
.L_x_5378:
        /* <DEDUP_REMOVED lines=15> */
.L_x_5380:
[----:B------:R-:W-:Y:S05]  /*1a340*/  BSYNC.RECONVERGENT B2 ;  /* 0x0000000000027941 */ /* 0x000fea0003800200 */
.L_x_5379:
        /* <DEDUP_REMOVED lines=58> */
[----:B------:R-:W-:Y:S02]  /*1a6f0*/  MOV R138, R84 ;  /* 0x00000054008a7202 */ /* 0x000fe40000000f00 */
[----:B------:R-:W-:Y:S01]  /*1a700*/  LOP3.LUT R20, R135, R18, R85, 0x96, !PT ;  /* 0x0000001287147212 */ /* 0x000fe200078e9655 */
[----:B------:R-:W-:-:S07]  /*1a710*/  IMAD.MOV.U32 R18, RZ, RZ, RZ ;  /* 0x000000ffff127224 */ /* 0x000fce00078e00ff */
.L_x_5377:
[----:B------:R-:W-:Y:S05]  /*1a720*/  BSYNC.RECONVERGENT B1 ;  /* 0x0000000000017941 */ /* 0x000fea0003800200 */
.L_x_5376:
[----:B------:R-:W-:Y:S01]  /*1a730*/  I2FP.F32.U32 R84, R86 ;  /* 0x0000005600547245 */ /* 0x000fe20000201000 */
[----:B------:R-:W-:-:S04]  /*1a740*/  HADD2.F32 R86, -RZ, R35.H1_H1 ;  /* 0x30000023ff567230 */ /* 0x000fc80000004100 */
[----:B------:R-:W-:Y:S01]  /*1a750*/  FFMA.FTZ R125, R84, R125, 1.1641532182693481445e-10 ;  /* 0x2f000000547d7423 */ /* 0x000fe2000001007d */
[----:B------:R-:W-:Y:S01]  /*1a760*/  FMUL.FTZ R85, R86, R141 ;  /* 0x0000008d56557220 */ /* 0x000fe20000410000 */
[----:B------:R-:W-:-:S03]  /*1a770*/  PRMT R86, R142, 0x5410, R143 ;  /* 0x000054108e567816 */ /* 0x000fc6000000008f */
[----:B------:R-:W-:Y:S01]  /*1a780*/  FSETP.GTU.FTZ.AND P6, PT, R125, R140, PT ;  /* 0x0000008c7d00720b */ /* 0x000fe20003fdc000 */
[----:B------:R-:W-:-:S03]  /*1a790*/  @P1 HADD2.F32 R125, -RZ, R31.H1_H1 ;  /* 0x3000001fff7d1230 */ /* 0x000fc60000004100 */
        /* <DEDUP_REMOVED lines=11> */
.L_x_5300:
        /* <DEDUP_REMOVED lines=16> */
.L_x_5384:
        /* <DEDUP_REMOVED lines=13> */
.L_x_5386:
[----:B------:R-:W-:Y:S05]  /*1aa20*/  BSYNC.RECONVERGENT B2 ;  /* 0x0000000000027941 */ /* 0x000fea0003800200 */
.L_x_5385:
[----:B------:R-:W-:Y:S01]  /*1aa30*/  IMAD.WIDE.U32 R18, R25, -0x326172a9, RZ ;  /* 0xcd9e8d5719127825 */ /* 0x000fe200078e00ff */
[----:B------:R-:W-:Y:S02]  /*1aa40*/  LOP3.LUT R134, R15, R137, R133, 0x96, !PT ;  /* 0x000000890f867212 */ /* 0x000fe400078e9685 */
[C---:B------:R-:W-:Y:S01]  /*1aa50*/  IADD3 R91, PT, PT, R133.reuse, -0x4498517b, RZ ;  /* 0xbb67ae85855b7810 */ /* 0x040fe20007ffe0ff */
[----:B------:R-:W-:Y:S01]  /*1aa60*/  VIADD R103, R133, 0x76cf5d0a ;  /* 0x76cf5d0a85677836 */ /* 0x000fe20000000000 */
[----:B------:R-:W-:Y:S01]  /*1aa70*/  LOP3.LUT R138, R17, R19, R132, 0x96, !PT ;  /* 0x00000013118a7212 */ /* 0x000fe200078e9684 */
[----:B------:R-:W-:Y:S01]  /*1aa80*/  IMAD.WIDE.U32 R134, R134, -0x326172a9, RZ ;  /* 0xcd9e8d5786867825 */ /* 0x000fe200078e00ff */
[----:B------:R-:W-:-:S03]  /*1aa90*/  MOV R4, R130 ;  /* 0x0000008200047202 */ /* 0x000fc60000000f00 */
[----:B------:R-:W-:Y:S02]  /*1aaa0*/  VIADD R19, R132, 0x9e3779b9 ;  /* 0x9e3779b984137836 */ /* 0x000fe40000000000 */
[----:B------:R-:W-:-:S03]  /*1aab0*/  IMAD.WIDE.U32 R138, R138, -0x2daee0ad, RZ ;  /* 0xd2511f538a8a7825 */ /* 0x000fc600078e00ff */
[----:B------:R-:W-:Y:S01]  /*1aac0*/  LOP3.LUT R19, R19, R18, R135, 0x96, !PT ;  /* 0x0000001213137212 */ /* 0x000fe200078e9687 */
[----:B------:R-:W-:Y:S01]  /*1aad0*/  IMAD.MOV.U32 R92, RZ, RZ, RZ ;  /* 0x000000ffff5c7224 */ /* 0x000fe200078e00ff */
        /* <DEDUP_REMOVED lines=48> */
[----:B------:R-:W-:-:S07]  /*1ade0*/  LOP3.LUT R20, R91, R18, R139, 0x96, !PT ;  /* 0x000000125b147212 */ /* 0x000fce00078e968b */
.L_x_5383:
[----:B------:R-:W-:Y:S05]  /*1adf0*/  BSYNC.RECONVERGENT B1 ;  /* 0x0000000000017941 */ /* 0x000fea0003800200 */
.L_x_5382:
[----:B------:R-:W1:Y:S01]  /*1ae00*/  LDC R144, c[0x0][0x408] ;  /* 0x00010200ff907b82 */ /* 0x000e620000000800 */
[----:B------:R-:W-:Y:S01]  /*1ae10*/  I2FP.F32.U32 R4, R4 ;  /* 0x0000000400047245 */ /* 0x000fe20000201000 */
[----:B------:R-:W-:Y:S02]  /*1ae20*/  HFMA2 R125, -RZ, RZ, 0.1171875, 0 ;  /* 0x2f800000ff7d7431 */ /* 0x000fe400000001ff */
[----:B-----5:R-:W-:Y:S01]  /*1ae30*/  HADD2.F32 R91, -RZ, R84.H0_H0 ;  /* 0x20000054ff5b7230 */ /* 0x020fe20000004100 */
[----:B------:R-:W-:Y:S01]  /*1ae40*/  ISETP.NE.AND P2, PT, R92, 0x1, PT ;  /* 0x000000015c00780c */ /* 0x000fe20003f45270 */
[----:B------:R-:W-:Y:S01]  /*1ae50*/  @P1 HADD2.F32 R103, -RZ, R28.H0_H0 ;  /* 0x2000001cff671230 */ /* 0x000fe20000004100 */
[----:B------:R-:W-:Y:S01]  /*1ae60*/  LOP3.LUT R21, R21, 0xffffffef, RZ, 0xc0, !PT ;  /* 0xffffffef15157812 */ /* 0x000fe200078ec0ff */
[----:B------:R-:W-:Y:S01]  /*1ae70*/  FFMA.FTZ R4, R4, R125, 1.1641532182693481445e-10 ;  /* 0x2f00000004047423 */ /* 0x000fe2000001007d */
[----:B------:R-:W2:Y:S01]  /*1ae80*/  LDC R143, c[0x0][0x404] ;  /* 0x00010100ff8f7b82 */ /* 0x000ea20000000800 */
[----:B------:R-:W-:Y:S01]  /*1ae90*/  BSSY.RECONVERGENT B1, `(.L_x_5387) ;  /* 0x000005e000017945 */ /* 0x000fe20003800200 */
[----:B------:R-:W-:Y:S01]  /*1aea0*/  MOV R18, R16 ;  /* 0x0000001000127202 */ /* 0x000fe20000000f00 */
[----:B-1----:R-:W-:Y:S01]  /*1aeb0*/  FMUL.FTZ R91, R91, R144 ;  /* 0x000000905b5b7220 */ /* 0x002fe20000410000 */
[----:B--2---:R-:W-:-:S04]  /*1aec0*/  FSETP.GTU.FTZ.AND P3, PT, R4, R143, PT ;  /* 0x0000008f0400720b */ /* 0x004fc80003f7c000 */
[----:B------:R-:W-:Y:S02]  /*1aed0*/  FSEL R4, R91, RZ, !P3 ;  /* 0x000000ff5b047208 */ /* 0x000fe40005800000 */
[----:B------:R-:W-:-:S03]  /*1aee0*/  PLOP3.LUT P3, PT, P3, PT, PT, 0x8, 0x80 ;  /* 0x000000000080781c */ /* 0x000fc60001f6e170 */
[----:B------:R-:W-:Y:S01]  /*1aef0*/  @P1 FADD.FTZ R4, R103, R4 ;  /* 0x0000000467041221 */ /* 0x000fe20000010000 */
[----:B------:R-:W-:-:S04]  /*1af00*/  IMAD.MOV.U32 R103, RZ, RZ, 0x2 ;  /* 0x00000002ff677424 */ /* 0x000fc800078e00ff */
        /* <DEDUP_REMOVED lines=11> */
.L_x_5389:
        /* <DEDUP_REMOVED lines=13> */
.L_x_5391:
[----:B------:R-:W-:Y:S05]  /*1b090*/  BSYNC.RECONVERGENT B2 ;  /* 0x0000000000027941 */ /* 0x000fea0003800200 */
.L_x_5390:
[----:B------:R-:W-:Y:S01]  /*1b0a0*/  IMAD.WIDE.U32 R18, R25, -0x326172a9, RZ ;  /* 0xcd9e8d5719127825 */ /* 0x000fe200078e00ff */
[----:B0-----:R-:W-:Y:S02]  /*1b0b0*/  LOP3.LUT R134, R15, R141, R133, 0x96, !PT ;  /* 0x0000008d0f867212 */ /* 0x001fe400078e9685 */
        /* <DEDUP_REMOVED lines=11> */
[----:B------:R-:W-:-:S05]  /*1b170*/  VIADD R91, R132, 0x3c6ef372 ;  /* 0x3c6ef372845b7836 */ /* 0x000fca0000000000 */
[----:B------:R-:W-:Y:S01]  /*1b180*/  LOP3.LUT R91, R91, R134, R19, 0x96, !PT ;  /* 0x000000865b5b7212 */ /* 0x000fe200078e9613 */
[----:B------:R-:W-:Y:S01]  /*1b190*/  IMAD.WIDE.U32 R134, R103, -0x326172a9, RZ ;  /* 0xcd9e8d5767867825 */ /* 0x000fe200078e00ff */
[----:B------:R-:W-:Y:S02]  /*1b1a0*/  IADD3 R19, PT, PT, R132, -0x255992d5, RZ ;  /* 0xdaa66d2b84137810 */ /* 0x000fe40007ffe0ff */
[----:B------:R-:W-:Y:S01]  /*1b1b0*/  IADD3 R103, PT, PT, R133, -0x126145ec, RZ ;  /* 0xed9eba1485677810 */ /* 0x000fe20007ffe0ff */
        /* <DEDUP_REMOVED lines=10> */
[----:B------:R-:W-:Y:S02]  /*1b260*/  IADD3 R19, PT, PT, R132, 0x1715609d, RZ ;  /* 0x1715609d84137810 */ /* 0x000fe40007ffe0ff */
[----:B------:R-:W-:Y:S01]  /*1b270*/  IADD3 R103, PT, PT, R133, 0x646e171e, RZ ;  /* 0x646e171e85677810 */ /* 0x000fe20007ffe0ff */
        /* <DEDUP_REMOVED lines=11> */
[----:B------:R-:W-:Y:S01]  /*1b330*/  IADD3 R103, PT, PT, R133, -0x24c28bd8, RZ ;  /* 0xdb3d742885677810 */ /* 0x000fe20007ffe0ff */
[----:B------:R-:W-:Y:S01]  /*1b340*/  IMAD.WIDE.U32 R136, R91, -0x2daee0ad, RZ ;  /* 0xd2511f535b887825 */ /* 0x000fe200078e00ff */
[----:B------:R-:W-:-:S03]  /*1b350*/  LOP3.LUT R19, R19, R18, R135, 0x96, !PT ;  /* 0x0000001213137212 */ /* 0x000fc600078e9687 */
[----:B------:R-:W-:Y:S02]  /*1b360*/  VIADD R91, R133, 0x1fd5c5a3 ;  /* 0x1fd5c5a3855b7836 */ /* 0x000fe40000000000 */
[----:B------:R-:W-:-:S03]  /*1b370*/  IMAD.WIDE.U32 R18, R19, -0x2daee0ad, RZ ;  /* 0xd2511f5313127825 */ /* 0x000fc600078e00ff */
[----:B------:R-:W-:Y:S01]  /*1b380*/  LOP3.LUT R140, R91, R140, R137, 0x96, !PT ;  /* 0x0000008c5b8c7212 */ /* 0x000fe200078e9689 */
[C---:B------:R-:W-:Y:S01]  /*1b390*/  VIADD R91, R132.reuse, 0xf1bbcdc8 ;  /* 0xf1bbcdc8845b7836 */ /* 0x040fe20000000000 */
[----:B------:R-:W-:Y:S01]  /*1b3a0*/  LOP3.LUT R136, R103, R136, R19, 0x96, !PT ;  /* 0x0000008867887212 */ /* 0x000fe200078e9613 */
[----:B------:R-:W-:Y:S01]  /*1b3b0*/  IMAD.MOV.U32 R103, RZ, RZ, RZ ;  /* 0x000000ffff677224 */ /* 0x000fe200078e00ff */
        /* <DEDUP_REMOVED lines=10> */
[----:B------:R-:W-:-:S07]  /*1b460*/  MOV R138, R134 ;  /* 0x00000086008a7202 */ /* 0x000fce0000000f00 */
.L_x_5388:
[----:B------:R-:W-:Y:S05]  /*1b470*/  BSYNC.RECONVERGENT B1 ;  /* 0x0000000000017941 */ /* 0x000fea0003800200 */
.L_x_5387:
        /* <DEDUP_REMOVED lines=8> */
[----:B------:R-:W-:-:S03]  /*1b500*/  @P1 HADD2.F32 R18, -RZ, R28.H1_H1 ;  /* 0x3000001cff121230 */ /* 0x000fc60000004100 */
        /* <DEDUP_REMOVED lines=16> */
.L_x_5394:
        /* <DEDUP_REMOVED lines=13> */
.L_x_5396:
[----:B------:R-:W-:Y:S05]  /*1b6e0*/  BSYNC.RECONVERGENT B2 ;  /* 0x0000000000027941 */ /* 0x000fea0003800200 */
.L_x_5395:
[----:B------:R-:W-:Y:S01]  /*1b6f0*/  IMAD.WIDE.U32 R18, R25, -0x326172a9, RZ ;  /* 0xcd9e8d5719127825 */ /* 0x000fe200078e00ff */
[----:B0-----:R-:W-:-:S03]  /*1b700*/  LOP3.LUT R134, R15, R141, R133, 0x96, !PT ;  /* 0x0000008d0f867212 */ /* 0x001fc600078e9685 */
[----:B------:R-:W-:Y:S01]  /*1b710*/  HFMA2 R84, -RZ, RZ, 0, 0 ;  /* 0x00000000ff547431 */ /* 0x000fe200000001ff */
[C---:B------:R-:W-:Y:S01]  /*1b720*/  IADD3 R103, PT, PT, R133.reuse, -0x4498517b, RZ ;  /* 0xbb67ae8585677810 */ /* 0x040fe20007ffe0ff */
        /* <DEDUP_REMOVED lines=40> */
[----:B------:R-:W-:Y:S01]  /*1b9b0*/  LOP3.LUT R140, R103, R140, R137, 0x96, !PT ;  /* 0x0000008c678c7212 */ /* 0x000fe200078e9689 */
[----:B------:R-:W-:Y:S01]  /*1b9c0*/  VIADD R115, R133, 0xdb3d7428 ;  /* 0xdb3d742885737836 */ /* 0x000fe20000000000 */
[----:B------:R-:W-:Y:S02]  /*1b9d0*/  IADD3 R103, PT, PT, R132, -0xe443238, RZ ;  /* 0xf1bbcdc884677810 */ /* 0x000fe40007ffe0ff */
        /* <DEDUP_REMOVED lines=14> */
.L_x_5393:
[----:B------:R-:W-:Y:S05]  /*1bac0*/  BSYNC.RECONVERGENT B1 ;  /* 0x0000000000017941 */ /* 0x000fea0003800200 */
.L_x_5392:
[----:B------:R-:W-:Y:S01]  /*1bad0*/  I2FP.F32.U32 R18, R18 ;  /* 0x0000001200127245 */ /* 0x000fe20000201000 */
[----:B------:R-:W-:Y:S01]  /*1bae0*/  HADD2.F32 R103, -RZ, R85.H0_H0 ;  /* 0x20000055ff677230 */ /* 0x000fe20000004100 */
[----:B------:R-:W-:Y:S01]  /*1baf0*/  LOP3.LUT R21, R21, 0xfffffffb, RZ, 0xc0, !PT ;  /* 0xfffffffb15157812 */ /* 0x000fe200078ec0ff */
        /* <DEDUP_REMOVED lines=22> */
.L_x_5399:
        /* <DEDUP_REMOVED lines=13> */
.L_x_5401:
[----:B------:R-:W-:Y:S05]  /*1bd30*/  BSYNC.RECONVERGENT B2 ;  /* 0x0000000000027941 */ /* 0x000fea0003800200 */
.L_x_5400:
        /* <DEDUP_REMOVED lines=61> */
.L_x_5398:
[----:B------:R-:W-:Y:S05]  /*1c110*/  BSYNC.RECONVERGENT B1 ;  /* 0x0000000000017941 */ /* 0x000fea0003800200 */
.L_x_5397:
        /* <DEDUP_REMOVED lines=25> */
.L_x_5404:
        /* <DEDUP_REMOVED lines=13> */
.L_x_5406:
[----:B------:R-:W-:Y:S05]  /*1c380*/  BSYNC.RECONVERGENT B2 ;  /* 0x0000000000027941 */ /* 0x000fea0003800200 */
.L_x_5405:
        /* <DEDUP_REMOVED lines=61> */
.L_x_5403:
[----:B------:R-:W-:Y:S05]  /*1c760*/  BSYNC.RECONVERGENT B1 ;  /* 0x0000000000017941 */ /* 0x000fea0003800200 */
.L_x_5402:
        /* <DEDUP_REMOVED lines=23> */
.L_x_5409:
        /* <DEDUP_REMOVED lines=13> */
.L_x_5411:
[----:B------:R-:W-:Y:S05]  /*1c9b0*/  BSYNC.RECONVERGENT B2 ;  /* 0x0000000000027941 */ /* 0x000fea0003800200 */
.L_x_5410:
        /* <DEDUP_REMOVED lines=61> */
.L_x_5408:
[----:B------:R-:W-:Y:S05]  /*1cd90*/  BSYNC.RECONVERGENT B1 ;  /* 0x0000000000017941 */ /* 0x000fea0003800200 */
.L_x_5407:
        /* <DEDUP_REMOVED lines=12> */
[----:B------:R-:W-:-:S04]  /*1ce60*/  HFMA2 R84, -RZ, RZ, 0, 1.1920928955078125e-07 ;  /* 0x00000002ff547431 */ /* 0x000fc800000001ff */
        /* <DEDUP_REMOVED lines=10> */
.L_x_5414:
        /* <DEDUP_REMOVED lines=13> */
.L_x_5416:
[----:B------:R-:W-:Y:S05]  /*1cfe0*/  BSYNC.RECONVERGENT B2 ;  /* 0x0000000000027941 */ /* 0x000fea0003800200 */
.L_x_5415:
        /* <DEDUP_REMOVED lines=61> */
.L_x_5413:
[----:B------:R-:W-:Y:S05]  /*1d3c0*/  BSYNC.RECONVERGENT B1 ;  /* 0x0000000000017941 */ /* 0x000fea0003800200 */
.L_x_5412:
[----:B------:R-:W-:Y:S01]  /*1d3d0*/  I2FP.F32.U32 R18, R18 ;  /* 0x0000001200127245 */ /* 0x000fe20000201000 */
[----:B------:R-:W-:Y:S01]  /*1d3e0*/  HADD2.F32 R85, -RZ, R87.H0_H0 ;  /* 0x20000057ff557230 */ /* 0x000fe20000004100 */
[----:B------:R-:W-:Y:S01]  /*1d3f0*/  ISETP.NE.AND P5, PT, R84, 0x1, PT ;  /* 0x000000015400780c */ /* 0x000fe20003fa5270 */
[----:B0-----:R-:W-:Y:S01]  /*1d400*/  @P1 HADD2.F32 R135, -RZ, R31.H0_H0 ;  /* 0x2000001fff871230 */ /* 0x001fe20000004100 */
[----:B------:R-:W-:Y:S01]  /*1d410*/  BSSY.RECONVERGENT B1, `(.L_x_5417) ;  /* 0x000005e000017945 */ /* 0x000fe20003800200 */
[----:B------:R-:W-:Y:S01]  /*1d420*/  FFMA.FTZ R18, R18, R125, 1.1641532182693481445e-10 ;  /* 0x2f00000012127423 */ /* 0x000fe2000001007d */
[----:B------:R-:W-:-:S04]  /*1d430*/  FMUL.FTZ R85, R85, R144 ;  /* 0x0000009055557220 */ /* 0x000fc80000410000 */
        /* <DEDUP_REMOVED lines=16> */
.L_x_5419:
        /* <DEDUP_REMOVED lines=13> */
.L_x_5421:
[----:B------:R-:W-:Y:S05]  /*1d610*/  BSYNC.RECONVERGENT B2 ;  /* 0x0000000000027941 */ /* 0x000fea0003800200 */
.L_x_5420:
        /* <DEDUP_REMOVED lines=61> */
.L_x_5418:
[----:B------:R-:W-:Y:S05]  /*1d9f0*/  BSYNC.RECONVERGENT B1 ;  /* 0x0000000000017941 */ /* 0x000fea0003800200 */
.L_x_5417:
[----:B------:R-:W-:Y:S01]  /*1da00*/  I2FP.F32.U32 R84, R85 ;  /* 0x0000005500547245 */ /* 0x000fe20000201000 */
[----:B------:R-:W-:Y:S01]  /*1da10*/  HADD2.F32 R87, -RZ, R87.H1_H1 ;  /* 0x30000057ff577230 */ /* 0x000fe20000004100 */
[----:B------:R-:W-:Y:S01]  /*1da20*/  PRMT R86, R145, 0x5410, R86 ;  /* 0x0000541091567816 */ /* 0x000fe20000000056 */
[----:B------:R-:W-:Y:S01]  /*1da30*/  @P1 HADD2.F32 R134, -RZ, R31.H1_H1 ;  /* 0x3000001fff861230 */ /* 0x000fe20000004100 */
[----:B------:R-:W-:Y:S01]  /*1da40*/  PRMT R85, R140, 0x5410, R142 ;  /* 0x000054108c557816 */ /* 0x000fe2000000008e */
[----:B------:R-:W-:Y:S01]  /*1da50*/  FFMA.FTZ R84, R84, R125, 1.1641532182693481445e-10 ;  /* 0x2f00000054547423 */ /* 0x000fe2000001007d */
[----:B------:R-:W-:-:S04]  /*1da60*/  FMUL.FTZ R87, R87, R144 ;  /* 0x0000009057577220 */ /* 0x000fc80000410000 */
[----:B------:R-:W-:Y:S02]  /*1da70*/  FSETP.GTU.FTZ.AND P5, PT, R84, R143, PT ;  /* 0x0000008f5400720b */ /* 0x000fe40003fbc000 */
[----:B------:R-:W-:Y:S02]  /*1da80*/  PRMT R84, R130, 0x5410, R139 ;  /* 0x0000541082547816 */ /* 0x000fe4000000008b */
[----:B------:R-:W-:Y:S02]  /*1da90*/  FSEL R125, R87, RZ, !P5 ;  /* 0x000000ff577d7208 */ /* 0x000fe40006800000 */
[----:B------:R-:W-:-:S03]  /*1daa0*/  PLOP3.LUT P5, PT, P5, PT, PT, 0x8, 0x80 ;  /* 0x000000000080781c */ /* 0x000fc60002fae170 */
[----:B------:R-:W-:-:S05]  /*1dab0*/  @P1 FADD.FTZ R125, R134, R125 ;  /* 0x0000007d867d1221 */ /* 0x000fca0000010000 */
[----:B------:R-:W-:-:S04]  /*1dac0*/  F2FP.F16.F32.PACK_AB R87, RZ, R125 ;  /* 0x0000007dff57723e */ /* 0x000fc800000000ff */
[----:B------:R-:W-:-:S07]  /*1dad0*/  PRMT R87, R141, 0x5410, R87 ;  /* 0x000054108d577816 */ /* 0x000fce0000000057 */
.L_x_5381:
        /* <DEDUP_REMOVED lines=43> */
.L_x_5422:
[----:B------:R-:W-:Y:S01]  /*1dd90*/  IMAD.MOV.U32 R130, RZ, RZ, R138 ;  /* 0x000000ffff827224 */ /* 0x000fe200078e008a */
[----:B------:R-:W-:-:S07]  /*1dda0*/  IADD3 R131, PT, PT, R131, 0x20, RZ ;  /* 0x0000002083837810 */ /* 0x000fce0007ffe0ff */
.L_x_5299:
[----:B------:R-:W-:Y:S05]  /*1ddb0*/  BSYNC.RECONVERGENT B0 ;  /* 0x0000000000007941 */ /* 0x000fea0003800200 */
.L_x_5298:
        /* <DEDUP_REMOVED lines=35> */
.L_x_5428:
        /* <DEDUP_REMOVED lines=13> */
.L_x_5430:
[----:B------:R-:W-:Y:S05]  /*1e0c0*/  BSYNC.RECONVERGENT B2 ;  /* 0x0000000000027941 */ /* 0x000fea0003800200 */
.L_x_5429:
        /* <DEDUP_REMOVED lines=54> */
[----:B------:R-:W-:Y:S02]  /*1e430*/  IADD3 R3, PT, PT, R133, -0x695add53, RZ ;  /* 0x96a522ad85037810 */ /* 0x000fe40007ffe0ff */
[----:B------:R-:W-:Y:S01]  /*1e440*/  LOP3.LUT R19, R19, R10, R9, 0x96, !PT ;  /* 0x0000000a13137212 */ /* 0x000fe200078e9609 */
[----:B------:R-:W-:Y:S01]  /*1e450*/  IMAD.MOV.U32 R16, RZ, RZ, R8 ;  /* 0x000000ffff107224 */ /* 0x000fe200078e0008 */
[----:B------:R-:W-:Y:S01]  /*1e460*/  LOP3.LUT R20, R3, R6, R139, 0x96, !PT ;  /* 0x0000000603147212 */ /* 0x000fe200078e968b */
[----:B------:R-:W-:Y:S01]  /*1e470*/  IMAD.MOV.U32 R8, RZ, RZ, RZ ;  /* 0x000000ffff087224 */ /* 0x000fe200078e00ff */
[----:B------:R-:W-:-:S07]  /*1e480*/  MOV R3, R130 ;  /* 0x0000008200037202 */ /* 0x000fce0000000f00 */
.L_x_5427:
[----:B------:R-:W-:Y:S05]  /*1e490*/  BSYNC.RECONVERGENT B1 ;  /* 0x0000000000017941 */ /* 0x000fea0003800200 */
.L_x_5426:
[----:B------:R-:W1:Y:S01]  /*1e4a0*/  LDC R141, c[0x0][0x408] ;  /* 0x00010200ff8d7b82 */ /* 0x000e620000000800 */
[----:B------:R-:W-:Y:S01]  /*1e4b0*/  I2FP.F32.U32 R3, R3 ;  /* 0x0000000300037245 */ /* 0x000fe20000201000 */
[----:B------:R-:W-:Y:S02]  /*1e4c0*/  HFMA2 R126, -RZ, RZ, 0.1171875, 0 ;  /* 0x2f800000ff7e7431 */ /* 0x000fe400000001ff */
[----:B-----5:R-:W-:Y:S01]  /*1e4d0*/  HADD2.F32 R6, -RZ, R84.H0_H0 ;  /* 0x20000054ff067230 */ /* 0x020fe20000004100 */
[----:B------:R-:W-:Y:S01]  /*1e4e0*/  LOP3.LUT R21, R21, 0xffffffef, RZ, 0xc0, !PT ;  /* 0xffffffef15157812 */ /* 0x000fe200078ec0ff */
[----:B------:R-:W-:Y:S01]  /*1e4f0*/  BSSY.RECONVERGENT B1, `(.L_x_5431) ;  /* 0x000005f000017945 */ /* 0x000fe20003800200 */
[----:B------:R-:W-:Y:S02]  /*1e500*/  IMAD.MOV.U32 R9, RZ, RZ, 0x2 ;  /* 0x00000002ff097424 */ /* 0x000fe400078e00ff */
[----:B------:R-:W-:Y:S01]  /*1e510*/  FFMA.FTZ R3, R3, R126, 1.1641532182693481445e-10 ;  /* 0x2f00000003037423 */ /* 0x000fe2000001007e */
[----:B------:R-:W2:Y:S01]  /*1e520*/  LDC R140, c[0x0][0x404] ;  /* 0x00010100ff8c7b82 */ /* 0x000ea20000000800 */
[----:B------:R-:W-:Y:S01]  /*1e530*/  MOV R7, R16 ;  /* 0x0000001000077202 */ /* 0x000fe20000000f00 */
[----:B-1----:R-:W-:-:S02]  /*1e540*/  FMUL.FTZ R6, R6, R141 ;  /* 0x0000008d06067220 */ /* 0x002fc40000410000 */
        /* <DEDUP_REMOVED lines=14> */
.L_x_5433:
        /* <DEDUP_REMOVED lines=13> */
.L_x_5435:
[----:B------:R-:W-:Y:S05]  /*1e700*/  BSYNC.RECONVERGENT B2 ;  /* 0x0000000000027941 */ /* 0x000fea0003800200 */
.L_x_5434:
        /* <DEDUP_REMOVED lines=61> */
.L_x_5432:
[----:B------:R-:W-:Y:S05]  /*1eae0*/  BSYNC.RECONVERGENT B1 ;  /* 0x0000000000017941 */ /* 0x000fea0003800200 */
.L_x_5431:
[----:B------:R-:W-:Y:S01]  /*1eaf0*/  I2FP.F32.U32 R7, R7 ;  /* 0x0000000700077245 */ /* 0x000fe20000201000 */
[----:B------:R-:W-:Y:S01]  /*1eb00*/  HADD2.F32 R6, -RZ, R32.H0_H0 ;  /* 0x20000020ff067230 */ /* 0x000fe20000004100 */
[----:B------:R-:W-:Y:S03]  /*1eb10*/  BSSY.RECONVERGENT B1, `(.L_x_5436) ;  /* 0x0000062000017945 */ /* 0x000fe60003800200 */
        /* <DEDUP_REMOVED lines=22> */
.L_x_5438:
        /* <DEDUP_REMOVED lines=13> */
.L_x_5440:
[----:B------:R-:W-:Y:S05]  /*1ed50*/  BSYNC.RECONVERGENT B2 ;  /* 0x0000000000027941 */ /* 0x000fea0003800200 */
.L_x_5439:
        /* <DEDUP_REMOVED lines=61> */
.L_x_5437:
[----:B------:R-:W-:Y:S05]  /*1f130*/  BSYNC.RECONVERGENT B1 ;  /* 0x0000000000017941 */ /* 0x000fea0003800200 */
.L_x_5436:
        /* <DEDUP_REMOVED lines=22> */
.L_x_5443:
        /* <DEDUP_REMOVED lines=13> */
.L_x_5445:
[----:B------:R-:W-:Y:S05]  /*1f370*/  BSYNC.RECONVERGENT B2 ;  /* 0x0000000000027941 */ /* 0x000fea0003800200 */
.L_x_5444:
        /* <DEDUP_REMOVED lines=61> */
.L_x_5442:
[----:B------:R-:W-:Y:S05]  /*1f750*/  BSYNC.RECONVERGENT B1 ;  /* 0x0000000000017941 */ /* 0x000fea0003800200 */
.L_x_5441:
        /* <DEDUP_REMOVED lines=26> */
.L_x_5448:
        /* <DEDUP_REMOVED lines=13> */
.L_x_5450:
[----:B------:R-:W-:Y:S05]  /*1f9d0*/  BSYNC.RECONVERGENT B2 ;  /* 0x0000000000027941 */ /* 0x000fea0003800200 */
.L_x_5449:
        /* <DEDUP_REMOVED lines=57> */
[----:B------:R-:W-:Y:S01]  /*1fd70*/  HFMA2 R10, -RZ, RZ, 0, 0 ;  /* 0x00000000ff0a7431 */ /* 0x000fe200000001ff */
[----:B------:R-:W-:Y:S01]  /*1fd80*/  MOV R7, R138 ;  /* 0x0000008a00077202 */ /* 0x000fe20000000f00 */
[----:B------:R-:W-:Y:S01]  /*1fd90*/  IMAD.MOV.U32 R138, RZ, RZ, R6 ;  /* 0x000000ffff8a7224 */ /* 0x000fe200078e0006 */
[----:B------:R-:W-:-:S07]  /*1fda0*/  LOP3.LUT R19, R19, R18, R11, 0x96, !PT ;  /* 0x0000001213137212 */ /* 0x000fce00078e960b */
.L_x_5447:
[----:B------:R-:W-:Y:S05]  /*1fdb0*/  BSYNC.RECONVERGENT B1 ;  /* 0x0000000000017941 */ /* 0x000fea0003800200 */
.L_x_5446:
        /* <DEDUP_REMOVED lines=22> */
.L_x_5453:
        /* <DEDUP_REMOVED lines=13> */
.L_x_5455:
[----:B------:R-:W-:Y:S05]  /*1fff0*/  BSYNC.RECONVERGENT B2 ;  /* 0x0000000000027941 */ /* 0x000fea0003800200 */
.L_x_5454:
        /* <DEDUP_REMOVED lines=59> */
[----:B------:R-:W-:Y:S01]  /*203b0*/  IMAD.MOV.U32 R8, RZ, RZ, R138 ;  /* 0x000000ffff087224 */ /* 0x000fe200078e008a */
[----:B------:R-:W-:-:S07]  /*203c0*/  MOV R138, R6 ;  /* 0x00000006008a7202 */ /* 0x000fce0000000f00 */
.L_x_5452:
[----:B------:R-:W-:Y:S05]  /*203d0*/  BSYNC.RECONVERGENT B1 ;  /* 0x0000000000017941 */ /* 0x000fea0003800200 */
.L_x_5451:
        /* <DEDUP_REMOVED lines=25> */
.L_x_5458:
        /* <DEDUP_REMOVED lines=13> */
.L_x_5460:
[----:B------:R-:W-:Y:S05]  /*20640*/  BSYNC.RECONVERGENT B2 ;  /* 0x0000000000027941 */ /* 0x000fea0003800200 */
.L_x_5459:
        /* <DEDUP_REMOVED lines=61> */
.L_x_5457:
[----:B------:R-:W-:Y:S05]  /*20a20*/  BSYNC.RECONVERGENT B1 ;  /* 0x0000000000017941 */ /* 0x000fea0003800200 */
.L_x_5456:
        /* <DEDUP_REMOVED lines=22> */
.L_x_5463:
        /* <DEDUP_REMOVED lines=13> */
.L_x_5465:
[----:B------:R-:W-:Y:S05]  /*20c60*/  BSYNC.RECONVERGENT B2 ;  /* 0x0000000000027941 */ /* 0x000fea0003800200 */
.L_x_5464:
        /* <DEDUP_REMOVED lines=61> */
.L_x_5462:
[----:B------:R-:W-:Y:S05]  /*21040*/  BSYNC.RECONVERGENT B1 ;  /* 0x0000000000017941 */ /* 0x000fea0003800200 */
.L_x_5461:
        /* <DEDUP_REMOVED lines=25> */
.L_x_5468:
        /* <DEDUP_REMOVED lines=13> */
.L_x_5470:
[----:B------:R-:W-:Y:S05]  /*212b0*/  BSYNC.RECONVERGENT B2 ;  /* 0x0000000000027941 */ /* 0x000fea0003800200 */
.L_x_5469:
        /* <DEDUP_REMOVED lines=61> */
.L_x_5467:
[----:B------:R-:W-:Y:S05]  /*21690*/  BSYNC.RECONVERGENT B1 ;  /* 0x0000000000017941 */ /* 0x000fea0003800200 */
.L_x_5466:
        /* <DEDUP_REMOVED lines=20> */
.L_x_5473:
        /* <DEDUP_REMOVED lines=13> */
.L_x_5475:
[----:B------:R-:W-:Y:S05]  /*218b0*/  BSYNC.RECONVERGENT B2 ;  /* 0x0000000000027941 */ /* 0x000fea0003800200 */
.L_x_5474:
        /* <DEDUP_REMOVED lines=61> */
.L_x_5472:
[----:B------:R-:W-:Y:S05]  /*21c90*/  BSYNC.RECONVERGENT B1 ;  /* 0x0000000000017941 */ /* 0x000fea0003800200 */
.L_x_5471:
        /* <DEDUP_REMOVED lines=25> */
.L_x_5478:
        /* <DEDUP_REMOVED lines=13> */
.L_x_5480:
[----:B------:R-:W-:Y:S05]  /*21f00*/  BSYNC.RECONVERGENT B2 ;  /* 0x0000000000027941 */ /* 0x000fea0003800200 */
.L_x_5479:
        /* <DEDUP_REMOVED lines=61> */
.L_x_5477:
[----:B------:R-:W-:Y:S05]  /*222e0*/  BSYNC.RECONVERGENT B1 ;  /* 0x0000000000017941 */ /* 0x000fea0003800200 */
.L_x_5476:
        /* <DEDUP_REMOVED lines=20> */
.L_x_5483:
        /* <DEDUP_REMOVED lines=13> */
.L_x_5485:
[----:B------:R-:W-:Y:S05]  /*22500*/  BSYNC.RECONVERGENT B2 ;  /* 0x0000000000027941 */ /* 0x000fea0003800200 */
.L_x_5484:
[----:B------:R-:W-:Y:S01]  /*22510*/  IMAD.WIDE.U32 R18, R25, -0x326172a9, RZ ;  /* 0xcd9e8d5719127825 */ /* 0x000fe200078e00ff */
[----:B------:R-:W-:-:S03]  /*22520*/  LOP3.LUT R84, R15, R145, R133, 0x96, !PT ;  /* 0x000000910f547212 */ /* 0x000fc600078e9685 */
[----:B------:R-:W-:Y:S01]  /*22530*/  HFMA2 R118, -RZ, RZ, 0, 0 ;  /* 0x00000000ff767431 */ /* 0x000fe200000001ff */
        /* <DEDUP_REMOVED lines=58> */
.L_x_5482:
[----:B------:R-:W-:Y:S05]  /*228e0*/  BSYNC.RECONVERGENT B1 ;  /* 0x0000000000017941 */ /* 0x000fea0003800200 */
.L_x_5481:
        /* <DEDUP_REMOVED lines=25> */
.L_x_5488:
        /* <DEDUP_REMOVED lines=13> */
.L_x_5490:
[----:B------:R-:W-:Y:S05]  /*22b50*/  BSYNC.RECONVERGENT B2 ;  /* 0x0000000000027941 */ /* 0x000fea0003800200 */
.L_x_5489:
        /* <DEDUP_REMOVED lines=59> */
[----:B------:R-:W-:Y:S02]  /*22f10*/  IMAD.MOV.U32 R138, RZ, RZ, R84 ;  /* 0x000000ffff8a7224 */ /* 0x000fe400078e0054 */
[----:B------:R-:W-:-:S07]  /*22f20*/  HFMA2 R84, -RZ, RZ, 0, 0 ;  /* 0x00000000ff547431 */ /* 0x000fce00000001ff */
.L_x_5487:
[----:B------:R-:W-:Y:S05]  /*22f30*/  BSYNC.RECONVERGENT B1 ;  /* 0x0000000000017941 */ /* 0x000fea0003800200 */
.L_x_5486:
        /* <DEDUP_REMOVED lines=20> */
.L_x_5493:
        /* <DEDUP_REMOVED lines=13> */
.L_x_5495:
[----:B------:R-:W-:Y:S05]  /*23150*/  BSYNC.RECONVERGENT B2 ;  /* 0x0000000000027941 */ /* 0x000fea0003800200 */
.L_x_5494:
        /* <DEDUP_REMOVED lines=61> */
.L_x_5492:
[----:B------:R-:W-:Y:S05]  /*23530*/  BSYNC.RECONVERGENT B1 ;  /* 0x0000000000017941 */ /* 0x000fea0003800200 */
.L_x_5491:
        /* <DEDUP_REMOVED lines=26> */
.L_x_5498:
        /* <DEDUP_REMOVED lines=13> */
.L_x_5500:
[----:B------:R-:W-:Y:S05]  /*237b0*/  BSYNC.RECONVERGENT B2 ;  /* 0x0000000000027941 */ /* 0x000fea0003800200 */
.L_x_5499:
        /* <DEDUP_REMOVED lines=61> */
.L_x_5497:
[----:B------:R-:W-:Y:S05]  /*23b90*/  BSYNC.RECONVERGENT B1 ;  /* 0x0000000000017941 */ /* 0x000fea0003800200 */
.L_x_5496:
        /* <DEDUP_REMOVED lines=20> */
.L_x_5503:
        /* <DEDUP_REMOVED lines=15> */
.L_x_5505:
[----:B------:R-:W-:Y:S05]  /*23dd0*/  BSYNC.RECONVERGENT B2 ;  /* 0x0000000000027941 */ /* 0x000fea0003800200 */
.L_x_5504:
        /* <DEDUP_REMOVED lines=57> */
[----:B------:R-:W-:Y:S01]  /*24170*/  IMAD.MOV.U32 R16, RZ, RZ, R86 ;  /* 0x000000ffff107224 */ /* 0x000fe200078e0056 */
[----:B------:R-:W-:Y:S01]  /*24180*/  MOV R86, R138 ;  /* 0x0000008a00567202 */ /* 0x000fe20000000f00 */
[----:B------:R-:W-:Y:S01]  /*24190*/  IMAD.MOV.U32 R138, RZ, RZ, R84 ;  /* 0x000000ffff8a7224 */ /* 0x000fe200078e0054 */
[----:B------:R-:W-:-:S07]  /*241a0*/  LOP3.LUT R19, R19, R134, R87, 0x96, !PT ;  /* 0x0000008613137212 */ /* 0x000fce00078e9657 */
.L_x_5502:
[----:B------:R-:W-:Y:S05]  /*241b0*/  BSYNC.RECONVERGENT B1 ;  /* 0x0000000000017941 */ /* 0x000fea0003800200 */
.L_x_5501:
[----:B------:R-:W-:Y:S01]  /*241c0*/  I2FP.F32.U32 R85, R86 ;  /* 0x0000005600557245 */ /* 0x000fe20000201000 */
[----:B------:R-:W-:Y:S01]  /*241d0*/  HADD2.F32 R84, -RZ, R35.H1_H1 ;  /* 0x30000023ff547230 */ /* 0x000fe20000004100 */
[----:B------:R-:W-:Y:S01]  /*241e0*/  PRMT R86, R142, 0x5410, R143 ;  /* 0x000054108e567816 */ /* 0x000fe2000000008f */
[----:B------:R-:W-:Y:S02]  /*241f0*/  @P1 HADD2.F32 R87, -RZ, R31.H1_H1 ;  /* 0x3000001fff571230 */ /* 0x000fe40000004100 */
        /* <DEDUP_REMOVED lines=9> */
[----:B------:R-:W-:Y:S01]  /*24290*/  @!P1 IMAD.MOV.U32 R126, RZ, RZ, R144 ;  /* 0x000000ffff7e9224 */ /* 0x000fe200078e0090 */
[----:B------:R-:W-:-:S04]  /*242a0*/  PRMT R84, R130, 0x5410, R136 ;  /* 0x0000541082547816 */ /* 0x000fc80000000088 */
[----:B------:R-:W-:-:S04]  /*242b0*/  F2FP.F16.F32.PACK_AB R87, RZ, R126 ;  /* 0x0000007eff57723e */ /* 0x000fc800000000ff */
[----:B------:R-:W-:Y:S01]  /*242c0*/  PRMT R87, R137, 0x5410, R87 ;  /* 0x0000541089577816 */ /* 0x000fe20000000057 */
[----:B------:R-:W-:Y:S06]  /*242d0*/  BRA `(.L_x_5506) ;  /* 0x0000003000a47947 */ /* 0x000fec0003800000 */
.L_x_5425:
        /* <DEDUP_REMOVED lines=16> */
.L_x_5509:
        /* <DEDUP_REMOVED lines=13> */
.L_x_5511:
[----:B------:R-:W-:Y:S05]  /*244b0*/  BSYNC.RECONVERGENT B2 ;  /* 0x0000000000027941 */ /* 0x000fea0003800200 */
.L_x_5510:
[----:B------:R-:W-:Y:S01]  /*244c0*/  IMAD.WIDE.U32 R18, R25, -0x326172a9, RZ ;  /* 0xcd9e8d5719127825 */ /* 0x000fe200078e00ff */
[----:B------:R-:W-:-:S03]  /*244d0*/  LOP3.LUT R134, R15, R137, R133, 0x96, !PT ;  /* 0x000000890f867212 */ /* 0x000fc600078e9685 */
[----:B------:R-:W-:Y:S01]  /*244e0*/  HFMA2 R94, -RZ, RZ, 0, 0 ;  /* 0x00000000ff5e7431 */ /* 0x000fe200000001ff */
        /* <DEDUP_REMOVED lines=48> */
[----:B------:R-:W-:-:S05]  /*247f0*/  IMAD.WIDE.U32 R136, R136, -0x326172a9, RZ ;  /* 0xcd9e8d5788887825 */ /* 0x000fca00078e00ff */
[----:B------:R-:W-:Y:S01]  /*24800*/  LOP3.LUT R3, R3, R134, R137, 0x96, !PT ;  /* 0x0000008603037212 */ /* 0x000fe200078e9689 */
[----:B------:R-:W-:-:S04]  /*24810*/  IMAD.WIDE.U32 R134, R93, -0x326172a9, RZ ;  /* 0xcd9e8d575d867825 */ /* 0x000fc800078e00ff */
[----:B------:R-:W-:Y:S01]  /*24820*/  IMAD.WIDE.U32 R138, R3, -0x2daee0ad, RZ ;  /* 0xd2511f53038a7825 */ /* 0x000fe200078e00ff */
[----:B------:R-:W-:Y:S02]  /*24830*/  LOP3.LUT R19, R19, R136, R135, 0x96, !PT ;  /* 0x0000008813137212 */ /* 0x000fe400078e9687 */
[----:B------:R-:W-:Y:S01]  /*24840*/  MOV R16, R134 ;  /* 0x0000008600107202 */ /* 0x000fe20000000f00 */
[----:B------:R-:W-:-:S05]  /*24850*/  VIADD R3, R133, 0x96a522ad ;  /* 0x96a522ad85037836 */ /* 0x000fca0000000000 */
[----:B------:R-:W-:Y:S01]  /*24860*/  LOP3.LUT R20, R3, R18, R139, 0x96, !PT ;  /* 0x0000001203147212 */ /* 0x000fe200078e968b */
[----:B------:R-:W-:-:S07]  /*24870*/  IMAD.MOV.U32 R3, RZ, RZ, R130 ;  /* 0x000000ffff037224 */ /* 0x000fce00078e0082 */
.L_x_5508:
[----:B------:R-:W-:Y:S05]  /*24880*/  BSYNC.RECONVERGENT B1 ;  /* 0x0000000000017941 */ /* 0x000fea0003800200 */
.L_x_5507:
        /* <DEDUP_REMOVED lines=9> */
[----:B-1----:R-:W-:Y:S02]  /*24920*/  FMUL.FTZ R93, R93, R144 ;  /* 0x000000905d5d7220 */ /* 0x002fe40000410000 */
[----:B--2---:R-:W-:Y:S01]  /*24930*/  FSETP.GTU.FTZ.AND P2, PT, R18, R143, PT ;  /* 0x0000008f1200720b */ /* 0x004fe20003f5c000 */
[----:B------:R-:W-:-:S03]  /*24940*/  @P1 HADD2.F32 R18, -RZ, R28.H0_H0 ;  /* 0x2000001cff121230 */ /* 0x000fc60000004100 */
        /* <DEDUP_REMOVED lines=16> */
.L_x_5514:
        /* <DEDUP_REMOVED lines=13> */
.L_x_5516:
[----:B------:R-:W-:Y:S05]  /*24b20*/  BSYNC.RECONVERGENT B2 ;  /* 0x0000000000027941 */ /* 0x000fea0003800200 */
.L_x_5515:
        /* <DEDUP_REMOVED lines=61> */
.L_x_5513:
[----:B------:R-:W-:Y:S05]  /*24f00*/  BSYNC.RECONVERGENT B1 ;  /* 0x0000000000017941 */ /* 0x000fea0003800200 */
.L_x_5512:
[----:B------:R-:W-:Y:S01]  /*24f10*/  I2FP.F32.U32 R93, R18 ;  /* 0x00000012005d7245 */ /* 0x000fe20000201000 */
[----:B------:R-:W-:Y:S01]  /*24f20*/  HADD2.F32 R105, -RZ, R84.H1_H1 ;  /* 0x30000054ff697230 */ /* 0x000fe20000004100 */
[----:B------:R-:W-:Y:S01]  /*24f30*/  LOP3.LUT R21, R21, 0xfffffff7, RZ, 0xc0, !PT ;  /* 0xfffffff715157812 */ /* 0x000fe200078ec0ff */
[----:B------:R-:W-:Y:S01]  /*24f40*/  @P1 HADD2.F32 R84, -RZ, R28.H1_H1 ;  /* 0x3000001cff541230 */ /* 0x000fe20000004100 */
[----:B------:R-:W-:Y:S01]  /*24f50*/  BSSY.RECONVERGENT B1, `(.L_x_5517) ;  /* 0x0000060000017945 */ /* 0x000fe20003800200 */
[----:B------:R-:W-:Y:S01]  /*24f60*/  FFMA.FTZ R18, R93, R126, 1.1641532182693481445e-10 ;  /* 0x2f0000005d127423 */ /* 0x000fe2000001007e */
[----:B------:R-:W-:-:S04]  /*24f70*/  FMUL.FTZ R105, R105, R144 ;  /* 0x0000009069697220 */ /* 0x000fc80000410000 */
[----:B------:R-:W-:Y:S02]  /*24f80*/  FSETP.GTU.FTZ.AND P2, PT, R18, R143, PT ;  /* 0x0000008f1200720b */ /* 0x000fe40003f5c000 */
[----:B------:R-:W-:Y:S02]  /*24f90*/  MOV R18, R16 ;  /* 0x0000001000127202 */ /* 0x000fe40000000f00 */
        /* <DEDUP_REMOVED lines=16> */
.L_x_5519:
        /* <DEDUP_REMOVED lines=13> */
.L_x_5521:
[----:B------:R-:W-:Y:S05]  /*25170*/  BSYNC.RECONVERGENT B2 ;  /* 0x0000000000027941 */ /* 0x000fea0003800200 */
.L_x_5520:
        /* <DEDUP_REMOVED lines=61> */
.L_x_5518:
[----:B------:R-:W-:Y:S05]  /*25550*/  BSYNC.RECONVERGENT B1 ;  /* 0x0000000000017941 */ /* 0x000fea0003800200 */
.L_x_5517:
[----:B------:R-:W-:Y:S01]  /*25560*/  I2FP.F32.U32 R105, R18 ;  /* 0x0000001200697245 */ /* 0x000fe20000201000 */
[----:B------:R-:W-:Y:S01]  /*25570*/  HADD2.F32 R117, -RZ, R85.H0_H0 ;  /* 0x20000055ff757230 */ /* 0x000fe20000004100 */
[----:B------:R-:W-:Y:S01]  /*25580*/  LOP3.LUT R21, R21, 0xfffffffb, RZ, 0xc0, !PT ;  /* 0xfffffffb15157812 */ /* 0x000fe200078ec0ff */
[----:B------:R-:W-:Y:S01]  /*25590*/  BSSY.RECONVERGENT B1, `(.L_x_5522) ;  /* 0x0000061000017945 */ /* 0x000fe20003800200 */
[----:B------:R-:W-:Y:S02]  /*255a0*/  HFMA2 R106, -RZ, RZ, 0, 1.1920928955078125e-07 ;  /* 0x00000002ff6a7431 */ /* 0x000fe400000001ff */
        /* <DEDUP_REMOVED lines=20> */
.L_x_5524:
        /* <DEDUP_REMOVED lines=13> */
.L_x_5526:
[----:B------:R-:W-:Y:S05]  /*257c0*/  BSYNC.RECONVERGENT B2 ;  /* 0x0000000000027941 */ /* 0x000fea0003800200 */
.L_x_5525:
        /* <DEDUP_REMOVED lines=61> */
.L_x_5523:
[----:B------:R-:W-:Y:S05]  /*25ba0*/  BSYNC.RECONVERGENT B1 ;  /* 0x0000000000017941 */ /* 0x000fea0003800200 */
.L_x_5522:
        /* <DEDUP_REMOVED lines=25> */
.L_x_5529:
        /* <DEDUP_REMOVED lines=13> */
.L_x_5531:
[----:B------:R-:W-:Y:S05]  /*25e10*/  BSYNC.RECONVERGENT B2 ;  /* 0x0000000000027941 */ /* 0x000fea0003800200 */
.L_x_5530:
        /* <DEDUP_REMOVED lines=61> */
.L_x_5528:
[----:B------:R-:W-:Y:S05]  /*261f0*/  BSYNC.RECONVERGENT B1 ;  /* 0x0000000000017941 */ /* 0x000fea0003800200 */
.L_x_5527:
[----:B------:R-:W-:Y:S01]  /*26200*/  I2FP.F32.U32 R85, R18 ;  /* 0x0000001200557245 */ /* 0x000fe20000201000 */
[----:B------:R-:W-:Y:S01]  /*26210*/  HADD2.F32 R117, -RZ, R86.H0_H0 ;  /* 0x20000056ff757230 */ /* 0x000fe20000004100 */
[----:B------:R-:W-:Y:S01]  /*26220*/  ISETP.NE.AND P3, PT, R84, 0x1, PT ;  /* 0x000000015400780c */ /* 0x000fe20003f65270 */
        /* <DEDUP_REMOVED lines=20> */
.L_x_5534:
        /* <DEDUP_REMOVED lines=13> */
.L_x_5536:
[----:B------:R-:W-:Y:S05]  /*26440*/  BSYNC.RECONVERGENT B2 ;  /* 0x0000000000027941 */ /* 0x000fea0003800200 */
.L_x_5535:
        /* <DEDUP_REMOVED lines=61> */
.L_x_5533:
[----:B------:R-:W-:Y:S05]  /*26820*/  BSYNC.RECONVERGENT B1 ;  /* 0x0000000000017941 */ /* 0x000fea0003800200 */
.L_x_5532:
        /* <DEDUP_REMOVED lines=23> */
.L_x_5539:
        /* <DEDUP_REMOVED lines=13> */
.L_x_5541:
[----:B------:R-:W-:Y:S05]  /*26a70*/  BSYNC.RECONVERGENT B2 ;  /* 0x0000000000027941 */ /* 0x000fea0003800200 */
.L_x_5540:
        /* <DEDUP_REMOVED lines=61> */
.L_x_5538:
[----:B------:R-:W-:Y:S05]  /*26e50*/  BSYNC.RECONVERGENT B1 ;  /* 0x0000000000017941 */ /* 0x000fea0003800200 */
.L_x_5537:
        /* <DEDUP_REMOVED lines=23> */
.L_x_5544:
        /* <DEDUP_REMOVED lines=13> */
.L_x_5546:
[----:B------:R-:W-:Y:S05]  /*270a0*/  BSYNC.RECONVERGENT B2 ;  /* 0x0000000000027941 */ /* 0x000fea0003800200 */
.L_x_5545:
        /* <DEDUP_REMOVED lines=61> */
.L_x_5543:
[----:B------:R-:W-:Y:S05]  /*27480*/  BSYNC.RECONVERGENT B1 ;  /* 0x0000000000017941 */ /* 0x000fea0003800200 */
.L_x_5542:
        /* <DEDUP_REMOVED lines=14> */
.L_x_5506:
        /* <DEDUP_REMOVED lines=43> */
.L_x_5547:
[----:B------:R-:W-:Y:S01]  /*27820*/  MOV R130, R138 ;  /* 0x0000008a00827202 */ /* 0x000fe20000000f00 */
[----:B------:R-:W-:-:S07]  /*27830*/  VIADD R131, R131, 0x20 ;  /* 0x0000002083837836 */ /* 0x000fce0000000000 */
.L_x_5424:
[----:B------:R-:W-:Y:S05]  /*27840*/  BSYNC.RECONVERGENT B0 ;  /* 0x0000000000007941 */ /* 0x000fea0003800200 */
.L_x_5423:
        /* <DEDUP_REMOVED lines=35> */
.L_x_5553:
        /* <DEDUP_REMOVED lines=13> */
.L_x_5555:
[----:B------:R-:W-:Y:S05]  /*27b50*/  BSYNC.RECONVERGENT B2 ;  /* 0x0000000000027941 */ /* 0x000fea0003800200 */
.L_x_5554:
        /* <DEDUP_REMOVED lines=58> */
[----:B------:R-:W-:Y:S01]  /*27f00*/  IMAD.MOV.U32 R2, RZ, RZ, R130 ;  /* 0x000000ffff027224 */ /* 0x000fe200078e0082 */
[----:B------:R-:W-:-:S07]  /*27f10*/  LOP3.LUT R20, R7, R6, R139, 0x96, !PT ;  /* 0x0000000607147212 */ /* 0x000fce00078e968b */
.L_x_5552:
[----:B------:R-:W-:Y:S05]  /*27f20*/  BSYNC.RECONVERGENT B1 ;  /* 0x0000000000017941 */ /* 0x000fea0003800200 */
.L_x_5551:
        /* <DEDUP_REMOVED lines=25> */
.L_x_5558:
        /* <DEDUP_REMOVED lines=13> */
.L_x_5560:
[----:B------:R-:W-:Y:S05]  /*28190*/  BSYNC.RECONVERGENT B2 ;  /* 0x0000000000027941 */ /* 0x000fea0003800200 */
.L_x_5559:
[----:B------:R-:W-:Y:S01]  /*281a0*/  IMAD.WIDE.U32 R8, R25, -0x326172a9, RZ ;  /* 0xcd9e8d5719087825 */ /* 0x000fe200078e00ff */
[----:B------:R-:W-:Y:S02]  /*281b0*/  LOP3.LUT R6, R15, R13, R133, 0x96, !PT ;  /* 0x0000000d0f067212 */ /* 0x000fe400078e9685 */
[----:B------:R-:W-:Y:S01]  /*281c0*/  IADD3 R13, PT, PT, R133, -0x4498517b, RZ ;  /* 0xbb67ae85850d7810 */ /* 0x000fe20007ffe0ff */
        /* <DEDUP_REMOVED lines=58> */
.L_x_5557:
[----:B------:R-:W-:Y:S05]  /*28570*/  BSYNC.RECONVERGENT B1 ;  /* 0x0000000000017941 */ /* 0x000fea0003800200 */
.L_x_5556:
        /* <DEDUP_REMOVED lines=25> */
.L_x_5563:
        /* <DEDUP_REMOVED lines=13> */
.L_x_5565:
[----:B------:R-:W-:Y:S05]  /*287e0*/  BSYNC.RECONVERGENT B2 ;  /* 0x0000000000027941 */ /* 0x000fea0003800200 */
.L_x_5564:
        /* <DEDUP_REMOVED lines=61> */
.L_x_5562:
[----:B------:R-:W-:Y:S05]  /*28bc0*/  BSYNC.RECONVERGENT B1 ;  /* 0x0000000000017941 */ /* 0x000fea0003800200 */
.L_x_5561:
        /* <DEDUP_REMOVED lines=22> */
.L_x_5568:
        /* <DEDUP_REMOVED lines=13> */
.L_x_5570:
[----:B------:R-:W-:Y:S05]  /*28e00*/  BSYNC.RECONVERGENT B2 ;  /* 0x0000000000027941 */ /* 0x000fea0003800200 */
.L_x_5569:
        /* <DEDUP_REMOVED lines=55> */
[----:B------:R-:W-:Y:S02]  /*29180*/  MOV R16, R10 ;  /* 0x0000000a00107202 */ /* 0x000fe40000000f00 */
[----:B------:R-:W-:Y:S01]  /*29190*/  LOP3.LUT R19, R19, R18, R11, 0x96, !PT ;  /* 0x0000001213137212 */ /* 0x000fe200078e960b */
[----:B------:R-:W-:Y:S01]  /*291a0*/  IMAD.MOV.U32 R10, RZ, RZ, RZ ;  /* 0x000000ffff0a7224 */ /* 0x000fe200078e00ff */
[----:B------:R-:W-:Y:S01]  /*291b0*/  LOP3.LUT R20, R9, R8, R7, 0x96, !PT ;  /* 0x0000000809147212 */ /* 0x000fe200078e9607 */
[----:B------:R-:W-:Y:S01]  /*291c0*/  IMAD.MOV.U32 R8, RZ, RZ, R138 ;  /* 0x000000ffff087224 */ /* 0x000fe200078e008a */
[----:B------:R-:W-:-:S07]  /*291d0*/  MOV R138, R6 ;  /* 0x00000006008a7202 */ /* 0x000fce0000000f00 */
.L_x_5567:
[----:B------:R-:W-:Y:S05]  /*291e0*/  BSYNC.RECONVERGENT B1 ;  /* 0x0000000000017941 */ /* 0x000fea0003800200 */
.L_x_5566:
        /* <DEDUP_REMOVED lines=16> */
[----:B0-----:R-:W-:-:S03]  /*292f0*/  F2FP.F16.F32.PACK_AB R136, RZ, R95 ;  /* 0x0000005fff88723e */ /* 0x001fc600000000ff */
        /* <DEDUP_REMOVED lines=9> */
.L_x_5573:
        /* <DEDUP_REMOVED lines=13> */
.L_x_5575:
[----:B------:R-:W-:Y:S05]  /*29460*/  BSYNC.RECONVERGENT B2 ;  /* 0x0000000000027941 */ /* 0x000fea0003800200 */
.L_x_5574:
        /* <DEDUP_REMOVED lines=61> */
.L_x_5572:
[----:B------:R-:W-:Y:S05]  /*29840*/  BSYNC.RECONVERGENT B1 ;  /* 0x0000000000017941 */ /* 0x000fea0003800200 */
.L_x_5571:
        /* <DEDUP_REMOVED lines=22> */
.L_x_5578:
        /* <DEDUP_REMOVED lines=13> */
.L_x_5580:
[----:B------:R-:W-:Y:S05]  /*29a80*/  BSYNC.RECONVERGENT B2 ;  /* 0x0000000000027941 */ /* 0x000fea0003800200 */
.L_x_5579:
        /* <DEDUP_REMOVED lines=61> */
.L_x_5577:
[----:B------:R-:W-:Y:S05]  /*29e60*/  BSYNC.RECONVERGENT B1 ;  /* 0x0000000000017941 */ /* 0x000fea0003800200 */
.L_x_5576:
        /* <DEDUP_REMOVED lines=25> */
.L_x_5583:
        /* <DEDUP_REMOVED lines=13> */
.L_x_5585:
[----:B------:R-:W-:Y:S05]  /*2a0d0*/  BSYNC.RECONVERGENT B2 ;  /* 0x0000000000027941 */ /* 0x000fea0003800200 */
.L_x_5584:
        /* <DEDUP_REMOVED lines=61> */
.L_x_5582:
[----:B------:R-:W-:Y:S05]  /*2a4b0*/  BSYNC.RECONVERGENT B1 ;  /* 0x0000000000017941 */ /* 0x000fea0003800200 */
.L_x_5581:
        /* <DEDUP_REMOVED lines=22> */
.L_x_5588:
        /* <DEDUP_REMOVED lines=13> */
.L_x_5590:
[----:B------:R-:W-:Y:S05]  /*2a6f0*/  BSYNC.RECONVERGENT B2 ;  /* 0x0000000000027941 */ /* 0x000fea0003800200 */
.L_x_5589:
        /* <DEDUP_REMOVED lines=61> */
.L_x_5587:
[----:B------:R-:W-:Y:S05]  /*2aad0*/  BSYNC.RECONVERGENT B1 ;  /* 0x0000000000017941 */ /* 0x000fea0003800200 */
.L_x_5586:
        /* <DEDUP_REMOVED lines=25> */
.L_x_5593:
        /* <DEDUP_REMOVED lines=13> */
.L_x_5595:
[----:B------:R-:W-:Y:S05]  /*2ad40*/  BSYNC.RECONVERGENT B2 ;  /* 0x0000000000027941 */ /* 0x000fea0003800200 */
.L_x_5594:
        /* <DEDUP_REMOVED lines=56> */
[----:B------:R-:W-:-:S03]  /*2b0d0*/  MOV R16, R84 ;  /* 0x0000005400107202 */ /* 0x000fc60000000f00 */
[----:B------:R-:W-:Y:S01]  /*2b0e0*/  IMAD.MOV.U32 R85, RZ, RZ, RZ ;  /* 0x000000ffff557224 */ /* 0x000fe200078e00ff */
[----:B------:R-:W-:Y:S01]  /*2b0f0*/  LOP3.LUT R20, R7, R18, R9, 0x96, !PT ;  /* 0x0000001207147212 */ /* 0x000fe200078e9609 */
[----:B------:R-:W-:Y:S01]  /*2b100*/  IMAD.MOV.U32 R7, RZ, RZ, R138 ;  /* 0x000000ffff077224 */ /* 0x000fe200078e008a */
[----:B------:R-:W-:-:S07]  /*2b110*/  MOV R138, R8 ;  /* 0x00000008008a7202 */ /* 0x000fce0000000f00 */
.L_x_5592:
[----:B------:R-:W-:Y:S05]  /*2b120*/  BSYNC.RECONVERGENT B1 ;  /* 0x0000000000017941 */ /* 0x000fea0003800200 */
.L_x_5591:
        /* <DEDUP_REMOVED lines=20> */
.L_x_5598:
        /* <DEDUP_REMOVED lines=13> */
.L_x_5600:
[----:B------:R-:W-:Y:S05]  /*2b340*/  BSYNC.RECONVERGENT B2 ;  /* 0x0000000000027941 */ /* 0x000fea0003800200 */
.L_x_5599:
        /* <DEDUP_REMOVED lines=61> */
.L_x_5597:
[----:B------:R-:W-:Y:S05]  /*2b720*/  BSYNC.RECONVERGENT B1 ;  /* 0x0000000000017941 */ /* 0x000fea0003800200 */
.L_x_5596:
[----:B------:R-:W-:Y:S01]  /*2b730*/  I2FP.F32.U32 R8, R9 ;  /* 0x0000000900087245 */ /* 0x000fe20000201000 */
[----:B------:R-:W-:Y:S01]  /*2b740*/  HADD2.F32 R18, -RZ, R34.H0_H0 ;  /* 0x20000022ff127230 */ /* 0x000fe20000004100 */
[----:B------:R-:W-:Y:S01]  /*2b750*/  BSSY.RECONVERGENT B1, `(.L_x_5601) ;  /* 0x0000062000017945 */ /* 0x000fe20003800200 */
[----:B------:R-:W-:Y:S02]  /*2b760*/  @P1 HADD2.F32 R108, -RZ, R30.H0_H0 ;  /* 0x2000001eff6c1230 */ /* 0x000fe40000004100 */
[----:B------:R-:W-:Y:S01]  /*2b770*/  FFMA.FTZ R9, R8, R127, 1.1641532182693481445e-10 ;  /* 0x2f00000008097423 */ /* 0x000fe2000001007f */
[----:B------:R-:W-:Y:S01]  /*2b780*/  FMUL.FTZ R8, R18, R141 ;  /* 0x0000008d12087220 */ /* 0x000fe20000410000 */
[----:B------:R-:W-:-:S03]  /*2b790*/  MOV R18, 0x2 ;  /* 0x0000000200127802 */ /* 0x000fc60000000f00 */
        /* <DEDUP_REMOVED lines=18> */
.L_x_5603:
        /* <DEDUP_REMOVED lines=13> */
.L_x_5605:
[----:B------:R-:W-:Y:S05]  /*2b990*/  BSYNC.RECONVERGENT B2 ;  /* 0x0000000000027941 */ /* 0x000fea0003800200 */
.L_x_5604:
        /* <DEDUP_REMOVED lines=61> */
.L_x_5602:
[----:B------:R-:W-:Y:S05]  /*2bd70*/  BSYNC.RECONVERGENT B1 ;  /* 0x0000000000017941 */ /* 0x000fea0003800200 */
.L_x_5601:
        /* <DEDUP_REMOVED lines=20> */
.L_x_5608:
        /* <DEDUP_REMOVED lines=13> */
.L_x_5610:
[----:B------:R-:W-:Y:S05]  /*2bf90*/  BSYNC.RECONVERGENT B2 ;  /* 0x0000000000027941 */ /* 0x000fea0003800200 */
.L_x_5609:
        /* <DEDUP_REMOVED lines=61> */
.L_x_5607:
[----:B------:R-:W-:Y:S05]  /*2c370*/  BSYNC.RECONVERGENT B1 ;  /* 0x0000000000017941 */ /* 0x000fea0003800200 */
.L_x_5606:
        /* <DEDUP_REMOVED lines=25> */
.L_x_5613:
        /* <DEDUP_REMOVED lines=13> */
.L_x_5615:
[----:B------:R-:W-:Y:S05]  /*2c5e0*/  BSYNC.RECONVERGENT B2 ;  /* 0x0000000000027941 */ /* 0x000fea0003800200 */
.L_x_5614:
        /* <DEDUP_REMOVED lines=61> */
.L_x_5612:
[----:B------:R-:W-:Y:S05]  /*2c9c0*/  BSYNC.RECONVERGENT B1 ;  /* 0x0000000000017941 */ /* 0x000fea0003800200 */
.L_x_5611:
        /* <DEDUP_REMOVED lines=20> */
.L_x_5618:
        /* <DEDUP_REMOVED lines=13> */
.L_x_5620:
[----:B------:R-:W-:Y:S05]  /*2cbe0*/  BSYNC.RECONVERGENT B2 ;  /* 0x0000000000027941 */ /* 0x000fea0003800200 */
.L_x_5619:
        /* <DEDUP_REMOVED lines=61> */
.L_x_5617:
[----:B------:R-:W-:Y:S05]  /*2cfc0*/  BSYNC.RECONVERGENT B1 ;  /* 0x0000000000017941 */ /* 0x000fea0003800200 */
.L_x_5616:
        /* <DEDUP_REMOVED lines=26> */
.L_x_5623:
        /* <DEDUP_REMOVED lines=13> */
.L_x_5625:
[----:B------:R-:W-:Y:S05]  /*2d240*/  BSYNC.RECONVERGENT B2 ;  /* 0x0000000000027941 */ /* 0x000fea0003800200 */
.L_x_5624:
        /* <DEDUP_REMOVED lines=61> */
.L_x_5622:
[----:B------:R-:W-:Y:S05]  /*2d620*/  BSYNC.RECONVERGENT B1 ;  /* 0x0000000000017941 */ /* 0x000fea0003800200 */
.L_x_5621:
        /* <DEDUP_REMOVED lines=20> */
.L_x_5628:
        /* <DEDUP_REMOVED lines=15> */
.L_x_5630:
[----:B------:R-:W-:Y:S05]  /*2d860*/  BSYNC.RECONVERGENT B2 ;  /* 0x0000000000027941 */ /* 0x000fea0003800200 */
.L_x_5629:
        /* <DEDUP_REMOVED lines=61> */
.L_x_5627:
[----:B------:R-:W-:Y:S05]  /*2dc40*/  BSYNC.RECONVERGENT B1 ;  /* 0x0000000000017941 */ /* 0x000fea0003800200 */
.L_x_5626:
        /* <DEDUP_REMOVED lines=18> */
.L_x_5550:
        /* <DEDUP_REMOVED lines=16> */
.L_x_5634:
        /* <DEDUP_REMOVED lines=13> */
.L_x_5636:
[----:B------:R-:W-:Y:S05]  /*2df40*/  BSYNC.RECONVERGENT B2 ;  /* 0x0000000000027941 */ /* 0x000fea0003800200 */
.L_x_5635:
        /* <DEDUP_REMOVED lines=60> */
.L_x_5633:
[----:B------:R-:W-:Y:S05]  /*2e310*/  BSYNC.RECONVERGENT B1 ;  /* 0x0000000000017941 */ /* 0x000fea0003800200 */
.L_x_5632:
[----:B------:R-:W1:Y:S01]  /*2e320*/  LDC R144, c[0x0][0x408] ;  /* 0x00010200ff907b82 */ /* 0x000e620000000800 */
[----:B------:R-:W-:Y:S01]  /*2e330*/  I2FP.F32.U32 R2, R2 ;  /* 0x0000000200027245 */ /* 0x000fe20000201000 */
[----:B------:R-:W-:Y:S02]  /*2e340*/  HFMA2 R127, -RZ, RZ, 0.1171875, 0 ;  /* 0x2f800000ff7f7431 */ /* 0x000fe400000001ff */
[----:B-----5:R-:W-:Y:S01]  /*2e350*/  HADD2.F32 R95, -RZ, R84.H0_H0 ;  /* 0x20000054ff5f7230 */ /* 0x020fe20000004100 */
[----:B------:R-:W-:Y:S01]  /*2e360*/  LOP3.LUT R21, R21, 0xffffffef, RZ, 0xc0, !PT ;  /* 0xffffffef15157812 */ /* 0x000fe200078ec0ff */
[----:B------:R-:W-:Y:S01]  /*2e370*/  @P1 HADD2.F32 R107, -RZ, R28.H0_H0 ;  /* 0x2000001cff6b1230 */ /* 0x000fe20000004100 */
[----:B------:R-:W-:Y:S01]  /*2e380*/  BSSY.RECONVERGENT B1, `(.L_x_5637) ;  /* 0x0000061000017945 */ /* 0x000fe20003800200 */
[----:B------:R-:W-:Y:S01]  /*2e390*/  FFMA.FTZ R2, R2, R127, 1.1641532182693481445e-10 ;  /* 0x2f00000002027423 */ /* 0x000fe2000001007f */
[----:B------:R-:W2:Y:S01]  /*2e3a0*/  LDC R143, c[0x0][0x404] ;  /* 0x00010100ff8f7b82 */ /* 0x000ea20000000800 */
[----:B------:R-:W-:Y:S01]  /*2e3b0*/  MOV R18, R16 ;  /* 0x0000001000127202 */ /* 0x000fe20000000f00 */
[----:B-1----:R-:W-:-:S02]  /*2e3c0*/  FMUL.FTZ R95, R95, R144 ;  /* 0x000000905f5f7220 */ /* 0x002fc40000410000 */
[----:B--2---:R-:W-:-:S04]  /*2e3d0*/  FSETP.GTU.FTZ.AND P2, PT, R2, R143, PT ;  /* 0x0000008f0200720b */ /* 0x004fc80003f5c000 */
        /* <DEDUP_REMOVED lines=16> */
.L_x_5639:
        /* <DEDUP_REMOVED lines=13> */
.L_x_5641:
[----:B------:R-:W-:Y:S05]  /*2e5b0*/  BSYNC.RECONVERGENT B2 ;  /* 0x0000000000027941 */ /* 0x000fea0003800200 */
.L_x_5640:
        /* <DEDUP_REMOVED lines=61> */
.L_x_5638:
[----:B------:R-:W-:Y:S05]  /*2e990*/  BSYNC.RECONVERGENT B1 ;  /* 0x0000000000017941 */ /* 0x000fea0003800200 */
.L_x_5637:
        /* <DEDUP_REMOVED lines=25> */
.L_x_5644:
        /* <DEDUP_REMOVED lines=13> */
.L_x_5646:
[----:B------:R-:W-:Y:S05]  /*2ec00*/  BSYNC.RECONVERGENT B2 ;  /* 0x0000000000027941 */ /* 0x000fea0003800200 */
.L_x_5645:
        /* <DEDUP_REMOVED lines=61> */
.L_x_5643:
[----:B------:R-:W-:Y:S05]  /*2efe0*/  BSYNC.RECONVERGENT B1 ;  /* 0x0000000000017941 */ /* 0x000fea0003800200 */
.L_x_5642:
        /* <DEDUP_REMOVED lines=25> */
.L_x_5649:
        /* <DEDUP_REMOVED lines=13> */
.L_x_5651:
[----:B------:R-:W-:Y:S05]  /*2f250*/  BSYNC.RECONVERGENT B2 ;  /* 0x0000000000027941 */ /* 0x000fea0003800200 */
.L_x_5650:
        /* <DEDUP_REMOVED lines=61> */
.L_x_5648:
[----:B------:R-:W-:Y:S05]  /*2f630*/  BSYNC.RECONVERGENT B1 ;  /* 0x0000000000017941 */ /* 0x000fea0003800200 */
.L_x_5647:
        /* <DEDUP_REMOVED lines=25> */
.L_x_5654:
        /* <DEDUP_REMOVED lines=13> */
.L_x_5656:
[----:B------:R-:W-:Y:S05]  /*2f8a0*/  BSYNC.RECONVERGENT B2 ;  /* 0x0000000000027941 */ /* 0x000fea0003800200 */
.L_x_5655:
        /* <DEDUP_REMOVED lines=61> */
.L_x_5653:
[----:B------:R-:W-:Y:S05]  /*2fc80*/  BSYNC.RECONVERGENT B1 ;  /* 0x0000000000017941 */ /* 0x000fea0003800200 */
.L_x_5652:
        /* <DEDUP_REMOVED lines=23> */
.L_x_5659:
        /* <DEDUP_REMOVED lines=13> */
.L_x_5661:
[----:B------:R-:W-:Y:S05]  /*2fed0*/  BSYNC.RECONVERGENT B2 ;  /* 0x0000000000027941 */ /* 0x000fea0003800200 */
.L_x_5660:
        /* <DEDUP_REMOVED lines=61> */
.L_x_5658:
[----:B------:R-:W-:Y:S05]  /*302b0*/  BSYNC.RECONVERGENT B1 ;  /* 0x0000000000017941 */ /* 0x000fea0003800200 */
.L_x_5657:
        /* <DEDUP_REMOVED lines=23> */
.L_x_5664:
        /* <DEDUP_REMOVED lines=13> */
.L_x_5666:
[----:B------:R-:W-:Y:S05]  /*30500*/  BSYNC.RECONVERGENT B2 ;  /* 0x0000000000027941 */ /* 0x000fea0003800200 */
.L_x_5665:
        /* <DEDUP_REMOVED lines=61> */
.L_x_5663:
[----:B------:R-:W-:Y:S05]  /*308e0*/  BSYNC.RECONVERGENT B1 ;  /* 0x0000000000017941 */ /* 0x000fea0003800200 */
.L_x_5662:
        /* <DEDUP_REMOVED lines=23> */
.L_x_5669:
        /* <DEDUP_REMOVED lines=13> */
.L_x_5671:
[----:B------:R-:W-:Y:S05]  /*30b30*/  BSYNC.RECONVERGENT B2 ;  /* 0x0000000000027941 */ /* 0x000fea0003800200 */
.L_x_5670:
        /* <DEDUP_REMOVED lines=61> */
.L_x_5668:
[----:B------:R-:W-:Y:S05]  /*30f10*/  BSYNC.RECONVERGENT B1 ;  /* 0x0000000000017941 */ /* 0x000fea0003800200 */
.L_x_5667:
        /* <DEDUP_REMOVED lines=14> */
.L_x_5631:
        /* <DEDUP_REMOVED lines=43> */
.L_x_5672:
[----:B------:R-:W-:Y:S01]  /*312b0*/  IMAD.MOV.U32 R130, RZ, RZ, R138 ;  /* 0x000000ffff827224 */ /* 0x000fe200078e008a */
[----:B------:R-:W-:-:S07]  /*312c0*/  IADD3 R131, PT, PT, R131, 0x20, RZ ;  /* 0x0000002083837810 */ /* 0x000fce0007ffe0ff */
.L_x_5549:
[----:B------:R-:W-:Y:S05]  /*312d0*/  BSYNC.RECONVERGENT B0 ;  /* 0x0000000000007941 */ /* 0x000fea0003800200 */
.L_x_5548:
        /* <DEDUP_REMOVED lines=35> */
.L_x_5678:
        /* <DEDUP_REMOVED lines=13> */
.L_x_5680:
[----:B------:R-:W-:Y:S05]  /*315e0*/  BSYNC.RECONVERGENT B2 ;  /* 0x0000000000027941 */ /* 0x000fea0003800200 */
.L_x_5679:
[----:B------:R-:W-:Y:S01]  /*315f0*/  IMAD.WIDE.U32 R8, R25, -0x326172a9, RZ ;  /* 0xcd9e8d5719087825 */ /* 0x000fe200078e00ff */
[----:B------:R-:W-:Y:S02]  /*31600*/  LOP3.LUT R6, R15, R13, R133, 0x96, !PT ;  /* 0x0000000d0f067212 */ /* 0x000fe400078e9685 */
[----:B------:R-:W-:Y:S01]  /*31610*/  IADD3 R13, PT, PT, R133, -0x4498517b, RZ ;  /* 0xbb67ae85850d7810 */ /* 0x000fe20007ffe0ff */
[----:B------:R-:W-:Y:S01]  /*31620*/  VIADD R19, R132, 0x8ff34781 ;  /* 0x8ff3478184137836 */ /* 0x000fe20000000000 */
        /* <DEDUP_REMOVED lines=52> */
[----:B------:R-:W-:-:S03]  /*31970*/  LOP3.LUT R20, R9, R8, R7, 0x96, !PT ;  /* 0x0000000809147212 */ /* 0x000fc600078e9607 */
[----:B------:R-:W-:Y:S01]  /*31980*/  IMAD.MOV.U32 R16, RZ, RZ, R10 ;  /* 0x000000ffff107224 */ /* 0x000fe200078e000a */
[----:B------:R-:W-:Y:S01]  /*31990*/  LOP3.LUT R19, R19, R12, R11, 0x96, !PT ;  /* 0x0000000c13137212 */ /* 0x000fe200078e960b */
[----:B------:R-:W-:-:S07]  /*319a0*/  IMAD.MOV.U32 R8, RZ, RZ, RZ ;  /* 0x000000ffff087224 */ /* 0x000fce00078e00ff */
.L_x_5677:
[----:B------:R-:W-:Y:S05]  /*319b0*/  BSYNC.RECONVERGENT B1 ;  /* 0x0000000000017941 */ /* 0x000fea0003800200 */
.L_x_5676:
        /* <DEDUP_REMOVED lines=25> */
.L_x_5683:
        /* <DEDUP_REMOVED lines=13> */
.L_x_5685:
[----:B------:R-:W-:Y:S05]  /*31c20*/  BSYNC.RECONVERGENT B2 ;  /* 0x0000000000027941 */ /* 0x000fea0003800200 */
.L_x_5684:
        /* <DEDUP_REMOVED lines=53> */
[----:B------:R-:W-:Y:S01]  /*31f80*/  VIADD R7, R133, 0x96a522ad ;  /* 0x96a522ad85077836 */ /* 0x000fe20000000000 */
[----:B------:R-:W-:Y:S01]  /*31f90*/  MOV R16, R12 ;  /* 0x0000000c00107202 */ /* 0x000fe20000000f00 */
[----:B------:R-:W-:Y:S01]  /*31fa0*/  IMAD.WIDE.U32 R8, R8, -0x2daee0ad, RZ ;  /* 0xd2511f5308087825 */ /* 0x000fe200078e00ff */
[----:B------:R-:W-:-:S04]  /*31fb0*/  LOP3.LUT R19, R19, R18, R13, 0x96, !PT ;  /* 0x0000001213137212 */ /* 0x000fc800078e960d */
[----:B------:R-:W-:Y:S01]  /*31fc0*/  LOP3.LUT R20, R7, R10, R9, 0x96, !PT ;  /* 0x0000000a07147212 */ /* 0x000fe200078e9609 */
[----:B------:R-:W-:Y:S01]  /*31fd0*/  IMAD.MOV.U32 R9, RZ, RZ, R6 ;  /* 0x000000ffff097224 */ /* 0x000fe200078e0006 */
[----:B------:R-:W-:Y:S01]  /*31fe0*/  MOV R6, R8 ;  /* 0x0000000800067202 */ /* 0x000fe20000000f00 */
[----:B------:R-:W-:-:S07]  /*31ff0*/  IMAD.MOV.U32 R10, RZ, RZ, RZ ;  /* 0x000000ffff0a7224 */ /* 0x000fce00078e00ff */
.L_x_5682:
[----:B------:R-:W-:Y:S05]  /*32000*/  BSYNC.RECONVERGENT B1 ;  /* 0x0000000000017941 */ /* 0x000fea0003800200 */
.L_x_5681:
[----:B------:R-:W-:Y:S01]  /*32010*/  I2FP.F32.U32 R7, R9 ;  /* 0x0000000900077245 */ /* 0x000fe20000201000 */
[----:B------:R-:W-:Y:S01]  /*32020*/  HADD2.F32 R8, -RZ, R32.H0_H0 ;  /* 0x20000020ff087230 */ /* 0x000fe20000004100 */
[----:B------:R-:W-:Y:S03]  /*32030*/  BSSY.RECONVERGENT B1, `(.L_x_5686) ;  /* 0x0000062000017945 */ /* 0x000fe60003800200 */
[----:B------:R-:W-:Y:S01]  /*32040*/  FFMA.FTZ R7, R7, R128, 1.1641532182693481445e-10 ;  /* 0x2f00000007077423 */ /* 0x000fe20000010080 */
[----:B------:R-:W-:-:S04]  /*32050*/  FMUL.FTZ R8, R8, R141 ;  /* 0x0000008d08087220 */ /* 0x000fc80000410000 */
[----:B------:R-:W-:-:S04]  /*32060*/  FSETP.GTU.FTZ.AND P2, PT, R7, R140, PT ;  /* 0x0000008c0700720b */ /* 0x000fc80003f5c000 */
[----:B------:R-:W-:Y:S01]  /*32070*/  FSEL R7, R8, RZ, !P2 ;  /* 0x000000ff08077208 */ /* 0x000fe20005000000 */
[----:B------:R-:W-:Y:S01]  /*32080*/  @P1 HADD2.F32 R8, -RZ, R28.H0_H0 ;  /* 0x2000001cff081230 */ /* 0x000fe20000004100 */
[----:B------:R-:W-:Y:S02]  /*32090*/  SEL R13, RZ, 0x1, P2 ;  /* 0x00000001ff0d7807 */ /* 0x000fe40001000000 */
[----:B------:R-:W-:Y:S01]  /*320a0*/  ISETP.NE.AND P2, PT, R10, 0x1, PT ;  /* 0x000000010a00780c */ /* 0x000fe20003f45270 */
[----:B------:R-:W-:-:S04]  /*320b0*/  FADD.FTZ R7, R0, R7 ;  /* 0x0000000700077221 */ /* 0x000fc80000010000 */
[----:B------:R-:W-:Y:S01]  /*320c0*/  @P1 FADD.FTZ R0, R8, R7 ;  /* 0x0000000708001221 */ /* 0x000fe20000010000 */
[----:B------:R-:W-:Y:S01]  /*320d0*/  @!P1 MOV R0, R7 ;  /* 0x0000000700009202 */ /* 0x000fe20000000f00 */
[----:B------:R-:W-:Y:S01]  /*320e0*/  IMAD.MOV.U32 R8, RZ, RZ, 0x2 ;  /* 0x00000002ff087424 */ /* 0x000fe200078e00ff */
[----:B------:R-:W-:Y:S02]  /*320f0*/  MOV R7, R16 ;  /* 0x0000001000077202 */ /* 0x000fe40000000f00 */
        /* <DEDUP_REMOVED lines=10> */
.L_x_5688:
        /* <DEDUP_REMOVED lines=13> */
.L_x_5690:
[----:B------:R-:W-:Y:S05]  /*32270*/  BSYNC.RECONVERGENT B2 ;  /* 0x0000000000027941 */ /* 0x000fea0003800200 */
.L_x_5689:
        /* <DEDUP_REMOVED lines=61> */
.L_x_5687:
[----:B------:R-:W-:Y:S05]  /*32650*/  BSYNC.RECONVERGENT B1 ;  /* 0x0000000000017941 */ /* 0x000fea0003800200 */
.L_x_5686:
        /* <DEDUP_REMOVED lines=22> */
.L_x_5693:
        /* <DEDUP_REMOVED lines=13> */
.L_x_5695:
[----:B------:R-:W-:Y:S05]  /*32890*/  BSYNC.RECONVERGENT B2 ;  /* 0x0000000000027941 */ /* 0x000fea0003800200 */
.L_x_5694:
        /* <DEDUP_REMOVED lines=61> */
.L_x_5692:
[----:B------:R-:W-:Y:S05]  /*32c70*/  BSYNC.RECONVERGENT B1 ;  /* 0x0000000000017941 */ /* 0x000fea0003800200 */
.L_x_5691:
        /* <DEDUP_REMOVED lines=25> */
.L_x_5698:
        /* <DEDUP_REMOVED lines=13> */
.L_x_5700:
[----:B------:R-:W-:Y:S05]  /*32ee0*/  BSYNC.RECONVERGENT B2 ;  /* 0x0000000000027941 */ /* 0x000fea0003800200 */
.L_x_5699:
        /* <DEDUP_REMOVED lines=61> */
.L_x_5697:
[----:B------:R-:W-:Y:S05]  /*332c0*/  BSYNC.RECONVERGENT B1 ;  /* 0x0000000000017941 */ /* 0x000fea0003800200 */
.L_x_5696:
        /* <DEDUP_REMOVED lines=22> */
.L_x_5703:
        /* <DEDUP_REMOVED lines=13> */
.L_x_5705:
[----:B------:R-:W-:Y:S05]  /*33500*/  BSYNC.RECONVERGENT B2 ;  /* 0x0000000000027941 */ /* 0x000fea0003800200 */
.L_x_5704:
        /* <DEDUP_REMOVED lines=61> */
.L_x_5702:
[----:B------:R-:W-:Y:S05]  /*338e0*/  BSYNC.RECONVERGENT B1 ;  /* 0x0000000000017941 */ /* 0x000fea0003800200 */
.L_x_5701:
        /* <DEDUP_REMOVED lines=25> */
.L_x_5708:
        /* <DEDUP_REMOVED lines=13> */
.L_x_5710:
[----:B------:R-:W-:Y:S05]  /*33b50*/  BSYNC.RECONVERGENT B2 ;  /* 0x0000000000027941 */ /* 0x000fea0003800200 */
.L_x_5709:
        /* <DEDUP_REMOVED lines=61> */
.L_x_5707:
[----:B------:R-:W-:Y:S05]  /*33f30*/  BSYNC.RECONVERGENT B1 ;  /* 0x0000000000017941 */ /* 0x000fea0003800200 */
.L_x_5706:
        /* <DEDUP_REMOVED lines=22> */
.L_x_5713:
        /* <DEDUP_REMOVED lines=13> */
.L_x_5715:
[----:B------:R-:W-:Y:S05]  /*34170*/  BSYNC.RECONVERGENT B2 ;  /* 0x0000000000027941 */ /* 0x000fea0003800200 */
.L_x_5714:
        /* <DEDUP_REMOVED lines=61> */
.L_x_5712:
[----:B------:R-:W-:Y:S05]  /*34550*/  BSYNC.RECONVERGENT B1 ;  /* 0x0000000000017941 */ /* 0x000fea0003800200 */
.L_x_5711:
        /* <DEDUP_REMOVED lines=25> */
.L_x_5718:
        /* <DEDUP_REMOVED lines=13> */
.L_x_5720:
[----:B------:R-:W-:Y:S05]  /*347c0*/  BSYNC.RECONVERGENT B2 ;  /* 0x0000000000027941 */ /* 0x000fea0003800200 */
.L_x_5719:
        /* <DEDUP_REMOVED lines=61> */
.L_x_5717:
[----:B------:R-:W-:Y:S05]  /*34ba0*/  BSYNC.RECONVERGENT B1 ;  /* 0x0000000000017941 */ /* 0x000fea0003800200 */
.L_x_5716:
        /* <DEDUP_REMOVED lines=20> */
.L_x_5723:
        /* <DEDUP_REMOVED lines=13> */
.L_x_5725:
[----:B------:R-:W-:Y:S05]  /*34dc0*/  BSYNC.RECONVERGENT B2 ;  /* 0x0000000000027941 */ /* 0x000fea0003800200 */
.L_x_5724:
        /* <DEDUP_REMOVED lines=61> */
.L_x_5722:
[----:B------:R-:W-:Y:S05]  /*351a0*/  BSYNC.RECONVERGENT B1 ;  /* 0x0000000000017941 */ /* 0x000fea0003800200 */
.L_x_5721:
        /* <DEDUP_REMOVED lines=25> */
.L_x_5728:
        /* <DEDUP_REMOVED lines=13> */
.L_x_5730:
[----:B------:R-:W-:Y:S05]  /*35410*/  BSYNC.RECONVERGENT B2 ;  /* 0x0000000000027941 */ /* 0x000fea0003800200 */
.L_x_5729:
        /* <DEDUP_REMOVED lines=61> */
.L_x_5727:
[----:B------:R-:W-:Y:S05]  /*357f0*/  BSYNC.RECONVERGENT B1 ;  /* 0x0000000000017941 */ /* 0x000fea0003800200 */
.L_x_5726:
        /* <DEDUP_REMOVED lines=20> */
.L_x_5733:
        /* <DEDUP_REMOVED lines=13> */
.L_x_5735:
[----:B------:R-:W-:Y:S05]  /*35a10*/  BSYNC.RECONVERGENT B2 ;  /* 0x0000000000027941 */ /* 0x000fea0003800200 */
.L_x_5734:
        /* <DEDUP_REMOVED lines=61> */
.L_x_5732:
[----:B------:R-:W-:Y:S05]  /*35df0*/  BSYNC.RECONVERGENT B1 ;  /* 0x0000000000017941 */ /* 0x000fea0003800200 */
.L_x_5731:
        /* <DEDUP_REMOVED lines=25> */
.L_x_5738:
        /* <DEDUP_REMOVED lines=13> */
.L_x_5740:
[----:B------:R-:W-:Y:S05]  /*36060*/  BSYNC.RECONVERGENT B2 ;  /* 0x0000000000027941 */ /* 0x000fea0003800200 */
.L_x_5739:
        /* <DEDUP_REMOVED lines=61> */
.L_x_5737:
[----:B------:R-:W-:Y:S05]  /*36440*/  BSYNC.RECONVERGENT B1 ;  /* 0x0000000000017941 */ /* 0x000fea0003800200 */
.L_x_5736:
        /* <DEDUP_REMOVED lines=20> */
.L_x_5743:
        /* <DEDUP_REMOVED lines=13> */
.L_x_5745:
[----:B------:R-:W-:Y:S05]  /*36660*/  BSYNC.RECONVERGENT B2 ;  /* 0x0000000000027941 */ /* 0x000fea0003800200 */
.L_x_5744:
        /* <DEDUP_REMOVED lines=61> */
.L_x_5742:
[----:B------:R-:W-:Y:S05]  /*36a40*/  BSYNC.RECONVERGENT B1 ;  /* 0x0000000000017941 */ /* 0x000fea0003800200 */
.L_x_5741:
        /* <DEDUP_REMOVED lines=26> */
.L_x_5748:
        /* <DEDUP_REMOVED lines=13> */
.L_x_5750:
[----:B------:R-:W-:Y:S05]  /*36cc0*/  BSYNC.RECONVERGENT B2 ;  /* 0x0000000000027941 */ /* 0x000fea0003800200 */
.L_x_5749:
        /* <DEDUP_REMOVED lines=61> */
.L_x_5747:
[----:B------:R-:W-:Y:S05]  /*370a0*/  BSYNC.RECONVERGENT B1 ;  /* 0x0000000000017941 */ /* 0x000fea0003800200 */
.L_x_5746:
        /* <DEDUP_REMOVED lines=20> */
.L_x_5753:
        /* <DEDUP_REMOVED lines=15> */
.L_x_5755:
[----:B------:R-:W-:Y:S05]  /*372e0*/  BSYNC.RECONVERGENT B2 ;  /* 0x0000000000027941 */ /* 0x000fea0003800200 */
.L_x_5754:
        /* <DEDUP_REMOVED lines=61> */
.L_x_5752:
[----:B------:R-:W-:Y:S05]  /*376c0*/  BSYNC.RECONVERGENT B1 ;  /* 0x0000000000017941 */ /* 0x000fea0003800200 */
.L_x_5751:
        /* <DEDUP_REMOVED lines=11> */
[----:B------:R-:W-:Y:S01]  /*37780*/  MOV R130, R6 ;  /* 0x0000000600827202 */ /* 0x000fe20000000f00 */
[--C-:B------:R-:W-:Y:S01]  /*37790*/  @P1 FADD.FTZ R128, R87, R144.reuse ;  /* 0x0000009057801221 */ /* 0x100fe20000010000 */
[----:B------:R-:W-:Y:S01]  /*377a0*/  @!P1 IMAD.MOV.U32 R128, RZ, RZ, R144 ;  /* 0x000000ffff809224 */ /* 0x000fe200078e0090 */
[----:B------:R-:W-:Y:S02]  /*377b0*/  PRMT R6, R84, 0x7610, R6 ;  /* 0x0000761054067816 */ /* 0x000fe40000000006 */
[----:B------:R-:W-:Y:S02]  /*377c0*/  PRMT R84, R136, 0x5410, R137 ;  /* 0x0000541088547816 */ /* 0x000fe40000000089 */
[----:B------:R-:W-:-:S04]  /*377d0*/  F2FP.F16.F32.PACK_AB R87, RZ, R128 ;  /* 0x00000080ff57723e */ /* 0x000fc800000000ff */
[----:B------:R-:W-:Y:S01]  /*377e0*/  PRMT R87, R138, 0x5410, R87 ;  /* 0x000054108a577816 */ /* 0x000fe20000000057 */
[----:B------:R-:W-:Y:S06]  /*377f0*/  BRA `(.L_x_5756) ;  /* 0x0000003000a87947 */ /* 0x000fec0003800000 */
.L_x_5675:
        /* <DEDUP_REMOVED lines=16> */
.L_x_5759:
        /* <DEDUP_REMOVED lines=13> */
.L_x_5761:
[----:B------:R-:W-:Y:S05]  /*379d0*/  BSYNC.RECONVERGENT B2 ;  /* 0x0000000000027941 */ /* 0x000fea0003800200 */
.L_x_5760:
        /* <DEDUP_REMOVED lines=60> */
.L_x_5758:
[----:B------:R-:W-:Y:S05]  /*37da0*/  BSYNC.RECONVERGENT B1 ;  /* 0x0000000000017941 */ /* 0x000fea0003800200 */
.L_x_5757:
        /* <DEDUP_REMOVED lines=28> */
.L_x_5764:
        /* <DEDUP_REMOVED lines=13> */
.L_x_5766:
[----:B------:R-:W-:Y:S05]  /*38040*/  BSYNC.RECONVERGENT B2 ;  /* 0x0000000000027941 */ /* 0x000fea0003800200 */
.L_x_5765:
        /* <DEDUP_REMOVED lines=61> */
.L_x_5763:
[----:B------:R-:W-:Y:S05]  /*38420*/  BSYNC.RECONVERGENT B1 ;  /* 0x0000000000017941 */ /* 0x000fea0003800200 */
.L_x_5762:
[----:B------:R-:W-:Y:S01]  /*38430*/  I2FP.F32.U32 R97, R18 ;  /* 0x0000001200617245 */ /* 0x000fe20000201000 */
[----:B------:R-:W-:Y:S01]  /*38440*/  HADD2.F32 R84, -RZ, R84.H1_H1 ;  /* 0x30000054ff547230 */ /* 0x000fe20000004100 */
[----:B------:R-:W-:Y:S01]  /*38450*/  LOP3.LUT R21, R21, 0xfffffff7, RZ, 0xc0, !PT ;  /* 0xfffffff715157812 */ /* 0x000fe200078ec0ff */
[----:B------:R-:W-:Y:S01]  /*38460*/  @P1 HADD2.F32 R18, -RZ, R28.H1_H1 ;  /* 0x3000001cff121230 */ /* 0x000fe20000004100 */
[----:B------:R-:W-:Y:S01]  /*38470*/  BSSY.RECONVERGENT B1, `(.L_x_5767) ;  /* 0x0000060000017945 */ /* 0x000fe20003800200 */
[----:B------:R-:W-:Y:S01]  /*38480*/  FFMA.FTZ R97, R97, R128, 1.1641532182693481445e-10 ;  /* 0x2f00000061617423 */ /* 0x000fe20000010080 */
[----:B------:R-:W-:-:S04]  /*38490*/  FMUL.FTZ R84, R84, R145 ;  /* 0x0000009154547220 */ /* 0x000fc80000410000 */
[----:B------:R-:W-:-:S04]  /*384a0*/  FSETP.GTU.FTZ.AND P2, PT, R97, R130, PT ;  /* 0x000000826100720b */ /* 0x000fc80003f5c000 */
[----:B------:R-:W-:Y:S01]  /*384b0*/  FSEL R97, R84, RZ, !P2 ;  /* 0x000000ff54617208 */ /* 0x000fe20005000000 */
[----:B------:R-:W-:Y:S01]  /*384c0*/  HFMA2 R84, -RZ, RZ, 0, 1.1920928955078125e-07 ;  /* 0x00000002ff547431 */ /* 0x000fe200000001ff */
        /* <DEDUP_REMOVED lines=15> */
.L_x_5769:
        /* <DEDUP_REMOVED lines=13> */
.L_x_5771:
[----:B------:R-:W-:Y:S05]  /*38690*/  BSYNC.RECONVERGENT B2 ;  /* 0x0000000000027941 */ /* 0x000fea0003800200 */
.L_x_5770:
        /* <DEDUP_REMOVED lines=61> */
.L_x_5768:
[----:B------:R-:W-:Y:S05]  /*38a70*/  BSYNC.RECONVERGENT B1 ;  /* 0x0000000000017941 */ /* 0x000fea0003800200 */
.L_x_5767:
        /* <DEDUP_REMOVED lines=25> */
.L_x_5774:
        /* <DEDUP_REMOVED lines=13> */
.L_x_5776:
[----:B------:R-:W-:Y:S05]  /*38ce0*/  BSYNC.RECONVERGENT B2 ;  /* 0x0000000000027941 */ /* 0x000fea0003800200 */
.L_x_5775:
        /* <DEDUP_REMOVED lines=61> */
.L_x_5773:
[----:B------:R-:W-:Y:S05]  /*390c0*/  BSYNC.RECONVERGENT B1 ;  /* 0x0000000000017941 */ /* 0x000fea0003800200 */
.L_x_5772:
        /* <DEDUP_REMOVED lines=9> */
[----:B------:R-:W-:Y:S01]  /*39160*/  IMAD.MOV.U32 R18, RZ, RZ, R16 ;  /* 0x000000ffff127224 */ /* 0x000fe200078e0010 */
        /* <DEDUP_REMOVED lines=15> */
.L_x_5779:
        /* <DEDUP_REMOVED lines=13> */
.L_x_5781:
[----:B------:R-:W-:Y:S05]  /*39330*/  BSYNC.RECONVERGENT B2 ;  /* 0x0000000000027941 */ /* 0x000fea0003800200 */
.L_x_5780:
        /* <DEDUP_REMOVED lines=61> */
.L_x_5778:
[----:B------:R-:W-:Y:S05]  /*39710*/  BSYNC.RECONVERGENT B1 ;  /* 0x0000000000017941 */ /* 0x000fea0003800200 */
.L_x_5777:
        /* <DEDUP_REMOVED lines=23> */
.L_x_5784:
        /* <DEDUP_REMOVED lines=13> */
.L_x_5786:
[----:B------:R-:W-:Y:S05]  /*39960*/  BSYNC.RECONVERGENT B2 ;  /* 0x0000000000027941 */ /* 0x000fea0003800200 */
.L_x_5785:
        /* <DEDUP_REMOVED lines=61> */
.L_x_5783:
[----:B------:R-:W-:Y:S05]  /*39d40*/  BSYNC.RECONVERGENT B1 ;  /* 0x0000000000017941 */ /* 0x000fea0003800200 */
.L_x_5782:
        /* <DEDUP_REMOVED lines=23> */
.L_x_5789:
        /* <DEDUP_REMOVED lines=13> */
.L_x_5791:
[----:B------:R-:W-:Y:S05]  /*39f90*/  BSYNC.RECONVERGENT B2 ;  /* 0x0000000000027941 */ /* 0x000fea0003800200 */
.L_x_5790:
        /* <DEDUP_REMOVED lines=61> */
.L_x_5788:
[----:B------:R-:W-:Y:S05]  /*3a370*/  BSYNC.RECONVERGENT B1 ;  /* 0x0000000000017941 */ /* 0x000fea0003800200 */
.L_x_5787:
[----:B------:R-:W-:Y:S01]  /*3a380*/  I2FP.F32.U32 R85, R18 ;  /* 0x0000001200557245 */ /* 0x000fe20000201000 */
[----:B------:R-:W-:Y:S01]  /*3a390*/  HADD2.F32 R18, -RZ, R87.H0_H0 ;  /* 0x20000057ff127230 */ /* 0x000fe20000004100 */
[----:B------:R-:W-:Y:S01]  /*3a3a0*/  ISETP.NE.AND P5, PT, R84, 0x1, PT ;  /* 0x000000015400780c */ /* 0x000fe20003fa5270 */
[----:B0-----:R-:W-:Y:S01]  /*3a3b0*/  @P1 HADD2.F32 R135, -RZ, R31.H0_H0 ;  /* 0x2000001fff871230 */ /* 0x001fe20000004100 */
        /* <DEDUP_REMOVED lines=19> */
.L_x_5794:
        /* <DEDUP_REMOVED lines=13> */
.L_x_5796:
[----:B------:R-:W-:Y:S05]  /*3a5c0*/  BSYNC.RECONVERGENT B2 ;  /* 0x0000000000027941 */ /* 0x000fea0003800200 */
.L_x_5795:
        /* <DEDUP_REMOVED lines=61> */
.L_x_5793:
[----:B------:R-:W-:Y:S05]  /*3a9a0*/  BSYNC.RECONVERGENT B1 ;  /* 0x0000000000017941 */ /* 0x000fea0003800200 */
.L_x_5792:
[----:B------:R-:W-:Y:S01]  /*3a9b0*/  I2FP.F32.U32 R85, R85 ;  /* 0x0000005500557245 */ /* 0x000fe20000201000 */
[----:B------:R-:W-:Y:S01]  /*3a9c0*/  HADD2.F32 R84, -RZ, R87.H1_H1 ;  /* 0x30000057ff547230 */ /* 0x000fe20000004100 */
[----:B------:R-:W-:Y:S01]  /*3a9d0*/  PRMT R86, R144, 0x5410, R86 ;  /* 0x0000541090567816 */ /* 0x000fe20000000056 */
[----:B------:R-:W-:Y:S02]  /*3a9e0*/  @P1 HADD2.F32 R87, -RZ, R31.H1_H1 ;  /* 0x3000001fff571230 */ /* 0x000fe40000004100 */
[----:B------:R-:W-:Y:S01]  /*3a9f0*/  FFMA.FTZ R85, R85, R128, 1.1641532182693481445e-10 ;  /* 0x2f00000055557423 */ /* 0x000fe20000010080 */
[----:B------:R-:W-:-:S04]  /*3aa00*/  FMUL.FTZ R84, R84, R145 ;  /* 0x0000009154547220 */ /* 0x000fc80000410000 */
[----:B------:R-:W-:Y:S02]  /*3aa10*/  FSETP.GTU.FTZ.AND P5, PT, R85, R130, PT ;  /* 0x000000825500720b */ /* 0x000fe40003fbc000 */
[----:B------:R-:W-:Y:S02]  /*3aa20*/  MOV R130, R140 ;  /* 0x0000008c00827202 */ /* 0x000fe40000000f00 */
[----:B------:R-:W-:Y:S02]  /*3aa30*/  FSEL R128, R84, RZ, !P5 ;  /* 0x000000ff54807208 */ /* 0x000fe40006800000 */
[----:B------:R-:W-:Y:S02]  /*3aa40*/  PLOP3.LUT P5, PT, P5, PT, PT, 0x8, 0x80 ;  /* 0x000000000080781c */ /* 0x000fe40002fae170 */
[----:B------:R-:W-:Y:S01]  /*3aa50*/  PRMT R85, R141, 0x5410, R143 ;  /* 0x000054108d557816 */ /* 0x000fe2000000008f */
[----:B------:R-:W-:Y:S01]  /*3aa60*/  @P1 FADD.FTZ R128, R87, R128 ;  /* 0x0000008057801221 */ /* 0x000fe20000010000 */
[----:B------:R-:W-:-:S04]  /*3aa70*/  PRMT R84, R138, 0x5410, R139 ;  /* 0x000054108a547816 */ /* 0x000fc8000000008b */
[----:B------:R-:W-:-:S04]  /*3aa80*/  F2FP.F16.F32.PACK_AB R87, RZ, R128 ;  /* 0x00000080ff57723e */ /* 0x000fc800000000ff */
[----:B------:R-:W-:-:S07]  /*3aa90*/  PRMT R87, R142, 0x5410, R87 ;  /* 0x000054108e577816 */ /* 0x000fce0000000057 */
.L_x_5756:
        /* <DEDUP_REMOVED lines=23> */
[----:B--2---:R-:W-:Y:S01]  /*3ac10*/  IMAD.U32 R87, R7, 0x10000, RZ ;  /* 0x0001000007577824 */ /* 0x004fe200078e00ff */
        /* <DEDUP_REMOVED lines=19> */
.L_x_5674:
[----:B------:R-:W-:Y:S05]  /*3ad50*/  BSYNC.RECONVERGENT B0 ;  /* 0x0000000000007941 */ /* 0x000fea0003800200 */
.L_x_5673:
[----:B0123--:R-:W-:Y:S01]  /*3ad60*/  FADD.FTZ R85, RZ, R14 ;  /* 0x0000000eff557221 */ /* 0x00ffe20000010000 */
        /* <DEDUP_REMOVED lines=178> */
.L_x_5822:
        /* <DEDUP_REMOVED lines=19> */
[----:B-----5:R-:W-:Y:S02]  /*3b9c0*/  HADD2.F32 R135, -RZ, R81.H0_H0 ;  /* 0x20000051ff877230 */ /* 0x020fe40000004100 */
[----:B------:R-:W-:Y:S01]  /*3b9d0*/  FADD.FTZ R136, R112, -R137 ;  /* 0x8000008970887221 */ /* 0x000fe20000010000 */
[----:B------:R-:W-:Y:S02]  /*3b9e0*/  HADD2.F32 R139, -RZ, R77.H0_H0 ;  /* 0x2000004dff8b7230 */ /* 0x000fe40000004100 */
[C---:B------:R-:W-:Y:S01]  /*3b9f0*/  FMUL.FTZ R134, R131.reuse, R134 ;  /* 0x0000008683867220 */ /* 0x040fe20000410000 */
[----:B------:R-:W-:Y:S02]  /*3ba00*/  HADD2.F32 R141, -RZ, R82.H0_H0 ;  /* 0x20000052ff8d7230 */ /* 0x000fe40000004100 */
[----:B------:R-:W-:Y:S01]  /*3ba10*/  FMUL.FTZ R86, R131, R86 ;  /* 0x0000005683567220 */ /* 0x000fe20000410000 */
[----:B------:R-:W-:-:S02]  /*3ba20*/  HADD2.F32 R143, -RZ, R78.H0_H0 ;  /* 0x2000004eff8f7230 */ /* 0x000fc40000004100 */
[----:B------:R-:W-:Y:S01]  /*3ba30*/  FMUL.FTZ R138, R131, R136 ;  /* 0x00000088838a7220 */ /* 0x000fe20000410000 */
[----:B------:R-:W-:Y:S02]  /*3ba40*/  HADD2.F32 R145, -RZ, R83.H0_H0 ;  /* 0x20000053ff917230 */ /* 0x000fe40000004100 */
[----:B------:R-:W-:Y:S01]  /*3ba50*/  FFMA.FTZ R136, R86, R135, R139 ;  /* 0x0000008756887223 */ /* 0x000fe2000001008b */
[----:B------:R-:W-:Y:S02]  /*3ba60*/  HADD2.F32 R147, -RZ, R79.H0_H0 ;  /* 0x2000004fff937230 */ /* 0x000fe40000004100 */
[----:B------:R-:W-:Y:S01]  /*3ba70*/  FFMA.FTZ R143, R134, R141, R143 ;  /* 0x0000008d868f7223 */ /* 0x000fe2000001008f */
[----:B------:R-:W-:Y:S01]  /*3ba80*/  FADD.FTZ R84, R14, -R137 ;  /* 0x800000890e547221 */ /* 0x000fe20000010000 */
[----:B------:R-:W0:Y:S01]  /*3ba90*/  LDC.64 R134, c[0x0][0x428] ;  /* 0x00010a00ff867b82 */ /* 0x000e220000000a00 */
[----:B------:R-:W-:Y:S02]  /*3baa0*/  HADD2.F32 R85, -RZ, R80.H0_H0 ;  /* 0x20000050ff557230 */ /* 0x000fe40000004100 */
[----:B------:R-:W-:Y:S01]  /*3bab0*/  FFMA.FTZ R142, R138, R145, R147 ;  /* 0x000000918a8e7223 */ /* 0x000fe20000010093 */
[----:B------:R-:W-:-:S02]  /*3bac0*/  HADD2.F32 R87, -RZ, R76.H0_H0 ;  /* 0x2000004cff577230 */ /* 0x000fc40000004100 */
[----:B------:R-:W-:Y:S01]  /*3bad0*/  FMUL.FTZ R84, R131, R84 ;  /* 0x0000005483547220 */ /* 0x000fe20000410000 */
[--C-:B------:R-:W-:Y:S01]  /*3bae0*/  FADD.FTZ R138, R99, -R137.reuse ;  /* 0x80000089638a7221 */ /* 0x100fe20000010000 */
[--C-:B------:R-:W-:Y:S01]  /*3baf0*/  FADD.FTZ R86, R88, -R137.reuse ;  /* 0x8000008958567221 */ /* 0x100fe20000010000 */
[--C-:B------:R-:W-:Y:S01]  /*3bb00*/  FADD.FTZ R140, R111, -R137.reuse ;  /* 0x800000896f8c7221 */ /* 0x100fe20000010000 */
[----:B------:R-:W-:Y:S01]  /*3bb10*/  FADD.FTZ R144, R123, -R137 ;  /* 0x800000897b907221 */ /* 0x000fe20000010000 */
[----:B------:R-:W-:Y:S01]  /*3bb20*/  FFMA.FTZ R84, R84, R85, R87 ;  /* 0x0000005554547223 */ /* 0x000fe20000010057 */
[----:B------:R-:W-:Y:S02]  /*3bb30*/  HADD2.F32 R139, -RZ, R81.H1_H1 ;  /* 0x30000051ff8b7230 */ /* 0x000fe40000004100 */
[C---:B------:R-:W-:Y:S01]  /*3bb40*/  FMUL.FTZ R138, R131.reuse, R138 ;  /* 0x0000008a838a7220 */ /* 0x040fe20000410000 */
[----:B------:R-:W-:Y:S02]  /*3bb50*/  HADD2.F32 R141, -RZ, R77.H1_H1 ;  /* 0x3000004dff8d7230 */ /* 0x000fe40000004100 */
[----:B------:R-:W-:Y:S01]  /*3bb60*/  FMUL.FTZ R144, R131, R144 ;  /* 0x0000009083907220 */ /* 0x000fe20000410000 */
[----:B------:R-:W-:-:S02]  /*3bb70*/  HADD2.F32 R85, -RZ, R80.H1_H1 ;  /* 0x30000050ff557230 */ /* 0x000fc40000004100 */
[C---:B------:R-:W-:Y:S01]  /*3bb80*/  FMUL.FTZ R140, R131.reuse, R140 ;  /* 0x0000008c838c7220 */ /* 0x040fe20000410000 */
[----:B------:R-:W-:Y:S02]  /*3bb90*/  HADD2.F32 R87, -RZ, R76.H1_H1 ;  /* 0x3000004cff577230 */ /* 0x000fe40000004100 */
[----:B------:R-:W-:Y:S01]  /*3bba0*/  FMUL.FTZ R86, R131, R86 ;  /* 0x0000005683567220 */ /* 0x000fe20000410000 */
[----:B------:R-:W-:Y:S02]  /*3bbb0*/  HADD2.F32 R145, -RZ, R82.H1_H1 ;  /* 0x30000052ff917230 */ /* 0x000fe40000004100 */
[----:B------:R-:W-:Y:S01]  /*3bbc0*/  FFMA.FTZ R141, R138, R139, R141 ;  /* 0x0000008b8a8d7223 */ /* 0x000fe2000001008d */
[----:B------:R-:W-:Y:S02]  /*3bbd0*/  HADD2.F32 R147, -RZ, R78.H1_H1 ;  /* 0x3000004eff937230 */ /* 0x000fe40000004100 */
[----:B------:R-:W-:Y:S01]  /*3bbe0*/  FFMA.FTZ R139, R86, R85, R87 ;  /* 0x00000055568b7223 */ /* 0x000fe20000010057 */
[----:B------:R-:W-:-:S02]  /*3bbf0*/  HADD2.F32 R149, -RZ, R83.H1_H1 ;  /* 0x30000053ff957230 */ /* 0x000fc40000004100 */
[----:B------:R-:W-:Y:S02]  /*3bc00*/  HADD2.F32 R151, -RZ, R79.H1_H1 ;  /* 0x3000004fff977230 */ /* 0x000fe40000004100 */
[----:B------:R-:W-:Y:S01]  /*3bc10*/  FFMA.FTZ R140, R140, R145, R147 ;  /* 0x000000918c8c7223 */ /* 0x000fe20000010093 */
[----:B------:R-:W-:Y:S01]  /*3bc20*/  F2FP.F16.F32.PACK_AB R85, R141, R136 ;  /* 0x000000888d55723e */ /* 0x000fe200000000ff */
[----:B0-----:R-:W-:Y:S01]  /*3bc30*/  IMAD.WIDE.U32 R134, R129, 0x10, R134 ;  /* 0x0000001081867825 */ /* 0x001fe200078e0086 */
[----:B------:R-:W-:-:S03]  /*3bc40*/  F2FP.F16.F32.PACK_AB R84, R139, R84 ;  /* 0x000000548b54723e */ /* 0x000fc600000000ff */
[----:B------:R-:W-:Y:S01]  /*3bc50*/  FFMA.FTZ R149, R144, R149, R151 ;  /* 0x0000009590957223 */ /* 0x000fe20000010097 */
[----:B------:R-:W-:Y:S02]  /*3bc60*/  F2FP.F16.F32.PACK_AB R86, R140, R143 ;  /* 0x0000008f8c56723e */ /* 0x000fe400000000ff */
[----:B------:R-:W-:Y:S02]  /*3bc70*/  IADD3 R129, PT, PT, R129, 0x20, RZ ;  /* 0x0000002081817810 */ /* 0x000fe40007ffe0ff */
[----:B------:R-:W-:-:S05]  /*3bc80*/  F2FP.F16.F32.PACK_AB R87, R149, R142 ;  /* 0x0000008e9557723e */ /* 0x000fca00000000ff */
[----:B------:R1:W-:Y:S02]  /*3bc90*/  STG.E.128 desc[UR6][R134.64], R84 ;  /* 0x0000005486007986 */ /* 0x0003e4000c101d06 */
.L_x_5799:
[----:B------:R-:W-:Y:S05]  /*3bca0*/  BSYNC.RECONVERGENT B0 ;  /* 0x0000000000007941 */ /* 0x000fea0003800200 */
.L_x_5798:
[----:B------:R-:W-:Y:S01]  /*3bcb0*/  LOP3.LUT P0, RZ, R21, 0x200, RZ, 0xc0, !PT ;  /* 0x0000020015ff7812 */ /* 0x000fe2000780c0ff */
[----:B------:R-:W-:-:S12]  /*3bcc0*/  BSSY.RECONVERGENT B0, `(.L_x_5800) ;  /* 0x0000032000007945 */ /* 0x000fd80003800200 */
[----:B------:R-:W-:Y:S05]  /*3bcd0*/  @!P0 BRA `(.L_x_5801) ;  /* 0x0000000000c08947 */ /* 0x000fea0003800000 */
[--C-:B-1----:R-:W-:Y:S01]  /*3bce0*/  FADD.FTZ R134, R102, -R137.reuse ;  /* 0x8000008966867221 */ /* 0x102fe20000010000 */
        /* <DEDUP_REMOVED lines=43> */
[----:B------:R-:W-:Y:S01]  /*3bfa0*/  F2FP.F16.F32.PACK_AB R86, R140, R143 ;  /* 0x0000008f8c56723e */ /* 0x000fe200000000ff */
[----:B------:R-:W-:-:S03]  /*3bfb0*/  VIADD R129, R129, 0x20 ;  /* 0x0000002081817836 */ /* 0x000fc60000000000 */
[----:B------:R-:W-:-:S05]  /*3bfc0*/  F2FP.F16.F32.PACK_AB R87, R149, R142 ;  /* 0x0000008e9557723e */ /* 0x000fca00000000ff */
[----:B------:R2:W-:Y:S02]  /*3bfd0*/  STG.E.128 desc[UR6][R134.64], R84 ;  /* 0x0000005486007986 */ /* 0x0005e4000c101d06 */
.L_x_5801:
[----:B------:R-:W-:Y:S05]  /*3bfe0*/  BSYNC.RECONVERGENT B0 ;  /* 0x0000000000007941 */ /* 0x000fea0003800200 */
.L_x_5800:
[----:B------:R-:W-:Y:S01]  /*3bff0*/  LOP3.LUT P0, RZ, R21, 0x100, RZ, 0xc0, !PT ;  /* 0x0000010015ff7812 */ /* 0x000fe2000780c0ff */
[----:B------:R-:W-:-:S12]  /*3c000*/  BSSY.RECONVERGENT B0, `(.L_x_5802) ;  /* 0x0000032000007945 */ /* 0x000fd80003800200 */
[----:B------:R-:W-:Y:S05]  /*3c010*/  @!P0 BRA `(.L_x_5803) ;  /* 0x0000000000c08947 */ /* 0x000fea0003800000 */
[--C-:B-12---:R-:W-:Y:S01]  /*3c020*/  FADD.FTZ R134, R104, -R137.reuse ;  /* 0x8000008968867221 */ /* 0x106fe20000010000 */
        /* <DEDUP_REMOVED lines=47> */
.L_x_5803:
[----:B------:R-:W-:Y:S05]  /*3c320*/  BSYNC.RECONVERGENT B0 ;  /* 0x0000000000007941 */ /* 0x000fea0003800200 */
.L_x_5802:
[----:B------:R-:W-:Y:S01]  /*3c330*/  LOP3.LUT P0, RZ, R21, 0x80, RZ, 0xc0, !PT ;  /* 0x0000008015ff7812 */ /* 0x000fe2000780c0ff */
[----:B------:R-:W-:-:S12]  /*3c340*/  BSSY.RECONVERGENT B0, `(.L_x_5804) ;  /* 0x0000032000007945 */ /* 0x000fd80003800200 */
[----:B------:R-:W-:Y:S05]  /*3c350*/  @!P0 BRA `(.L_x_5805) ;  /* 0x0000000000c08947 */ /* 0x000fea0003800000 */
[--C-:B-123--:R-:W-:Y:S01]  /*3c360*/  FADD.FTZ R134, R106, -R137.reuse ;  /* 0x800000896a867221 */ /* 0x10efe20000010000 */
        /* <DEDUP_REMOVED lines=47> */
.L_x_5805:
[----:B------:R-:W-:Y:S05]  /*3c660*/  BSYNC.RECONVERGENT B0 ;  /* 0x0000000000007941 */ /* 0x000fea0003800200 */
.L_x_5804:
[----:B------:R-:W-:Y:S01]  /*3c670*/  LOP3.LUT P0, RZ, R21, 0x40, RZ, 0xc0, !PT ;  /* 0x0000004015ff7812 */ /* 0x000fe2000780c0ff */
[----:B------:R-:W-:-:S12]  /*3c680*/  BSSY.RECONVERGENT B0, `(.L_x_5806) ;  /* 0x0000032000007945 */ /* 0x000fd80003800200 */
[----:B------:R-:W-:Y:S05]  /*3c690*/  @!P0 BRA `(.L_x_5807) ;  /* 0x0000000000c08947 */ /* 0x000fea0003800000 */
[--C-:B-1234-:R-:W-:Y:S01]  /*3c6a0*/  FADD.FTZ R134, R108, -R137.reuse ;  /* 0x800000896c867221 */ /* 0x11efe20000010000 */
        /* <DEDUP_REMOVED lines=47> */
.L_x_5807:
[----:B------:R-:W-:Y:S05]  /*3c9a0*/  BSYNC.RECONVERGENT B0 ;  /* 0x0000000000007941 */ /* 0x000fea0003800200 */
.L_x_5806:
        /* <DEDUP_REMOVED lines=16> */
[----:B------:R-:W-:Y:S02]  /*3cab0*/  HADD2.F32 R135, -RZ, R41.H0_H0 ;  /* 0x20000029ff877230 */ /* 0x000fe40000004100 */
[C---:B------:R-:W-:Y:S01]  /*3cac0*/  FMUL.FTZ R144, R131.reuse, R144 ;  /* 0x0000009083907220 */ /* 0x040fe20000410000 */
[----:B------:R-:W-:Y:S02]  /*3cad0*/  HADD2.F32 R137, -RZ, R37.H0_H0 ;  /* 0x20000025ff897230 */ /* 0x000fe40000004100 */
[C---:B------:R-:W-:Y:S01]  /*3cae0*/  FMUL.FTZ R86, R131.reuse, R138 ;  /* 0x0000008a83567220 */ /* 0x040fe20000410000 */
[----:B------:R-:W-:Y:S02]  /*3caf0*/  HADD2.F32 R139, -RZ, R42.H0_H0 ;  /* 0x2000002aff8b7230 */ /* 0x000fe40000004100 */
[----:B------:R-:W-:Y:S01]  /*3cb00*/  FMUL.FTZ R142, R131, R142 ;  /* 0x0000008e838e7220 */ /* 0x000fe20000410000 */
[----:B------:R-:W-:-:S02]  /*3cb10*/  HADD2.F32 R141, -RZ, R38.H0_H0 ;  /* 0x20000026ff8d7230 */ /* 0x000fc40000004100 */
[C---:B------:R-:W-:Y:S01]  /*3cb20*/  FMUL.FTZ R146, R131.reuse, R146 ;  /* 0x0000009283927220 */ /* 0x040fe20000410000 */
[C---:B------:R-:W-:Y:S01]  /*3cb30*/  FMUL.FTZ R148, R131.reuse, R148 ;  /* 0x0000009483947220 */ /* 0x040fe20000410000 */
[----:B------:R-:W-:Y:S01]  /*3cb40*/  FMUL.FTZ R150, R131, R150 ;  /* 0x0000009683967220 */ /* 0x000fe20000410000 */
[----:B------:R-:W-:Y:S01]  /*3cb50*/  FFMA.FTZ R136, R87, R134, R136 ;  /* 0x0000008657887223 */ /* 0x000fe20000010088 */
[----:B------:R-:W-:Y:S01]  /*3cb60*/  FFMA.FTZ R137, R140, R135, R137 ;  /* 0x000000878c897223 */ /* 0x000fe20000010089 */
[----:B------:R-:W-:Y:S01]  /*3cb70*/  FFMA.FTZ R141, R144, R139, R141 ;  /* 0x0000008b908d7223 */ /* 0x000fe2000001008d */
[----:B------:R-:W-:Y:S02]  /*3cb80*/  HADD2.F32 R87, -RZ, R40.H1_H1 ;  /* 0x30000028ff577230 */ /* 0x000fe40000004100 */
[----:B------:R-:W-:Y:S02]  /*3cb90*/  HADD2.F32 R135, -RZ, R41.H1_H1 ;  /* 0x30000029ff877230 */ /* 0x000fe40000004100 */
[----:B------:R-:W-:-:S02]  /*3cba0*/  HADD2.F32 R143, -RZ, R42.H1_H1 ;  /* 0x3000002aff8f7230 */ /* 0x000fc40000004100 */
[----:B------:R-:W-:Y:S02]  /*3cbb0*/  HADD2.F32 R147, -RZ, R43.H0_H0 ;  /* 0x2000002bff937230 */ /* 0x000fe40000004100 */
[----:B------:R-:W-:Y:S02]  /*3cbc0*/  HADD2.F32 R149, -RZ, R39.H0_H0 ;  /* 0x20000027ff957230 */ /* 0x000fe40000004100 */
[----:B------:R-:W-:Y:S02]  /*3cbd0*/  HADD2.F32 R151, -RZ, R43.H1_H1 ;  /* 0x3000002bff977230 */ /* 0x000fe40000004100 */
[----:B------:R-:W-:Y:S02]  /*3cbe0*/  HADD2.F32 R153, -RZ, R39.H1_H1 ;  /* 0x30000027ff997230 */ /* 0x000fe40000004100 */
[----:B------:R-:W-:Y:S01]  /*3cbf0*/  FFMA.FTZ R147, R148, R147, R149 ;  /* 0x0000009394937223 */ /* 0x000fe20000010095 */
[----:B------:R-:W-:Y:S02]  /*3cc00*/  HADD2.F32 R145, -RZ, R38.H1_H1 ;  /* 0x30000026ff917230 */ /* 0x000fe40000004100 */
[----:B------:R-:W-:-:S02]  /*3cc10*/  HADD2.F32 R139, -RZ, R37.H1_H1 ;  /* 0x30000025ff8b7230 */ /* 0x000fc40000004100 */
[----:B------:R-:W-:Y:S01]  /*3cc20*/  FFMA.FTZ R150, R150, R151, R153 ;  /* 0x0000009796967223 */ /* 0x000fe20000010099 */
[----:B------:R-:W-:Y:S02]  /*3cc30*/  HADD2.F32 R131, -RZ, R36.H1_H1 ;  /* 0x30000024ff837230 */ /* 0x000fe40000004100 */
[----:B------:R-:W-:Y:S01]  /*3cc40*/  FFMA.FTZ R146, R146, R143, R145 ;  /* 0x0000008f92927223 */ /* 0x000fe20000010091 */
[----:B------:R-:W-:Y:S01]  /*3cc50*/  FFMA.FTZ R142, R142, R135, R139 ;  /* 0x000000878e8e7223 */ /* 0x000fe2000001008b */
[----:B0-----:R-:W-:-:S04]  /*3cc60*/  IMAD.WIDE.U32 R134, R129, 0x10, R84 ;  /* 0x0000001081867825 */ /* 0x001fc800078e0054 */
[----:B------:R-:W-:Y:S01]  /*3cc70*/  FFMA.FTZ R131, R86, R87, R131 ;  /* 0x0000005756837223 */ /* 0x000fe20000010083 */
[----:B------:R-:W-:Y:S02]  /*3cc80*/  F2FP.F16.F32.PACK_AB R87, R150, R147 ;  /* 0x000000939657723e */ /* 0x000fe400000000ff */
[----:B------:R-:W-:Y:S02]  /*3cc90*/  F2FP.F16.F32.PACK_AB R86, R146, R141 ;  /* 0x0000008d9256723e */ /* 0x000fe400000000ff */
[----:B------:R-:W-:Y:S02]  /*3cca0*/  F2FP.F16.F32.PACK_AB R85, R142, R137 ;  /* 0x000000898e55723e */ /* 0x000fe400000000ff */
[----:B------:R-:W-:-:S05]  /*3ccb0*/  F2FP.F16.F32.PACK_AB R84, R131, R136 ;  /* 0x000000888354723e */ /* 0x000fca00000000ff */
[----:B------:R0:W-:Y:S02]  /*3ccc0*/  STG.E.128 desc[UR6][R134.64], R84 ;  /* 0x0000005486007986 */ /* 0x0001e4000c101d06 */
.L_x_5809:
[----:B------:R-:W-:Y:S05]  /*3ccd0*/  BSYNC.RECONVERGENT B0 ;  /* 0x0000000000007941 */ /* 0x000fea0003800200 */
.L_x_5808:
[----:B01234-:R-:W0:Y:S02]  /*3cce0*/  LDC.64 R84, c[0x0][0x380] ;  /* 0x0000e000ff547b82 */ /* 0x01fe240000000a00 */
[----:B0-----:R-:W-:-:S05]  /*3ccf0*/  IMAD R23, R84, 0x4, R23 ;  /* 0x0000000454177824 */ /* 0x001fca00078e0217 */
[----:B------:R-:W-:-:S13]  /*3cd00*/  ISETP.GE.AND P0, PT, R23, R85, PT ;  /* 0x000000551700720c */ /* 0x000fda0003f06270 */
[----:B------:R-:W-:Y:S05]  /*3cd10*/  @!P0 BRA `(.L_x_5810) ;  /* 0xfffffc4000348947 */ /* 0x000fea000383ffff */
[----:B------:R-:W-:Y:S05]  /*3cd20*/  EXIT ;  /* 0x000000000000794d */ /* 0x000fea0003800000 */
.L_x_5797:
[----:B------:R-:W-:Y:S01]  /*3cd30*/  HFMA2 R143, -RZ, RZ, 0, 1.847743988037109375e-06 ;  /* 0x0000001fff8f7431 */ /* 0x000fe200000001ff */
[----:B------:R-:W-:Y:S01]  /*3cd40*/  BSSY B0, `(.L_x_5811) ;  /* 0x0000007000007945 */ /* 0x000fe20003800000 */
[----:B------:R-:W-:Y:S01]  /*3cd50*/  MOV R141, R85 ;  /* 0x00000055008d7202 */ /* 0x000fe20000000f00 */
[----:B------:R-:W-:Y:S02]  /*3cd60*/  IMAD.MOV.U32 R140, RZ, RZ, 0x1 ;  /* 0x00000001ff8c7424 */ /* 0x000fe400078e00ff */
[----:B------:R-:W-:-:S07]  /*3cd70*/  IMAD.MOV.U32 R138, RZ, RZ, -0x1 ;  /* 0xffffffffff8a7424 */ /* 0x000fce00078e00ff */
[----:B-----5:R-:W-:Y:S05]  /*3cd80*/  WARPSYNC.COLLECTIVE R138, `(.L_x_5812) ;  /* 0x000000008a087348 */ /* 0x020fea0003c00000 */
[----:B------:R0:W1:Y:S02]  /*3cd90*/  SHFL.BFLY P6, R139, R141, R140, R143 ;  /* 0x0c00008c8d8b7389 */ /* 0x00006400000c008f */
[----:B01---5:R-:W-:Y:S05]  /*3cda0*/  ENDCOLLECTIVE ;  /* 0x000000000000791b */ /* 0x023fea0003800000 */
.L_x_5812:
[----:B------:R-:W-:Y:S05]  /*3cdb0*/  BSYNC B0 ;  /* 0x0000000000007941 */ /* 0x000fea0003800000 */
.L_x_5811:
[----:B------:R-:W-:Y:S01]  /*3cdc0*/  MOV R84, R139 ;  /* 0x0000008b00547202 */ /* 0x000fe20000000f00 */
[----:B------:R-:W-:Y:S02]  /*3cdd0*/  HFMA2 R140, -RZ, RZ, 0, 1.1920928955078125e-07 ;  /* 0x00000002ff8c7431 */ /* 0x000fe400000001ff */
[----:B------:R-:W-:Y:S01]  /*3cde0*/  IMAD.MOV.U32 R143, RZ, RZ, 0x1f ;  /* 0x0000001fff8f7424 */ /* 0x000fe200078e00ff */
[----:B------:R-:W-:Y:S01]  /*3cdf0*/  MOV R138, 0xffffffff ;  /* 0xffffffff008a7802 */ /* 0x000fe20000000f00 */
[----:B------:R-:W-:-:S04]  /*3ce00*/  FADD.FTZ R86, R85, R84 ;  /* 0x0000005455567221 */ /* 0x000fc80000010000 */
[----:B------:R-:W-:-:S07]  /*3ce10*/  IMAD.MOV.U32 R141, RZ, RZ, R86 ;  /* 0x000000ffff8d7224 */ /* 0x000fce00078e0056 */
[----:B------:R-:W-:Y:S05]  /*3ce20*/  WARPSYNC.COLLECTIVE R138, `(.L_x_5813) ;  /* 0x000000008a087348 */ /* 0x000fea0003c00000 */
[----:B------:R0:W1:Y:S02]  /*3ce30*/  SHFL.BFLY P6, R139, R141, R140, R143 ;  /* 0x0c00008c8d8b7389 */ /* 0x00006400000c008f */
[----:B01----:R-:W-:Y:S05]  /*3ce40*/  ENDCOLLECTIVE ;  /* 0x000000000000791b */ /* 0x003fea0003800000 */
.L_x_5813:
[----:B------:R-:W-:Y:S02]  /*3ce50*/  IMAD.MOV.U32 R140, RZ, RZ, 0x4 ;  /* 0x00000004ff8c7424 */ /* 0x000fe400078e00ff */
[----:B------:R-:W-:-:S04]  /*3ce60*/  IMAD.MOV.U32 R87, RZ, RZ, R139 ;  /* 0x000000ffff577224 */ /* 0x000fc800078e008b */
[----:B------:R-:W-:-:S05]  /*3ce70*/  FADD.FTZ R87, R86, R87 ;  /* 0x0000005756577221 */ /* 0x000fca0000010000 */
[----:B------:R-:W-:-:S07]  /*3ce80*/  MOV R141, R87 ;  /* 0x00000057008d7202 */ /* 0x000fce0000000f00 */
[----:B------:R-:W-:Y:S05]  /*3ce90*/  WARPSYNC.COLLECTIVE R138, `(.L_x_5814) ;  /* 0x000000008a087348 */ /* 0x000fea0003c00000 */
[----:B------:R0:W1:Y:S02]  /*3cea0*/  SHFL.BFLY P6, R139, R141, R140, R143 ;  /* 0x0c00008c8d8b7389 */ /* 0x00006400000c008f */
[----:B01----:R-:W-:Y:S05]  /*3ceb0*/  ENDCOLLECTIVE ;  /* 0x000000000000791b */ /* 0x003fea0003800000 */
.L_x_5814:
[----:B------:R-:W-:Y:S01]  /*3cec0*/  HFMA2 R140, -RZ, RZ, 0, 4.76837158203125e-07 ;  /* 0x00000008ff8c7431 */ /* 0x000fe200000001ff */
[----:B------:R-:W-:-:S05]  /*3ced0*/  MOV R84, R139 ;  /* 0x0000008b00547202 */ /* 0x000fca0000000f00 */
[----:B------:R-:W-:-:S04]  /*3cee0*/  FADD.FTZ R134, R87, R84 ;  /* 0x0000005457867221 */ /* 0x000fc80000010000 */
[----:B------:R-:W-:-:S07]  /*3cef0*/  IMAD.MOV.U32 R141, RZ, RZ, R134 ;  /* 0x000000ffff8d7224 */ /* 0x000fce00078e0086 */
[----:B------:R-:W-:Y:S05]  /*3cf00*/  WARPSYNC.COLLECTIVE R138, `(.L_x_5815) ;  /* 0x000000008a087348 */ /* 0x000fea0003c00000 */
[----:B------:R0:W1:Y:S02]  /*3cf10*/  SHFL.BFLY P6, R139, R141, R140, R143 ;  /* 0x0c00008c8d8b7389 */ /* 0x00006400000c008f */
[----:B01----:R-:W-:Y:S05]  /*3cf20*/  ENDCOLLECTIVE ;  /* 0x000000000000791b */ /* 0x003fea0003800000 */
.L_x_5815:
        /* <DEDUP_REMOVED lines=8> */
.L_x_5816:
[----:B------:R-:W-:Y:S01]  /*3cfb0*/  HFMA2 R140, -RZ, RZ, 0, 5.9604644775390625e-08 ;  /* 0x00000001ff8c7431 */ /* 0x000fe200000001ff */
[----:B------:R-:W-:-:S05]  /*3cfc0*/  MOV R135, R139 ;  /* 0x0000008b00877202 */ /* 0x000fca0000000f00 */
[----:B------:R-:W-:-:S04]  /*3cfd0*/  FADD.FTZ R136, R136, R135 ;  /* 0x0000008788887221 */ /* 0x000fc80000010000 */
[----:B------:R-:W-:-:S04]  /*3cfe0*/  FMUL.FTZ R135, R136, R131 ;  /* 0x0000008388877220 */ /* 0x000fc80000410000 */
        /* <DEDUP_REMOVED lines=96> */
[----:B------:R-:W-:-:S04]  /*3d5f0*/  @P0 FFMA.FTZ R84, R86, R86, R85 ;  /* 0x0000005656540223 */ /* 0x000fc80000010055 */
[----:B------:R-:W-:-:S07]  /*3d600*/  IMAD.MOV.U32 R141, RZ, RZ, R84 ;  /* 0x000000ffff8d7224 */ /* 0x000fce00078e0054 */
[----:B------:R-:W-:Y:S05]  /*3d610*/  WARPSYNC.COLLECTIVE R138, `(.L_x_5817) ;  /* 0x000000008a087348 */ /* 0x000fea0003c00000 */
[----:B------:R0:W1:Y:S02]  /*3d620*/  SHFL.BFLY P6, R139, R141, R140, R143 ;  /* 0x0c00008c8d8b7389 */ /* 0x00006400000c008f */
[----:B01----:R-:W-:Y:S05]  /*3d630*/  ENDCOLLECTIVE ;  /* 0x000000000000791b */ /* 0x003fea0003800000 */
.L_x_5817:
[----:B------:R-:W-:Y:S02]  /*3d640*/  IMAD.MOV.U32 R140, RZ, RZ, 0x2 ;  /* 0x00000002ff8c7424 */ /* 0x000fe400078e00ff */
[----:B------:R-:W-:-:S04]  /*3d650*/  IMAD.MOV.U32 R85, RZ, RZ, R139 ;  /* 0x000000ffff557224 */ /* 0x000fc800078e008b */
[----:B------:R-:W-:-:S05]  /*3d660*/  FADD.FTZ R85, R84, R85 ;  /* 0x0000005554557221 */ /* 0x000fca0000010000 */
[----:B------:R-:W-:-:S07]  /*3d670*/  MOV R141, R85 ;  /* 0x00000055008d7202 */ /* 0x000fce0000000f00 */
[----:B------:R-:W-:Y:S05]  /*3d680*/  WARPSYNC.COLLECTIVE R138, `(.L_x_5818) ;  /* 0x000000008a087348 */ /* 0x000fea0003c00000 */
[----:B------:R0:W1:Y:S02]  /*3d690*/  SHFL.BFLY P6, R139, R141, R140, R143 ;  /* 0x0c00008c8d8b7389 */ /* 0x00006400000c008f */
[----:B01----:R-:W-:Y:S05]  /*3d6a0*/  ENDCOLLECTIVE ;  /* 0x000000000000791b */ /* 0x003fea0003800000 */
.L_x_5818:
[----:B------:R-:W-:Y:S01]  /*3d6b0*/  HFMA2 R140, -RZ, RZ, 0, 2.384185791015625e-07 ;  /* 0x00000004ff8c7431 */ /* 0x000fe200000001ff */
[----:B------:R-:W-:-:S05]  /*3d6c0*/  MOV R86, R139 ;  /* 0x0000008b00567202 */ /* 0x000fca0000000f00 */
[----:B------:R-:W-:-:S04]  /*3d6d0*/  FADD.FTZ R86, R85, R86 ;  /* 0x0000005655567221 */ /* 0x000fc80000010000 */
[----:B------:R-:W-:-:S07]  /*3d6e0*/  IMAD.MOV.U32 R141, RZ, RZ, R86 ;  /* 0x000000ffff8d7224 */ /* 0x000fce00078e0056 */
[----:B------:R-:W-:Y:S05]  /*3d6f0*/  WARPSYNC.COLLECTIVE R138, `(.L_x_5819) ;  /* 0x000000008a087348 */ /* 0x000fea0003c00000 */
[----:B------:R0:W1:Y:S02]  /*3d700*/  SHFL.BFLY P6, R139, R141, R140, R143 ;  /* 0x0c00008c8d8b7389 */ /* 0x00006400000c008f */
[----:B01----:R-:W-:Y:S05]  /*3d710*/  ENDCOLLECTIVE ;  /* 0x000000000000791b */ /* 0x003fea0003800000 */
.L_x_5819:
[----:B------:R-:W-:Y:S02]  /*3d720*/  IMAD.MOV.U32 R140, RZ, RZ, 0x8 ;  /* 0x00000008ff8c7424 */ /* 0x000fe400078e00ff */
[----:B------:R-:W-:-:S04]  /*3d730*/  IMAD.MOV.U32 R87, RZ, RZ, R139 ;  /* 0x000000ffff577224 */ /* 0x000fc800078e008b */
[----:B------:R-:W-:-:S05]  /*3d740*/  FADD.FTZ R87, R86, R87 ;  /* 0x0000005756577221 */ /* 0x000fca0000010000 */
[----:B------:R-:W-:-:S07]  /*3d750*/  MOV R141, R87 ;  /* 0x00000057008d7202 */ /* 0x000fce0000000f00 */
[----:B------:R-:W-:Y:S05]  /*3d760*/  WARPSYNC.COLLECTIVE R138, `(.L_x_5820) ;  /* 0x000000008a087348 */ /* 0x000fea0003c00000 */
[----:B------:R0:W1:Y:S02]  /*3d770*/  SHFL.BFLY P6, R139, R141, R140, R143 ;  /* 0x0c00008c8d8b7389 */ /* 0x00006400000c008f */
[----:B01----:R-:W-:Y:S05]  /*3d780*/  ENDCOLLECTIVE ;  /* 0x000000000000791b */ /* 0x003fea0003800000 */
.L_x_5820:
[----:B------:R-:W-:Y:S01]  /*3d790*/  HFMA2 R140, -RZ, RZ, 0, 9.5367431640625e-07 ;  /* 0x00000010ff8c7431 */ /* 0x000fe200000001ff */
[----:B------:R-:W-:-:S05]  /*3d7a0*/  MOV R134, R139 ;  /* 0x0000008b00867202 */ /* 0x000fca0000000f00 */
[----:B------:R-:W-:-:S04]  /*3d7b0*/  FADD.FTZ R134, R87, R134 ;  /* 0x0000008657867221 */ /* 0x000fc80000010000 */
[----:B------:R-:W-:-:S07]  /*3d7c0*/  IMAD.MOV.U32 R141, RZ, RZ, R134 ;  /* 0x000000ffff8d7224 */ /* 0x000fce00078e0086 */
[----:B------:R-:W-:Y:S05]  /*3d7d0*/  WARPSYNC.COLLECTIVE R138, `(.L_x_5821) ;  /* 0x000000008a087348 */ /* 0x000fea0003c00000 */
[----:B------:R0:W1:Y:S02]  /*3d7e0*/  SHFL.BFLY P6, R139, R141, R140, R143 ;  /* 0x0c00008c8d8b7389 */ /* 0x00006400000c008f */
[----:B01----:R-:W-:Y:S05]  /*3d7f0*/  ENDCOLLECTIVE ;  /* 0x000000000000791b */ /* 0x003fea0003800000 */
.L_x_5821:
[----:B------:R-:W-:Y:S05]  /*3d800*/  BRA `(.L_x_5822) ;  /* 0xffffffe000207947 */ /* 0x000fea000383ffff */
.L_x_5823:
        /* <DEDUP_REMOVED lines=15> */
.L_x_33258:


//--------------------- .text._ZN10layer_norm31ln_parallel_residual_fwd_kernelINS_13Kernel_traitsI6__halfS2_S2_S2_fjLj1536ELj1ELj4ELj1ELj16ENS_18Kernel_traits_baseILj1536ES2_S2_S2_S2_fjLj128EEEEELb1ELb1ELb1EEEvNS_9FwdParamsE --------------------------
	.section	.text._ZN10layer_norm31ln_parallel_residual_fwd_kernelINS_13Kernel_traitsI6__halfS2_S2_S2_fjLj1536ELj1ELj4ELj1ELj16ENS_18Kernel_traits_baseILj1536ES2_S2_S2_S2_fjLj128EEEEELb1ELb1ELb1EEEvNS_9FwdParamsE,"ax",@progbits
	.align	128
        .global         _ZN10layer_norm31ln_parallel_residual_fwd_kernelINS_13Kernel_traitsI6__halfS2_S2_S2_fjLj1536ELj1ELj4ELj1ELj16ENS_18Kernel_traits_baseILj1536ES2_S2_S2_S2_fjLj128EEEEELb1ELb1ELb1EEEvNS_9FwdParamsE
        .type           _ZN10layer_norm31ln_parallel_residual_fwd_kernelINS_13Kernel_traitsI6__halfS2_S2_S2_fjLj1536ELj1ELj4ELj1ELj16ENS_18Kernel_traits_baseILj1536ES2_S2_S2_S2_fjLj128EEEEELb1ELb1ELb1EEEvNS_9FwdParamsE,@function
        .size           _ZN10layer_norm31ln_parallel_residual_fwd_kernelINS_13Kernel_traitsI6__halfS2_S2_S2_fjLj1536ELj1ELj4ELj1ELj16ENS_18Kernel_traits_baseILj1536ES2_S2_S2_S2_fjLj128EEEEELb1ELb1ELb1EEEvNS_9FwdParamsE,(.L_x_33259 - _ZN10layer_norm31ln_parallel_residual_fwd_kernelINS_13Kernel_traitsI6__halfS2_S2_S2_fjLj1536ELj1ELj4ELj1ELj16ENS_18Kernel_traits_baseILj1536ES2_S2_S2_S2_fjLj128EEEEELb1ELb1ELb1EEEvNS_9FwdParamsE)
        .other          _ZN10layer_norm31ln_parallel_residual_fwd_kernelINS_13Kernel_traitsI6__halfS2_S2_S2_fjLj1536ELj1ELj4ELj1ELj16ENS_18Kernel_traits_baseILj1536ES2_S2_S2_S2_fjLj128EEEEELb1ELb1ELb1EEEvNS_9FwdParamsE,@"STO_CUDA_ENTRY STV_DEFAULT"
_ZN10layer_norm31ln_parallel_residual_fwd_kernelINS_13Kernel_traitsI6__halfS2_S2_S2_fjLj1536ELj1ELj4ELj1ELj16ENS_18Kernel_traits_baseILj1536ES2_S2_S2_S2_fjLj128EEEEELb1ELb1ELb1EEEvNS_9FwdParamsE:
.text._ZN10layer_norm31ln_parallel_residual_fwd_kernelINS_13Kernel_traitsI6__halfS2_S2_S2_fjLj1536ELj1ELj4ELj1ELj16ENS_18Kernel_traits_baseILj1536ES2_S2_S2_S2_fjLj128EEEEELb1ELb1ELb1EEEvNS_9FwdParamsE:
        /* <DEDUP_REMOVED lines=11> */
[----:B-1----:R-:W-:Y:S01]  /*00b0*/  @P1 MOV R4, R152 ;  /* 0x0000009800041202 */ /* 0x002fe20000000f00 */
[----:B---3--:R-:W5:Y:S01]  /*00c0*/  @P1 LDG.E.64 R90, desc[UR6][R90.64] ;  /* 0x000000065a5a1981 */ /* 0x008f62000c1e1b00 */
[----:B----4-:R-:W-:Y:S01]  /*00d0*/  @P1 IMAD.MOV.U32 R5, RZ, RZ, R153 ;  /* 0x000000ffff051224 */ /* 0x010fe200078e0099 */
        /* <DEDUP_REMOVED lines=48> */
.L_x_5824:
        /* <DEDUP_REMOVED lines=10> */
[----:B------:R-:W-:Y:S01]  /*0480*/  IMAD.HI.U32 R7, R4, -0x2daee0ad, RZ ;  /* 0xd2511f5304077827 */ /* 0x000fe200078e00ff */
[----:B------:R-:W-:Y:S01]  /*0490*/  LOP3.LUT R5, R153, R5, R90, 0x96, !PT ;  /* 0x0000000599057212 */ /* 0x000fe200078e965a */
[----:B------:R-:W1:Y:S01]  /*04a0*/  LDCU UR11, c[0x0][0x404] ;  /* 0x00008080ff0b77ac */ /* 0x000e620008000800 */
[----:B------:R-:W-:Y:S01]  /*04b0*/  LOP3.LUT R152, R152, 0x3, RZ, 0xc0, !PT ;  /* 0x0000000398987812 */ /* 0x000fe200078ec0ff */
        /* <DEDUP_REMOVED lines=12> */
[----:B------:R-:W-:Y:S01]  /*0580*/  VIADD R13, R91, 0x32370b8f ;  /* 0x32370b8f5b0d7836 */ /* 0x000fe20000000000 */
[----:B------:R-:W-:Y:S01]  /*0590*/  LOP3.LUT R6, R10, R9, R6, 0x96, !PT ;  /* 0x000000090a067212 */ /* 0x000fe200078e9606 */
[----:B------:R-:W-:Y:S01]  /*05a0*/  IMAD R10, R7, -0x326172a9, RZ ;  /* 0xcd9e8d57070a7824 */ /* 0x000fe200078e02ff */
[----:B------:R-:W-:Y:S01]  /*05b0*/  UISETP.NE.AND.EX UP0, UPT, UR5, URZ, UPT, UP0 ;  /* 0x000000ff0500728c */ /* 0x000fe2000bf05300 */
[----:B------:R-:W-:Y:S01]  /*05c0*/  VIADD R9, R90, 0x3c6ef372 ;  /* 0x3c6ef3725a097836 */ /* 0x000fe20000000000 */
[----:B------:R-:W0:Y:S01]  /*05d0*/  LDCU UR4, c[0x0][0x388] ;  /* 0x00007100ff0477ac */ /* 0x000e220008000800 */
[----:B------:R-:W-:-:S03]  /*05e0*/  IMAD.HI.U32 R7, R8, -0x326172a9, RZ ;  /* 0xcd9e8d5708077827 */ /* 0x000fc600078e00ff */
[----:B------:R-:W-:Y:S01]  /*05f0*/  PLOP3.LUT P0, PT, PT, PT, UP0, 0x80, 0x8 ;  /* 0x000000000008781c */ /* 0x000fe20003f0f008 */
[----:B------:R-:W-:Y:S01]  /*0600*/  IMAD.HI.U32 R5, R6, -0x2daee0ad, RZ ;  /* 0xd2511f5306057827 */ /* 0x000fe200078e00ff */
[----:B------:R-:W-:Y:S01]  /*0610*/  LOP3.LUT R7, R9, R10, R7, 0x96, !PT ;  /* 0x0000000a09077212 */ /* 0x000fe200078e9607 */
[----:B------:R-:W4:Y:S02]  /*0620*/  LDCU.U8 UR5, c[0x0][0x410] ;  /* 0x00008200ff0577ac */ /* 0x000f240008000000 */
[----:B------:R-:W-:Y:S01]  /*0630*/  IMAD R9, R8, -0x326172a9, RZ ;  /* 0xcd9e8d5708097824 */ /* 0x000fe200078e02ff */
[----:B------:R-:W-:Y:S01]  /*0640*/  LOP3.LUT R5, R11, R12, R5, 0x96, !PT ;  /* 0x0000000c0b057212 */ /* 0x000fe200078e9605 */
[----:B------:R-:W-:Y:S01]  /*0650*/  IMAD R11, R6, -0x2daee0ad, RZ ;  /* 0xd2511f53060b7824 */ /* 0x000fe200078e02ff */
[----:B------:R-:W0:Y:S01]  /*0660*/  LDCU.64 UR8, c[0x0][0x3a0] ;  /* 0x00007400ff0877ac */ /* 0x000e220008000a00 */
        /* <DEDUP_REMOVED lines=11> */
[----:B------:R-:W-:-:S03]  /*0720*/  LOP3.LUT R5, R9, R10, R5, 0x96, !PT ;  /* 0x0000000a09057212 */ /* 0x000fc600078e9605 */
[----:B------:R-:W-:Y:S01]  /*0730*/  IMAD R9, R8, -0x326172a9, RZ ;  /* 0xcd9e8d5708097824 */ /* 0x000fe200078e02ff */
[----:B------:R-:W-:Y:S01]  /*0740*/  LOP3.LUT R7, R11, R12, R7, 0x96, !PT ;  /* 0x0000000c0b077212 */ /* 0x000fe200078e9607 */
[----:B------:R-:W-:Y:S01]  /*0750*/  IMAD R11, R6, -0x2daee0ad, RZ ;  /* 0xd2511f53060b7824 */ /* 0x000fe200078e02ff */
[----:B------:R-:W-:Y:S01]  /*0760*/  IADD3 R8, PT, PT, R90, 0x1715609d, RZ ;  /* 0x1715609d5a087810 */ /* 0x000fe20007ffe0ff */
[----:B------:R-:W-:Y:S02]  /*0770*/  VIADD R12, R91, 0xa9066899 ;  /* 0xa90668995b0c7836 */ /* 0x000fe40000000000 */
[----:B------:R-:W-:-:S04]  /*0780*/  IMAD.HI.U32 R10, R5, -0x2daee0ad, RZ ;  /* 0xd2511f53050a7827 */ /* 0x000fc800078e00ff */
[----:B------:R-:W-:Y:S01]  /*0790*/  IMAD.HI.U32 R6, R7, -0x326172a9, RZ ;  /* 0xcd9e8d5707067827 */ /* 0x000fe200078e00ff */
[----:B------:R-:W-:-:S03]  /*07a0*/  LOP3.LUT R10, R12, R11, R10, 0x96, !PT ;  /* 0x0000000b0c0a7212 */ /* 0x000fc600078e960a */
[----:B------:R-:W-:Y:S01]  /*07b0*/  IMAD R12, R5, -0x2daee0ad, RZ ;  /* 0xd2511f53050c7824 */ /* 0x000fe200078e02ff */
[----:B------:R-:W-:Y:S01]  /*07c0*/  LOP3.LUT R6, R8, R9, R6, 0x96, !PT ;  /* 0x0000000908067212 */ /* 0x000fe200078e9606 */
[----:B------:R-:W-:Y:S02]  /*07d0*/  IMAD R8, R7, -0x326172a9, RZ ;  /* 0xcd9e8d5707087824 */ /* 0x000fe400078e02ff */
[----:B------:R-:W-:Y:S02]  /*07e0*/  VIADD R9, R90, 0xb54cda56 ;  /* 0xb54cda565a097836 */ /* 0x000fe40000000000 */
[----:B------:R-:W-:-:S04]  /*07f0*/  IMAD.HI.U32 R5, R10, -0x326172a9, RZ ;  /* 0xcd9e8d570a057827 */ /* 0x000fc800078e00ff */
[----:B------:R-:W-:Y:S01]  /*0800*/  IMAD.HI.U32 R7, R6, -0x2daee0ad, RZ ;  /* 0xd2511f5306077827 */ /* 0x000fe200078e00ff */
[----:B------:R-:W-:-:S03]  /*0810*/  LOP3.LUT R5, R9, R8, R5, 0x96, !PT ;  /* 0x0000000809057212 */ /* 0x000fc600078e9605 */
[----:B------:R-:W-:Y:S02]  /*0820*/  VIADD R11, R91, 0x646e171e ;  /* 0x646e171e5b0b7836 */ /* 0x000fe40000000000 */
[----:B------:R-:W-:Y:S02]  /*0830*/  IMAD R9, R10, -0x326172a9, RZ ;  /* 0xcd9e8d570a097824 */ /* 0x000fe400078e02ff */
[----:B------:R-:W-:Y:S01]  /*0840*/  IMAD.HI.U32 R8, R5, -0x2daee0ad, RZ ;  /* 0xd2511f5305087827 */ /* 0x000fe200078e00ff */
[----:B------:R-:W-:Y:S02]  /*0850*/  LOP3.LUT R7, R11, R12, R7, 0x96, !PT ;  /* 0x0000000c0b077212 */ /* 0x000fe400078e9607 */
[----:B------:R-:W-:Y:S01]  /*0860*/  IADD3 R12, PT, PT, R90, 0x5384540f, RZ ;  /* 0x5384540f5a0c7810 */ /* 0x000fe20007ffe0ff */
[----:B------:R-:W-:Y:S02]  /*0870*/  IMAD R11, R6, -0x2daee0ad, RZ ;  /* 0xd2511f53060b7824 */ /* 0x000fe400078e02ff */
[----:B------:R-:W-:-:S04]  /*0880*/  IMAD.HI.U32 R6, R7, -0x326172a9, RZ ;  /* 0xcd9e8d5707067827 */ /* 0x000fc800078e00ff */
[----:B------:R-:W-:Y:S01]  /*0890*/  VIADD R10, R91, 0x1fd5c5a3 ;  /* 0x1fd5c5a35b0a7836 */ /* 0x000fe20000000000 */
[----:B------:R-:W-:Y:S01]  /*08a0*/  LOP3.LUT R6, R12, R9, R6, 0x96, !PT ;  /* 0x000000090c067212 */ /* 0x000fe200078e9606 */
[----:B------:R-:W-:Y:S02]  /*08b0*/  IMAD R12, R5, -0x2daee0ad, RZ ;  /* 0xd2511f53050c7824 */ /* 0x000fe400078e02ff */
[----:B------:R-:W-:Y:S01]  /*08c0*/  VIADD R9, R90, 0xf1bbcdc8 ;  /* 0xf1bbcdc85a097836 */ /* 0x000fe20000000000 */
[----:B------:R-:W-:Y:S01]  /*08d0*/  LOP3.LUT R8, R10, R11, R8, 0x96, !PT ;  /* 0x0000000b0a087212 */ /* 0x000fe200078e9608 */
[----:B------:R-:W-:Y:S01]  /*08e0*/  IMAD R10, R7, -0x326172a9, RZ ;  /* 0xcd9e8d57070a7824 */ /* 0x000fe200078e02ff */
[----:B------:R-:W-:Y:S01]  /*08f0*/  IADD3 R11, PT, PT, R91, -0x24c28bd8, RZ ;  /* 0xdb3d74285b0b7810 */ /* 0x000fe20007ffe0ff */
        /* <DEDUP_REMOVED lines=14> */
[----:B------:R-:W-:Y:S01]  /*09e0*/  IMAD R150, R10, -0x2daee0ad, RZ ;  /* 0xd2511f530a967824 */ /* 0x000fe200078e02ff */
[----:B01234-:R-:W-:-:S07]  /*09f0*/  MOV R5, R153 ;  /* 0x0000009900057202 */ /* 0x01ffce0000000f00 */
.L_x_6564:
        /* <DEDUP_REMOVED lines=19> */
[C---:B------:R-:W-:Y:S01]  /*0b30*/  IADD3 R113, PT, PT, R91.reuse, -0x695add53, RZ ;  /* 0x96a522ad5b717810 */ /* 0x040fe20007ffe0ff */
[C---:B------:R-:W-:Y:S01]  /*0b40*/  VIADD R112, R90.reuse, 0x5384540f ;  /* 0x5384540f5a707836 */ /* 0x040fe20000000000 */
[C---:B------:R-:W-:Y:S01]  /*0b50*/  IADD3 R110, PT, PT, R91.reuse, 0x646e171e, RZ ;  /* 0x646e171e5b6e7810 */ /* 0x040fe20007ffe0ff */
[C---:B------:R-:W-:Y:S01]  /*0b60*/  VIADD R111, R90.reuse, 0xf1bbcdc8 ;  /* 0xf1bbcdc85a6f7836 */ /* 0x040fe20000000000 */
[C---:B------:R-:W-:Y:S01]  /*0b70*/  IADD3 R107, PT, PT, R90.reuse, 0x3c6ef372, RZ ;  /* 0x3c6ef3725a6b7810 */ /* 0x040fe20007ffe0ff */
[C---:B------:R-:W-:Y:S01]  /*0b80*/  VIADD R109, R90.reuse, 0xdaa66d2b ;  /* 0xdaa66d2b5a6d7836 */ /* 0x040fe20000000000 */
[----:B------:R-:W-:Y:S01]  /*0b90*/  IADD3 R104, PT, PT, R91, -0x56f99767, RZ ;  /* 0xa90668995b687810 */ /* 0x000fe20007ffe0ff */
[C---:B------:R-:W-:Y:S01]  /*0ba0*/  VIADD R108, R90.reuse, 0x9e3779b9 ;  /* 0x9e3779b95a6c7836 */ /* 0x040fe20000000000 */
[C---:B------:R-:W-:Y:S01]  /*0bb0*/  IADD3 R101, PT, PT, R90.reuse, -0x700cb87f, RZ ;  /* 0x8ff347815a657810 */ /* 0x040fe20007ffe0ff */
[----:B------:R-:W-:-:S02]  /*0bc0*/  VIADD R106, R90, 0x78dde6e4 ;  /* 0x78dde6e45a6a7836 */ /* 0x000fc40000000000 */
        /* <DEDUP_REMOVED lines=22> */
.L_x_5828:
        /* <DEDUP_REMOVED lines=13> */
.L_x_5830:
[----:B------:R-:W-:Y:S05]  /*0e00*/  BSYNC.RECONVERGENT B1 ;  /* 0x0000000000017941 */ /* 0x000fea0003800200 */
.L_x_5829:
        /* <DEDUP_REMOVED lines=43> */
[----:B------:R-:W-:-:S07]  /*10c0*/  IMAD.MOV.U32 R8, RZ, RZ, R150 ;  /* 0x000000ffff087224 */ /* 0x000fce00078e0096 */
.L_x_5827:
[----:B------:R-:W-:Y:S05]  /*10d0*/  BSYNC.RECONVERGENT B0 ;  /* 0x0000000000007941 */ /* 0x000fea0003800200 */
.L_x_5826:
        /* <DEDUP_REMOVED lines=8> */
[----:B------:R-:W-:Y:S01]  /*1160*/  LOP3.LUT R10, R10, 0xfffffff7, RZ, 0xc0, !PT ;  /* 0xfffffff70a0a7812 */ /* 0x000fe200078ec0ff */
[----:B------:R-:W-:Y:S01]  /*1170*/  BSSY.RECONVERGENT B0, `(.L_x_5831) ;  /* 0x000004d000007945 */ /* 0x000fe20003800200 */
[----:B------:R-:W-:Y:S01]  /*1180*/  FSETP.GTU.FTZ.AND P0, PT, R8, R89, PT ;  /* 0x000000590800720b */ /* 0x000fe20003f1c000 */
[----:B------:R-:W-:-:S03]  /*1190*/  IMAD.MOV.U32 R21, RZ, RZ, 0x2 ;  /* 0x00000002ff157424 */ /* 0x000fc600078e00ff */
        /* <DEDUP_REMOVED lines=15> */
.L_x_5833:
        /* <DEDUP_REMOVED lines=13> */
.L_x_5835:
[----:B------:R-:W-:Y:S05]  /*1360*/  BSYNC.RECONVERGENT B1 ;  /* 0x0000000000017941 */ /* 0x000fea0003800200 */
.L_x_5834:
[----:B------:R-:W-:Y:S01]  /*1370*/  IMAD.WIDE.U32 R22, R2, -0x326172a9, RZ ;  /* 0xcd9e8d5702167825 */ /* 0x000fe200078e00ff */
[----:B------:R-:W-:Y:S02]  /*1380*/  LOP3.LUT R94, R6, R21, R91, 0x96, !PT ;  /* 0x00000015065e7212 */ /* 0x000fe400078e965b */
[C---:B------:R-:W-:Y:S01]  /*1390*/  IADD3 R9, PT, PT, R91.reuse, -0x4498517b, RZ ;  /* 0xbb67ae855b097810 */ /* 0x040fe20007ffe0ff */
        /* <DEDUP_REMOVED lines=42> */
.L_x_5832:
[----:B------:R-:W-:Y:S05]  /*1640*/  BSYNC.RECONVERGENT B0 ;  /* 0x0000000000007941 */ /* 0x000fea0003800200 */
.L_x_5831:
        /* <DEDUP_REMOVED lines=25> */
.L_x_5838:
        /* <DEDUP_REMOVED lines=13> */
.L_x_5840:
[----:B------:R-:W-:Y:S05]  /*18b0*/  BSYNC.RECONVERGENT B1 ;  /* 0x0000000000017941 */ /* 0x000fea0003800200 */
.L_x_5839:
        /* <DEDUP_REMOVED lines=45> */
.L_x_5837:
[----:B------:R-:W-:Y:S05]  /*1b90*/  BSYNC.RECONVERGENT B0 ;  /* 0x0000000000007941 */ /* 0x000fea0003800200 */
.L_x_5836:
        /* <DEDUP_REMOVED lines=9> */
[----:B------:R-:W-:Y:S01]  /*1c30*/  FSETP.GTU.FTZ.AND P0, PT, R20, R89, PT ;  /* 0x000000591400720b */ /* 0x000fe20003f1c000 */
        /* <DEDUP_REMOVED lines=15> */
.L_x_5843:
        /* <DEDUP_REMOVED lines=13> */
.L_x_5845:
[----:B------:R-:W-:Y:S05]  /*1e00*/  BSYNC.RECONVERGENT B1 ;  /* 0x0000000000017941 */ /* 0x000fea0003800200 */
.L_x_5844:
        /* <DEDUP_REMOVED lines=43> */
[----:B------:R-:W-:Y:S02]  /*20c0*/  LOP3.LUT R25, R113, R22, R21, 0x96, !PT ;  /* 0x0000001671197212 */ /* 0x000fe400078e9615 */
[----:B------:R-:W-:Y:S01]  /*20d0*/  MOV R21, R116 ;  /* 0x0000007400157202 */ /* 0x000fe20000000f00 */
[----:B------:R-:W-:-:S07]  /*20e0*/  IMAD.MOV.U32 R116, RZ, RZ, R20 ;  /* 0x000000ffff747224 */ /* 0x000fce00078e0014 */
.L_x_5842:
[----:B------:R-:W-:Y:S05]  /*20f0*/  BSYNC.RECONVERGENT B0 ;  /* 0x0000000000007941 */ /* 0x000fea0003800200 */
.L_x_5841:
        /* <DEDUP_REMOVED lines=8> */
[----:B------:R-:W-:-:S03]  /*2180*/  @P1 HADD2.F32 R20, -RZ, R29.H1_H1 ;  /* 0x3000001dff141230 */ /* 0x000fc60000004100 */
        /* <DEDUP_REMOVED lines=14> */
.L_x_5848:
        /* <DEDUP_REMOVED lines=13> */
.L_x_5850:
[----:B------:R-:W-:Y:S05]  /*2340*/  BSYNC.RECONVERGENT B1 ;  /* 0x0000000000017941 */ /* 0x000fea0003800200 */
.L_x_5849:
        /* <DEDUP_REMOVED lines=45> */
[----:B------:R-:W-:-:S07]  /*2620*/  MOV R116, R118 ;  /* 0x0000007600747202 */ /* 0x000fce0000000f00 */
.L_x_5847:
[----:B------:R-:W-:Y:S05]  /*2630*/  BSYNC.RECONVERGENT B0 ;  /* 0x0000000000007941 */ /* 0x000fea0003800200 */
.L_x_5846:
        /* <DEDUP_REMOVED lines=23> */
.L_x_5853:
        /* <DEDUP_REMOVED lines=13> */
.L_x_5855:
[----:B------:R-:W-:Y:S05]  /*2880*/  BSYNC.RECONVERGENT B1 ;  /* 0x0000000000017941 */ /* 0x000fea0003800200 */
.L_x_5854:
        /* <DEDUP_REMOVED lines=46> */
.L_x_5852:
[----:B------:R-:W-:Y:S05]  /*2b70*/  BSYNC.RECONVERGENT B0 ;  /* 0x0000000000007941 */ /* 0x000fea0003800200 */
.L_x_5851:
        /* <DEDUP_REMOVED lines=23> */
.L_x_5858:
        /* <DEDUP_REMOVED lines=13> */
.L_x_5860:
[----:B------:R-:W-:Y:S05]  /*2dc0*/  BSYNC.RECONVERGENT B1 ;  /* 0x0000000000017941 */ /* 0x000fea0003800200 */
.L_x_5859:
        /* <DEDUP_REMOVED lines=45> */
.L_x_5857:
[----:B------:R-:W-:Y:S05]  /*30a0*/  BSYNC.RECONVERGENT B0 ;  /* 0x0000000000007941 */ /* 0x000fea0003800200 */
.L_x_5856:
        /* <DEDUP_REMOVED lines=23> */
.L_x_5863:
        /* <DEDUP_REMOVED lines=13> */
.L_x_5865:
[----:B------:R-:W-:Y:S05]  /*32f0*/  BSYNC.RECONVERGENT B1 ;  /* 0x0000000000017941 */ /* 0x000fea0003800200 */
.L_x_5864:
[----:B------:R-:W-:Y:S01]  /*3300*/  IMAD.WIDE.U32 R122, R2, -0x326172a9, RZ ;  /* 0xcd9e8d57027a7825 */ /* 0x000fe200078e00ff */
[----:B------:R-:W-:Y:S02]  /*3310*/  LOP3.LUT R24, R6, R121, R91, 0x96, !PT ;  /* 0x0000007906187212 */ /* 0x000fe400078e965b */
[----:B------:R-:W-:Y:S01]  /*3320*/  IADD3 R23, PT, PT, R91, -0x4498517b, RZ ;  /* 0xbb67ae855b177810 */ /* 0x000fe20007ffe0ff */
[----:B------:R-:W-:Y:S01]  /*3330*/  IMAD.MOV.U32 R130, RZ, RZ, RZ ;  /* 0x000000ffff827224 */ /* 0x000fe200078e00ff */
        /* <DEDUP_REMOVED lines=41> */
.L_x_5862:
[----:B------:R-:W-:Y:S05]  /*35d0*/  BSYNC.RECONVERGENT B0 ;  /* 0x0000000000007941 */ /* 0x000fea0003800200 */
.L_x_5861:
        /* <DEDUP_REMOVED lines=15> */
.L_x_5825:
[----:B------:R-:W-:Y:S01]  /*36d0*/  ISETP.NE.AND P0, PT, R152, 0x1, PT ;  /* 0x000000019800780c */ /* 0x000fe20003f05270 */
[----:B------:R-:W-:Y:S01]  /*36e0*/  BSSY.RECONVERGENT B0, `(.L_x_5867) ;  /* 0x0000049000007945 */ /* 0x000fe20003800200 */
[----:B------:R-:W-:Y:S01]  /*36f0*/  HFMA2 R11, -RZ, RZ, 0, 1.1920928955078125e-07 ;  /* 0x00000002ff0b7431 */ /* 0x000fe200000001ff */
[C---:B------:R-:W-:Y:S01]  /*3700*/  IADD3 R95, PT, PT, R91.reuse, -0x126145ec, RZ ;  /* 0xed9eba145b5f7810 */ /* 0x040fe20007ffe0ff */
[C---:B------:R-:W-:Y:S02]  /*3710*/  VIADD R88, R91.reuse, 0xbb67ae85 ;  /* 0xbb67ae855b587836 */ /* 0x040fe40000000000 */
[----:B------:R-:W-:Y:S02]  /*3720*/  VIADD R19, R91, 0x76cf5d0a ;  /* 0x76cf5d0a5b137836 */ /* 0x000fe40000000000 */
[----:B------:R-:W-:Y:S02]  /*3730*/  IMAD.MOV.U32 R8, RZ, RZ, R24 ;  /* 0x000000ffff087224 */ /* 0x000fe400078e0018 */
[----:B------:R-:W-:-:S03]  /*3740*/  IMAD.MOV.U32 R116, RZ, RZ, R150 ;  /* 0x000000ffff747224 */ /* 0x000fc600078e0096 */
        /* <DEDUP_REMOVED lines=11> */
.L_x_5869:
        /* <DEDUP_REMOVED lines=13> */
.L_x_5871:
[----:B------:R-:W-:Y:S05]  /*38d0*/  BSYNC.RECONVERGENT B1 ;  /* 0x0000000000017941 */ /* 0x000fea0003800200 */
.L_x_5870:
        /* <DEDUP_REMOVED lines=40> */
[----:B------:R-:W-:-:S07]  /*3b60*/  IMAD.MOV.U32 R8, RZ, RZ, R150 ;  /* 0x000000ffff087224 */ /* 0x000fce00078e0096 */
.L_x_5868:
[----:B------:R-:W-:Y:S05]  /*3b70*/  BSYNC.RECONVERGENT B0 ;  /* 0x0000000000007941 */ /* 0x000fea0003800200 */
.L_x_5867:
[----:B------:R-:W-:Y:S01]  /*3b80*/  I2FP.F32.U32 R8, R8 ;  /* 0x0000000800087245 */ /* 0x000fe20000201000 */
[----:B-----5:R-:W-:Y:S01]  /*3b90*/  HADD2.F32 R9, -RZ, R84.H0_H0 ;  /* 0x20000054ff097230 */ /* 0x020fe20000004100 */
[----:B------:R-:W-:Y:S01]  /*3ba0*/  MOV R89, UR11 ;  /* 0x0000000b00597c02 */ /* 0x000fe20008000f00 */
[----:B------:R-:W-:Y:S01]  /*3bb0*/  IMAD.U32 R96, RZ, RZ, UR12 ;  /* 0x0000000cff607e24 */ /* 0x000fe2000f8e00ff */
[----:B------:R-:W-:Y:S01]  /*3bc0*/  ISETP.NE.AND P2, PT, R11, 0x1, PT ;  /* 0x000000010b00780c */ /* 0x000fe20003f45270 */
[----:B------:R-:W-:Y:S01]  /*3bd0*/  FFMA.FTZ R8, R8, R97, 1.1641532182693481445e-10 ;  /* 0x2f00000008087423 */ /* 0x000fe20000010061 */
[----:B------:R-:W-:Y:S01]  /*3be0*/  LOP3.LUT R10, R10, 0xfffffff7, RZ, 0xc0, !PT ;  /* 0xfffffff70a0a7812 */ /* 0x000fe200078ec0ff */
[----:B------:R-:W-:Y:S01]  /*3bf0*/  BSSY.RECONVERGENT B0, `(.L_x_5872) ;  /* 0x0000049000007945 */ /* 0x000fe20003800200 */
[----:B------:R-:W-:Y:S02]  /*3c00*/  IMAD.MOV.U32 R13, RZ, RZ, 0x2 ;  /* 0x00000002ff0d7424 */ /* 0x000fe400078e00ff */
[----:B------:R-:W-:Y:S01]  /*3c10*/  FSETP.GTU.FTZ.AND P0, PT, R8, R89, PT ;  /* 0x000000590800720b */ /* 0x000fe20003f1c000 */
[----:B------:R-:W-:Y:S01]  /*3c20*/  FMUL.FTZ R8, R9, R96 ;  /* 0x0000006009087220 */ /* 0x000fe20000410000 */
[----:B------:R-:W-:-:S02]  /*3c30*/  MOV R9, R24 ;  /* 0x0000001800097202 */ /* 0x000fc40000000f00 */
        /* <DEDUP_REMOVED lines=12> */
.L_x_5874:
        /* <DEDUP_REMOVED lines=13> */
.L_x_5876:
[----:B------:R-:W-:Y:S05]  /*3dd0*/  BSYNC.RECONVERGENT B1 ;  /* 0x0000000000017941 */ /* 0x000fea0003800200 */
.L_x_5875:
        /* <DEDUP_REMOVED lines=42> */
.L_x_5873:
[----:B------:R-:W-:Y:S05]  /*4080*/  BSYNC.RECONVERGENT B0 ;  /* 0x0000000000007941 */ /* 0x000fea0003800200 */
.L_x_5872:
[----:B------:R-:W-:Y:S01]  /*4090*/  I2FP.F32.U32 R12, R9 ;  /* 0x00000009000c7245 */ /* 0x000fe20000201000 */
[----:B------:R-:W-:Y:S01]  /*40a0*/  HADD2.F32 R9, -RZ, R32.H0_H0 ;  /* 0x20000020ff097230 */ /* 0x000fe20000004100 */
[----:B------:R-:W-:Y:S01]  /*40b0*/  ISETP.NE.AND P2, PT, R13, 0x1, PT ;  /* 0x000000010d00780c */ /* 0x000fe20003f45270 */
[----:B------:R-:W-:Y:S01]  /*40c0*/  BSSY.RECONVERGENT B0, `(.L_x_5877) ;  /* 0x000004e000007945 */ /* 0x000fe20003800200 */
[----:B------:R-:W-:Y:S02]  /*40d0*/  IMAD.MOV.U32 R15, RZ, RZ, 0x2 ;  /* 0x00000002ff0f7424 */ /* 0x000fe400078e00ff */
[----:B------:R-:W-:Y:S01]  /*40e0*/  FFMA.FTZ R12, R12, R97, 1.1641532182693481445e-10 ;  /* 0x2f0000000c0c7423 */ /* 0x000fe20000010061 */
[----:B------:R-:W-:-:S04]  /*40f0*/  FMUL.FTZ R9, R9, R96 ;  /* 0x0000006009097220 */ /* 0x000fc80000410000 */
[----:B------:R-:W-:Y:S01]  /*4100*/  FSETP.GTU.FTZ.AND P0, PT, R12, R89, PT ;  /* 0x000000590c00720b */ /* 0x000fe20003f1c000 */
[----:B------:R-:W-:-:S03]  /*4110*/  @P1 HADD2.F32 R12, -RZ, R28.H0_H0 ;  /* 0x2000001cff0c1230 */ /* 0x000fc60000004100 */
        /* <DEDUP_REMOVED lines=16> */
.L_x_5879:
        /* <DEDUP_REMOVED lines=13> */
.L_x_5881:
[----:B------:R-:W-:Y:S05]  /*42f0*/  BSYNC.RECONVERGENT B1 ;  /* 0x0000000000017941 */ /* 0x000fea0003800200 */
.L_x_5880:
        /* <DEDUP_REMOVED lines=42> */
.L_x_5878:
[----:B------:R-:W-:Y:S05]  /*45a0*/  BSYNC.RECONVERGENT B0 ;  /* 0x0000000000007941 */ /* 0x000fea0003800200 */
.L_x_5877:
        /* <DEDUP_REMOVED lines=22> */
.L_x_5884:
        /* <DEDUP_REMOVED lines=13> */
.L_x_5886:
[----:B------:R-:W-:Y:S05]  /*47e0*/  BSYNC.RECONVERGENT B1 ;  /* 0x0000000000017941 */ /* 0x000fea0003800200 */
.L_x_5885:
        /* <DEDUP_REMOVED lines=42> */
.L_x_5883:
[----:B------:R-:W-:Y:S05]  /*4a90*/  BSYNC.RECONVERGENT B0 ;  /* 0x0000000000007941 */ /* 0x000fea0003800200 */
.L_x_5882:
        /* <DEDUP_REMOVED lines=25> */
.L_x_5889:
        /* <DEDUP_REMOVED lines=13> */
.L_x_5891:
[----:B------:R-:W-:Y:S05]  /*4d00*/  BSYNC.RECONVERGENT B1 ;  /* 0x0000000000017941 */ /* 0x000fea0003800200 */
.L_x_5890:
        /* <DEDUP_REMOVED lines=42> */
.L_x_5888:
[----:B------:R-:W-:Y:S05]  /*4fb0*/  BSYNC.RECONVERGENT B0 ;  /* 0x0000000000007941 */ /* 0x000fea0003800200 */
.L_x_5887:
[----:B------:R-:W-:Y:S01]  /*4fc0*/  I2FP.F32.U32 R14, R11 ;  /* 0x0000000b000e7245 */ /* 0x000fe20000201000 */
[----:B------:R-:W-:Y:S01]  /*4fd0*/  HADD2.F32 R11, -RZ, R85.H0_H0 ;  /* 0x20000055ff0b7230 */ /* 0x000fe20000004100 */
        /* <DEDUP_REMOVED lines=20> */
.L_x_5894:
        /* <DEDUP_REMOVED lines=13> */
.L_x_5896:
[----:B------:R-:W-:Y:S05]  /*51f0*/  BSYNC.RECONVERGENT B1 ;  /* 0x0000000000017941 */ /* 0x000fea0003800200 */
.L_x_5895:
        /* <DEDUP_REMOVED lines=42> */
.L_x_5893:
[----:B------:R-:W-:Y:S05]  /*54a0*/  BSYNC.RECONVERGENT B0 ;  /* 0x0000000000007941 */ /* 0x000fea0003800200 */
.L_x_5892:
[----:B------:R-:W-:Y:S01]  /*54b0*/  I2FP.F32.U32 R14, R14 ;  /* 0x0000000e000e7245 */ /* 0x000fe20000201000 */
[----:B------:R-:W-:Y:S01]  /*54c0*/  HADD2.F32 R15, -RZ, R33.H0_H0 ;  /* 0x20000021ff0f7230 */ /* 0x000fe20000004100 */
[----:B------:R-:W-:Y:S01]  /*54d0*/  ISETP.NE.AND P2, PT, R16, 0x1, PT ;  /* 0x000000011000780c */ /* 0x000fe20003f45270 */
[----:B------:R-:W-:Y:S01]  /*54e0*/  BSSY.RECONVERGENT B0, `(.L_x_5897) ;  /* 0x000004e000007945 */ /* 0x000fe20003800200 */
[----:B------:R-:W-:Y:S02]  /*54f0*/  IMAD.MOV.U32 R17, RZ, RZ, 0x2 ;  /* 0x00000002ff117424 */ /* 0x000fe400078e00ff */
[----:B------:R-:W-:Y:S01]  /*5500*/  FFMA.FTZ R14, R14, R97, 1.1641532182693481445e-10 ;  /* 0x2f0000000e0e7423 */ /* 0x000fe20000010061 */
[----:B------:R-:W-:-:S04]  /*5510*/  FMUL.FTZ R15, R15, R96 ;  /* 0x000000600f0f7220 */ /* 0x000fc80000410000 */
[----:B------:R-:W-:-:S04]  /*5520*/  FSETP.GTU.FTZ.AND P0, PT, R14, R89, PT ;  /* 0x000000590e00720b */ /* 0x000fc80003f1c000 */
[----:B------:R-:W-:Y:S01]  /*5530*/  FSEL R14, R15, RZ, !P0 ;  /* 0x000000ff0f0e7208 */ /* 0x000fe20004000000 */
[----:B------:R-:W-:-:S04]  /*5540*/  @P1 HADD2.F32 R15, -RZ, R29.H0_H0 ;  /* 0x2000001dff0f1230 */ /* 0x000fc80000004100 */
        /* <DEDUP_REMOVED lines=15> */
.L_x_5899:
        /* <DEDUP_REMOVED lines=13> */
.L_x_5901:
[----:B------:R-:W-:Y:S05]  /*5710*/  BSYNC.RECONVERGENT B1 ;  /* 0x0000000000017941 */ /* 0x000fea0003800200 */
.L_x_5900:
        /* <DEDUP_REMOVED lines=42> */
.L_x_5898:
[----:B------:R-:W-:Y:S05]  /*59c0*/  BSYNC.RECONVERGENT B0 ;  /* 0x0000000000007941 */ /* 0x000fea0003800200 */
.L_x_5897:
[----:B------:R-:W-:Y:S01]  /*59d0*/  ISETP.NE.AND P3, PT, R17, 0x1, PT ;  /* 0x000000011100780c */ /* 0x000fe20003f65270 */
[----:B------:R-:W-:Y:S01]  /*59e0*/  HADD2.F32 R85, -RZ, R85.H1_H1 ;  /* 0x30000055ff557230 */ /* 0x000fe20000004100 */
        /* <DEDUP_REMOVED lines=18> */
.L_x_5904:
        /* <DEDUP_REMOVED lines=13> */
.L_x_5906:
[----:B------:R-:W-:Y:S05]  /*5be0*/  BSYNC.RECONVERGENT B1 ;  /* 0x0000000000017941 */ /* 0x000fea0003800200 */
.L_x_5905:
        /* <DEDUP_REMOVED lines=42> */
.L_x_5903:
[----:B------:R-:W-:Y:S05]  /*5e90*/  BSYNC.RECONVERGENT B0 ;  /* 0x0000000000007941 */ /* 0x000fea0003800200 */
.L_x_5902:
        /* <DEDUP_REMOVED lines=9> */
[----:B------:R-:W-:Y:S01]  /*5f30*/  FSEL R16, R17, RZ, !P0 ;  /* 0x000000ff11107208 */ /* 0x000fe20004000000 */
[----:B------:R-:W-:-:S04]  /*5f40*/  IMAD.MOV.U32 R17, RZ, RZ, R24 ;  /* 0x000000ffff117224 */ /* 0x000fc800078e0018 */
        /* <DEDUP_REMOVED lines=14> */
.L_x_5909:
        /* <DEDUP_REMOVED lines=13> */
.L_x_5911:
[----:B------:R-:W-:Y:S05]  /*6100*/  BSYNC.RECONVERGENT B1 ;  /* 0x0000000000017941 */ /* 0x000fea0003800200 */
.L_x_5910:
        /* <DEDUP_REMOVED lines=43> */
.L_x_5908:
[----:B------:R-:W-:Y:S05]  /*63c0*/  BSYNC.RECONVERGENT B0 ;  /* 0x0000000000007941 */ /* 0x000fea0003800200 */
.L_x_5907:
        /* <DEDUP_REMOVED lines=20> */
.L_x_5914:
        /* <DEDUP_REMOVED lines=13> */
.L_x_5916:
[----:B------:R-:W-:Y:S05]  /*65e0*/  BSYNC.RECONVERGENT B1 ;  /* 0x0000000000017941 */ /* 0x000fea0003800200 */
.L_x_5915:
        /* <DEDUP_REMOVED lines=43> */
.L_x_5913:
[----:B------:R-:W-:Y:S05]  /*68a0*/  BSYNC.RECONVERGENT B0 ;  /* 0x0000000000007941 */ /* 0x000fea0003800200 */
.L_x_5912:
        /* <DEDUP_REMOVED lines=25> */
.L_x_5919:
        /* <DEDUP_REMOVED lines=13> */
.L_x_5921:
[----:B------:R-:W-:Y:S05]  /*6b10*/  BSYNC.RECONVERGENT B1 ;  /* 0x0000000000017941 */ /* 0x000fea0003800200 */
.L_x_5920:
        /* <DEDUP_REMOVED lines=43> */
.L_x_5918:
[----:B------:R-:W-:Y:S05]  /*6dd0*/  BSYNC.RECONVERGENT B0 ;  /* 0x0000000000007941 */ /* 0x000fea0003800200 */
.L_x_5917:
        /* <DEDUP_REMOVED lines=20> */
.L_x_5924:
        /* <DEDUP_REMOVED lines=13> */
.L_x_5926:
[----:B------:R-:W-:Y:S05]  /*6ff0*/  BSYNC.RECONVERGENT B1 ;  /* 0x0000000000017941 */ /* 0x000fea0003800200 */
.L_x_5925:
[----:B------:R-:W-:Y:S01]  /*7000*/  IMAD.WIDE.U32 R120, R2, -0x326172a9, RZ ;  /* 0xcd9e8d5702787825 */ /* 0x000fe200078e00ff */
[----:B------:R-:W-:Y:S02]  /*7010*/  LOP3.LUT R22, R6, R119, R91, 0x96, !PT ;  /* 0x0000007706167212 */ /* 0x000fe400078e965b */
[----:B------:R-:W-:Y:S01]  /*7020*/  MOV R18, R116 ;  /* 0x0000007400127202 */ /* 0x000fe20000000f00 */
        /* <DEDUP_REMOVED lines=39> */
.L_x_5923:
[----:B------:R-:W-:Y:S05]  /*72a0*/  BSYNC.RECONVERGENT B0 ;  /* 0x0000000000007941 */ /* 0x000fea0003800200 */
.L_x_5922:
        /* <DEDUP_REMOVED lines=26> */
.L_x_5929:
        /* <DEDUP_REMOVED lines=13> */
.L_x_5931:
[----:B------:R-:W-:Y:S05]  /*7520*/  BSYNC.RECONVERGENT B1 ;  /* 0x0000000000017941 */ /* 0x000fea0003800200 */
.L_x_5930:
        /* <DEDUP_REMOVED lines=42> */
.L_x_5928:
[----:B------:R-:W-:Y:S05]  /*77d0*/  BSYNC.RECONVERGENT B0 ;  /* 0x0000000000007941 */ /* 0x000fea0003800200 */
.L_x_5927:
        /* <DEDUP_REMOVED lines=20> */
.L_x_5934:
        /* <DEDUP_REMOVED lines=13> */
.L_x_5936:
[----:B------:R-:W-:Y:S05]  /*79f0*/  BSYNC.RECONVERGENT B1 ;  /* 0x0000000000017941 */ /* 0x000fea0003800200 */
.L_x_5935:
        /* <DEDUP_REMOVED lines=42> */
.L_x_5933:
[----:B------:R-:W-:Y:S05]  /*7ca0*/  BSYNC.RECONVERGENT B0 ;  /* 0x0000000000007941 */ /* 0x000fea0003800200 */
.L_x_5932:
        /* <DEDUP_REMOVED lines=14> */
[----:B------:R-:W-:Y:S01]  /*7d90*/  IMAD.MOV.U32 R119, RZ, RZ, R24 ;  /* 0x000000ffff777224 */ /* 0x000fe200078e0018 */
        /* <DEDUP_REMOVED lines=11> */
.L_x_5939:
        /* <DEDUP_REMOVED lines=13> */
.L_x_5941:
[----:B------:R-:W-:Y:S05]  /*7f20*/  BSYNC.RECONVERGENT B1 ;  /* 0x0000000000017941 */ /* 0x000fea0003800200 */
.L_x_5940:
        /* <DEDUP_REMOVED lines=42> */
.L_x_5938:
[----:B------:R-:W-:Y:S05]  /*81d0*/  BSYNC.RECONVERGENT B0 ;  /* 0x0000000000007941 */ /* 0x000fea0003800200 */
.L_x_5937:
        /* <DEDUP_REMOVED lines=20> */
.L_x_5944:
        /* <DEDUP_REMOVED lines=15> */
.L_x_5946:
[----:B------:R-:W-:Y:S05]  /*8410*/  BSYNC.RECONVERGENT B1 ;  /* 0x0000000000017941 */ /* 0x000fea0003800200 */
.L_x_5945:
        /* <DEDUP_REMOVED lines=42> */
[----:B------:R-:W-:-:S07]  /*86c0*/  IMAD.MOV.U32 R116, RZ, RZ, R86 ;  /* 0x000000ffff747224 */ /* 0x000fce00078e0056 */
.L_x_5943:
[----:B------:R-:W-:Y:S05]  /*86d0*/  BSYNC.RECONVERGENT B0 ;  /* 0x0000000000007941 */ /* 0x000fea0003800200 */
.L_x_5942:
        /* <DEDUP_REMOVED lines=15> */
[----:B------:R-:W-:-:S07]  /*87d0*/  PRMT R87, R115, 0x5410, R87 ;  /* 0x0000541073577816 */ /* 0x000fce0000000057 */
.L_x_5866:
        /* <DEDUP_REMOVED lines=9> */
[----:B------:R-:W-:Y:S02]  /*8870*/  SEL R27, RZ, 0x1000000, !P2 ;  /* 0x01000000ff1b7807 */ /* 0x000fe40005000000 */
[----:B------:R-:W-:Y:S01]  /*8880*/  SEL R122, RZ, 0x10000, !P4 ;  /* 0x00010000ff7a7807 */ /* 0x000fe20006000000 */
[----:B------:R-:W2:Y:S01]  /*8890*/  @P1 LDC.64 R118, c[0x0][0x3a0] ;  /* 0x0000e800ff761b82 */ /* 0x000ea20000000a00 */
[----:B------:R-:W-:Y:S02]  /*88a0*/  SEL R115, RZ, 0x100, !P5 ;  /* 0x00000100ff737807 */ /* 0x000fe40006800000 */
[----:B------:R-:W-:Y:S02]  /*88b0*/  LOP3.LUT P6, RZ, R10, 0x8, RZ, 0xc0, !PT ;  /* 0x000000080aff7812 */ /* 0x000fe400078cc0ff */
[----:B------:R-:W-:-:S02]  /*88c0*/  LOP3.LUT R125, R125, R117, R124, 0xfe, !PT ;  /* 0x000000757d7d7212 */ /* 0x000fc400078efe7c */
[----:B------:R-:W-:Y:S01]  /*88d0*/  LOP3.LUT R115, R115, R27, R122, 0xfe, !PT ;  /* 0x0000001b73737212 */ /* 0x000fe200078efe7a */
[C---:B0-----:R-:W-:Y:S01]  /*88e0*/  IMAD.WIDE.U32 R126, R7.reuse, 0x8, R94 ;  /* 0x00000008077e7825 */ /* 0x041fe200078e005e */
[----:B------:R-:W-:Y:S01]  /*88f0*/  SEL R124, RZ, 0x1, !P3 ;  /* 0x00000001ff7c7807 */ /* 0x000fe20005800000 */
        /* <DEDUP_REMOVED lines=32> */
.L_x_5947:
        /* <DEDUP_REMOVED lines=20> */
.L_x_5951:
        /* <DEDUP_REMOVED lines=13> */
.L_x_5953:
[----:B------:R-:W-:Y:S05]  /*8d10*/  BSYNC.RECONVERGENT B1 ;  /* 0x0000000000017941 */ /* 0x000fea0003800200 */
.L_x_5952:
        /* <DEDUP_REMOVED lines=43> */
[----:B------:R-:W-:-:S07]  /*8fd0*/  IMAD.MOV.U32 R12, RZ, RZ, R116 ;  /* 0x000000ffff0c7224 */ /* 0x000fce00078e0074 */
.L_x_5950:
[----:B------:R-:W-:Y:S05]  /*8fe0*/  BSYNC.RECONVERGENT B0 ;  /* 0x0000000000007941 */ /* 0x000fea0003800200 */
.L_x_5949:
[----:B------:R-:W-:Y:S01]  /*8ff0*/  I2FP.F32.U32 R12, R12 ;  /* 0x0000000c000c7245 */ /* 0x000fe20000201000 */
[----:B-----5:R-:W-:Y:S01]  /*9000*/  HADD2.F32 R13, -RZ, R84.H0_H0 ;  /* 0x20000054ff0d7230 */ /* 0x020fe20000004100 */
        /* <DEDUP_REMOVED lines=20> */
.L_x_5956:
        /* <DEDUP_REMOVED lines=13> */
.L_x_5958:
[----:B------:R-:W-:Y:S05]  /*9220*/  BSYNC.RECONVERGENT B1 ;  /* 0x0000000000017941 */ /* 0x000fea0003800200 */
.L_x_5957:
        /* <DEDUP_REMOVED lines=45> */
.L_x_5955:
[----:B------:R-:W-:Y:S05]  /*9500*/  BSYNC.RECONVERGENT B0 ;  /* 0x0000000000007941 */ /* 0x000fea0003800200 */
.L_x_5954:
        /* <DEDUP_REMOVED lines=10> */
[----:B------:R-:W-:-:S03]  /*95b0*/  SEL R12, RZ, 0x1, P2 ;  /* 0x00000001ff0c7807 */ /* 0x000fc60001000000 */
[----:B------:R-:W-:Y:S01]  /*95c0*/  FADD.FTZ R14, R14, R13 ;  /* 0x0000000d0e0e7221 */ /* 0x000fe20000010000 */
[----:B------:R-:W-:-:S03]  /*95d0*/  IMAD.MOV.U32 R13, RZ, RZ, R24 ;  /* 0x000000ffff0d7224 */ /* 0x000fc600078e0018 */
[--C-:B------:R-:W-:Y:S01]  /*95e0*/  @P1 FADD.FTZ R115, R115, R14.reuse ;  /* 0x0000000e73731221 */ /* 0x100fe20000010000 */
[----:B------:R-:W-:-:S05]  /*95f0*/  @!P1 IMAD.MOV.U32 R115, RZ, RZ, R14 ;  /* 0x000000ffff739224 */ /* 0x000fca00078e000e */
        /* <DEDUP_REMOVED lines=10> */
.L_x_5961:
        /* <DEDUP_REMOVED lines=13> */
.L_x_5963:
[----:B------:R-:W-:Y:S05]  /*9770*/  BSYNC.RECONVERGENT B1 ;  /* 0x0000000000017941 */ /* 0x000fea0003800200 */
.L_x_5962:
        /* <DEDUP_REMOVED lines=45> */
.L_x_5960:
[----:B------:R-:W-:Y:S05]  /*9a50*/  BSYNC.RECONVERGENT B0 ;  /* 0x0000000000007941 */ /* 0x000fea0003800200 */
.L_x_5959:
        /* <DEDUP_REMOVED lines=22> */
.L_x_5966:
        /* <DEDUP_REMOVED lines=13> */
.L_x_5968:
[----:B------:R-:W-:Y:S05]  /*9c90*/  BSYNC.RECONVERGENT B1 ;  /* 0x0000000000017941 */ /* 0x000fea0003800200 */
.L_x_5967:
        /* <DEDUP_REMOVED lines=45> */
.L_x_5965:
[----:B------:R-:W-:Y:S05]  /*9f70*/  BSYNC.RECONVERGENT B0 ;  /* 0x0000000000007941 */ /* 0x000fea0003800200 */
.L_x_5964:
        /* <DEDUP_REMOVED lines=10> */
[----:B------:R-:W-:-:S03]  /*a020*/  IMAD.MOV.U32 R14, RZ, RZ, R24 ;  /* 0x000000ffff0e7224 */ /* 0x000fc600078e0018 */
[--C-:B------:R-:W-:Y:S01]  /*a030*/  @P1 FADD.FTZ R117, R16, R13.reuse ;  /* 0x0000000d10751221 */ /* 0x100fe20000010000 */
[----:B------:R-:W-:Y:S02]  /*a040*/  @!P1 IMAD.MOV.U32 R117, RZ, RZ, R13 ;  /* 0x000000ffff759224 */ /* 0x000fe400078e000d */
[----:B------:R-:W-:Y:S01]  /*a050*/  HFMA2 R16, -RZ, RZ, 0, 1.1920928955078125e-07 ;  /* 0x00000002ff107431 */ /* 0x000fe200000001ff */
        /* <DEDUP_REMOVED lines=11> */
.L_x_5971:
        /* <DEDUP_REMOVED lines=13> */
.L_x_5973:
[----:B------:R-:W-:Y:S05]  /*a1e0*/  BSYNC.RECONVERGENT B1 ;  /* 0x0000000000017941 */ /* 0x000fea0003800200 */
.L_x_5972:
        /* <DEDUP_REMOVED lines=29> */
[----:B-1----:R-:W-:Y:S01]  /*a3c0*/  LOP3.LUT R118, R114, R14, R25, 0x96, !PT ;  /* 0x0000000e72767212 */ /* 0x002fe200078e9619 */
        /* <DEDUP_REMOVED lines=15> */
.L_x_5970:
[----:B------:R-:W-:Y:S05]  /*a4c0*/  BSYNC.RECONVERGENT B0 ;  /* 0x0000000000007941 */ /* 0x000fea0003800200 */
.L_x_5969:
        /* <DEDUP_REMOVED lines=22> */
.L_x_5976:
        /* <DEDUP_REMOVED lines=13> */
.L_x_5978:
[----:B------:R-:W-:Y:S05]  /*a700*/  BSYNC.RECONVERGENT B1 ;  /* 0x0000000000017941 */ /* 0x000fea0003800200 */
.L_x_5977:
        /* <DEDUP_REMOVED lines=45> */
.L_x_5975:
[----:B------:R-:W-:Y:S05]  /*a9e0*/  BSYNC.RECONVERGENT B0 ;  /* 0x0000000000007941 */ /* 0x000fea0003800200 */
.L_x_5974:
        /* <DEDUP_REMOVED lines=25> */
.L_x_5981:
[----:B------:R-:W-:Y:S01]  /*ab80*/  IADD3 R4, PT, PT, R4, 0x1, RZ ;  /* 0x0000000104047810 */ /* 0x000fe20007ffe0ff */
[----:B------:R-:W-:Y:S03]  /*ab90*/  BSSY.RECONVERGENT B1, `(.L_x_5982) ;  /* 0x000000c000017945 */ /* 0x000fe60003800200 */
[C---:B------:R-:W-:Y:S01]  /*aba0*/  ISETP.NE.AND P2, PT, R4.reuse, RZ, PT ;  /* 0x000000ff0400720c */ /* 0x040fe20003f45270 */
[----:B-1----:R-:W-:-:S12]  /*abb0*/  IMAD.WIDE.U32 R120, R4, -0x2daee0ad, RZ ;  /* 0xd2511f5304787825 */ /* 0x002fd800078e00ff */
        /* <DEDUP_REMOVED lines=9> */
.L_x_5983:
[----:B------:R-:W-:Y:S05]  /*ac50*/  BSYNC.RECONVERGENT B1 ;  /* 0x0000000000017941 */ /* 0x000fea0003800200 */
.L_x_5982:
        /* <DEDUP_REMOVED lines=45> */
.L_x_5980:
[----:B------:R-:W-:Y:S05]  /*af30*/  BSYNC.RECONVERGENT B0 ;  /* 0x0000000000007941 */ /* 0x000fea0003800200 */
.L_x_5979:
        /* <DEDUP_REMOVED lines=22> */
.L_x_5986:
        /* <DEDUP_REMOVED lines=13> */
.L_x_5988:
[----:B------:R-:W-:Y:S05]  /*b170*/  BSYNC.RECONVERGENT B1 ;  /* 0x0000000000017941 */ /* 0x000fea0003800200 */
.L_x_5987:
[----:B-1----:R-:W-:Y:S01]  /*b180*/  IMAD.WIDE.U32 R118, R2, -0x326172a9, RZ ;  /* 0xcd9e8d5702767825 */ /* 0x002fe200078e00ff */
        /* <DEDUP_REMOVED lines=44> */
.L_x_5985:
[----:B------:R-:W-:Y:S05]  /*b450*/  BSYNC.RECONVERGENT B0 ;  /* 0x0000000000007941 */ /* 0x000fea0003800200 */
.L_x_5984:
[----:B------:R-:W-:Y:S01]  /*b460*/  I2FP.F32.U32 R16, R17 ;  /* 0x0000001100107245 */ /* 0x000fe20000201000 */
[----:B------:R-:W-:Y:S01]  /*b470*/  HADD2.F32 R17, -RZ, R33.H1_H1 ;  /* 0x30000021ff117230 */ /* 0x000fe20000004100 */
[----:B------:R-:W-:Y:S01]  /*b480*/  BSSY.RECONVERGENT B0, `(.L_x_5989) ;  /* 0x0000052000007945 */ /* 0x000fe20003800200 */
[----:B-1----:R-:W-:Y:S02]  /*b490*/  @P1 HADD2.F32 R119, -RZ, R29.H1_H1 ;  /* 0x3000001dff771230 */ /* 0x002fe40000004100 */
[----:B------:R-:W-:Y:S02]  /*b4a0*/  HFMA2 R85, -RZ, RZ, 0, 1.1920928955078125e-07 ;  /* 0x00000002ff557431 */ /* 0x000fe400000001ff */
[----:B------:R-:W-:Y:S01]  /*b4b0*/  FFMA.FTZ R16, R16, R97, 1.1641532182693481445e-10 ;  /* 0x2f00000010107423 */ /* 0x000fe20000010061 */
[----:B------:R-:W-:-:S04]  /*b4c0*/  FMUL.FTZ R17, R17, R96 ;  /* 0x0000006011117220 */ /* 0x000fc80000410000 */
[----:B------:R-:W-:-:S04]  /*b4d0*/  FSETP.GTU.FTZ.AND P2, PT, R16, R89, PT ;  /* 0x000000591000720b */ /* 0x000fc80003f5c000 */
[----:B------:R-:W-:Y:S01]  /*b4e0*/  FSEL R16, R17, RZ, !P2 ;  /* 0x000000ff11107208 */ /* 0x000fe20005000000 */
[----:B------:R-:W-:-:S04]  /*b4f0*/  IMAD.MOV.U32 R17, RZ, RZ, R24 ;  /* 0x000000ffff117224 */ /* 0x000fc800078e0018 */
[----:B------:R-:W-:Y:S01]  /*b500*/  FADD.FTZ R16, R15, R16 ;  /* 0x000000100f107221 */ /* 0x000fe20000010000 */
[----:B------:R-:W-:Y:S02]  /*b510*/  SEL R15, RZ, 0x1, P2 ;  /* 0x00000001ff0f7807 */ /* 0x000fe40001000000 */
[----:B------:R-:W-:Y:S01]  /*b520*/  ISETP.NE.AND P2, PT, R18, 0x1, PT ;  /* 0x000000011200780c */ /* 0x000fe20003f45270 */
[--C-:B------:R-:W-:Y:S01]  /*b530*/  @P1 FADD.FTZ R119, R119, R16.reuse ;  /* 0x0000001077771221 */ /* 0x100fe20000010000 */
[----:B------:R-:W-:-:S05]  /*b540*/  @!P1 IMAD.MOV.U32 R119, RZ, RZ, R16 ;  /* 0x000000ffff779224 */ /* 0x000fca00078e0010 */
[----:B------:R-:W-:-:S06]  /*b550*/  F2FP.F16.F32.PACK_AB R128, RZ, R119 ;  /* 0x00000077ff80723e */ /* 0x000fcc00000000ff */
        /* <DEDUP_REMOVED lines=9> */
.L_x_5991:
        /* <DEDUP_REMOVED lines=13> */
.L_x_5993:
[----:B------:R-:W-:Y:S05]  /*b6c0*/  BSYNC.RECONVERGENT B1 ;  /* 0x0000000000017941 */ /* 0x000fea0003800200 */
.L_x_5992:
        /* <DEDUP_REMOVED lines=45> */
.L_x_5990:
[----:B------:R-:W-:Y:S05]  /*b9a0*/  BSYNC.RECONVERGENT B0 ;  /* 0x0000000000007941 */ /* 0x000fea0003800200 */
.L_x_5989:
        /* <DEDUP_REMOVED lines=20> */
.L_x_5996:
        /* <DEDUP_REMOVED lines=13> */
.L_x_5998:
[----:B------:R-:W-:Y:S05]  /*bbc0*/  BSYNC.RECONVERGENT B1 ;  /* 0x0000000000017941 */ /* 0x000fea0003800200 */
.L_x_5997:
        /* <DEDUP_REMOVED lines=45> */
.L_x_5995:
[----:B------:R-:W-:Y:S05]  /*bea0*/  BSYNC.RECONVERGENT B0 ;  /* 0x0000000000007941 */ /* 0x000fea0003800200 */
.L_x_5994:
        /* <DEDUP_REMOVED lines=25> */
.L_x_6001:
        /* <DEDUP_REMOVED lines=13> */
.L_x_6003:
[----:B------:R-:W-:Y:S05]  /*c110*/  BSYNC.RECONVERGENT B1 ;  /* 0x0000000000017941 */ /* 0x000fea0003800200 */
.L_x_6002:
        /* <DEDUP_REMOVED lines=45> */
.L_x_6000:
[----:B------:R-:W-:Y:S05]  /*c3f0*/  BSYNC.RECONVERGENT B0 ;  /* 0x0000000000007941 */ /* 0x000fea0003800200 */
.L_x_5999:
        /* <DEDUP_REMOVED lines=20> */
.L_x_6006:
        /* <DEDUP_REMOVED lines=13> */
.L_x_6008:
[----:B------:R-:W-:Y:S05]  /*c610*/  BSYNC.RECONVERGENT B1 ;  /* 0x0000000000017941 */ /* 0x000fea0003800200 */
.L_x_6007:
        /* <DEDUP_REMOVED lines=45> */
.L_x_6005:
[----:B------:R-:W-:Y:S05]  /*c8f0*/  BSYNC.RECONVERGENT B0 ;  /* 0x0000000000007941 */ /* 0x000fea0003800200 */
.L_x_6004:
[----:B------:R-:W-:Y:S01]  /*c900*/  I2FP.F32.U32 R18, R85 ;  /* 0x0000005500127245 */ /* 0x000fe20000201000 */
[----:B------:R-:W-:Y:S01]  /*c910*/  HADD2.F32 R85, -RZ, R34.H1_H1 ;  /* 0x30000022ff557230 */ /* 0x000fe20000004100 */
[----:B------:R-:W-:Y:S01]  /*c920*/  BSSY.RECONVERGENT B0, `(.L_x_6009) ;  /* 0x0000053000007945 */ /* 0x000fe20003800200 */
[----:B------:R-:W-:Y:S02]  /*c930*/  @P1 HADD2.F32 R86, -RZ, R30.H1_H1 ;  /* 0x3000001eff561230 */ /* 0x000fe40000004100 */
        /* <DEDUP_REMOVED lines=8> */
[----:B------:R-:W-:-:S03]  /*c9c0*/  HFMA2 R84, -RZ, RZ, 0, 1.1920928955078125e-07 ;  /* 0x00000002ff547431 */ /* 0x000fc600000001ff */
        /* <DEDUP_REMOVED lines=13> */
.L_x_6011:
        /* <DEDUP_REMOVED lines=13> */
.L_x_6013:
[----:B------:R-:W-:Y:S05]  /*cb70*/  BSYNC.RECONVERGENT B1 ;  /* 0x0000000000017941 */ /* 0x000fea0003800200 */
.L_x_6012:
        /* <DEDUP_REMOVED lines=45> */
.L_x_6010:
[----:B------:R-:W-:Y:S05]  /*ce50*/  BSYNC.RECONVERGENT B0 ;  /* 0x0000000000007941 */ /* 0x000fea0003800200 */
.L_x_6009:
        /* <DEDUP_REMOVED lines=20> */
.L_x_6016:
        /* <DEDUP_REMOVED lines=13> */
.L_x_6018:
[----:B------:R-:W-:Y:S05]  /*d070*/  BSYNC.RECONVERGENT B1 ;  /* 0x0000000000017941 */ /* 0x000fea0003800200 */
.L_x_6017:
        /* <DEDUP_REMOVED lines=45> */
.L_x_6015:
[----:B------:R-:W-:Y:S05]  /*d350*/  BSYNC.RECONVERGENT B0 ;  /* 0x0000000000007941 */ /* 0x000fea0003800200 */
.L_x_6014:
        /* <DEDUP_REMOVED lines=26> */
.L_x_6021:
        /* <DEDUP_REMOVED lines=13> */
.L_x_6023:
[----:B------:R-:W-:Y:S05]  /*d5d0*/  BSYNC.RECONVERGENT B1 ;  /* 0x0000000000017941 */ /* 0x000fea0003800200 */
.L_x_6022:
        /* <DEDUP_REMOVED lines=45> */
.L_x_6020:
[----:B------:R-:W-:Y:S05]  /*d8b0*/  BSYNC.RECONVERGENT B0 ;  /* 0x0000000000007941 */ /* 0x000fea0003800200 */
.L_x_6019:
        /* <DEDUP_REMOVED lines=20> */
.L_x_6026:
        /* <DEDUP_REMOVED lines=15> */
.L_x_6028:
[----:B------:R-:W-:Y:S05]  /*daf0*/  BSYNC.RECONVERGENT B1 ;  /* 0x0000000000017941 */ /* 0x000fea0003800200 */
.L_x_6027:
        /* <DEDUP_REMOVED lines=45> */
.L_x_6025:
[----:B------:R-:W-:Y:S05]  /*ddd0*/  BSYNC.RECONVERGENT B0 ;  /* 0x0000000000007941 */ /* 0x000fea0003800200 */
.L_x_6024:
[----:B------:R-:W-:Y:S01]  /*dde0*/  I2FP.F32.U32 R84, R85 ;  /* 0x0000005500547245 */ /* 0x000fe20000201000 */
[----:B------:R-:W-:Y:S02]  /*ddf0*/  HADD2.F32 R85, -RZ, R35.H1_H1 ;  /* 0x30000023ff557230 */ /* 0x000fe40000004100 */
[----:B------:R-:W-:Y:S02]  /*de00*/  @P1 HADD2.F32 R122, -RZ, R31.H1_H1 ;  /* 0x3000001fff7a1230 */ /* 0x000fe40000004100 */
[----:B------:R-:W-:Y:S01]  /*de10*/  FFMA.FTZ R84, R84, R97, 1.1641532182693481445e-10 ;  /* 0x2f00000054547423 */ /* 0x000fe20000010061 */
[----:B------:R-:W-:-:S04]  /*de20*/  FMUL.FTZ R85, R85, R96 ;  /* 0x0000006055557220 */ /* 0x000fc80000410000 */
[----:B------:R-:W-:-:S04]  /*de30*/  FSETP.GTU.FTZ.AND P6, PT, R84, R89, PT ;  /* 0x000000595400720b */ /* 0x000fc80003fdc000 */
[----:B------:R-:W-:Y:S02]  /*de40*/  FSEL R86, R85, RZ, !P6 ;  /* 0x000000ff55567208 */ /* 0x000fe40007000000 */
[----:B------:R-:W-:Y:S02]  /*de50*/  SEL R84, RZ, 0x1, P6 ;  /* 0x00000001ff547807 */ /* 0x000fe40003000000 */
[----:B------:R-:W-:Y:S01]  /*de60*/  PRMT R85, R19, 0x5410, R128 ;  /* 0x0000541013557816 */ /* 0x000fe20000000080 */
        /* <DEDUP_REMOVED lines=9> */
.L_x_5948:
[----:B------:R-:W-:Y:S01]  /*df00*/  ISETP.NE.AND P2, PT, R130, 0x1, PT ;  /* 0x000000018200780c */ /* 0x000fe20003f45270 */
[----:B------:R-:W-:Y:S01]  /*df10*/  BSSY.RECONVERGENT B0, `(.L_x_6030) ;  /* 0x0000049000007945 */ /* 0x000fe20003800200 */
[----:B-1----:R-:W-:Y:S02]  /*df20*/  HFMA2 R118, -RZ, RZ, 0, 1.1920928955078125e-07 ;  /* 0x00000002ff767431 */ /* 0x002fe400000001ff */
        /* <DEDUP_REMOVED lines=13> */
.L_x_6032:
        /* <DEDUP_REMOVED lines=13> */
.L_x_6034:
[----:B------:R-:W-:Y:S05]  /*e0d0*/  BSYNC.RECONVERGENT B1 ;  /* 0x0000000000017941 */ /* 0x000fea0003800200 */
.L_x_6033:
        /* <DEDUP_REMOVED lines=44> */
.L_x_6031:
[----:B------:R-:W-:Y:S05]  /*e3a0*/  BSYNC.RECONVERGENT B0 ;  /* 0x0000000000007941 */ /* 0x000fea0003800200 */
.L_x_6030:
[----:B------:R-:W-:Y:S01]  /*e3b0*/  I2FP.F32.U32 R116, R115 ;  /* 0x0000007300747245 */ /* 0x000fe20000201000 */
[----:B-----5:R-:W-:Y:S01]  /*e3c0*/  HADD2.F32 R115, -RZ, R84.H0_H0 ;  /* 0x20000054ff737230 */ /* 0x020fe20000004100 */
        /* <DEDUP_REMOVED lines=23> */
.L_x_6037:
        /* <DEDUP_REMOVED lines=13> */
.L_x_6039:
[----:B------:R-:W-:Y:S05]  /*e610*/  BSYNC.RECONVERGENT B1 ;  /* 0x0000000000017941 */ /* 0x000fea0003800200 */
.L_x_6038:
        /* <DEDUP_REMOVED lines=45> */
.L_x_6036:
[----:B------:R-:W-:Y:S05]  /*e8f0*/  BSYNC.RECONVERGENT B0 ;  /* 0x0000000000007941 */ /* 0x000fea0003800200 */
.L_x_6035:
        /* <DEDUP_REMOVED lines=8> */
[----:B------:R-:W-:Y:S02]  /*e980*/  IMAD.MOV.U32 R118, RZ, RZ, 0x2 ;  /* 0x00000002ff767424 */ /* 0x000fe400078e00ff */
        /* <DEDUP_REMOVED lines=16> */
.L_x_6042:
        /* <DEDUP_REMOVED lines=13> */
.L_x_6044:
[----:B------:R-:W-:Y:S05]  /*eb60*/  BSYNC.RECONVERGENT B1 ;  /* 0x0000000000017941 */ /* 0x000fea0003800200 */
.L_x_6043:
        /* <DEDUP_REMOVED lines=45> */
.L_x_6041:
[----:B------:R-:W-:Y:S05]  /*ee40*/  BSYNC.RECONVERGENT B0 ;  /* 0x0000000000007941 */ /* 0x000fea0003800200 */
.L_x_6040:
[----:B------:R-:W-:Y:S01]  /*ee50*/  I2FP.F32.U32 R84, R84 ;  /* 0x0000005400547245 */ /* 0x000fe20000201000 */
[----:B------:R-:W-:Y:S01]  /*ee60*/  HADD2.F32 R119, -RZ, R85.H0_H0 ;  /* 0x20000055ff777230 */ /* 0x000fe20000004100 */
[----:B------:R-:W-:Y:S01]  /*ee70*/  ISETP.NE.AND P3, PT, R118, 0x1, PT ;  /* 0x000000017600780c */ /* 0x000fe20003f65270 */
[----:B------:R-:W-:Y:S01]  /*ee80*/  @P1 HADD2.F32 R121, -RZ, R29.H0_H0 ;  /* 0x2000001dff791230 */ /* 0x000fe20000004100 */
[----:B------:R-:W-:Y:S01]  /*ee90*/  LOP3.LUT R10, R10, 0xfffffffb, RZ, 0xc0, !PT ;  /* 0xfffffffb0a0a7812 */ /* 0x000fe200078ec0ff */
[----:B------:R-:W-:Y:S01]  /*eea0*/  FFMA.FTZ R84, R84, R97, 1.1641532182693481445e-10 ;  /* 0x2f00000054547423 */ /* 0x000fe20000010061 */
[----:B------:R-:W-:Y:S01]  /*eeb0*/  FMUL.FTZ R119, R119, R96 ;  /* 0x0000006077777220 */ /* 0x000fe20000410000 */
[----:B------:R-:W-:Y:S01]  /*eec0*/  BSSY.RECONVERGENT B0, `(.L_x_6045) ;  /* 0x000004d000007945 */ /* 0x000fe20003800200 */
[----:B------:R-:W-:Y:S02]  /*eed0*/  IMAD.MOV.U32 R120, RZ, RZ, 0x2 ;  /* 0x00000002ff787424 */ /* 0x000fe400078e00ff */
[----:B------:R-:W-:-:S02]  /*eee0*/  FSETP.GTU.FTZ.AND P2, PT, R84, R89, PT ;  /* 0x000000595400720b */ /* 0x000fc40003f5c000 */
[----:B------:R-:W-:Y:S02]  /*eef0*/  MOV R84, R24 ;  /* 0x0000001800547202 */ /* 0x000fe40000000f00 */
        /* <DEDUP_REMOVED lines=14> */
.L_x_6047:
        /* <DEDUP_REMOVED lines=13> */
.L_x_6049:
[----:B------:R-:W-:Y:S05]  /*f0b0*/  BSYNC.RECONVERGENT B1 ;  /* 0x0000000000017941 */ /* 0x000fea0003800200 */
.L_x_6048:
        /* <DEDUP_REMOVED lines=45> */
.L_x_6046:
[----:B------:R-:W-:Y:S05]  /*f390*/  BSYNC.RECONVERGENT B0 ;  /* 0x0000000000007941 */ /* 0x000fea0003800200 */
.L_x_6045:
[----:B------:R-:W-:Y:S01]  /*f3a0*/  I2FP.F32.U32 R84, R84 ;  /* 0x0000005400547245 */ /* 0x000fe20000201000 */
[----:B------:R-:W-:Y:S01]  /*f3b0*/  HADD2.F32 R85, -RZ, R85.H1_H1 ;  /* 0x30000055ff557230 */ /* 0x000fe20000004100 */
[----:B------:R-:W-:Y:S01]  /*f3c0*/  ISETP.NE.AND P2, PT, R120, 0x1, PT ;  /* 0x000000017800780c */ /* 0x000fe20003f45270 */
[----:B------:R-:W-:Y:S01]  /*f3d0*/  BSSY.RECONVERGENT B0, `(.L_x_6050) ;  /* 0x0000051000007945 */ /* 0x000fe20003800200 */
[----:B------:R-:W-:Y:S01]  /*f3e0*/  LOP3.LUT R10, R10, 0xfffffffd, RZ, 0xc0, !PT ;  /* 0xfffffffd0a0a7812 */ /* 0x000fe200078ec0ff */
[----:B------:R-:W-:Y:S01]  /*f3f0*/  FFMA.FTZ R84, R84, R97, 1.1641532182693481445e-10 ;  /* 0x2f00000054547423 */ /* 0x000fe20000010061 */
[----:B------:R-:W-:Y:S01]  /*f400*/  FMUL.FTZ R85, R85, R96 ;  /* 0x0000006055557220 */ /* 0x000fe20000410000 */
[----:B------:R-:W-:-:S03]  /*f410*/  HFMA2 R122, -RZ, RZ, 0, 1.1920928955078125e-07 ;  /* 0x00000002ff7a7431 */ /* 0x000fc600000001ff */
[----:B------:R-:W-:Y:S01]  /*f420*/  FSETP.GTU.FTZ.AND P3, PT, R84, R89, PT ;  /* 0x000000595400720b */ /* 0x000fe20003f7c000 */
[----:B------:R-:W-:-:S03]  /*f430*/  @P1 HADD2.F32 R84, -RZ, R29.H1_H1 ;  /* 0x3000001dff541230 */ /* 0x000fc60000004100 */
        /* <DEDUP_REMOVED lines=15> */
.L_x_6052:
        /* <DEDUP_REMOVED lines=13> */
.L_x_6054:
[----:B------:R-:W-:Y:S05]  /*f600*/  BSYNC.RECONVERGENT B1 ;  /* 0x0000000000017941 */ /* 0x000fea0003800200 */
.L_x_6053:
        /* <DEDUP_REMOVED lines=45> */
.L_x_6051:
[----:B------:R-:W-:Y:S05]  /*f8e0*/  BSYNC.RECONVERGENT B0 ;  /* 0x0000000000007941 */ /* 0x000fea0003800200 */
.L_x_6050:
        /* <DEDUP_REMOVED lines=23> */
.L_x_6057:
        /* <DEDUP_REMOVED lines=13> */
.L_x_6059:
[----:B------:R-:W-:Y:S05]  /*fb30*/  BSYNC.RECONVERGENT B1 ;  /* 0x0000000000017941 */ /* 0x000fea0003800200 */
.L_x_6058:
        /* <DEDUP_REMOVED lines=45> */
.L_x_6056:
[----:B------:R-:W-:Y:S05]  /*fe10*/  BSYNC.RECONVERGENT B0 ;  /* 0x0000000000007941 */ /* 0x000fea0003800200 */
.L_x_6055:
        /* <DEDUP_REMOVED lines=23> */
.L_x_6062:
        /* <DEDUP_REMOVED lines=13> */
.L_x_6064:
[----:B------:R-:W-:Y:S05]  /*10060*/  BSYNC.RECONVERGENT B1 ;  /* 0x0000000000017941 */ /* 0x000fea0003800200 */
.L_x_6063:
        /* <DEDUP_REMOVED lines=45> */
.L_x_6061:
[----:B------:R-:W-:Y:S05]  /*10340*/  BSYNC.RECONVERGENT B0 ;  /* 0x0000000000007941 */ /* 0x000fea0003800200 */
.L_x_6060:
        /* <DEDUP_REMOVED lines=23> */
.L_x_6067:
        /* <DEDUP_REMOVED lines=13> */
.L_x_6069:
[----:B------:R-:W-:Y:S05]  /*10590*/  BSYNC.RECONVERGENT B1 ;  /* 0x0000000000017941 */ /* 0x000fea0003800200 */
.L_x_6068:
        /* <DEDUP_REMOVED lines=45> */
.L_x_6066:
[----:B------:R-:W-:Y:S05]  /*10870*/  BSYNC.RECONVERGENT B0 ;  /* 0x0000000000007941 */ /* 0x000fea0003800200 */
.L_x_6065:
        /* <DEDUP_REMOVED lines=14> */
.L_x_6029:
        /* <DEDUP_REMOVED lines=15> */
[----:B------:R-:W-:Y:S01]  /*10a50*/  VIADD R123, R7, 0x40 ;  /* 0x00000040077b7836 */ /* 0x000fe20000000000 */
[----:B------:R-:W-:Y:S02]  /*10a60*/  LOP3.LUT R128, R128, R129, R127, 0xfe, !PT ;  /* 0x0000008180807212 */ /* 0x000fe400078efe7f */
[----:B------:R-:W-:Y:S01]  /*10a70*/  SEL R125, RZ, 0x1, !P2 ;  /* 0x00000001ff7d7807 */ /* 0x000fe20005000000 */
[----:B------:R-:W-:Y:S01]  /*10a80*/  IMAD.WIDE.U32 R134, R123, 0x10, R98 ;  /* 0x000000107b867825 */ /* 0x000fe200078e0062 */
        /* <DEDUP_REMOVED lines=8> */
[----:B-1----:R-:W-:Y:S01]  /*10b10*/  IMAD.U32 R87, R18, 0x10000, RZ ;  /* 0x0001000012577824 */ /* 0x002fe200078e00ff */
        /* <DEDUP_REMOVED lines=19> */
.L_x_6070:
[----:B------:R2:W5:Y:S04]  /*10c50*/  @P0 LDG.E.128 R32, desc[UR6][R132.64] ;  /* 0x0000000684200981 */ /* 0x000568000c1e1d00 */
[----:B------:R2:W5:Y:S04]  /*10c60*/  @P1 LDG.E.128 R28, desc[UR6][R130.64] ;  /* 0x00000006821c1981 */ /* 0x000568000c1e1d00 */
[----:B01----:R2:W5:Y:S01]  /*10c70*/  LDG.E.128 R84, desc[UR6][R134.64] ;  /* 0x0000000686547981 */ /* 0x003562000c1e1d00 */
        /* <DEDUP_REMOVED lines=17> */
.L_x_6074:
        /* <DEDUP_REMOVED lines=13> */
.L_x_6076:
[----:B------:R-:W-:Y:S05]  /*10e60*/  BSYNC.RECONVERGENT B1 ;  /* 0x0000000000017941 */ /* 0x000fea0003800200 */
.L_x_6075:
        /* <DEDUP_REMOVED lines=44> */
.L_x_6073:
[----:B------:R-:W-:Y:S05]  /*11130*/  BSYNC.RECONVERGENT B0 ;  /* 0x0000000000007941 */ /* 0x000fea0003800200 */
.L_x_6072:
        /* <DEDUP_REMOVED lines=22> */
.L_x_6079:
        /* <DEDUP_REMOVED lines=13> */
.L_x_6081:
[----:B------:R-:W-:Y:S05]  /*11370*/  BSYNC.RECONVERGENT B1 ;  /* 0x0000000000017941 */ /* 0x000fea0003800200 */
.L_x_6080:
        /* <DEDUP_REMOVED lines=45> */
.L_x_6078:
[----:B------:R-:W-:Y:S05]  /*11650*/  BSYNC.RECONVERGENT B0 ;  /* 0x0000000000007941 */ /* 0x000fea0003800200 */
.L_x_6077:
        /* <DEDUP_REMOVED lines=15> */
[----:B--2---:R-:W-:Y:S01]  /*11750*/  F2FP.F16.F32.PACK_AB R131, RZ, R124 ;  /* 0x0000007cff83723e */ /* 0x004fe200000000ff */
        /* <DEDUP_REMOVED lines=9> */
.L_x_6084:
        /* <DEDUP_REMOVED lines=13> */
.L_x_6086:
[----:B------:R-:W-:Y:S05]  /*118c0*/  BSYNC.RECONVERGENT B1 ;  /* 0x0000000000017941 */ /* 0x000fea0003800200 */
.L_x_6085:
        /* <DEDUP_REMOVED lines=45> */
.L_x_6083:
[----:B------:R-:W-:Y:S05]  /*11ba0*/  BSYNC.RECONVERGENT B0 ;  /* 0x0000000000007941 */ /* 0x000fea0003800200 */
.L_x_6082:
        /* <DEDUP_REMOVED lines=22> */
.L_x_6089:
        /* <DEDUP_REMOVED lines=13> */
.L_x_6091:
[----:B------:R-:W-:Y:S05]  /*11de0*/  BSYNC.RECONVERGENT B1 ;  /* 0x0000000000017941 */ /* 0x000fea0003800200 */
.L_x_6090:
        /* <DEDUP_REMOVED lines=45> */
.L_x_6088:
[----:B------:R-:W-:Y:S05]  /*120c0*/  BSYNC.RECONVERGENT B0 ;  /* 0x0000000000007941 */ /* 0x000fea0003800200 */
.L_x_6087:
        /* <DEDUP_REMOVED lines=10> */
[----:B------:R-:W-:-:S03]  /*12170*/  MOV R15, R24 ;  /* 0x00000018000f7202 */ /* 0x000fc60000000f00 */
        /* <DEDUP_REMOVED lines=14> */
.L_x_6094:
        /* <DEDUP_REMOVED lines=13> */
.L_x_6096:
[----:B------:R-:W-:Y:S05]  /*12330*/  BSYNC.RECONVERGENT B1 ;  /* 0x0000000000017941 */ /* 0x000fea0003800200 */
.L_x_6095:
        /* <DEDUP_REMOVED lines=45> */
.L_x_6093:
[----:B------:R-:W-:Y:S05]  /*12610*/  BSYNC.RECONVERGENT B0 ;  /* 0x0000000000007941 */ /* 0x000fea0003800200 */
.L_x_6092:
[----:B------:R-:W-:Y:S01]  /*12620*/  I2FP.F32.U32 R14, R15 ;  /* 0x0000000f000e7245 */ /* 0x000fe20000201000 */
[----:B------:R-:W-:Y:S01]  /*12630*/  HADD2.F32 R15, -RZ, R85.H0_H0 ;  /* 0x20000055ff0f7230 */ /* 0x000fe20000004100 */
        /* <DEDUP_REMOVED lines=20> */
.L_x_6099:
        /* <DEDUP_REMOVED lines=13> */
.L_x_6101:
[----:B------:R-:W-:Y:S05]  /*12850*/  BSYNC.RECONVERGENT B1 ;  /* 0x0000000000017941 */ /* 0x000fea0003800200 */
.L_x_6100:
        /* <DEDUP_REMOVED lines=45> */
.L_x_6098:
[----:B------:R-:W-:Y:S05]  /*12b30*/  BSYNC.RECONVERGENT B0 ;  /* 0x0000000000007941 */ /* 0x000fea0003800200 */
.L_x_6097:
        /* <DEDUP_REMOVED lines=25> */
.L_x_6104:
        /* <DEDUP_REMOVED lines=13> */
.L_x_6106:
[----:B------:R-:W-:Y:S05]  /*12da0*/  BSYNC.RECONVERGENT B1 ;  /* 0x0000000000017941 */ /* 0x000fea0003800200 */
.L_x_6105:
        /* <DEDUP_REMOVED lines=45> */
.L_x_6103:
[----:B------:R-:W-:Y:S05]  /*13080*/  BSYNC.RECONVERGENT B0 ;  /* 0x0000000000007941 */ /* 0x000fea0003800200 */
.L_x_6102:
        /* <DEDUP_REMOVED lines=22> */
.L_x_6109:
        /* <DEDUP_REMOVED lines=13> */
.L_x_6111:
[----:B------:R-:W-:Y:S05]  /*132c0*/  BSYNC.RECONVERGENT B1 ;  /* 0x0000000000017941 */ /* 0x000fea0003800200 */
.L_x_6110:
        /* <DEDUP_REMOVED lines=45> */
.L_x_6108:
[----:B------:R-:W-:Y:S05]  /*135a0*/  BSYNC.RECONVERGENT B0 ;  /* 0x0000000000007941 */ /* 0x000fea0003800200 */
.L_x_6107:
[----:B------:R-:W-:Y:S01]  /*135b0*/  I2FP.F32.U32 R16, R17 ;  /* 0x0000001100107245 */ /* 0x000fe20000201000 */
[----:B------:R-:W-:Y:S01]  /*135c0*/  HADD2.F32 R17, -RZ, R33.H1_H1 ;  /* 0x30000021ff117230 */ /* 0x000fe20000004100 */
[----:B------:R-:W-:Y:S01]  /*135d0*/  BSSY.RECONVERGENT B0, `(.L_x_6112) ;  /* 0x0000052000007945 */ /* 0x000fe20003800200 */
[----:B------:R-:W-:Y:S02]  /*135e0*/  IMAD.MOV.U32 R85, RZ, RZ, 0x2 ;  /* 0x00000002ff557424 */ /* 0x000fe400078e00ff */
[----:B------:R-:W-:Y:S01]  /*135f0*/  FFMA.FTZ R16, R16, R97, 1.1641532182693481445e-10 ;  /* 0x2f00000010107423 */ /* 0x000fe20000010061 */
[----:B------:R-:W-:-:S04]  /*13600*/  FMUL.FTZ R17, R17, R96 ;  /* 0x0000006011117220 */ /* 0x000fc80000410000 */
[----:B------:R-:W-:-:S04]  /*13610*/  FSETP.GTU.FTZ.AND P2, PT, R16, R89, PT ;  /* 0x000000591000720b */ /* 0x000fc80003f5c000 */
[----:B------:R-:W-:Y:S01]  /*13620*/  FSEL R16, R17, RZ, !P2 ;  /* 0x000000ff11107208 */ /* 0x000fe20005000000 */
[----:B------:R-:W-:-:S04]  /*13630*/  @P1 HADD2.F32 R17, -RZ, R29.H1_H1 ;  /* 0x3000001dff111230 */ /* 0x000fc80000004100 */
[----:B------:R-:W-:Y:S01]  /*13640*/  FADD.FTZ R16, R15, R16 ;  /* 0x000000100f107221 */ /* 0x000fe20000010000 */
[----:B------:R-:W-:Y:S02]  /*13650*/  SEL R15, RZ, 0x1, P2 ;  /* 0x00000001ff0f7807 */ /* 0x000fe40001000000 */
[----:B------:R-:W-:Y:S01]  /*13660*/  ISETP.NE.AND P2, PT, R18, 0x1, PT ;  /* 0x000000011200780c */ /* 0x000fe20003f45270 */
[--C-:B------:R-:W-:Y:S01]  /*13670*/  @P1 FADD.FTZ R128, R17, R16.reuse ;  /* 0x0000001011801221 */ /* 0x100fe20000010000 */
[----:B------:R-:W-:Y:S01]  /*13680*/  @!P1 IMAD.MOV.U32 R128, RZ, RZ, R16 ;  /* 0x000000ffff809224 */ /* 0x000fe200078e0010 */
[----:B------:R-:W-:-:S04]  /*13690*/  MOV R17, R24 ;  /* 0x0000001800117202 */ /* 0x000fc80000000f00 */
        /* <DEDUP_REMOVED lines=10> */
.L_x_6114:
        /* <DEDUP_REMOVED lines=13> */
.L_x_6116:
[----:B------:R-:W-:Y:S05]  /*13810*/  BSYNC.RECONVERGENT B1 ;  /* 0x0000000000017941 */ /* 0x000fea0003800200 */
.L_x_6115:
        /* <DEDUP_REMOVED lines=45> */
.L_x_6113:
[----:B------:R-:W-:Y:S05]  /*13af0*/  BSYNC.RECONVERGENT B0 ;  /* 0x0000000000007941 */ /* 0x000fea0003800200 */
.L_x_6112:
        /* <DEDUP_REMOVED lines=20> */
.L_x_6119:
        /* <DEDUP_REMOVED lines=13> */
.L_x_6121:
[----:B------:R-:W-:Y:S05]  /*13d10*/  BSYNC.RECONVERGENT B1 ;  /* 0x0000000000017941 */ /* 0x000fea0003800200 */
.L_x_6120:
        /* <DEDUP_REMOVED lines=45> */
.L_x_6118:
[----:B------:R-:W-:Y:S05]  /*13ff0*/  BSYNC.RECONVERGENT B0 ;  /* 0x0000000000007941 */ /* 0x000fea0003800200 */
.L_x_6117:
        /* <DEDUP_REMOVED lines=25> */
.L_x_6124:
        /* <DEDUP_REMOVED lines=13> */
.L_x_6126:
[----:B------:R-:W-:Y:S05]  /*14260*/  BSYNC.RECONVERGENT B1 ;  /* 0x0000000000017941 */ /* 0x000fea0003800200 */
.L_x_6125:
        /* <DEDUP_REMOVED lines=45> */
.L_x_6123:
[----:B------:R-:W-:Y:S05]  /*14540*/  BSYNC.RECONVERGENT B0 ;  /* 0x0000000000007941 */ /* 0x000fea0003800200 */
.L_x_6122:
        /* <DEDUP_REMOVED lines=20> */
.L_x_6129:
        /* <DEDUP_REMOVED lines=13> */
.L_x_6131:
[----:B------:R-:W-:Y:S05]  /*14760*/  BSYNC.RECONVERGENT B1 ;  /* 0x0000000000017941 */ /* 0x000fea0003800200 */
.L_x_6130:
        /* <DEDUP_REMOVED lines=45> */
.L_x_6128:
[----:B------:R-:W-:Y:S05]  /*14a40*/  BSYNC.RECONVERGENT B0 ;  /* 0x0000000000007941 */ /* 0x000fea0003800200 */
.L_x_6127:
[----:B------:R-:W-:Y:S01]  /*14a50*/  I2FP.F32.U32 R18, R85 ;  /* 0x0000005500127245 */ /* 0x000fe20000201000 */
[----:B------:R-:W-:Y:S01]  /*14a60*/  HADD2.F32 R85, -RZ, R34.H1_H1 ;  /* 0x30000022ff557230 */ /* 0x000fe20000004100 */
[----:B------:R-:W-:Y:S01]  /*14a70*/  BSSY.RECONVERGENT B0, `(.L_x_6132) ;  /* 0x0000053000007945 */ /* 0x000fe20003800200 */
[----:B------:R-:W-:Y:S02]  /*14a80*/  @P1 HADD2.F32 R130, -RZ, R30.H1_H1 ;  /* 0x3000001eff821230 */ /* 0x000fe40000004100 */
[----:B------:R-:W-:Y:S01]  /*14a90*/  FFMA.FTZ R18, R18, R97, 1.1641532182693481445e-10 ;  /* 0x2f00000012127423 */ /* 0x000fe20000010061 */
[----:B------:R-:W-:Y:S01]  /*14aa0*/  FMUL.FTZ R84, R85, R96 ;  /* 0x0000006055547220 */ /* 0x000fe20000410000 */
[----:B------:R-:W-:-:S03]  /*14ab0*/  MOV R85, R24 ;  /* 0x0000001800557202 */ /* 0x000fc60000000f00 */
[----:B------:R-:W-:-:S04]  /*14ac0*/  FSETP.GTU.FTZ.AND P4, PT, R18, R89, PT ;  /* 0x000000591200720b */ /* 0x000fc80003f9c000 */
[----:B------:R-:W-:Y:S02]  /*14ad0*/  FSEL R84, R84, RZ, !P4 ;  /* 0x000000ff54547208 */ /* 0x000fe40006000000 */
[----:B------:R-:W-:Y:S02]  /*14ae0*/  SEL R18, RZ, 0x1, P4 ;  /* 0x00000001ff127807 */ /* 0x000fe40002000000 */
[----:B------:R-:W-:Y:S01]  /*14af0*/  ISETP.NE.AND P4, PT, R86, 0x1, PT ;  /* 0x000000015600780c */ /* 0x000fe20003f85270 */
[----:B------:R-:W-:Y:S01]  /*14b00*/  FADD.FTZ R17, R17, R84 ;  /* 0x0000005411117221 */ /* 0x000fe20000010000 */
[----:B------:R-:W-:-:S03]  /*14b10*/  IMAD.MOV.U32 R84, RZ, RZ, 0x2 ;  /* 0x00000002ff547424 */ /* 0x000fc600078e00ff */
        /* <DEDUP_REMOVED lines=13> */
.L_x_6134:
        /* <DEDUP_REMOVED lines=13> */
.L_x_6136:
[----:B------:R-:W-:Y:S05]  /*14cc0*/  BSYNC.RECONVERGENT B1 ;  /* 0x0000000000017941 */ /* 0x000fea0003800200 */
.L_x_6135:
        /* <DEDUP_REMOVED lines=45> */
.L_x_6133:
[----:B------:R-:W-:Y:S05]  /*14fa0*/  BSYNC.RECONVERGENT B0 ;  /* 0x0000000000007941 */ /* 0x000fea0003800200 */
.L_x_6132:
        /* <DEDUP_REMOVED lines=20> */
.L_x_6139:
        /* <DEDUP_REMOVED lines=13> */
.L_x_6141:
[----:B------:R-:W-:Y:S05]  /*151c0*/  BSYNC.RECONVERGENT B1 ;  /* 0x0000000000017941 */ /* 0x000fea0003800200 */
.L_x_6140:
        /* <DEDUP_REMOVED lines=45> */
.L_x_6138:
[----:B------:R-:W-:Y:S05]  /*154a0*/  BSYNC.RECONVERGENT B0 ;  /* 0x0000000000007941 */ /* 0x000fea0003800200 */
.L_x_6137:
        /* <DEDUP_REMOVED lines=26> */
.L_x_6144:
        /* <DEDUP_REMOVED lines=13> */
.L_x_6146:
[----:B------:R-:W-:Y:S05]  /*15720*/  BSYNC.RECONVERGENT B1 ;  /* 0x0000000000017941 */ /* 0x000fea0003800200 */
.L_x_6145:
        /* <DEDUP_REMOVED lines=45> */
.L_x_6143:
[----:B------:R-:W-:Y:S05]  /*15a00*/  BSYNC.RECONVERGENT B0 ;  /* 0x0000000000007941 */ /* 0x000fea0003800200 */
.L_x_6142:
        /* <DEDUP_REMOVED lines=20> */
.L_x_6149:
        /* <DEDUP_REMOVED lines=15> */
.L_x_6151:
[----:B------:R-:W-:Y:S05]  /*15c40*/  BSYNC.RECONVERGENT B1 ;  /* 0x0000000000017941 */ /* 0x000fea0003800200 */
.L_x_6150:
        /* <DEDUP_REMOVED lines=45> */
.L_x_6148:
[----:B------:R-:W-:Y:S05]  /*15f20*/  BSYNC.RECONVERGENT B0 ;  /* 0x0000000000007941 */ /* 0x000fea0003800200 */
.L_x_6147:
        /* <DEDUP_REMOVED lines=18> */
.L_x_6071:
        /* <DEDUP_REMOVED lines=16> */
.L_x_6155:
        /* <DEDUP_REMOVED lines=13> */
.L_x_6157:
[----:B------:R-:W-:Y:S05]  /*16220*/  BSYNC.RECONVERGENT B1 ;  /* 0x0000000000017941 */ /* 0x000fea0003800200 */
.L_x_6156:
[----:B------:R-:W-:Y:S01]  /*16230*/  IMAD.WIDE.U32 R124, R2, -0x326172a9, RZ ;  /* 0xcd9e8d57027c7825 */ /* 0x000fe200078e00ff */
[----:B------:R-:W-:Y:S02]  /*16240*/  LOP3.LUT R24, R6, R129, R91, 0x96, !PT ;  /* 0x0000008106187212 */ /* 0x000fe400078e965b */
[----:B------:R-:W-:Y:S02]  /*16250*/  IADD3 R23, PT, PT, R91, -0x4498517b, RZ ;  /* 0xbb67ae855b177810 */ /* 0x000fe40007ffe0ff */
[----:B--2---:R-:W-:Y:S01]  /*16260*/  LOP3.LUT R130, R5, R125, R90, 0x96, !PT ;  /* 0x0000007d05827212 */ /* 0x004fe200078e965a */
        /* <DEDUP_REMOVED lines=40> */
.L_x_6154:
[----:B------:R-:W-:Y:S05]  /*164f0*/  BSYNC.RECONVERGENT B0 ;  /* 0x0000000000007941 */ /* 0x000fea0003800200 */
.L_x_6153:
[----:B------:R-:W-:Y:S01]  /*16500*/  I2FP.F32.U32 R124, R124 ;  /* 0x0000007c007c7245 */ /* 0x000fe20000201000 */
[----:B-----5:R-:W-:Y:S01]  /*16510*/  HADD2.F32 R125, -RZ, R84.H0_H0 ;  /* 0x20000054ff7d7230 */ /* 0x020fe20000004100 */
[----:B------:R-:W-:Y:S01]  /*16520*/  ISETP.NE.AND P3, PT, R128, 0x1, PT ;  /* 0x000000018000780c */ /* 0x000fe20003f65270 */
[----:B------:R-:W-:Y:S01]  /*16530*/  @P1 HADD2.F32 R127, -RZ, R28.H0_H0 ;  /* 0x2000001cff7f1230 */ /* 0x000fe20000004100 */
[----:B------:R-:W-:Y:S01]  /*16540*/  LOP3.LUT R10, R10, 0xffffffef, RZ, 0xc0, !PT ;  /* 0xffffffef0a0a7812 */ /* 0x000fe200078ec0ff */
[----:B------:R-:W-:Y:S01]  /*16550*/  FFMA.FTZ R124, R124, R97, 1.1641532182693481445e-10 ;  /* 0x2f0000007c7c7423 */ /* 0x000fe20000010061 */
[----:B------:R-:W-:Y:S01]  /*16560*/  FMUL.FTZ R125, R125, R96 ;  /* 0x000000607d7d7220 */ /* 0x000fe20000410000 */
[----:B------:R-:W-:Y:S01]  /*16570*/  BSSY.RECONVERGENT B0, `(.L_x_6158) ;  /* 0x000004d000007945 */ /* 0x000fe20003800200 */
[----:B------:R-:W-:Y:S02]  /*16580*/  IMAD.MOV.U32 R129, RZ, RZ, 0x2 ;  /* 0x00000002ff817424 */ /* 0x000fe400078e00ff */
[----:B------:R-:W-:-:S04]  /*16590*/  FSETP.GTU.FTZ.AND P2, PT, R124, R89, PT ;  /* 0x000000597c00720b */ /* 0x000fc80003f5c000 */
[----:B------:R-:W-:Y:S02]  /*165a0*/  FSEL R124, R125, RZ, !P2 ;  /* 0x000000ff7d7c7208 */ /* 0x000fe40005000000 */
[----:B------:R-:W-:Y:S02]  /*165b0*/  PLOP3.LUT P2, PT, P2, PT, PT, 0x8, 0x80 ;  /* 0x000000000080781c */ /* 0x000fe4000174e170 */
[----:B------:R-:W-:Y:S01]  /*165c0*/  MOV R125, R24 ;  /* 0x00000018007d7202 */ /* 0x000fe20000000f00 */
[----:B------:R-:W-:-:S05]  /*165d0*/  @P1 FADD.FTZ R124, R127, R124 ;  /* 0x0000007c7f7c1221 */ /* 0x000fca0000010000 */
[----:B--2---:R-:W-:-:S05]  /*165e0*/  F2FP.F16.F32.PACK_AB R131, RZ, R124 ;  /* 0x0000007cff83723e */ /* 0x004fca00000000ff */
        /* <DEDUP_REMOVED lines=10> */
.L_x_6160:
        /* <DEDUP_REMOVED lines=13> */
.L_x_6162:
[----:B------:R-:W-:Y:S05]  /*16760*/  BSYNC.RECONVERGENT B1 ;  /* 0x0000000000017941 */ /* 0x000fea0003800200 */
.L_x_6161:
        /* <DEDUP_REMOVED lines=45> */
.L_x_6159:
[----:B------:R-:W-:Y:S05]  /*16a40*/  BSYNC.RECONVERGENT B0 ;  /* 0x0000000000007941 */ /* 0x000fea0003800200 */
.L_x_6158:
        /* <DEDUP_REMOVED lines=8> */
[----:B------:R-:W-:Y:S02]  /*16ad0*/  IMAD.MOV.U32 R84, RZ, RZ, R24 ;  /* 0x000000ffff547224 */ /* 0x000fe400078e0018 */
[----:B------:R-:W-:-:S04]  /*16ae0*/  FSETP.GTU.FTZ.AND P2, PT, R126, R89, PT ;  /* 0x000000597e00720b */ /* 0x000fc80003f5c000 */
[----:B------:R-:W-:Y:S02]  /*16af0*/  FSEL R126, R125, RZ, !P2 ;  /* 0x000000ff7d7e7208 */ /* 0x000fe40005000000 */
[----:B------:R-:W-:-:S03]  /*16b00*/  PLOP3.LUT P2, PT, P2, PT, PT, 0x8, 0x80 ;  /* 0x000000000080781c */ /* 0x000fc6000174e170 */
[----:B------:R-:W-:Y:S01]  /*16b10*/  @P1 FADD.FTZ R126, R127, R126 ;  /* 0x0000007e7f7e1221 */ /* 0x000fe20000010000 */
[----:B------:R-:W-:-:S04]  /*16b20*/  HFMA2 R127, -RZ, RZ, 0, 1.1920928955078125e-07 ;  /* 0x00000002ff7f7431 */ /* 0x000fc800000001ff */
        /* <DEDUP_REMOVED lines=11> */
.L_x_6165:
        /* <DEDUP_REMOVED lines=13> */
.L_x_6167:
[----:B------:R-:W-:Y:S05]  /*16cb0*/  BSYNC.RECONVERGENT B1 ;  /* 0x0000000000017941 */ /* 0x000fea0003800200 */
.L_x_6166:
        /* <DEDUP_REMOVED lines=45> */
.L_x_6164:
[----:B------:R-:W-:Y:S05]  /*16f90*/  BSYNC.RECONVERGENT B0 ;  /* 0x0000000000007941 */ /* 0x000fea0003800200 */
.L_x_6163:
        /* <DEDUP_REMOVED lines=25> */
.L_x_6170:
        /* <DEDUP_REMOVED lines=13> */
.L_x_6172:
[----:B------:R-:W-:Y:S05]  /*17200*/  BSYNC.RECONVERGENT B1 ;  /* 0x0000000000017941 */ /* 0x000fea0003800200 */
.L_x_6171:
        /* <DEDUP_REMOVED lines=45> */
.L_x_6169:
[----:B------:R-:W-:Y:S05]  /*174e0*/  BSYNC.RECONVERGENT B0 ;  /* 0x0000000000007941 */ /* 0x000fea0003800200 */
.L_x_6168:
        /* <DEDUP_REMOVED lines=25> */
.L_x_6175:
        /* <DEDUP_REMOVED lines=13> */
.L_x_6177:
[----:B------:R-:W-:Y:S05]  /*17750*/  BSYNC.RECONVERGENT B1 ;  /* 0x0000000000017941 */ /* 0x000fea0003800200 */
.L_x_6176:
        /* <DEDUP_REMOVED lines=45> */
.L_x_6174:
[----:B------:R-:W-:Y:S05]  /*17a30*/  BSYNC.RECONVERGENT B0 ;  /* 0x0000000000007941 */ /* 0x000fea0003800200 */
.L_x_6173:
        /* <DEDUP_REMOVED lines=8> */
[----:B------:R-:W-:-:S03]  /*17ac0*/  @P1 HADD2.F32 R84, -RZ, R30.H0_H0 ;  /* 0x2000001eff541230 */ /* 0x000fc60000004100 */
        /* <DEDUP_REMOVED lines=14> */
.L_x_6180:
        /* <DEDUP_REMOVED lines=13> */
.L_x_6182:
[----:B------:R-:W-:Y:S05]  /*17c80*/  BSYNC.RECONVERGENT B1 ;  /* 0x0000000000017941 */ /* 0x000fea0003800200 */
.L_x_6181:
        /* <DEDUP_REMOVED lines=45> */
.L_x_6179:
[----:B------:R-:W-:Y:S05]  /*17f60*/  BSYNC.RECONVERGENT B0 ;  /* 0x0000000000007941 */ /* 0x000fea0003800200 */
.L_x_6178:
        /* <DEDUP_REMOVED lines=23> */
.L_x_6185:
        /* <DEDUP_REMOVED lines=13> */
.L_x_6187:
[----:B------:R-:W-:Y:S05]  /*181b0*/  BSYNC.RECONVERGENT B1 ;  /* 0x0000000000017941 */ /* 0x000fea0003800200 */
.L_x_6186:
        /* <DEDUP_REMOVED lines=45> */
.L_x_6184:
[----:B------:R-:W-:Y:S05]  /*18490*/  BSYNC.RECONVERGENT B0 ;  /* 0x0000000000007941 */ /* 0x000fea0003800200 */
.L_x_6183:
        /* <DEDUP_REMOVED lines=23> */
.L_x_6190:
        /* <DEDUP_REMOVED lines=13> */
.L_x_6192:
[----:B------:R-:W-:Y:S05]  /*186e0*/  BSYNC.RECONVERGENT B1 ;  /* 0x0000000000017941 */ /* 0x000fea0003800200 */
.L_x_6191:
        /* <DEDUP_REMOVED lines=45> */
.L_x_6189:
[----:B------:R-:W-:Y:S05]  /*189c0*/  BSYNC.RECONVERGENT B0 ;  /* 0x0000000000007941 */ /* 0x000fea0003800200 */
.L_x_6188:
        /* <DEDUP_REMOVED lines=14> */
.L_x_6152:
        /* <DEDUP_REMOVED lines=47> */
.L_x_6193:
        /* <DEDUP_REMOVED lines=20> */
.L_x_6197:
        /* <DEDUP_REMOVED lines=13> */
.L_x_6199:
[----:B------:R-:W-:Y:S05]  /*18fb0*/  BSYNC.RECONVERGENT B1 ;  /* 0x0000000000017941 */ /* 0x000fea0003800200 */
.L_x_6198:
        /* <DEDUP_REMOVED lines=44> */
.L_x_6196:
[----:B------:R-:W-:Y:S05]  /*19280*/  BSYNC.RECONVERGENT B0 ;  /* 0x0000000000007941 */ /* 0x000fea0003800200 */
.L_x_6195:
[----:B------:R-:W-:Y:S01]  /*19290*/  I2FP.F32.U32 R12, R12 ;  /* 0x0000000c000c7245 */ /* 0x000fe20000201000 */
[----:B-----5:R-:W-:Y:S01]  /*192a0*/  HADD2.F32 R13, -RZ, R84.H0_H0 ;  /* 0x20000054ff0d7230 */ /* 0x020fe20000004100 */
        /* <DEDUP_REMOVED lines=20> */
.L_x_6202:
        /* <DEDUP_REMOVED lines=13> */
.L_x_6204:
[----:B------:R-:W-:Y:S05]  /*194c0*/  BSYNC.RECONVERGENT B1 ;  /* 0x0000000000017941 */ /* 0x000fea0003800200 */
.L_x_6203:
        /* <DEDUP_REMOVED lines=45> */
.L_x_6201:
[----:B------:R-:W-:Y:S05]  /*197a0*/  BSYNC.RECONVERGENT B0 ;  /* 0x0000000000007941 */ /* 0x000fea0003800200 */
.L_x_6200:
        /* <DEDUP_REMOVED lines=15> */
[----:B-1----:R-:W-:Y:S01]  /*198a0*/  F2FP.F16.F32.PACK_AB R142, RZ, R133 ;  /* 0x00000085ff8e723e */ /* 0x002fe200000000ff */
        /* <DEDUP_REMOVED lines=9> */
.L_x_6207:
        /* <DEDUP_REMOVED lines=13> */
.L_x_6209:
[----:B------:R-:W-:Y:S05]  /*19a10*/  BSYNC.RECONVERGENT B1 ;  /* 0x0000000000017941 */ /* 0x000fea0003800200 */
.L_x_6208:
        /* <DEDUP_REMOVED lines=45> */
.L_x_6206:
[----:B------:R-:W-:Y:S05]  /*19cf0*/  BSYNC.RECONVERGENT B0 ;  /* 0x0000000000007941 */ /* 0x000fea0003800200 */
.L_x_6205:
        /* <DEDUP_REMOVED lines=22> */
.L_x_6212:
        /* <DEDUP_REMOVED lines=13> */
.L_x_6214:
[----:B------:R-:W-:Y:S05]  /*19f30*/  BSYNC.RECONVERGENT B1 ;  /* 0x0000000000017941 */ /* 0x000fea0003800200 */
.L_x_6213:
        /* <DEDUP_REMOVED lines=45> */
.L_x_6211:
[----:B------:R-:W-:Y:S05]  /*1a210*/  BSYNC.RECONVERGENT B0 ;  /* 0x0000000000007941 */ /* 0x000fea0003800200 */
.L_x_6210:
        /* <DEDUP_REMOVED lines=25> */
.L_x_6217:
        /* <DEDUP_REMOVED lines=13> */
.L_x_6219:
[----:B------:R-:W-:Y:S05]  /*1a480*/  BSYNC.RECONVERGENT B1 ;  /* 0x0000000000017941 */ /* 0x000fea0003800200 */
.L_x_6218:
        /* <DEDUP_REMOVED lines=45> */
.L_x_6216:
[----:B------:R-:W-:Y:S05]  /*1a760*/  BSYNC.RECONVERGENT B0 ;  /* 0x0000000000007941 */ /* 0x000fea0003800200 */
.L_x_6215:
        /* <DEDUP_REMOVED lines=22> */
.L_x_6222:
        /* <DEDUP_REMOVED lines=13> */
.L_x_6224:
[----:B------:R-:W-:Y:S05]  /*1a9a0*/  BSYNC.RECONVERGENT B1 ;  /* 0x0000000000017941 */ /* 0x000fea0003800200 */
.L_x_6223:
        /* <DEDUP_REMOVED lines=45> */
.L_x_6221:
[----:B------:R-:W-:Y:S05]  /*1ac80*/  BSYNC.RECONVERGENT B0 ;  /* 0x0000000000007941 */ /* 0x000fea0003800200 */
.L_x_6220:
        /* <DEDUP_REMOVED lines=25> */
.L_x_6227:
        /* <DEDUP_REMOVED lines=13> */
.L_x_6229:
[----:B------:R-:W-:Y:S05]  /*1aef0*/  BSYNC.RECONVERGENT B1 ;  /* 0x0000000000017941 */ /* 0x000fea0003800200 */
.L_x_6228:
        /* <DEDUP_REMOVED lines=45> */
.L_x_6226:
[----:B------:R-:W-:Y:S05]  /*1b1d0*/  BSYNC.RECONVERGENT B0 ;  /* 0x0000000000007941 */ /* 0x000fea0003800200 */
.L_x_6225:
        /* <DEDUP_REMOVED lines=22> */
.L_x_6232:
        /* <DEDUP_REMOVED lines=13> */
.L_x_6234:
[----:B------:R-:W-:Y:S05]  /*1b410*/  BSYNC.RECONVERGENT B1 ;  /* 0x0000000000017941 */ /* 0x000fea0003800200 */
.L_x_6233:
        /* <DEDUP_REMOVED lines=45> */
.L_x_6231:
[----:B------:R-:W-:Y:S05]  /*1b6f0*/  BSYNC.RECONVERGENT B0 ;  /* 0x0000000000007941 */ /* 0x000fea0003800200 */
.L_x_6230:
        /* <DEDUP_REMOVED lines=8> */
[----:B------:R-:W-:Y:S01]  /*1b780*/  FSEL R16, R17, RZ, !P2 ;  /* 0x000000ff11107208 */ /* 0x000fe20005000000 */
[----:B------:R-:W-:-:S04]  /*1b790*/  IMAD.MOV.U32 R17, RZ, RZ, R24 ;  /* 0x000000ffff117224 */ /* 0x000fc800078e0018 */
[----:B------:R-:W-:Y:S01]  /*1b7a0*/  FADD.FTZ R16, R15, R16 ;  /* 0x000000100f107221 */ /* 0x000fe20000010000 */
[----:B------:R-:W-:Y:S02]  /*1b7b0*/  SEL R15, RZ, 0x1, P2 ;  /* 0x00000001ff0f7807 */ /* 0x000fe40001000000 */
[----:B------:R-:W-:Y:S01]  /*1b7c0*/  ISETP.NE.AND P2, PT, R18, 0x1, PT ;  /* 0x000000011200780c */ /* 0x000fe20003f45270 */
[----:B------:R-:W-:Y:S01]  /*1b7d0*/  @P1 FADD.FTZ R137, R137, R16 ;  /* 0x0000001089891221 */ /* 0x000fe20000010000 */
[----:B------:R-:W-:-:S04]  /*1b7e0*/  @!P1 MOV R137, R16 ;  /* 0x0000001000899202 */ /* 0x000fc80000000f00 */
        /* <DEDUP_REMOVED lines=10> */
.L_x_6237:
        /* <DEDUP_REMOVED lines=13> */
.L_x_6239:
[----:B------:R-:W-:Y:S05]  /*1b960*/  BSYNC.RECONVERGENT B1 ;  /* 0x0000000000017941 */ /* 0x000fea0003800200 */
.L_x_6238:
        /* <DEDUP_REMOVED lines=45> */
.L_x_6236:
[----:B------:R-:W-:Y:S05]  /*1bc40*/  BSYNC.RECONVERGENT B0 ;  /* 0x0000000000007941 */ /* 0x000fea0003800200 */
.L_x_6235:
        /* <DEDUP_REMOVED lines=20> */
.L_x_6242:
        /* <DEDUP_REMOVED lines=13> */
.L_x_6244:
[----:B------:R-:W-:Y:S05]  /*1be60*/  BSYNC.RECONVERGENT B1 ;  /* 0x0000000000017941 */ /* 0x000fea0003800200 */
.L_x_6243:
        /* <DEDUP_REMOVED lines=45> */
.L_x_6241:
[----:B------:R-:W-:Y:S05]  /*1c140*/  BSYNC.RECONVERGENT B0 ;  /* 0x0000000000007941 */ /* 0x000fea0003800200 */
.L_x_6240:
        /* <DEDUP_REMOVED lines=25> */
.L_x_6247:
        /* <DEDUP_REMOVED lines=13> */
.L_x_6249:
[----:B------:R-:W-:Y:S05]  /*1c3b0*/  BSYNC.RECONVERGENT B1 ;  /* 0x0000000000017941 */ /* 0x000fea0003800200 */
.L_x_6248:
[----:B------:R-:W-:Y:S01]  /*1c3c0*/  IMAD.WIDE.U32 R138, R2, -0x326172a9, RZ ;  /* 0xcd9e8d57028a7825 */ /* 0x000fe200078e00ff */
[----:B------:R-:W-:Y:S02]  /*1c3d0*/  LOP3.LUT R24, R6, R141, R91, 0x96, !PT ;  /* 0x0000008d06187212 */ /* 0x000fe400078e965b */
[C---:B------:R-:W-:Y:S01]  /*1c3e0*/  IADD3 R23, PT, PT, R91.reuse, 0x76cf5d0a, RZ ;  /* 0x76cf5d0a5b177810 */ /* 0x040fe20007ffe0ff */
        /* <DEDUP_REMOVED lines=42> */
.L_x_6246:
[----:B------:R-:W-:Y:S05]  /*1c690*/  BSYNC.RECONVERGENT B0 ;  /* 0x0000000000007941 */ /* 0x000fea0003800200 */
.L_x_6245:
        /* <DEDUP_REMOVED lines=20> */
.L_x_6252:
        /* <DEDUP_REMOVED lines=13> */
.L_x_6254:
[----:B------:R-:W-:Y:S05]  /*1c8b0*/  BSYNC.RECONVERGENT B1 ;  /* 0x0000000000017941 */ /* 0x000fea0003800200 */
.L_x_6253:
        /* <DEDUP_REMOVED lines=45> */
.L_x_6251:
[----:B------:R-:W-:Y:S05]  /*1cb90*/  BSYNC.RECONVERGENT B0 ;  /* 0x0000000000007941 */ /* 0x000fea0003800200 */
.L_x_6250:
        /* <DEDUP_REMOVED lines=26> */
.L_x_6257:
        /* <DEDUP_REMOVED lines=13> */
.L_x_6259:
[----:B------:R-:W-:Y:S05]  /*1ce10*/  BSYNC.RECONVERGENT B1 ;  /* 0x0000000000017941 */ /* 0x000fea0003800200 */
.L_x_6258:
        /* <DEDUP_REMOVED lines=45> */
.L_x_6256:
[----:B------:R-:W-:Y:S05]  /*1d0f0*/  BSYNC.RECONVERGENT B0 ;  /* 0x0000000000007941 */ /* 0x000fea0003800200 */
.L_x_6255:
        /* <DEDUP_REMOVED lines=20> */
.L_x_6262:
        /* <DEDUP_REMOVED lines=13> */
.L_x_6264:
[----:B------:R-:W-:Y:S05]  /*1d310*/  BSYNC.RECONVERGENT B1 ;  /* 0x0000000000017941 */ /* 0x000fea0003800200 */
.L_x_6263:
        /* <DEDUP_REMOVED lines=45> */
.L_x_6261:
[----:B------:R-:W-:Y:S05]  /*1d5f0*/  BSYNC.RECONVERGENT B0 ;  /* 0x0000000000007941 */ /* 0x000fea0003800200 */
.L_x_6260:
        /* <DEDUP_REMOVED lines=26> */
.L_x_6267:
        /* <DEDUP_REMOVED lines=13> */
.L_x_6269:
[----:B------:R-:W-:Y:S05]  /*1d870*/  BSYNC.RECONVERGENT B1 ;  /* 0x0000000000017941 */ /* 0x000fea0003800200 */
.L_x_6268:
        /* <DEDUP_REMOVED lines=45> */
.L_x_6266:
[----:B------:R-:W-:Y:S05]  /*1db50*/  BSYNC.RECONVERGENT B0 ;  /* 0x0000000000007941 */ /* 0x000fea0003800200 */
.L_x_6265:
        /* <DEDUP_REMOVED lines=20> */
.L_x_6272:
        /* <DEDUP_REMOVED lines=15> */
.L_x_6274:
[----:B------:R-:W-:Y:S05]  /*1dd90*/  BSYNC.RECONVERGENT B1 ;  /* 0x0000000000017941 */ /* 0x000fea0003800200 */
.L_x_6273:
        /* <DEDUP_REMOVED lines=45> */
.L_x_6271:
[----:B------:R-:W-:Y:S05]  /*1e070*/  BSYNC.RECONVERGENT B0 ;  /* 0x0000000000007941 */ /* 0x000fea0003800200 */
.L_x_6270:
        /* <DEDUP_REMOVED lines=18> */
.L_x_6194:
        /* <DEDUP_REMOVED lines=16> */
.L_x_6278:
        /* <DEDUP_REMOVED lines=13> */
.L_x_6280:
[----:B------:R-:W-:Y:S05]  /*1e370*/  BSYNC.RECONVERGENT B1 ;  /* 0x0000000000017941 */ /* 0x000fea0003800200 */
.L_x_6279:
[----:B------:R-:W-:Y:S01]  /*1e380*/  IMAD.WIDE.U32 R134, R2, -0x326172a9, RZ ;  /* 0xcd9e8d5702867825 */ /* 0x000fe200078e00ff */
[----:B------:R-:W-:-:S03]  /*1e390*/  LOP3.LUT R24, R6, R137, R91, 0x96, !PT ;  /* 0x0000008906187212 */ /* 0x000fc600078e965b */
[----:B------:R-:W-:Y:S01]  /*1e3a0*/  VIADD R23, R91, 0xbb67ae85 ;  /* 0xbb67ae855b177836 */ /* 0x000fe20000000000 */
[----:B-1----:R-:W-:Y:S01]  /*1e3b0*/  LOP3.LUT R138, R5, R135, R90, 0x96, !PT ;  /* 0x00000087058a7212 */ /* 0x002fe200078e965a */
        /* <DEDUP_REMOVED lines=40> */
.L_x_6277:
[----:B------:R-:W-:Y:S05]  /*1e640*/  BSYNC.RECONVERGENT B0 ;  /* 0x0000000000007941 */ /* 0x000fea0003800200 */
.L_x_6276:
        /* <DEDUP_REMOVED lines=25> */
.L_x_6283:
[----:B------:R-:W-:Y:S01]  /*1e7e0*/  VIADD R4, R4, 0x1 ;  /* 0x0000000104047836 */ /* 0x000fe20000000000 */
[----:B------:R-:W-:Y:S03]  /*1e7f0*/  BSSY.RECONVERGENT B1, `(.L_x_6284) ;  /* 0x000000c000017945 */ /* 0x000fe60003800200 */
[C---:B-1----:R-:W-:Y:S01]  /*1e800*/  IMAD.WIDE.U32 R138, R4.reuse, -0x2daee0ad, RZ ;  /* 0xd2511f53048a7825 */ /* 0x042fe200078e00ff */
        /* <DEDUP_REMOVED lines=10> */
.L_x_6285:
[----:B------:R-:W-:Y:S05]  /*1e8b0*/  BSYNC.RECONVERGENT B1 ;  /* 0x0000000000017941 */ /* 0x000fea0003800200 */
.L_x_6284:
        /* <DEDUP_REMOVED lines=45> */
.L_x_6282:
[----:B------:R-:W-:Y:S05]  /*1eb90*/  BSYNC.RECONVERGENT B0 ;  /* 0x0000000000007941 */ /* 0x000fea0003800200 */
.L_x_6281:
        /* <DEDUP_REMOVED lines=25> */
.L_x_6288:
[----:B------:R-:W-:Y:S01]  /*1ed30*/  VIADD R4, R4, 0x1 ;  /* 0x0000000104047836 */ /* 0x000fe20000000000 */
[----:B------:R-:W-:Y:S03]  /*1ed40*/  BSSY.RECONVERGENT B1, `(.L_x_6289) ;  /* 0x000000c000017945 */ /* 0x000fe60003800200 */
[C---:B-1----:R-:W-:Y:S01]  /*1ed50*/  IMAD.WIDE.U32 R140, R4.reuse, -0x2daee0ad, RZ ;  /* 0xd2511f53048c7825 */ /* 0x042fe200078e00ff */
        /* <DEDUP_REMOVED lines=10> */
.L_x_6290:
[----:B------:R-:W-:Y:S05]  /*1ee00*/  BSYNC.RECONVERGENT B1 ;  /* 0x0000000000017941 */ /* 0x000fea0003800200 */
.L_x_6289:
        /* <DEDUP_REMOVED lines=45> */
.L_x_6287:
[----:B------:R-:W-:Y:S05]  /*1f0e0*/  BSYNC.RECONVERGENT B0 ;  /* 0x0000000000007941 */ /* 0x000fea0003800200 */
.L_x_6286:
[----:B------:R-:W-:Y:S01]  /*1f0f0*/  I2FP.F32.U32 R84, R84 ;  /* 0x0000005400547245 */ /* 0x000fe20000201000 */
[----:B------:R-:W-:Y:S01]  /*1f100*/  HADD2.F32 R137, -RZ, R85.H0_H0 ;  /* 0x20000055ff897230 */ /* 0x000fe20000004100 */
[----:B------:R-:W-:Y:S01]  /*1f110*/  ISETP.NE.AND P3, PT, R136, 0x1, PT ;  /* 0x000000018800780c */ /* 0x000fe20003f65270 */
[----:B-1----:R-:W-:Y:S01]  /*1f120*/  @P1 HADD2.F32 R139, -RZ, R29.H0_H0 ;  /* 0x2000001dff8b1230 */ /* 0x002fe20000004100 */
[----:B------:R-:W-:Y:S01]  /*1f130*/  LOP3.LUT R10, R10, 0xfffffffb, RZ, 0xc0, !PT ;  /* 0xfffffffb0a0a7812 */ /* 0x000fe200078ec0ff */
[----:B------:R-:W-:Y:S01]  /*1f140*/  FFMA.FTZ R84, R84, R97, 1.1641532182693481445e-10 ;  /* 0x2f00000054547423 */ /* 0x000fe20000010061 */
[----:B------:R-:W-:Y:S01]  /*1f150*/  FMUL.FTZ R137, R137, R96 ;  /* 0x0000006089897220 */ /* 0x000fe20000410000 */
[----:B------:R-:W-:Y:S01]  /*1f160*/  BSSY.RECONVERGENT B0, `(.L_x_6291) ;  /* 0x000004d000007945 */ /* 0x000fe20003800200 */
[----:B------:R-:W-:Y:S02]  /*1f170*/  HFMA2 R138, -RZ, RZ, 0, 1.1920928955078125e-07 ;  /* 0x00000002ff8a7431 */ /* 0x000fe400000001ff */
        /* <DEDUP_REMOVED lines=16> */
.L_x_6293:
        /* <DEDUP_REMOVED lines=13> */
.L_x_6295:
[----:B------:R-:W-:Y:S05]  /*1f350*/  BSYNC.RECONVERGENT B1 ;  /* 0x0000000000017941 */ /* 0x000fea0003800200 */
.L_x_6294:
        /* <DEDUP_REMOVED lines=45> */
.L_x_6292:
[----:B------:R-:W-:Y:S05]  /*1f630*/  BSYNC.RECONVERGENT B0 ;  /* 0x0000000000007941 */ /* 0x000fea0003800200 */
.L_x_6291:
        /* <DEDUP_REMOVED lines=25> */
.L_x_6298:
        /* <DEDUP_REMOVED lines=13> */
.L_x_6300:
[----:B------:R-:W-:Y:S05]  /*1f8a0*/  BSYNC.RECONVERGENT B1 ;  /* 0x0000000000017941 */ /* 0x000fea0003800200 */
.L_x_6299:
        /* <DEDUP_REMOVED lines=45> */
.L_x_6297:
[----:B------:R-:W-:Y:S05]  /*1fb80*/  BSYNC.RECONVERGENT B0 ;  /* 0x0000000000007941 */ /* 0x000fea0003800200 */
.L_x_6296:
        /* <DEDUP_REMOVED lines=23> */
.L_x_6303:
        /* <DEDUP_REMOVED lines=13> */
.L_x_6305:
[----:B------:R-:W-:Y:S05]  /*1fdd0*/  BSYNC.RECONVERGENT B1 ;  /* 0x0000000000017941 */ /* 0x000fea0003800200 */
.L_x_6304:
        /* <DEDUP_REMOVED lines=45> */
.L_x_6302:
[----:B------:R-:W-:Y:S05]  /*200b0*/  BSYNC.RECONVERGENT B0 ;  /* 0x0000000000007941 */ /* 0x000fea0003800200 */
.L_x_6301:
        /* <DEDUP_REMOVED lines=23> */
.L_x_6308:
        /* <DEDUP_REMOVED lines=13> */
.L_x_6310:
[----:B------:R-:W-:Y:S05]  /*20300*/  BSYNC.RECONVERGENT B1 ;  /* 0x0000000000017941 */ /* 0x000fea0003800200 */
.L_x_6309:
        /* <DEDUP_REMOVED lines=45> */
.L_x_6307:
[----:B------:R-:W-:Y:S05]  /*205e0*/  BSYNC.RECONVERGENT B0 ;  /* 0x0000000000007941 */ /* 0x000fea0003800200 */
.L_x_6306:
        /* <DEDUP_REMOVED lines=23> */
.L_x_6313:
        /* <DEDUP_REMOVED lines=13> */
.L_x_6315:
[----:B------:R-:W-:Y:S05]  /*20830*/  BSYNC.RECONVERGENT B1 ;  /* 0x0000000000017941 */ /* 0x000fea0003800200 */
.L_x_6314:
        /* <DEDUP_REMOVED lines=45> */
.L_x_6312:
[----:B------:R-:W-:Y:S05]  /*20b10*/  BSYNC.RECONVERGENT B0 ;  /* 0x0000000000007941 */ /* 0x000fea0003800200 */
.L_x_6311:
        /* <DEDUP_REMOVED lines=14> */
.L_x_6275:
        /* <DEDUP_REMOVED lines=17> */
[----:B------:R-:W-:Y:S01]  /*20d10*/  SEL R143, RZ, 0x1, !P2 ;  /* 0x00000001ff8f7807 */ /* 0x000fe20005000000 */
[----:B-1----:R-:W-:Y:S01]  /*20d20*/  IMAD.WIDE.U32 R84, R131, 0x8, R94 ;  /* 0x0000000883547825 */ /* 0x002fe200078e005e */
[----:B------:R-:W-:-:S02]  /*20d30*/  SEL R151, RZ, 0x1, !P6 ;  /* 0x00000001ff977807 */ /* 0x000fc40007000000 */
[----:B------:R-:W-:Y:S01]  /*20d40*/  LOP3.LUT R143, R150, R143, RZ, 0xfc, !PT ;  /* 0x0000008f968f7212 */ /* 0x000fe200078efcff */
[----:B0-----:R-:W-:Y:S01]  /*20d50*/  @P0 IMAD.WIDE.U32 R148, R141, 0x10, R148 ;  /* 0x000000108d940825 */ /* 0x001fe200078e0094 */
[----:B------:R-:W-:-:S03]  /*20d60*/  LOP3.LUT R142, R142, R151, RZ, 0xfc, !PT ;  /* 0x000000978e8e7212 */ /* 0x000fc600078efcff */
[C---:B------:R-:W-:Y:S02]  /*20d70*/  IMAD.WIDE.U32 R150, R141.reuse, 0x10, R98 ;  /* 0x000000108d967825 */ /* 0x040fe400078e0062 */
[----:B------:R0:W-:Y:S02]  /*20d80*/  STG.E.64 desc[UR6][R84.64], R142 ;  /* 0x0000008e54007986 */ /* 0x0001e4000c101b06 */
[----:B--2---:R-:W-:Y:S01]  /*20d90*/  @P1 IMAD.WIDE.U32 R146, R141, 0x10, R146 ;  /* 0x000000108d921825 */ /* 0x004fe200078e0092 */
[----:B------:R-:W-:Y:S06]  /*20da0*/  @!P0 BRA `(.L_x_6316) ;  /* 0x0000000000508947 */ /* 0x000fec0003800000 */
[----:B0-----:R-:W-:Y:S02]  /*20db0*/  SHF.L.U32 R84, R18, 0x10, RZ ;  /* 0x0000001012547819 */ /* 0x001fe400000006ff */
[----:B------:R-:W-:Y:S02]  /*20dc0*/  LOP3.LUT R86, R19, 0xffff, RZ, 0xc0, !PT ;  /* 0x0000ffff13567812 */ /* 0x000fe400078ec0ff */
[----:B------:R-:W-:Y:S02]  /*20dd0*/  LOP3.LUT R87, R84, 0xff0000, RZ, 0xc0, !PT ;  /* 0x00ff000054577812 */ /* 0x000fe400078ec0ff */
[----:B------:R-:W0:Y:S01]  /*20de0*/  LDC.64 R84, c[0x0][0x3b8] ;  /* 0x0000ee00ff547b82 */ /* 0x000e220000000a00 */
        /* <DEDUP_REMOVED lines=11> */
[----:B------:R-:W-:Y:S01]  /*20ea0*/  LOP3.LUT R143, R86, R144, R142, 0xfe, !PT ;  /* 0x00000090568f7212 */ /* 0x000fe200078efe8e */
[----:B0-----:R-:W-:Y:S01]  /*20eb0*/  IMAD.WIDE.U32 R84, R131, 0x8, R84 ;  /* 0x0000000883547825 */ /* 0x001fe200078e0054 */
[----:B------:R-:W-:Y:S02]  /*20ec0*/  LOP3.LUT R87, R155, R87, RZ, 0xfc, !PT ;  /* 0x000000579b577212 */ /* 0x000fe400078efcff */
[----:B------:R-:W-:-:S05]  /*20ed0*/  LOP3.LUT R86, R143, 0xff, R12, 0xf8, !PT ;  /* 0x000000ff8f567812 */ /* 0x000fca00078ef80c */
[----:B------:R1:W-:Y:S02]  /*20ee0*/  STG.E.64 desc[UR6][R84.64], R86 ;  /* 0x0000005654007986 */ /* 0x0003e4000c101b06 */
.L_x_6316:
        /* <DEDUP_REMOVED lines=20> */
.L_x_6320:
        /* <DEDUP_REMOVED lines=13> */
.L_x_6322:
[----:B------:R-:W-:Y:S05]  /*21100*/  BSYNC.RECONVERGENT B1 ;  /* 0x0000000000017941 */ /* 0x000fea0003800200 */
.L_x_6321:
        /* <DEDUP_REMOVED lines=44> */
.L_x_6319:
[----:B------:R-:W-:Y:S05]  /*213d0*/  BSYNC.RECONVERGENT B0 ;  /* 0x0000000000007941 */ /* 0x000fea0003800200 */
.L_x_6318:
        /* <DEDUP_REMOVED lines=22> */
.L_x_6325:
        /* <DEDUP_REMOVED lines=13> */
.L_x_6327:
[----:B------:R-:W-:Y:S05]  /*21610*/  BSYNC.RECONVERGENT B1 ;  /* 0x0000000000017941 */ /* 0x000fea0003800200 */
.L_x_6326:
        /* <DEDUP_REMOVED lines=45> */
.L_x_6324:
[----:B------:R-:W-:Y:S05]  /*218f0*/  BSYNC.RECONVERGENT B0 ;  /* 0x0000000000007941 */ /* 0x000fea0003800200 */
.L_x_6323:
        /* <DEDUP_REMOVED lines=9> */
[----:B------:R-:W-:-:S05]  /*21990*/  FSEL R13, R13, RZ, !P2 ;  /* 0x000000ff0d0d7208 */ /* 0x000fca0005000000 */
[----:B------:R-:W-:Y:S01]  /*219a0*/  FADD.FTZ R12, R142, R13 ;  /* 0x0000000d8e0c7221 */ /* 0x000fe20000010000 */
[----:B------:R-:W-:-:S03]  /*219b0*/  IMAD.MOV.U32 R13, RZ, RZ, R24 ;  /* 0x000000ffff0d7224 */ /* 0x000fc600078e0018 */
        /* <DEDUP_REMOVED lines=13> */
.L_x_6330:
        /* <DEDUP_REMOVED lines=13> */
.L_x_6332:
[----:B------:R-:W-:Y:S05]  /*21b60*/  BSYNC.RECONVERGENT B1 ;  /* 0x0000000000017941 */ /* 0x000fea0003800200 */
.L_x_6331:
        /* <DEDUP_REMOVED lines=42> */
[----:B------:R-:W-:-:S03]  /*21e10*/  LOP3.LUT R23, R101, R18, R25, 0x96, !PT ;  /* 0x0000001265177212 */ /* 0x000fc600078e9619 */
[----:B------:R-:W-:Y:S01]  /*21e20*/  IMAD.MOV.U32 R152, RZ, RZ, R14 ;  /* 0x000000ffff987224 */ /* 0x000fe200078e000e */
[----:B------:R-:W-:-:S07]  /*21e30*/  LOP3.LUT R25, R113, R16, R15, 0x96, !PT ;  /* 0x0000001071197212 */ /* 0x000fce00078e960f */
.L_x_6329:
[----:B------:R-:W-:Y:S05]  /*21e40*/  BSYNC.RECONVERGENT B0 ;  /* 0x0000000000007941 */ /* 0x000fea0003800200 */
.L_x_6328:
        /* <DEDUP_REMOVED lines=22> */
.L_x_6335:
        /* <DEDUP_REMOVED lines=13> */
.L_x_6337:
[----:B------:R-:W-:Y:S05]  /*22080*/  BSYNC.RECONVERGENT B1 ;  /* 0x0000000000017941 */ /* 0x000fea0003800200 */
.L_x_6336:
        /* <DEDUP_REMOVED lines=45> */
.L_x_6334:
[----:B------:R-:W-:Y:S05]  /*22360*/  BSYNC.RECONVERGENT B0 ;  /* 0x0000000000007941 */ /* 0x000fea0003800200 */
.L_x_6333:
        /* <DEDUP_REMOVED lines=10> */
[----:B------:R-:W-:-:S04]  /*22410*/  IMAD.MOV.U32 R15, RZ, RZ, R24 ;  /* 0x000000ffff0f7224 */ /* 0x000fc800078e0018 */
        /* <DEDUP_REMOVED lines=14> */
.L_x_6340:
        /* <DEDUP_REMOVED lines=13> */
.L_x_6342:
[----:B------:R-:W-:Y:S05]  /*225d0*/  BSYNC.RECONVERGENT B1 ;  /* 0x0000000000017941 */ /* 0x000fea0003800200 */
.L_x_6341:
        /* <DEDUP_REMOVED lines=45> */
.L_x_6339:
[----:B------:R-:W-:Y:S05]  /*228b0*/  BSYNC.RECONVERGENT B0 ;  /* 0x0000000000007941 */ /* 0x000fea0003800200 */
.L_x_6338:
        /* <DEDUP_REMOVED lines=22> */
.L_x_6345:
        /* <DEDUP_REMOVED lines=13> */
.L_x_6347:
[----:B------:R-:W-:Y:S05]  /*22af0*/  BSYNC.RECONVERGENT B1 ;  /* 0x0000000000017941 */ /* 0x000fea0003800200 */
.L_x_6346:
        /* <DEDUP_REMOVED lines=45> */
.L_x_6344:
[----:B------:R-:W-:Y:S05]  /*22dd0*/  BSYNC.RECONVERGENT B0 ;  /* 0x0000000000007941 */ /* 0x000fea0003800200 */
.L_x_6343:
        /* <DEDUP_REMOVED lines=25> */
.L_x_6350:
        /* <DEDUP_REMOVED lines=13> */
.L_x_6352:
[----:B------:R-:W-:Y:S05]  /*23040*/  BSYNC.RECONVERGENT B1 ;  /* 0x0000000000017941 */ /* 0x000fea0003800200 */
.L_x_6351:
        /* <DEDUP_REMOVED lines=45> */
.L_x_6349:
[----:B------:R-:W-:Y:S05]  /*23320*/  BSYNC.RECONVERGENT B0 ;  /* 0x0000000000007941 */ /* 0x000fea0003800200 */
.L_x_6348:
        /* <DEDUP_REMOVED lines=22> */
.L_x_6355:
        /* <DEDUP_REMOVED lines=13> */
.L_x_6357:
[----:B------:R-:W-:Y:S05]  /*23560*/  BSYNC.RECONVERGENT B1 ;  /* 0x0000000000017941 */ /* 0x000fea0003800200 */
.L_x_6356:
        /* <DEDUP_REMOVED lines=45> */
.L_x_6354:
[----:B------:R-:W-:Y:S05]  /*23840*/  BSYNC.RECONVERGENT B0 ;  /* 0x0000000000007941 */ /* 0x000fea0003800200 */
.L_x_6353:
        /* <DEDUP_REMOVED lines=25> */
.L_x_6360:
        /* <DEDUP_REMOVED lines=13> */
.L_x_6362:
[----:B------:R-:W-:Y:S05]  /*23ab0*/  BSYNC.RECONVERGENT B1 ;  /* 0x0000000000017941 */ /* 0x000fea0003800200 */
.L_x_6361:
        /* <DEDUP_REMOVED lines=42> */
[----:B------:R-:W-:Y:S02]  /*23d60*/  LOP3.LUT R25, R113, R84, R17, 0x96, !PT ;  /* 0x0000005471197212 */ /* 0x000fe400078e9611 */
[----:B------:R-:W-:Y:S01]  /*23d70*/  MOV R17, R152 ;  /* 0x0000009800117202 */ /* 0x000fe20000000f00 */
[----:B------:R-:W-:-:S07]  /*23d80*/  IMAD.MOV.U32 R152, RZ, RZ, R16 ;  /* 0x000000ffff987224 */ /* 0x000fce00078e0010 */
.L_x_6359:
[----:B------:R-:W-:Y:S05]  /*23d90*/  BSYNC.RECONVERGENT B0 ;  /* 0x0000000000007941 */ /* 0x000fea0003800200 */
.L_x_6358:
        /* <DEDUP_REMOVED lines=20> */
.L_x_6365:
        /* <DEDUP_REMOVED lines=13> */
.L_x_6367:
[----:B------:R-:W-:Y:S05]  /*23fb0*/  BSYNC.RECONVERGENT B1 ;  /* 0x0000000000017941 */ /* 0x000fea0003800200 */
.L_x_6366:
        /* <DEDUP_REMOVED lines=45> */
.L_x_6364:
[----:B------:R-:W-:Y:S05]  /*24290*/  BSYNC.RECONVERGENT B0 ;  /* 0x0000000000007941 */ /* 0x000fea0003800200 */
.L_x_6363:
        /* <DEDUP_REMOVED lines=25> */
.L_x_6370:
        /* <DEDUP_REMOVED lines=13> */
.L_x_6372:
[----:B------:R-:W-:Y:S05]  /*24500*/  BSYNC.RECONVERGENT B1 ;  /* 0x0000000000017941 */ /* 0x000fea0003800200 */
.L_x_6371:
        /* <DEDUP_REMOVED lines=45> */
.L_x_6369:
[----:B------:R-:W-:Y:S05]  /*247e0*/  BSYNC.RECONVERGENT B0 ;  /* 0x0000000000007941 */ /* 0x000fea0003800200 */
.L_x_6368:
        /* <DEDUP_REMOVED lines=20> */
.L_x_6375:
        /* <DEDUP_REMOVED lines=13> */
.L_x_6377:
[----:B------:R-:W-:Y:S05]  /*24a00*/  BSYNC.RECONVERGENT B1 ;  /* 0x0000000000017941 */ /* 0x000fea0003800200 */
.L_x_6376:
        /* <DEDUP_REMOVED lines=45> */
.L_x_6374:
[----:B------:R-:W-:Y:S05]  /*24ce0*/  BSYNC.RECONVERGENT B0 ;  /* 0x0000000000007941 */ /* 0x000fea0003800200 */
.L_x_6373:
        /* <DEDUP_REMOVED lines=26> */
.L_x_6380:
        /* <DEDUP_REMOVED lines=13> */
.L_x_6382:
[----:B------:R-:W-:Y:S05]  /*24f60*/  BSYNC.RECONVERGENT B1 ;  /* 0x0000000000017941 */ /* 0x000fea0003800200 */
.L_x_6381:
        /* <DEDUP_REMOVED lines=44> */
[----:B------:R-:W-:-:S07]  /*25230*/  HFMA2 R84, -RZ, RZ, 0, 0 ;  /* 0x00000000ff547431 */ /* 0x000fce00000001ff */
.L_x_6379:
[----:B------:R-:W-:Y:S05]  /*25240*/  BSYNC.RECONVERGENT B0 ;  /* 0x0000000000007941 */ /* 0x000fea0003800200 */
.L_x_6378:
        /* <DEDUP_REMOVED lines=20> */
.L_x_6385:
        /* <DEDUP_REMOVED lines=13> */
.L_x_6387:
[----:B------:R-:W-:Y:S05]  /*25460*/  BSYNC.RECONVERGENT B1 ;  /* 0x0000000000017941 */ /* 0x000fea0003800200 */
.L_x_6386:
[----:B------:R-:W-:Y:S01]  /*25470*/  LOP3.LUT R24, R6, R151, R91, 0x96, !PT ;  /* 0x0000009706187212 */ /* 0x000fe200078e965b */
[----:B------:R-:W-:Y:S01]  /*25480*/  IMAD.WIDE.U32 R84, R2, -0x326172a9, RZ ;  /* 0xcd9e8d5702547825 */ /* 0x000fe200078e00ff */
[----:B------:R-:W-:-:S03]  /*25490*/  IADD3 R23, PT, PT, R91, -0x4498517b, RZ ;  /* 0xbb67ae855b177810 */ /* 0x000fc60007ffe0ff */
[----:B------:R-:W-:Y:S01]  /*254a0*/  IMAD.WIDE.U32 R24, R24, -0x326172a9, RZ ;  /* 0xcd9e8d5718187825 */ /* 0x000fe200078e00ff */
[----:B------:R-:W-:-:S03]  /*254b0*/  LOP3.LUT R85, R5, R85, R90, 0x96, !PT ;  /* 0x0000005505557212 */ /* 0x000fc600078e965a */
[----:B------:R-:W-:Y:S01]  /*254c0*/  IMAD.MOV.U32 R86, RZ, RZ, R152 ;  /* 0x000000ffff567224 */ /* 0x000fe200078e0098 */
[----:B------:R-:W-:Y:S01]  /*254d0*/  LOP3.LUT R151, R108, R84, R25, 0x96, !PT ;  /* 0x000000546c977212 */ /* 0x000fe200078e9619 */
[----:B------:R-:W-:-:S04]  /*254e0*/  IMAD.WIDE.U32 R84, R85, -0x2daee0ad, RZ ;  /* 0xd2511f5355547825 */ /* 0x000fc800078e00ff */
[----:B------:R-:W-:Y:S01]  /*254f0*/  VIADD R25, R91, 0x76cf5d0a ;  /* 0x76cf5d0a5b197836 */ /* 0x000fe20000000000 */
[----:B------:R-:W-:Y:S01]  /*25500*/  LOP3.LUT R23, R23, R150, R85, 0x96, !PT ;  /* 0x0000009617177212 */ /* 0x000fe200078e9655 */
[----:B------:R-:W-:-:S05]  /*25510*/  IMAD.WIDE.U32 R150, R151, -0x2daee0ad, RZ ;  /* 0xd2511f5397967825 */ /* 0x000fca00078e00ff */
[----:B------:R-:W-:Y:S01]  /*25520*/  LOP3.LUT R25, R25, R84, R151, 0x96, !PT ;  /* 0x0000005419197212 */ /* 0x000fe200078e9697 */
[----:B------:R-:W-:Y:S01]  /*25530*/  IMAD.WIDE.U32 R84, R23, -0x326172a9, RZ ;  /* 0xcd9e8d5717547825 */ /* 0x000fe200078e00ff */
[----:B------:R-:W-:-:S04]  /*25540*/  IADD3 R23, PT, PT, R91, -0x126145ec, RZ ;  /* 0xed9eba145b177810 */ /* 0x000fc80007ffe0ff */
[----:B------:R-:W-:Y:S01]  /*25550*/  LOP3.LUT R85, R107, R24, R85, 0x96, !PT ;  /* 0x000000186b557212 */ /* 0x000fe200078e9655 */
[----:B------:R-:W-:-:S05]  /*25560*/  IMAD.WIDE.U32 R24, R25, -0x326172a9, RZ ;  /* 0xcd9e8d5719187825 */ /* 0x000fca00078e00ff */
[----:B------:R-:W-:Y:S01]  /*25570*/  LOP3.LUT R160, R109, R84, R25, 0x96, !PT ;  /* 0x000000546da07212 */ /* 0x000fe200078e9619 */
[----:B------:R-:W-:-:S04]  /*25580*/  IMAD.WIDE.U32 R84, R85, -0x2daee0ad, RZ ;  /* 0xd2511f5355547825 */ /* 0x000fc800078e00ff */
[----:B------:R-:W-:Y:S01]  /*25590*/  IMAD.WIDE.U32 R160, R160, -0x2daee0ad, RZ ;  /* 0xd2511f53a0a07825 */ /* 0x000fe200078e00ff */
[----:B------:R-:W-:-:S04]  /*255a0*/  LOP3.LUT R150, R102, R150, R85, 0x96, !PT ;  /* 0x0000009666967212 */ /* 0x000fc800078e9655 */
[----:B------:R-:W-:Y:S01]  /*255b0*/  LOP3.LUT R23, R23, R84, R161, 0x96, !PT ;  /* 0x0000005417177212 */ /* 0x000fe200078e96a1 */
[----:B------:R-:W-:-:S05]  /*255c0*/  IMAD.WIDE.U32 R150, R150, -0x326172a9, RZ ;  /* 0xcd9e8d5796967825 */ /* 0x000fca00078e00ff */
        /* <DEDUP_REMOVED lines=23> */
.L_x_6384:
[----:B------:R-:W-:Y:S05]  /*25740*/  BSYNC.RECONVERGENT B0 ;  /* 0x0000000000007941 */ /* 0x000fea0003800200 */
.L_x_6383:
        /* <DEDUP_REMOVED lines=22> */
[----:B------:R-:W-:Y:S01]  /*258b0*/  @P5 IADD3 R86, PT, PT, R150, 0x1, RZ ;  /* 0x0000000196565810 */ /* 0x000fe20007ffe0ff */
[----:B------:R-:W-:Y:S01]  /*258c0*/  @!P5 IMAD.MOV.U32 R85, RZ, RZ, R25 ;  /* 0x000000ffff55d224 */ /* 0x000fe200078e0019 */
[----:B------:R-:W-:Y:S01]  /*258d0*/  @P5 MOV R85, R23 ;  /* 0x0000001700555202 */ /* 0x000fe20000000f00 */
[----:B------:R-:W-:Y:S06]  /*258e0*/  BRA `(.L_x_6389) ;  /* 0x0000000000ec7947 */ /* 0x000fec0003800000 */
.L_x_6390:
        /* <DEDUP_REMOVED lines=13> */
.L_x_6392:
[----:B------:R-:W-:Y:S05]  /*259c0*/  BSYNC.RECONVERGENT B1 ;  /* 0x0000000000017941 */ /* 0x000fea0003800200 */
.L_x_6391:
        /* <DEDUP_REMOVED lines=43> */
[----:B------:R-:W-:Y:S01]  /*25c80*/  IMAD.MOV.U32 R85, RZ, RZ, R152 ;  /* 0x000000ffff557224 */ /* 0x000fe200078e0098 */
[----:B------:R-:W-:-:S07]  /*25c90*/  MOV R152, R84 ;  /* 0x0000005400987202 */ /* 0x000fce0000000f00 */
.L_x_6389:
[----:B------:R-:W-:Y:S05]  /*25ca0*/  BSYNC.RECONVERGENT B0 ;  /* 0x0000000000007941 */ /* 0x000fea0003800200 */
.L_x_6388:
        /* <DEDUP_REMOVED lines=16> */
[----:B------:R-:W-:Y:S01]  /*25db0*/  @P6 VIADD R153, R86, 0x1 ;  /* 0x0000000156996836 */ /* 0x000fe20000000000 */
[----:B------:R-:W-:Y:S01]  /*25dc0*/  @!P6 MOV R85, R25 ;  /* 0x000000190055e202 */ /* 0x000fe20000000f00 */
[----:B------:R-:W-:Y:S01]  /*25dd0*/  @P6 IMAD.MOV.U32 R85, RZ, RZ, R23 ;  /* 0x000000ffff556224 */ /* 0x000fe200078e0017 */
[----:B------:R-:W-:Y:S06]  /*25de0*/  BRA `(.L_x_6394) ;  /* 0x0000000000f47947 */ /* 0x000fec0003800000 */
.L_x_6395:
        /* <DEDUP_REMOVED lines=15> */
.L_x_6397:
[----:B------:R-:W-:Y:S05]  /*25ee0*/  BSYNC.RECONVERGENT B1 ;  /* 0x0000000000017941 */ /* 0x000fea0003800200 */
.L_x_6396:
[----:B------:R-:W-:Y:S01]  /*25ef0*/  LOP3.LUT R24, R6, R87, R91, 0x96, !PT ;  /* 0x0000005706187212 */ /* 0x000fe200078e965b */
[----:B------:R-:W-:-:S04]  /*25f00*/  IMAD.WIDE.U32 R84, R2, -0x326172a9, RZ ;  /* 0xcd9e8d5702547825 */ /* 0x000fc800078e00ff */
[----:B------:R-:W-:Y:S02]  /*25f10*/  HFMA2 R153, -RZ, RZ, 0, 0 ;  /* 0x00000000ff997431 */ /* 0x000fe400000001ff */
[----:B------:R-:W-:Y:S01]  /*25f20*/  IMAD.WIDE.U32 R24, R24, -0x326172a9, RZ ;  /* 0xcd9e8d5718187825 */ /* 0x000fe200078e00ff */
[----:B------:R-:W-:-:S03]  /*25f30*/  LOP3.LUT R85, R5, R85, R90, 0x96, !PT ;  /* 0x0000005505557212 */ /* 0x000fc600078e965a */
[----:B------:R-:W-:Y:S01]  /*25f40*/  VIADD R23, R91, 0xbb67ae85 ;  /* 0xbb67ae855b177836 */ /* 0x000fe20000000000 */
[----:B------:R-:W-:Y:S01]  /*25f50*/  LOP3.LUT R87, R108, R84, R25, 0x96, !PT ;  /* 0x000000546c577212 */ /* 0x000fe200078e9619 */
[----:B------:R-:W-:Y:S01]  /*25f60*/  IMAD.WIDE.U32 R84, R85, -0x2daee0ad, RZ ;  /* 0xd2511f5355547825 */ /* 0x000fe200078e00ff */
[----:B------:R-:W-:-:S04]  /*25f70*/  IADD3 R25, PT, PT, R91, 0x76cf5d0a, RZ ;  /* 0x76cf5d0a5b197810 */ /* 0x000fc80007ffe0ff */
[----:B------:R-:W-:Y:S01]  /*25f80*/  LOP3.LUT R23, R23, R86, R85, 0x96, !PT ;  /* 0x0000005617177212 */ /* 0x000fe200078e9655 */
[----:B------:R-:W-:-:S05]  /*25f90*/  IMAD.WIDE.U32 R86, R87, -0x2daee0ad, RZ ;  /* 0xd2511f5357567825 */ /* 0x000fca00078e00ff */
[----:B------:R-:W-:Y:S01]  /*25fa0*/  LOP3.LUT R25, R25, R84, R87, 0x96, !PT ;  /* 0x0000005419197212 */ /* 0x000fe200078e9657 */
[----:B------:R-:W-:-:S04]  /*25fb0*/  IMAD.WIDE.U32 R84, R23, -0x326172a9, RZ ;  /* 0xcd9e8d5717547825 */ /* 0x000fc800078e00ff */
[----:B------:R-:W-:Y:S01]  /*25fc0*/  VIADD R23, R91, 0xed9eba14 ;  /* 0xed9eba145b177836 */ /* 0x000fe20000000000 */
        /* <DEDUP_REMOVED lines=28> */
[----:B------:R-:W-:Y:S02]  /*26190*/  LOP3.LUT R25, R113, R86, R85, 0x96, !PT ;  /* 0x0000005671197212 */ /* 0x000fe400078e9655 */
[----:B------:R-:W-:Y:S01]  /*261a0*/  MOV R85, R152 ;  /* 0x0000009800557202 */ /* 0x000fe20000000f00 */
[----:B------:R-:W-:-:S07]  /*261b0*/  IMAD.MOV.U32 R152, RZ, RZ, R84 ;  /* 0x000000ffff987224 */ /* 0x000fce00078e0054 */
.L_x_6394:
[----:B------:R-:W-:Y:S05]  /*261c0*/  BSYNC.RECONVERGENT B0 ;  /* 0x0000000000007941 */ /* 0x000fea0003800200 */
.L_x_6393:
        /* <DEDUP_REMOVED lines=18> */
.L_x_6317:
        /* <DEDUP_REMOVED lines=16> */
.L_x_6401:
        /* <DEDUP_REMOVED lines=13> */
.L_x_6403:
[----:B------:R-:W-:Y:S05]  /*264c0*/  BSYNC.RECONVERGENT B1 ;  /* 0x0000000000017941 */ /* 0x000fea0003800200 */
.L_x_6402:
        /* <DEDUP_REMOVED lines=44> */
.L_x_6400:
[----:B------:R-:W-:Y:S05]  /*26790*/  BSYNC.RECONVERGENT B0 ;  /* 0x0000000000007941 */ /* 0x000fea0003800200 */
.L_x_6399:
        /* <DEDUP_REMOVED lines=8> */
[----:B--2---:R-:W-:Y:S02]  /*26820*/  IMAD.MOV.U32 R146, RZ, RZ, 0x2 ;  /* 0x00000002ff927424 */ /* 0x004fe400078e00ff */
        /* <DEDUP_REMOVED lines=16> */
.L_x_6406:
        /* <DEDUP_REMOVED lines=13> */
.L_x_6408:
[----:B------:R-:W-:Y:S05]  /*26a00*/  BSYNC.RECONVERGENT B1 ;  /* 0x0000000000017941 */ /* 0x000fea0003800200 */
.L_x_6407:
        /* <DEDUP_REMOVED lines=45> */
.L_x_6405:
[----:B------:R-:W-:Y:S05]  /*26ce0*/  BSYNC.RECONVERGENT B0 ;  /* 0x0000000000007941 */ /* 0x000fea0003800200 */
.L_x_6404:
        /* <DEDUP_REMOVED lines=25> */
.L_x_6411:
        /* <DEDUP_REMOVED lines=13> */
.L_x_6413:
[----:B------:R-:W-:Y:S05]  /*26f50*/  BSYNC.RECONVERGENT B1 ;  /* 0x0000000000017941 */ /* 0x000fea0003800200 */
.L_x_6412:
[----:B------:R-:W-:Y:S01]  /*26f60*/  IMAD.WIDE.U32 R150, R2, -0x326172a9, RZ ;  /* 0xcd9e8d5702967825 */ /* 0x000fe200078e00ff */
[----:B------:R-:W-:-:S03]  /*26f70*/  LOP3.LUT R24, R6, R157, R91, 0x96, !PT ;  /* 0x0000009d06187212 */ /* 0x000fc600078e965b */
[----:B------:R-:W-:Y:S01]  /*26f80*/  HFMA2 R145, -RZ, RZ, 0, 0 ;  /* 0x00000000ff917431 */ /* 0x000fe200000001ff */
[----:B------:R-:W-:Y:S01]  /*26f90*/  MOV R84, R152 ;  /* 0x0000009800547202 */ /* 0x000fe20000000f00 */
        /* <DEDUP_REMOVED lines=41> */
.L_x_6410:
[----:B------:R-:W-:Y:S05]  /*27230*/  BSYNC.RECONVERGENT B0 ;  /* 0x0000000000007941 */ /* 0x000fea0003800200 */
.L_x_6409:
        /* <DEDUP_REMOVED lines=25> */
.L_x_6416:
        /* <DEDUP_REMOVED lines=13> */
.L_x_6418:
[----:B------:R-:W-:Y:S05]  /*274a0*/  BSYNC.RECONVERGENT B1 ;  /* 0x0000000000017941 */ /* 0x000fea0003800200 */
.L_x_6417:
        /* <DEDUP_REMOVED lines=8> */
[----:B------:R-:W-:Y:S01]  /*27530*/  IMAD.WIDE.U32 R156, R156, -0x2daee0ad, RZ ;  /* 0xd2511f539c9c7825 */ /* 0x000fe200078e00ff */
[----:B------:R-:W-:-:S03]  /*27540*/  LOP3.LUT R150, R23, R150, R147, 0x96, !PT ;  /* 0x0000009617967212 */ /* 0x000fc600078e9693 */
[----:B------:R-:W-:Y:S02]  /*27550*/  VIADD R23, R91, 0x76cf5d0a ;  /* 0x76cf5d0a5b177836 */ /* 0x000fe40000000000 */
[----:B------:R-:W-:-:S03]  /*27560*/  IMAD.WIDE.U32 R150, R150, -0x326172a9, RZ ;  /* 0xcd9e8d5796967825 */ /* 0x000fc600078e00ff */
[----:B------:R-:W-:Y:S02]  /*27570*/  LOP3.LUT R23, R23, R146, R157, 0x96, !PT ;  /* 0x0000009217177212 */ /* 0x000fe400078e969d */
[----:B------:R-:W-:-:S03]  /*27580*/  LOP3.LUT R146, R107, R24, R151, 0x96, !PT ;  /* 0x000000186b927212 */ /* 0x000fc600078e9697 */
        /* <DEDUP_REMOVED lines=31> */
.L_x_6415:
[----:B------:R-:W-:Y:S05]  /*27780*/  BSYNC.RECONVERGENT B0 ;  /* 0x0000000000007941 */ /* 0x000fea0003800200 */
.L_x_6414:
        /* <DEDUP_REMOVED lines=25> */
.L_x_6421:
        /* <DEDUP_REMOVED lines=13> */
.L_x_6423:
[----:B------:R-:W-:Y:S05]  /*279f0*/  BSYNC.RECONVERGENT B1 ;  /* 0x0000000000017941 */ /* 0x000fea0003800200 */
.L_x_6422:
[----:B------:R-:W-:Y:S01]  /*27a00*/  LOP3.LUT R24, R6, R147, R91, 0x96, !PT ;  /* 0x0000009306187212 */ /* 0x000fe200078e965b */
[----:B------:R-:W-:-:S04]  /*27a10*/  IMAD.WIDE.U32 R84, R2, -0x326172a9, RZ ;  /* 0xcd9e8d5702547825 */ /* 0x000fc800078e00ff */
[----:B------:R-:W-:Y:S02]  /*27a20*/  HFMA2 R148, -RZ, RZ, 0, 0 ;  /* 0x00000000ff947431 */ /* 0x000fe400000001ff */
        /* <DEDUP_REMOVED lines=42> */
.L_x_6420:
[----:B------:R-:W-:Y:S05]  /*27cd0*/  BSYNC.RECONVERGENT B0 ;  /* 0x0000000000007941 */ /* 0x000fea0003800200 */
.L_x_6419:
        /* <DEDUP_REMOVED lines=23> */
.L_x_6426:
        /* <DEDUP_REMOVED lines=13> */
.L_x_6428:
[----:B------:R-:W-:Y:S05]  /*27f20*/  BSYNC.RECONVERGENT B1 ;  /* 0x0000000000017941 */ /* 0x000fea0003800200 */
.L_x_6427:
[----:B------:R-:W-:Y:S01]  /*27f30*/  LOP3.LUT R24, R6, R151, R91, 0x96, !PT ;  /* 0x0000009706187212 */ /* 0x000fe200078e965b */
[----:B------:R-:W-:Y:S01]  /*27f40*/  IMAD.WIDE.U32 R84, R2, -0x326172a9, RZ ;  /* 0xcd9e8d5702547825 */ /* 0x000fe200078e00ff */
[----:B------:R-:W-:-:S03]  /*27f50*/  IADD3 R23, PT, PT, R91, -0x4498517b, RZ ;  /* 0xbb67ae855b177810 */ /* 0x000fc60007ffe0ff */
[----:B------:R-:W-:Y:S01]  /*27f60*/  IMAD.WIDE.U32 R24, R24, -0x326172a9, RZ ;  /* 0xcd9e8d5718187825 */ /* 0x000fe200078e00ff */
[----:B------:R-:W-:-:S04]  /*27f70*/  LOP3.LUT R85, R5, R85, R90, 0x96, !PT ;  /* 0x0000005505557212 */ /* 0x000fc800078e965a */
        /* <DEDUP_REMOVED lines=38> */
[----:B------:R-:W-:Y:S01]  /*281e0*/  MOV R152, R84 ;  /* 0x0000005400987202 */ /* 0x000fe20000000f00 */
[----:B------:R-:W-:-:S07]  /*281f0*/  IMAD.MOV.U32 R150, RZ, RZ, RZ ;  /* 0x000000ffff967224 */ /* 0x000fce00078e00ff */
.L_x_6425:
[----:B------:R-:W-:Y:S05]  /*28200*/  BSYNC.RECONVERGENT B0 ;  /* 0x0000000000007941 */ /* 0x000fea0003800200 */
.L_x_6424:
        /* <DEDUP_REMOVED lines=23> */
.L_x_6431:
        /* <DEDUP_REMOVED lines=13> */
.L_x_6433:
[----:B------:R-:W-:Y:S05]  /*28450*/  BSYNC.RECONVERGENT B1 ;  /* 0x0000000000017941 */ /* 0x000fea0003800200 */
.L_x_6432:
[----:B------:R-:W-:Y:S01]  /*28460*/  LOP3.LUT R24, R6, R151, R91, 0x96, !PT ;  /* 0x0000009706187212 */ /* 0x000fe200078e965b */
[----:B------:R-:W-:-:S04]  /*28470*/  IMAD.WIDE.U32 R84, R2, -0x326172a9, RZ ;  /* 0xcd9e8d5702547825 */ /* 0x000fc800078e00ff */
        /* <DEDUP_REMOVED lines=34> */
[----:B------:R-:W-:-:S04]  /*286a0*/  IMAD.WIDE.U32 R84, R85, -0x326172a9, RZ ;  /* 0xcd9e8d5755547825 */ /* 0x000fc800078e00ff */
[----:B------:R-:W-:Y:S01]  /*286b0*/  HFMA2 R151, -RZ, RZ, 0, 0 ;  /* 0x00000000ff977431 */ /* 0x000fe200000001ff */
[----:B------:R-:W-:Y:S01]  /*286c0*/  LOP3.LUT R85, R111, R24, R85, 0x96, !PT ;  /* 0x000000186f557212 */ /* 0x000fe200078e9655 */
[----:B------:R-:W-:-:S05]  /*286d0*/  IMAD.WIDE.U32 R24, R25, -0x326172a9, RZ ;  /* 0xcd9e8d5719187825 */ /* 0x000fca00078e00ff */
[----:B------:R-:W-:Y:S01]  /*286e0*/  LOP3.LUT R23, R101, R84, R25, 0x96, !PT ;  /* 0x0000005465177212 */ /* 0x000fe200078e9619 */
[----:B------:R-:W-:-:S05]  /*286f0*/  IMAD.WIDE.U32 R84, R85, -0x2daee0ad, RZ ;  /* 0xd2511f5355547825 */ /* 0x000fca00078e00ff */
[----:B------:R-:W-:Y:S02]  /*28700*/  LOP3.LUT R25, R113, R150, R85, 0x96, !PT ;  /* 0x0000009671197212 */ /* 0x000fe400078e9655 */
[----:B------:R-:W-:Y:S01]  /*28710*/  MOV R85, R152 ;  /* 0x0000009800557202 */ /* 0x000fe20000000f00 */
[----:B------:R-:W-:-:S07]  /*28720*/  IMAD.MOV.U32 R152, RZ, RZ, R84 ;  /* 0x000000ffff987224 */ /* 0x000fce00078e0054 */
.L_x_6430:
[----:B------:R-:W-:Y:S05]  /*28730*/  BSYNC.RECONVERGENT B0 ;  /* 0x0000000000007941 */ /* 0x000fea0003800200 */
.L_x_6429:
        /* <DEDUP_REMOVED lines=23> */
.L_x_6436:
        /* <DEDUP_REMOVED lines=13> */
.L_x_6438:
[----:B------:R-:W-:Y:S05]  /*28980*/  BSYNC.RECONVERGENT B1 ;  /* 0x0000000000017941 */ /* 0x000fea0003800200 */
.L_x_6437:
        /* <DEDUP_REMOVED lines=45> */
.L_x_6435:
[----:B------:R-:W-:Y:S05]  /*28c60*/  BSYNC.RECONVERGENT B0 ;  /* 0x0000000000007941 */ /* 0x000fea0003800200 */
.L_x_6434:
[----:B------:R-:W-:Y:S01]  /*28c70*/  I2FP.F32.U32 R84, R85 ;  /* 0x0000005500547245 */ /* 0x000fe20000201000 */
[----:B------:R-:W-:Y:S01]  /*28c80*/  HADD2.F32 R87, -RZ, R87.H1_H1 ;  /* 0x30000057ff577230 */ /* 0x000fe20000004100 */
[----:B------:R-:W-:Y:S02]  /*28c90*/  PRMT R86, R158, 0x5410, R86 ;  /* 0x000054109e567816 */ /* 0x000fe40000000056 */
[----:B------:R-:W-:Y:S01]  /*28ca0*/  PRMT R85, R155, 0x5410, R157 ;  /* 0x000054109b557816 */ /* 0x000fe2000000009d */
[----:B------:R-:W-:Y:S01]  /*28cb0*/  FFMA.FTZ R84, R84, R97, 1.1641532182693481445e-10 ;  /* 0x2f00000054547423 */ /* 0x000fe20000010061 */
[----:B------:R-:W-:-:S04]  /*28cc0*/  FMUL.FTZ R87, R87, R96 ;  /* 0x0000006057577220 */ /* 0x000fc80000410000 */
[----:B------:R-:W-:Y:S01]  /*28cd0*/  FSETP.GTU.FTZ.AND P5, PT, R84, R89, PT ;  /* 0x000000595400720b */ /* 0x000fe20003fbc000 */
[----:B------:R-:W-:-:S03]  /*28ce0*/  @P1 HADD2.F32 R84, -RZ, R31.H1_H1 ;  /* 0x3000001fff541230 */ /* 0x000fc60000004100 */
[----:B------:R-:W-:Y:S02]  /*28cf0*/  FSEL R151, R87, RZ, !P5 ;  /* 0x000000ff57977208 */ /* 0x000fe40006800000 */
[----:B------:R-:W-:-:S03]  /*28d00*/  PLOP3.LUT P5, PT, P5, PT, PT, 0x8, 0x80 ;  /* 0x000000000080781c */ /* 0x000fc60002fae170 */
[----:B------:R-:W-:Y:S01]  /*28d10*/  @P1 FADD.FTZ R151, R84, R151 ;  /* 0x0000009754971221 */ /* 0x000fe20000010000 */
[----:B------:R-:W-:-:S04]  /*28d20*/  PRMT R84, R149, 0x5410, R154 ;  /* 0x0000541095547816 */ /* 0x000fc8000000009a */
[----:B------:R-:W-:-:S04]  /*28d30*/  F2FP.F16.F32.PACK_AB R87, RZ, R151 ;  /* 0x00000097ff57723e */ /* 0x000fc800000000ff */
[----:B------:R-:W-:-:S07]  /*28d40*/  PRMT R87, R156, 0x5410, R87 ;  /* 0x000054109c577816 */ /* 0x000fce0000000057 */
.L_x_6398:
        /* <DEDUP_REMOVED lines=16> */
[----:B-1----:R-:W-:Y:S01]  /*28e50*/  IMAD.WIDE.U32 R86, R141, 0x8, R94 ;  /* 0x000000088d567825 */ /* 0x002fe200078e005e */
[----:B------:R-:W-:Y:S01]  /*28e60*/  SEL R150, RZ, 0x1, !P6 ;  /* 0x00000001ff967807 */ /* 0x000fe20007000000 */
[----:B------:R-:W1:Y:S01]  /*28e70*/  @P1 LDC.64 R84, c[0x0][0x3a0] ;  /* 0x0000e800ff541b82 */ /* 0x000e620000000a00 */
[----:B------:R-:W-:Y:S02]  /*28e80*/  LOP3.LUT R155, R158, R155, RZ, 0xfc, !PT ;  /* 0x0000009b9e9b7212 */ /* 0x000fe400078efcff */
[----:B------:R-:W-:Y:S02]  /*28e90*/  LOP3.LUT R154, R149, R150, RZ, 0xfc, !PT ;  /* 0x00000096959a7212 */ /* 0x000fe400078efcff */
[----:B------:R-:W-:-:S03]  /*28ea0*/  IADD3 R149, PT, PT, R7, 0xa0, RZ ;  /* 0x000000a007957810 */ /* 0x000fc60007ffe0ff */
[----:B------:R2:W-:Y:S02]  /*28eb0*/  STG.E.64 desc[UR6][R86.64], R154 ;  /* 0x0000009a56007986 */ /* 0x0005e4000c101b06 */
[----:B0-----:R-:W-:Y:S01]  /*28ec0*/  @P0 IMAD.WIDE.U32 R160, R149, 0x10, R160 ;  /* 0x0000001095a00825 */ /* 0x001fe200078e00a0 */
[----:B--2---:R-:W-:Y:S06]  /*28ed0*/  @!P0 BRA `(.L_x_6439) ;  /* 0x0000000000508947 */ /* 0x004fec0003800000 */
[----:B------:R-:W-:Y:S01]  /*28ee0*/  IMAD.U32 R86, R18, 0x10000, RZ ;  /* 0x0001000012567824 */ /* 0x000fe200078e00ff */
[----:B------:R-:W-:Y:S02]  /*28ef0*/  PRMT R155, R17, 0x7104, RZ ;  /* 0x00007104119b7816 */ /* 0x000fe400000000ff */
[----:B------:R-:W-:Y:S02]  /*28f00*/  LOP3.LUT R158, R15, 0xff, RZ, 0xc0, !PT ;  /* 0x000000ff0f9e7812 */ /* 0x000fe400078ec0ff */
[----:B------:R-:W-:Y:S02]  /*28f10*/  LOP3.LUT R87, R86, 0xff0000, RZ, 0xc0, !PT ;  /* 0x00ff000056577812 */ /* 0x000fe400078ec0ff */
[----:B------:R-:W-:Y:S01]  /*28f20*/  LOP3.LUT R86, R19, 0xffff, RZ, 0xc0, !PT ;  /* 0x0000ffff13567812 */ /* 0x000fe200078ec0ff */
[----:B------:R-:W-:Y:S01]  /*28f30*/  IMAD.WIDE.U32 R158, R158, 0x1000000, RZ ;  /* 0x010000009e9e7825 */ /* 0x000fe200078e00ff */
[----:B------:R-:W-:Y:S02]  /*28f40*/  LOP3.LUT R156, R14, 0xff, RZ, 0xc0, !PT ;  /* 0x000000ff0e9c7812 */ /* 0x000fe400078ec0ff */
[----:B------:R-:W-:-:S02]  /*28f50*/  PRMT R150, R87, 0x4210, R86 ;  /* 0x0000421057967816 */ /* 0x000fc40000000056 */
[----:B------:R-:W0:Y:S01]  /*28f60*/  LDC.64 R86, c[0x0][0x3b8] ;  /* 0x0000ee00ff567b82 */ /* 0x000e220000000a00 */
[----:B------:R-:W-:Y:S01]  /*28f70*/  LOP3.LUT R154, R13, 0xff, RZ, 0xc0, !PT ;  /* 0x000000ff0d9a7812 */ /* 0x000fe200078ec0ff */
[----:B------:R-:W-:Y:S01]  /*28f80*/  IMAD.WIDE.U32 R156, R156, 0x10000, RZ ;  /* 0x000100009c9c7825 */ /* 0x000fe200078e00ff */
[----:B------:R-:W-:-:S04]  /*28f90*/  LOP3.LUT R155, R150, 0xff00, R155, 0xf8, !PT ;  /* 0x0000ff00969b7812 */ /* 0x000fc800078ef89b */
[----:B------:R-:W-:Y:S01]  /*28fa0*/  LOP3.LUT R163, R155, 0xff, R16, 0xf8, !PT ;  /* 0x000000ff9ba37812 */ /* 0x000fe200078ef810 */
[----:B------:R-:W-:-:S03]  /*28fb0*/  IMAD.WIDE.U32 R154, R154, 0x100, RZ ;  /* 0x000001009a9a7825 */ /* 0x000fc600078e00ff */
[----:B------:R-:W-:Y:S02]  /*28fc0*/  LOP3.LUT R163, R157, R163, R159, 0xfe, !PT ;  /* 0x000000a39da37212 */ /* 0x000fe400078efe9f */
[----:B------:R-:W-:Y:S02]  /*28fd0*/  LOP3.LUT R157, R154, R158, R156, 0xfe, !PT ;  /* 0x0000009e9a9d7212 */ /* 0x000fe400078efe9c */
[----:B------:R-:W-:Y:S02]  /*28fe0*/  LOP3.LUT R155, R163, R155, RZ, 0xfc, !PT ;  /* 0x0000009ba39b7212 */ /* 0x000fe400078efcff */
[----:B------:R-:W-:Y:S01]  /*28ff0*/  LOP3.LUT R154, R157, 0xff, R12, 0xf8, !PT ;  /* 0x000000ff9d9a7812 */ /* 0x000fe200078ef80c */
[----:B0-----:R-:W-:-:S05]  /*29000*/  IMAD.WIDE.U32 R86, R141, 0x8, R86 ;  /* 0x000000088d567825 */ /* 0x001fca00078e0056 */
[----:B------:R0:W-:Y:S02]  /*29010*/  STG.E.64 desc[UR6][R86.64], R154 ;  /* 0x0000009a56007986 */ /* 0x0001e4000c101b06 */
.L_x_6439:
[C---:B01----:R-:W-:Y:S01]  /*29020*/  @P1 IMAD.WIDE.U32 R154, R149.reuse, 0x10, R84 ;  /* 0x00000010959a1825 */ /* 0x043fe200078e0054 */
[----:B------:R0:W5:Y:S03]  /*29030*/  @P0 LDG.E.128 R32, desc[UR6][R160.64] ;  /* 0x00000006a0200981 */ /* 0x000166000c1e1d00 */
[----:B------:R-:W-:Y:S01]  /*29040*/  IMAD.WIDE.U32 R84, R149, 0x10, R98 ;  /* 0x0000001095547825 */ /* 0x000fe200078e0062 */
[----:B------:R0:W5:Y:S05]  /*29050*/  @P1 LDG.E.128 R28, desc[UR6][R154.64] ;  /* 0x000000069a1c1981 */ /* 0x00016a000c1e1d00 */
        /* <DEDUP_REMOVED lines=18> */
.L_x_6443:
        /* <DEDUP_REMOVED lines=13> */
.L_x_6445:
[----:B------:R-:W-:Y:S05]  /*29250*/  BSYNC.RECONVERGENT B1 ;  /* 0x0000000000017941 */ /* 0x000fea0003800200 */
.L_x_6444:
        /* <DEDUP_REMOVED lines=43> */
[----:B------:R-:W-:Y:S02]  /*29510*/  LOP3.LUT R25, R113, R14, R13, 0x96, !PT ;  /* 0x0000000e71197212 */ /* 0x000fe400078e960d */
[----:B------:R-:W-:-:S07]  /*29520*/  MOV R12, R152 ;  /* 0x00000098000c7202 */ /* 0x000fce0000000f00 */
.L_x_6442:
[----:B------:R-:W-:Y:S05]  /*29530*/  BSYNC.RECONVERGENT B0 ;  /* 0x0000000000007941 */ /* 0x000fea0003800200 */
.L_x_6441:
        /* <DEDUP_REMOVED lines=22> */
.L_x_6448:
        /* <DEDUP_REMOVED lines=13> */
.L_x_6450:
[----:B------:R-:W-:Y:S05]  /*29770*/  BSYNC.RECONVERGENT B1 ;  /* 0x0000000000017941 */ /* 0x000fea0003800200 */
.L_x_6449:
        /* <DEDUP_REMOVED lines=45> */
.L_x_6447:
[----:B------:R-:W-:Y:S05]  /*29a50*/  BSYNC.RECONVERGENT B0 ;  /* 0x0000000000007941 */ /* 0x000fea0003800200 */
.L_x_6446:
        /* <DEDUP_REMOVED lines=8> */
[----:B------:R-:W-:-:S04]  /*29ae0*/  FSETP.GTU.FTZ.AND P2, PT, R12, R89, PT ;  /* 0x000000590c00720b */ /* 0x000fc80003f5c000 */
[----:B------:R-:W-:-:S05]  /*29af0*/  FSEL R13, R13, RZ, !P2 ;  /* 0x000000ff0d0d7208 */ /* 0x000fca0005000000 */
[----:B------:R-:W-:Y:S01]  /*29b00*/  FADD.FTZ R12, R98, R13 ;  /* 0x0000000d620c7221 */ /* 0x000fe20000010000 */
[----:B------:R-:W-:-:S03]  /*29b10*/  IMAD.MOV.U32 R13, RZ, RZ, R24 ;  /* 0x000000ffff0d7224 */ /* 0x000fc600078e0018 */
[--C-:B------:R-:W-:Y:S01]  /*29b20*/  @P1 FADD.FTZ R98, R15, R12.reuse ;  /* 0x0000000c0f621221 */ /* 0x100fe20000010000 */
[----:B------:R-:W-:Y:S01]  /*29b30*/  @!P1 IMAD.MOV.U32 R98, RZ, RZ, R12 ;  /* 0x000000ffff629224 */ /* 0x000fe200078e000c */
[----:B------:R-:W-:-:S04]  /*29b40*/  SEL R12, RZ, 0x1, P2 ;  /* 0x00000001ff0c7807 */ /* 0x000fc80001000000 */
[----:B0-----:R-:W-:Y:S01]  /*29b50*/  F2FP.F16.F32.PACK_AB R154, RZ, R98 ;  /* 0x00000062ff9a723e */ /* 0x001fe200000000ff */
        /* <DEDUP_REMOVED lines=9> */
.L_x_6453:
        /* <DEDUP_REMOVED lines=13> */
.L_x_6455:
[----:B------:R-:W-:Y:S05]  /*29cc0*/  BSYNC.RECONVERGENT B1 ;  /* 0x0000000000017941 */ /* 0x000fea0003800200 */
.L_x_6454:
        /* <DEDUP_REMOVED lines=45> */
.L_x_6452:
[----:B------:R-:W-:Y:S05]  /*29fa0*/  BSYNC.RECONVERGENT B0 ;  /* 0x0000000000007941 */ /* 0x000fea0003800200 */
.L_x_6451:
        /* <DEDUP_REMOVED lines=22> */
.L_x_6458:
        /* <DEDUP_REMOVED lines=13> */
.L_x_6460:
[----:B------:R-:W-:Y:S05]  /*2a1e0*/  BSYNC.RECONVERGENT B1 ;  /* 0x0000000000017941 */ /* 0x000fea0003800200 */
.L_x_6459:
        /* <DEDUP_REMOVED lines=45> */
.L_x_6457:
[----:B------:R-:W-:Y:S05]  /*2a4c0*/  BSYNC.RECONVERGENT B0 ;  /* 0x0000000000007941 */ /* 0x000fea0003800200 */
.L_x_6456:
        /* <DEDUP_REMOVED lines=25> */
.L_x_6463:
        /* <DEDUP_REMOVED lines=13> */
.L_x_6465:
[----:B------:R-:W-:Y:S05]  /*2a730*/  BSYNC.RECONVERGENT B1 ;  /* 0x0000000000017941 */ /* 0x000fea0003800200 */
.L_x_6464:
        /* <DEDUP_REMOVED lines=45> */
.L_x_6462:
[----:B------:R-:W-:Y:S05]  /*2aa10*/  BSYNC.RECONVERGENT B0 ;  /* 0x0000000000007941 */ /* 0x000fea0003800200 */
.L_x_6461:
        /* <DEDUP_REMOVED lines=22> */
.L_x_6468:
        /* <DEDUP_REMOVED lines=13> */
.L_x_6470:
[----:B------:R-:W-:Y:S05]  /*2ac50*/  BSYNC.RECONVERGENT B1 ;  /* 0x0000000000017941 */ /* 0x000fea0003800200 */
.L_x_6469:
        /* <DEDUP_REMOVED lines=45> */
.L_x_6467:
[----:B------:R-:W-:Y:S05]  /*2af30*/  BSYNC.RECONVERGENT B0 ;  /* 0x0000000000007941 */ /* 0x000fea0003800200 */
.L_x_6466:
        /* <DEDUP_REMOVED lines=25> */
.L_x_6473:
        /* <DEDUP_REMOVED lines=13> */
.L_x_6475:
[----:B------:R-:W-:Y:S05]  /*2b1a0*/  BSYNC.RECONVERGENT B1 ;  /* 0x0000000000017941 */ /* 0x000fea0003800200 */
.L_x_6474:
[----:B------:R-:W-:Y:S01]  /*2b1b0*/  LOP3.LUT R24, R6, R159, R91, 0x96, !PT ;  /* 0x0000009f06187212 */ /* 0x000fe200078e965b */
[----:B------:R-:W-:-:S04]  /*2b1c0*/  IMAD.WIDE.U32 R16, R2, -0x326172a9, RZ ;  /* 0xcd9e8d5702107825 */ /* 0x000fc800078e00ff */
[----:B------:R-:W-:Y:S02]  /*2b1d0*/  HFMA2 R84, -RZ, RZ, 0, 0 ;  /* 0x00000000ff547431 */ /* 0x000fe400000001ff */
[----:B------:R-:W-:Y:S01]  /*2b1e0*/  IMAD.WIDE.U32 R24, R24, -0x326172a9, RZ ;  /* 0xcd9e8d5718187825 */ /* 0x000fe200078e00ff */
[----:B------:R-:W-:-:S03]  /*2b1f0*/  LOP3.LUT R17, R5, R17, R90, 0x96, !PT ;  /* 0x0000001105117212 */ /* 0x000fc600078e965a */
[----:B------:R-:W-:Y:S01]  /*2b200*/  VIADD R15, R91, 0xbb67ae85 ;  /* 0xbb67ae855b0f7836 */ /* 0x000fe20000000000 */
[----:B------:R-:W-:Y:S01]  /*2b210*/  LOP3.LUT R159, R108, R16, R25, 0x96, !PT ;  /* 0x000000106c9f7212 */ /* 0x000fe200078e9619 */
[----:B------:R-:W-:-:S05]  /*2b220*/  IMAD.WIDE.U32 R16, R17, -0x2daee0ad, RZ ;  /* 0xd2511f5311107825 */ /* 0x000fca00078e00ff */
[----:B------:R-:W-:Y:S01]  /*2b230*/  LOP3.LUT R15, R15, R158, R17, 0x96, !PT ;  /* 0x0000009e0f0f7212 */ /* 0x000fe200078e9611 */
[----:B------:R-:W-:Y:S01]  /*2b240*/  IMAD.WIDE.U32 R158, R159, -0x2daee0ad, RZ ;  /* 0xd2511f539f9e7825 */ /* 0x000fe200078e00ff */
[----:B------:R-:W-:-:S04]  /*2b250*/  IADD3 R17, PT, PT, R91, 0x76cf5d0a, RZ ;  /* 0x76cf5d0a5b117810 */ /* 0x000fc80007ffe0ff */
        /* <DEDUP_REMOVED lines=12> */
[----:B------:R-:W-:Y:S01]  /*2b320*/  IMAD.WIDE.U32 R24, R15, -0x326172a9, RZ ;  /* 0xcd9e8d570f187825 */ /* 0x000fe200078e00ff */
[----:B------:R-:W-:-:S04]  /*2b330*/  MOV R15, R150 ;  /* 0x00000096000f7202 */ /* 0x000fc80000000f00 */
        /* <DEDUP_REMOVED lines=18> */
[----:B------:R-:W-:Y:S01]  /*2b460*/  IMAD.MOV.U32 R150, RZ, RZ, R16 ;  /* 0x000000ffff967224 */ /* 0x000fe200078e0010 */
[----:B------:R-:W-:-:S07]  /*2b470*/  LOP3.LUT R25, R113, R158, R17, 0x96, !PT ;  /* 0x0000009e71197212 */ /* 0x000fce00078e9611 */
.L_x_6472:
[----:B------:R-:W-:Y:S05]  /*2b480*/  BSYNC.RECONVERGENT B0 ;  /* 0x0000000000007941 */ /* 0x000fea0003800200 */
.L_x_6471:
        /* <DEDUP_REMOVED lines=22> */
.L_x_6478:
        /* <DEDUP_REMOVED lines=13> */
.L_x_6480:
[----:B------:R-:W-:Y:S05]  /*2b6c0*/  BSYNC.RECONVERGENT B1 ;  /* 0x0000000000017941 */ /* 0x000fea0003800200 */
.L_x_6479:
[----:B------:R-:W-:Y:S01]  /*2b6d0*/  LOP3.LUT R24, R6, R85, R91, 0x96, !PT ;  /* 0x0000005506187212 */ /* 0x000fe200078e965b */
[----:B------:R-:W-:Y:S01]  /*2b6e0*/  IMAD.WIDE.U32 R16, R2, -0x326172a9, RZ ;  /* 0xcd9e8d5702107825 */ /* 0x000fe200078e00ff */
[----:B------:R-:W-:-:S03]  /*2b6f0*/  IADD3 R23, PT, PT, R91, -0x4498517b, RZ ;  /* 0xbb67ae855b177810 */ /* 0x000fc60007ffe0ff */
[----:B------:R-:W-:Y:S01]  /*2b700*/  IMAD.WIDE.U32 R24, R24, -0x326172a9, RZ ;  /* 0xcd9e8d5718187825 */ /* 0x000fe200078e00ff */
[----:B------:R-:W-:-:S03]  /*2b710*/  LOP3.LUT R17, R5, R17, R90, 0x96, !PT ;  /* 0x0000001105117212 */ /* 0x000fc600078e965a */
[----:B------:R-:W-:Y:S01]  /*2b720*/  IMAD.MOV.U32 R18, RZ, RZ, RZ ;  /* 0x000000ffff127224 */ /* 0x000fe200078e00ff */
[----:B------:R-:W-:Y:S01]  /*2b730*/  LOP3.LUT R85, R108, R16, R25, 0x96, !PT ;  /* 0x000000106c557212 */ /* 0x000fe200078e9619 */
[----:B------:R-:W-:-:S05]  /*2b740*/  IMAD.WIDE.U32 R16, R17, -0x2daee0ad, RZ ;  /* 0xd2511f5311107825 */ /* 0x000fca00078e00ff */
[----:B------:R-:W-:Y:S01]  /*2b750*/  LOP3.LUT R17, R23, R84, R17, 0x96, !PT ;  /* 0x0000005417117212 */ /* 0x000fe200078e9611 */
[----:B------:R-:W-:-:S04]  /*2b760*/  IMAD.WIDE.U32 R84, R85, -0x2daee0ad, RZ ;  /* 0xd2511f5355547825 */ /* 0x000fc800078e00ff */
[----:B------:R-:W-:-:S05]  /*2b770*/  VIADD R23, R91, 0x76cf5d0a ;  /* 0x76cf5d0a5b177836 */ /* 0x000fca0000000000 */
        /* <DEDUP_REMOVED lines=34> */
.L_x_6477:
[----:B------:R-:W-:Y:S05]  /*2b9a0*/  BSYNC.RECONVERGENT B0 ;  /* 0x0000000000007941 */ /* 0x000fea0003800200 */
.L_x_6476:
[----:B------:R-:W-:Y:S01]  /*2b9b0*/  I2FP.F32.U32 R16, R17 ;  /* 0x0000001100107245 */ /* 0x000fe20000201000 */
[----:B------:R-:W-:Y:S01]  /*2b9c0*/  HADD2.F32 R17, -RZ, R33.H1_H1 ;  /* 0x30000021ff117230 */ /* 0x000fe20000004100 */
[----:B------:R-:W-:Y:S01]  /*2b9d0*/  BSSY.RECONVERGENT B0, `(.L_x_6481) ;  /* 0x0000052000007945 */ /* 0x000fe20003800200 */
[----:B------:R-:W-:Y:S02]  /*2b9e0*/  @P1 HADD2.F32 R156, -RZ, R29.H1_H1 ;  /* 0x3000001dff9c1230 */ /* 0x000fe40000004100 */
[----:B------:R-:W-:Y:S01]  /*2b9f0*/  FFMA.FTZ R16, R16, R97, 1.1641532182693481445e-10 ;  /* 0x2f00000010107423 */ /* 0x000fe20000010061 */
[----:B------:R-:W-:-:S04]  /*2ba00*/  IMAD.MOV.U32 R85, RZ, RZ, 0x2 ;  /* 0x00000002ff557424 */ /* 0x000fc800078e00ff */
[----:B------:R-:W-:Y:S01]  /*2ba10*/  FSETP.GTU.FTZ.AND P2, PT, R16, R89, PT ;  /* 0x000000591000720b */ /* 0x000fe20003f5c000 */
[----:B------:R-:W-:Y:S01]  /*2ba20*/  FMUL.FTZ R16, R17, R96 ;  /* 0x0000006011107220 */ /* 0x000fe20000410000 */
[----:B------:R-:W-:-:S04]  /*2ba30*/  MOV R17, R24 ;  /* 0x0000001800117202 */ /* 0x000fc80000000f00 */
[----:B------:R-:W-:-:S05]  /*2ba40*/  FSEL R16, R16, RZ, !P2 ;  /* 0x000000ff10107208 */ /* 0x000fca0005000000 */
[----:B------:R-:W-:-:S04]  /*2ba50*/  FADD.FTZ R15, R15, R16 ;  /* 0x000000100f0f7221 */ /* 0x000fc80000010000 */
[----:B------:R-:W-:Y:S01]  /*2ba60*/  @P1 FADD.FTZ R156, R156, R15 ;  /* 0x0000000f9c9c1221 */ /* 0x000fe20000010000 */
[----:B------:R-:W-:Y:S02]  /*2ba70*/  @!P1 MOV R156, R15 ;  /* 0x0000000f009c9202 */ /* 0x000fe40000000f00 */
[----:B------:R-:W-:Y:S02]  /*2ba80*/  SEL R15, RZ, 0x1, P2 ;  /* 0x00000001ff0f7807 */ /* 0x000fe40001000000 */
[----:B------:R-:W-:Y:S02]  /*2ba90*/  ISETP.NE.AND P2, PT, R18, 0x1, PT ;  /* 0x000000011200780c */ /* 0x000fe40003f45270 */
[----:B------:R-:W-:-:S11]  /*2baa0*/  F2FP.F16.F32.PACK_AB R163, RZ, R156 ;  /* 0x0000009cffa3723e */ /* 0x000fd600000000ff */
        /* <DEDUP_REMOVED lines=9> */
.L_x_6483:
        /* <DEDUP_REMOVED lines=13> */
.L_x_6485:
[----:B------:R-:W-:Y:S05]  /*2bc10*/  BSYNC.RECONVERGENT B1 ;  /* 0x0000000000017941 */ /* 0x000fea0003800200 */
.L_x_6484:
[----:B------:R-:W-:Y:S01]  /*2bc20*/  LOP3.LUT R24, R6, R85, R91, 0x96, !PT ;  /* 0x0000005506187212 */ /* 0x000fe200078e965b */
[----:B------:R-:W-:Y:S01]  /*2bc30*/  IMAD.WIDE.U32 R16, R2, -0x326172a9, RZ ;  /* 0xcd9e8d5702107825 */ /* 0x000fe200078e00ff */
[----:B------:R-:W-:-:S03]  /*2bc40*/  IADD3 R23, PT, PT, R91, -0x4498517b, RZ ;  /* 0xbb67ae855b177810 */ /* 0x000fc60007ffe0ff */
[----:B------:R-:W-:Y:S01]  /*2bc50*/  IMAD.WIDE.U32 R24, R24, -0x326172a9, RZ ;  /* 0xcd9e8d5718187825 */ /* 0x000fe200078e00ff */
[----:B------:R-:W-:-:S04]  /*2bc60*/  LOP3.LUT R17, R5, R17, R90, 0x96, !PT ;  /* 0x0000001105117212 */ /* 0x000fc800078e965a */
        /* <DEDUP_REMOVED lines=32> */
[----:B------:R-:W-:Y:S01]  /*2be70*/  IMAD.MOV.U32 R85, RZ, RZ, RZ ;  /* 0x000000ffff557224 */ /* 0x000fe200078e00ff */
[----:B------:R-:W-:Y:S01]  /*2be80*/  LOP3.LUT R17, R111, R24, R17, 0x96, !PT ;  /* 0x000000186f117212 */ /* 0x000fe200078e9611 */
[----:B------:R-:W-:-:S05]  /*2be90*/  IMAD.WIDE.U32 R24, R25, -0x326172a9, RZ ;  /* 0xcd9e8d5719187825 */ /* 0x000fca00078e00ff */
[----:B------:R-:W-:Y:S01]  /*2bea0*/  LOP3.LUT R23, R101, R16, R25, 0x96, !PT ;  /* 0x0000001065177212 */ /* 0x000fe200078e9619 */
[----:B------:R-:W-:-:S05]  /*2beb0*/  IMAD.WIDE.U32 R16, R17, -0x2daee0ad, RZ ;  /* 0xd2511f5311107825 */ /* 0x000fca00078e00ff */
[----:B------:R-:W-:Y:S01]  /*2bec0*/  LOP3.LUT R25, R113, R84, R17, 0x96, !PT ;  /* 0x0000005471197212 */ /* 0x000fe200078e9611 */
[----:B------:R-:W-:Y:S01]  /*2bed0*/  IMAD.MOV.U32 R17, RZ, RZ, R150 ;  /* 0x000000ffff117224 */ /* 0x000fe200078e0096 */
[----:B------:R-:W-:-:S07]  /*2bee0*/  MOV R150, R16 ;  /* 0x0000001000967202 */ /* 0x000fce0000000f00 */
.L_x_6482:
[----:B------:R-:W-:Y:S05]  /*2bef0*/  BSYNC.RECONVERGENT B0 ;  /* 0x0000000000007941 */ /* 0x000fea0003800200 */
.L_x_6481:
[----:B------:R-:W-:Y:S01]  /*2bf00*/  I2FP.F32.U32 R16, R17 ;  /* 0x0000001100107245 */ /* 0x000fe20000201000 */
[----:B------:R-:W-:Y:S01]  /*2bf10*/  HADD2.F32 R17, -RZ, R86.H0_H0 ;  /* 0x20000056ff117230 */ /* 0x000fe20000004100 */
[----:B------:R-:W-:Y:S01]  /*2bf20*/  ISETP.NE.AND P3, PT, R85, 0x1, PT ;  /* 0x000000015500780c */ /* 0x000fe20003f65270 */
[----:B------:R-:W-:Y:S01]  /*2bf30*/  BSSY.RECONVERGENT B0, `(.L_x_6486) ;  /* 0x000004c000007945 */ /* 0x000fe20003800200 */
[----:B------:R-:W-:Y:S02]  /*2bf40*/  HFMA2 R84, -RZ, RZ, 0, 1.1920928955078125e-07 ;  /* 0x00000002ff547431 */ /* 0x000fe400000001ff */
[----:B------:R-:W-:Y:S01]  /*2bf50*/  FFMA.FTZ R16, R16, R97, 1.1641532182693481445e-10 ;  /* 0x2f00000010107423 */ /* 0x000fe20000010061 */
[----:B------:R-:W-:-:S04]  /*2bf60*/  FMUL.FTZ R17, R17, R96 ;  /* 0x0000006011117220 */ /* 0x000fc80000410000 */
[----:B------:R-:W-:-:S04]  /*2bf70*/  FSETP.GTU.FTZ.AND P2, PT, R16, R89, PT ;  /* 0x000000591000720b */ /* 0x000fc80003f5c000 */
[----:B------:R-:W-:Y:S01]  /*2bf80*/  FSEL R18, R17, RZ, !P2 ;  /* 0x000000ff11127208 */ /* 0x000fe20005000000 */
[----:B------:R-:W-:Y:S01]  /*2bf90*/  IMAD.MOV.U32 R17, RZ, RZ, R24 ;  /* 0x000000ffff117224 */ /* 0x000fe200078e0018 */
        /* <DEDUP_REMOVED lines=10> */
.L_x_6488:
        /* <DEDUP_REMOVED lines=13> */
.L_x_6490:
[----:B------:R-:W-:Y:S05]  /*2c110*/  BSYNC.RECONVERGENT B1 ;  /* 0x0000000000017941 */ /* 0x000fea0003800200 */
.L_x_6489:
[----:B------:R-:W-:Y:S01]  /*2c120*/  LOP3.LUT R24, R6, R85, R91, 0x96, !PT ;  /* 0x0000005506187212 */ /* 0x000fe200078e965b */
[----:B------:R-:W-:-:S04]  /*2c130*/  IMAD.WIDE.U32 R16, R2, -0x326172a9, RZ ;  /* 0xcd9e8d5702107825 */ /* 0x000fc800078e00ff */
        /* <DEDUP_REMOVED lines=40> */
[----:B------:R-:W-:Y:S01]  /*2c3c0*/  HFMA2 R84, -RZ, RZ, 0, 0 ;  /* 0x00000000ff547431 */ /* 0x000fe200000001ff */
[----:B------:R-:W-:Y:S01]  /*2c3d0*/  MOV R17, R150 ;  /* 0x0000009600117202 */ /* 0x000fe20000000f00 */
[----:B------:R-:W-:-:S07]  /*2c3e0*/  IMAD.MOV.U32 R150, RZ, RZ, R16 ;  /* 0x000000ffff967224 */ /* 0x000fce00078e0010 */
.L_x_6487:
[----:B------:R-:W-:Y:S05]  /*2c3f0*/  BSYNC.RECONVERGENT B0 ;  /* 0x0000000000007941 */ /* 0x000fea0003800200 */
.L_x_6486:
        /* <DEDUP_REMOVED lines=25> */
.L_x_6493:
        /* <DEDUP_REMOVED lines=13> */
.L_x_6495:
[----:B------:R-:W-:Y:S05]  /*2c660*/  BSYNC.RECONVERGENT B1 ;  /* 0x0000000000017941 */ /* 0x000fea0003800200 */
.L_x_6494:
[----:B------:R-:W-:Y:S01]  /*2c670*/  LOP3.LUT R24, R6, R159, R91, 0x96, !PT ;  /* 0x0000009f06187212 */ /* 0x000fe200078e965b */
[----:B------:R-:W-:Y:S01]  /*2c680*/  IMAD.WIDE.U32 R84, R2, -0x326172a9, RZ ;  /* 0xcd9e8d5702547825 */ /* 0x000fe200078e00ff */
[----:B------:R-:W-:-:S03]  /*2c690*/  IADD3 R23, PT, PT, R91, 0x76cf5d0a, RZ ;  /* 0x76cf5d0a5b177810 */ /* 0x000fc60007ffe0ff */
[----:B------:R-:W-:Y:S02]  /*2c6a0*/  HFMA2 R152, -RZ, RZ, 0, 0 ;  /* 0x00000000ff987431 */ /* 0x000fe400000001ff */
[----:B------:R-:W-:Y:S01]  /*2c6b0*/  IMAD.WIDE.U32 R24, R24, -0x326172a9, RZ ;  /* 0xcd9e8d5718187825 */ /* 0x000fe200078e00ff */
[----:B------:R-:W-:-:S03]  /*2c6c0*/  LOP3.LUT R85, R5, R85, R90, 0x96, !PT ;  /* 0x0000005505557212 */ /* 0x000fc600078e965a */
[----:B------:R-:W-:Y:S01]  /*2c6d0*/  VIADD R17, R91, 0xbb67ae85 ;  /* 0xbb67ae855b117836 */ /* 0x000fe20000000000 */
[----:B------:R-:W-:Y:S01]  /*2c6e0*/  LOP3.LUT R159, R108, R84, R25, 0x96, !PT ;  /* 0x000000546c9f7212 */ /* 0x000fe200078e9619 */
[----:B------:R-:W-:-:S05]  /*2c6f0*/  IMAD.WIDE.U32 R84, R85, -0x2daee0ad, RZ ;  /* 0xd2511f5355547825 */ /* 0x000fca00078e00ff */
        /* <DEDUP_REMOVED lines=36> */
.L_x_6492:
[----:B------:R-:W-:Y:S05]  /*2c940*/  BSYNC.RECONVERGENT B0 ;  /* 0x0000000000007941 */ /* 0x000fea0003800200 */
.L_x_6491:
        /* <DEDUP_REMOVED lines=20> */
.L_x_6498:
        /* <DEDUP_REMOVED lines=13> */
.L_x_6500:
[----:B------:R-:W-:Y:S05]  /*2cb60*/  BSYNC.RECONVERGENT B1 ;  /* 0x0000000000017941 */ /* 0x000fea0003800200 */
.L_x_6499:
        /* <DEDUP_REMOVED lines=43> */
[----:B------:R-:W-:Y:S01]  /*2ce20*/  IMAD.MOV.U32 R85, RZ, RZ, RZ ;  /* 0x000000ffff557224 */ /* 0x000fe200078e00ff */
[----:B------:R-:W-:-:S07]  /*2ce30*/  MOV R150, R84 ;  /* 0x0000005400967202 */ /* 0x000fce0000000f00 */
.L_x_6497:
[----:B------:R-:W-:Y:S05]  /*2ce40*/  BSYNC.RECONVERGENT B0 ;  /* 0x0000000000007941 */ /* 0x000fea0003800200 */
.L_x_6496:
[----:B------:R-:W-:Y:S01]  /*2ce50*/  I2FP.F32.U32 R18, R18 ;  /* 0x0000001200127245 */ /* 0x000fe20000201000 */
[----:B------:R-:W-:Y:S01]  /*2ce60*/  HADD2.F32 R159, -RZ, R34.H1_H1 ;  /* 0x30000022ff9f7230 */ /* 0x000fe20000004100 */
        /* <DEDUP_REMOVED lines=8> */
[----:B------:R-:W-:-:S05]  /*2cef0*/  @P1 HADD2.F32 R84, -RZ, R30.H1_H1 ;  /* 0x3000001eff541230 */ /* 0x000fca0000004100 */
[--C-:B------:R-:W-:Y:S01]  /*2cf00*/  @P1 FADD.FTZ R159, R84, R17.reuse ;  /* 0x00000011549f1221 */ /* 0x100fe20000010000 */
[----:B------:R-:W-:Y:S01]  /*2cf10*/  @!P1 MOV R159, R17 ;  /* 0x00000011009f9202 */ /* 0x000fe20000000f00 */
[----:B------:R-:W-:Y:S01]  /*2cf20*/  IMAD.MOV.U32 R84, RZ, RZ, 0x2 ;  /* 0x00000002ff547424 */ /* 0x000fe200078e00ff */
[----:B------:R-:W-:Y:S02]  /*2cf30*/  PRMT R17, R18, 0x7610, R17 ;  /* 0x0000761012117816 */ /* 0x000fe40000000011 */
[----:B------:R-:W-:Y:S02]  /*2cf40*/  F2FP.F16.F32.PACK_AB R86, RZ, R159 ;  /* 0x0000009fff56723e */ /* 0x000fe400000000ff */
[----:B------:R-:W-:Y:S01]  /*2cf50*/  MOV R18, R24 ;  /* 0x0000001800127202 */ /* 0x000fe20000000f00 */
        /* <DEDUP_REMOVED lines=9> */
.L_x_6503:
        /* <DEDUP_REMOVED lines=13> */
.L_x_6505:
[----:B------:R-:W-:Y:S05]  /*2d0c0*/  BSYNC.RECONVERGENT B1 ;  /* 0x0000000000017941 */ /* 0x000fea0003800200 */
.L_x_6504:
        /* <DEDUP_REMOVED lines=41> */
[----:B------:R-:W-:-:S03]  /*2d360*/  IMAD.WIDE.U32 R84, R85, -0x2daee0ad, RZ ;  /* 0xd2511f5355547825 */ /* 0x000fc600078e00ff */
[----:B------:R-:W-:Y:S01]  /*2d370*/  MOV R150, R84 ;  /* 0x0000005400967202 */ /* 0x000fe20000000f00 */
[----:B------:R-:W-:Y:S01]  /*2d380*/  IMAD.MOV.U32 R84, RZ, RZ, RZ ;  /* 0x000000ffff547224 */ /* 0x000fe200078e00ff */
[----:B------:R-:W-:-:S07]  /*2d390*/  LOP3.LUT R25, R113, R160, R85, 0x96, !PT ;  /* 0x000000a071197212 */ /* 0x000fce00078e9655 */
.L_x_6502:
[----:B------:R-:W-:Y:S05]  /*2d3a0*/  BSYNC.RECONVERGENT B0 ;  /* 0x0000000000007941 */ /* 0x000fea0003800200 */
.L_x_6501:
        /* <DEDUP_REMOVED lines=20> */
.L_x_6508:
        /* <DEDUP_REMOVED lines=13> */
.L_x_6510:
[----:B------:R-:W-:Y:S05]  /*2d5c0*/  BSYNC.RECONVERGENT B1 ;  /* 0x0000000000017941 */ /* 0x000fea0003800200 */
.L_x_6509:
        /* <DEDUP_REMOVED lines=45> */
.L_x_6507:
[----:B------:R-:W-:Y:S05]  /*2d8a0*/  BSYNC.RECONVERGENT B0 ;  /* 0x0000000000007941 */ /* 0x000fea0003800200 */
.L_x_6506:
[----:B------:R-:W-:Y:S01]  /*2d8b0*/  I2FP.F32.U32 R84, R85 ;  /* 0x0000005500547245 */ /* 0x000fe20000201000 */
[----:B------:R-:W-:Y:S01]  /*2d8c0*/  HADD2.F32 R85, -RZ, R35.H0_H0 ;  /* 0x20000023ff557230 */ /* 0x000fe20000004100 */
[----:B------:R-:W-:Y:S01]  /*2d8d0*/  BSSY.RECONVERGENT B0, `(.L_x_6511) ;  /* 0x0000053000007945 */ /* 0x000fe20003800200 */
[----:B------:R-:W-:Y:S02]  /*2d8e0*/  MOV R160, 0x2 ;  /* 0x0000000200a07802 */ /* 0x000fe40000000f00 */
[----:B------:R-:W-:Y:S01]  /*2d8f0*/  FFMA.FTZ R84, R84, R97, 1.1641532182693481445e-10 ;  /* 0x2f00000054547423 */ /* 0x000fe20000010061 */
[----:B------:R-:W-:-:S04]  /*2d900*/  FMUL.FTZ R85, R85, R96 ;  /* 0x0000006055557220 */ /* 0x000fc80000410000 */
[----:B------:R-:W-:-:S04]  /*2d910*/  FSETP.GTU.FTZ.AND P5, PT, R84, R89, PT ;  /* 0x000000595400720b */ /* 0x000fc80003fbc000 */
[----:B------:R-:W-:Y:S02]  /*2d920*/  FSEL R85, R85, RZ, !P5 ;  /* 0x000000ff55557208 */ /* 0x000fe40006800000 */
[----:B------:R-:W-:Y:S02]  /*2d930*/  SEL R84, RZ, 0x1, P5 ;  /* 0x00000001ff547807 */ /* 0x000fe40002800000 */
[----:B------:R-:W-:Y:S01]  /*2d940*/  ISETP.NE.AND P5, PT, R152, 0x1, PT ;  /* 0x000000019800780c */ /* 0x000fe20003fa5270 */
[----:B------:R-:W-:Y:S01]  /*2d950*/  FADD.FTZ R18, R18, R85 ;  /* 0x0000005512127221 */ /* 0x000fe20000010000 */
[----:B------:R-:W-:-:S05]  /*2d960*/  @P1 HADD2.F32 R85, -RZ, R31.H0_H0 ;  /* 0x2000001fff551230 */ /* 0x000fca0000004100 */
[--C-:B------:R-:W-:Y:S01]  /*2d970*/  @P1 FADD.FTZ R158, R85, R18.reuse ;  /* 0x00000012559e1221 */ /* 0x100fe20000010000 */
[--C-:B------:R-:W-:Y:S01]  /*2d980*/  @!P1 IMAD.MOV.U32 R158, RZ, RZ, R18.reuse ;  /* 0x000000ffff9e9224 */ /* 0x100fe200078e0012 */
[----:B------:R-:W-:Y:S01]  /*2d990*/  PRMT R18, R84, 0x7610, R18 ;  /* 0x0000761054127816 */ /* 0x000fe20000000012 */
[----:B------:R-:W-:-:S03]  /*2d9a0*/  IMAD.MOV.U32 R85, RZ, RZ, R24 ;  /* 0x000000ffff557224 */ /* 0x000fc600078e0018 */
[----:B------:R-:W-:Y:S01]  /*2d9b0*/  F2FP.F16.F32.PACK_AB R162, RZ, R158 ;  /* 0x0000009effa2723e */ /* 0x000fe200000000ff */
[----:B------:R-:W-:Y:S06]  /*2d9c0*/  @!P5 BRA `(.L_x_6512) ;  /* 0x00000004000cd947 */ /* 0x000fec0003800000 */
        /* <DEDUP_REMOVED lines=8> */
.L_x_6513:
        /* <DEDUP_REMOVED lines=13> */
.L_x_6515:
[----:B------:R-:W-:Y:S05]  /*2db20*/  BSYNC.RECONVERGENT B1 ;  /* 0x0000000000017941 */ /* 0x000fea0003800200 */
.L_x_6514:
        /* <DEDUP_REMOVED lines=45> */
.L_x_6512:
[----:B------:R-:W-:Y:S05]  /*2de00*/  BSYNC.RECONVERGENT B0 ;  /* 0x0000000000007941 */ /* 0x000fea0003800200 */
.L_x_6511:
        /* <DEDUP_REMOVED lines=20> */
.L_x_6518:
        /* <DEDUP_REMOVED lines=15> */
.L_x_6520:
[----:B------:R-:W-:Y:S05]  /*2e040*/  BSYNC.RECONVERGENT B1 ;  /* 0x0000000000017941 */ /* 0x000fea0003800200 */
.L_x_6519:
        /* <DEDUP_REMOVED lines=45> */
.L_x_6517:
[----:B------:R-:W-:Y:S05]  /*2e320*/  BSYNC.RECONVERGENT B0 ;  /* 0x0000000000007941 */ /* 0x000fea0003800200 */
.L_x_6516:
        /* <DEDUP_REMOVED lines=14> */
[----:B------:R-:W-:Y:S02]  /*2e410*/  F2FP.F16.F32.PACK_AB R87, RZ, R89 ;  /* 0x00000059ff57723e */ /* 0x000fe400000000ff */
[----:B------:R-:W-:Y:S02]  /*2e420*/  PRMT R84, R154, 0x5410, R157 ;  /* 0x000054109a547816 */ /* 0x000fe4000000009d */
[----:B------:R-:W-:Y:S01]  /*2e430*/  PRMT R87, R162, 0x5410, R87 ;  /* 0x00005410a2577816 */ /* 0x000fe20000000057 */
[----:B------:R-:W-:Y:S06]  /*2e440*/  BRA `(.L_x_6521) ;  /* 0x00000028009c7947 */ /* 0x000fec0003800000 */
.L_x_6440:
        /* <DEDUP_REMOVED lines=13> */
[----:B------:R-:W-:Y:S01]  /*2e520*/  @!P2 MOV R98, R25 ;  /* 0x000000190062a202 */ /* 0x000fe20000000f00 */
[----:B------:R-:W-:Y:S01]  /*2e530*/  @P2 IMAD.MOV.U32 R98, RZ, RZ, R23 ;  /* 0x000000ffff622224 */ /* 0x000fe200078e0017 */
[----:B------:R-:W-:Y:S06]  /*2e540*/  BRA `(.L_x_6523) ;  /* 0x0000000000ec7947 */ /* 0x000fec0003800000 */
.L_x_6524:
        /* <DEDUP_REMOVED lines=13> */
.L_x_6526:
[----:B------:R-:W-:Y:S05]  /*2e620*/  BSYNC.RECONVERGENT B1 ;  /* 0x0000000000017941 */ /* 0x000fea0003800200 */
.L_x_6525:
        /* <DEDUP_REMOVED lines=41> */
[----:B------:R-:W-:-:S03]  /*2e8c0*/  IMAD.WIDE.U32 R98, R99, -0x2daee0ad, RZ ;  /* 0xd2511f5363627825 */ /* 0x000fc600078e00ff */
[----:B------:R-:W-:Y:S01]  /*2e8d0*/  MOV R150, R98 ;  /* 0x0000006200967202 */ /* 0x000fe20000000f00 */
[----:B------:R-:W-:Y:S01]  /*2e8e0*/  IMAD.MOV.U32 R98, RZ, RZ, R152 ;  /* 0x000000ffff627224 */ /* 0x000fe200078e0098 */
[----:B------:R-:W-:-:S07]  /*2e8f0*/  LOP3.LUT R25, R113, R154, R99, 0x96, !PT ;  /* 0x0000009a71197212 */ /* 0x000fce00078e9663 */
.L_x_6523:
[----:B------:R-:W-:Y:S05]  /*2e900*/  BSYNC.RECONVERGENT B0 ;  /* 0x0000000000007941 */ /* 0x000fea0003800200 */
.L_x_6522:
[----:B------:R-:W-:Y:S01]  /*2e910*/  I2FP.F32.U32 R98, R98 ;  /* 0x0000006200627245 */ /* 0x000fe20000201000 */
[----:B-----5:R-:W-:Y:S01]  /*2e920*/  HADD2.F32 R99, -RZ, R84.H0_H0 ;  /* 0x20000054ff637230 */ /* 0x020fe20000004100 */
[----:B------:R-:W-:Y:S01]  /*2e930*/  ISETP.NE.AND P3, PT, R155, 0x1, PT ;  /* 0x000000019b00780c */ /* 0x000fe20003f65270 */
[----:B------:R-:W-:Y:S01]  /*2e940*/  BSSY.RECONVERGENT B0, `(.L_x_6527) ;  /* 0x0000051000007945 */ /* 0x000fe20003800200 */
[----:B------:R-:W-:Y:S01]  /*2e950*/  LOP3.LUT R10, R10, 0xffffffef, RZ, 0xc0, !PT ;  /* 0xffffffef0a0a7812 */ /* 0x000fe200078ec0ff */
[----:B------:R-:W-:Y:S01]  /*2e960*/  FFMA.FTZ R98, R98, R97, 1.1641532182693481445e-10 ;  /* 0x2f00000062627423 */ /* 0x000fe20000010061 */
[----:B------:R-:W-:Y:S01]  /*2e970*/  FMUL.FTZ R99, R99, R96 ;  /* 0x0000006063637220 */ /* 0x000fe20000410000 */
[----:B------:R-:W-:-:S03]  /*2e980*/  IMAD.MOV.U32 R156, RZ, RZ, 0x2 ;  /* 0x00000002ff9c7424 */ /* 0x000fc600078e00ff */
[----:B------:R-:W-:-:S04]  /*2e990*/  FSETP.GTU.FTZ.AND P2, PT, R98, R89, PT ;  /* 0x000000596200720b */ /* 0x000fc80003f5c000 */
[----:B------:R-:W-:Y:S01]  /*2e9a0*/  FSEL R98, R99, RZ, !P2 ;  /* 0x000000ff63627208 */ /* 0x000fe20005000000 */
[----:B------:R-:W-:Y:S01]  /*2e9b0*/  @P1 HADD2.F32 R99, -RZ, R28.H0_H0 ;  /* 0x2000001cff631230 */ /* 0x000fe20000004100 */
[----:B------:R-:W-:-:S04]  /*2e9c0*/  PLOP3.LUT P2, PT, P2, PT, PT, 0x8, 0x80 ;  /* 0x000000000080781c */ /* 0x000fc8000174e170 */
[----:B------:R-:W-:Y:S01]  /*2e9d0*/  @P1 FADD.FTZ R98, R99, R98 ;  /* 0x0000006263621221 */ /* 0x000fe20000010000 */
[----:B------:R-:W-:-:S04]  /*2e9e0*/  MOV R99, R24 ;  /* 0x0000001800637202 */ /* 0x000fc80000000f00 */
[----:B------:R-:W-:-:S04]  /*2e9f0*/  F2FP.F16.F32.PACK_AB R154, RZ, R98 ;  /* 0x00000062ff9a723e */ /* 0x000fc800000000ff */
[----:B------:R-:W-:Y:S01]  /*2ea00*/  @P2 LOP3.LUT R10, R10, 0x10, RZ, 0xfc, !PT ;  /* 0x000000100a0a2812 */ /* 0x000fe200078efcff */
        /* <DEDUP_REMOVED lines=9> */
.L_x_6529:
        /* <DEDUP_REMOVED lines=13> */
.L_x_6531:
[----:B------:R-:W-:Y:S05]  /*2eb70*/  BSYNC.RECONVERGENT B1 ;  /* 0x0000000000017941 */ /* 0x000fea0003800200 */
.L_x_6530:
        /* <DEDUP_REMOVED lines=45> */
.L_x_6528:
[----:B------:R-:W-:Y:S05]  /*2ee50*/  BSYNC.RECONVERGENT B0 ;  /* 0x0000000000007941 */ /* 0x000fea0003800200 */
.L_x_6527:
        /* <DEDUP_REMOVED lines=8> */
[----:B------:R-:W-:Y:S02]  /*2eee0*/  HFMA2 R155, -RZ, RZ, 0, 1.1920928955078125e-07 ;  /* 0x00000002ff9b7431 */ /* 0x000fe400000001ff */
        /* <DEDUP_REMOVED lines=16> */
.L_x_6534:
        /* <DEDUP_REMOVED lines=13> */
.L_x_6536:
[----:B------:R-:W-:Y:S05]  /*2f0c0*/  BSYNC.RECONVERGENT B1 ;  /* 0x0000000000017941 */ /* 0x000fea0003800200 */
.L_x_6535:
[----:B------:R-:W-:Y:S01]  /*2f0d0*/  LOP3.LUT R24, R6, R161, R91, 0x96, !PT ;  /* 0x000000a106187212 */ /* 0x000fe200078e965b */
[----:B------:R-:W-:-:S04]  /*2f0e0*/  IMAD.WIDE.U32 R158, R2, -0x326172a9, RZ ;  /* 0xcd9e8d57029e7825 */ /* 0x000fc800078e00ff */
[----:B------:R-:W-:Y:S01]  /*2f0f0*/  HFMA2 R155, -RZ, RZ, 0, 0 ;  /* 0x00000000ff9b7431 */ /* 0x000fe200000001ff */
[----:B------:R-:W-:Y:S01]  /*2f100*/  MOV R84, R150 ;  /* 0x0000009600547202 */ /* 0x000fe20000000f00 */
        /* <DEDUP_REMOVED lines=41> */
.L_x_6533:
[----:B------:R-:W-:Y:S05]  /*2f3a0*/  BSYNC.RECONVERGENT B0 ;  /* 0x0000000000007941 */ /* 0x000fea0003800200 */
.L_x_6532:
        /* <DEDUP_REMOVED lines=25> */
.L_x_6539:
        /* <DEDUP_REMOVED lines=13> */
.L_x_6541:
[----:B------:R-:W-:Y:S05]  /*2f610*/  BSYNC.RECONVERGENT B1 ;  /* 0x0000000000017941 */ /* 0x000fea0003800200 */
.L_x_6540:
        /* <DEDUP_REMOVED lines=10> */
[----:B------:R-:W-:-:S04]  /*2f6c0*/  IMAD.WIDE.U32 R162, R163, -0x2daee0ad, RZ ;  /* 0xd2511f53a3a27825 */ /* 0x000fc800078e00ff */
[----:B------:R-:W-:Y:S01]  /*2f6d0*/  IMAD.MOV.U32 R152, RZ, RZ, RZ ;  /* 0x000000ffff987224 */ /* 0x000fe200078e00ff */
        /* <DEDUP_REMOVED lines=32> */
[----:B------:R-:W-:-:S07]  /*2f8e0*/  MOV R150, R158 ;  /* 0x0000009e00967202 */ /* 0x000fce0000000f00 */
.L_x_6538:
[----:B------:R-:W-:Y:S05]  /*2f8f0*/  BSYNC.RECONVERGENT B0 ;  /* 0x0000000000007941 */ /* 0x000fea0003800200 */
.L_x_6537:
        /* <DEDUP_REMOVED lines=8> */
[----:B------:R-:W-:-:S04]  /*2f980*/  FSETP.GTU.FTZ.AND P3, PT, R84, R89, PT ;  /* 0x000000595400720b */ /* 0x000fc80003f7c000 */
[----:B------:R-:W-:Y:S01]  /*2f990*/  FSEL R156, R85, RZ, !P3 ;  /* 0x000000ff559c7208 */ /* 0x000fe20005800000 */
[----:B------:R-:W-:Y:S01]  /*2f9a0*/  @P1 HADD2.F32 R85, -RZ, R29.H1_H1 ;  /* 0x3000001dff551230 */ /* 0x000fe20000004100 */
[----:B------:R-:W-:-:S04]  /*2f9b0*/  PLOP3.LUT P3, PT, P3, PT, PT, 0x8, 0x80 ;  /* 0x000000000080781c */ /* 0x000fc80001f6e170 */
[----:B------:R-:W-:Y:S01]  /*2f9c0*/  @P1 FADD.FTZ R156, R85, R156 ;  /* 0x0000009c559c1221 */ /* 0x000fe20000010000 */
[----:B------:R-:W-:-:S04]  /*2f9d0*/  IMAD.MOV.U32 R85, RZ, RZ, R24 ;  /* 0x000000ffff557224 */ /* 0x000fc800078e0018 */
[----:B------:R-:W-:-:S04]  /*2f9e0*/  F2FP.F16.F32.PACK_AB R162, RZ, R156 ;  /* 0x0000009cffa2723e */ /* 0x000fc800000000ff */
        /* <DEDUP_REMOVED lines=10> */
.L_x_6544:
        /* <DEDUP_REMOVED lines=13> */
.L_x_6546:
[----:B------:R-:W-:Y:S05]  /*2fb60*/  BSYNC.RECONVERGENT B1 ;  /* 0x0000000000017941 */ /* 0x000fea0003800200 */
.L_x_6545:
        /* <DEDUP_REMOVED lines=45> */
.L_x_6543:
[----:B------:R-:W-:Y:S05]  /*2fe40*/  BSYNC.RECONVERGENT B0 ;  /* 0x0000000000007941 */ /* 0x000fea0003800200 */
.L_x_6542:
        /* <DEDUP_REMOVED lines=23> */
.L_x_6549:
        /* <DEDUP_REMOVED lines=13> */
.L_x_6551:
[----:B------:R-:W-:Y:S05]  /*30090*/  BSYNC.RECONVERGENT B1 ;  /* 0x0000000000017941 */ /* 0x000fea0003800200 */
.L_x_6550:
        /* <DEDUP_REMOVED lines=45> */
.L_x_6548:
[----:B------:R-:W-:Y:S05]  /*30370*/  BSYNC.RECONVERGENT B0 ;  /* 0x0000000000007941 */ /* 0x000fea0003800200 */
.L_x_6547:
        /* <DEDUP_REMOVED lines=23> */
.L_x_6554:
        /* <DEDUP_REMOVED lines=13> */
.L_x_6556:
[----:B------:R-:W-:Y:S05]  /*305c0*/  BSYNC.RECONVERGENT B1 ;  /* 0x0000000000017941 */ /* 0x000fea0003800200 */
.L_x_6555:
        /* <DEDUP_REMOVED lines=45> */
.L_x_6553:
[----:B------:R-:W-:Y:S05]  /*308a0*/  BSYNC.RECONVERGENT B0 ;  /* 0x0000000000007941 */ /* 0x000fea0003800200 */
.L_x_6552:
        /* <DEDUP_REMOVED lines=9> */
[----:B------:R-:W-:Y:S01]  /*30940*/  @P1 HADD2.F32 R85, -RZ, R31.H0_H0 ;  /* 0x2000001fff551230 */ /* 0x000fe20000004100 */
[----:B------:R-:W-:-:S04]  /*30950*/  PLOP3.LUT P4, PT, P4, PT, PT, 0x8, 0x80 ;  /* 0x000000000080781c */ /* 0x000fc8000278e170 */
        /* <DEDUP_REMOVED lines=12> */
.L_x_6559:
        /* <DEDUP_REMOVED lines=13> */
.L_x_6561:
[----:B------:R-:W-:Y:S05]  /*30af0*/  BSYNC.RECONVERGENT B1 ;  /* 0x0000000000017941 */ /* 0x000fea0003800200 */
.L_x_6560:
        /* <DEDUP_REMOVED lines=45> */
.L_x_6558:
[----:B------:R-:W-:Y:S05]  /*30dd0*/  BSYNC.RECONVERGENT B0 ;  /* 0x0000000000007941 */ /* 0x000fea0003800200 */
.L_x_6557:
        /* <DEDUP_REMOVED lines=14> */
.L_x_6521:
[----:B------:R-:W-:Y:S01]  /*30ec0*/  FADD.FTZ R100, RZ, R8 ;  /* 0x00000008ff647221 */ /* 0x000fe20000010000 */
[----:B------:R-:W-:Y:S01]  /*30ed0*/  SEL R97, RZ, 0x1000000, !P5 ;  /* 0x01000000ff617807 */ /* 0x000fe20006800000 */
[----:B------:R-:W0:Y:S01]  /*30ee0*/  S2R R105, SR_TID.X ;  /* 0x0000000000697919 */ /* 0x000e220000002100 */
[----:B------:R-:W-:Y:S01]  /*30ef0*/  SEL R96, RZ, 0x10000, !P4 ;  /* 0x00010000ff607807 */ /* 0x000fe20006000000 */
[----:B------:R-:W-:Y:S01]  /*30f00*/  FADD.FTZ R100, R100, R9 ;  /* 0x0000000964647221 */ /* 0x000fe20000010000 */
[C---:B------:R-:W-:Y:S01]  /*30f10*/  LOP3.LUT P6, RZ, R10.reuse, 0x8, RZ, 0xc0, !PT ;  /* 0x000000080aff7812 */ /* 0x040fe200078cc0ff */
[----:B------:R-:W-:Y:S01]  /*30f20*/  IMAD.WIDE.U32 R92, R149, 0x10, R92 ;  /* 0x00000010955c7825 */ /* 0x000fe200078e005c */
[----:B------:R-:W-:-:S03]  /*30f30*/  LOP3.LUT P5, RZ, R10, 0x4, RZ, 0xc0, !PT ;  /* 0x000000040aff7812 */ /* 0x000fc600078ac0ff */
[----:B------:R-:W-:Y:S01]  /*30f40*/  FADD.FTZ R100, R100, R11 ;  /* 0x0000000b64647221 */ /* 0x000fe20000010000 */
[----:B------:R-:W-:Y:S01]  /*30f50*/  LOP3.LUT P4, RZ, R10, 0x2, RZ, 0xc0, !PT ;  /* 0x000000020aff7812 */ /* 0x000fe2000788c0ff */
        /* <DEDUP_REMOVED lines=8> */
[----:B------:R-:W-:Y:S01]  /*30fe0*/  LOP3.LUT P1, RZ, R10, 0x10, RZ, 0xc0, !PT ;  /* 0x000000100aff7812 */ /* 0x000fe2000782c0ff */
[----:B------:R-:W-:Y:S01]  /*30ff0*/  FADD.FTZ R101, R101, R26 ;  /* 0x0000001a65657221 */ /* 0x000fe20000010000 */
[----:B------:R-:W-:Y:S02]  /*31000*/  LOP3.LUT R106, R106, R97, R96, 0xfe, !PT ;  /* 0x000000616a6a7212 */ /* 0x000fe400078efe60 */
[----:B------:R-:W-:Y:S01]  /*31010*/  LOP3.LUT R96, R102, R104, R103, 0xfe, !PT ;  /* 0x0000006866607212 */ /* 0x000fe200078efe67 */
[----:B------:R-:W-:Y:S01]  /*31020*/  FADD.FTZ R101, R101, R22 ;  /* 0x0000001665657221 */ /* 0x000fe20000010000 */
[----:B------:R-:W-:-:S02]  /*31030*/  SEL R97, RZ, 0x1, !P2 ;  /* 0x00000001ff617807 */ /* 0x000fc40005000000 */
[----:B------:R-:W-:Y:S01]  /*31040*/  SEL R103, RZ, 0x1, !P1 ;  /* 0x00000001ff677807 */ /* 0x000fe20004800000 */
[----:B------:R-:W-:Y:S01]  /*31050*/  FADD.FTZ R100, R101, R88 ;  /* 0x0000005865647221 */ /* 0x000fe20000010000 */
[----:B------:R-:W-:Y:S02]  /*31060*/  LOP3.LUT R97, R106, R97, RZ, 0xfc, !PT ;  /* 0x000000616a617212 */ /* 0x000fe400078efcff */
[----:B------:R-:W-:Y:S01]  /*31070*/  LOP3.LUT R96, R96, R103, RZ, 0xfc, !PT ;  /* 0x0000006760607212 */ /* 0x000fe200078efcff */
[----:B------:R-:W-:Y:S01]  /*31080*/  FADD.FTZ R100, R100, R115 ;  /* 0x0000007364647221 */ /* 0x000fe20000010000 */
[----:B0-----:R-:W-:-:S03]  /*31090*/  LOP3.LUT P1, RZ, R105, 0x1f, RZ, 0xc0, !PT ;  /* 0x0000001f69ff7812 */ /* 0x001fc6000782c0ff */
[----:B------:R-:W-:Y:S01]  /*310a0*/  FADD.FTZ R101, R100, R117 ;  /* 0x0000007564657221 */ /* 0x000fe20000010000 */
[----:B------:R1:W-:Y:S03]  /*310b0*/  STG.E.64 desc[UR6][R94.64], R96 ;  /* 0x000000605e007986 */ /* 0x0003e6000c101b06 */
        /* <DEDUP_REMOVED lines=58> */
.L_x_6562:
        /* <DEDUP_REMOVED lines=120> */
.L_x_6576:
[C---:B------:R-:W-:Y:S01]  /*31be0*/  FMUL.FTZ R84, R93.reuse, R93 ;  /* 0x0000005d5d547220 */ /* 0x040fe20000410000 */
[----:B------:R-:W-:Y:S01]  /*31bf0*/  ISETP.NE.AND P2, PT, RZ, UR5, PT ;  /* 0x00000005ff007c0c */ /* 0x000fe2000bf45270 */
[----:B01----:R-:W-:Y:S01]  /*31c00*/  FADD.FTZ R92, R92, R97 ;  /* 0x000000615c5c7221 */ /* 0x003fe20000010000 */
[----:B------:R-:W-:Y:S02]  /*31c10*/  HADD2.F32 R97, -RZ, R80.H0_H0 ;  /* 0x20000050ff617230 */ /* 0x000fe40000004100 */
[----:B------:R-:W-:Y:S01]  /*31c20*/  FSEL R86, R84, RZ, P2 ;  /* 0x000000ff54567208 */ /* 0x000fe20001000000 */
[----:B------:R-:W-:Y:S01]  /*31c30*/  FFMA.FTZ R85, R92, R85, UR10 ;  /* 0x0000000a5c557e23 */ /* 0x000fe20008010055 */
[----:B------:R-:W-:Y:S01]  /*31c40*/  FSEL R101, R93, RZ, !P2 ;  /* 0x000000ff5d657208 */ /* 0x000fe20005000000 */
[----:B------:R-:W-:Y:S02]  /*31c50*/  HADD2.F32 R84, -RZ, R56.H0_H0 ;  /* 0x20000038ff547230 */ /* 0x000fe40000004100 */
[----:B------:R-:W-:Y:S01]  /*31c60*/  FADD.FTZ R85, R85, R86 ;  /* 0x0000005655557221 */ /* 0x000fe20000010000 */
[----:B------:R-:W-:-:S02]  /*31c70*/  HADD2.F32 R92, -RZ, R80.H1_H1 ;  /* 0x30000050ff5c7230 */ /* 0x000fc40000004100 */
[C---:B------:R-:W-:Y:S01]  /*31c80*/  FADD.FTZ R8, -R101.reuse, R8 ;  /* 0x0000000865087221 */ /* 0x040fe20000010100 */
[C---:B------:R-:W-:Y:S01]  /*31c90*/  FADD.FTZ R9, -R101.reuse, R9 ;  /* 0x0000000965097221 */ /* 0x040fe20000010100 */
[----:B------:R-:W0:Y:S01]  /*31ca0*/  MUFU.RSQ R103, R85 ;  /* 0x0000005500677308 */ /* 0x000e220000001400 */
[C---:B------:R-:W-:Y:S01]  /*31cb0*/  FADD.FTZ R11, -R101.reuse, R11 ;  /* 0x0000000b650b7221 */ /* 0x040fe20000010100 */
[----:B------:R-:W-:Y:S02]  /*31cc0*/  HADD2.F32 R87, -RZ, R56.H1_H1 ;  /* 0x30000038ff577230 */ /* 0x000fe40000004100 */
[C---:B------:R-:W-:Y:S01]  /*31cd0*/  FADD.FTZ R21, -R101.reuse, R21 ;  /* 0x0000001565157221 */ /* 0x040fe20000010100 */
[----:B------:R-:W-:Y:S02]  /*31ce0*/  HADD2.F32 R95, -RZ, R81.H0_H0 ;  /* 0x20000051ff5f7230 */ /* 0x000fe40000004100 */
[----:B------:R-:W-:Y:S01]  /*31cf0*/  FADD.FTZ R26, -R101, R26 ;  /* 0x0000001a651a7221 */ /* 0x000fe20000010100 */
[----:B------:R-:W-:-:S02]  /*31d00*/  HADD2.F32 R86, -RZ, R57.H0_H0 ;  /* 0x20000039ff567230 */ /* 0x000fc40000004100 */
[C---:B------:R-:W-:Y:S01]  /*31d10*/  FADD.FTZ R20, -R101.reuse, R20 ;  /* 0x0000001465147221 */ /* 0x040fe20000010100 */
[C---:B------:R-:W-:Y:S01]  /*31d20*/  FADD.FTZ R22, -R101.reuse, R22 ;  /* 0x0000001665167221 */ /* 0x040fe20000010100 */
[----:B------:R-:W-:Y:S02]  /*31d30*/  HADD2.F32 R114, -RZ, R58.H0_H0 ;  /* 0x2000003aff727230 */ /* 0x000fe40000004100 */
        /* <DEDUP_REMOVED lines=9> */
[C---:B------:R-:W-:Y:S01]  /*31dd0*/  FMUL.FTZ R112, R103.reuse, R9 ;  /* 0x0000000967707220 */ /* 0x040fe20000410000 */
[----:B------:R-:W-:Y:S01]  /*31de0*/  FMUL.FTZ R11, R103, R11 ;  /* 0x0000000b670b7220 */ /* 0x000fe20000410000 */
[----:B------:R-:W-:Y:S01]  /*31df0*/  FADD.FTZ R8, -R101, R89 ;  /* 0x0000005965087221 */ /* 0x000fe20000010100 */
[----:B------:R-:W-:Y:S01]  /*31e00*/  FFMA.FTZ R84, R85, R97, R84 ;  /* 0x0000006155547223 */ /* 0x000fe20000010054 */
[----:B------:R-:W-:Y:S01]  /*31e10*/  FFMA.FTZ R9, R112, R92, R87 ;  /* 0x0000005c70097223 */ /* 0x000fe20000010057 */
[----:B------:R-:W-:Y:S01]  /*31e20*/  FFMA.FTZ R85, R11, R95, R86 ;  /* 0x0000005f0b557223 */ /* 0x000fe20000010056 */
[----:B------:R-:W-:-:S02]  /*31e30*/  HADD2.F32 R86, -RZ, R81.H1_H1 ;  /* 0x30000051ff567230 */ /* 0x000fc40000004100 */
[C---:B------:R-:W-:Y:S01]  /*31e40*/  FMUL.FTZ R21, R103.reuse, R21 ;  /* 0x0000001567157220 */ /* 0x040fe20000410000 */
[----:B------:R-:W-:Y:S02]  /*31e50*/  HADD2.F32 R92, -RZ, R57.H1_H1 ;  /* 0x30000039ff5c7230 */ /* 0x000fe40000004100 */
[C---:B------:R-:W-:Y:S01]  /*31e60*/  FMUL.FTZ R26, R103.reuse, R26 ;  /* 0x0000001a671a7220 */ /* 0x040fe20000410000 */
[----:B------:R-:W-:Y:S02]  /*31e70*/  HADD2.F32 R87, -RZ, R82.H1_H1 ;  /* 0x30000052ff577230 */ /* 0x000fe40000004100 */
[C---:B------:R-:W-:Y:S01]  /*31e80*/  FMUL.FTZ R11, R103.reuse, R20 ;  /* 0x00000014670b7220 */ /* 0x040fe20000410000 */
[----:B------:R-:W-:Y:S02]  /*31e90*/  HADD2.F32 R89, -RZ, R58.H1_H1 ;  /* 0x3000003aff597230 */ /* 0x000fe40000004100 */
[----:B------:R-:W-:Y:S01]  /*31ea0*/  FMUL.FTZ R22, R103, R22 ;  /* 0x0000001667167220 */ /* 0x000fe20000410000 */
[----:B------:R-:W-:-:S02]  /*31eb0*/  HADD2.F32 R112, -RZ, R82.H0_H0 ;  /* 0x20000052ff707230 */ /* 0x000fc40000004100 */
[----:B------:R-:W-:Y:S01]  /*31ec0*/  FFMA.FTZ R20, R21, R86, R92 ;  /* 0x0000005615147223 */ /* 0x000fe2000001005c */
[----:B------:R-:W-:Y:S02]  /*31ed0*/  HADD2.F32 R95, -RZ, R83.H0_H0 ;  /* 0x20000053ff5f7230 */ /* 0x000fe40000004100 */
[----:B------:R-:W-:Y:S01]  /*31ee0*/  FFMA.FTZ R86, R26, R87, R89 ;  /* 0x000000571a567223 */ /* 0x000fe20000010059 */
[----:B------:R-:W-:Y:S02]  /*31ef0*/  HADD2.F32 R97, -RZ, R59.H0_H0 ;  /* 0x2000003bff617230 */ /* 0x000fe40000004100 */
[----:B------:R-:W-:Y:S01]  /*31f00*/  FFMA.FTZ R11, R11, R112, R114 ;  /* 0x000000700b0b7223 */ /* 0x000fe20000010072 */
[----:B------:R-:W-:Y:S02]  /*31f10*/  HADD2.F32 R21, -RZ, R83.H1_H1 ;  /* 0x30000053ff157230 */ /* 0x000fe40000004100 */
[----:B------:R-:W-:Y:S01]  /*31f20*/  FADD.FTZ R122, -R101, R122 ;  /* 0x0000007a657a7221 */ /* 0x000fe20000010100 */
[----:B------:R-:W-:-:S02]  /*31f30*/  HADD2.F32 R89, -RZ, R59.H1_H1 ;  /* 0x3000003bff597230 */ /* 0x000fc40000004100 */
        /* <DEDUP_REMOVED lines=31> */
[----:B------:R-:W-:-:S02]  /*32130*/  HADD2.F32 R26, -RZ, R76.H1_H1 ;  /* 0x3000004cff1a7230 */ /* 0x000fc40000004100 */
[C---:B------:R-:W-:Y:S01]  /*32140*/  FMUL.FTZ R88, R103.reuse, R88 ;  /* 0x0000005867587220 */ /* 0x040fe20000410000 */
[----:B------:R-:W-:Y:S02]  /*32150*/  HADD2.F32 R112, -RZ, R52.H1_H1 ;  /* 0x30000034ff707230 */ /* 0x000fe40000004100 */
[----:B------:R-:W-:Y:S01]  /*32160*/  FFMA.FTZ R87, R22, R95, R97 ;  /* 0x0000005f16577223 */ /* 0x000fe20000010061 */
        /* <DEDUP_REMOVED lines=8> */
[----:B------:R-:W-:Y:S01]  /*321f0*/  FFMA.FTZ R21, R117, R26, R112 ;  /* 0x0000001a75157223 */ /* 0x000fe20000010070 */
[----:B------:R-:W-:Y:S01]  /*32200*/  FFMA.FTZ R26, R116, R99, R101 ;  /* 0x00000063741a7223 */ /* 0x000fe20000010065 */
[----:B------:R-:W-:Y:S02]  /*32210*/  HADD2.F32 R114, -RZ, R78.H0_H0 ;  /* 0x2000004eff727230 */ /* 0x000fe40000004100 */
[----:B------:R-:W-:Y:S01]  /*32220*/  FFMA.FTZ R22, R22, R95, R97 ;  /* 0x0000005f16167223 */ /* 0x000fe20000010061 */
[----:B------:R-:W-:Y:S02]  /*32230*/  HADD2.F32 R116, -RZ, R54.H0_H0 ;  /* 0x20000036ff747230 */ /* 0x000fe40000004100 */
[----:B------:R-:W-:Y:S01]  /*32240*/  FMUL.FTZ R97, R103, R118 ;  /* 0x0000007667617220 */ /* 0x000fe20000410000 */
[----:B------:R-:W-:-:S02]  /*32250*/  HADD2.F32 R88, -RZ, R77.H1_H1 ;  /* 0x3000004dff587230 */ /* 0x000fc40000004100 */
[----:B------:R-:W-:Y:S01]  /*32260*/  FMUL.FTZ R89, R103, R119 ;  /* 0x0000007767597220 */ /* 0x000fe20000410000 */
[----:B------:R-:W-:Y:S02]  /*32270*/  HADD2.F32 R112, -RZ, R53.H1_H1 ;  /* 0x30000035ff707230 */ /* 0x000fe40000004100 */
[----:B------:R-:W-:Y:S01]  /*32280*/  FFMA.FTZ R97, R97, R114, R116 ;  /* 0x0000007261617223 */ /* 0x000fe20000010074 */
[----:B------:R-:W-:Y:S02]  /*32290*/  HADD2.F32 R99, -RZ, R79.H1_H1 ;  /* 0x3000004fff637230 */ /* 0x000fe40000004100 */
[----:B------:R-:W-:Y:S01]  /*322a0*/  FMUL.FTZ R122, R103, R122 ;  /* 0x0000007a677a7220 */ /* 0x000fe20000410000 */
[----:B------:R-:W-:Y:S02]  /*322b0*/  HADD2.F32 R101, -RZ, R55.H1_H1 ;  /* 0x30000037ff657230 */ /* 0x000fe40000004100 */
[----:B------:R-:W-:Y:S01]  /*322c0*/  FFMA.FTZ R89, R89, R88, R112 ;  /* 0x0000005859597223 */ /* 0x000fe20000010070 */
[----:B------:R-:W-:-:S02]  /*322d0*/  HADD2.F32 R105, -RZ, R72.H0_H0 ;  /* 0x20000048ff697230 */ /* 0x000fc40000004100 */
[C---:B------:R-:W-:Y:S01]  /*322e0*/  FMUL.FTZ R112, R103.reuse, R124 ;  /* 0x0000007c67707220 */ /* 0x040fe20000410000 */
[----:B------:R-:W-:Y:S02]  /*322f0*/  HADD2.F32 R107, -RZ, R48.H0_H0 ;  /* 0x20000030ff6b7230 */ /* 0x000fe40000004100 */
[C---:B------:R-:W-:Y:S01]  /*32300*/  FMUL.FTZ R125, R103.reuse, R125 ;  /* 0x0000007d677d7220 */ /* 0x040fe20000410000 */
[----:B------:R-:W-:Y:S02]  /*32310*/  HADD2.F32 R114, -RZ, R73.H0_H0 ;  /* 0x20000049ff727230 */ /* 0x000fe40000004100 */
[----:B------:R-:W-:Y:S01]  /*32320*/  FMUL.FTZ R126, R103, R126 ;  /* 0x0000007e677e7220 */ /* 0x000fe20000410000 */
[----:B------:R-:W-:Y:S02]  /*32330*/  HADD2.F32 R116, -RZ, R49.H0_H0 ;  /* 0x20000031ff747230 */ /* 0x000fe40000004100 */
[----:B------:R-:W-:Y:S01]  /*32340*/  FFMA.FTZ R122, R122, R99, R101 ;  /* 0x000000637a7a7223 */ /* 0x000fe20000010065 */
[----:B------:R-:W-:-:S02]  /*32350*/  HADD2.F32 R109, -RZ, R72.H1_H1 ;  /* 0x30000048ff6d7230 */ /* 0x000fc40000004100 */
[----:B------:R-:W-:Y:S01]  /*32360*/  FFMA.FTZ R112, R112, R105, R107 ;  /* 0x0000006970707223 */ /* 0x000fe2000001006b */
[----:B------:R-:W-:Y:S02]  /*32370*/  HADD2.F32 R111, -RZ, R48.H1_H1 ;  /* 0x30000030ff6f7230 */ /* 0x000fe40000004100 */
[----:B------:R-:W-:Y:S01]  /*32380*/  FFMA.FTZ R101, R125, R114, R116 ;  /* 0x000000727d657223 */ /* 0x000fe20000010074 */
[----:B------:R-:W-:Y:S02]  /*32390*/  HADD2.F32 R105, -RZ, R73.H1_H1 ;  /* 0x30000049ff697230 */ /* 0x000fe40000004100 */
[----:B------:R-:W-:Y:S01]  /*323a0*/  FMUL.FTZ R95, R103, R120 ;  /* 0x00000078675f7220 */ /* 0x000fe20000410000 */
[----:B------:R-:W-:Y:S02]  /*323b0*/  HADD2.F32 R107, -RZ, R49.H1_H1 ;  /* 0x30000031ff6b7230 */ /* 0x000fe40000004100 */
[----:B------:R-:W-:Y:S01]  /*323c0*/  FFMA.FTZ R99, R126, R109, R111 ;  /* 0x0000006d7e637223 */ /* 0x000fe2000001006f */
[----:B------:R-:W-:-:S02]  /*323d0*/  HADD2.F32 R114, -RZ, R74.H1_H1 ;  /* 0x3000004aff727230 */ /* 0x000fc40000004100 */
[C---:B------:R-:W-:Y:S01]  /*323e0*/  FMUL.FTZ R116, R103.reuse, R128 ;  /* 0x0000008067747220 */ /* 0x040fe20000410000 */
[----:B------:R-:W-:Y:S02]  /*323f0*/  HADD2.F32 R118, -RZ, R50.H1_H1 ;  /* 0x30000032ff767230 */ /* 0x000fe40000004100 */
[C---:B------:R-:W-:Y:S01]  /*32400*/  FMUL.FTZ R113, R103.reuse, R130 ;  /* 0x0000008267717220 */ /* 0x040fe20000410000 */
        /* <DEDUP_REMOVED lines=8> */
[----:B------:R-:W-:Y:S02]  /*32490*/  HADD2.F32 R154, -RZ, R78.H1_H1 ;  /* 0x3000004eff9a7230 */ /* 0x000fe40000004100 */
[----:B------:R-:W-:Y:S01]  /*324a0*/  FFMA.FTZ R113, R113, R114, R118 ;  /* 0x0000007271717223 */ /* 0x000fe20000010076 */
[----:B------:R-:W-:Y:S02]  /*324b0*/  HADD2.F32 R160, -RZ, R54.H1_H1 ;  /* 0x30000036ffa07230 */ /* 0x000fe40000004100 */
[----:B------:R-:W-:Y:S01]  /*324c0*/  FFMA.FTZ R120, R120, R109, R111 ;  /* 0x0000006d78787223 */ /* 0x000fe2000001006f */
        /* <DEDUP_REMOVED lines=14> */
[----:B------:R-:W-:Y:S01]  /*325b0*/  FFMA.FTZ R109, R109, R114, R118 ;  /* 0x000000726d6d7223 */ /* 0x000fe20000010076 */
[----:B------:R-:W-:Y:S02]  /*325c0*/  HADD2.F32 R154, -RZ, R45.H0_H0 ;  /* 0x2000002dff9a7230 */ /* 0x000fe40000004100 */
[----:B------:R-:W-:Y:S01]  /*325d0*/  FFMA.FTZ R118, R135, R124, R126 ;  /* 0x0000007c87767223 */ /* 0x000fe2000001007e */
[----:B------:R-:W-:-:S02]  /*325e0*/  HADD2.F32 R105, -RZ, R69.H1_H1 ;  /* 0x30000045ff697230 */ /* 0x000fc40000004100 */
[----:B------:R-:W-:Y:S01]  /*325f0*/  FMUL.FTZ R126, R103, R137 ;  /* 0x00000089677e7220 */ /* 0x000fe20000410000 */
[----:B------:R-:W-:Y:S02]  /*32600*/  HADD2.F32 R107, -RZ, R45.H1_H1 ;  /* 0x3000002dff6b7230 */ /* 0x000fe40000004100 */
[----:B------:R-:W-:Y:S01]  /*32610*/  FFMA.FTZ R111, R111, R128, R154 ;  /* 0x000000806f6f7223 */ /* 0x000fe2000001009a */
[----:B------:R-:W-:Y:S02]  /*32620*/  HADD2.F32 R115, -RZ, R70.H0_H0 ;  /* 0x20000046ff737230 */ /* 0x000fe40000004100 */
[C---:B------:R-:W-:Y:S01]  /*32630*/  FMUL.FTZ R128, R103.reuse, R136 ;  /* 0x0000008867807220 */ /* 0x040fe20000410000 */
[----:B------:R-:W-:Y:S02]  /*32640*/  HADD2.F32 R119, -RZ, R46.H0_H0 ;  /* 0x2000002eff777230 */ /* 0x000fe40000004100 */
[----:B------:R-:W-:Y:S01]  /*32650*/  FMUL.FTZ R125, R103, R139 ;  /* 0x0000008b677d7220 */ /* 0x000fe20000410000 */
[----:B------:R-:W-:-:S02]  /*32660*/  HADD2.F32 R114, -RZ, R70.H1_H1 ;  /* 0x30000046ff727230 */ /* 0x000fc40000004100 */
[----:B------:R-:W-:Y:S01]  /*32670*/  FFMA.FTZ R126, R126, R105, R107 ;  /* 0x000000697e7e7223 */ /* 0x000fe2000001006b */
[----:B------:R-:W-:Y:S02]  /*32680*/  HADD2.F32 R124, -RZ, R46.H1_H1 ;  /* 0x3000002eff7c7230 */ /* 0x000fe40000004100 */
[C---:B------:R-:W-:Y:S01]  /*32690*/  FMUL.FTZ R127, R103.reuse, R138 ;  /* 0x0000008a677f7220 */ /* 0x040fe20000410000 */
[----:B------:R-:W-:Y:S02]  /*326a0*/  HADD2.F32 R105, -RZ, R71.H1_H1 ;  /* 0x30000047ff697230 */ /* 0x000fe40000004100 */
[----:B------:R-:W-:Y:S01]  /*326b0*/  FMUL.FTZ R138, R103, R140 ;  /* 0x0000008c678a7220 */ /* 0x000fe20000410000 */
[----:B------:R-:W-:Y:S02]  /*326c0*/  HADD2.F32 R107, -RZ, R47.H1_H1 ;  /* 0x3000002fff6b7230 */ /* 0x000fe40000004100 */
[----:B------:R-:W-:Y:S01]  /*326d0*/  FFMA.FTZ R128, R128, R115, R119 ;  /* 0x0000007380807223 */ /* 0x000fe20000010077 */
[----:B------:R-:W-:Y:S01]  /*326e0*/  FFMA.FTZ R125, R125, R114, R124 ;  /* 0x000000727d7d7223 */ /* 0x000fe2000001007c */
[----:B------:R-:W-:-:S02]  /*326f0*/  HADD2.F32 R115, -RZ, R64.H0_H0 ;  /* 0x20000040ff737230 */ /* 0x000fc40000004100 */
[C---:B------:R-:W-:Y:S01]  /*32700*/  FMUL.FTZ R124, R103.reuse, R142 ;  /* 0x0000008e677c7220 */ /* 0x040fe20000410000 */
[----:B------:R-:W-:Y:S02]  /*32710*/  HADD2.F32 R119, -RZ, R40.H0_H0 ;  /* 0x20000028ff777230 */ /* 0x000fe40000004100 */
[C---:B------:R-:W-:Y:S01]  /*32720*/  FMUL.FTZ R144, R103.reuse, R144 ;  /* 0x0000009067907220 */ /* 0x040fe20000410000 */
[----:B------:R-:W-:Y:S02]  /*32730*/  HADD2.F32 R121, -RZ, R64.H1_H1 ;  /* 0x30000040ff797230 */ /* 0x000fe40000004100 */
        /* <DEDUP_REMOVED lines=8> */
[----:B------:R-:W-:Y:S01]  /*327c0*/  FFMA.FTZ R119, R144, R121, R129 ;  /* 0x0000007990777223 */ /* 0x000fe20000010081 */
        /* <DEDUP_REMOVED lines=18> */
[----:B------:R-:W-:Y:S01]  /*328f0*/  HADD2.F32 R139, -RZ, R60.H1_H1 ;  /* 0x3000003cff8b7230 */ /* 0x000fe20000004100 */
[----:B------:R-:W0:Y:S01]  /*32900*/  @!P1 LDC.64 R114, c[0x0][0x3c0] ;  /* 0x0000f000ff729b82 */ /* 0x000e220000000a00 */
[----:B------:R-:W-:-:S02]  /*32910*/  HADD2.F32 R143, -RZ, R36.H1_H1 ;  /* 0x30000024ff8f7230 */ /* 0x000fc40000004100 */
[----:B------:R-:W-:Y:S01]  /*32920*/  FFMA.FTZ R140, R102, R105, R107 ;  /* 0x00000069668c7223 */ /* 0x000fe2000001006b */
[C---:B------:R-:W-:Y:S01]  /*32930*/  FMUL.FTZ R94, R103.reuse, R106 ;  /* 0x0000006a675e7220 */ /* 0x040fe20000410000 */
[----:B------:R-:W-:Y:S02]  /*32940*/  HADD2.F32 R135, -RZ, R67.H0_H0 ;  /* 0x20000043ff877230 */ /* 0x000fe40000004100 */
[C---:B------:R-:W-:Y:S01]  /*32950*/  FMUL.FTZ R100, R103.reuse, R100 ;  /* 0x0000006467647220 */ /* 0x040fe20000410000 */
[----:B------:R-:W-:Y:S01]  /*32960*/  FFMA.FTZ R132, R104, R139, R143 ;  /* 0x0000008b68847223 */ /* 0x000fe2000001008f */
[----:B------:R-:W-:Y:S01]  /*32970*/  HADD2.F32 R137, -RZ, R43.H0_H0 ;  /* 0x2000002bff897230 */ /* 0x000fe20000004100 */
[----:B------:R-:W1:Y:S01]  /*32980*/  @!P1 LDC.64 R104, c[0x0][0x3c8] ;  /* 0x0000f200ff689b82 */ /* 0x000e620000000a00 */
[----:B------:R-:W-:Y:S02]  /*32990*/  HADD2.F32 R129, -RZ, R60.H0_H0 ;  /* 0x2000003cff817230 */ /* 0x000fe40000004100 */
[----:B------:R-:W-:Y:S01]  /*329a0*/  FMUL.FTZ R98, R103, R98 ;  /* 0x0000006267627220 */ /* 0x000fe20000410000 */
[----:B------:R-:W-:Y:S01]  /*329b0*/  F2FP.F16.F32.PACK_AB R87, R92, R87 ;  /* 0x000000575c57723e */ /* 0x000fe200000000ff */
[----:B------:R-:W-:Y:S01]  /*329c0*/  FFMA.FTZ R135, R100, R135, R137 ;  /* 0x0000008764877223 */ /* 0x000fe20000010089 */
[----:B------:R-:W-:Y:S01]  /*329d0*/  HADD2.F32 R137, -RZ, R36.H0_H0 ;  /* 0x20000024ff897230 */ /* 0x000fe20000004100 */
[----:B------:R-:W-:Y:S01]  /*329e0*/  F2FP.F16.F32.PACK_AB R85, R20, R85 ;  /* 0x000000551455723e */ /* 0x000fe200000000ff */
[----:B------:R-:W-:Y:S01]  /*329f0*/  HADD2.F32 R139, -RZ, R37.H0_H0 ;  /* 0x20000025ff8b7230 */ /* 0x000fe20000004100 */
[----:B------:R-:W2:Y:S01]  /*32a00*/  LDC.64 R106, c[0x0][0x428] ;  /* 0x00010a00ff6a7b82 */ /* 0x000ea20000000a00 */
[----:B------:R-:W-:Y:S01]  /*32a10*/  F2FP.F16.F32.PACK_AB R92, R21, R22 ;  /* 0x00000016155c723e */ /* 0x000fe200000000ff */
[----:B------:R-:W-:Y:S01]  /*32a20*/  FFMA.FTZ R129, R98, R129, R137 ;  /* 0x0000008162817223 */ /* 0x000fe20000010089 */
[----:B------:R-:W-:-:S02]  /*32a30*/  HADD2.F32 R137, -RZ, R61.H0_H0 ;  /* 0x2000003dff897230 */ /* 0x000fc40000004100 */
[C---:B------:R-:W-:Y:S01]  /*32a40*/  FMUL.FTZ R156, R103.reuse, R156 ;  /* 0x0000009c679c7220 */ /* 0x040fe20000410000 */
[----:B------:R-:W-:Y:S02]  /*32a50*/  HADD2.F32 R143, -RZ, R61.H1_H1 ;  /* 0x3000003dff8f7230 */ /* 0x000fe40000004100 */
[----:B------:R-:W-:Y:S01]  /*32a60*/  FMUL.FTZ R96, R103, R108 ;  /* 0x0000006c67607220 */ /* 0x000fe20000410000 */
[----:B------:R-:W-:Y:S01]  /*32a70*/  HADD2.F32 R145, -RZ, R37.H1_H1 ;  /* 0x30000025ff917230 */ /* 0x000fe20000004100 */
[----:B------:R-:W3:Y:S01]  /*32a80*/  LDC.64 R20, c[0x0][0x380] ;  /* 0x0000e000ff147b82 */ /* 0x000ee20000000a00 */
[----:B------:R-:W-:Y:S02]  /*32a90*/  HADD2.F32 R147, -RZ, R62.H0_H0 ;  /* 0x2000003eff937230 */ /* 0x000fe40000004100 */
[----:B------:R-:W-:Y:S01]  /*32aa0*/  FFMA.FTZ R108, R94, R137, R139 ;  /* 0x000000895e6c7223 */ /* 0x000fe2000001008b */
[----:B------:R-:W-:Y:S02]  /*32ab0*/  HADD2.F32 R151, -RZ, R38.H0_H0 ;  /* 0x20000026ff977230 */ /* 0x000fe40000004100 */
[----:B------:R-:W-:Y:S01]  /*32ac0*/  FFMA.FTZ R137, R156, R143, R145 ;  /* 0x0000008f9c897223 */ /* 0x000fe20000010091 */
[----:B------:R-:W-:-:S02]  /*32ad0*/  HADD2.F32 R162, -RZ, R79.H0_H0 ;  /* 0x2000004fffa27230 */ /* 0x000fc40000004100 */
[C---:B------:R-:W-:Y:S01]  /*32ae0*/  FMUL.FTZ R8, R103.reuse, R8 ;  /* 0x0000000867087220 */ /* 0x040fe20000410000 */
[----:B------:R-:W-:Y:S02]  /*32af0*/  HADD2.F32 R164, -RZ, R55.H0_H0 ;  /* 0x20000037ffa47230 */ /* 0x000fe40000004100 */
[----:B------:R-:W-:Y:S01]  /*32b00*/  FFMA.FTZ R139, R96, R147, R151 ;  /* 0x00000093608b7223 */ /* 0x000fe20000010097 */
[----:B------:R-:W-:Y:S02]  /*32b10*/  HADD2.F32 R153, -RZ, R63.H1_H1 ;  /* 0x3000003fff997230 */ /* 0x000fe40000004100 */
[C---:B------:R-:W-:Y:S01]  /*32b20*/  FMUL.FTZ R110, R103.reuse, R110 ;  /* 0x0000006e676e7220 */ /* 0x040fe20000410000 */
[----:B------:R-:W-:Y:S02]  /*32b30*/  HADD2.F32 R157, -RZ, R39.H1_H1 ;  /* 0x30000027ff9d7230 */ /* 0x000fe40000004100 */
[----:B------:R-:W-:Y:S01]  /*32b40*/  FMUL.FTZ R158, R103, R158 ;  /* 0x0000009e679e7220 */ /* 0x000fe20000410000 */
[----:B------:R-:W-:-:S02]  /*32b50*/  HADD2.F32 R143, -RZ, R62.H1_H1 ;  /* 0x3000003eff8f7230 */ /* 0x000fc40000004100 */
[----:B------:R-:W-:Y:S01]  /*32b60*/  FFMA.FTZ R95, R95, R162, R164 ;  /* 0x000000a25f5f7223 */ /* 0x000fe200000100a4 */
[----:B------:R-:W-:Y:S01]  /*32b70*/  HADD2.F32 R145, -RZ, R38.H1_H1 ;  /* 0x30000026ff917230 */ /* 0x000fe20000004100 */
[----:B------:R-:W-:Y:S01]  /*32b80*/  F2FP.F16.F32.PACK_AB R86, R86, R11 ;  /* 0x0000000b5656723e */ /* 0x000fe200000000ff */
[----:B------:R-:W-:Y:S01]  /*32b90*/  HADD2.F32 R147, -RZ, R63.H0_H0 ;  /* 0x2000003fff937230 */ /* 0x000fe20000004100 */
[----:B------:R-:W-:Y:S01]  /*32ba0*/  F2FP.F16.F32.PACK_AB R84, R9, R84 ;  /* 0x000000540954723e */ /* 0x000fe200000000ff */
[----:B------:R-:W-:Y:S01]  /*32bb0*/  HADD2.F32 R151, -RZ, R39.H0_H0 ;  /* 0x20000027ff977230 */ /* 0x000fe20000004100 */
[----:B------:R-:W-:Y:S01]  /*32bc0*/  F2FP.F16.F32.PACK_AB R95, R122, R95 ;  /* 0x0000005f7a5f723e */ /* 0x000fe200000000ff */
[----:B0-----:R-:W-:Y:S01]  /*32bd0*/  @!P1 IMAD.WIDE R114, R3, 0x4, R114 ;  /* 0x0000000403729825 */ /* 0x001fe200078e0272 */
[----:B------:R-:W-:Y:S02]  /*32be0*/  F2FP.F16.F32.PACK_AB R94, R88, R97 ;  /* 0x00000061585e723e */ /* 0x000fe400000000ff */
[----:B------:R-:W-:Y:S01]  /*32bf0*/  F2FP.F16.F32.PACK_AB R102, R113, R120 ;  /* 0x000000787166723e */ /* 0x000fe200000000ff */
[----:B-1----:R-:W-:-:S04]  /*32c00*/  @!P1 IMAD.WIDE R154, R3, 0x4, R104 ;  /* 0x00000004039a9825 */ /* 0x002fc800078e0268 */
[----:B------:R-:W-:Y:S01]  /*32c10*/  FFMA.FTZ R105, R8, R153, R157 ;  /* 0x0000009908697223 */ /* 0x000fe2000001009d */
[----:B------:R-:W-:Y:S01]  /*32c20*/  FFMA.FTZ R104, R110, R143, R145 ;  /* 0x0000008f6e687223 */ /* 0x000fe20000010091 */
[----:B------:R-:W-:Y:S01]  /*32c30*/  FFMA.FTZ R110, R158, R147, R151 ;  /* 0x000000939e6e7223 */ /* 0x000fe20000010097 */
[--C-:B--2---:R-:W-:Y:S01]  /*32c40*/  IMAD.WIDE.U32 R156, R7, 0x10, R106.reuse ;  /* 0x00000010079c7825 */ /* 0x104fe200078e006a */
[----:B------:R0:W-:Y:S01]  /*32c50*/  @!P1 STG.E desc[UR6][R114.64], R93 ;  /* 0x0000005d72009986 */ /* 0x0001e2000c101906 */
[----:B------:R-:W-:Y:S02]  /*32c60*/  F2FP.F16.F32.PACK_AB R101, R116, R101 ;  /* 0x000000657465723e */ /* 0x000fe400000000ff */
[--C-:B------:R-:W-:Y:S01]  /*32c70*/  IMAD.WIDE.U32 R8, R27, 0x10, R106.reuse ;  /* 0x000000101b087825 */ /* 0x100fe200078e006a */
[----:B------:R1:W-:Y:S01]  /*32c80*/  @!P1 STG.E desc[UR6][R154.64], R103 ;  /* 0x000000679a009986 */ /* 0x0003e2000c101906 */
[----:B------:R-:W-:Y:S02]  /*32c90*/  F2FP.F16.F32.PACK_AB R100, R99, R112 ;  /* 0x000000706364723e */ /* 0x000fe400000000ff */
[----:B------:R-:W-:Y:S01]  /*32ca0*/  IMAD.WIDE.U32 R142, R123, 0x10, R106 ;  /* 0x000000107b8e7825 */ /* 0x000fe200078e006a */
[----:B------:R2:W-:Y:S01]  /*32cb0*/  STG.E.128 desc[UR6][R156.64], R84 ;  /* 0x000000549c007986 */ /* 0x0005e2000c101d06 */
[----:B------:R-:W-:-:S02]  /*32cc0*/  F2FP.F16.F32.PACK_AB R99, R138, R127 ;  /* 0x0000007f8a63723e */ /* 0x000fc400000000ff */
[--C-:B------:R-:W-:Y:S01]  /*32cd0*/  IMAD.WIDE.U32 R144, R131, 0x10, R106.reuse ;  /* 0x0000001083907825 */ /* 0x100fe200078e006a */
[----:B0-----:R-:W-:Y:S02]  /*32ce0*/  F2FP.F16.F32.PACK_AB R93, R89, R26 ;  /* 0x0000001a595d723e */ /* 0x001fe400000000ff */
[----:B------:R-:W-:Y:S01]  /*32cf0*/  F2FP.F16.F32.PACK_AB R98, R125, R128 ;  /* 0x000000807d62723e */ /* 0x000fe200000000ff */
[--C-:B------:R-:W-:Y:S01]  /*32d00*/  IMAD.WIDE.U32 R146, R141, 0x10, R106.reuse ;  /* 0x000000108d927825 */ /* 0x100fe200078e006a */
[----:B-1----:R-:W-:Y:S01]  /*32d10*/  F2FP.F16.F32.PACK_AB R103, R130, R117 ;  /* 0x000000758267723e */ /* 0x002fe200000000ff */
[----:B------:R0:W-:Y:S01]  /*32d20*/  STG.E.128 desc[UR6][R8.64], R92 ;  /* 0x0000005c08007986 */ /* 0x0001e2000c101d06 */
[----:B------:R-:W-:Y:S01]  /*32d30*/  F2FP.F16.F32.PACK_AB R97, R126, R111 ;  /* 0x0000006f7e61723e */ /* 0x000fe200000000ff */
[----:B------:R-:W-:Y:S01]  /*32d40*/  IMAD.WIDE.U32 R114, R149, 0x10, R106 ;  /* 0x0000001095727825 */ /* 0x000fe200078e006a */
[----:B------:R-:W-:Y:S01]  /*32d50*/  F2FP.F16.F32.PACK_AB R96, R118, R109 ;  /* 0x0000006d7660723e */ /* 0x000fe200000000ff */
[----:B------:R0:W-:Y:S01]  /*32d60*/  STG.E.128 desc[UR6][R142.64], R100 ;  /* 0x000000648e007986 */ /* 0x0001e2000c101d06 */
[----:B------:R-:W-:Y:S01]  /*32d70*/  F2FP.F16.F32.PACK_AB R107, R105, R110 ;  /* 0x0000006e696b723e */ /* 0x000fe200000000ff */
[----:B---3--:R-:W-:Y:S01]  /*32d80*/  IMAD R3, R20, 0x4, R3 ;  /* 0x0000000414037824 */ /* 0x008fe200078e0203 */
[----:B------:R-:W-:Y:S01]  /*32d90*/  F2FP.F16.F32.PACK_AB R106, R104, R139 ;  /* 0x0000008b686a723e */ /* 0x000fe200000000ff */
[----:B------:R0:W-:Y:S01]  /*32da0*/  STG.E.128 desc[UR6][R144.64], R96 ;  /* 0x0000006090007986 */ /* 0x0001e2000c101d06 */
[----:B--2---:R-:W-:-:S02]  /*32db0*/  F2FP.F16.F32.PACK_AB R87, R140, R135 ;  /* 0x000000878c57723e */ /* 0x004fc400000000ff */
[----:B------:R-:W-:Y:S02]  /*32dc0*/  F2FP.F16.F32.PACK_AB R86, R133, R136 ;  /* 0x000000888556723e */ /* 0x000fe400000000ff */
[----:B------:R-:W-:Y:S02]  /*32dd0*/  F2FP.F16.F32.PACK_AB R85, R134, R121 ;  /* 0x000000798655723e */ /* 0x000fe400000000ff */
[----:B------:R-:W-:Y:S02]  /*32de0*/  F2FP.F16.F32.PACK_AB R84, R119, R124 ;  /* 0x0000007c7754723e */ /* 0x000fe400000000ff */
[----:B------:R-:W-:Y:S02]  /*32df0*/  F2FP.F16.F32.PACK_AB R105, R137, R108 ;  /* 0x0000006c8969723e */ /* 0x000fe400000000ff */
[----:B------:R-:W-:Y:S01]  /*32e00*/  F2FP.F16.F32.PACK_AB R104, R132, R129 ;  /* 0x000000818468723e */ /* 0x000fe200000000ff */
[----:B------:R0:W-:Y:S01]  /*32e10*/  STG.E.128 desc[UR6][R146.64], R84 ;  /* 0x0000005492007986 */ /* 0x0001e2000c101d06 */
[----:B------:R-:W-:-:S03]  /*32e20*/  ISETP.GE.AND P1, PT, R3, R21, PT ;  /* 0x000000150300720c */ /* 0x000fc60003f26270 */
[----:B------:R0:W-:Y:S10]  /*32e30*/  STG.E.128 desc[UR6][R114.64], R104 ;  /* 0x0000006872007986 */ /* 0x0001f4000c101d06 */
[----:B------:R-:W-:Y:S05]  /*32e40*/  @!P1 BRA `(.L_x_6564) ;  /* 0xfffffcd800ec9947 */ /* 0x000fea000383ffff */
[----:B------:R-:W-:Y:S05]  /*32e50*/  EXIT ;  /* 0x000000000000794d */ /* 0x000fea0003800000 */
.L_x_6563:
[----:B------:R-:W-:Y:S01]  /*32e60*/  HFMA2 R103, -RZ, RZ, 0, 1.847743988037109375e-06 ;  /* 0x0000001fff677431 */ /* 0x000fe200000001ff */
[----:B------:R-:W-:Y:S01]  /*32e70*/  BSSY B0, `(.L_x_6565) ;  /* 0x0000007000007945 */ /* 0x000fe20003800000 */
[----:B------:R-:W-:Y:S01]  /*32e80*/  MOV R101, R100 ;  /* 0x0000006400657202 */ /* 0x000fe20000000f00 */
[----:B------:R-:W-:Y:S02]  /*32e90*/  IMAD.MOV.U32 R102, RZ, RZ, 0x1 ;  /* 0x00000001ff667424 */ /* 0x000fe400078e00ff */
[----:B------:R-:W-:-:S07]  /*32ea0*/  IMAD.MOV.U32 R96, RZ, RZ, -0x1 ;  /* 0xffffffffff607424 */ /* 0x000fce00078e00ff */
[----:B0-----:R-:W-:Y:S05]  /*32eb0*/  WARPSYNC.COLLECTIVE R96, `(.L_x_6566) ;  /* 0x0000000060087348 */ /* 0x001fea0003c00000 */
[----:B------:R1:W2:Y:S02]  /*32ec0*/  SHFL.BFLY P2, R97, R101, R102, R103 ;  /* 0x0c00006665617389 */ /* 0x0002a40000040067 */
[----:B012---:R-:W-:Y:S05]  /*32ed0*/  ENDCOLLECTIVE ;  /* 0x000000000000791b */ /* 0x007fea0003800000 */
.L_x_6566:
[----:B------:R-:W-:Y:S05]  /*32ee0*/  BSYNC B0 ;  /* 0x0000000000007941 */ /* 0x000fea0003800000 */
.L_x_6565:
        /* <DEDUP_REMOVED lines=9> */
.L_x_6567:
[----:B------:R-:W-:Y:S02]  /*32f80*/  IMAD.MOV.U32 R102, RZ, RZ, 0x4 ;  /* 0x00000004ff667424 */ /* 0x000fe400078e00ff */
[----:B------:R-:W-:-:S04]  /*32f90*/  IMAD.MOV.U32 R85, RZ, RZ, R97 ;  /* 0x000000ffff557224 */ /* 0x000fc800078e0061 */
[----:B------:R-:W-:-:S05]  /*32fa0*/  FADD.FTZ R87, R86, R85 ;  /* 0x0000005556577221 */ /* 0x000fca0000010000 */
[----:B------:R-:W-:-:S07]  /*32fb0*/  MOV R101, R87 ;  /* 0x0000005700657202 */ /* 0x000fce0000000f00 */
[----:B------:R-:W-:Y:S05]  /*32fc0*/  WARPSYNC.COLLECTIVE R96, `(.L_x_6568) ;  /* 0x0000000060087348 */ /* 0x000fea0003c00000 */
[----:B------:R0:W1:Y:S02]  /*32fd0*/  SHFL.BFLY P2, R97, R101, R102, R103 ;  /* 0x0c00006665617389 */ /* 0x0000640000040067 */
[----:B01----:R-:W-:Y:S05]  /*32fe0*/  ENDCOLLECTIVE ;  /* 0x000000000000791b */ /* 0x003fea0003800000 */
.L_x_6568:
[----:B------:R-:W-:Y:S01]  /*32ff0*/  HFMA2 R102, -RZ, RZ, 0, 4.76837158203125e-07 ;  /* 0x00000008ff667431 */ /* 0x000fe200000001ff */
[----:B------:R-:W-:-:S05]  /*33000*/  MOV R84, R97 ;  /* 0x0000006100547202 */ /* 0x000fca0000000f00 */
[----:B------:R-:W-:-:S04]  /*33010*/  FADD.FTZ R92, R87, R84 ;  /* 0x00000054575c7221 */ /* 0x000fc80000010000 */
[----:B------:R-:W-:-:S07]  /*33020*/  IMAD.MOV.U32 R101, RZ, RZ, R92 ;  /* 0x000000ffff657224 */ /* 0x000fce00078e005c */
[----:B------:R-:W-:Y:S05]  /*33030*/  WARPSYNC.COLLECTIVE R96, `(.L_x_6569) ;  /* 0x0000000060087348 */ /* 0x000fea0003c00000 */
[----:B------:R0:W1:Y:S02]  /*33040*/  SHFL.BFLY P2, R97, R101, R102, R103 ;  /* 0x0c00006665617389 */ /* 0x0000640000040067 */
[----:B01----:R-:W-:Y:S05]  /*33050*/  ENDCOLLECTIVE ;  /* 0x000000000000791b */ /* 0x003fea0003800000 */
.L_x_6569:
        /* <DEDUP_REMOVED lines=8> */
.L_x_6570:
[----:B------:R-:W-:Y:S01]  /*330e0*/  HFMA2 R102, -RZ, RZ, 0, 5.9604644775390625e-08 ;  /* 0x00000001ff667431 */ /* 0x000fe200000001ff */
[----:B------:R-:W-:-:S05]  /*330f0*/  MOV R93, R97 ;  /* 0x00000061005d7202 */ /* 0x000fca0000000f00 */
        /* <DEDUP_REMOVED lines=97> */
[----:B------:R-:W-:-:S04]  /*33710*/  FFMA.FTZ R84, R87, R87, R84 ;  /* 0x0000005757547223 */ /* 0x000fc80000010054 */
[----:B------:R-:W-:-:S07]  /*33720*/  IMAD.MOV.U32 R101, RZ, RZ, R84 ;  /* 0x000000ffff657224 */ /* 0x000fce00078e0054 */
[----:B------:R-:W-:Y:S05]  /*33730*/  WARPSYNC.COLLECTIVE R96, `(.L_x_6571) ;  /* 0x0000000060087348 */ /* 0x000fea0003c00000 */
[----:B------:R0:W1:Y:S02]  /*33740*/  SHFL.BFLY P2, R97, R101, R102, R103 ;  /* 0x0c00006665617389 */ /* 0x0000640000040067 */
[----:B01----:R-:W-:Y:S05]  /*33750*/  ENDCOLLECTIVE ;  /* 0x000000000000791b */ /* 0x003fea0003800000 */
.L_x_6571:
[----:B------:R-:W-:Y:S02]  /*33760*/  IMAD.MOV.U32 R102, RZ, RZ, 0x2 ;  /* 0x00000002ff667424 */ /* 0x000fe400078e00ff */
[----:B------:R-:W-:-:S04]  /*33770*/  IMAD.MOV.U32 R87, RZ, RZ, R97 ;  /* 0x000000ffff577224 */ /* 0x000fc800078e0061 */
[----:B------:R-:W-:-:S05]  /*33780*/  FADD.FTZ R87, R84, R87 ;  /* 0x0000005754577221 */ /* 0x000fca0000010000 */
[----:B------:R-:W-:-:S07]  /*33790*/  MOV R101, R87 ;  /* 0x0000005700657202 */ /* 0x000fce0000000f00 */
[----:B------:R-:W-:Y:S05]  /*337a0*/  WARPSYNC.COLLECTIVE R96, `(.L_x_6572) ;  /* 0x0000000060087348 */ /* 0x000fea0003c00000 */
[----:B------:R0:W1:Y:S02]  /*337b0*/  SHFL.BFLY P2, R97, R101, R102, R103 ;  /* 0x0c00006665617389 */ /* 0x0000640000040067 */
[----:B01----:R-:W-:Y:S05]  /*337c0*/  ENDCOLLECTIVE ;  /* 0x000000000000791b */ /* 0x003fea0003800000 */
.L_x_6572:
[----:B------:R-:W-:Y:S01]  /*337d0*/  HFMA2 R102, -RZ, RZ, 0, 2.384185791015625e-07 ;  /* 0x00000004ff667431 */ /* 0x000fe200000001ff */
[----:B------:R-:W-:-:S05]  /*337e0*/  MOV R86, R97 ;  /* 0x0000006100567202 */ /* 0x000fca0000000f00 */
[----:B------:R-:W-:-:S04]  /*337f0*/  FADD.FTZ R86, R87, R86 ;  /* 0x0000005657567221 */ /* 0x000fc80000010000 */
[----:B------:R-:W-:-:S07]  /*33800*/  IMAD.MOV.U32 R101, RZ, RZ, R86 ;  /* 0x000000ffff657224 */ /* 0x000fce00078e0056 */
[----:B------:R-:W-:Y:S05]  /*33810*/  WARPSYNC.COLLECTIVE R96, `(.L_x_6573) ;  /* 0x0000000060087348 */ /* 0x000fea0003c00000 */
[----:B------:R0:W1:Y:S02]  /*33820*/  SHFL.BFLY P2, R97, R101, R102, R103 ;  /* 0x0c00006665617389 */ /* 0x0000640000040067 */
[----:B01----:R-:W-:Y:S05]  /*33830*/  ENDCOLLECTIVE ;  /* 0x000000000000791b */ /* 0x003fea0003800000 */
.L_x_6573:
[----:B------:R-:W-:Y:S02]  /*33840*/  IMAD.MOV.U32 R102, RZ, RZ, 0x8 ;  /* 0x00000008ff667424 */ /* 0x000fe400078e00ff */
[----:B------:R-:W-:-:S04]  /*33850*/  IMAD.MOV.U32 R95, RZ, RZ, R97 ;  /* 0x000000ffff5f7224 */ /* 0x000fc800078e0061 */
[----:B------:R-:W-:-:S05]  /*33860*/  FADD.FTZ R95, R86, R95 ;  /* 0x0000005f565f7221 */ /* 0x000fca0000010000 */
[----:B------:R-:W-:-:S07]  /*33870*/  MOV R101, R95 ;  /* 0x0000005f00657202 */ /* 0x000fce0000000f00 */
[----:B------:R-:W-:Y:S05]  /*33880*/  WARPSYNC.COLLECTIVE R96, `(.L_x_6574) ;  /* 0x0000000060087348 */ /* 0x000fea0003c00000 */
[----:B------:R0:W1:Y:S02]  /*33890*/  SHFL.BFLY P2, R97, R101, R102, R103 ;  /* 0x0c00006665617389 */ /* 0x0000640000040067 */
[----:B01----:R-:W-:Y:S05]  /*338a0*/  ENDCOLLECTIVE ;  /* 0x000000000000791b */ /* 0x003fea0003800000 */
.L_x_6574:
[----:B------:R-:W-:Y:S01]  /*338b0*/  HFMA2 R102, -RZ, RZ, 0, 9.5367431640625e-07 ;  /* 0x00000010ff667431 */ /* 0x000fe200000001ff */
[----:B------:R-:W-:-:S05]  /*338c0*/  MOV R92, R97 ;  /* 0x00000061005c7202 */ /* 0x000fca0000000f00 */
[----:B------:R-:W-:-:S04]  /*338d0*/  FADD.FTZ R92, R95, R92 ;  /* 0x0000005c5f5c7221 */ /* 0x000fc80000010000 */
[----:B------:R-:W-:-:S07]  /*338e0*/  IMAD.MOV.U32 R101, RZ, RZ, R92 ;  /* 0x000000ffff657224 */ /* 0x000fce00078e005c */
[----:B------:R-:W-:Y:S05]  /*338f0*/  WARPSYNC.COLLECTIVE R96, `(.L_x_6575) ;  /* 0x0000000060087348 */ /* 0x000fea0003c00000 */
[----:B------:R0:W1:Y:S02]  /*33900*/  SHFL.BFLY P2, R97, R101, R102, R103 ;  /* 0x0c00006665617389 */ /* 0x0000640000040067 */
[----:B01----:R-:W-:Y:S05]  /*33910*/  ENDCOLLECTIVE ;  /* 0x000000000000791b */ /* 0x003fea0003800000 */
.L_x_6575:
[----:B------:R-:W-:Y:S05]  /*33920*/  BRA `(.L_x_6576) ;  /* 0xffffffe000ac7947 */ /* 0x000fea000383ffff */
.L_x_6577:
        /* <DEDUP_REMOVED lines=13> */
.L_x_33259:


//--------------------- .text._ZN10layer_norm31ln_parallel_residual_fwd_kernelINS_13Kernel_traitsIf13__nv_bfloat16S2_S2_fjLj1536ELj1ELj4ELj1ELj16ENS_18Kernel_traits_baseILj1536EfS2_S2_S2_fjLj128EEEEELb0ELb0ELb0EEEvNS_9FwdParamsE --------------------------
	.section	.text._ZN10layer_norm31ln_parallel_residual_fwd_kernelINS_13Kernel_traitsIf13__nv_bfloat16S2_S2_fjLj1536ELj1ELj4ELj1ELj16ENS_18Kernel_traits_baseILj1536EfS2_S2_S2_fjLj128EEEEELb0ELb0ELb0EEEvNS_9FwdParamsE,"ax",@progbits
	.align	128
        .global         _ZN10layer_norm31ln_parallel_residual_fwd_kernelINS_13Kernel_traitsIf13__nv_bfloat16S2_S2_fjLj1536ELj1ELj4ELj1ELj16ENS_18Kernel_traits_baseILj1536EfS2_S2_S2_fjLj128EEEEELb0ELb0ELb0EEEvNS_9FwdParamsE
        .type           _ZN10layer_norm31ln_parallel_residual_fwd_kernelINS_13Kernel_traitsIf13__nv_bfloat16S2_S2_fjLj1536ELj1ELj4ELj1ELj16ENS_18Kernel_traits_baseILj1536EfS2_S2_S2_fjLj128EEEEELb0ELb0ELb0EEEvNS_9FwdParamsE,@function
        .size           _ZN10layer_norm31ln_parallel_residual_fwd_kernelINS_13Kernel_traitsIf13__nv_bfloat16S2_S2_fjLj1536ELj1ELj4ELj1ELj16ENS_18Kernel_traits_baseILj1536EfS2_S2_S2_fjLj128EEEEELb0ELb0ELb0EEEvNS_9FwdParamsE,(.L_x_33260 - _ZN10layer_norm31ln_parallel_residual_fwd_kernelINS_13Kernel_traitsIf13__nv_bfloat16S2_S2_fjLj1536ELj1ELj4ELj1ELj16ENS_18Kernel_traits_baseILj1536EfS2_S2_S2_fjLj128EEEEELb0ELb0ELb0EEEvNS_9FwdParamsE)
        .other          _ZN10layer_norm31ln_parallel_residual_fwd_kernelINS_13Kernel_traitsIf13__nv_bfloat16S2_S2_fjLj1536ELj1ELj4ELj1ELj16ENS_18Kernel_traits_baseILj1536EfS2_S2_S2_fjLj128EEEEELb0ELb0ELb0EEEvNS_9FwdParamsE,@"STO_CUDA_ENTRY STV_DEFAULT"
_ZN10layer_norm31ln_parallel_residual_fwd_kernelINS_13Kernel_traitsIf13__nv_bfloat16S2_S2_fjLj1536ELj1ELj4ELj1ELj16ENS_18Kernel_traits_baseILj1536EfS2_S2_S2_fjLj128EEEEELb0ELb0ELb0EEEvNS_9FwdParamsE:
.text._ZN10layer_norm31ln_parallel_residual_fwd_kernelINS_13Kernel_traitsIf13__nv_bfloat16S2_S2_fjLj1536ELj1ELj4ELj1ELj16ENS_18Kernel_traits_baseILj1536EfS2_S2_S2_fjLj128EEEEELb0ELb0ELb0EEEvNS_9FwdParamsE:
        /* <DEDUP_REMOVED lines=14> */
[----:B------:R-:W-:Y:S02]  /*00e0*/  SHF.R.U32.HI R214, RZ, 0x5, R2 ;  /* 0x00000005ffd67819 */ /* 0x000fe40000011602 */
[----:B------:R-:W-:Y:S02]  /*00f0*/  LOP3.LUT R4, R2, 0x1f, RZ, 0xc0, !PT ;  /* 0x0000001f02047812 */ /* 0x000fe400078ec0ff */
[----:B------:R-:W-:Y:S02]  /*0100*/  LEA.HI.SX32 R15, R0, R15, 0x1d ;  /* 0x0000000f000f7211 */ /* 0x000fe400078feaff */
[----:B------:R-:W-:-:S02]  /*0110*/  LOP3.LUT R214, R214, UR4, RZ, 0xfc, !PT ;  /* 0x00000004d6d67c12 */ /* 0x000fc4000f8efcff */
[----:B------:R-:W-:Y:S01]  /*0120*/  MOV R0, R4 ;  /* 0x0000000400007202 */ /* 0x000fe20000000f00 */
[----:B0-----:R-:W-:Y:S06]  /*0130*/  BRA.U UP0, `(.L_x_6579) ;  /* 0x0000001100e07547 */ /* 0x001fec000b800000 */
[----:B------:R-:W0:Y:S02]  /*0140*/  LDCU.64 UR4, c[0x0][0x440] ;  /* 0x00008800ff0477ac */ /* 0x000e240008000a00 */
[----:B0-----:R-:W-:-:S04]  /*0150*/  UISETP.NE.U32.AND UP0, UPT, UR4, URZ, UPT ;  /* 0x000000ff0400728c */ /* 0x001fc8000bf05070 */
[----:B------:R-:W-:-:S09]  /*0160*/  UISETP.NE.AND.EX UP0, UPT, UR5, URZ, UPT, UP0 ;  /* 0x000000ff0500728c */ /* 0x000fd2000bf05300 */
[----:B------:R-:W-:Y:S05]  /*0170*/  BRA.U UP0, `(.L_x_6580) ;  /* 0x0000000900847547 */ /* 0x000fea000b800000 */
[----:B------:R0:W2:Y:S01]  /*0180*/  LDL.64 R20, [R1+0x10] ;  /* 0x0000100001147983 */ /* 0x0000a20000100a00 */
[----:B------:R-:W1:Y:S03]  /*0190*/  LDC.64 R2, c[0x0][0x3d0] ;  /* 0x0000f400ff027b82 */ /* 0x000e660000000a00 */
[----:B------:R0:W2:Y:S01]  /*01a0*/  LDL.64 R22, [R1+0x18] ;  /* 0x0000180001167983 */ /* 0x0000a20000100a00 */
[----:B------:R-:W-:-:S03]  /*01b0*/  ISETP.GE.U32.AND P0, PT, R15, 0x20, PT ;  /* 0x000000200f00780c */ /* 0x000fc60003f06070 */
[----:B------:R0:W3:Y:S01]  /*01c0*/  LDL.64 R28, [R1+0x20] ;  /* 0x00002000011c7983 */ /* 0x0000e20000100a00 */
[----:B------:R-:W4:Y:S03]  /*01d0*/  LDC.64 R4, c[0x0][0x3d8] ;  /* 0x0000f600ff047b82 */ /* 0x000f260000000a00 */
[----:B------:R0:W3:Y:S04]  /*01e0*/  LDL.64 R30, [R1+0x28] ;  /* 0x00002800011e7983 */ /* 0x0000e80000100a00 */
[----:B------:R0:W3:Y:S01]  /*01f0*/  LDL.64 R24, [R1] ;  /* 0x0000000001187983 */ /* 0x0000e20000100a00 */
[----:B------:R-:W0:Y:S03]  /*0200*/  LDC.64 R6, c[0x0][0x3d0] ;  /* 0x0000f400ff067b82 */ /* 0x000e260000000a00 */
[----:B------:R0:W3:Y:S01]  /*0210*/  LDL.64 R26, [R1+0x8] ;  /* 0x00000800011a7983 */ /* 0x0000e20000100a00 */
[----:B-1----:R-:W-:-:S04]  /*0220*/  @P0 IMAD.WIDE.U32 R2, R0, 0x20, R2 ;  /* 0x0000002000020825 */ /* 0x002fc800078e0002 */
[----:B------:R-:W1:Y:S01]  /*0230*/  LDC.64 R8, c[0x0][0x3d8] ;  /* 0x0000f600ff087b82 */ /* 0x000e620000000a00 */
[----:B------:R-:W-:-:S07]  /*0240*/  ISETP.GE.U32.AND P1, PT, R15, 0x40, PT ;  /* 0x000000400f00780c */ /* 0x000fce0003f26070 */
[----:B------:R-:W1:Y:S08]  /*0250*/  LDC.64 R10, c[0x0][0x3d0] ;  /* 0x0000f400ff0a7b82 */ /* 0x000e700000000a00 */
[----:B------:R-:W1:Y:S08]  /*0260*/  LDC.64 R12, c[0x0][0x3d8] ;  /* 0x0000f600ff0c7b82 */ /* 0x000e700000000a00 */
[----:B------:R-:W1:Y:S08]  /*0270*/  LDC.64 R16, c[0x0][0x3d0] ;  /* 0x0000f400ff107b82 */ /* 0x000e700000000a00 */
[----:B------:R-:W1:Y:S01]  /*0280*/  LDC.64 R18, c[0x0][0x3d8] ;  /* 0x0000f600ff127b82 */ /* 0x000e620000000a00 */
[----:B--2---:R-:W2:Y:S01]  /*0290*/  @P0 LDG.E.128 R20, desc[UR6][R2.64+0x10] ;  /* 0x0000100602140981 */ /* 0x004ea2000c1e1d00 */
[----:B------:R-:W-:Y:S01]  /*02a0*/  ISETP.GE.U32.AND P2, PT, R15, 0x60, PT ;  /* 0x000000600f00780c */ /* 0x000fe20003f46070 */
[C---:B----4-:R-:W-:Y:S01]  /*02b0*/  @P0 IMAD.WIDE.U32 R4, R0.reuse, 0x20, R4 ;  /* 0x0000002000040825 */ /* 0x050fe200078e0004 */
[----:B------:R-:W-:-:S02]  /*02c0*/  @P0 LOP3.LUT R0, R0, 0x20, RZ, 0xfc, !PT ;  /* 0x0000002000000812 */ /* 0x000fc400078efcff */
[C---:B------:R-:W-:Y:S02]  /*02d0*/  ISETP.GE.U32.AND P3, PT, R15.reuse, 0x80, PT ;  /* 0x000000800f00780c */ /* 0x040fe40003f66070 */
[----:B------:R-:W-:Y:S01]  /*02e0*/  ISETP.GE.U32.AND P4, PT, R15, 0xa0, PT ;  /* 0x000000a00f00780c */ /* 0x000fe20003f86070 */
[----:B---3--:R-:W3:Y:S01]  /*02f0*/  @P0 LDG.E.128 R28, desc[UR6][R2.64] ;  /* 0x00000006021c0981 */ /* 0x008ee2000c1e1d00 */
[----:B0-----:R-:W-:-:S03]  /*0300*/  @P1 IMAD.WIDE.U32 R6, R0, 0x20, R6 ;  /* 0x0000002000061825 */ /* 0x001fc600078e0006 */
[----:B------:R0:W5:Y:S01]  /*0310*/  @P0 LDG.E.128 R248, desc[UR6][R4.64+0x10] ;  /* 0x0000100604f80981 */ /* 0x000162000c1e1d00 */
[----:B-1----:R-:W-:-:S03]  /*0320*/  @P1 IMAD.WIDE.U32 R8, R0, 0x20, R8 ;  /* 0x0000002000081825 */ /* 0x002fc600078e0008 */
[----:B------:R-:W4:Y:S01]  /*0330*/  @P0 LDG.E.128 R24, desc[UR6][R4.64] ;  /* 0x0000000604180981 */ /* 0x000f22000c1e1d00 */
[----:B------:R-:W-:-:S03]  /*0340*/  @P1 VIADD R0, R0, 0x20 ;  /* 0x0000002000001836 */ /* 0x000fc60000000000 */
[----:B------:R0:W5:Y:S01]  /*0350*/  @P1 LDG.E.128 R244, desc[UR6][R6.64] ;  /* 0x0000000606f41981 */ /* 0x000162000c1e1d00 */
[----:B------:R-:W-:-:S03]  /*0360*/  @P2 IMAD.WIDE.U32 R10, R0, 0x20, R10 ;  /* 0x00000020000a2825 */ /* 0x000fc600078e000a */
[----:B------:R0:W5:Y:S01]  /*0370*/  @P1 LDG.E.128 R240, desc[UR6][R6.64+0x10] ;  /* 0x0000100606f01981 */ /* 0x000162000c1e1d00 */
[C---:B------:R-:W-:Y:S01]  /*0380*/  @P2 IMAD.WIDE.U32 R12, R0.reuse, 0x20, R12 ;  /* 0x00000020000c2825 */ /* 0x040fe200078e000c */
[----:B------:R-:W-:Y:S02]  /*0390*/  @P2 IADD3 R0, PT, PT, R0, 0x20, RZ ;  /* 0x0000002000002810 */ /* 0x000fe40007ffe0ff */
[----:B------:R0:W5:Y:S03]  /*03a0*/  @P2 LDG.E.128 R228, desc[UR6][R10.64] ;  /* 0x000000060ae42981 */ /* 0x000166000c1e1d00 */
[C---:B------:R-:W-:Y:S01]  /*03b0*/  @P3 IMAD.WIDE.U32 R16, R0.reuse, 0x20, R16 ;  /* 0x0000002000103825 */ /* 0x040fe200078e0010 */
[----:B------:R0:W5:Y:S03]  /*03c0*/  @P2 LDG.E.128 R224, desc[UR6][R10.64+0x10] ;  /* 0x000010060ae02981 */ /* 0x000166000c1e1d00 */
[C---:B------:R-:W-:Y:S01]  /*03d0*/  @P3 IMAD.WIDE.U32 R18, R0.reuse, 0x20, R18 ;  /* 0x0000002000123825 */ /* 0x040fe200078e0012 */
[----:B------:R-:W-:Y:S01]  /*03e0*/  @P3 IADD3 R0, PT, PT, R0, 0x20, RZ ;  /* 0x0000002000003810 */ /* 0x000fe20007ffe0ff */
        /* <DEDUP_REMOVED lines=8> */
[----:B--2---:R1:W-:Y:S04]  /*0470*/  @P0 STL.64 [R1+0x10], R20 ;  /* 0x0000101401000387 */ /* 0x0043e80000100a00 */
[----:B------:R2:W-:Y:S01]  /*0480*/  @P0 STL.64 [R1+0x18], R22 ;  /* 0x0000181601000387 */ /* 0x0005e20000100a00 */
[----:B-1----:R-:W1:Y:S08]  /*0490*/  LDC.64 R20, c[0x0][0x3d0] ;  /* 0x0000f400ff147b82 */ /* 0x002e700000000a00 */
[----:B--2---:R-:W2:Y:S01]  /*04a0*/  LDC.64 R22, c[0x0][0x3d8] ;  /* 0x0000f600ff167b82 */ /* 0x004ea20000000a00 */
[----:B-1----:R-:W-:-:S05]  /*04b0*/  @P4 IMAD.WIDE.U32 R20, R0, 0x20, R20 ;  /* 0x0000002000144825 */ /* 0x002fca00078e0014 */
[----:B------:R0:W5:Y:S01]  /*04c0*/  @P4 LDG.E.128 R192, desc[UR6][R20.64] ;  /* 0x0000000614c04981 */ /* 0x000162000c1e1d00 */
[----:B--2---:R-:W-:-:S03]  /*04d0*/  @P4 IMAD.WIDE.U32 R22, R0, 0x20, R22 ;  /* 0x0000002000164825 */ /* 0x004fc600078e0016 */
[----:B------:R0:W5:Y:S04]  /*04e0*/  @P4 LDG.E.128 R188, desc[UR6][R20.64+0x10] ;  /* 0x0000100614bc4981 */ /* 0x000168000c1e1d00 */
[----:B------:R0:W5:Y:S04]  /*04f0*/  @P4 LDG.E.128 R160, desc[UR6][R22.64] ;  /* 0x0000000616a04981 */ /* 0x000168000c1e1d00 */
[----:B------:R0:W5:Y:S04]  /*0500*/  @P4 LDG.E.128 R156, desc[UR6][R22.64+0x10] ;  /* 0x00001006169c4981 */ /* 0x000168000c1e1d00 */
[----:B---3--:R0:W-:Y:S04]  /*0510*/  @P0 STL.64 [R1+0x20], R28 ;  /* 0x0000201c01000387 */ /* 0x0081e80000100a00 */
[----:B------:R0:W-:Y:S04]  /*0520*/  @P0 STL.64 [R1+0x28], R30 ;  /* 0x0000281e01000387 */ /* 0x0001e80000100a00 */
[----:B----4-:R0:W-:Y:S04]  /*0530*/  @P0 STL.64 [R1], R24 ;  /* 0x0000001801000387 */ /* 0x0101e80000100a00 */
[----:B------:R0:W-:Y:S01]  /*0540*/  @P0 STL.64 [R1+0x8], R26 ;  /* 0x0000081a01000387 */ /* 0x0001e20000100a00 */
[----:B------:R-:W-:-:S02]  /*0550*/  ISETP.GE.U32.AND P1, PT, R15, 0xc0, PT ;  /* 0x000000c00f00780c */ /* 0x000fc40003f26070 */
        /* <DEDUP_REMOVED lines=40> */
[----:B------:R-:W-:Y:S01]  /*07e0*/  @P4 VIADD R0, R0, 0x20 ;  /* 0x0000002000004836 */ /* 0x000fe20000000000 */
[----:B0-----:R-:W-:Y:S06]  /*07f0*/  @!P1 BRA `(.L_x_6581) ;  /* 0x0000001c00849947 */ /* 0x001fec0003800000 */
[----:B------:R-:W0:Y:S08]  /*0800*/  LDC.64 R4, c[0x0][0x3d8] ;  /* 0x0000f600ff047b82 */ /* 0x000e300000000a00 */
[----:B------:R-:W1:Y:S01]  /*0810*/  LDC.64 R2, c[0x0][0x3d0] ;  /* 0x0000f400ff027b82 */ /* 0x000e620000000a00 */
[----:B0-----:R-:W-:-:S05]  /*0820*/  IMAD.WIDE.U32 R4, R0, 0x20, R4 ;  /* 0x0000002000047825 */ /* 0x001fca00078e0004 */
[----:B------:R0:W5:Y:S01]  /*0830*/  LDG.E.128 R72, desc[UR6][R4.64] ;  /* 0x0000000604487981 */ /* 0x000162000c1e1d00 */
[----:B-1----:R-:W-:-:S03]  /*0840*/  IMAD.WIDE.U32 R2, R0, 0x20, R2 ;  /* 0x0000002000027825 */ /* 0x002fc600078e0002 */
[----:B------:R0:W5:Y:S04]  /*0850*/  LDG.E.128 R68, desc[UR6][R4.64+0x10] ;  /* 0x0000100604447981 */ /* 0x000168000c1e1d00 */
[----:B------:R0:W5:Y:S04]  /*0860*/  LDG.E.128 R64, desc[UR6][R2.64] ;  /* 0x0000000602407981 */ /* 0x000168000c1e1d00 */
[----:B------:R0:W5:Y:S01]  /*0870*/  LDG.E.128 R60, desc[UR6][R2.64+0x10] ;  /* 0x00001006023c7981 */ /* 0x000162000c1e1d00 */
        /* <DEDUP_REMOVED lines=48> */
[----:B0-----:R-:W-:Y:S06]  /*0b80*/  BRA `(.L_x_6581) ;  /* 0x0000001800a07947 */ /* 0x001fec0003800000 */
.L_x_6580:
[----:B------:R-:W2:Y:S01]  /*0b90*/  LDL R16, [R1+0x10] ;  /* 0x0000100001107983 */ /* 0x000ea20000100800 */
[----:B------:R-:W0:Y:S03]  /*0ba0*/  LDC.64 R4, c[0x0][0x3d0] ;  /* 0x0000f400ff047b82 */ /* 0x000e260000000a00 */
[----:B------:R-:W2:Y:S04]  /*0bb0*/  LDL R17, [R1+0x14] ;  /* 0x0000140001117983 */ /* 0x000ea80000100800 */
[----:B------:R-:W2:Y:S01]  /*0bc0*/  LDL R18, [R1+0x18] ;  /* 0x0000180001127983 */ /* 0x000ea20000100800 */
[----:B------:R-:W1:Y:S03]  /*0bd0*/  LDC.64 R6, c[0x0][0x3d8] ;  /* 0x0000f600ff067b82 */ /* 0x000e660000000a00 */
[----:B------:R-:W2:Y:S04]  /*0be0*/  LDL R19, [R1+0x1c] ;  /* 0x00001c0001137983 */ /* 0x000ea80000100800 */
[----:B------:R-:W3:Y:S04]  /*0bf0*/  LDL R20, [R1+0x20] ;  /* 0x0000200001147983 */ /* 0x000ee80000100800 */
[----:B------:R-:W3:Y:S04]  /*0c00*/  LDL R21, [R1+0x24] ;  /* 0x0000240001157983 */ /* 0x000ee80000100800 */
[----:B------:R-:W3:Y:S04]  /*0c10*/  LDL R22, [R1+0x28] ;  /* 0x0000280001167983 */ /* 0x000ee80000100800 */
[----:B------:R-:W3:Y:S04]  /*0c20*/  LDL R23, [R1+0x2c] ;  /* 0x00002c0001177983 */ /* 0x000ee80000100800 */
[----:B------:R-:W4:Y:S04]  /*0c30*/  LDL R24, [R1] ;  /* 0x0000000001187983 */ /* 0x000f280000100800 */
[----:B------:R-:W4:Y:S04]  /*0c40*/  LDL R25, [R1+0x4] ;  /* 0x0000040001197983 */ /* 0x000f280000100800 */
[----:B------:R-:W4:Y:S04]  /*0c50*/  LDL R26, [R1+0x8] ;  /* 0x00000800011a7983 */ /* 0x000f280000100800 */
[----:B------:R-:W4:Y:S01]  /*0c60*/  LDL R27, [R1+0xc] ;  /* 0x00000c00011b7983 */ /* 0x000f220000100800 */
[C---:B------:R-:W-:Y:S01]  /*0c70*/  ISETP.GE.U32.AND P0, PT, R15.reuse, 0x20, PT ;  /* 0x000000200f00780c */ /* 0x040fe20003f06070 */
[----:B------:R-:W4:Y:S01]  /*0c80*/  LDC.64 R8, c[0x0][0x3d0] ;  /* 0x0000f400ff087b82 */ /* 0x000f220000000a00 */
[----:B------:R-:W-:-:S02]  /*0c90*/  ISETP.GE.U32.AND P1, PT, R15, 0x40, PT ;  /* 0x000000400f00780c */ /* 0x000fc40003f26070 */
[----:B------:R-:W-:-:S05]  /*0ca0*/  ISETP.GE.U32.AND P2, PT, R15, 0x60, PT ;  /* 0x000000600f00780c */ /* 0x000fca0003f46070 */
[----:B------:R-:W4:Y:S04]  /*0cb0*/  LDC.64 R10, c[0x0][0x3d8] ;  /* 0x0000f600ff0a7b82 */ /* 0x000f280000000a00 */
[----:B0-----:R-:W-:-:S04]  /*0cc0*/  @P0 IMAD.WIDE.U32 R4, R0, 0x20, R4 ;  /* 0x0000002000040825 */ /* 0x001fc800078e0004 */
[C---:B-1----:R-:W-:Y:S01]  /*0cd0*/  @P0 IMAD.WIDE.U32 R6, R0.reuse, 0x20, R6 ;  /* 0x0000002000060825 */ /* 0x042fe200078e0006 */
[----:B------:R-:W0:Y:S01]  /*0ce0*/  @P0 LDC.64 R2, c[0x0][0x440] ;  /* 0x00011000ff020b82 */ /* 0x000e220000000a00 */
[C---:B------:R-:W-:Y:S02]  /*0cf0*/  ISETP.GE.U32.AND P3, PT, R15.reuse, 0x80, PT ;  /* 0x000000800f00780c */ /* 0x040fe40003f66070 */
[----:B------:R-:W-:Y:S01]  /*0d00*/  ISETP.GE.U32.AND P4, PT, R15, 0xa0, PT ;  /* 0x000000a00f00780c */ /* 0x000fe20003f86070 */
[----:B------:R-:W5:Y:S04]  /*0d10*/  @P0 LDG.E.128 R248, desc[UR6][R6.64+0x10] ;  /* 0x0000100606f80981 */ /* 0x000f68000c1e1d00 */
[----:B------:R-:W1:Y:S01]  /*0d20*/  @P1 LDC.64 R12, c[0x0][0x440] ;  /* 0x00011000ff0c1b82 */ /* 0x000e620000000a00 */
[----:B--2---:R-:W2:Y:S04]  /*0d30*/  @P0 LDG.E.128 R16, desc[UR6][R4.64+0x10] ;  /* 0x0000100604100981 */ /* 0x004ea8000c1e1d00 */
[----:B---3--:R3:W2:Y:S04]  /*0d40*/  @P0 LDG.E.128 R20, desc[UR6][R4.64] ;  /* 0x0000000604140981 */ /* 0x0086a8000c1e1d00 */
[----:B----4-:R4:W2:Y:S01]  /*0d50*/  @P0 LDG.E.128 R24, desc[UR6][R6.64] ;  /* 0x0000000606180981 */ /* 0x0108a2000c1e1d00 */
[C---:B0-----:R-:W-:Y:S01]  /*0d60*/  @P0 IMAD.WIDE.U32 R2, R0.reuse, 0x20, R2 ;  /* 0x0000002000020825 */ /* 0x041fe200078e0002 */
[----:B---3--:R-:W0:Y:S01]  /*0d70*/  LDC.64 R4, c[0x0][0x3d0] ;  /* 0x0000f400ff047b82 */ /* 0x008e220000000a00 */
[----:B------:R-:W-:-:S03]  /*0d80*/  @P0 LOP3.LUT R0, R0, 0x20, RZ, 0xfc, !PT ;  /* 0x0000002000000812 */ /* 0x000fc600078efcff */
[----:B------:R-:W5:Y:S04]  /*0d90*/  @P0 LD.E.128 R76, desc[UR6][R2.64] ;  /* 0x00000006024c0980 */ /* 0x000f68000c101d00 */
[----:B------:R3:W5:Y:S01]  /*0da0*/  @P0 LD.E.128 R80, desc[UR6][R2.64+0x10] ;  /* 0x0000100602500980 */ /* 0x000762000c101d00 */
[----:B----4-:R-:W4:Y:S01]  /*0db0*/  LDC.64 R6, c[0x0][0x3d0] ;  /* 0x0000f400ff067b82 */ /* 0x010f220000000a00 */
[----:B------:R-:W-:-:S04]  /*0dc0*/  @P1 IMAD.WIDE.U32 R8, R0, 0x20, R8 ;  /* 0x0000002000081825 */ /* 0x000fc800078e0008 */
[C---:B------:R-:W-:Y:S01]  /*0dd0*/  @P1 IMAD.WIDE.U32 R10, R0.reuse, 0x20, R10 ;  /* 0x00000020000a1825 */ /* 0x040fe200078e000a */
[----:B------:R0:W5:Y:S02]  /*0de0*/  @P1 LDG.E.128 R244, desc[UR6][R8.64] ;  /* 0x0000000608f41981 */ /* 0x000164000c1e1d00 */
[----:B---3--:R-:W3:Y:S01]  /*0df0*/  LDC.64 R2, c[0x0][0x3d8] ;  /* 0x0000f600ff027b82 */ /* 0x008ee20000000a00 */
[C---:B-1----:R-:W-:Y:S01]  /*0e00*/  @P1 IMAD.WIDE.U32 R12, R0.reuse, 0x20, R12 ;  /* 0x00000020000c1825 */ /* 0x042fe200078e000c */
[----:B------:R-:W-:Y:S01]  /*0e10*/  @P1 IADD3 R0, PT, PT, R0, 0x20, RZ ;  /* 0x0000002000001810 */ /* 0x000fe20007ffe0ff */
[----:B------:R1:W5:Y:S04]  /*0e20*/  @P1 LDG.E.128 R240, desc[UR6][R8.64+0x10] ;  /* 0x0000100608f01981 */ /* 0x000368000c1e1d00 */
[----:B------:R1:W5:Y:S04]  /*0e30*/  @P1 LDG.E.128 R236, desc[UR6][R10.64] ;  /* 0x000000060aec1981 */ /* 0x000368000c1e1d00 */
[----:B------:R1:W5:Y:S04]  /*0e40*/  @P1 LDG.E.128 R232, desc[UR6][R10.64+0x10] ;  /* 0x000010060ae81981 */ /* 0x000368000c1e1d00 */
[----:B------:R1:W5:Y:S04]  /*0e50*/  @P1 LD.E.128 R84, desc[UR6][R12.64] ;  /* 0x000000060c541980 */ /* 0x000368000c101d00 */
[----:B------:R1:W5:Y:S04]  /*0e60*/  @P1 LD.E.128 R88, desc[UR6][R12.64+0x10] ;  /* 0x000010060c581980 */ /* 0x000368000c101d00 */
[----:B--2---:R2:W-:Y:S04]  /*0e70*/  @P0 STL.64 [R1+0x10], R16 ;  /* 0x0000101001000387 */ /* 0x0045e80000100a00 */
[----:B------:R1:W-:Y:S01]  /*0e80*/  @P0 STL.64 [R1+0x18], R18 ;  /* 0x0000181201000387 */ /* 0x0003e20000100a00 */
[----:B--2---:R-:W2:Y:S03]  /*0e90*/  LDC.64 R16, c[0x0][0x3d0] ;  /* 0x0000f400ff107b82 */ /* 0x004ea60000000a00 */
[----:B------:R0:W-:Y:S05]  /*0ea0*/  @P0 STL.64 [R1+0x20], R20 ;  /* 0x0000201401000387 */ /* 0x0001ea0000100a00 */
[----:B-1----:R-:W1:Y:S01]  /*0eb0*/  LDC.64 R18, c[0x0][0x3d8] ;  /* 0x0000f600ff127b82 */ /* 0x002e620000000a00 */
[----:B------:R4:W-:Y:S07]  /*0ec0*/  @P0 STL.64 [R1+0x28], R22 ;  /* 0x0000281601000387 */ /* 0x0009ee0000100a00 */
[----:B0-----:R-:W0:Y:S01]  /*0ed0*/  @P2 LDC.64 R20, c[0x0][0x440] ;  /* 0x00011000ff142b82 */ /* 0x001e220000000a00 */
[----:B------:R3:W-:Y:S07]  /*0ee0*/  @P0 STL.64 [R1], R24 ;  /* 0x0000001801000387 */ /* 0x0007ee0000100a00 */
[----:B----4-:R-:W4:Y:S01]  /*0ef0*/  LDC.64 R22, c[0x0][0x3d8] ;  /* 0x0000f600ff167b82 */ /* 0x010f220000000a00 */
[----:B------:R2:W-:Y:S07]  /*0f00*/  @P0 STL.64 [R1+0x8], R26 ;  /* 0x0000081a01000387 */ /* 0x0005ee0000100a00 */
[----:B---3--:R-:W3:Y:S08]  /*0f10*/  @P3 LDC.64 R24, c[0x0][0x440] ;  /* 0x00011000ff183b82 */ /* 0x008ef00000000a00 */
[----:B--2---:R-:W2:Y:S01]  /*0f20*/  @P4 LDC.64 R26, c[0x0][0x440] ;  /* 0x00011000ff1a4b82 */ /* 0x004ea20000000a00 */
[----:B------:R-:W-:-:S04]  /*0f30*/  @P2 IMAD.WIDE.U32 R16, R0, 0x20, R16 ;  /* 0x0000002000102825 */ /* 0x000fc800078e0010 */
[C---:B-1----:R-:W-:Y:S01]  /*0f40*/  @P2 IMAD.WIDE.U32 R18, R0.reuse, 0x20, R18 ;  /* 0x0000002000122825 */ /* 0x042fe200078e0012 */
[----:B------:R1:W5:Y:S03]  /*0f50*/  @P2 LDG.E.128 R228, desc[UR6][R16.64] ;  /* 0x0000000610e42981 */ /* 0x000366000c1e1d00 */
[C---:B0-----:R-:W-:Y:S01]  /*0f60*/  @P2 IMAD.WIDE.U32 R20, R0.reuse, 0x20, R20 ;  /* 0x0000002000142825 */ /* 0x041fe200078e0014 */
[----:B------:R-:W-:Y:S01]  /*0f70*/  @P2 IADD3 R0, PT, PT, R0, 0x20, RZ ;  /* 0x0000002000002810 */ /* 0x000fe20007ffe0ff */
[----:B------:R1:W5:Y:S04]  /*0f80*/  @P2 LDG.E.128 R224, desc[UR6][R16.64+0x10] ;  /* 0x0000100610e02981 */ /* 0x000368000c1e1d00 */
[C---:B------:R-:W-:Y:S01]  /*0f90*/  @P3 IMAD.WIDE.U32 R4, R0.reuse, 0x20, R4 ;  /* 0x0000002000043825 */ /* 0x040fe200078e0004 */
[----:B------:R1:W5:Y:S03]  /*0fa0*/  @P2 LDG.E.128 R220, desc[UR6][R18.64] ;  /* 0x0000000612dc2981 */ /* 0x000366000c1e1d00 */
[C---:B----4-:R-:W-:Y:S01]  /*0fb0*/  @P3 IMAD.WIDE.U32 R22, R0.reuse, 0x20, R22 ;  /* 0x0000002000163825 */ /* 0x050fe200078e0016 */
[----:B------:R1:W5:Y:S03]  /*0fc0*/  @P2 LDG.E.128 R216, desc[UR6][R18.64+0x10] ;  /* 0x0000100612d82981 */ /* 0x000366000c1e1d00 */
[C---:B---3--:R-:W-:Y:S01]  /*0fd0*/  @P3 IMAD.WIDE.U32 R24, R0.reuse, 0x20, R24 ;  /* 0x0000002000183825 */ /* 0x048fe200078e0018 */
[----:B------:R1:W5:Y:S03]  /*0fe0*/  @P2 LD.E.128 R92, desc[UR6][R20.64] ;  /* 0x00000006145c2980 */ /* 0x000366000c101d00 */
[----:B------:R-:W-:Y:S01]  /*0ff0*/  @P3 VIADD R0, R0, 0x20 ;  /* 0x0000002000003836 */ /* 0x000fe20000000000 */
[----:B------:R1:W5:Y:S03]  /*1000*/  @P2 LD.E.128 R96, desc[UR6][R20.64+0x10] ;  /* 0x0000100614602980 */ /* 0x000366000c101d00 */
[C---:B------:R-:W-:Y:S01]  /*1010*/  @P4 IMAD.WIDE.U32 R6, R0.reuse, 0x20, R6 ;  /* 0x0000002000064825 */ /* 0x040fe200078e0006 */
[----:B------:R1:W5:Y:S03]  /*1020*/  @P3 LDG.E.128 R208, desc[UR6][R4.64] ;  /* 0x0000000604d03981 */ /* 0x000366000c1e1d00 */
[C---:B------:R-:W-:Y:S01]  /*1030*/  @P4 IMAD.WIDE.U32 R2, R0.reuse, 0x20, R2 ;  /* 0x0000002000024825 */ /* 0x040fe200078e0002 */
[----:B------:R1:W5:Y:S03]  /*1040*/  @P3 LDG.E.128 R204, desc[UR6][R4.64+0x10] ;  /* 0x0000100604cc3981 */ /* 0x000366000c1e1d00 */
[----:B--2---:R-:W-:Y:S01]  /*1050*/  @P4 IMAD.WIDE.U32 R26, R0, 0x20, R26 ;  /* 0x00000020001a4825 */ /* 0x004fe200078e001a */
[----:B------:R1:W5:Y:S04]  /*1060*/  @P3 LDG.E.128 R200, desc[UR6][R22.64] ;  /* 0x0000000616c83981 */ /* 0x000368000c1e1d00 */
[----:B------:R1:W5:Y:S04]  /*1070*/  @P3 LDG.E.128 R196, desc[UR6][R22.64+0x10] ;  /* 0x0000100616c43981 */ /* 0x000368000c1e1d00 */
[----:B------:R1:W5:Y:S04]  /*1080*/  @P3 LD.E.128 R100, desc[UR6][R24.64] ;  /* 0x0000000618643980 */ /* 0x000368000c101d00 */
[----:B------:R1:W5:Y:S04]  /*1090*/  @P3 LD.E.128 R104, desc[UR6][R24.64+0x10] ;  /* 0x0000100618683980 */ /* 0x000368000c101d00 */
[----:B------:R1:W5:Y:S04]  /*10a0*/  @P4 LDG.E.128 R192, desc[UR6][R6.64] ;  /* 0x0000000606c04981 */ /* 0x000368000c1e1d00 */
[----:B------:R1:W5:Y:S04]  /*10b0*/  @P4 LDG.E.128 R188, desc[UR6][R6.64+0x10] ;  /* 0x0000100606bc4981 */ /* 0x000368000c1e1d00 */
[----:B------:R1:W5:Y:S04]  /*10c0*/  @P4 LDG.E.128 R160, desc[UR6][R2.64] ;  /* 0x0000000602a04981 */ /* 0x000368000c1e1d00 */
[----:B------:R1:W5:Y:S04]  /*10d0*/  @P4 LDG.E.128 R156, desc[UR6][R2.64+0x10] ;  /* 0x00001006029c4981 */ /* 0x000368000c1e1d00 */
[----:B------:R1:W5:Y:S04]  /*10e0*/  @P4 LD.E.128 R108, desc[UR6][R26.64] ;  /* 0x000000061a6c4980 */ /* 0x000368000c101d00 */
[----:B------:R1:W5:Y:S01]  /*10f0*/  @P4 LD.E.128 R112, desc[UR6][R26.64+0x10] ;  /* 0x000010061a704980 */ /* 0x000362000c101d00 */
        /* <DEDUP_REMOVED lines=21> */
[----:B------:R-:W-:Y:S01]  /*1250*/  @P4 IADD3 R0, PT, PT, R0, 0x20, RZ ;  /* 0x0000002000004810 */ /* 0x000fe20007ffe0ff */
[----:B-1----:R-:W-:Y:S06]  /*1260*/  @!P1 BRA `(.L_x_6581) ;  /* 0x0000001000e89947 */ /* 0x002fec0003800000 */
[----:B------:R-:W0:Y:S08]  /*1270*/  LDC.64 R6, c[0x0][0x440] ;  /* 0x00011000ff067b82 */ /* 0x000e300000000a00 */
[----:B------:R-:W1:Y:S08]  /*1280*/  LDC.64 R2, c[0x0][0x3d0] ;  /* 0x0000f400ff027b82 */ /* 0x000e700000000a00 */
[----:B------:R-:W2:Y:S01]  /*1290*/  LDC.64 R4, c[0x0][0x3d8] ;  /* 0x0000f600ff047b82 */ /* 0x000ea20000000a00 */
[----:B0-----:R-:W-:-:S05]  /*12a0*/  IMAD.WIDE.U32 R6, R0, 0x20, R6 ;  /* 0x0000002000067825 */ /* 0x001fca00078e0006 */
[----:B------:R0:W5:Y:S01]  /*12b0*/  LD.E.128 R44, desc[UR6][R6.64] ;  /* 0x00000006062c7980 */ /* 0x000162000c101d00 */
[----:B-1----:R-:W-:-:S03]  /*12c0*/  IMAD.WIDE.U32 R2, R0, 0x20, R2 ;  /* 0x0000002000027825 */ /* 0x002fc600078e0002 */
[----:B------:R0:W5:Y:S04]  /*12d0*/  LD.E.128 R48, desc[UR6][R6.64+0x10] ;  /* 0x0000100606307980 */ /* 0x000168000c101d00 */
[----:B------:R0:W5:Y:S01]  /*12e0*/  LDG.E.128 R64, desc[UR6][R2.64] ;  /* 0x0000000602407981 */ /* 0x000162000c1e1d00 */
[----:B--2---:R-:W-:-:S03]  /*12f0*/  IMAD.WIDE.U32 R4, R0, 0x20, R4 ;  /* 0x0000002000047825 */ /* 0x004fc600078e0004 */
        /* <DEDUP_REMOVED lines=28> */
.L_x_6579:
[----:B------:R-:W0:Y:S02]  /*14c0*/  LDCU.64 UR4, c[0x0][0x440] ;  /* 0x00008800ff0477ac */ /* 0x000e240008000a00 */
[----:B0-----:R-:W-:-:S04]  /*14d0*/  UISETP.NE.U32.AND UP0, UPT, UR4, URZ, UPT ;  /* 0x000000ff0400728c */ /* 0x001fc8000bf05070 */
[----:B------:R-:W-:-:S09]  /*14e0*/  UISETP.NE.AND.EX UP0, UPT, UR5, URZ, UPT, UP0 ;  /* 0x000000ff0500728c */ /* 0x000fd2000bf05300 */
[----:B------:R-:W-:Y:S05]  /*14f0*/  BRA.U !UP0, `(.L_x_6582) ;  /* 0x0000000508fc7547 */ /* 0x000fea000b800000 */
[----:B------:R-:W2:Y:S01]  /*1500*/  LDL R16, [R1+0x10] ;  /* 0x0000100001107983 */ /* 0x000ea20000100800 */
[----:B------:R-:W0:Y:S03]  /*1510*/  LDC.64 R4, c[0x0][0x3d0] ;  /* 0x0000f400ff047b82 */ /* 0x000e260000000a00 */
[----:B------:R-:W2:Y:S04]  /*1520*/  LDL R17, [R1+0x14] ;  /* 0x0000140001117983 */ /* 0x000ea80000100800 */
[----:B------:R-:W2:Y:S04]  /*1530*/  LDL R18, [R1+0x18] ;  /* 0x0000180001127983 */ /* 0x000ea80000100800 */
        /* <DEDUP_REMOVED lines=10> */
[----:B------:R-:W1:Y:S01]  /*15e0*/  LDC.64 R6, c[0x0][0x3d8] ;  /* 0x0000f600ff067b82 */ /* 0x000e620000000a00 */
[----:B------:R-:W-:-:S07]  /*15f0*/  ISETP.GE.U32.AND P1, PT, R15, 0x40, PT ;  /* 0x000000400f00780c */ /* 0x000fce0003f26070 */
[----:B------:R-:W4:Y:S04]  /*1600*/  LDC.64 R10, c[0x0][0x3d0] ;  /* 0x0000f400ff0a7b82 */ /* 0x000f280000000a00 */
[----:B0-----:R-:W-:-:S04]  /*1610*/  @P0 IMAD.WIDE.U32 R4, R0, 0x20, R4 ;  /* 0x0000002000040825 */ /* 0x001fc800078e0004 */
[----:B------:R-:W0:Y:S01]  /*1620*/  @P0 LDC.64 R2, c[0x0][0x438] ;  /* 0x00010e00ff020b82 */ /* 0x000e220000000a00 */
[----:B-1----:R-:W-:-:S07]  /*1630*/  @P0 IMAD.WIDE.U32 R6, R0, 0x20, R6 ;  /* 0x0000002000060825 */ /* 0x002fce00078e0006 */
[----:B------:R-:W1:Y:S01]  /*1640*/  @P0 LDC.64 R8, c[0x0][0x440] ;  /* 0x00011000ff080b82 */ /* 0x000e620000000a00 */
[C---:B------:R-:W-:Y:S02]  /*1650*/  ISETP.GE.U32.AND P2, PT, R15.reuse, 0x60, PT ;  /* 0x000000600f00780c */ /* 0x040fe40003f46070 */
[C---:B------:R-:W-:Y:S01]  /*1660*/  ISETP.GE.U32.AND P3, PT, R15.reuse, 0x80, PT ;  /* 0x000000800f00780c */ /* 0x040fe20003f66070 */
[----:B------:R-:W5:Y:S04]  /*1670*/  @P0 LDG.E.128 R248, desc[UR6][R6.64+0x10] ;  /* 0x0000100606f80981 */ /* 0x000f68000c1e1d00 */
[----:B------:R-:W1:Y:S01]  /*1680*/  @P1 LDC.64 R12, c[0x0][0x438] ;  /* 0x00010e00ff0c1b82 */ /* 0x000e620000000a00 */
[----:B------:R-:W-:-:S07]  /*1690*/  ISETP.GE.U32.AND P4, PT, R15, 0xa0, PT ;  /* 0x000000a00f00780c */ /* 0x000fce0003f86070 */
[----:B------:R-:W1:Y:S01]  /*16a0*/  LDC.64 R28, c[0x0][0x3d8] ;  /* 0x0000f600ff1c7b82 */ /* 0x000e620000000a00 */
[----:B--2---:R-:W2:Y:S04]  /*16b0*/  @P0 LDG.E.128 R16, desc[UR6][R4.64+0x10] ;  /* 0x0000100604100981 */ /* 0x004ea8000c1e1d00 */
[----:B---3--:R3:W2:Y:S04]  /*16c0*/  @P0 LDG.E.128 R20, desc[UR6][R4.64] ;  /* 0x0000000604140981 */ /* 0x0086a8000c1e1d00 */
[----:B----4-:R4:W2:Y:S01]  /*16d0*/  @P0 LDG.E.128 R24, desc[UR6][R6.64] ;  /* 0x0000000606180981 */ /* 0x0108a2000c1e1d00 */
[C---:B0-----:R-:W-:Y:S01]  /*16e0*/  @P0 IMAD.WIDE.U32 R2, R0.reuse, 0x20, R2 ;  /* 0x0000002000020825 */ /* 0x041fe200078e0002 */
[----:B---3--:R-:W0:Y:S03]  /*16f0*/  LDC.64 R4, c[0x0][0x3d8] ;  /* 0x0000f600ff047b82 */ /* 0x008e260000000a00 */
[C---:B-1----:R-:W-:Y:S01]  /*1700*/  @P0 IMAD.WIDE.U32 R8, R0.reuse, 0x20, R8 ;  /* 0x0000002000080825 */ /* 0x042fe200078e0008 */
[----:B------:R-:W-:Y:S01]  /*1710*/  @P0 LOP3.LUT R0, R0, 0x20, RZ, 0xfc, !PT ;  /* 0x0000002000000812 */ /* 0x000fe200078efcff */
[----:B------:R-:W5:Y:S03]  /*1720*/  @P0 LD.E.128 R116, desc[UR6][R2.64] ;  /* 0x0000000602740980 */ /* 0x000f66000c101d00 */
[----:B----4-:R-:W1:Y:S01]  /*1730*/  LDC.64 R6, c[0x0][0x3d0] ;  /* 0x0000f400ff067b82 */ /* 0x010e620000000a00 */
[----:B------:R3:W5:Y:S01]  /*1740*/  @P0 LD.E.128 R120, desc[UR6][R2.64+0x10] ;  /* 0x0000100602780980 */ /* 0x000762000c101d00 */
[----:B------:R-:W-:-:S03]  /*1750*/  @P1 IMAD.WIDE.U32 R10, R0, 0x20, R10 ;  /* 0x00000020000a1825 */ /* 0x000fc600078e000a */
[----:B------:R-:W5:Y:S01]  /*1760*/  @P0 LD.E.128 R76, desc[UR6][R8.64] ;  /* 0x00000006084c0980 */ /* 0x000f62000c101d00 */
[----:B------:R-:W-:-:S03]  /*1770*/  @P1 IMAD.WIDE.U32 R12, R0, 0x20, R12 ;  /* 0x00000020000c1825 */ /* 0x000fc600078e000c */
[----:B------:R4:W5:Y:S01]  /*1780*/  @P0 LD.E.128 R80, desc[UR6][R8.64+0x10] ;  /* 0x0000100608500980 */ /* 0x000962000c101d00 */
[----:B---3--:R-:W3:Y:S03]  /*1790*/  @P2 LDC.64 R2, c[0x0][0x438] ;  /* 0x00010e00ff022b82 */ /* 0x008ee60000000a00 */
[----:B------:R-:W5:Y:S04]  /*17a0*/  @P1 LDG.E.128 R244, desc[UR6][R10.64] ;  /* 0x000000060af41981 */ /* 0x000f68000c1e1d00 */
[----:B------:R4:W5:Y:S02]  /*17b0*/  @P1 LDG.E.128 R240, desc[UR6][R10.64+0x10] ;  /* 0x000010060af01981 */ /* 0x000964000c1e1d00 */
[----:B----4-:R-:W4:Y:S02]  /*17c0*/  @P3 LDC.64 R8, c[0x0][0x438] ;  /* 0x00010e00ff083b82 */ /* 0x010f240000000a00 */
[----:B------:R-:W5:Y:S04]  /*17d0*/  @P1 LD.E.128 R124, desc[UR6][R12.64] ;  /* 0x000000060c7c1980 */ /* 0x000f68000c101d00 */
[----:B------:R0:W5:Y:S02]  /*17e0*/  @P1 LD.E.128 R128, desc[UR6][R12.64+0x10] ;  /* 0x000010060c801980 */ /* 0x000164000c101d00 */
[----:B------:R-:W4:Y:S08]  /*17f0*/  LDC.64 R10, c[0x0][0x3d8] ;  /* 0x0000f600ff0a7b82 */ /* 0x000f300000000a00 */
[----:B0-----:R-:W0:Y:S01]  /*1800*/  @P3 LDC.64 R12, c[0x0][0x440] ;  /* 0x00011000ff0c3b82 */ /* 0x001e220000000a00 */
[----:B--2---:R2:W-:Y:S07]  /*1810*/  @P0 STL.64 [R1+0x10], R16 ;  /* 0x0000101001000387 */ /* 0x0045ee0000100a00 */
[----:B--2---:R-:W2:Y:S01]  /*1820*/  LDC.64 R16, c[0x0][0x3d8] ;  /* 0x0000f600ff107b82 */ /* 0x004ea20000000a00 */
[----:B------:R1:W-:Y:S04]  /*1830*/  @P0 STL.64 [R1+0x18], R18 ;  /* 0x0000181201000387 */ /* 0x0003e80000100a00 */
[----:B------:R3:W-:Y:S03]  /*1840*/  @P0 STL.64 [R1+0x20], R20 ;  /* 0x0000201401000387 */ /* 0x0007e60000100a00 */
[----:B-1----:R-:W1:Y:S01]  /*1850*/  @P1 LDC.64 R18, c[0x0][0x440] ;  /* 0x00011000ff121b82 */ /* 0x002e620000000a00 */
[----:B------:R4:W-:Y:S07]  /*1860*/  @P0 STL.64 [R1+0x28], R22 ;  /* 0x0000281601000387 */ /* 0x0009ee0000100a00 */
[----:B---3--:R-:W3:Y:S01]  /*1870*/  LDC.64 R20, c[0x0][0x3d0] ;  /* 0x0000f400ff147b82 */ /* 0x008ee20000000a00 */
[----:B--2---:R-:W-:-:S07]  /*1880*/  @P1 IMAD.WIDE.U32 R16, R0, 0x20, R16 ;  /* 0x0000002000101825 */ /* 0x004fce00078e0010 */
[----:B----4-:R-:W2:Y:S01]  /*1890*/  @P2 LDC.64 R22, c[0x0][0x440] ;  /* 0x00011000ff162b82 */ /* 0x010ea20000000a00 */
[----:B------:R4:W-:Y:S04]  /*18a0*/  @P0 STL.64 [R1], R24 ;  /* 0x0000001801000387 */ /* 0x0009e80000100a00 */
[----:B------:R-:W5:Y:S04]  /*18b0*/  @P1 LDG.E.128 R236, desc[UR6][R16.64] ;  /* 0x0000000610ec1981 */ /* 0x000f68000c1e1d00 */
[----:B------:R0:W5:Y:S04]  /*18c0*/  @P1 LDG.E.128 R232, desc[UR6][R16.64+0x10] ;  /* 0x0000100610e81981 */ /* 0x000168000c1e1d00 */
[----:B------:R3:W-:Y:S01]  /*18d0*/  @P0 STL.64 [R1+0x8], R26 ;  /* 0x0000081a01000387 */ /* 0x0007e20000100a00 */
[----:B----4-:R-:W4:Y:S01]  /*18e0*/  LDC.64 R24, c[0x0][0x3d0] ;  /* 0x0000f400ff187b82 */ /* 0x010f220000000a00 */
[----:B-1----:R-:W-:-:S07]  /*18f0*/  @P1 IMAD.WIDE.U32 R18, R0, 0x20, R18 ;  /* 0x0000002000121825 */ /* 0x002fce00078e0012 */
[----:B0-----:R-:W0:Y:S08]  /*1900*/  @P4 LDC.64 R16, c[0x0][0x440] ;  /* 0x00011000ff104b82 */ /* 0x001e300000000a00 */
[----:B---3--:R-:W1:Y:S01]  /*1910*/  @P4 LDC.64 R26, c[0x0][0x438] ;  /* 0x00010e00ff1a4b82 */ /* 0x008e620000000a00 */
[----:B------:R-:W-:Y:S01]  /*1920*/  @P1 IADD3 R0, PT, PT, R0, 0x20, RZ ;  /* 0x0000002000001810 */ /* 0x000fe20007ffe0ff */
[----:B------:R3:W5:Y:S04]  /*1930*/  @P1 LD.E.128 R84, desc[UR6][R18.64] ;  /* 0x0000000612541980 */ /* 0x000768000c101d00 */
[C---:B------:R-:W-:Y:S01]  /*1940*/  @P2 IMAD.WIDE.U32 R20, R0.reuse, 0x20, R20 ;  /* 0x0000002000142825 */ /* 0x040fe200078e0014 */
[----:B------:R3:W5:Y:S03]  /*1950*/  @P1 LD.E.128 R88, desc[UR6][R18.64+0x10] ;  /* 0x0000100612581980 */ /* 0x000766000c101d00 */
[C---:B------:R-:W-:Y:S01]  /*1960*/  @P2 IMAD.WIDE.U32 R2, R0.reuse, 0x20, R2 ;  /* 0x0000002000022825 */ /* 0x040fe200078e0002 */
[----:B------:R3:W5:Y:S03]  /*1970*/  @P2 LDG.E.128 R228, desc[UR6][R20.64] ;  /* 0x0000000614e42981 */ /* 0x000766000c1e1d00 */
[C---:B------:R-:W-:Y:S01]  /*1980*/  @P2 IMAD.WIDE.U32 R4, R0.reuse, 0x20, R4 ;  /* 0x0000002000042825 */ /* 0x040fe200078e0004 */
[----:B------:R3:W5:Y:S03]  /*1990*/  @P2 LDG.E.128 R224, desc[UR6][R20.64+0x10] ;  /* 0x0000100614e02981 */ /* 0x000766000c1e1d00 */
[C---:B--2---:R-:W-:Y:S01]  /*19a0*/  @P2 IMAD.WIDE.U32 R22, R0.reuse, 0x20, R22 ;  /* 0x0000002000162825 */ /* 0x044fe200078e0016 */
[----:B------:R3:W5:Y:S03]  /*19b0*/  @P2 LD.E.128 R132, desc[UR6][R2.64] ;  /* 0x0000000602842980 */ /* 0x000766000c101d00 */
[----:B------:R-:W-:Y:S01]  /*19c0*/  @P2 VIADD R0, R0, 0x20 ;  /* 0x0000002000002836 */ /* 0x000fe20000000000 */
[----:B------:R3:W5:Y:S03]  /*19d0*/  @P2 LD.E.128 R136, desc[UR6][R2.64+0x10] ;  /* 0x0000100602882980 */ /* 0x000766000c101d00 */
[C---:B------:R-:W-:Y:S01]  /*19e0*/  @P3 IMAD.WIDE.U32 R6, R0.reuse, 0x20, R6 ;  /* 0x0000002000063825 */ /* 0x040fe200078e0006 */
[----:B------:R3:W5:Y:S03]  /*19f0*/  @P2 LDG.E.128 R220, desc[UR6][R4.64] ;  /* 0x0000000604dc2981 */ /* 0x000766000c1e1d00 */
[C---:B------:R-:W-:Y:S01]  /*1a00*/  @P3 IMAD.WIDE.U32 R8, R0.reuse, 0x20, R8 ;  /* 0x0000002000083825 */ /* 0x040fe200078e0008 */
[----:B------:R3:W5:Y:S03]  /*1a10*/  @P2 LDG.E.128 R216, desc[UR6][R4.64+0x10] ;  /* 0x0000100604d82981 */ /* 0x000766000c1e1d00 */
[C---:B------:R-:W-:Y:S01]  /*1a20*/  @P3 IMAD.WIDE.U32 R10, R0.reuse, 0x20, R10 ;  /* 0x00000020000a3825 */ /* 0x040fe200078e000a */
[----:B------:R3:W5:Y:S03]  /*1a30*/  @P2 LD.E.128 R92, desc[UR6][R22.64] ;  /* 0x00000006165c2980 */ /* 0x000766000c101d00 */
[C---:B------:R-:W-:Y:S01]  /*1a40*/  @P3 IMAD.WIDE.U32 R12, R0.reuse, 0x20, R12 ;  /* 0x00000020000c3825 */ /* 0x040fe200078e000c */
[----:B------:R-:W-:Y:S01]  /*1a50*/  @P3 IADD3 R0, PT, PT, R0, 0x20, RZ ;  /* 0x0000002000003810 */ /* 0x000fe20007ffe0ff */
[----:B------:R3:W5:Y:S04]  /*1a60*/  @P2 LD.E.128 R96, desc[UR6][R22.64+0x10] ;  /* 0x0000100616602980 */ /* 0x000768000c101d00 */
[C---:B----4-:R-:W-:Y:S01]  /*1a70*/  @P4 IMAD.WIDE.U32 R24, R0.reuse, 0x20, R24 ;  /* 0x0000002000184825 */ /* 0x050fe200078e0018 */
[----:B------:R3:W5:Y:S03]  /*1a80*/  @P3 LDG.E.128 R208, desc[UR6][R6.64] ;  /* 0x0000000606d03981 */ /* 0x000766000c1e1d00 */
[C---:B-1----:R-:W-:Y:S01]  /*1a90*/  @P4 IMAD.WIDE.U32 R26, R0.reuse, 0x20, R26 ;  /* 0x00000020001a4825 */ /* 0x042fe200078e001a */
[----:B------:R3:W5:Y:S03]  /*1aa0*/  @P3 LDG.E.128 R204, desc[UR6][R6.64+0x10] ;  /* 0x0000100606cc3981 */ /* 0x000766000c1e1d00 */
[C---:B------:R-:W-:Y:S01]  /*1ab0*/  @P4 IMAD.WIDE.U32 R28, R0.reuse, 0x20, R28 ;  /* 0x00000020001c4825 */ /* 0x040fe200078e001c */
[----:B------:R3:W5:Y:S03]  /*1ac0*/  @P3 LD.E.128 R140, desc[UR6][R8.64] ;  /* 0x00000006088c3980 */ /* 0x000766000c101d00 */
[----:B0-----:R-:W-:Y:S01]  /*1ad0*/  @P4 IMAD.WIDE.U32 R16, R0, 0x20, R16 ;  /* 0x0000002000104825 */ /* 0x001fe200078e0010 */
[----:B------:R3:W5:Y:S04]  /*1ae0*/  @P3 LD.E.128 R144, desc[UR6][R8.64+0x10] ;  /* 0x0000100608903980 */ /* 0x000768000c101d00 */
[----:B------:R3:W5:Y:S04]  /*1af0*/  @P3 LDG.E.128 R200, desc[UR6][R10.64] ;  /* 0x000000060ac83981 */ /* 0x000768000c1e1d00 */
[----:B------:R3:W5:Y:S04]  /*1b00*/  @P3 LDG.E.128 R196, desc[UR6][R10.64+0x10] ;  /* 0x000010060ac43981 */ /* 0x000768000c1e1d00 */
[----:B------:R3:W5:Y:S04]  /*1b10*/  @P3 LD.E.128 R100, desc[UR6][R12.64] ;  /* 0x000000060c643980 */ /* 0x000768000c101d00 */
        /* <DEDUP_REMOVED lines=8> */
[----:B------:R3:W5:Y:S01]  /*1ba0*/  @P4 LD.E.128 R112, desc[UR6][R16.64+0x10] ;  /* 0x0000100610704980 */ /* 0x000762000c101d00 */
[----:B------:R-:W-:-:S02]  /*1bb0*/  ISETP.GE.U32.AND P1, PT, R15, 0xc0, PT ;  /* 0x000000c00f00780c */ /* 0x000fc40003f26070 */
[----:B------:R-:W-:-:S11]  /*1bc0*/  @P4 IADD3 R0, PT, PT, R0, 0x20, RZ ;  /* 0x0000002000004810 */ /* 0x000fd60007ffe0ff */
[----:B---3--:R-:W-:Y:S05]  /*1bd0*/  @!P1 BRA `(.L_x_6581) ;  /* 0x00000008008c9947 */ /* 0x008fea0003800000 */
[----:B------:R-:W0:Y:S08]  /*1be0*/  LDC.64 R8, c[0x0][0x440] ;  /* 0x00011000ff087b82 */ /* 0x000e300000000a00 */
[----:B------:R-:W1:Y:S08]  /*1bf0*/  LDC.64 R2, c[0x0][0x3d0] ;  /* 0x0000f400ff027b82 */ /* 0x000e700000000a00 */
[----:B------:R-:W2:Y:S08]  /*1c00*/  LDC.64 R4, c[0x0][0x438] ;  /* 0x00010e00ff047b82 */ /* 0x000eb00000000a00 */
[----:B------:R-:W3:Y:S01]  /*1c10*/  LDC.64 R6, c[0x0][0x3d8] ;  /* 0x0000f600ff067b82 */ /* 0x000ee20000000a00 */
[----:B0-----:R-:W-:-:S05]  /*1c20*/  IMAD.WIDE.U32 R8, R0, 0x20, R8 ;  /* 0x0000002000087825 */ /* 0x001fca00078e0008 */
[----:B------:R0:W5:Y:S01]  /*1c30*/  LD.E.128 R44, desc[UR6][R8.64] ;  /* 0x00000006082c7980 */ /* 0x000162000c101d00 */
[----:B-1----:R-:W-:-:S03]  /*1c40*/  IMAD.WIDE.U32 R2, R0, 0x20, R2 ;  /* 0x0000002000027825 */ /* 0x002fc600078e0002 */
[----:B------:R0:W5:Y:S04]  /*1c50*/  LD.E.128 R48, desc[UR6][R8.64+0x10] ;  /* 0x0000100608307980 */ /* 0x000168000c101d00 */
[----:B------:R0:W5:Y:S01]  /*1c60*/  LDG.E.128 R64, desc[UR6][R2.64] ;  /* 0x0000000602407981 */ /* 0x000162000c1e1d00 */
[----:B--2---:R-:W-:-:S03]  /*1c70*/  IMAD.WIDE.U32 R4, R0, 0x20, R4 ;  /* 0x0000002000047825 */ /* 0x004fc600078e0004 */
[----:B------:R0:W5:Y:S04]  /*1c80*/  LDG.E.128 R60, desc[UR6][R2.64+0x10] ;  /* 0x00001006023c7981 */ /* 0x000168000c1e1d00 */
[----:B------:R0:W5:Y:S01]  /*1c90*/  LD.E.128 R52, desc[UR6][R4.64] ;  /* 0x0000000604347980 */ /* 0x000162000c101d00 */
[----:B---3--:R-:W-:-:S03]  /*1ca0*/  IMAD.WIDE.U32 R6, R0, 0x20, R6 ;  /* 0x0000002000067825 */ /* 0x008fc600078e0006 */
[----:B------:R0:W5:Y:S04]  /*1cb0*/  LD.E.128 R56, desc[UR6][R4.64+0x10] ;  /* 0x0000100604387980 */ /* 0x000168000c101d00 */
[----:B------:R0:W5:Y:S04]  /*1cc0*/  LDG.E.128 R72, desc[UR6][R6.64] ;  /* 0x0000000606487981 */ /* 0x000168000c1e1d00 */
[----:B------:R0:W5:Y:S01]  /*1cd0*/  LDG.E.128 R68, desc[UR6][R6.64+0x10] ;  /* 0x0000100606447981 */ /* 0x000162000c1e1d00 */
[----:B------:R-:W-:Y:S05]  /*1ce0*/  BRA `(.L_x_6581) ;  /* 0x0000000800487947 */ /* 0x000fea0003800000 */
.L_x_6582:
        /* <DEDUP_REMOVED lines=34> */
[----:B----4-:R-:W4:Y:S01]  /*1f10*/  @P4 LDC.64 R6, c[0x0][0x438] ;  /* 0x00010e00ff064b82 */ /* 0x010f220000000a00 */
[----:B------:R-:W-:-:S04]  /*1f20*/  @P1 IMAD.WIDE.U32 R8, R0, 0x20, R8 ;  /* 0x0000002000081825 */ /* 0x000fc800078e0008 */
[C---:B-1----:R-:W-:Y:S01]  /*1f30*/  @P1 IMAD.WIDE.U32 R10, R0.reuse, 0x20, R10 ;  /* 0x00000020000a1825 */ /* 0x042fe200078e000a */
[----:B------:R1:W5:Y:S02]  /*1f40*/  @P1 LDG.E.128 R244, desc[UR6][R8.64] ;  /* 0x0000000608f41981 */ /* 0x000364000c1e1d00 */
[----:B---3--:R-:W3:Y:S01]  /*1f50*/  LDC.64 R4, c[0x0][0x3d0] ;  /* 0x0000f400ff047b82 */ /* 0x008ee20000000a00 */
[C---:B------:R-:W-:Y:S01]  /*1f60*/  @P1 IMAD.WIDE.U32 R12, R0.reuse, 0x20, R12 ;  /* 0x00000020000c1825 */ /* 0x040fe200078e000c */
[----:B------:R1:W5:Y:S03]  /*1f70*/  @P1 LDG.E.128 R240, desc[UR6][R8.64+0x10] ;  /* 0x0000100608f01981 */ /* 0x000366000c1e1d00 */
[----:B------:R-:W-:Y:S01]  /*1f80*/  @P1 VIADD R0, R0, 0x20 ;  /* 0x0000002000001836 */ /* 0x000fe20000000000 */
[----:B------:R1:W5:Y:S04]  /*1f90*/  @P1 LD.E.128 R124, desc[UR6][R10.64] ;  /* 0x000000060a7c1980 */ /* 0x000368000c101d00 */
[----:B------:R1:W5:Y:S04]  /*1fa0*/  @P1 LD.E.128 R128, desc[UR6][R10.64+0x10] ;  /* 0x000010060a801980 */ /* 0x000368000c101d00 */
[----:B------:R1:W5:Y:S04]  /*1fb0*/  @P1 LDG.E.128 R236, desc[UR6][R12.64] ;  /* 0x000000060cec1981 */ /* 0x000368000c1e1d00 */
[----:B------:R1:W5:Y:S04]  /*1fc0*/  @P1 LDG.E.128 R232, desc[UR6][R12.64+0x10] ;  /* 0x000010060ce81981 */ /* 0x000368000c1e1d00 */
[----:B--2---:R2:W-:Y:S04]  /*1fd0*/  @P0 STL.64 [R1+0x10], R16 ;  /* 0x0000101001000387 */ /* 0x0045e80000100a00 */
[----:B------:R1:W-:Y:S01]  /*1fe0*/  @P0 STL.64 [R1+0x18], R18 ;  /* 0x0000181201000387 */ /* 0x0003e20000100a00 */
[----:B--2---:R-:W2:Y:S03]  /*1ff0*/  LDC.64 R16, c[0x0][0x3d0] ;  /* 0x0000f400ff107b82 */ /* 0x004ea60000000a00 */
[----:B------:R0:W-:Y:S05]  /*2000*/  @P0 STL.64 [R1+0x20], R20 ;  /* 0x0000201401000387 */ /* 0x0001ea0000100a00 */
[----:B-1----:R-:W1:Y:S01]  /*2010*/  @P2 LDC.64 R18, c[0x0][0x438] ;  /* 0x00010e00ff122b82 */ /* 0x002e620000000a00 */
[----:B------:R4:W-:Y:S07]  /*2020*/  @P0 STL.64 [R1+0x28], R22 ;  /* 0x0000281601000387 */ /* 0x0009ee0000100a00 */
[----:B0-----:R-:W0:Y:S01]  /*2030*/  LDC.64 R20, c[0x0][0x3d8] ;  /* 0x0000f600ff147b82 */ /* 0x001e220000000a00 */
[----:B------:R3:W-:Y:S07]  /*2040*/  @P0 STL.64 [R1], R24 ;  /* 0x0000001801000387 */ /* 0x0007ee0000100a00 */
[----:B----4-:R-:W4:Y:S01]  /*2050*/  @P3 LDC.64 R22, c[0x0][0x438] ;  /* 0x00010e00ff163b82 */ /* 0x010f220000000a00 */
[----:B------:R2:W-:Y:S07]  /*2060*/  @P0 STL.64 [R1+0x8], R26 ;  /* 0x0000081a01000387 */ /* 0x0005ee0000100a00 */
[----:B---3--:R-:W3:Y:S08]  /*2070*/  LDC.64 R24, c[0x0][0x3d8] ;  /* 0x0000f600ff187b82 */ /* 0x008ef00000000a00 */
[----:B--2---:R-:W2:Y:S01]  /*2080*/  LDC.64 R26, c[0x0][0x3d8] ;  /* 0x0000f600ff1a7b82 */ /* 0x004ea20000000a00 */
[----:B------:R-:W-:-:S04]  /*2090*/  @P2 IMAD.WIDE.U32 R16, R0, 0x20, R16 ;  /* 0x0000002000102825 */ /* 0x000fc800078e0010 */
[C---:B-1----:R-:W-:Y:S01]  /*20a0*/  @P2 IMAD.WIDE.U32 R18, R0.reuse, 0x20, R18 ;  /* 0x0000002000122825 */ /* 0x042fe200078e0012 */
[----:B------:R1:W5:Y:S03]  /*20b0*/  @P2 LDG.E.128 R228, desc[UR6][R16.64] ;  /* 0x0000000610e42981 */ /* 0x000366000c1e1d00 */
[C---:B0-----:R-:W-:Y:S01]  /*20c0*/  @P2 IMAD.WIDE.U32 R20, R0.reuse, 0x20, R20 ;  /* 0x0000002000142825 */ /* 0x041fe200078e0014 */
[----:B------:R-:W-:Y:S01]  /*20d0*/  @P2 IADD3 R0, PT, PT, R0, 0x20, RZ ;  /* 0x0000002000002810 */ /* 0x000fe20007ffe0ff */
[----:B------:R1:W5:Y:S04]  /*20e0*/  @P2 LDG.E.128 R224, desc[UR6][R16.64+0x10] ;  /* 0x0000100610e02981 */ /* 0x000368000c1e1d00 */
[C---:B------:R-:W-:Y:S01]  /*20f0*/  @P3 IMAD.WIDE.U32 R2, R0.reuse, 0x20, R2 ;  /* 0x0000002000023825 */ /* 0x040fe200078e0002 */
[----:B------:R1:W5:Y:S03]  /*2100*/  @P2 LD.E.128 R132, desc[UR6][R18.64] ;  /* 0x0000000612842980 */ /* 0x000366000c101d00 */
[C---:B----4-:R-:W-:Y:S01]  /*2110*/  @P3 IMAD.WIDE.U32 R22, R0.reuse, 0x20, R22 ;  /* 0x0000002000163825 */ /* 0x050fe200078e0016 */
[----:B------:R1:W5:Y:S03]  /*2120*/  @P2 LD.E.128 R136, desc[UR6][R18.64+0x10] ;  /* 0x0000100612882980 */ /* 0x000366000c101d00 */
[C---:B---3--:R-:W-:Y:S01]  /*2130*/  @P3 IMAD.WIDE.U32 R24, R0.reuse, 0x20, R24 ;  /* 0x0000002000183825 */ /* 0x048fe200078e0018 */
[----:B------:R-:W-:Y:S01]  /*2140*/  @P3 IADD3 R0, PT, PT, R0, 0x20, RZ ;  /* 0x0000002000003810 */ /* 0x000fe20007ffe0ff */
[----:B------:R1:W5:Y:S04]  /*2150*/  @P2 LDG.E.128 R220, desc[UR6][R20.64] ;  /* 0x0000000614dc2981 */ /* 0x000368000c1e1d00 */
[C---:B------:R-:W-:Y:S01]  /*2160*/  @P4 IMAD.WIDE.U32 R4, R0.reuse, 0x20, R4 ;  /* 0x0000002000044825 */ /* 0x040fe200078e0004 */
[----:B------:R1:W5:Y:S03]  /*2170*/  @P2 LDG.E.128 R216, desc[UR6][R20.64+0x10] ;  /* 0x0000100614d82981 */ /* 0x000366000c1e1d00 */
[C---:B------:R-:W-:Y:S01]  /*2180*/  @P4 IMAD.WIDE.U32 R6, R0.reuse, 0x20, R6 ;  /* 0x0000002000064825 */ /* 0x040fe200078e0006 */
[----:B------:R1:W5:Y:S03]  /*2190*/  @P3 LDG.E.128 R208, desc[UR6][R2.64] ;  /* 0x0000000602d03981 */ /* 0x000366000c1e1d00 */
[----:B--2---:R-:W-:Y:S01]  /*21a0*/  @P4 IMAD.WIDE.U32 R26, R0, 0x20, R26 ;  /* 0x00000020001a4825 */ /* 0x004fe200078e001a */
        /* <DEDUP_REMOVED lines=8> */
[----:B------:R1:W5:Y:S04]  /*2230*/  @P4 LD.E.128 R152, desc[UR6][R6.64+0x10] ;  /* 0x0000100606984980 */ /* 0x000368000c101d00 */
[----:B------:R1:W5:Y:S04]  /*2240*/  @P4 LDG.E.128 R160, desc[UR6][R26.64] ;  /* 0x000000061aa04981 */ /* 0x000368000c1e1d00 */
[----:B------:R1:W5:Y:S01]  /*2250*/  @P4 LDG.E.128 R156, desc[UR6][R26.64+0x10] ;  /* 0x000010061a9c4981 */ /* 0x000362000c1e1d00 */
        /* <DEDUP_REMOVED lines=20> */
[----:B------:R-:W-:Y:S01]  /*23a0*/  CS2R R76, SRZ ;  /* 0x00000000004c7805 */ /* 0x000fe2000001ff00 */
[----:B------:R-:W-:Y:S01]  /*23b0*/  @P4 VIADD R0, R0, 0x20 ;  /* 0x0000002000004836 */ /* 0x000fe20000000000 */
[----:B-1----:R-:W-:Y:S06]  /*23c0*/  @!P1 BRA `(.L_x_6581) ;  /* 0x0000000000909947 */ /* 0x002fec0003800000 */
        /* <DEDUP_REMOVED lines=10> */
[----:B------:R0:W5:Y:S04]  /*2470*/  LD.E.128 R52, desc[UR6][R4.64] ;  /* 0x0000000604347980 */ /* 0x000168000c101d00 */
[----:B------:R0:W5:Y:S01]  /*2480*/  LD.E.128 R56, desc[UR6][R4.64+0x10] ;  /* 0x0000100604387980 */ /* 0x000162000c101d00 */
        /* <DEDUP_REMOVED lines=23> */
[----:B0-----:R-:W-:-:S07]  /*2600*/  CS2R R76, SRZ ;  /* 0x00000000004c7805 */ /* 0x001fce000001ff00 */
.L_x_6581:
[----:B------:R-:W-:Y:S05]  /*2610*/  BSYNC.RECONVERGENT B0 ;  /* 0x0000000000007941 */ /* 0x000fea0003800200 */
.L_x_6578:
[----:B------:R-:W1:Y:S02]  /*2620*/  LDCU UR4, c[0x0][0x384] ;  /* 0x00007080ff0477ac */ /* 0x000e640008000800 */
[----:B-1----:R-:W-:-:S13]  /*2630*/  ISETP.GE.AND P1, PT, R214, UR4, PT ;  /* 0x00000004d6007c0c */ /* 0x002fda000bf26270 */
[----:B------:R-:W-:Y:S05]  /*2640*/  @P1 EXIT ;  /* 0x000000000000194d */ /* 0x000fea0003800000 */
[----:B------:R-:W1:Y:S01]  /*2650*/  LDCU.64 UR4, c[0x0][0x3a0] ;  /* 0x00007400ff0477ac */ /* 0x000e620008000a00 */
[----:B------:R-:W1:Y:S01]  /*2660*/  LDCU.64 UR8, c[0x0][0x398] ;  /* 0x00007300ff0877ac */ /* 0x000e620008000a00 */
[----:B------:R-:W2:Y:S01]  /*2670*/  LDCU UR12, c[0x0][0x388] ;  /* 0x00007100ff0c77ac */ /* 0x000ea20008000800 */
[----:B------:R-:W3:Y:S01]  /*2680*/  LDCU.U8 UR10, c[0x0][0x410] ;  /* 0x00008200ff0a77ac */ /* 0x000ee20008000000 */
[----:B------:R-:W4:Y:S01]  /*2690*/  LDCU UR11, c[0x0][0x448] ;  /* 0x00008900ff0b77ac */ /* 0x000f220008000800 */
[----:B------:R-:W0:Y:S01]  /*26a0*/  LDCU.64 UR14, c[0x0][0x398] ;  /* 0x00007300ff0e77ac */ /* 0x000e220008000a00 */
[----:B-1----:R-:W-:Y:S01]  /*26b0*/  ULOP3.LUT UP0, URZ, UR4, UR8, URZ, 0xfc, !UPT ;  /* 0x0000000804ff7292 */ /* 0x002fe2000f80fcff */
[----:B------:R-:W1:Y:S03]  /*26c0*/  LDCU.64 UR16, c[0x0][0x3a0] ;  /* 0x00007400ff1077ac */ /* 0x000e660008000a00 */
[----:B0-234-:R-:W-:-:S11]  /*26d0*/  ULOP3.LUT UP0, URZ, UR5, UR9, URZ, 0xfc, UP0 ;  /* 0x0000000905ff7292 */ /* 0x01dfd6000800fcff */
.L_x_6632:
        /* <DEDUP_REMOVED lines=8> */
[----:B-12345:R-:W-:Y:S06]  /*2760*/  @!P0 BRA `(.L_x_6584) ;  /* 0x0000000800988947 */ /* 0x03efec0003800000 */
[----:B------:R-:W-:Y:S01]  /*2770*/  ISETP.NE.U32.AND P0, PT, RZ, UR14, PT ;  /* 0x0000000eff007c0c */ /* 0x000fe2000bf05070 */
[----:B------:R-:W0:Y:S01]  /*2780*/  LDC.64 R164, c[0x0][0x390] ;  /* 0x0000e400ffa47b82 */ /* 0x000e220000000a00 */
[----:B-1----:R-:W-:Y:S02]  /*2790*/  ISETP.NE.U32.AND P1, PT, RZ, UR16, PT ;  /* 0x00000010ff007c0c */ /* 0x002fe4000bf25070 */
[----:B------:R-:W-:Y:S02]  /*27a0*/  ISETP.NE.AND.EX P0, PT, RZ, UR15, PT, P0 ;  /* 0x0000000fff007c0c */ /* 0x000fe4000bf05300 */
[----:B------:R-:W-:-:S11]  /*27b0*/  ISETP.NE.AND.EX P1, PT, RZ, UR17, PT, P1 ;  /* 0x00000011ff007c0c */ /* 0x000fd6000bf25310 */
[----:B------:R-:W1:Y:S02]  /*27c0*/  @P0 LDC.64 R12, c[0x0][0x398] ;  /* 0x0000e600ff0c0b82 */ /* 0x000e640000000a00 */
[----:B-1----:R-:W-:-:S05]  /*27d0*/  @P0 IMAD.WIDE.U32 R12, R14, 0x10, R12 ;  /* 0x000000100e0c0825 */ /* 0x002fca00078e000c */
[----:B------:R1:W5:Y:S02]  /*27e0*/  @P0 LDG.E.128 R40, desc[UR6][R12.64] ;  /* 0x000000060c280981 */ /* 0x000364000c1e1d00 */
[----:B-1----:R-:W1:Y:S02]  /*27f0*/  @P1 LDC.64 R12, c[0x0][0x3a0] ;  /* 0x0000e800ff0c1b82 */ /* 0x002e640000000a00 */
[----:B-1----:R-:W-:-:S05]  /*2800*/  @P1 IMAD.WIDE.U32 R12, R14, 0x10, R12 ;  /* 0x000000100e0c1825 */ /* 0x002fca00078e000c */
[----:B------:R0:W5:Y:S02]  /*2810*/  @P1 LDG.E.128 R36, desc[UR6][R12.64] ;  /* 0x000000060c241981 */ /* 0x000164000c1e1d00 */
[----:B0-----:R-:W-:-:S05]  /*2820*/  IMAD.WIDE.U32 R12, R14, 0x10, R164 ;  /* 0x000000100e0c7825 */ /* 0x001fca00078e00a4 */
[----:B------:R0:W5:Y:S01]  /*2830*/  LDG.E.128 R164, desc[UR6][R12.64] ;  /* 0x000000060ca47981 */ /* 0x000162000c1e1d00 */
[----:B------:R-:W-:Y:S05]  /*2840*/  @!P0 BRA `(.L_x_6585) ;  /* 0x00000004007c8947 */ /* 0x000fea0003800000 */
[----:B------:R-:W-:Y:S05]  /*2850*/  @!P1 BRA `(.L_x_6586) ;  /* 0x0000000000e49947 */ /* 0x000fea0003800000 */
[----:B0----5:R-:W-:Y:S01]  /*2860*/  PRMT R13, R164, 0x7632, R13 ;  /* 0x00007632a40d7816 */ /* 0x021fe2000000000d */
[----:B------:R-:W-:Y:S01]  /*2870*/  IMAD.U32 R172, R37, 0x10000, RZ ;  /* 0x0001000025ac7824 */ /* 0x000fe200078e00ff */
[----:B------:R-:W-:Y:S02]  /*2880*/  PRMT R26, R40, 0x7632, R26 ;  /* 0x00007632281a7816 */ /* 0x000fe4000000001a */
[----:B------:R-:W-:Y:S02]  /*2890*/  PRMT R12, R165, 0x7632, R12 ;  /* 0x00007632a50c7816 */ /* 0x000fe4000000000c */
[----:B------:R-:W-:Y:S01]  /*28a0*/  PRMT R11, R41, 0x7632, R11 ;  /* 0x00007632290b7816 */ /* 0x000fe2000000000b */
[----:B------:R-:W-:Y:S01]  /*28b0*/  IMAD.U32 R26, R26, 0x10000, RZ ;  /* 0x000100001a1a7824 */ /* 0x000fe200078e00ff */
[----:B------:R-:W-:Y:S02]  /*28c0*/  SHF.L.U32 R13, R13, 0x10, RZ ;  /* 0x000000100d0d7819 */ /* 0x000fe400000006ff */
[----:B------:R-:W-:-:S02]  /*28d0*/  SHF.L.U32 R12, R12, 0x10, RZ ;  /* 0x000000100c0c7819 */ /* 0x000fc400000006ff */
[----:B------:R-:W-:Y:S01]  /*28e0*/  SHF.L.U32 R11, R11, 0x10, RZ ;  /* 0x000000100b0b7819 */ /* 0x000fe200000006ff */
[--C-:B------:R-:W-:Y:S01]  /*28f0*/  FADD.FTZ R13, R13, R26.reuse ;  /* 0x0000001a0d0d7221 */ /* 0x100fe20000010000 */
[----:B------:R-:W-:Y:S02]  /*2900*/  PRMT R26, R36, 0x7632, R26 ;  /* 0x00007632241a7816 */ /* 0x000fe4000000001a */
[----:B------:R-:W-:Y:S01]  /*2910*/  PRMT R32, R42, 0x7632, R32 ;  /* 0x000076322a207816 */ /* 0x000fe20000000020 */
[--C-:B------:R-:W-:Y:S01]  /*2920*/  FADD.FTZ R12, R12, R11.reuse ;  /* 0x0000000b0c0c7221 */ /* 0x100fe20000010000 */
[----:B------:R-:W-:Y:S02]  /*2930*/  PRMT R11, R166, 0x7632, R11 ;  /* 0x00007632a60b7816 */ /* 0x000fe4000000000b */
[----:B------:R-:W-:Y:S02]  /*2940*/  SHF.L.U32 R26, R26, 0x10, RZ ;  /* 0x000000101a1a7819 */ /* 0x000fe400000006ff */
[----:B------:R-:W-:Y:S01]  /*2950*/  SHF.L.U32 R32, R32, 0x10, RZ ;  /* 0x0000001020207819 */ /* 0x000fe200000006ff */
[----:B------:R-:W-:Y:S01]  /*2960*/  IMAD.U32 R11, R11, 0x10000, RZ ;  /* 0x000100000b0b7824 */ /* 0x000fe200078e00ff */
[----:B------:R-:W-:Y:S01]  /*2970*/  SHF.L.U32 R33, R41, 0x10, RZ ;  /* 0x0000001029217819 */ /* 0x000fe200000006ff */
[--C-:B------:R-:W-:Y:S01]  /*2980*/  FADD.FTZ R13, R13, R26.reuse ;  /* 0x0000001a0d0d7221 */ /* 0x100fe20000010000 */
[----:B------:R-:W-:Y:S01]  /*2990*/  PRMT R26, R38, 0x7632, R26 ;  /* 0x00007632261a7816 */ /* 0x000fe2000000001a */
[--C-:B------:R-:W-:Y:S01]  /*29a0*/  FADD.FTZ R11, R11, R32.reuse ;  /* 0x000000200b0b7221 */ /* 0x100fe20000010000 */
        /* <DEDUP_REMOVED lines=8> */
[----:B------:R-:W-:-:S04]  /*2a30*/  IMAD.U32 R32, R40, 0x10000, RZ ;  /* 0x0001000028207824 */ /* 0x000fc800078e00ff */
[----:B------:R-:W-:Y:S01]  /*2a40*/  FADD.FTZ R26, R26, R32 ;  /* 0x000000201a1a7221 */ /* 0x000fe20000010000 */
[----:B------:R-:W-:-:S05]  /*2a50*/  SHF.L.U32 R32, R165, 0x10, RZ ;  /* 0x00000010a5207819 */ /* 0x000fca00000006ff */
[----:B------:R-:W-:Y:S01]  /*2a60*/  FADD.FTZ R32, R32, R33 ;  /* 0x0000002120207221 */ /* 0x000fe20000010000 */
[----:B------:R-:W-:-:S03]  /*2a70*/  IMAD.U32 R33, R166, 0x10000, RZ ;  /* 0x00010000a6217824 */ /* 0x000fc600078e00ff */
[----:B------:R-:W-:Y:S01]  /*2a80*/  FADD.FTZ R172, R32, R172 ;  /* 0x000000ac20ac7221 */ /* 0x000fe20000010000 */
[----:B------:R-:W-:Y:S01]  /*2a90*/  FADD.FTZ R33, R33, R34 ;  /* 0x0000002221217221 */ /* 0x000fe20000010000 */
[----:B------:R-:W-:Y:S02]  /*2aa0*/  SHF.L.U32 R32, R167, 0x10, RZ ;  /* 0x00000010a7207819 */ /* 0x000fe400000006ff */
[----:B------:R-:W-:Y:S01]  /*2ab0*/  SHF.L.U32 R34, R36, 0x10, RZ ;  /* 0x0000001024227819 */ /* 0x000fe200000006ff */
[----:B------:R-:W-:Y:S01]  /*2ac0*/  FADD.FTZ R173, R33, R173 ;  /* 0x000000ad21ad7221 */ /* 0x000fe20000010000 */
[----:B------:R-:W-:-:S03]  /*2ad0*/  IMAD.U32 R33, R43, 0x10000, RZ ;  /* 0x000100002b217824 */ /* 0x000fc600078e00ff */
[----:B------:R-:W-:Y:S01]  /*2ae0*/  FADD.FTZ R26, R26, R34 ;  /* 0x000000221a1a7221 */ /* 0x000fe20000010000 */
[----:B------:R-:W-:Y:S01]  /*2af0*/  FADD.FTZ R32, R32, R33 ;  /* 0x0000002120207221 */ /* 0x000fe20000010000 */
[----:B------:R-:W-:Y:S02]  /*2b00*/  SHF.L.U32 R33, R39, 0x10, RZ ;  /* 0x0000001027217819 */ /* 0x000fe400000006ff */
[----:B------:R-:W-:-:S03]  /*2b10*/  F2FP.BF16.F32.PACK_AB R34, R11, R173 ;  /* 0x000000ad0b22723e */ /* 0x000fc600000010ff */
[--C-:B------:R-:W-:Y:S01]  /*2b20*/  FADD.FTZ R174, R32, R33.reuse ;  /* 0x0000002120ae7221 */ /* 0x100fe20000010000 */
[----:B------:R-:W-:Y:S02]  /*2b30*/  PRMT R33, R167, 0x7632, R33 ;  /* 0x00007632a7217816 */ /* 0x000fe40000000021 */
        /* <DEDUP_REMOVED lines=11> */
.L_x_6586:
[----:B0----5:R-:W-:Y:S01]  /*2bf0*/  PRMT R12, R164, 0x7632, R12 ;  /* 0x00007632a40c7816 */ /* 0x021fe2000000000c */
[----:B------:R-:W-:Y:S01]  /*2c00*/  IMAD.U32 R33, R43, 0x10000, RZ ;  /* 0x000100002b217824 */ /* 0x000fe200078e00ff */
[----:B------:R-:W-:Y:S02]  /*2c10*/  PRMT R11, R40, 0x7632, R11 ;  /* 0x00007632280b7816 */ /* 0x000fe4000000000b */
[----:B------:R-:W-:Y:S02]  /*2c20*/  SHF.L.U32 R12, R12, 0x10, RZ ;  /* 0x000000100c0c7819 */ /* 0x000fe400000006ff */
[----:B------:R-:W-:Y:S01]  /*2c30*/  PRMT R26, R42, 0x7632, R26 ;  /* 0x000076322a1a7816 */ /* 0x000fe2000000001a */
[----:B------:R-:W-:Y:S01]  /*2c40*/  IMAD.U32 R11, R11, 0x10000, RZ ;  /* 0x000100000b0b7824 */ /* 0x000fe200078e00ff */
[----:B------:R-:W-:Y:S02]  /*2c50*/  PRMT R32, R41, 0x7632, R32 ;  /* 0x0000763229207816 */ /* 0x000fe40000000020 */
[----:B------:R-:W-:Y:S01]  /*2c60*/  SHF.L.U32 R26, R26, 0x10, RZ ;  /* 0x000000101a1a7819 */ /* 0x000fe200000006ff */
[--C-:B------:R-:W-:Y:S01]  /*2c70*/  FADD.FTZ R13, R12, R11.reuse ;  /* 0x0000000b0c0d7221 */ /* 0x100fe20000010000 */
[C---:B------:R-:W-:Y:S01]  /*2c80*/  PRMT R11, R166.reuse, 0x7632, R11 ;  /* 0x00007632a60b7816 */ /* 0x040fe2000000000b */
        /* <DEDUP_REMOVED lines=9> */
[----:B------:R-:W-:Y:S01]  /*2d20*/  IMAD.U32 R32, R40, 0x10000, RZ ;  /* 0x0001000028207824 */ /* 0x000fe200078e00ff */
[----:B------:R-:W-:Y:S02]  /*2d30*/  SHF.L.U32 R172, R41, 0x10, RZ ;  /* 0x0000001029ac7819 */ /* 0x000fe400000006ff */
[----:B------:R-:W-:Y:S01]  /*2d40*/  SHF.L.U32 R173, R42, 0x10, RZ ;  /* 0x000000102aad7819 */ /* 0x000fe200000006ff */
[----:B------:R-:W-:Y:S01]  /*2d50*/  FADD.FTZ R26, R26, R32 ;  /* 0x000000201a1a7221 */ /* 0x000fe20000010000 */
[----:B------:R-:W-:Y:S01]  /*2d60*/  SHF.L.U32 R32, R167, 0x10, RZ ;  /* 0x00000010a7207819 */ /* 0x000fe200000006ff */
[----:B------:R-:W-:-:S02]  /*2d70*/  FADD.FTZ R172, R165, R172 ;  /* 0x000000aca5ac7221 */ /* 0x000fc40000010000 */
[----:B------:R-:W-:Y:S02]  /*2d80*/  FADD.FTZ R173, R166, R173 ;  /* 0x000000ada6ad7221 */ /* 0x000fe40000010000 */
[--C-:B------:R-:W-:Y:S01]  /*2d90*/  FADD.FTZ R174, R32, R33.reuse ;  /* 0x0000002120ae7221 */ /* 0x100fe20000010000 */
[----:B------:R-:W-:Y:S02]  /*2da0*/  PRMT R33, R167, 0x7632, R33 ;  /* 0x00007632a7217816 */ /* 0x000fe40000000021 */
[----:B------:R-:W-:Y:S02]  /*2db0*/  PRMT R32, R43, 0x7632, R32 ;  /* 0x000076322b207816 */ /* 0x000fe40000000020 */
[----:B------:R-:W-:Y:S02]  /*2dc0*/  SHF.L.U32 R33, R33, 0x10, RZ ;  /* 0x0000001021217819 */ /* 0x000fe400000006ff */
[----:B------:R-:W-:Y:S02]  /*2dd0*/  SHF.L.U32 R32, R32, 0x10, RZ ;  /* 0x0000001020207819 */ /* 0x000fe400000006ff */
[----:B------:R-:W-:-:S03]  /*2de0*/  F2FP.BF16.F32.PACK_AB R34, R11, R173 ;  /* 0x000000ad0b22723e */ /* 0x000fc600000010ff */
[----:B------:R-:W-:Y:S01]  /*2df0*/  FADD.FTZ R183, R33, R32 ;  /* 0x0000002021b77221 */ /* 0x000fe20000010000 */
[----:B------:R-:W-:Y:S02]  /*2e00*/  F2FP.BF16.F32.PACK_AB R33, R12, R172 ;  /* 0x000000ac0c21723e */ /* 0x000fe400000010ff */
[----:B------:R-:W-:Y:S02]  /*2e10*/  F2FP.BF16.F32.PACK_AB R32, R13, R26 ;  /* 0x0000001a0d20723e */ /* 0x000fe400000010ff */
[----:B------:R-:W-:Y:S01]  /*2e20*/  F2FP.BF16.F32.PACK_AB R35, R183, R174 ;  /* 0x000000aeb723723e */ /* 0x000fe200000010ff */
[----:B------:R-:W-:Y:S06]  /*2e30*/  BRA `(.L_x_6587) ;  /* 0x0000000000c87947 */ /* 0x000fec0003800000 */
.L_x_6585:
[----:B------:R-:W-:Y:S05]  /*2e40*/  @!P1 BRA `(.L_x_6588) ;  /* 0x0000000000949947 */ /* 0x000fea0003800000 */
[----:B0----5:R-:W-:Y:S01]  /*2e50*/  PRMT R12, R164, 0x7632, R12 ;  /* 0x00007632a40c7816 */ /* 0x021fe2000000000c */
[C---:B------:R-:W-:Y:S01]  /*2e60*/  IMAD.U32 R172, R37.reuse, 0x10000, RZ ;  /* 0x0001000025ac7824 */ /* 0x040fe200078e00ff */
[----:B------:R-:W-:Y:S02]  /*2e70*/  PRMT R11, R36, 0x7632, R11 ;  /* 0x00007632240b7816 */ /* 0x000fe4000000000b */
[----:B------:R-:W-:Y:S01]  /*2e80*/  PRMT R32, R37, 0x7632, R32 ;  /* 0x0000763225207816 */ /* 0x000fe20000000020 */
[----:B------:R-:W-:Y:S01]  /*2e90*/  IMAD.U32 R12, R12, 0x10000, RZ ;  /* 0x000100000c0c7824 */ /* 0x000fe200078e00ff */
[----:B------:R-:W-:Y:S02]  /*2ea0*/  SHF.L.U32 R11, R11, 0x10, RZ ;  /* 0x000000100b0b7819 */ /* 0x000fe400000006ff */
[----:B------:R-:W-:Y:S01]  /*2eb0*/  PRMT R26, R38, 0x7632, R26 ;  /* 0x00007632261a7816 */ /* 0x000fe2000000001a */
[----:B------:R-:W-:Y:S01]  /*2ec0*/  IMAD.U32 R32, R32, 0x10000, RZ ;  /* 0x0001000020207824 */ /* 0x000fe200078e00ff */
[----:B------:R-:W-:Y:S01]  /*2ed0*/  SHF.L.U32 R33, R39, 0x10, RZ ;  /* 0x0000001027217819 */ /* 0x000fe200000006ff */
[----:B------:R-:W-:Y:S01]  /*2ee0*/  FADD.FTZ R13, R12, R11 ;  /* 0x0000000b0c0d7221 */ /* 0x000fe20000010000 */
[----:B------:R-:W-:-:S02]  /*2ef0*/  PRMT R12, R165, 0x7632, R12 ;  /* 0x00007632a50c7816 */ /* 0x000fc4000000000c */
[----:B------:R-:W-:Y:S02]  /*2f00*/  PRMT R11, R166, 0x7632, R11 ;  /* 0x00007632a60b7816 */ /* 0x000fe4000000000b */
[----:B------:R-:W-:Y:S02]  /*2f10*/  SHF.L.U32 R12, R12, 0x10, RZ ;  /* 0x000000100c0c7819 */ /* 0x000fe400000006ff */
[----:B------:R-:W-:Y:S02]  /*2f20*/  SHF.L.U32 R11, R11, 0x10, RZ ;  /* 0x000000100b0b7819 */ /* 0x000fe400000006ff */
[----:B------:R-:W-:Y:S01]  /*2f30*/  SHF.L.U32 R26, R26, 0x10, RZ ;  /* 0x000000101a1a7819 */ /* 0x000fe200000006ff */
[----:B------:R-:W-:Y:S01]  /*2f40*/  FADD.FTZ R12, R12, R32 ;  /* 0x000000200c0c7221 */ /* 0x000fe20000010000 */
[----:B------:R-:W-:Y:S02]  /*2f50*/  SHF.L.U32 R32, R36, 0x10, RZ ;  /* 0x0000001024207819 */ /* 0x000fe400000006ff */
[----:B------:R-:W-:Y:S01]  /*2f60*/  SHF.L.U32 R165, R165, 0x10, RZ ;  /* 0x00000010a5a57819 */ /* 0x000fe200000006ff */
[----:B------:R-:W-:Y:S01]  /*2f70*/  FADD.FTZ R11, R11, R26 ;  /* 0x0000001a0b0b7221 */ /* 0x000fe20000010000 */
[----:B------:R-:W-:Y:S01]  /*2f80*/  IMAD.U32 R26, R164, 0x10000, RZ ;  /* 0x00010000a41a7824 */ /* 0x000fe200078e00ff */
[----:B------:R-:W-:-:S02]  /*2f90*/  SHF.L.U32 R166, R166, 0x10, RZ ;  /* 0x00000010a6a67819 */ /* 0x000fc400000006ff */
[----:B------:R-:W-:Y:S01]  /*2fa0*/  SHF.L.U32 R173, R38, 0x10, RZ ;  /* 0x0000001026ad7819 */ /* 0x000fe200000006ff */
[----:B------:R-:W-:Y:S01]  /*2fb0*/  FADD.FTZ R26, R26, R32 ;  /* 0x000000201a1a7221 */ /* 0x000fe20000010000 */
[----:B------:R-:W-:Y:S02]  /*2fc0*/  IMAD.U32 R32, R167, 0x10000, RZ ;  /* 0x00010000a7207824 */ /* 0x000fe400078e00ff */
[----:B------:R-:W-:Y:S01]  /*2fd0*/  FADD.FTZ R172, R165, R172 ;  /* 0x000000aca5ac7221 */ /* 0x000fe20000010000 */
[----:B------:R-:W-:Y:S01]  /*2fe0*/  FADD.FTZ R173, R166, R173 ;  /* 0x000000ada6ad7221 */ /* 0x000fe20000010000 */
[--C-:B------:R-:W-:Y:S01]  /*2ff0*/  FADD.FTZ R174, R32, R33.reuse ;  /* 0x0000002120ae7221 */ /* 0x100fe20000010000 */
[----:B------:R-:W-:Y:S02]  /*3000*/  PRMT R33, R167, 0x7632, R33 ;  /* 0x00007632a7217816 */ /* 0x000fe40000000021 */
[----:B------:R-:W-:Y:S02]  /*3010*/  PRMT R32, R39, 0x7632, R32 ;  /* 0x0000763227207816 */ /* 0x000fe40000000020 */
[----:B------:R-:W-:-:S02]  /*3020*/  SHF.L.U32 R33, R33, 0x10, RZ ;  /* 0x0000001021217819 */ /* 0x000fc400000006ff */
[----:B------:R-:W-:Y:S01]  /*3030*/  F2FP.BF16.F32.PACK_AB R34, R11, R173 ;  /* 0x000000ad0b22723e */ /* 0x000fe200000010ff */
[----:B------:R-:W-:-:S04]  /*3040*/  IMAD.U32 R32, R32, 0x10000, RZ ;  /* 0x0001000020207824 */ /* 0x000fc800078e00ff */
[----:B------:R-:W-:Y:S01]  /*3050*/  FADD.FTZ R183, R33, R32 ;  /* 0x0000002021b77221 */ /* 0x000fe20000010000 */
[----:B------:R-:W-:Y:S02]  /*3060*/  F2FP.BF16.F32.PACK_AB R33, R12, R172 ;  /* 0x000000ac0c21723e */ /* 0x000fe400000010ff */
[----:B------:R-:W-:Y:S02]  /*3070*/  F2FP.BF16.F32.PACK_AB R32, R13, R26 ;  /* 0x0000001a0d20723e */ /* 0x000fe400000010ff */
[----:B------:R-:W-:Y:S01]  /*3080*/  F2FP.BF16.F32.PACK_AB R35, R183, R174 ;  /* 0x000000aeb723723e */ /* 0x000fe200000010ff */
[----:B------:R-:W-:Y:S06]  /*3090*/  BRA `(.L_x_6587) ;  /* 0x0000000000307947 */ /* 0x000fec0003800000 */
.L_x_6588:
[----:B-----5:R-:W-:Y:S01]  /*30a0*/  PRMT R11, R164, 0x7632, R11 ;  /* 0x00007632a40b7816 */ /* 0x020fe2000000000b */
[----:B------:R-:W-:Y:S01]  /*30b0*/  IMAD.U32 R173, R166, 0x10000, RZ ;  /* 0x00010000a6ad7824 */ /* 0x000fe200078e00ff */
[----:B------:R-:W-:Y:S02]  /*30c0*/  SHF.L.U32 R26, R164, 0x10, RZ ;  /* 0x00000010a41a7819 */ /* 0x000fe400000006ff */
[C---:B0-----:R-:W-:Y:S02]  /*30d0*/  PRMT R12, R165.reuse, 0x7632, R12 ;  /* 0x00007632a50c7816 */ /* 0x041fe4000000000c */
[----:B------:R-:W-:Y:S02]  /*30e0*/  SHF.L.U32 R172, R165, 0x10, RZ ;  /* 0x00000010a5ac7819 */ /* 0x000fe400000006ff */
[----:B------:R-:W-:Y:S01]  /*30f0*/  PRMT R164, R166, 0x7632, R164 ;  /* 0x00007632a6a47816 */ /* 0x000fe200000000a4 */
[----:B------:R-:W-:Y:S01]  /*3100*/  IMAD.U32 R12, R12, 0x10000, RZ ;  /* 0x000100000c0c7824 */ /* 0x000fe200078e00ff */
[----:B------:R-:W-:-:S02]  /*3110*/  PRMT R165, R167, 0x7632, R165 ;  /* 0x00007632a7a57816 */ /* 0x000fc400000000a5 */
[----:B------:R-:W-:Y:S02]  /*3120*/  SHF.L.U32 R13, R11, 0x10, RZ ;  /* 0x000000100b0d7819 */ /* 0x000fe400000006ff */
[----:B------:R-:W-:Y:S02]  /*3130*/  SHF.L.U32 R174, R167, 0x10, RZ ;  /* 0x00000010a7ae7819 */ /* 0x000fe400000006ff */
[----:B------:R-:W-:Y:S02]  /*3140*/  SHF.L.U32 R11, R164, 0x10, RZ ;  /* 0x00000010a40b7819 */ /* 0x000fe400000006ff */
[----:B------:R-:W-:-:S07]  /*3150*/  SHF.L.U32 R183, R165, 0x10, RZ ;  /* 0x00000010a5b77819 */ /* 0x000fce00000006ff */
.L_x_6587:
[----:B------:R-:W0:Y:S01]  /*3160*/  @UP0 LDCU.64 UR4, c[0x0][0x3a8] ;  /* 0x00007500ff0407ac */ /* 0x000e220008000a00 */
[----:B------:R-:W-:Y:S01]  /*3170*/  PLOP3.LUT P0, PT, PT, PT, UP0, 0x80, 0x8 ;  /* 0x000000000008781c */ /* 0x000fe20003f0f008 */
[----:B------:R-:W-:Y:S01]  /*3180*/  IMAD.MOV.U32 R164, RZ, RZ, 0x10 ;  /* 0x00000010ffa47424 */ /* 0x000fe200078e00ff */
[----:B------:R-:W-:Y:S02]  /*3190*/  PLOP3.LUT P1, PT, PT, PT, UP0, 0x80, 0x8 ;  /* 0x000000000008781c */ /* 0x000fe40003f2f008 */
[----:B------:R-:W-:-:S09]  /*31a0*/  IADD3 R212, PT, PT, R14, 0x20, RZ ;  /* 0x000000200ed47810 */ /* 0x000fd20007ffe0ff */
[----:B0-----:R-:W-:-:S05]  /*31b0*/  @P0 IMAD.WIDE.U32 R164, R14, R164, UR4 ;  /* 0x000000040ea40e25 */ /* 0x001fca000f8e00a4 */
[----:B------:R0:W-:Y:S02]  /*31c0*/  @P1 STG.E.128 desc[UR6][R164.64], R32 ;  /* 0x00000020a4001986 */ /* 0x0001e4000c101d06 */
.L_x_6584:
[----:B-1----:R-:W-:Y:S05]  /*31d0*/  BSYNC.RECONVERGENT B0 ;  /* 0x0000000000007941 */ /* 0x002fea0003800200 */
.L_x_6583:
        /* <DEDUP_REMOVED lines=26> */
[----:B------:R-:W-:Y:S02]  /*3380*/  SHF.L.U32 R25, R164, 0x10, RZ ;  /* 0x00000010a4197819 */ /* 0x000fe400000006ff */
[----:B------:R-:W-:Y:S01]  /*3390*/  PRMT R164, R167, 0x7632, R164 ;  /* 0x00007632a7a47816 */ /* 0x000fe200000000a4 */
[----:B------:R-:W-:Y:S01]  /*33a0*/  IMAD.U32 R10, R10, 0x10000, RZ ;  /* 0x000100000a0a7824 */ /* 0x000fe200078e00ff */
[----:B------:R-:W-:Y:S02]  /*33b0*/  PRMT R9, R165, 0x7632, R9 ;  /* 0x00007632a5097816 */ /* 0x000fe40000000009 */
[----:B------:R-:W-:Y:S01]  /*33c0*/  PRMT R8, R166, 0x7632, R8 ;  /* 0x00007632a6087816 */ /* 0x000fe20000000008 */
[----:B------:R-:W-:Y:S01]  /*33d0*/  IMAD.U32 R184, R164, 0x10000, RZ ;  /* 0x00010000a4b87824 */ /* 0x000fe200078e00ff */
[----:B------:R-:W-:-:S02]  /*33e0*/  SHF.L.U32 R175, R166, 0x10, RZ ;  /* 0x00000010a6af7819 */ /* 0x000fc400000006ff */
[----:B------:R-:W-:Y:S02]  /*33f0*/  SHF.L.U32 R176, R167, 0x10, RZ ;  /* 0x00000010a7b07819 */ /* 0x000fe400000006ff */
[----:B------:R-:W-:Y:S02]  /*3400*/  SHF.L.U32 R9, R9, 0x10, RZ ;  /* 0x0000001009097819 */ /* 0x000fe400000006ff */
[----:B------:R-:W-:Y:S01]  /*3410*/  SHF.L.U32 R8, R8, 0x10, RZ ;  /* 0x0000001008087819 */ /* 0x000fe200000006ff */
[----:B------:R-:W-:Y:S06]  /*3420*/  BRA `(.L_x_6593) ;  /* 0x0000000800147947 */ /* 0x000fec0003800000 */
.L_x_6592:
[----:B-----5:R-:W-:Y:S02]  /*3430*/  PRMT R10, R164, 0x7632, R10 ;  /* 0x00007632a40a7816 */ /* 0x020fe4000000000a */
[----:B------:R-:W-:Y:S02]  /*3440*/  PRMT R8, R36, 0x7632, R8 ;  /* 0x0000763224087816 */ /* 0x000fe40000000008 */
[----:B------:R-:W-:Y:S02]  /*3450*/  SHF.L.U32 R10, R10, 0x10, RZ ;  /* 0x000000100a0a7819 */ /* 0x000fe400000006ff */
[----:B------:R-:W-:Y:S02]  /*3460*/  SHF.L.U32 R9, R8, 0x10, RZ ;  /* 0x0000001008097819 */ /* 0x000fe400000006ff */
[----:B------:R-:W-:Y:S02]  /*3470*/  PRMT R32, R37, 0x7632, R32 ;  /* 0x0000763225207816 */ /* 0x000fe40000000020 */
[----:B------:R-:W-:Y:S01]  /*3480*/  PRMT R8, R166, 0x7632, R8 ;  /* 0x00007632a6087816 */ /* 0x000fe20000000008 */
[--C-:B------:R-:W-:Y:S01]  /*3490*/  FADD.FTZ R10, R10, R9.reuse ;  /* 0x000000090a0a7221 */ /* 0x100fe20000010000 */
[----:B------:R-:W-:-:S02]  /*34a0*/  PRMT R9, R165, 0x7632, R9 ;  /* 0x00007632a5097816 */ /* 0x000fc40000000009 */
        /* <DEDUP_REMOVED lines=9> */
[----:B------:R-:W-:-:S05]  /*3540*/  SHF.L.U32 R25, R164, 0x10, RZ ;  /* 0x00000010a4197819 */ /* 0x000fca00000006ff */
[----:B------:R-:W-:Y:S01]  /*3550*/  FADD.FTZ R25, R32, R25 ;  /* 0x0000001920197221 */ /* 0x000fe20000010000 */
[----:B------:R-:W-:-:S04]  /*3560*/  IMAD.U32 R32, R165, 0x10000, RZ ;  /* 0x00010000a5207824 */ /* 0x000fc800078e00ff */
[----:B------:R-:W-:Y:S01]  /*3570*/  FADD.FTZ R171, R33, R32 ;  /* 0x0000002021ab7221 */ /* 0x000fe20000010000 */
[----:B------:R-:W-:Y:S01]  /*3580*/  SHF.L.U32 R32, R166, 0x10, RZ ;  /* 0x00000010a6207819 */ /* 0x000fe200000006ff */
[----:B------:R-:W-:-:S04]  /*3590*/  IMAD.U32 R33, R38, 0x10000, RZ ;  /* 0x0001000026217824 */ /* 0x000fc800078e00ff */
[----:B------:R-:W-:Y:S01]  /*35a0*/  FADD.FTZ R175, R33, R32 ;  /* 0x0000002021af7221 */ /* 0x000fe20000010000 */
[----:B------:R-:W-:Y:S02]  /*35b0*/  SHF.L.U32 R32, R167, 0x10, RZ ;  /* 0x00000010a7207819 */ /* 0x000fe400000006ff */
[----:B------:R-:W-:Y:S02]  /*35c0*/  SHF.L.U32 R33, R39, 0x10, RZ ;  /* 0x0000001027217819 */ /* 0x000fe400000006ff */
[----:B------:R-:W-:-:S03]  /*35d0*/  F2FP.BF16.F32.PACK_AB R34, R8, R175 ;  /* 0x000000af0822723e */ /* 0x000fc600000010ff */
[--C-:B------:R-:W-:Y:S01]  /*35e0*/  FADD.FTZ R176, R33, R32.reuse ;  /* 0x0000002021b07221 */ /* 0x100fe20000010000 */
[----:B------:R-:W-:Y:S02]  /*35f0*/  PRMT R33, R167, 0x7632, R33 ;  /* 0x00007632a7217816 */ /* 0x000fe40000000021 */
[----:B------:R-:W-:-:S03]  /*3600*/  PRMT R32, R39, 0x7632, R32 ;  /* 0x0000763227207816 */ /* 0x000fc60000000020 */
[----:B------:R-:W-:Y:S01]  /*3610*/  IMAD.U32 R33, R33, 0x10000, RZ ;  /* 0x0001000021217824 */ /* 0x000fe200078e00ff */
[----:B------:R-:W-:-:S05]  /*3620*/  SHF.L.U32 R32, R32, 0x10, RZ ;  /* 0x0000001020207819 */ /* 0x000fca00000006ff */
[----:B------:R-:W-:Y:S01]  /*3630*/  FADD.FTZ R184, R33, R32 ;  /* 0x0000002021b87221 */ /* 0x000fe20000010000 */
[----:B------:R-:W-:Y:S02]  /*3640*/  F2FP.BF16.F32.PACK_AB R33, R9, R171 ;  /* 0x000000ab0921723e */ /* 0x000fe400000010ff */
[----:B------:R-:W-:Y:S02]  /*3650*/  F2FP.BF16.F32.PACK_AB R32, R10, R25 ;  /* 0x000000190a20723e */ /* 0x000fe400000010ff */
[----:B------:R-:W-:Y:S01]  /*3660*/  F2FP.BF16.F32.PACK_AB R35, R184, R176 ;  /* 0x000000b0b823723e */ /* 0x000fe200000010ff */
[----:B------:R-:W-:Y:S06]  /*3670*/  BRA `(.L_x_6593) ;  /* 0x0000000400807947 */ /* 0x000fec0003800000 */
.L_x_6591:
[----:B------:R-:W-:-:S04]  /*3680*/  UISETP.NE.U32.AND UP1, UPT, UR16, URZ, UPT ;  /* 0x000000ff1000728c */ /* 0x000fc8000bf25070 */
[----:B------:R-:W-:-:S09]  /*3690*/  UISETP.NE.AND.EX UP1, UPT, UR17, URZ, UPT, UP1 ;  /* 0x000000ff1100728c */ /* 0x000fd2000bf25310 */
[----:B------:R-:W-:Y:S05]  /*36a0*/  BRA.U UP1, `(.L_x_6594) ;  /* 0x0000000101947547 */ /* 0x000fea000b800000 */
[----:B-----5:R-:W-:Y:S02]  /*36b0*/  PRMT R10, R164, 0x7632, R10 ;  /* 0x00007632a40a7816 */ /* 0x020fe4000000000a */
[----:B------:R-:W-:Y:S02]  /*36c0*/  PRMT R8, R40, 0x7632, R8 ;  /* 0x0000763228087816 */ /* 0x000fe40000000008 */
[----:B------:R-:W-:Y:S02]  /*36d0*/  SHF.L.U32 R10, R10, 0x10, RZ ;  /* 0x000000100a0a7819 */ /* 0x000fe400000006ff */
[----:B------:R-:W-:Y:S01]  /*36e0*/  PRMT R32, R41, 0x7632, R32 ;  /* 0x0000763229207816 */ /* 0x000fe20000000020 */
[----:B------:R-:W-:Y:S01]  /*36f0*/  IMAD.U32 R9, R8, 0x10000, RZ ;  /* 0x0001000008097824 */ /* 0x000fe200078e00ff */
[----:B------:R-:W-:Y:S02]  /*3700*/  PRMT R8, R166, 0x7632, R8 ;  /* 0x00007632a6087816 */ /* 0x000fe40000000008 */
[----:B------:R-:W-:Y:S01]  /*3710*/  PRMT R25, R42, 0x7632, R25 ;  /* 0x000076322a197816 */ /* 0x000fe20000000019 */
[--C-:B------:R-:W-:Y:S01]  /*3720*/  FADD.FTZ R10, R10, R9.reuse ;  /* 0x000000090a0a7221 */ /* 0x100fe20000010000 */
        /* <DEDUP_REMOVED lines=13> */
[----:B------:R-:W-:Y:S02]  /*3800*/  SHF.L.U32 R32, R166, 0x10, RZ ;  /* 0x00000010a6207819 */ /* 0x000fe400000006ff */
[----:B------:R-:W-:-:S05]  /*3810*/  SHF.L.U32 R33, R42, 0x10, RZ ;  /* 0x000000102a217819 */ /* 0x000fca00000006ff */
[----:B------:R-:W-:Y:S01]  /*3820*/  FADD.FTZ R175, R33, R32 ;  /* 0x0000002021af7221 */ /* 0x000fe20000010000 */
[----:B------:R-:W-:Y:S01]  /*3830*/  SHF.L.U32 R33, R43, 0x10, RZ ;  /* 0x000000102b217819 */ /* 0x000fe200000006ff */
[----:B------:R-:W-:-:S03]  /*3840*/  IMAD.U32 R32, R167, 0x10000, RZ ;  /* 0x00010000a7207824 */ /* 0x000fc600078e00ff */
[----:B------:R-:W-:Y:S01]  /*3850*/  F2FP.BF16.F32.PACK_AB R34, R8, R175 ;  /* 0x000000af0822723e */ /* 0x000fe200000010ff */
[--C-:B------:R-:W-:Y:S01]  /*3860*/  FADD.FTZ R176, R33, R32.reuse ;  /* 0x0000002021b07221 */ /* 0x100fe20000010000 */
[----:B------:R-:W-:Y:S02]  /*3870*/  PRMT R33, R167, 0x7632, R33 ;  /* 0x00007632a7217816 */ /* 0x000fe40000000021 */
[----:B------:R-:W-:Y:S02]  /*3880*/  PRMT R32, R43, 0x7632, R32 ;  /* 0x000076322b207816 */ /* 0x000fe40000000020 */
[----:B------:R-:W-:Y:S02]  /*3890*/  SHF.L.U32 R33, R33, 0x10, RZ ;  /* 0x0000001021217819 */ /* 0x000fe400000006ff */
[----:B------:R-:W-:-:S05]  /*38a0*/  SHF.L.U32 R32, R32, 0x10, RZ ;  /* 0x0000001020207819 */ /* 0x000fca00000006ff */
[----:B------:R-:W-:Y:S01]  /*38b0*/  FADD.FTZ R184, R33, R32 ;  /* 0x0000002021b87221 */ /* 0x000fe20000010000 */
[----:B------:R-:W-:Y:S02]  /*38c0*/  F2FP.BF16.F32.PACK_AB R33, R9, R171 ;  /* 0x000000ab0921723e */ /* 0x000fe400000010ff */
[----:B------:R-:W-:Y:S02]  /*38d0*/  F2FP.BF16.F32.PACK_AB R32, R10, R25 ;  /* 0x000000190a20723e */ /* 0x000fe400000010ff */
[----:B------:R-:W-:Y:S01]  /*38e0*/  F2FP.BF16.F32.PACK_AB R35, R184, R176 ;  /* 0x000000b0b823723e */ /* 0x000fe200000010ff */
[----:B------:R-:W-:Y:S06]  /*38f0*/  BRA `(.L_x_6593) ;  /* 0x0000000000e07947 */ /* 0x000fec0003800000 */
.L_x_6594:
        /* <DEDUP_REMOVED lines=17> */
[----:B------:R-:W-:-:S03]  /*3a10*/  SHF.L.U32 R34, R42, 0x10, RZ ;  /* 0x000000102a227819 */ /* 0x000fc600000006ff */
[--C-:B------:R-:W-:Y:S01]  /*3a20*/  FADD.FTZ R8, R8, R32.reuse ;  /* 0x0000002008087221 */ /* 0x100fe20000010000 */
[--C-:B------:R-:W-:Y:S01]  /*3a30*/  FADD.FTZ R10, R10, R25.reuse ;  /* 0x000000190a0a7221 */ /* 0x100fe20000010000 */
[----:B------:R-:W-:Y:S02]  /*3a40*/  PRMT R32, R37, 0x7632, R32 ;  /* 0x0000763225207816 */ /* 0x000fe40000000020 */
[----:B------:R-:W-:Y:S02]  /*3a50*/  PRMT R25, R38, 0x7632, R25 ;  /* 0x0000763226197816 */ /* 0x000fe40000000019 */
[----:B------:R-:W-:-:S03]  /*3a60*/  SHF.L.U32 R32, R32, 0x10, RZ ;  /* 0x0000001020207819 */ /* 0x000fc600000006ff */
[----:B------:R-:W-:Y:S02]  /*3a70*/  IMAD.U32 R25, R25, 0x10000, RZ ;  /* 0x0001000019197824 */ /* 0x000fe400078e00ff */
[----:B------:R-:W-:Y:S01]  /*3a80*/  FADD.FTZ R9, R9, R32 ;  /* 0x0000002009097221 */ /* 0x000fe20000010000 */
[----:B------:R-:W-:Y:S01]  /*3a90*/  SHF.L.U32 R32, R40, 0x10, RZ ;  /* 0x0000001028207819 */ /* 0x000fe200000006ff */
[----:B------:R-:W-:Y:S01]  /*3aa0*/  FADD.FTZ R8, R8, R25 ;  /* 0x0000001908087221 */ /* 0x000fe20000010000 */
[----:B------:R-:W-:-:S05]  /*3ab0*/  SHF.L.U32 R25, R164, 0x10, RZ ;  /* 0x00000010a4197819 */ /* 0x000fca00000006ff */
[----:B------:R-:W-:Y:S01]  /*3ac0*/  FADD.FTZ R25, R32, R25 ;  /* 0x0000001920197221 */ /* 0x000fe20000010000 */
[----:B------:R-:W-:-:S05]  /*3ad0*/  SHF.L.U32 R32, R165, 0x10, RZ ;  /* 0x00000010a5207819 */ /* 0x000fca00000006ff */
        /* <DEDUP_REMOVED lines=9> */
[----:B------:R-:W-:Y:S02]  /*3b70*/  SHF.L.U32 R32, R167, 0x10, RZ ;  /* 0x00000010a7207819 */ /* 0x000fe400000006ff */
[----:B------:R-:W-:Y:S02]  /*3b80*/  SHF.L.U32 R33, R43, 0x10, RZ ;  /* 0x000000102b217819 */ /* 0x000fe400000006ff */
[----:B------:R-:W-:-:S03]  /*3b90*/  F2FP.BF16.F32.PACK_AB R34, R8, R175 ;  /* 0x000000af0822723e */ /* 0x000fc600000010ff */
[----:B------:R-:W-:Y:S01]  /*3ba0*/  FADD.FTZ R32, R33, R32 ;  /* 0x0000002021207221 */ /* 0x000fe20000010000 */
[----:B------:R-:W-:-:S04]  /*3bb0*/  IMAD.U32 R33, R39, 0x10000, RZ ;  /* 0x0001000027217824 */ /* 0x000fc800078e00ff */
[--C-:B------:R-:W-:Y:S01]  /*3bc0*/  FADD.FTZ R176, R33, R32.reuse ;  /* 0x0000002021b07221 */ /* 0x100fe20000010000 */
[----:B------:R-:W-:Y:S02]  /*3bd0*/  PRMT R33, R167, 0x7632, R33 ;  /* 0x00007632a7217816 */ /* 0x000fe40000000021 */
[----:B------:R-:W-:Y:S02]  /*3be0*/  PRMT R32, R43, 0x7632, R32 ;  /* 0x000076322b207816 */ /* 0x000fe40000000020 */
[----:B------:R-:W-:Y:S02]  /*3bf0*/  SHF.L.U32 R33, R33, 0x10, RZ ;  /* 0x0000001021217819 */ /* 0x000fe400000006ff */
[----:B------:R-:W-:-:S05]  /*3c00*/  SHF.L.U32 R32, R32, 0x10, RZ ;  /* 0x0000001020207819 */ /* 0x000fca00000006ff */
[----:B------:R-:W-:Y:S01]  /*3c10*/  FADD.FTZ R32, R33, R32 ;  /* 0x0000002021207221 */ /* 0x000fe20000010000 */
[----:B------:R-:W-:-:S04]  /*3c20*/  PRMT R33, R39, 0x7632, R33 ;  /* 0x0000763227217816 */ /* 0x000fc80000000021 */
[----:B------:R-:W-:-:S05]  /*3c30*/  SHF.L.U32 R33, R33, 0x10, RZ ;  /* 0x0000001021217819 */ /* 0x000fca00000006ff */
[----:B------:R-:W-:Y:S01]  /*3c40*/  FADD.FTZ R184, R32, R33 ;  /* 0x0000002120b87221 */ /* 0x000fe20000010000 */
[----:B------:R-:W-:Y:S02]  /*3c50*/  F2FP.BF16.F32.PACK_AB R33, R9, R171 ;  /* 0x000000ab0921723e */ /* 0x000fe400000010ff */
[----:B------:R-:W-:Y:S02]  /*3c60*/  F2FP.BF16.F32.PACK_AB R32, R10, R25 ;  /* 0x000000190a20723e */ /* 0x000fe400000010ff */
[----:B------:R-:W-:-:S07]  /*3c70*/  F2FP.BF16.F32.PACK_AB R35, R184, R176 ;  /* 0x000000b0b823723e */ /* 0x000fce00000010ff */
.L_x_6593:
[----:B------:R-:W0:Y:S01]  /*3c80*/  @UP0 LDCU.64 UR4, c[0x0][0x3a8] ;  /* 0x00007500ff0407ac */ /* 0x000e220008000a00 */
[----:B------:R-:W-:Y:S01]  /*3c90*/  PLOP3.LUT P0, PT, PT, PT, UP0, 0x80, 0x8 ;  /* 0x000000000008781c */ /* 0x000fe20003f0f008 */
[----:B------:R-:W-:Y:S01]  /*3ca0*/  IMAD.MOV.U32 R164, RZ, RZ, 0x10 ;  /* 0x00000010ffa47424 */ /* 0x000fe200078e00ff */
[----:B------:R-:W-:-:S11]  /*3cb0*/  PLOP3.LUT P1, PT, PT, PT, UP0, 0x80, 0x8 ;  /* 0x000000000008781c */ /* 0x000fd60003f2f008 */
[C---:B0-----:R-:W-:Y:S01]  /*3cc0*/  @P0 IMAD.WIDE.U32 R164, R212.reuse, R164, UR4 ;  /* 0x00000004d4a40e25 */ /* 0x041fe2000f8e00a4 */
[----:B------:R-:W-:-:S04]  /*3cd0*/  IADD3 R212, PT, PT, R212, 0x20, RZ ;  /* 0x00000020d4d47810 */ /* 0x000fc80007ffe0ff */
[----:B------:R1:W-:Y:S03]  /*3ce0*/  @P1 STG.E.128 desc[UR6][R164.64], R32 ;  /* 0x00000020a4001986 */ /* 0x0003e6000c101d06 */
.L_x_6590:
[----:B------:R-:W-:Y:S05]  /*3cf0*/  BSYNC.RECONVERGENT B0 ;  /* 0x0000000000007941 */ /* 0x000fea0003800200 */
.L_x_6589:
        /* <DEDUP_REMOVED lines=26> */
[----:B------:R-:W-:Y:S02]  /*3ea0*/  SHF.L.U32 R24, R164, 0x10, RZ ;  /* 0x00000010a4187819 */ /* 0x000fe400000006ff */
[----:B------:R-:W-:Y:S02]  /*3eb0*/  PRMT R4, R166, 0x7632, R4 ;  /* 0x00007632a6047816 */ /* 0x000fe40000000004 */
[----:B------:R-:W-:Y:S02]  /*3ec0*/  PRMT R5, R165, 0x7632, R5 ;  /* 0x00007632a5057816 */ /* 0x000fe40000000005 */
[----:B------:R-:W-:Y:S01]  /*3ed0*/  PRMT R164, R167, 0x7632, R164 ;  /* 0x00007632a7a47816 */ /* 0x000fe200000000a4 */
[----:B------:R-:W-:Y:S01]  /*3ee0*/  IMAD.U32 R4, R4, 0x10000, RZ ;  /* 0x0001000004047824 */ /* 0x000fe200078e00ff */
[----:B------:R-:W-:-:S02]  /*3ef0*/  SHF.L.U32 R170, R165, 0x10, RZ ;  /* 0x00000010a5aa7819 */ /* 0x000fc400000006ff */
[----:B------:R-:W-:Y:S02]  /*3f00*/  SHF.L.U32 R178, R167, 0x10, RZ ;  /* 0x00000010a7b27819 */ /* 0x000fe400000006ff */
[----:B------:R-:W-:Y:S02]  /*3f10*/  SHF.L.U32 R6, R6, 0x10, RZ ;  /* 0x0000001006067819 */ /* 0x000fe400000006ff */
[----:B------:R-:W-:Y:S02]  /*3f20*/  SHF.L.U32 R5, R5, 0x10, RZ ;  /* 0x0000001005057819 */ /* 0x000fe400000006ff */
[----:B------:R-:W-:Y:S01]  /*3f30*/  SHF.L.U32 R185, R164, 0x10, RZ ;  /* 0x00000010a4b97819 */ /* 0x000fe200000006ff */
[----:B------:R-:W-:Y:S06]  /*3f40*/  BRA `(.L_x_6599) ;  /* 0x0000000800147947 */ /* 0x000fec0003800000 */
.L_x_6598:
        /* <DEDUP_REMOVED lines=17> */
[----:B------:R-:W-:-:S04]  /*4060*/  IMAD.U32 R24, R164, 0x10000, RZ ;  /* 0x00010000a4187824 */ /* 0x000fc800078e00ff */
[----:B------:R-:W-:Y:S01]  /*4070*/  FADD.FTZ R24, R32, R24 ;  /* 0x0000001820187221 */ /* 0x000fe20000010000 */
[----:B------:R-:W-:-:S05]  /*4080*/  SHF.L.U32 R32, R165, 0x10, RZ ;  /* 0x00000010a5207819 */ /* 0x000fca00000006ff */
        /* <DEDUP_REMOVED lines=17> */
.L_x_6597:
[----:B------:R-:W-:-:S04]  /*41a0*/  UISETP.NE.U32.AND UP1, UPT, UR16, URZ, UPT ;  /* 0x000000ff1000728c */ /* 0x000fc8000bf25070 */
[----:B------:R-:W-:-:S09]  /*41b0*/  UISETP.NE.AND.EX UP1, UPT, UR17, URZ, UPT, UP1 ;  /* 0x000000ff1100728c */ /* 0x000fd2000bf25310 */
[----:B------:R-:W-:Y:S05]  /*41c0*/  BRA.U UP1, `(.L_x_6600) ;  /* 0x0000000101947547 */ /* 0x000fea000b800000 */
        /* <DEDUP_REMOVED lines=37> */
.L_x_6600:
[----:B-----5:R-:W-:Y:S01]  /*4420*/  PRMT R6, R164, 0x7632, R6 ;  /* 0x00007632a4067816 */ /* 0x020fe20000000006 */
[----:B------:R-:W-:Y:S01]  /*4430*/  IMAD.U32 R34, R42, 0x10000, RZ ;  /* 0x000100002a227824 */ /* 0x000fe200078e00ff */
[----:B------:R-:W-:Y:S02]  /*4440*/  PRMT R24, R40, 0x7632, R24 ;  /* 0x0000763228187816 */ /* 0x000fe40000000018 */
[----:B------:R-:W-:Y:S02]  /*4450*/  PRMT R5, R165, 0x7632, R5 ;  /* 0x00007632a5057816 */ /* 0x000fe40000000005 */
[----:B------:R-:W-:Y:S02]  /*4460*/  PRMT R4, R41, 0x7632, R4 ;  /* 0x0000763229047816 */ /* 0x000fe40000000004 */
[----:B------:R-:W-:Y:S01]  /*4470*/  SHF.L.U32 R6, R6, 0x10, RZ ;  /* 0x0000001006067819 */ /* 0x000fe200000006ff */
[----:B------:R-:W-:Y:S01]  /*4480*/  IMAD.U32 R5, R5, 0x10000, RZ ;  /* 0x0001000005057824 */ /* 0x000fe200078e00ff */
[----:B------:R-:W-:-:S02]  /*4490*/  SHF.L.U32 R24, R24, 0x10, RZ ;  /* 0x0000001018187819 */ /* 0x000fc400000006ff */
[----:B------:R-:W-:Y:S02]  /*44a0*/  SHF.L.U32 R4, R4, 0x10, RZ ;  /* 0x0000001004047819 */ /* 0x000fe400000006ff */
[----:B------:R-:W-:Y:S01]  /*44b0*/  PRMT R32, R42, 0x7632, R32 ;  /* 0x000076322a207816 */ /* 0x000fe20000000020 */
[--C-:B------:R-:W-:Y:S01]  /*44c0*/  FADD.FTZ R6, R6, R24.reuse ;  /* 0x0000001806067221 */ /* 0x100fe20000010000 */
[----:B------:R-:W-:Y:S01]  /*44d0*/  PRMT R24, R36, 0x7632, R24 ;  /* 0x0000763224187816 */ /* 0x000fe20000000018 */
[--C-:B------:R-:W-:Y:S01]  /*44e0*/  FADD.FTZ R5, R5, R4.reuse ;  /* 0x0000000405057221 */ /* 0x100fe20000010000 */
[----:B------:R-:W-:Y:S02]  /*44f0*/  PRMT R4, R166, 0x7632, R4 ;  /* 0x00007632a6047816 */ /* 0x000fe40000000004 */
[----:B------:R-:W-:Y:S01]  /*4500*/  SHF.L.U32 R32, R32, 0x10, RZ ;  /* 0x0000001020207819 */ /* 0x000fe200000006ff */
[----:B------:R-:W-:Y:S01]  /*4510*/  IMAD.U32 R24, R24, 0x10000, RZ ;  /* 0x0001000018187824 */ /* 0x000fe200078e00ff */
[----:B------:R-:W-:-:S02]  /*4520*/  SHF.L.U32 R4, R4, 0x10, RZ ;  /* 0x0000001004047819 */ /* 0x000fc400000006ff */
[----:B------:R-:W-:Y:S01]  /*4530*/  SHF.L.U32 R33, R41, 0x10, RZ ;  /* 0x0000001029217819 */ /* 0x000fe200000006ff */
[--C-:B------:R-:W-:Y:S01]  /*4540*/  FADD.FTZ R6, R6, R24.reuse ;  /* 0x0000001806067221 */ /* 0x100fe20000010000 */
[----:B------:R-:W-:Y:S01]  /*4550*/  PRMT R24, R38, 0x7632, R24 ;  /* 0x0000763226187816 */ /* 0x000fe20000000018 */
[--C-:B------:R-:W-:Y:S01]  /*4560*/  FADD.FTZ R4, R4, R32.reuse ;  /* 0x0000002004047221 */ /* 0x100fe20000010000 */
[----:B------:R-:W-:Y:S02]  /*4570*/  PRMT R32, R37, 0x7632, R32 ;  /* 0x0000763225207816 */ /* 0x000fe40000000020 */
[----:B------:R-:W-:Y:S02]  /*4580*/  SHF.L.U32 R24, R24, 0x10, RZ ;  /* 0x0000001018187819 */ /* 0x000fe400000006ff */
[----:B------:R-:W-:-:S03]  /*4590*/  SHF.L.U32 R32, R32, 0x10, RZ ;  /* 0x0000001020207819 */ /* 0x000fc600000006ff */
[----:B------:R-:W-:Y:S01]  /*45a0*/  FADD.FTZ R4, R4, R24 ;  /* 0x0000001804047221 */ /* 0x000fe20000010000 */
[----:B------:R-:W-:Y:S01]  /*45b0*/  SHF.L.U32 R24, R164, 0x10, RZ ;  /* 0x00000010a4187819 */ /* 0x000fe200000006ff */
[----:B------:R-:W-:Y:S01]  /*45c0*/  FADD.FTZ R5, R5, R32 ;  /* 0x0000002005057221 */ /* 0x000fe20000010000 */
[----:B------:R-:W-:-:S04]  /*45d0*/  IMAD.U32 R32, R40, 0x10000, RZ ;  /* 0x0001000028207824 */ /* 0x000fc800078e00ff */
        /* <DEDUP_REMOVED lines=11> */
[----:B------:R-:W-:Y:S01]  /*4690*/  SHF.L.U32 R33, R43, 0x10, RZ ;  /* 0x000000102b217819 */ /* 0x000fe200000006ff */
[----:B------:R-:W-:-:S03]  /*46a0*/  IMAD.U32 R32, R167, 0x10000, RZ ;  /* 0x00010000a7207824 */ /* 0x000fc600078e00ff */
[----:B------:R-:W-:Y:S01]  /*46b0*/  F2FP.BF16.F32.PACK_AB R34, R4, R177 ;  /* 0x000000b10422723e */ /* 0x000fe200000010ff */
[----:B------:R-:W-:Y:S01]  /*46c0*/  FADD.FTZ R32, R33, R32 ;  /* 0x0000002021207221 */ /* 0x000fe20000010000 */
[----:B------:R-:W-:-:S05]  /*46d0*/  SHF.L.U32 R33, R39, 0x10, RZ ;  /* 0x0000001027217819 */ /* 0x000fca00000006ff */
        /* <DEDUP_REMOVED lines=12> */
.L_x_6599:
[----:B------:R-:W0:Y:S01]  /*47a0*/  @UP0 LDCU.64 UR4, c[0x0][0x3a8] ;  /* 0x00007500ff0407ac */ /* 0x000e220008000a00 */
[----:B------:R-:W-:Y:S01]  /*47b0*/  PLOP3.LUT P0, PT, PT, PT, UP0, 0x80, 0x8 ;  /* 0x000000000008781c */ /* 0x000fe20003f0f008 */
[----:B------:R-:W-:Y:S01]  /*47c0*/  HFMA2 R164, -RZ, RZ, 0, 9.5367431640625e-07 ;  /* 0x00000010ffa47431 */ /* 0x000fe200000001ff */
[----:B------:R-:W-:-:S11]  /*47d0*/  PLOP3.LUT P1, PT, PT, PT, UP0, 0x80, 0x8 ;  /* 0x000000000008781c */ /* 0x000fd60003f2f008 */
[C---:B0-----:R-:W-:Y:S01]  /*47e0*/  @P0 IMAD.WIDE.U32 R164, R212.reuse, R164, UR4 ;  /* 0x00000004d4a40e25 */ /* 0x041fe2000f8e00a4 */
[----:B------:R-:W-:-:S04]  /*47f0*/  IADD3 R212, PT, PT, R212, 0x20, RZ ;  /* 0x00000020d4d47810 */ /* 0x000fc80007ffe0ff */
[----:B------:R2:W-:Y:S03]  /*4800*/  @P1 STG.E.128 desc[UR6][R164.64], R32 ;  /* 0x00000020a4001986 */ /* 0x0005e6000c101d06 */
.L_x_6596:
[----:B------:R-:W-:Y:S05]  /*4810*/  BSYNC.RECONVERGENT B0 ;  /* 0x0000000000007941 */ /* 0x000fea0003800200 */
.L_x_6595:
        /* <DEDUP_REMOVED lines=37> */
.L_x_6604:
[----:B-----5:R-:W-:Y:S02]  /*4a70*/  PRMT R3, R164, 0x7632, R3 ;  /* 0x00007632a4037816 */ /* 0x020fe40000000003 */
[----:B------:R-:W-:Y:S02]  /*4a80*/  PRMT R0, R36, 0x7632, R0 ;  /* 0x0000763224007816 */ /* 0x000fe40000000000 */
[----:B------:R-:W-:Y:S01]  /*4a90*/  PRMT R2, R165, 0x7632, R2 ;  /* 0x00007632a5027816 */ /* 0x000fe20000000002 */
[----:B------:R-:W-:Y:S01]  /*4aa0*/  IMAD.U32 R3, R3, 0x10000, RZ ;  /* 0x0001000003037824 */ /* 0x000fe200078e00ff */
[----:B------:R-:W-:Y:S02]  /*4ab0*/  SHF.L.U32 R0, R0, 0x10, RZ ;  /* 0x0000001000007819 */ /* 0x000fe400000006ff */
[----:B------:R-:W-:Y:S02]  /*4ac0*/  PRMT R32, R37, 0x7632, R32 ;  /* 0x0000763225207816 */ /* 0x000fe40000000020 */
[----:B------:R-:W-:Y:S01]  /*4ad0*/  PRMT R23, R38, 0x7632, R23 ;  /* 0x0000763226177816 */ /* 0x000fe20000000017 */
[--C-:B------:R-:W-:Y:S01]  /*4ae0*/  FADD.FTZ R3, R3, R0.reuse ;  /* 0x0000000003037221 */ /* 0x100fe20000010000 */
        /* <DEDUP_REMOVED lines=29> */
.L_x_6603:
[----:B------:R-:W-:-:S04]  /*4cc0*/  UISETP.NE.U32.AND UP1, UPT, UR16, URZ, UPT ;  /* 0x000000ff1000728c */ /* 0x000fc8000bf25070 */
[----:B------:R-:W-:-:S09]  /*4cd0*/  UISETP.NE.AND.EX UP1, UPT, UR17, URZ, UPT, UP1 ;  /* 0x000000ff1100728c */ /* 0x000fd2000bf25310 */
[----:B------:R-:W-:Y:S05]  /*4ce0*/  BRA.U UP1, `(.L_x_6606) ;  /* 0x0000000101947547 */ /* 0x000fea000b800000 */
        /* <DEDUP_REMOVED lines=37> */
.L_x_6606:
        /* <DEDUP_REMOVED lines=56> */
.L_x_6605:
[----:B------:R-:W0:Y:S01]  /*52c0*/  @UP0 LDCU.64 UR4, c[0x0][0x3a8] ;  /* 0x00007500ff0407ac */ /* 0x000e220008000a00 */
[----:B------:R-:W-:Y:S01]  /*52d0*/  PLOP3.LUT P0, PT, PT, PT, UP0, 0x80, 0x8 ;  /* 0x000000000008781c */ /* 0x000fe20003f0f008 */
[----:B------:R-:W-:Y:S01]  /*52e0*/  IMAD.MOV.U32 R164, RZ, RZ, 0x10 ;  /* 0x00000010ffa47424 */ /* 0x000fe200078e00ff */
[----:B------:R-:W-:-:S11]  /*52f0*/  PLOP3.LUT P1, PT, PT, PT, UP0, 0x80, 0x8 ;  /* 0x000000000008781c */ /* 0x000fd60003f2f008 */
[C---:B0-----:R-:W-:Y:S01]  /*5300*/  @P0 IMAD.WIDE.U32 R164, R212.reuse, R164, UR4 ;  /* 0x00000004d4a40e25 */ /* 0x041fe2000f8e00a4 */
[----:B------:R-:W-:-:S04]  /*5310*/  IADD3 R212, PT, PT, R212, 0x20, RZ ;  /* 0x00000020d4d47810 */ /* 0x000fc80007ffe0ff */
[----:B------:R3:W-:Y:S03]  /*5320*/  @P1 STG.E.128 desc[UR6][R164.64], R32 ;  /* 0x00000020a4001986 */ /* 0x0007e6000c101d06 */
.L_x_6602:
[----:B------:R-:W-:Y:S05]  /*5330*/  BSYNC.RECONVERGENT B0 ;  /* 0x0000000000007941 */ /* 0x000fea0003800200 */
.L_x_6601:
        /* <DEDUP_REMOVED lines=37> */
.L_x_6610:
        /* <DEDUP_REMOVED lines=37> */
.L_x_6609:
        /* <DEDUP_REMOVED lines=40> */
.L_x_6612:
        /* <DEDUP_REMOVED lines=56> */
.L_x_6611:
[----:B------:R-:W0:Y:S01]  /*5de0*/  @UP0 LDCU.64 UR4, c[0x0][0x3a8] ;  /* 0x00007500ff0407ac */ /* 0x000e220008000a00 */
[----:B------:R-:W-:Y:S02]  /*5df0*/  PLOP3.LUT P0, PT, PT, PT, UP0, 0x80, 0x8 ;  /* 0x000000000008781c */ /* 0x000fe40003f0f008 */
[----:B------:R-:W-:Y:S02]  /*5e00*/  PLOP3.LUT P1, PT, PT, PT, UP0, 0x80, 0x8 ;  /* 0x000000000008781c */ /* 0x000fe40003f2f008 */
[----:B------:R-:W-:-:S09]  /*5e10*/  MOV R164, 0x10 ;  /* 0x0000001000a47802 */ /* 0x000fd20000000f00 */
[C---:B0-----:R-:W-:Y:S01]  /*5e20*/  @P0 IMAD.WIDE.U32 R164, R212.reuse, R164, UR4 ;  /* 0x00000004d4a40e25 */ /* 0x041fe2000f8e00a4 */
[----:B------:R-:W-:-:S04]  /*5e30*/  IADD3 R212, PT, PT, R212, 0x20, RZ ;  /* 0x00000020d4d47810 */ /* 0x000fc80007ffe0ff */
[----:B------:R4:W-:Y:S03]  /*5e40*/  @P1 STG.E.128 desc[UR6][R164.64], R32 ;  /* 0x00000020a4001986 */ /* 0x0009e6000c101d06 */
.L_x_6608:
[----:B------:R-:W-:Y:S05]  /*5e50*/  BSYNC.RECONVERGENT B0 ;  /* 0x0000000000007941 */ /* 0x000fea0003800200 */
.L_x_6607:
        /* <DEDUP_REMOVED lines=27> */
[----:B------:R-:W-:Y:S01]  /*6010*/  PRMT R21, R30, 0x7632, R21 ;  /* 0x000076321e157816 */ /* 0x000fe20000000015 */
[----:B------:R-:W-:Y:S01]  /*6020*/  IMAD.U32 R19, R19, 0x10000, RZ ;  /* 0x0001000013137824 */ /* 0x000fe200078e00ff */
[----:B--234-:R-:W-:Y:S02]  /*6030*/  PRMT R164, R31, 0x7632, R164 ;  /* 0x000076321fa47816 */ /* 0x01cfe400000000a4 */
[----:B------:R-:W-:Y:S02]  /*6040*/  SHF.L.U32 R28, R29, 0x10, RZ ;  /* 0x000000101d1c7819 */ /* 0x000fe400000006ff */
[----:B------:R-:W-:-:S02]  /*6050*/  SHF.L.U32 R29, R31, 0x10, RZ ;  /* 0x000000101f1d7819 */ /* 0x000fc400000006ff */
[----:B------:R-:W-:Y:S02]  /*6060*/  SHF.L.U32 R30, R30, 0x10, RZ ;  /* 0x000000101e1e7819 */ /* 0x000fe400000006ff */
[----:B------:R-:W-:Y:S02]  /*6070*/  SHF.L.U32 R20, R20, 0x10, RZ ;  /* 0x0000001014147819 */ /* 0x000fe400000006ff */
[----:B------:R-:W-:Y:S02]  /*6080*/  SHF.L.U32 R21, R21, 0x10, RZ ;  /* 0x0000001015157819 */ /* 0x000fe400000006ff */
[----:B------:R-:W-:Y:S01]  /*6090*/  SHF.L.U32 R31, R164, 0x10, RZ ;  /* 0x00000010a41f7819 */ /* 0x000fe200000006ff */
[----:B------:R-:W-:Y:S06]  /*60a0*/  BRA `(.L_x_6617) ;  /* 0x0000000800147947 */ /* 0x000fec0003800000 */
.L_x_6616:
[----:B-----5:R-:W-:Y:S02]  /*60b0*/  PRMT R21, R30, 0x7632, R21 ;  /* 0x000076321e157816 */ /* 0x020fe40000000015 */
[----:B------:R-:W-:Y:S02]  /*60c0*/  PRMT R27, R38, 0x7632, R27 ;  /* 0x00007632261b7816 */ /* 0x000fe4000000001b */
[----:B------:R-:W-:Y:S01]  /*60d0*/  PRMT R19, R28, 0x7632, R19 ;  /* 0x000076321c137816 */ /* 0x000fe20000000013 */
[----:B------:R-:W-:Y:S01]  /*60e0*/  IMAD.U32 R21, R21, 0x10000, RZ ;  /* 0x0001000015157824 */ /* 0x000fe200078e00ff */
[----:B------:R-:W-:Y:S02]  /*60f0*/  SHF.L.U32 R27, R27, 0x10, RZ ;  /* 0x000000101b1b7819 */ /* 0x000fe400000006ff */
[----:B------:R-:W-:Y:S01]  /*6100*/  PRMT R20, R36, 0x7632, R20 ;  /* 0x0000763224147816 */ /* 0x000fe20000000014 */
[----:B------:R-:W-:Y:S01]  /*6110*/  IMAD.U32 R19, R19, 0x10000, RZ ;  /* 0x0001000013137824 */ /* 0x000fe200078e00ff */
[----:B--234-:R-:W-:Y:S01]  /*6120*/  PRMT R32, R37, 0x7632, R32 ;  /* 0x0000763225207816 */ /* 0x01cfe20000000020 */
[----:B------:R-:W-:Y:S01]  /*6130*/  FADD.FTZ R21, R21, R27 ;  /* 0x0000001b15157221 */ /* 0x000fe20000010000 */
[----:B------:R-:W-:-:S02]  /*6140*/  SHF.L.U32 R27, R28, 0x10, RZ ;  /* 0x000000101c1b7819 */ /* 0x000fc400000006ff */
[----:B------:R-:W-:Y:S02]  /*6150*/  SHF.L.U32 R20, R20, 0x10, RZ ;  /* 0x0000001014147819 */ /* 0x000fe400000006ff */
[----:B------:R-:W-:Y:S02]  /*6160*/  SHF.L.U32 R28, R36, 0x10, RZ ;  /* 0x00000010241c7819 */ /* 0x000fe400000006ff */
[----:B------:R-:W-:Y:S01]  /*6170*/  SHF.L.U32 R32, R32, 0x10, RZ ;  /* 0x0000001020207819 */ /* 0x000fe200000006ff */
[--C-:B------:R-:W-:Y:S01]  /*6180*/  FADD.FTZ R19, R19, R20.reuse ;  /* 0x0000001413137221 */ /* 0x100fe20000010000 */
[C---:B------:R-:W-:Y:S01]  /*6190*/  PRMT R20, R29.reuse, 0x7632, R20 ;  /* 0x000076321d147816 */ /* 0x040fe20000000014 */
[----:B------:R-:W-:Y:S01]  /*61a0*/  FADD.FTZ R27, R28, R27 ;  /* 0x0000001b1c1b7221 */ /* 0x000fe20000010000 */
[----:B------:R-:W-:Y:S01]  /*61b0*/  IMAD.U32 R28, R29, 0x10000, RZ ;  /* 0x000100001d1c7824 */ /* 0x000fe200078e00ff */
[----:B------:R-:W-:Y:S02]  /*61c0*/  SHF.L.U32 R29, R37, 0x10, RZ ;  /* 0x00000010251d7819 */ /* 0x000fe400000006ff */
[----:B------:R-:W-:-:S02]  /*61d0*/  SHF.L.U32 R20, R20, 0x10, RZ ;  /* 0x0000001014147819 */ /* 0x000fc400000006ff */
[----:B------:R-:W-:Y:S01]  /*61e0*/  SHF.L.U32 R30, R30, 0x10, RZ ;  /* 0x000000101e1e7819 */ /* 0x000fe200000006ff */
[----:B------:R-:W-:Y:S01]  /*61f0*/  FADD.FTZ R28, R29, R28 ;  /* 0x0000001c1d1c7221 */ /* 0x000fe20000010000 */
[----:B------:R-:W-:Y:S01]  /*6200*/  SHF.L.U32 R29, R38, 0x10, RZ ;  /* 0x00000010261d7819 */ /* 0x000fe200000006ff */
[----:B------:R-:W-:Y:S01]  /*6210*/  FADD.FTZ R20, R20, R32 ;  /* 0x0000002014147221 */ /* 0x000fe20000010000 */
[----:B------:R-:W-:-:S03]  /*6220*/  SHF.L.U32 R32, R39, 0x10, RZ ;  /* 0x0000001027207819 */ /* 0x000fc600000006ff */
[----:B------:R-:W-:Y:S01]  /*6230*/  FADD.FTZ R30, R29, R30 ;  /* 0x0000001e1d1e7221 */ /* 0x000fe20000010000 */
[----:B------:R-:W-:Y:S01]  /*6240*/  IMAD.U32 R29, R31, 0x10000, RZ ;  /* 0x000100001f1d7824 */ /* 0x000fe200078e00ff */
[----:B------:R-:W-:-:S03]  /*6250*/  F2FP.BF16.F32.PACK_AB R33, R20, R28 ;  /* 0x0000001c1421723e */ /* 0x000fc600000010ff */
[----:B------:R-:W-:Y:S01]  /*6260*/  FADD.FTZ R29, R32, R29 ;  /* 0x0000001d201d7221 */ /* 0x000fe20000010000 */
[----:B------:R-:W-:Y:S02]  /*6270*/  PRMT R32, R31, 0x7632, R32 ;  /* 0x000076321f207816 */ /* 0x000fe40000000020 */
[----:B------:R-:W-:Y:S02]  /*6280*/  PRMT R31, R39, 0x7632, R31 ;  /* 0x00007632271f7816 */ /* 0x000fe4000000001f */
[----:B------:R-:W-:Y:S02]  /*6290*/  SHF.L.U32 R32, R32, 0x10, RZ ;  /* 0x0000001020207819 */ /* 0x000fe400000006ff */
[----:B------:R-:W-:Y:S02]  /*62a0*/  SHF.L.U32 R31, R31, 0x10, RZ ;  /* 0x000000101f1f7819 */ /* 0x000fe400000006ff */
[----:B------:R-:W-:-:S03]  /*62b0*/  F2FP.BF16.F32.PACK_AB R34, R21, R30 ;  /* 0x0000001e1522723e */ /* 0x000fc600000010ff */
[----:B------:R-:W-:Y:S01]  /*62c0*/  FADD.FTZ R31, R32, R31 ;  /* 0x0000001f201f7221 */ /* 0x000fe20000010000 */
[----:B------:R-:W-:-:S04]  /*62d0*/  F2FP.BF16.F32.PACK_AB R32, R19, R27 ;  /* 0x0000001b1320723e */ /* 0x000fc800000010ff */
[----:B------:R-:W-:Y:S01]  /*62e0*/  F2FP.BF16.F32.PACK_AB R35, R31, R29 ;  /* 0x0000001d1f23723e */ /* 0x000fe200000010ff */
[----:B------:R-:W-:Y:S06]  /*62f0*/  BRA `(.L_x_6617) ;  /* 0x0000000400807947 */ /* 0x000fec0003800000 */
.L_x_6615:
        /* <DEDUP_REMOVED lines=40> */
.L_x_6618:
[----:B-----5:R-:W-:Y:S02]  /*6580*/  PRMT R19, R28, 0x7632, R19 ;  /* 0x000076321c137816 */ /* 0x020fe40000000013 */
[----:B------:R-:W-:Y:S02]  /*6590*/  PRMT R27, R40, 0x7632, R27 ;  /* 0x00007632281b7816 */ /* 0x000fe4000000001b */
[----:B------:R-:W-:Y:S01]  /*65a0*/  PRMT R20, R29, 0x7632, R20 ;  /* 0x000076321d147816 */ /* 0x000fe20000000014 */
[----:B------:R-:W-:Y:S01]  /*65b0*/  IMAD.U32 R19, R19, 0x10000, RZ ;  /* 0x0001000013137824 */ /* 0x000fe200078e00ff */
[----:B------:R-:W-:Y:S02]  /*65c0*/  SHF.L.U32 R27, R27, 0x10, RZ ;  /* 0x000000101b1b7819 */ /* 0x000fe400000006ff */
[----:B------:R-:W-:Y:S02]  /*65d0*/  PRMT R21, R41, 0x7632, R21 ;  /* 0x0000763229157816 */ /* 0x000fe40000000015 */
[----:B------:R-:W-:Y:S01]  /*65e0*/  SHF.L.U32 R20, R20, 0x10, RZ ;  /* 0x0000001014147819 */ /* 0x000fe200000006ff */
[----:B------:R-:W-:Y:S01]  /*65f0*/  FADD.FTZ R19, R19, R27 ;  /* 0x0000001b13137221 */ /* 0x000fe20000010000 */
[----:B------:R-:W-:-:S02]  /*6600*/  SHF.L.U32 R21, R21, 0x10, RZ ;  /* 0x0000001015157819 */ /* 0x000fc400000006ff */
[----:B------:R-:W-:Y:S02]  /*6610*/  PRMT R27, R36, 0x7632, R27 ;  /* 0x00007632241b7816 */ /* 0x000fe4000000001b */
[----:B--234-:R-:W-:Y:S01]  /*6620*/  PRMT R32, R42, 0x7632, R32 ;  /* 0x000076322a207816 */ /* 0x01cfe20000000020 */
[--C-:B------:R-:W-:Y:S01]  /*6630*/  FADD.FTZ R20, R20, R21.reuse ;  /* 0x0000001514147221 */ /* 0x100fe20000010000 */
[----:B------:R-:W-:Y:S02]  /*6640*/  SHF.L.U32 R27, R27, 0x10, RZ ;  /* 0x000000101b1b7819 */ /* 0x000fe400000006ff */
[----:B------:R-:W-:Y:S02]  /*6650*/  PRMT R21, R30, 0x7632, R21 ;  /* 0x000076321e157816 */ /* 0x000fe40000000015 */
        /* <DEDUP_REMOVED lines=9> */
[----:B------:R-:W-:Y:S02]  /*66f0*/  SHF.L.U32 R27, R28, 0x10, RZ ;  /* 0x000000101c1b7819 */ /* 0x000fe400000006ff */
[----:B------:R-:W-:Y:S02]  /*6700*/  SHF.L.U32 R28, R40, 0x10, RZ ;  /* 0x00000010281c7819 */ /* 0x000fe400000006ff */
[----:B------:R-:W-:-:S03]  /*6710*/  SHF.L.U32 R32, R32, 0x10, RZ ;  /* 0x0000001020207819 */ /* 0x000fc600000006ff */
[----:B------:R-:W-:Y:S01]  /*6720*/  FADD.FTZ R27, R28, R27 ;  /* 0x0000001b1c1b7221 */ /* 0x000fe20000010000 */
[----:B------:R-:W-:Y:S01]  /*6730*/  SHF.L.U32 R28, R29, 0x10, RZ ;  /* 0x000000101d1c7819 */ /* 0x000fe200000006ff */
        /* <DEDUP_REMOVED lines=8> */
[----:B------:R-:W-:-:S04]  /*67c0*/  IMAD.U32 R29, R37, 0x10000, RZ ;  /* 0x00010000251d7824 */ /* 0x000fc800078e00ff */
[----:B------:R-:W-:Y:S01]  /*67d0*/  FADD.FTZ R28, R29, R28 ;  /* 0x0000001c1d1c7221 */ /* 0x000fe20000010000 */
[----:B------:R-:W-:-:S04]  /*67e0*/  SHF.L.U32 R29, R38, 0x10, RZ ;  /* 0x00000010261d7819 */ /* 0x000fc800000006ff */
[----:B------:R-:W-:Y:S01]  /*67f0*/  F2FP.BF16.F32.PACK_AB R33, R20, R28 ;  /* 0x0000001c1421723e */ /* 0x000fe200000010ff */
[----:B------:R-:W-:Y:S01]  /*6800*/  FADD.FTZ R30, R29, R30 ;  /* 0x0000001e1d1e7221 */ /* 0x000fe20000010000 */
[----:B------:R-:W-:-:S04]  /*6810*/  SHF.L.U32 R29, R31, 0x10, RZ ;  /* 0x000000101f1d7819 */ /* 0x000fc800000006ff */
[----:B------:R-:W-:Y:S01]  /*6820*/  F2FP.BF16.F32.PACK_AB R34, R21, R30 ;  /* 0x0000001e1522723e */ /* 0x000fe200000010ff */
[----:B------:R-:W-:Y:S01]  /*6830*/  FADD.FTZ R29, R32, R29 ;  /* 0x0000001d201d7221 */ /* 0x000fe20000010000 */
[----:B------:R-:W-:-:S04]  /*6840*/  IMAD.U32 R32, R39, 0x10000, RZ ;  /* 0x0001000027207824 */ /* 0x000fc800078e00ff */
[----:B------:R-:W-:Y:S01]  /*6850*/  FADD.FTZ R29, R32, R29 ;  /* 0x0000001d201d7221 */ /* 0x000fe20000010000 */
        /* <DEDUP_REMOVED lines=8> */
[----:B------:R-:W-:-:S04]  /*68e0*/  F2FP.BF16.F32.PACK_AB R32, R19, R27 ;  /* 0x0000001b1320723e */ /* 0x000fc800000010ff */
[----:B------:R-:W-:-:S07]  /*68f0*/  F2FP.BF16.F32.PACK_AB R35, R31, R29 ;  /* 0x0000001d1f23723e */ /* 0x000fce00000010ff */
.L_x_6617:
[----:B------:R-:W0:Y:S01]  /*6900*/  @UP0 LDCU.64 UR4, c[0x0][0x3a8] ;  /* 0x00007500ff0407ac */ /* 0x000e220008000a00 */
[----:B------:R-:W-:Y:S01]  /*6910*/  PLOP3.LUT P0, PT, PT, PT, UP0, 0x80, 0x8 ;  /* 0x000000000008781c */ /* 0x000fe20003f0f008 */
[----:B------:R-:W-:Y:S01]  /*6920*/  IMAD.MOV.U32 R164, RZ, RZ, 0x10 ;  /* 0x00000010ffa47424 */ /* 0x000fe200078e00ff */
[----:B------:R-:W-:-:S11]  /*6930*/  PLOP3.LUT P1, PT, PT, PT, UP0, 0x80, 0x8 ;  /* 0x000000000008781c */ /* 0x000fd60003f2f008 */
[----:B0-----:R-:W-:-:S05]  /*6940*/  @P0 IMAD.WIDE.U32 R164, R212, R164, UR4 ;  /* 0x00000004d4a40e25 */ /* 0x001fca000f8e00a4 */
[----:B------:R0:W-:Y:S02]  /*6950*/  @P1 STG.E.128 desc[UR6][R164.64], R32 ;  /* 0x00000020a4001986 */ /* 0x0001e4000c101d06 */
.L_x_6614:
[----:B------:R-:W-:Y:S05]  /*6960*/  BSYNC.RECONVERGENT B0 ;  /* 0x0000000000007941 */ /* 0x000fea0003800200 */
.L_x_6613:
[----:B------:R-:W0:Y:S02]  /*6970*/  S2R R252, SR_TID.X ;  /* 0x0000000000fc7919 */ /* 0x000e240000002100 */
[----:B01234-:R-:W-:Y:S01]  /*6980*/  FADD.FTZ R164, RZ, R26 ;  /* 0x0000001affa47221 */ /* 0x01ffe20000010000 */
        /* <DEDUP_REMOVED lines=14> */
[----:B------:R-:W-:-:S13]  /*6a70*/  LOP3.LUT P0, RZ, R252, 0x1f, RZ, 0xc0, !PT ;  /* 0x0000001ffcff7812 */ /* 0x000fda000780c0ff */
        /* <DEDUP_REMOVED lines=162> */
.L_x_6644:
[----:B------:R-:W-:Y:S01]  /*74a0*/  LOP3.LUT P2, RZ, R252, 0x1f, RZ, 0xc0, !PT ;  /* 0x0000001ffcff7812 */ /* 0x000fe2000784c0ff */
[----:B-1----:R-:W-:Y:S01]  /*74b0*/  FADD.FTZ R164, R212, R164 ;  /* 0x000000a4d4a47221 */ /* 0x002fe20000010000 */
[----:B------:R-:W-:Y:S01]  /*74c0*/  ISETP.NE.AND P1, PT, RZ, UR10, PT ;  /* 0x0000000aff007c0c */ /* 0x000fe2000bf25270 */
[----:B------:R-:W-:Y:S02]  /*74d0*/  BSSY.RECONVERGENT B0, `(.L_x_6620) ;  /* 0x000005d000007945 */ /* 0x000fe40003800200 */
[----:B------:R-:W-:Y:S01]  /*74e0*/  FFMA.FTZ R166, R164, R215, UR11 ;  /* 0x0000000ba4a67e23 */ /* 0x000fe200080100d7 */
[----:B0-----:R-:W-:-:S07]  /*74f0*/  FSEL R212, R167, RZ, !P1 ;  /* 0x000000ffa7d47208 */ /* 0x001fce0004800000 */
[----:B------:R-:W0:Y:S02]  /*7500*/  @!P2 LDC.64 R164, c[0x0][0x3c0] ;  /* 0x0000f000ffa4ab82 */ /* 0x000e240000000a00 */
[----:B0-----:R-:W-:-:S05]  /*7510*/  @!P2 IMAD.WIDE R164, R214, 0x4, R164 ;  /* 0x00000004d6a4a825 */ /* 0x001fca00078e02a4 */
[----:B------:R0:W-:Y:S02]  /*7520*/  @!P2 STG.E desc[UR6][R164.64], R167 ;  /* 0x000000a7a400a986 */ /* 0x0001e4000c101906 */
[----:B0-----:R-:W-:-:S05]  /*7530*/  FMUL.FTZ R164, R167, R167 ;  /* 0x000000a7a7a47220 */ /* 0x001fca0000410000 */
[----:B------:R-:W-:-:S05]  /*7540*/  FSEL R164, R164, RZ, P1 ;  /* 0x000000ffa4a47208 */ /* 0x000fca0000800000 */
[----:B------:R-:W-:Y:S02]  /*7550*/  FADD.FTZ R166, R166, R164 ;  /* 0x000000a4a6a67221 */ /* 0x000fe40000010000 */
[----:B------:R-:W0:Y:S02]  /*7560*/  @!P2 LDC.64 R164, c[0x0][0x3c8] ;  /* 0x0000f200ffa4ab82 */ /* 0x000e240000000a00 */
[----:B------:R-:W1:Y:S01]  /*7570*/  MUFU.RSQ R213, R166 ;  /* 0x000000a600d57308 */ /* 0x000e620000001400 */
[----:B0-----:R-:W-:-:S05]  /*7580*/  @!P2 IMAD.WIDE R164, R214, 0x4, R164 ;  /* 0x00000004d6a4a825 */ /* 0x001fca00078e02a4 */
[----:B-1----:R0:W-:Y:S01]  /*7590*/  @!P2 STG.E desc[UR6][R164.64], R213 ;  /* 0x000000d5a400a986 */ /* 0x0021e2000c101906 */
[----:B------:R-:W-:Y:S05]  /*75a0*/  @!P0 BRA `(.L_x_6621) ;  /* 0x00000004003c8947 */ /* 0x000fea0003800000 */
[----:B------:R-:W2:Y:S04]  /*75b0*/  LDL R167, [R1+0x20] ;  /* 0x0000200001a77983 */ /* 0x000ea80000100800 */
[----:B------:R-:W3:Y:S01]  /*75c0*/  LDL R215, [R1+0x24] ;  /* 0x0000240001d77983 */ /* 0x000ee20000100800 */
[--C-:B0-----:R-:W-:Y:S01]  /*75d0*/  FADD.FTZ R165, R26, -R212.reuse ;  /* 0x800000d41aa57221 */ /* 0x101fe20000010000 */
[----:B------:R-:W-:Y:S02]  /*75e0*/  FADD.FTZ R164, R13, -R212 ;  /* 0x800000d40da47221 */ /* 0x000fe40000010000 */
[----:B------:R0:W-:Y:S04]  /*75f0*/  STL [R1+0x44], R6 ;  /* 0x0000440601007387 */ /* 0x0001e80000100800 */
[----:B------:R-:W4:Y:S01]  /*7600*/  LDL R252, [R1+0x14] ;  /* 0x0000140001fc7983 */ /* 0x000f220000100800 */
[----:B------:R-:W-:-:S03]  /*7610*/  FMUL.FTZ R166, R213, R164 ;  /* 0x000000a4d5a67220 */ /* 0x000fc60000410000 */
[----:B0-----:R-:W4:Y:S04]  /*7620*/  LDL R6, [R1+0x28] ;  /* 0x0000280001067983 */ /* 0x001f280000100800 */
[----:B------:R-:W-:Y:S04]  /*7630*/  STL [R1+0x40], R5 ;  /* 0x0000400501007387 */ /* 0x000fe80000100800 */
[----:B------:R-:W-:Y:S04]  /*7640*/  STL [R1+0x3c], R4 ;  /* 0x00003c0401007387 */ /* 0x000fe80000100800 */
[----:B------:R0:W-:Y:S02]  /*7650*/  STL [R1+0x38], R0 ;  /* 0x0000380001007387 */ /* 0x0001e40000100800 */
[----:B0-----:R-:W-:-:S02]  /*7660*/  FMUL.FTZ R0, R213, R165 ;  /* 0x000000a5d5007220 */ /* 0x001fc40000410000 */
[----:B------:R0:W-:Y:S04]  /*7670*/  STL.64 [R1+0x30], R2 ;  /* 0x0000300201007387 */ /* 0x0001e80000100a00 */
[----:B0-----:R-:W4:Y:S04]  /*7680*/  LDL R2, [R1+0x18] ;  /* 0x0000180001027983 */ /* 0x001f280000100800 */
[----:B------:R-:W4:Y:S01]  /*7690*/  LDL R3, [R1+0x1c] ;  /* 0x00001c0001037983 */ /* 0x000f220000100800 */
[----:B--2--5:R-:W-:Y:S01]  /*76a0*/  FFMA.FTZ R164, R0, R167, R116 ;  /* 0x000000a700a47223 */ /* 0x024fe20000010074 */
[----:B---3--:R-:W-:Y:S01]  /*76b0*/  FFMA.FTZ R165, R166, R215, R117 ;  /* 0x000000d7a6a57223 */ /* 0x008fe20000010075 */
[----:B------:R-:W-:-:S04]  /*76c0*/  FADD.FTZ R167, R11, -R212 ;  /* 0x800000d40ba77221 */ /* 0x000fc80000010000 */
[----:B------:R-:W-:Y:S01]  /*76d0*/  F2FP.BF16.F32.PACK_AB R164, R165, R164 ;  /* 0x000000a4a5a4723e */ /* 0x000fe200000010ff */
[----:B------:R-:W-:Y:S01]  /*76e0*/  FADD.FTZ R165, R173, -R212 ;  /* 0x800000d4ada57221 */ /* 0x000fe20000010000 */
[C---:B------:R-:W-:Y:S02]  /*76f0*/  FMUL.FTZ R5, R213.reuse, R167 ;  /* 0x000000a7d5057220 */ /* 0x040fe40000410000 */
[----:B------:R-:W2:Y:S01]  /*7700*/  LDL R167, [R1+0x10] ;  /* 0x0000100001a77983 */ /* 0x000ea20000100800 */
[----:B------:R-:W-:-:S03]  /*7710*/  FMUL.FTZ R215, R213, R165 ;  /* 0x000000a5d5d77220 */ /* 0x000fc60000410000 */
[----:B------:R-:W3:Y:S01]  /*7720*/  LDL R165, [R1+0x2c] ;  /* 0x00002c0001a57983 */ /* 0x000ee20000100800 */
[----:B------:R-:W-:-:S04]  /*7730*/  FADD.FTZ R166, R12, -R212 ;  /* 0x800000d40ca67221 */ /* 0x000fc80000010000 */
[----:B------:R-:W-:Y:S01]  /*7740*/  FMUL.FTZ R4, R213, R166 ;  /* 0x000000a6d5047220 */ /* 0x000fe20000410000 */
[----:B------:R-:W-:-:S04]  /*7750*/  FADD.FTZ R166, R172, -R212 ;  /* 0x800000d4aca67221 */ /* 0x000fc80000010000 */
[----:B------:R-:W-:-:S04]  /*7760*/  FMUL.FTZ R166, R213, R166 ;  /* 0x000000a6d5a67220 */ /* 0x000fc80000410000 */
[----:B----4-:R-:W-:Y:S02]  /*7770*/  FFMA.FTZ R166, R166, R6, R118 ;  /* 0x00000006a6a67223 */ /* 0x010fe40000010076 */
[----:B------:R1:W5:Y:S01]  /*7780*/  LDL.LU R6, [R1+0x44] ;  /* 0x0000440001067983 */ /* 0x0003620000300800 */
[----:B--2---:R-:W-:Y:S01]  /*7790*/  FFMA.FTZ R215, R215, R167, R120 ;  /* 0x000000a7d7d77223 */ /* 0x004fe20000010078 */
[----:B------:R-:W-:Y:S02]  /*77a0*/  FFMA.FTZ R167, R5, R252, R121 ;  /* 0x000000fc05a77223 */ /* 0x000fe40000010079 */
[----:B------:R-:W2:Y:S01]  /*77b0*/  LDL R5, [R1+0xc] ;  /* 0x00000c0001057983 */ /* 0x000ea20000100800 */
[----:B---3--:R-:W-:-:S03]  /*77c0*/  FFMA.FTZ R165, R4, R165, R119 ;  /* 0x000000a504a57223 */ /* 0x008fc60000010077 */
[----:B------:R-:W3:Y:S02]  /*77d0*/  LDL R4, [R1+0x4] ;  /* 0x0000040001047983 */ /* 0x000ee40000100800 */
[----:B------:R-:W-:Y:S02]  /*77e0*/  F2FP.BF16.F32.PACK_AB R165, R165, R166 ;  /* 0x000000a6a5a5723e */ /* 0x000fe400000010ff */
[----:B------:R-:W-:Y:S01]  /*77f0*/  F2FP.BF16.F32.PACK_AB R166, R167, R215 ;  /* 0x000000d7a7a6723e */ /* 0x000fe200000010ff */
[--C-:B------:R-:W-:Y:S01]  /*7800*/  FADD.FTZ R167, R174, -R212.reuse ;  /* 0x800000d4aea77221 */ /* 0x100fe20000010000 */
[----:B------:R-:W-:-:S03]  /*7810*/  FADD.FTZ R215, R183, -R212 ;  /* 0x800000d4b7d77221 */ /* 0x000fc60000010000 */
[C---:B------:R-:W-:Y:S01]  /*7820*/  FMUL.FTZ R252, R213.reuse, R167 ;  /* 0x000000a7d5fc7220 */ /* 0x040fe20000410000 */
[----:B------:R-:W-:-:S03]  /*7830*/  FMUL.FTZ R215, R213, R215 ;  /* 0x000000d7d5d77220 */ /* 0x000fc60000410000 */
[----:B------:R-:W-:Y:S01]  /*7840*/  FFMA.FTZ R2, R252, R2, R122 ;  /* 0x00000002fc027223 */ /* 0x000fe2000001007a */
[----:B------:R-:W-:-:S05]  /*7850*/  FFMA.FTZ R167, R215, R3, R123 ;  /* 0x00000003d7a77223 */ /* 0x000fca000001007b */
[----:B------:R-:W-:Y:S02]  /*7860*/  F2FP.BF16.F32.PACK_AB R167, R167, R2 ;  /* 0x00000002a7a7723e */ /* 0x000fe400000010ff */
[----:B------:R-:W0:Y:S02]  /*7870*/  LDC.64 R2, c[0x0][0x428] ;  /* 0x00010a00ff027b82 */ /* 0x000e240000000a00 */
[----:B0-----:R-:W-:-:S05]  /*7880*/  IMAD.WIDE.U32 R2, R14, 0x10, R2 ;  /* 0x000000100e027825 */ /* 0x001fca00078e0002 */
[----:B------:R0:W-:Y:S02]  /*7890*/  STG.E.128 desc[UR6][R2.64], R164 ;  /* 0x000000a402007986 */ /* 0x0001e4000c101d06 */
[----:B0-----:R-:W-:Y:S02]  /*78a0*/  FFMA.FTZ R164, R252, R250, R82 ;  /* 0x000000fafca47223 */ /* 0x001fe40000010052 */
[----:B------:R-:W4:Y:S01]  /*78b0*/  LDL R165, [R1+0x8] ;  /* 0x0000080001a57983 */ /* 0x000f220000100800 */
[----:B------:R-:W0:Y:S03]  /*78c0*/  LDC.64 R2, c[0x0][0x430] ;  /* 0x00010c00ff027b82 */ /* 0x000e260000000a00 */
[----:B------:R-:W2:Y:S01]  /*78d0*/  LDL R252, [R1] ;  /* 0x0000000001fc7983 */ /* 0x000ea20000100800 */
[----:B------:R-:W-:Y:S01]  /*78e0*/  FADD.FTZ R166, R172, -R212 ;  /* 0x800000d4aca67221 */ /* 0x000fe20000010000 */
[----:B------:R-:W-:-:S03]  /*78f0*/  FFMA.FTZ R167, R215, R251, R83 ;  /* 0x000000fbd7a77223 */ /* 0x000fc60000010053 */
[----:B------:R-:W-:Y:S01]  /*7900*/  FMUL.FTZ R166, R213, R166 ;  /* 0x000000a6d5a67220 */ /* 0x000fe20000410000 */
[--C-:B------:R-:W-:Y:S01]  /*7910*/  FADD.FTZ R215, R173, -R212.reuse ;  /* 0x800000d4add77221 */ /* 0x100fe20000010000 */
[----:B------:R-:W-:Y:S01]  /*7920*/  F2FP.BF16.F32.PACK_AB R167, R167, R164 ;  /* 0x000000a4a7a7723e */ /* 0x000fe200000010ff */
[----:B------:R-:W-:Y:S02]  /*7930*/  FADD.FTZ R164, R13, -R212 ;  /* 0x800000d40da47221 */ /* 0x000fe40000010000 */
[C---:B------:R-:W-:Y:S02]  /*7940*/  FMUL.FTZ R215, R213.reuse, R215 ;  /* 0x000000d7d5d77220 */ /* 0x040fe40000410000 */
[----:B------:R-:W-:Y:S02]  /*7950*/  FMUL.FTZ R164, R213, R164 ;  /* 0x000000a4d5a47220 */ /* 0x000fe40000410000 */
[----:B------:R-:W-:Y:S01]  /*7960*/  FFMA.FTZ R215, R215, R248, R80 ;  /* 0x000000f8d7d77223 */ /* 0x000fe20000010050 */
[----:B0-----:R-:W-:-:S04]  /*7970*/  IMAD.WIDE.U32 R2, R14, 0x10, R2 ;  /* 0x000000100e027825 */ /* 0x001fc800078e0002 */
[----:B---3--:R-:W-:Y:S01]  /*7980*/  FFMA.FTZ R164, R164, R4, R77 ;  /* 0x00000004a4a47223 */ /* 0x008fe2000001004d */
[----:B--2---:R-:W-:Y:S01]  /*7990*/  FFMA.FTZ R0, R0, R252, R76 ;  /* 0x000000fc00007223 */ /* 0x004fe2000001004c */
[----:B----4-:R-:W-:Y:S01]  /*79a0*/  FFMA.FTZ R252, R166, R165, R78 ;  /* 0x000000a5a6fc7223 */ /* 0x010fe2000001004e */
[--C-:B------:R-:W-:Y:S01]  /*79b0*/  FADD.FTZ R165, R12, -R212.reuse ;  /* 0x800000d40ca57221 */ /* 0x100fe20000010000 */
[----:B------:R-:W-:-:S03]  /*79c0*/  FADD.FTZ R166, R11, -R212 ;  /* 0x800000d40ba67221 */ /* 0x000fc60000010000 */
[C---:B------:R-:W-:Y:S01]  /*79d0*/  FMUL.FTZ R165, R213.reuse, R165 ;  /* 0x000000a5d5a57220 */ /* 0x040fe20000410000 */
[----:B------:R-:W-:-:S03]  /*79e0*/  FMUL.FTZ R166, R213, R166 ;  /* 0x000000a6d5a67220 */ /* 0x000fc60000410000 */
[----:B------:R-:W-:Y:S01]  /*79f0*/  FFMA.FTZ R165, R165, R5, R79 ;  /* 0x00000005a5a57223 */ /* 0x000fe2000001004f */
[----:B------:R-:W-:Y:S01]  /*7a00*/  FFMA.FTZ R166, R166, R249, R81 ;  /* 0x000000f9a6a67223 */ /* 0x000fe20000010051 */
[----:B------:R-:W-:Y:S01]  /*7a10*/  F2FP.BF16.F32.PACK_AB R164, R164, R0 ;  /* 0x00000000a4a4723e */ /* 0x000fe200000010ff */
[----:B------:R1:W5:Y:S02]  /*7a20*/  LDL.LU R5, [R1+0x40] ;  /* 0x0000400001057983 */ /* 0x0003640000300800 */
[----:B------:R-:W-:Y:S02]  /*7a30*/  F2FP.BF16.F32.PACK_AB R165, R165, R252 ;  /* 0x000000fca5a5723e */ /* 0x000fe400000010ff */
[----:B------:R-:W-:Y:S01]  /*7a40*/  F2FP.BF16.F32.PACK_AB R166, R166, R215 ;  /* 0x000000d7a6a6723e */ /* 0x000fe200000010ff */
[----:B------:R1:W5:Y:S04]  /*7a50*/  LDL.LU R4, [R1+0x3c] ;  /* 0x00003c0001047983 */ /* 0x0003680000300800 */
[----:B------:R1:W5:Y:S04]  /*7a60*/  LDL.LU R0, [R1+0x38] ;  /* 0x0000380001007983 */ /* 0x0003680000300800 */
[----:B------:R0:W-:Y:S04]  /*7a70*/  STG.E.128 desc[UR6][R2.64], R164 ;  /* 0x000000a402007986 */ /* 0x0001e8000c101d06 */
[----:B0-----:R1:W5:Y:S01]  /*7a80*/  LDL.LU.64 R2, [R1+0x30] ;  /* 0x0000300001027983 */ /* 0x0013620000300a00 */
[----:B------:R-:W-:-:S07]  /*7a90*/  IADD3 R14, PT, PT, R14, 0x20, RZ ;  /* 0x000000200e0e7810 */ /* 0x000fce0007ffe0ff */
.L_x_6621:
[----:B------:R-:W-:Y:S05]  /*7aa0*/  BSYNC.RECONVERGENT B0 ;  /* 0x0000000000007941 */ /* 0x000fea0003800200 */
.L_x_6620:
[----:B------:R-:W-:Y:S01]  /*7ab0*/  ISETP.GE.U32.AND P1, PT, R15, 0x40, PT ;  /* 0x000000400f00780c */ /* 0x000fe20003f26070 */
[----:B------:R-:W-:-:S12]  /*7ac0*/  BSSY.RECONVERGENT B0, `(.L_x_6622) ;  /* 0x000003f000007945 */ /* 0x000fd80003800200 */
[----:B------:R-:W-:Y:S05]  /*7ad0*/  @!P1 BRA `(.L_x_6623) ;  /* 0x0000000000f49947 */ /* 0x000fea0003800000 */
[--C-:B0-----:R-:W-:Y:S01]  /*7ae0*/  FADD.FTZ R165, R25, -R212.reuse ;  /* 0x800000d419a57221 */ /* 0x101fe20000010000 */
[--C-:B------:R-:W-:Y:S01]  /*7af0*/  FADD.FTZ R164, R10, -R212.reuse ;  /* 0x800000d40aa47221 */ /* 0x100fe20000010000 */
[----:B-----5:R0:W-:Y:S01]  /*7b00*/  STL [R1+0x38], R0 ;  /* 0x0000380001007387 */ /* 0x0201e20000100800 */
[--C-:B------:R-:W-:Y:S02]  /*7b10*/  FADD.FTZ R167, R8, -R212.reuse ;  /* 0x800000d408a77221 */ /* 0x100fe40000010000 */
[C---:B------:R-:W-:Y:S01]  /*7b20*/  FMUL.FTZ R166, R213.reuse, R164 ;  /* 0x000000a4d5a67220 */ /* 0x040fe20000410000 */
[----:B------:R2:W-:Y:S01]  /*7b30*/  STL.64 [R1+0x30], R2 ;  /* 0x0000300201007387 */ /* 0x0005e20000100a00 */
[----:B0-----:R-:W-:Y:S02]  /*7b40*/  FMUL.FTZ R0, R213, R165 ;  /* 0x000000a5d5007220 */ /* 0x001fe40000410000 */
[----:B------:R-:W-:Y:S01]  /*7b50*/  FFMA.FTZ R165, R166, R245, R125 ;  /* 0x000000f5a6a57223 */ /* 0x000fe2000001007d */
[----:B------:R-:W-:Y:S01]  /*7b60*/  FADD.FTZ R166, R9, -R212 ;  /* 0x800000d409a67221 */ /* 0x000fe20000010000 */
[C---:B------:R-:W-:Y:S01]  /*7b70*/  FFMA.FTZ R164, R0.reuse, R244, R124 ;  /* 0x000000f400a47223 */ /* 0x040fe2000001007c */
[----:B------:R-:W-:-:S02]  /*7b80*/  FFMA.FTZ R0, R0, R236, R84 ;  /* 0x000000ec00007223 */ /* 0x000fc40000010054 */
[C---:B------:R-:W-:Y:S01]  /*7b90*/  FMUL.FTZ R215, R213.reuse, R166 ;  /* 0x000000a6d5d77220 */ /* 0x040fe20000410000 */
[----:B--2---:R-:W-:Y:S01]  /*7ba0*/  FMUL.FTZ R2, R213, R167 ;  /* 0x000000a7d5027220 */ /* 0x004fe20000410000 */
[----:B------:R-:W-:Y:S01]  /*7bb0*/  F2FP.BF16.F32.PACK_AB R164, R165, R164 ;  /* 0x000000a4a5a4723e */ /* 0x000fe200000010ff */
[--C-:B------:R-:W-:Y:S02]  /*7bc0*/  FADD.FTZ R165, R171, -R212.reuse ;  /* 0x800000d4aba57221 */ /* 0x100fe40000010000 */
[----:B------:R-:W-:Y:S02]  /*7bd0*/  FFMA.FTZ R167, R2, R241, R129 ;  /* 0x000000f102a77223 */ /* 0x000fe40000010081 */
[----:B------:R-:W-:Y:S01]  /*7be0*/  FMUL.FTZ R252, R213, R165 ;  /* 0x000000a5d5fc7220 */ /* 0x000fe20000410000 */
[----:B------:R-:W-:-:S03]  /*7bf0*/  FADD.FTZ R165, R175, -R212 ;  /* 0x800000d4afa57221 */ /* 0x000fc60000010000 */
[----:B------:R-:W-:Y:S01]  /*7c00*/  FFMA.FTZ R166, R252, R246, R126 ;  /* 0x000000f6fca67223 */ /* 0x000fe2000001007e */
[----:B------:R-:W-:Y:S01]  /*7c10*/  FMUL.FTZ R3, R213, R165 ;  /* 0x000000a5d5037220 */ /* 0x000fe20000410000 */
[----:B------:R-:W-:-:S03]  /*7c20*/  FFMA.FTZ R165, R215, R247, R127 ;  /* 0x000000f7d7a57223 */ /* 0x000fc6000001007f */
[----:B------:R-:W-:Y:S02]  /*7c30*/  FFMA.FTZ R215, R3, R240, R128 ;  /* 0x000000f003d77223 */ /* 0x000fe40000010080 */
[----:B------:R-:W-:-:S03]  /*7c40*/  F2FP.BF16.F32.PACK_AB R165, R165, R166 ;  /* 0x000000a6a5a5723e */ /* 0x000fc600000010ff */
        /* <DEDUP_REMOVED lines=11> */
[----:B0-----:R-:W0:Y:S01]  /*7d00*/  LDC.64 R2, c[0x0][0x430] ;  /* 0x00010c00ff027b82 */ /* 0x001e220000000a00 */
[----:B------:R-:W-:Y:S01]  /*7d10*/  FADD.FTZ R166, R171, -R212 ;  /* 0x800000d4aba67221 */ /* 0x000fe20000010000 */
[----:B------:R-:W-:Y:S01]  /*7d20*/  FFMA.FTZ R164, R252, R234, R90 ;  /* 0x000000eafca47223 */ /* 0x000fe2000001005a */
[----:B------:R-:W-:Y:S01]  /*7d30*/  FFMA.FTZ R167, R215, R235, R91 ;  /* 0x000000ebd7a77223 */ /* 0x000fe2000001005b */
[--C-:B------:R-:W-:Y:S01]  /*7d40*/  FADD.FTZ R165, R9, -R212.reuse ;  /* 0x800000d409a57221 */ /* 0x100fe20000010000 */
[----:B------:R-:W-:Y:S01]  /*7d50*/  FMUL.FTZ R166, R213, R166 ;  /* 0x000000a6d5a67220 */ /* 0x000fe20000410000 */
[----:B------:R-:W-:Y:S02]  /*7d60*/  FADD.FTZ R215, R175, -R212 ;  /* 0x800000d4afd77221 */ /* 0x000fe40000010000 */
[----:B------:R-:W-:Y:S01]  /*7d70*/  F2FP.BF16.F32.PACK_AB R167, R167, R164 ;  /* 0x000000a4a7a7723e */ /* 0x000fe200000010ff */
[----:B------:R-:W-:Y:S01]  /*7d80*/  FFMA.FTZ R252, R166, R238, R86 ;  /* 0x000000eea6fc7223 */ /* 0x000fe20000010056 */
[--C-:B------:R-:W-:Y:S01]  /*7d90*/  FADD.FTZ R164, R10, -R212.reuse ;  /* 0x800000d40aa47221 */ /* 0x100fe20000010000 */
[----:B------:R-:W-:Y:S01]  /*7da0*/  FADD.FTZ R166, R8, -R212 ;  /* 0x800000d408a67221 */ /* 0x000fe20000010000 */
[C---:B------:R-:W-:Y:S01]  /*7db0*/  FMUL.FTZ R215, R213.reuse, R215 ;  /* 0x000000d7d5d77220 */ /* 0x040fe20000410000 */
[C---:B------:R-:W-:Y:S01]  /*7dc0*/  FMUL.FTZ R165, R213.reuse, R165 ;  /* 0x000000a5d5a57220 */ /* 0x040fe20000410000 */
[C---:B------:R-:W-:Y:S01]  /*7dd0*/  FMUL.FTZ R164, R213.reuse, R164 ;  /* 0x000000a4d5a47220 */ /* 0x040fe20000410000 */
[----:B------:R-:W-:Y:S01]  /*7de0*/  FMUL.FTZ R166, R213, R166 ;  /* 0x000000a6d5a67220 */ /* 0x000fe20000410000 */
[----:B------:R-:W-:Y:S01]  /*7df0*/  FFMA.FTZ R215, R215, R232, R88 ;  /* 0x000000e8d7d77223 */ /* 0x000fe20000010058 */
[----:B------:R-:W-:Y:S01]  /*7e00*/  FFMA.FTZ R165, R165, R239, R87 ;  /* 0x000000efa5a57223 */ /* 0x000fe20000010057 */
[----:B------:R-:W-:Y:S01]  /*7e10*/  FFMA.FTZ R164, R164, R237, R85 ;  /* 0x000000eda4a47223 */ /* 0x000fe20000010055 */
[----:B------:R-:W-:-:S03]  /*7e20*/  FFMA.FTZ R166, R166, R233, R89 ;  /* 0x000000e9a6a67223 */ /* 0x000fc60000010059 */
[----:B------:R-:W-:Y:S02]  /*7e30*/  F2FP.BF16.F32.PACK_AB R165, R165, R252 ;  /* 0x000000fca5a5723e */ /* 0x000fe400000010ff */
[----:B------:R-:W-:Y:S01]  /*7e40*/  F2FP.BF16.F32.PACK_AB R166, R166, R215 ;  /* 0x000000d7a6a6723e */ /* 0x000fe200000010ff */
[----:B0-----:R-:W-:Y:S01]  /*7e50*/  IMAD.WIDE.U32 R2, R14, 0x10, R2 ;  /* 0x000000100e027825 */ /* 0x001fe200078e0002 */
[----:B------:R-:W-:Y:S02]  /*7e60*/  F2FP.BF16.F32.PACK_AB R164, R164, R0 ;  /* 0x00000000a4a4723e */ /* 0x000fe400000010ff */
[----:B------:R2:W5:Y:S04]  /*7e70*/  LDL.LU R0, [R1+0x38] ;  /* 0x0000380001007983 */ /* 0x0005680000300800 */
[----:B------:R0:W-:Y:S04]  /*7e80*/  STG.E.128 desc[UR6][R2.64], R164 ;  /* 0x000000a402007986 */ /* 0x0001e8000c101d06 */
[----:B0-----:R2:W5:Y:S01]  /*7e90*/  LDL.LU.64 R2, [R1+0x30] ;  /* 0x0000300001027983 */ /* 0x0015620000300a00 */
[----:B------:R-:W-:-:S07]  /*7ea0*/  IADD3 R14, PT, PT, R14, 0x20, RZ ;  /* 0x000000200e0e7810 */ /* 0x000fce0007ffe0ff */
.L_x_6623:
[----:B------:R-:W-:Y:S05]  /*7eb0*/  BSYNC.RECONVERGENT B0 ;  /* 0x0000000000007941 */ /* 0x000fea0003800200 */
.L_x_6622:
[----:B------:R-:W-:Y:S01]  /*7ec0*/  ISETP.GE.U32.AND P1, PT, R15, 0x60, PT ;  /* 0x000000600f00780c */ /* 0x000fe20003f26070 */
[----:B------:R-:W-:-:S12]  /*7ed0*/  BSSY.RECONVERGENT B0, `(.L_x_6624) ;  /* 0x000003f000007945 */ /* 0x000fd80003800200 */
[----:B------:R-:W-:Y:S05]  /*7ee0*/  @!P1 BRA `(.L_x_6625) ;  /* 0x0000000000f49947 */ /* 0x000fea0003800000 */
[--C-:B0-----:R-:W-:Y:S01]  /*7ef0*/  FADD.FTZ R165, R24, -R212.reuse ;  /* 0x800000d418a57221 */ /* 0x101fe20000010000 */
[--C-:B-----5:R-:W-:Y:S01]  /*7f00*/  FADD.FTZ R164, R6, -R212.reuse ;  /* 0x800000d406a47221 */ /* 0x120fe20000010000 */
[----:B------:R0:W-:Y:S01]  /*7f10*/  STL [R1+0x38], R0 ;  /* 0x0000380001007387 */ /* 0x0001e20000100800 */
        /* <DEDUP_REMOVED lines=9> */
[----:B---3--:R-:W-:Y:S01]  /*7fb0*/  FMUL.FTZ R2, R213, R167 ;  /* 0x000000a7d5027220 */ /* 0x008fe20000410000 */
        /* <DEDUP_REMOVED lines=48> */
.L_x_6625:
[----:B------:R-:W-:Y:S05]  /*82c0*/  BSYNC.RECONVERGENT B0 ;  /* 0x0000000000007941 */ /* 0x000fea0003800200 */
.L_x_6624:
        /* <DEDUP_REMOVED lines=15> */
[----:B----4-:R-:W-:Y:S01]  /*83c0*/  FMUL.FTZ R4, R213, R167 ;  /* 0x000000a7d5047220 */ /* 0x010fe20000410000 */
        /* <DEDUP_REMOVED lines=47> */
[----:B------:R-:W-:-:S07]  /*86c0*/  VIADD R14, R14, 0x20 ;  /* 0x000000200e0e7836 */ /* 0x000fce0000000000 */
.L_x_6627:
[----:B------:R-:W-:Y:S05]  /*86d0*/  BSYNC.RECONVERGENT B0 ;  /* 0x0000000000007941 */ /* 0x000fea0003800200 */
.L_x_6626:
        /* <DEDUP_REMOVED lines=15> */
[----:B-1----:R-:W-:Y:S01]  /*87d0*/  FMUL.FTZ R2, R213, R167 ;  /* 0x000000a7d5027220 */ /* 0x002fe20000410000 */
        /* <DEDUP_REMOVED lines=46> */
[----:B-1----:R0:W5:Y:S01]  /*8ac0*/  LDL.LU.64 R2, [R1+0x30] ;  /* 0x0000300001027983 */ /* 0x0021620000300a00 */
[----:B------:R-:W-:-:S07]  /*8ad0*/  IADD3 R14, PT, PT, R14, 0x20, RZ ;  /* 0x000000200e0e7810 */ /* 0x000fce0007ffe0ff */
.L_x_6629:
[----:B------:R-:W-:Y:S05]  /*8ae0*/  BSYNC.RECONVERGENT B0 ;  /* 0x0000000000007941 */ /* 0x000fea0003800200 */
.L_x_6628:
[----:B------:R-:W-:Y:S01]  /*8af0*/  ISETP.GE.U32.AND P1, PT, R15, 0xc0, PT ;  /* 0x000000c00f00780c */ /* 0x000fe20003f26070 */
[----:B------:R-:W-:-:S12]  /*8b00*/  BSSY.RECONVERGENT B0, `(.L_x_6630) ;  /* 0x000003c000007945 */ /* 0x000fd80003800200 */
[----:B------:R-:W-:Y:S05]  /*8b10*/  @!P1 BRA `(.L_x_6631) ;  /* 0x0000000000e89947 */ /* 0x000fea0003800000 */
[----:B-----5:R1:W-:Y:S01]  /*8b20*/  STL [R1+0x44], R6 ;  /* 0x0000440601007387 */ /* 0x0203e20000100800 */
[--C-:B0-----:R-:W-:Y:S01]  /*8b30*/  FADD.FTZ R165, R27, -R212.reuse ;  /* 0x800000d41ba57221 */ /* 0x101fe20000010000 */
[--C-:B------:R-:W-:Y:S01]  /*8b40*/  FADD.FTZ R164, R19, -R212.reuse ;  /* 0x800000d413a47221 */ /* 0x100fe20000010000 */
[----:B------:R-:W-:Y:S01]  /*8b50*/  FADD.FTZ R166, R28, -R212 ;  /* 0x800000d41ca67221 */ /* 0x000fe20000010000 */
[----:B------:R0:W-:Y:S04]  /*8b60*/  STL [R1+0x40], R5 ;  /* 0x0000400501007387 */ /* 0x0001e80000100800 */
[----:B------:R-:W-:Y:S01]  /*8b70*/  STL [R1+0x3c], R4 ;  /* 0x00003c0401007387 */ /* 0x000fe20000100800 */
[----:B-1----:R-:W-:-:S03]  /*8b80*/  FMUL.FTZ R6, R213, R165 ;  /* 0x000000a5d5067220 */ /* 0x002fc60000410000 */
[----:B------:R1:W-:Y:S01]  /*8b90*/  STL [R1+0x38], R3 ;  /* 0x0000380301007387 */ /* 0x0003e20000100800 */
[----:B0-----:R-:W-:Y:S01]  /*8ba0*/  FMUL.FTZ R5, R213, R166 ;  /* 0x000000a6d5057220 */ /* 0x001fe20000410000 */
[----:B------:R-:W-:Y:S02]  /*8bb0*/  FADD.FTZ R166, R21, -R212 ;  /* 0x800000d415a67221 */ /* 0x000fe40000010000 */
[----:B------:R-:W-:Y:S01]  /*8bc0*/  STL [R1+0x34], R2 ;  /* 0x0000340201007387 */ /* 0x000fe20000100800 */
[----:B------:R-:W-:-:S03]  /*8bd0*/  FFMA.FTZ R215, R5, R66, R54 ;  /* 0x0000004205d77223 */ /* 0x000fc60000010036 */
[----:B------:R0:W-:Y:S01]  /*8be0*/  STL [R1+0x30], R0 ;  /* 0x0000300001007387 */ /* 0x0001e20000100800 */
[----:B-1----:R-:W-:-:S04]  /*8bf0*/  FMUL.FTZ R3, R213, R166 ;  /* 0x000000a6d5037220 */ /* 0x002fc80000410000 */
[----:B------:R-:W-:Y:S01]  /*8c00*/  FFMA.FTZ R166, R3, R61, R57 ;  /* 0x0000003d03a67223 */ /* 0x000fe20000010039 */
[----:B0-----:R-:W-:Y:S01]  /*8c10*/  FMUL.FTZ R0, R213, R164 ;  /* 0x000000a4d5007220 */ /* 0x001fe20000410000 */
[----:B------:R-:W-:-:S03]  /*8c20*/  FFMA.FTZ R164, R6, R64, R52 ;  /* 0x0000004006a47223 */ /* 0x000fc60000010034 */
[----:B------:R-:W-:-:S05]  /*8c30*/  FFMA.FTZ R165, R0, R65, R53 ;  /* 0x0000004100a57223 */ /* 0x000fca0000010035 */
[----:B------:R-:W-:Y:S01]  /*8c40*/  F2FP.BF16.F32.PACK_AB R164, R165, R164 ;  /* 0x000000a4a5a4723e */ /* 0x000fe200000010ff */
[----:B------:R-:W-:-:S04]  /*8c50*/  FADD.FTZ R165, R20, -R212 ;  /* 0x800000d414a57221 */ /* 0x000fc80000010000 */
[----:B------:R-:W-:Y:S01]  /*8c60*/  FMUL.FTZ R2, R213, R165 ;  /* 0x000000a5d5027220 */ /* 0x000fe20000410000 */
[----:B------:R-:W-:-:S03]  /*8c70*/  FADD.FTZ R165, R30, -R212 ;  /* 0x800000d41ea57221 */ /* 0x000fc60000010000 */
[----:B------:R-:W-:Y:S01]  /*8c80*/  FFMA.FTZ R167, R2, R67, R55 ;  /* 0x0000004302a77223 */ /* 0x000fe20000010037 */
[----:B------:R-:W-:-:S04]  /*8c90*/  FMUL.FTZ R4, R213, R165 ;  /* 0x000000a5d5047220 */ /* 0x000fc80000410000 */
[----:B------:R-:W-:Y:S01]  /*8ca0*/  F2FP.BF16.F32.PACK_AB R165, R167, R215 ;  /* 0x000000d7a7a5723e */ /* 0x000fe200000010ff */
[----:B------:R-:W-:Y:S01]  /*8cb0*/  FFMA.FTZ R167, R4, R60, R56 ;  /* 0x0000003c04a77223 */ /* 0x000fe20000010038 */
[----:B------:R-:W-:-:S04]  /*8cc0*/  FADD.FTZ R215, R29, -R212 ;  /* 0x800000d41dd77221 */ /* 0x000fc80000010000 */
[----:B------:R-:W-:Y:S01]  /*8cd0*/  F2FP.BF16.F32.PACK_AB R166, R166, R167 ;  /* 0x000000a7a6a6723e */ /* 0x000fe200000010ff */
[----:B------:R-:W-:Y:S01]  /*8ce0*/  FADD.FTZ R167, R31, -R212 ;  /* 0x800000d41fa77221 */ /* 0x000fe20000010000 */
[----:B------:R-:W-:-:S03]  /*8cf0*/  FMUL.FTZ R215, R213, R215 ;  /* 0x000000d7d5d77220 */ /* 0x000fc60000410000 */
[----:B------:R-:W-:Y:S01]  /*8d00*/  FMUL.FTZ R252, R213, R167 ;  /* 0x000000a7d5fc7220 */ /* 0x000fe20000410000 */
[----:B------:R-:W-:-:S03]  /*8d10*/  FFMA.FTZ R212, R215, R62, R58 ;  /* 0x0000003ed7d47223 */ /* 0x000fc6000001003a */
[----:B------:R-:W-:-:S05]  /*8d20*/  FFMA.FTZ R167, R252, R63, R59 ;  /* 0x0000003ffca77223 */ /* 0x000fca000001003b */
[----:B------:R-:W-:Y:S02]  /*8d30*/  F2FP.BF16.F32.PACK_AB R167, R167, R212 ;  /* 0x000000d4a7a7723e */ /* 0x000fe400000010ff */
[----:B------:R-:W0:Y:S02]  /*8d40*/  LDC.64 R212, c[0x0][0x428] ;  /* 0x00010a00ffd47b82 */ /* 0x000e240000000a00 */
[----:B0-----:R-:W-:-:S05]  /*8d50*/  IMAD.WIDE.U32 R212, R14, 0x10, R212 ;  /* 0x000000100ed47825 */ /* 0x001fca00078e00d4 */
[----:B------:R0:W-:Y:S02]  /*8d60*/  STG.E.128 desc[UR6][R212.64], R164 ;  /* 0x000000a4d4007986 */ /* 0x0001e4000c101d06 */
[----:B0-----:R-:W-:Y:S01]  /*8d70*/  FFMA.FTZ R167, R215, R70, R50 ;  /* 0x00000046d7a77223 */ /* 0x001fe20000010032 */
[----:B------:R-:W-:Y:S01]  /*8d80*/  FFMA.FTZ R164, R252, R71, R51 ;  /* 0x00000047fca47223 */ /* 0x000fe20000010033 */
[----:B------:R-:W-:Y:S01]  /*8d90*/  FFMA.FTZ R215, R6, R72, R44 ;  /* 0x0000004806d77223 */ /* 0x000fe2000001002c */
[----:B------:R-:W-:Y:S01]  /*8da0*/  FFMA.FTZ R165, R5, R74, R46 ;  /* 0x0000004a05a57223 */ /* 0x000fe2000001002e */
[----:B------:R0:W5:Y:S01]  /*8db0*/  LDL.LU R6, [R1+0x44] ;  /* 0x0000440001067983 */ /* 0x0001620000300800 */
[----:B------:R-:W-:Y:S01]  /*8dc0*/  FFMA.FTZ R166, R4, R68, R48 ;  /* 0x0000004404a67223 */ /* 0x000fe20000010030 */
[----:B------:R-:W-:Y:S01]  /*8dd0*/  F2FP.BF16.F32.PACK_AB R167, R164, R167 ;  /* 0x000000a7a4a7723e */ /* 0x000fe200000010ff */
[----:B------:R-:W-:Y:S01]  /*8de0*/  FFMA.FTZ R164, R3, R69, R49 ;  /* 0x0000004503a47223 */ /* 0x000fe20000010031 */
[----:B------:R0:W5:Y:S01]  /*8df0*/  LDL.LU R5, [R1+0x40] ;  /* 0x0000400001057983 */ /* 0x0001620000300800 */
[----:B------:R-:W-:Y:S01]  /*8e00*/  FFMA.FTZ R212, R2, R75, R47 ;  /* 0x0000004b02d47223 */ /* 0x000fe2000001002f */
[----:B------:R-:W-:-:S02]  /*8e10*/  FFMA.FTZ R213, R0, R73, R45 ;  /* 0x0000004900d57223 */ /* 0x000fc4000001002d */
[----:B------:R0:W5:Y:S04]  /*8e20*/  LDL.LU R4, [R1+0x3c] ;  /* 0x00003c0001047983 */ /* 0x0001680000300800 */
[----:B------:R0:W5:Y:S04]  /*8e30*/  LDL.LU R3, [R1+0x38] ;  /* 0x0000380001037983 */ /* 0x0001680000300800 */
[----:B------:R0:W5:Y:S04]  /*8e40*/  LDL.LU R2, [R1+0x34] ;  /* 0x0000340001027983 */ /* 0x0001680000300800 */
[----:B------:R0:W5:Y:S01]  /*8e50*/  LDL.LU R0, [R1+0x30] ;  /* 0x0000300001007983 */ /* 0x0001620000300800 */
[----:B------:R-:W-:-:S02]  /*8e60*/  F2FP.BF16.F32.PACK_AB R166, R164, R166 ;  /* 0x000000a6a4a6723e */ /* 0x000fc400000010ff */
[----:B------:R-:W-:Y:S02]  /*8e70*/  F2FP.BF16.F32.PACK_AB R165, R212, R165 ;  /* 0x000000a5d4a5723e */ /* 0x000fe400000010ff */
[----:B------:R-:W-:Y:S02]  /*8e80*/  F2FP.BF16.F32.PACK_AB R164, R213, R215 ;  /* 0x000000d7d5a4723e */ /* 0x000fe400000010ff */
[----:B------:R-:W1:Y:S02]  /*8e90*/  LDC.64 R212, c[0x0][0x430] ;  /* 0x00010c00ffd47b82 */ /* 0x000e640000000a00 */
[----:B-1----:R-:W-:-:S05]  /*8ea0*/  IMAD.WIDE.U32 R212, R14, 0x10, R212 ;  /* 0x000000100ed47825 */ /* 0x002fca00078e00d4 */
[----:B------:R0:W-:Y:S02]  /*8eb0*/  STG.E.128 desc[UR6][R212.64], R164 ;  /* 0x000000a4d4007986 */ /* 0x0001e4000c101d06 */
.L_x_6631:
[----:B------:R-:W-:Y:S05]  /*8ec0*/  BSYNC.RECONVERGENT B0 ;  /* 0x0000000000007941 */ /* 0x000fea0003800200 */
.L_x_6630:
[----:B0-----:R-:W0:Y:S02]  /*8ed0*/  LDC.64 R164, c[0x0][0x380] ;  /* 0x0000e000ffa47b82 */ /* 0x001e240000000a00 */
[----:B0-----:R-:W-:-:S04]  /*8ee0*/  LEA R214, R164, R214, 0x2 ;  /* 0x000000d6a4d67211 */ /* 0x001fc800078e10ff */
[----:B------:R-:W-:-:S13]  /*8ef0*/  ISETP.GE.AND P1, PT, R214, R165, PT ;  /* 0x000000a5d600720c */ /* 0x000fda0003f26270 */
[----:B------:R-:W-:Y:S05]  /*8f00*/  @!P1 BRA `(.L_x_6632) ;  /* 0xffffff9400f49947 */ /* 0x000fea000383ffff */
[----:B------:R-:W-:Y:S05]  /*8f10*/  EXIT ;  /* 0x000000000000794d */ /* 0x000fea0003800000 */
.L_x_6619:
[----:B------:R-:W-:Y:S01]  /*8f20*/  HFMA2 R165, -RZ, RZ, 0, 1.847743988037109375e-06 ;  /* 0x0000001fffa57431 */ /* 0x000fe200000001ff */
[----:B------:R-:W-:Y:S01]  /*8f30*/  BSSY B0, `(.L_x_6633) ;  /* 0x0000007000007945 */ /* 0x000fe20003800000 */
[----:B------:R-:W-:Y:S01]  /*8f40*/  MOV R213, R167 ;  /* 0x000000a700d57202 */ /* 0x000fe20000000f00 */
[----:B------:R-:W-:Y:S01]  /*8f50*/  IMAD.MOV.U32 R166, RZ, RZ, 0x1 ;  /* 0x00000001ffa67424 */ /* 0x000fe200078e00ff */
[----:B------:R-:W-:-:S07]  /*8f60*/  MOV R164, 0xffffffff ;  /* 0xffffffff00a47802 */ /* 0x000fce0000000f00 */
[----:B-----5:R-:W-:Y:S05]  /*8f70*/  WARPSYNC.COLLECTIVE R164, `(.L_x_6634) ;  /* 0x00000000a4087348 */ /* 0x020fea0003c00000 */
[----:B------:R0:W1:Y:S02]  /*8f80*/  SHFL.BFLY P6, R164, R213, R166, R165 ;  /* 0x0c0000a6d5a47389 */ /* 0x00006400000c00a5 */
[----:B01---5:R-:W-:Y:S05]  /*8f90*/  ENDCOLLECTIVE ;  /* 0x000000000000791b */ /* 0x023fea0003800000 */
.L_x_6634:
[----:B------:R-:W-:Y:S05]  /*8fa0*/  BSYNC B0 ;  /* 0x0000000000007941 */ /* 0x000fea0003800000 */
.L_x_6633:
[----:B------:R-:W-:Y:S01]  /*8fb0*/  FADD.FTZ R167, R167, R164 ;  /* 0x000000a4a7a77221 */ /* 0x000fe20000010000 */
[----:B------:R-:W-:Y:S01]  /*8fc0*/  MOV R164, 0xffffffff ;  /* 0xffffffff00a47802 */ /* 0x000fe20000000f00 */
[----:B------:R-:W-:Y:S02]  /*8fd0*/  IMAD.MOV.U32 R166, RZ, RZ, 0x2 ;  /* 0x00000002ffa67424 */ /* 0x000fe400078e00ff */
[----:B------:R-:W-:Y:S01]  /*8fe0*/  HFMA2 R165, -RZ, RZ, 0, 1.847743988037109375e-06 ;  /* 0x0000001fffa57431 */ /* 0x000fe200000001ff */
[----:B------:R-:W0:Y:S01]  /*8ff0*/  LDC R215, c[0x0][0x400] ;  /* 0x00010000ffd77b82 */ /* 0x000e220000000800 */
[----:B------:R-:W-:-:S07]  /*9000*/  MOV R213, R167 ;  /* 0x000000a700d57202 */ /* 0x000fce0000000f00 */
[----:B0-----:R-:W-:Y:S05]  /*9010*/  WARPSYNC.COLLECTIVE R164, `(.L_x_6635) ;  /* 0x00000000a4087348 */ /* 0x001fea0003c00000 */
[----:B------:R1:W2:Y:S02]  /*9020*/  SHFL.BFLY P6, R164, R213, R166, R165 ;  /* 0x0c0000a6d5a47389 */ /* 0x0002a400000c00a5 */
[----:B012---:R-:W-:Y:S05]  /*9030*/  ENDCOLLECTIVE ;  /* 0x000000000000791b */ /* 0x007fea0003800000 */
.L_x_6635:
[----:B------:R-:W-:Y:S02]  /*9040*/  IMAD.MOV.U32 R166, RZ, RZ, 0x4 ;  /* 0x00000004ffa67424 */ /* 0x000fe400078e00ff */
[----:B------:R-:W-:Y:S01]  /*9050*/  FADD.FTZ R167, R167, R164 ;  /* 0x000000a4a7a77221 */ /* 0x000fe20000010000 */
[----:B------:R-:W-:-:S04]  /*9060*/  MOV R164, 0xffffffff ;  /* 0xffffffff00a47802 */ /* 0x000fc80000000f00 */
[----:B------:R-:W-:-:S07]  /*9070*/  MOV R213, R167 ;  /* 0x000000a700d57202 */ /* 0x000fce0000000f00 */
[----:B------:R-:W-:Y:S05]  /*9080*/  WARPSYNC.COLLECTIVE R164, `(.L_x_6636) ;  /* 0x00000000a4087348 */ /* 0x000fea0003c00000 */
[----:B------:R0:W1:Y:S02]  /*9090*/  SHFL.BFLY P6, R164, R213, R166, R165 ;  /* 0x0c0000a6d5a47389 */ /* 0x00006400000c00a5 */
[----:B01----:R-:W-:Y:S05]  /*90a0*/  ENDCOLLECTIVE ;  /* 0x000000000000791b */ /* 0x003fea0003800000 */
.L_x_6636:
[----:B------:R-:W-:Y:S02]  /*90b0*/  HFMA2 R166, -RZ, RZ, 0, 4.76837158203125e-07 ;  /* 0x00000008ffa67431 */ /* 0x000fe400000001ff */
[----:B------:R-:W-:Y:S01]  /*90c0*/  FADD.FTZ R167, R167, R164 ;  /* 0x000000a4a7a77221 */ /* 0x000fe20000010000 */
[----:B------:R-:W-:-:S04]  /*90d0*/  IMAD.MOV.U32 R164, RZ, RZ, -0x1 ;  /* 0xffffffffffa47424 */ /* 0x000fc800078e00ff */
[----:B------:R-:W-:-:S07]  /*90e0*/  MOV R213, R167 ;  /* 0x000000a700d57202 */ /* 0x000fce0000000f00 */
[----:B------:R-:W-:Y:S05]  /*90f0*/  WARPSYNC.COLLECTIVE R164, `(.L_x_6637) ;  /* 0x00000000a4087348 */ /* 0x000fea0003c00000 */
[----:B------:R0:W1:Y:S02]  /*9100*/  SHFL.BFLY P6, R164, R213, R166, R165 ;  /* 0x0c0000a6d5a47389 */ /* 0x00006400000c00a5 */
[----:B01----:R-:W-:Y:S05]  /*9110*/  ENDCOLLECTIVE ;  /* 0x000000000000791b */ /* 0x003fea0003800000 */
.L_x_6637:
[----:B------:R-:W-:Y:S02]  /*9120*/  HFMA2 R166, -RZ, RZ, 0, 9.5367431640625e-07 ;  /* 0x00000010ffa67431 */ /* 0x000fe400000001ff */
[----:B------:R-:W-:Y:S01]  /*9130*/  FADD.FTZ R167, R167, R164 ;  /* 0x000000a4a7a77221 */ /* 0x000fe20000010000 */
[----:B------:R-:W-:-:S04]  /*9140*/  MOV R164, 0xffffffff ;  /* 0xffffffff00a47802 */ /* 0x000fc80000000f00 */
[----:B------:R-:W-:-:S07]  /*9150*/  MOV R213, R167 ;  /* 0x000000a700d57202 */ /* 0x000fce0000000f00 */
[----:B------:R-:W-:Y:S05]  /*9160*/  WARPSYNC.COLLECTIVE R164, `(.L_x_6638) ;  /* 0x00000000a4087348 */ /* 0x000fea0003c00000 */
[----:B------:R0:W1:Y:S02]  /*9170*/  SHFL.BFLY P6, R164, R213, R166, R165 ;  /* 0x0c0000a6d5a47389 */ /* 0x00006400000c00a5 */
[----:B01----:R-:W-:Y:S05]  /*9180*/  ENDCOLLECTIVE ;  /* 0x000000000000791b */ /* 0x003fea0003800000 */
.L_x_6638:
[----:B------:R-:W-:Y:S02]  /*9190*/  HFMA2 R166, -RZ, RZ, 0, 5.9604644775390625e-08 ;  /* 0x00000001ffa67431 */ /* 0x000fe400000001ff */
        /* <DEDUP_REMOVED lines=100> */
[----:B------:R-:W-:Y:S01]  /*97e0*/  MOV R165, 0x1f ;  /* 0x0000001f00a57802 */ /* 0x000fe20000000f00 */
[----:B------:R-:W-:-:S07]  /*97f0*/  IMAD.MOV.U32 R213, RZ, RZ, R212 ;  /* 0x000000ffffd57224 */ /* 0x000fce00078e00d4 */
[----:B------:R-:W-:Y:S05]  /*9800*/  WARPSYNC.COLLECTIVE R164, `(.L_x_6639) ;  /* 0x00000000a4087348 */ /* 0x000fea0003c00000 */
[----:B------:R0:W1:Y:S02]  /*9810*/  SHFL.BFLY P6, R164, R213, R166, R165 ;  /* 0x0c0000a6d5a47389 */ /* 0x00006400000c00a5 */
[----:B01----:R-:W-:Y:S05]  /*9820*/  ENDCOLLECTIVE ;  /* 0x000000000000791b */ /* 0x003fea0003800000 */
.L_x_6639:
[----:B------:R-:W-:Y:S02]  /*9830*/  HFMA2 R166, -RZ, RZ, 0, 1.1920928955078125e-07 ;  /* 0x00000002ffa67431 */ /* 0x000fe400000001ff */
[----:B------:R-:W-:Y:S01]  /*9840*/  FADD.FTZ R212, R212, R164 ;  /* 0x000000a4d4d47221 */ /* 0x000fe20000010000 */
[----:B------:R-:W-:-:S03]  /*9850*/  MOV R164, 0xffffffff ;  /* 0xffffffff00a47802 */ /* 0x000fc60000000f00 */
[----:B------:R-:W-:-:S07]  /*9860*/  IMAD.MOV.U32 R213, RZ, RZ, R212 ;  /* 0x000000ffffd57224 */ /* 0x000fce00078e00d4 */
[----:B------:R-:W-:Y:S05]  /*9870*/  WARPSYNC.COLLECTIVE R164, `(.L_x_6640) ;  /* 0x00000000a4087348 */ /* 0x000fea0003c00000 */
[----:B------:R0:W1:Y:S02]  /*9880*/  SHFL.BFLY P6, R164, R213, R166, R165 ;  /* 0x0c0000a6d5a47389 */ /* 0x00006400000c00a5 */
[----:B01----:R-:W-:Y:S05]  /*9890*/  ENDCOLLECTIVE ;  /* 0x000000000000791b */ /* 0x003fea0003800000 */
.L_x_6640:
[----:B------:R-:W-:Y:S02]  /*98a0*/  IMAD.MOV.U32 R166, RZ, RZ, 0x4 ;  /* 0x00000004ffa67424 */ /* 0x000fe400078e00ff */
[----:B------:R-:W-:Y:S01]  /*98b0*/  FADD.FTZ R212, R212, R164 ;  /* 0x000000a4d4d47221 */ /* 0x000fe20000010000 */
[----:B------:R-:W-:-:S04]  /*98c0*/  MOV R164, 0xffffffff ;  /* 0xffffffff00a47802 */ /* 0x000fc80000000f00 */
[----:B------:R-:W-:-:S07]  /*98d0*/  MOV R213, R212 ;  /* 0x000000d400d57202 */ /* 0x000fce0000000f00 */
[----:B------:R-:W-:Y:S05]  /*98e0*/  WARPSYNC.COLLECTIVE R164, `(.L_x_6641) ;  /* 0x00000000a4087348 */ /* 0x000fea0003c00000 */
[----:B------:R0:W1:Y:S02]  /*98f0*/  SHFL.BFLY P6, R164, R213, R166, R165 ;  /* 0x0c0000a6d5a47389 */ /* 0x00006400000c00a5 */
[----:B01----:R-:W-:Y:S05]  /*9900*/  ENDCOLLECTIVE ;  /* 0x000000000000791b */ /* 0x003fea0003800000 */
.L_x_6641:
[----:B------:R-:W-:Y:S02]  /*9910*/  HFMA2 R166, -RZ, RZ, 0, 4.76837158203125e-07 ;  /* 0x00000008ffa67431 */ /* 0x000fe400000001ff */
[----:B------:R-:W-:Y:S01]  /*9920*/  FADD.FTZ R212, R212, R164 ;  /* 0x000000a4d4d47221 */ /* 0x000fe20000010000 */
[----:B------:R-:W-:-:S04]  /*9930*/  IMAD.MOV.U32 R164, RZ, RZ, -0x1 ;  /* 0xffffffffffa47424 */ /* 0x000fc800078e00ff */
[----:B------:R-:W-:-:S07]  /*9940*/  MOV R213, R212 ;  /* 0x000000d400d57202 */ /* 0x000fce0000000f00 */
[----:B------:R-:W-:Y:S05]  /*9950*/  WARPSYNC.COLLECTIVE R164, `(.L_x_6642) ;  /* 0x00000000a4087348 */ /* 0x000fea0003c00000 */
[----:B------:R0:W1:Y:S02]  /*9960*/  SHFL.BFLY P6, R164, R213, R166, R165 ;  /* 0x0c0000a6d5a47389 */ /* 0x00006400000c00a5 */
[----:B01----:R-:W-:Y:S05]  /*9970*/  ENDCOLLECTIVE ;  /* 0x000000000000791b */ /* 0x003fea0003800000 */
.L_x_6642:
[----:B------:R-:W-:Y:S02]  /*9980*/  HFMA2 R166, -RZ, RZ, 0, 9.5367431640625e-07 ;  /* 0x00000010ffa67431 */ /* 0x000fe400000001ff */
[----:B------:R-:W-:Y:S01]  /*9990*/  FADD.FTZ R212, R212, R164 ;  /* 0x000000a4d4d47221 */ /* 0x000fe20000010000 */
[----:B------:R-:W-:-:S04]  /*99a0*/  MOV R164, 0xffffffff ;  /* 0xffffffff00a47802 */ /* 0x000fc80000000f00 */
[----:B------:R-:W-:-:S07]  /*99b0*/  MOV R213, R212 ;  /* 0x000000d400d57202 */ /* 0x000fce0000000f00 */
[----:B------:R-:W-:Y:S05]  /*99c0*/  WARPSYNC.COLLECTIVE R164, `(.L_x_6643) ;  /* 0x00000000a4087348 */ /* 0x000fea0003c00000 */
[----:B------:R0:W1:Y:S02]  /*99d0*/  SHFL.BFLY P6, R164, R213, R166, R165 ;  /* 0x0c0000a6d5a47389 */ /* 0x00006400000c00a5 */
[----:B01----:R-:W-:Y:S05]  /*99e0*/  ENDCOLLECTIVE ;  /* 0x000000000000791b */ /* 0x003fea0003800000 */
.L_x_6643:
[----:B------:R-:W-:Y:S05]  /*99f0*/  BRA `(.L_x_6644) ;  /* 0xffffffd800a87947 */ /* 0x000fea000383ffff */
.L_x_6645:
        /* <DEDUP_REMOVED lines=16> */
.L_x_33260:


//--------------------- .text._ZN10layer_norm31ln_parallel_residual_fwd_kernelINS_13Kernel_traitsIf13__nv_bfloat16S2_S2_fjLj1536ELj1ELj4ELj1ELj16ENS_18Kernel_traits_baseILj1536EfS2_S2_S2_fjLj128EEEEELb0ELb0ELb1EEEvNS_9FwdParamsE --------------------------
	.section	.text._ZN10layer_norm31ln_parallel_residual_fwd_kernelINS_13Kernel_traitsIf13__nv_bfloat16S2_S2_fjLj1536ELj1ELj4ELj1ELj16ENS_18Kernel_traits_baseILj1536EfS2_S2_S2_fjLj128EEEEELb0ELb0ELb1EEEvNS_9FwdParamsE,"ax",@progbits
	.align	128
        .global         _ZN10layer_norm31ln_parallel_residual_fwd_kernelINS_13Kernel_traitsIf13__nv_bfloat16S2_S2_fjLj1536ELj1ELj4ELj1ELj16ENS_18Kernel_traits_baseILj1536EfS2_S2_S2_fjLj128EEEEELb0ELb0ELb1EEEvNS_9FwdParamsE
        .type           _ZN10layer_norm31ln_parallel_residual_fwd_kernelINS_13Kernel_traitsIf13__nv_bfloat16S2_S2_fjLj1536ELj1ELj4ELj1ELj16ENS_18Kernel_traits_baseILj1536EfS2_S2_S2_fjLj128EEEEELb0ELb0ELb1EEEvNS_9FwdParamsE,@function
        .size           _ZN10layer_norm31ln_parallel_residual_fwd_kernelINS_13Kernel_traitsIf13__nv_bfloat16S2_S2_fjLj1536ELj1ELj4ELj1ELj16ENS_18Kernel_traits_baseILj1536EfS2_S2_S2_fjLj128EEEEELb0ELb0ELb1EEEvNS_9FwdParamsE,(.L_x_33261 - _ZN10layer_norm31ln_parallel_residual_fwd_kernelINS_13Kernel_traitsIf13__nv_bfloat16S2_S2_fjLj1536ELj1ELj4ELj1ELj16ENS_18Kernel_traits_baseILj1536EfS2_S2_S2_fjLj128EEEEELb0ELb0ELb1EEEvNS_9FwdParamsE)
        .other          _ZN10layer_norm31ln_parallel_residual_fwd_kernelINS_13Kernel_traitsIf13__nv_bfloat16S2_S2_fjLj1536ELj1ELj4ELj1ELj16ENS_18Kernel_traits_baseILj1536EfS2_S2_S2_fjLj128EEEEELb0ELb0ELb1EEEvNS_9FwdParamsE,@"STO_CUDA_ENTRY STV_DEFAULT"
_ZN10layer_norm31ln_parallel_residual_fwd_kernelINS_13Kernel_traitsIf13__nv_bfloat16S2_S2_fjLj1536ELj1ELj4ELj1ELj16ENS_18Kernel_traits_baseILj1536EfS2_S2_S2_fjLj128EEEEELb0ELb0ELb1EEEvNS_9FwdParamsE:
.text._ZN10layer_norm31ln_parallel_residual_fwd_kernelINS_13Kernel_traitsIf13__nv_bfloat16S2_S2_fjLj1536ELj1ELj4ELj1ELj16ENS_18Kernel_traits_baseILj1536EfS2_S2_S2_fjLj128EEEEELb0ELb0ELb1EEEvNS_9FwdParamsE:
[----:B------:R-:W0:Y:S01]  /*0000*/  LDC R1, c[0x0][0x37c] ;  /* 0x0000df00ff017b82 */ /* 0x000e220000000800 */
[----:B------:R-:W1:Y:S01]  /*0010*/  S2R R252, SR_TID.X ;  /* 0x0000000000fc7919 */ /* 0x000e620000002100 */
[----:B------:R-:W2:Y:S06]  /*0020*/  LDCU.64 UR10, c[0x0][0x438] ;  /* 0x00008700ff0a77ac */ /* 0x000eac0008000a00 */
[----:B------:R-:W3:Y:S01]  /*0030*/  S2UR UR4, SR_CTAID.X ;  /* 0x00000000000479c3 */ /* 0x000ee20000002500 */
[----:B0-----:R-:W-:Y:S01]  /*0040*/  IADD3 R1, PT, PT, R1, -0x40, RZ ;  /* 0xffffffc001017810 */ /* 0x001fe20007ffe0ff */
[----:B------:R-:W0:Y:S01]  /*0050*/  LDCU.64 UR8, c[0x0][0x3a0] ;  /* 0x00007400ff0877ac */ /* 0x000e220008000a00 */
[----:B------:R-:W4:Y:S05]  /*0060*/  LDCU.64 UR6, c[0x0][0x358] ;  /* 0x00006b00ff0677ac */ /* 0x000f2a0008000a00 */
[----:B------:R-:W0:Y:S01]  /*0070*/  LDC.64 R10, c[0x0][0x398] ;  /* 0x0000e600ff0a7b82 */ /* 0x000e220000000a00 */
[----:B--2---:R-:W-:-:S04]  /*0080*/  UISETP.NE.U32.AND UP0, UPT, UR10, URZ, UPT ;  /* 0x000000ff0a00728c */ /* 0x004fc8000bf05070 */
[----:B------:R-:W-:Y:S02]  /*0090*/  UISETP.NE.AND.EX UP0, UPT, UR11, URZ, UPT, UP0 ;  /* 0x000000ff0b00728c */ /* 0x000fe4000bf05300 */
[----:B---3--:R-:W-:Y:S01]  /*00a0*/  USHF.L.U32 UR4, UR4, 0x2, URZ ;  /* 0x0000000204047899 */ /* 0x008fe200080006ff */
[----:B-1----:R-:W-:Y:S02]  /*00b0*/  SHF.R.U32.HI R0, RZ, 0x5, R252 ;  /* 0x00000005ff007819 */ /* 0x002fe400000116fc */
[----:B0-----:R-:W-:Y:S02]  /*00c0*/  LOP3.LUT P0, RZ, R10, UR8, RZ, 0xfc, !PT ;  /* 0x000000080aff7c12 */ /* 0x001fe4000f80fcff */
[----:B------:R-:W-:Y:S02]  /*00d0*/  LOP3.LUT R252, R252, 0x1f, RZ, 0xc0, !PT ;  /* 0x0000001ffcfc7812 */ /* 0x000fe400078ec0ff */
[----:B------:R-:W-:Y:S02]  /*00e0*/  LOP3.LUT P0, RZ, R11, UR9, RZ, 0xfc, P0 ;  /* 0x000000090bff7c12 */ /* 0x000fe4000800fcff */
[----:B------:R-:W-:Y:S01]  /*00f0*/  LOP3.LUT R0, R0, UR4, RZ, 0xfc, !PT ;  /* 0x0000000400007c12 */ /* 0x000fe2000f8efcff */
[----:B----4-:R-:W-:Y:S10]  /*0100*/  BRA.U UP0, `(.L_x_6646) ;  /* 0x0000000900107547 */ /* 0x010ff4000b800000 */
[----:B------:R0:W-:Y:S01]  /*0110*/  STL [R1+0x3c], RZ ;  /* 0x00003cff01007387 */ /* 0x0001e20000100800 */
[----:B------:R-:W1:Y:S01]  /*0120*/  LDCU.64 UR4, c[0x0][0x440] ;  /* 0x00008800ff0477ac */ /* 0x000e620008000a00 */
[----:B------:R-:W-:Y:S02]  /*0130*/  CS2R R250, SRZ ;  /* 0x0000000000fa7805 */ /* 0x000fe4000001ff00 */
[----:B------:R-:W-:Y:S01]  /*0140*/  CS2R R248, SRZ ;  /* 0x0000000000f87805 */ /* 0x000fe2000001ff00 */
[----:B------:R0:W-:Y:S01]  /*0150*/  STL [R1+0x38], RZ ;  /* 0x000038ff01007387 */ /* 0x0001e20000100800 */
[----:B------:R-:W-:Y:S02]  /*0160*/  CS2R R246, SRZ ;  /* 0x0000000000f67805 */ /* 0x000fe4000001ff00 */
[----:B------:R-:W-:Y:S02]  /*0170*/  CS2R R244, SRZ ;  /* 0x0000000000f47805 */ /* 0x000fe4000001ff00 */
[----:B------:R-:W-:Y:S01]  /*0180*/  CS2R R242, SRZ ;  /* 0x0000000000f27805 */ /* 0x000fe2000001ff00 */
[----:B------:R0:W-:Y:S01]  /*0190*/  STL [R1+0x34], RZ ;  /* 0x000034ff01007387 */ /* 0x0001e20000100800 */
[----:B------:R-:W-:-:S02]  /*01a0*/  CS2R R240, SRZ ;  /* 0x0000000000f07805 */ /* 0x000fc4000001ff00 */
        /* <DEDUP_REMOVED lines=8> */
[----:B------:R-:W-:Y:S01]  /*0230*/  CS2R R182, SRZ ;  /* 0x0000000000b67805 */ /* 0x000fe2000001ff00 */
[----:B-1----:R-:W-:Y:S01]  /*0240*/  UISETP.NE.U32.AND UP0, UPT, UR4, URZ, UPT ;  /* 0x000000ff0400728c */ /* 0x002fe2000bf05070 */
[----:B------:R0:W-:Y:S01]  /*0250*/  STL [R1+0x28], RZ ;  /* 0x000028ff01007387 */ /* 0x0001e20000100800 */
[----:B------:R-:W-:Y:S02]  /*0260*/  CS2R R180, SRZ ;  /* 0x0000000000b47805 */ /* 0x000fe4000001ff00 */
[----:B------:R-:W-:Y:S01]  /*0270*/  CS2R R178, SRZ ;  /* 0x0000000000b27805 */ /* 0x000fe2000001ff00 */
[----:B------:R-:W-:Y:S01]  /*0280*/  UISETP.NE.AND.EX UP0, UPT, UR5, URZ, UPT, UP0 ;  /* 0x000000ff0500728c */ /* 0x000fe2000bf05300 */
[----:B------:R0:W-:Y:S01]  /*0290*/  STL [R1+0x24], RZ ;  /* 0x000024ff01007387 */ /* 0x0001e20000100800 */
[----:B------:R-:W-:-:S03]  /*02a0*/  CS2R R176, SRZ ;  /* 0x0000000000b07805 */ /* 0x000fc6000001ff00 */
[----:B------:R0:W-:Y:S04]  /*02b0*/  STL [R1+0x20], RZ ;  /* 0x000020ff01007387 */ /* 0x0001e80000100800 */
[----:B------:R0:W-:Y:S04]  /*02c0*/  STL [R1+0x1c], RZ ;  /* 0x00001cff01007387 */ /* 0x0001e80000100800 */
[----:B------:R0:W-:Y:S04]  /*02d0*/  STL [R1+0x18], RZ ;  /* 0x000018ff01007387 */ /* 0x0001e80000100800 */
[----:B------:R0:W-:Y:S04]  /*02e0*/  STL [R1+0x14], RZ ;  /* 0x000014ff01007387 */ /* 0x0001e80000100800 */
[----:B------:R0:W-:Y:S04]  /*02f0*/  STL [R1+0x10], RZ ;  /* 0x000010ff01007387 */ /* 0x0001e80000100800 */
[----:B------:R0:W-:Y:S04]  /*0300*/  STL [R1+0xc], RZ ;  /* 0x00000cff01007387 */ /* 0x0001e80000100800 */
[----:B------:R0:W-:Y:S04]  /*0310*/  STL [R1+0x8], RZ ;  /* 0x000008ff01007387 */ /* 0x0001e80000100800 */
[----:B------:R0:W-:Y:S04]  /*0320*/  STL [R1+0x4], RZ ;  /* 0x000004ff01007387 */ /* 0x0001e80000100800 */
[----:B------:R0:W-:Y:S01]  /*0330*/  STL [R1], RZ ;  /* 0x000000ff01007387 */ /* 0x0001e20000100800 */
[----:B------:R-:W-:Y:S05]  /*0340*/  BRA.U UP0, `(.L_x_6647) ;  /* 0x0000000100d47547 */ /* 0x000fea000b800000 */
[----:B------:R-:W1:Y:S08]  /*0350*/  LDC.64 R2, c[0x0][0x3d0] ;  /* 0x0000f400ff027b82 */ /* 0x000e700000000a00 */
[----:B------:R-:W2:Y:S01]  /*0360*/  LDC.64 R4, c[0x0][0x3d8] ;  /* 0x0000f600ff047b82 */ /* 0x000ea20000000a00 */
[----:B-1----:R-:W-:-:S05]  /*0370*/  IMAD.WIDE.U32 R2, R252, 0x20, R2 ;  /* 0x00000020fc027825 */ /* 0x002fca00078e0002 */
        /* <DEDUP_REMOVED lines=49> */
[----:B-1----:R-:W-:Y:S06]  /*0690*/  BRA `(.L_x_6648) ;  /* 0x0000000800e87947 */ /* 0x002fec0003800000 */
.L_x_6647:
[----:B------:R-:W1:Y:S08]  /*06a0*/  LDC.64 R4, c[0x0][0x3d0] ;  /* 0x0000f400ff047b82 */ /* 0x000e700000000a00 */
[----:B------:R-:W2:Y:S08]  /*06b0*/  LDC.64 R6, c[0x0][0x3d8] ;  /* 0x0000f600ff067b82 */ /* 0x000eb00000000a00 */
[----:B------:R-:W3:Y:S01]  /*06c0*/  LDC.64 R2, c[0x0][0x440] ;  /* 0x00011000ff027b82 */ /* 0x000ee20000000a00 */
[----:B-1----:R-:W-:-:S05]  /*06d0*/  IMAD.WIDE.U32 R4, R252, 0x20, R4 ;  /* 0x00000020fc047825 */ /* 0x002fca00078e0004 */
        /* <DEDUP_REMOVED lines=39> */
.L_x_6646:
[----:B------:R-:W0:Y:S02]  /*0950*/  LDCU.64 UR4, c[0x0][0x440] ;  /* 0x00008800ff0477ac */ /* 0x000e240008000a00 */
[----:B0-----:R-:W-:-:S04]  /*0960*/  UISETP.NE.U32.AND UP0, UPT, UR4, URZ, UPT ;  /* 0x000000ff0400728c */ /* 0x001fc8000bf05070 */
[----:B------:R-:W-:-:S09]  /*0970*/  UISETP.NE.AND.EX UP0, UPT, UR5, URZ, UPT, UP0 ;  /* 0x000000ff0500728c */ /* 0x000fd2000bf05300 */
[----:B------:R-:W-:Y:S05]  /*0980*/  BRA.U !UP0, `(.L_x_6649) ;  /* 0x0000000508047547 */ /* 0x000fea000b800000 */
[----:B------:R-:W0:Y:S08]  /*0990*/  LDC.64 R2, c[0x0][0x438] ;  /* 0x00010e00ff027b82 */ /* 0x000e300000000a00 */
[----:B------:R-:W1:Y:S08]  /*09a0*/  LDC.64 R4, c[0x0][0x3d0] ;  /* 0x0000f400ff047b82 */ /* 0x000e700000000a00 */
[----:B------:R-:W2:Y:S01]  /*09b0*/  LDC.64 R6, c[0x0][0x3d8] ;  /* 0x0000f600ff067b82 */ /* 0x000ea20000000a00 */
[----:B0-----:R-:W-:-:S07]  /*09c0*/  IMAD.WIDE.U32 R2, R252, 0x20, R2 ;  /* 0x00000020fc027825 */ /* 0x001fce00078e0002 */
[----:B------:R-:W0:Y:S01]  /*09d0*/  LDC.64 R8, c[0x0][0x440] ;  /* 0x00011000ff087b82 */ /* 0x000e220000000a00 */
[----:B------:R-:W3:Y:S01]  /*09e0*/  LDG.E.128 R12, desc[UR6][R2.64+0x1410] ;  /* 0x00141006020c7981 */ /* 0x000ee2000c1e1d00 */
[----:B-1----:R-:W-:-:S03]  /*09f0*/  IMAD.WIDE.U32 R4, R252, 0x20, R4 ;  /* 0x00000020fc047825 */ /* 0x002fc600078e0004 */
[----:B------:R-:W4:Y:S04]  /*0a00*/  LDG.E.128 R16, desc[UR6][R2.64+0x1400] ;  /* 0x0014000602107981 */ /* 0x000f28000c1e1d00 */
[----:B------:R-:W4:Y:S01]  /*0a10*/  LDG.E.128 R24, desc[UR6][R2.64+0x1000] ;  /* 0x0010000602187981 */ /* 0x000f22000c1e1d00 */
[----:B--2---:R-:W-:-:S03]  /*0a20*/  IMAD.WIDE.U32 R6, R252, 0x20, R6 ;  /* 0x00000020fc067825 */ /* 0x004fc600078e0006 */
[----:B------:R-:W2:Y:S04]  /*0a30*/  LDG.E.128 R20, desc[UR6][R2.64+0x1010] ;  /* 0x0010100602147981 */ /* 0x000ea8000c1e1d00 */
[----:B------:R1:W5:Y:S01]  /*0a40*/  LDG.E.128 R172, desc[UR6][R4.64] ;  /* 0x0000000604ac7981 */ /* 0x000362000c1e1d00 */
[----:B0-----:R-:W-:-:S03]  /*0a50*/  IMAD.WIDE.U32 R8, R252, 0x20, R8 ;  /* 0x00000020fc087825 */ /* 0x001fc600078e0008 */
        /* <DEDUP_REMOVED lines=43> */
[----:B---3--:R1:W-:Y:S04]  /*0d10*/  STL.64 [R1+0x30], R12 ;  /* 0x0000300c01007387 */ /* 0x0083e80000100a00 */
[----:B------:R1:W-:Y:S04]  /*0d20*/  STL.64 [R1+0x38], R14 ;  /* 0x0000380e01007387 */ /* 0x0003e80000100a00 */
[----:B----4-:R1:W-:Y:S04]  /*0d30*/  STL.64 [R1+0x20], R16 ;  /* 0x0000201001007387 */ /* 0x0103e80000100a00 */
[----:B------:R1:W-:Y:S04]  /*0d40*/  STL.64 [R1], R24 ;  /* 0x0000001801007387 */ /* 0x0003e80000100a00 */
[----:B------:R1:W-:Y:S04]  /*0d50*/  STL.64 [R1+0x8], R26 ;  /* 0x0000081a01007387 */ /* 0x0003e80000100a00 */
[----:B------:R1:W-:Y:S04]  /*0d60*/  STL.64 [R1+0x28], R18 ;  /* 0x0000281201007387 */ /* 0x0003e80000100a00 */
[----:B--2---:R1:W-:Y:S04]  /*0d70*/  STL.64 [R1+0x10], R20 ;  /* 0x0000101401007387 */ /* 0x0043e80000100a00 */
[----:B------:R1:W-:Y:S01]  /*0d80*/  STL.64 [R1+0x18], R22 ;  /* 0x0000181601007387 */ /* 0x0003e20000100a00 */
[----:B------:R-:W-:Y:S05]  /*0d90*/  BRA `(.L_x_6648) ;  /* 0x0000000400287947 */ /* 0x000fea0003800000 */
.L_x_6649:
[----:B------:R-:W0:Y:S08]  /*0da0*/  LDC.64 R4, c[0x0][0x438] ;  /* 0x00010e00ff047b82 */ /* 0x000e300000000a00 */
[----:B------:R-:W1:Y:S08]  /*0db0*/  LDC.64 R2, c[0x0][0x3d0] ;  /* 0x0000f400ff027b82 */ /* 0x000e700000000a00 */
[----:B------:R-:W2:Y:S01]  /*0dc0*/  LDC.64 R6, c[0x0][0x3d8] ;  /* 0x0000f600ff067b82 */ /* 0x000ea20000000a00 */
[----:B0-----:R-:W-:-:S05]  /*0dd0*/  IMAD.WIDE.U32 R4, R252, 0x20, R4 ;  /* 0x00000020fc047825 */ /* 0x001fca00078e0004 */
[----:B------:R-:W3:Y:S01]  /*0de0*/  LDG.E.128 R24, desc[UR6][R4.64+0x1000] ;  /* 0x0010000604187981 */ /* 0x000ee2000c1e1d00 */
[----:B-1----:R-:W-:-:S03]  /*0df0*/  IMAD.WIDE.U32 R2, R252, 0x20, R2 ;  /* 0x00000020fc027825 */ /* 0x002fc600078e0002 */
[----:B------:R-:W4:Y:S04]  /*0e00*/  LDG.E.128 R20, desc[UR6][R4.64+0x1010] ;  /* 0x0010100604147981 */ /* 0x000f28000c1e1d00 */
[----:B------:R-:W4:Y:S01]  /*0e10*/  LDG.E.128 R16, desc[UR6][R4.64+0x1400] ;  /* 0x0014000604107981 */ /* 0x000f22000c1e1d00 */
[----:B--2---:R-:W-:-:S03]  /*0e20*/  IMAD.WIDE.U32 R6, R252, 0x20, R6 ;  /* 0x00000020fc067825 */ /* 0x004fc600078e0006 */
[----:B------:R-:W2:Y:S04]  /*0e30*/  LDG.E.128 R12, desc[UR6][R4.64+0x1410] ;  /* 0x00141006040c7981 */ /* 0x000ea8000c1e1d00 */
        /* <DEDUP_REMOVED lines=56> */
[----:B---3--:R0:W-:Y:S04]  /*11c0*/  STL.64 [R1], R24 ;  /* 0x0000001801007387 */ /* 0x0081e80000100a00 */
[----:B------:R0:W-:Y:S04]  /*11d0*/  STL.64 [R1+0x8], R26 ;  /* 0x0000081a01007387 */ /* 0x0001e80000100a00 */
[----:B----4-:R0:W-:Y:S04]  /*11e0*/  STL.64 [R1+0x10], R20 ;  /* 0x0000101401007387 */ /* 0x0101e80000100a00 */
[----:B------:R0:W-:Y:S04]  /*11f0*/  STL.64 [R1+0x18], R22 ;  /* 0x0000181601007387 */ /* 0x0001e80000100a00 */
[----:B------:R0:W-:Y:S04]  /*1200*/  STL.64 [R1+0x20], R16 ;  /* 0x0000201001007387 */ /* 0x0001e80000100a00 */
[----:B------:R0:W-:Y:S04]  /*1210*/  STL.64 [R1+0x28], R18 ;  /* 0x0000281201007387 */ /* 0x0001e80000100a00 */
[----:B--2---:R0:W-:Y:S04]  /*1220*/  STL.64 [R1+0x30], R12 ;  /* 0x0000300c01007387 */ /* 0x0041e80000100a00 */
[----:B------:R0:W-:Y:S02]  /*1230*/  STL.64 [R1+0x38], R14 ;  /* 0x0000380e01007387 */ /* 0x0001e40000100a00 */
.L_x_6648:
[----:B------:R-:W2:Y:S02]  /*1240*/  LDCU UR4, c[0x0][0x384] ;  /* 0x00007080ff0477ac */ /* 0x000ea40008000800 */
[----:B--2---:R-:W-:-:S13]  /*1250*/  ISETP.GE.AND P1, PT, R0, UR4, PT ;  /* 0x0000000400007c0c */ /* 0x004fda000bf26270 */
[----:B------:R-:W-:Y:S05]  /*1260*/  @P1 EXIT ;  /* 0x000000000000194d */ /* 0x000fea0003800000 */
[----:B------:R-:W-:Y:S01]  /*1270*/  ISETP.NE.U32.AND P1, PT, R10, RZ, PT ;  /* 0x000000ff0a00720c */ /* 0x000fe20003f25070 */
[----:B------:R-:W2:Y:S03]  /*1280*/  LDCU UR4, c[0x0][0x388] ;  /* 0x00007100ff0477ac */ /* 0x000ea60008000800 */
[----:B------:R-:W-:Y:S01]  /*1290*/  ISETP.NE.AND.EX P1, PT, R11, RZ, PT, P1 ;  /* 0x000000ff0b00720c */ /* 0x000fe20003f25310 */
[----:B------:R-:W3:Y:S01]  /*12a0*/  LDCU.U8 UR10, c[0x0][0x410] ;  /* 0x00008200ff0a77ac */ /* 0x000ee20008000000 */
[----:B------:R-:W4:Y:S01]  /*12b0*/  LDCU UR5, c[0x0][0x448] ;  /* 0x00008900ff0577ac */ /* 0x000f220008000800 */
[----:B------:R-:W0:Y:S10]  /*12c0*/  LDCU.64 UR8, c[0x0][0x398] ;  /* 0x00007300ff0877ac */ /* 0x000e340008000a00 */
.L_x_6676:
[----:B------:R-:W3:Y:S01]  /*12d0*/  LDC.64 R10, c[0x0][0x3a0] ;  /* 0x0000e800ff0a7b82 */ /* 0x000ee20000000a00 */
[----:B012---:R-:W-:-:S05]  /*12e0*/  IMAD R2, R0, UR4, RZ ;  /* 0x0000000400027c24 */ /* 0x007fca000f8e02ff */
[----:B------:R-:W-:Y:S02]  /*12f0*/  SHF.R.S32.HI R3, RZ, 0x1f, R2 ;  /* 0x0000001fff037819 */ /* 0x000fe40000011402 */
[----:B------:R-:W0:Y:S02]  /*1300*/  LDC.64 R198, c[0x0][0x390] ;  /* 0x0000e400ffc67b82 */ /* 0x000e240000000a00 */
[----:B------:R-:W-:-:S04]  /*1310*/  LEA.HI R3, R3, R2, RZ, 0x3 ;  /* 0x0000000203037211 */ /* 0x000fc800078f18ff */
[----:B------:R-:W-:Y:S02]  /*1320*/  LEA.HI.SX32 R225, R3, R252, 0x1d ;  /* 0x000000fc03e17211 */ /* 0x000fe400078feaff */
[----:B------:R-:W1:Y:S01]  /*1330*/  @P1 LDC.64 R12, c[0x0][0x398] ;  /* 0x0000e600ff0c1b82 */ /* 0x000e620000000a00 */
[----:B---3--:R-:W-:-:S04]  /*1340*/  ISETP.NE.U32.AND P2, PT, R10, RZ, PT ;  /* 0x000000ff0a00720c */ /* 0x008fc80003f45070 */
[----:B------:R-:W-:-:S13]  /*1350*/  ISETP.NE.AND.EX P2, PT, R11, RZ, PT, P2 ;  /* 0x000000ff0b00720c */ /* 0x000fda0003f45320 */
[----:B------:R-:W2:Y:S01]  /*1360*/  @P2 LDC.64 R14, c[0x0][0x3a0] ;  /* 0x0000e800ff0e2b82 */ /* 0x000ea20000000a00 */
[----:B0-----:R-:W-:-:S04]  /*1370*/  IMAD.WIDE.U32 R4, R225, 0x10, R198 ;  /* 0x00000010e1047825 */ /* 0x001fc800078e00c6 */
[C---:B-1----:R-:W-:Y:S02]  /*1380*/  @P1 IMAD.WIDE.U32 R12, R225.reuse, 0x10, R12 ;  /* 0x00000010e10c1825 */ /* 0x042fe400078e000c */
[----:B-----5:R-:W5:Y:S04]  /*1390*/  LDG.E.128 R4, desc[UR6][R4.64] ;  /* 0x0000000604047981 */ /* 0x020f68000c1e1d00 */
[----:B------:R0:W5:Y:S01]  /*13a0*/  @P1 LDG.E.128 R24, desc[UR6][R12.64] ;  /* 0x000000060c181981 */ /* 0x000162000c1e1d00 */
[----:B--2---:R-:W-:-:S05]  /*13b0*/  @P2 IMAD.WIDE.U32 R14, R225, 0x10, R14 ;  /* 0x00000010e10e2825 */ /* 0x004fca00078e000e */
[----:B------:R-:W2:Y:S01]  /*13c0*/  @P2 LDG.E.128 R28, desc[UR6][R14.64] ;  /* 0x000000060e1c2981 */ /* 0x000ea2000c1e1d00 */
[----:B------:R-:W-:Y:S01]  /*13d0*/  BSSY.RECONVERGENT B0, `(.L_x_6650) ;  /* 0x000008f000007945 */ /* 0x000fe20003800200 */
[----:B--2---:R-:W-:Y:S02]  /*13e0*/  PRMT R9, R31, 0x7632, R9 ;  /* 0x000076321f097816 */ /* 0x004fe40000000009 */
[----:B------:R-:W-:Y:S02]  /*13f0*/  PRMT R8, R30, 0x7632, R8 ;  /* 0x000076321e087816 */ /* 0x000fe40000000008 */
[----:B------:R-:W-:Y:S02]  /*1400*/  PRMT R3, R29, 0x7632, R3 ;  /* 0x000076321d037816 */ /* 0x000fe40000000003 */
[----:B------:R-:W-:Y:S01]  /*1410*/  PRMT R2, R28, 0x7632, R2 ;  /* 0x000076321c027816 */ /* 0x000fe20000000002 */
[----:B0-----:R-:W-:Y:S06]  /*1420*/  @!P1 BRA `(.L_x_6651) ;  /* 0x00000004006c9947 */ /* 0x001fec0003800000 */
[----:B------:R-:W-:Y:S05]  /*1430*/  @!P2 BRA `(.L_x_6652) ;  /* 0x0000000000d4a947 */ /* 0x000fea0003800000 */
[C---:B-----5:R-:W-:Y:S01]  /*1440*/  PRMT R12, R4.reuse, 0x7632, R12 ;  /* 0x00007632040c7816 */ /* 0x060fe2000000000c */
[----:B------:R-:W-:Y:S01]  /*1450*/  IMAD.U32 R20, R7, 0x10000, RZ ;  /* 0x0001000007147824 */ /* 0x000fe200078e00ff */
[----:B------:R-:W-:Y:S01]  /*1460*/  PRMT R13, R5, 0x7632, R13 ;  /* 0x00007632050d7816 */ /* 0x000fe2000000000d */
[----:B------:R-:W-:Y:S01]  /*1470*/  IMAD.U32 R230, R31, 0x10000, RZ ;  /* 0x000100001fe67824 */ /* 0x000fe200078e00ff */
[----:B------:R-:W-:Y:S02]  /*1480*/  SHF.L.U32 R14, R5, 0x10, RZ ;  /* 0x00000010050e7819 */ /* 0x000fe400000006ff */
[----:B------:R-:W-:Y:S02]  /*1490*/  SHF.L.U32 R4, R4, 0x10, RZ ;  /* 0x0000001004047819 */ /* 0x000fe400000006ff */
[----:B------:R-:W-:Y:S02]  /*14a0*/  SHF.L.U32 R5, R24, 0x10, RZ ;  /* 0x0000001018057819 */ /* 0x000fe400000006ff */
[----:B------:R-:W-:-:S02]  /*14b0*/  PRMT R16, R6, 0x7632, R16 ;  /* 0x0000763206107816 */ /* 0x000fc40000000010 */
[----:B------:R-:W-:Y:S01]  /*14c0*/  SHF.L.U32 R17, R6, 0x10, RZ ;  /* 0x0000001006117819 */ /* 0x000fe200000006ff */
[----:B------:R-:W-:Y:S01]  /*14d0*/  FADD.FTZ R5, R4, R5 ;  /* 0x0000000504057221 */ /* 0x000fe20000010000 */
[----:B------:R-:W-:Y:S01]  /*14e0*/  PRMT R4, R24, 0x7632, R4 ;  /* 0x0000763218047816 */ /* 0x000fe20000000004 */
[----:B------:R-:W-:Y:S01]  /*14f0*/  IMAD.U32 R16, R16, 0x10000, RZ ;  /* 0x0001000010107824 */ /* 0x000fe200078e00ff */
[----:B------:R-:W-:Y:S02]  /*1500*/  PRMT R19, R7, 0x7632, R19 ;  /* 0x0000763207137816 */ /* 0x000fe40000000013 */
[----:B------:R-:W-:Y:S02]  /*1510*/  PRMT R6, R25, 0x7632, R6 ;  /* 0x0000763219067816 */ /* 0x000fe40000000006 */
[----:B------:R-:W-:Y:S02]  /*1520*/  SHF.L.U32 R12, R12, 0x10, RZ ;  /* 0x000000100c0c7819 */ /* 0x000fe400000006ff */
[----:B------:R-:W-:-:S02]  /*1530*/  SHF.L.U32 R7, R4, 0x10, RZ ;  /* 0x0000001004077819 */ /* 0x000fc400000006ff */
[----:B------:R-:W-:Y:S02]  /*1540*/  SHF.L.U32 R15, R25, 0x10, RZ ;  /* 0x00000010190f7819 */ /* 0x000fe400000006ff */
[----:B------:R-:W-:Y:S01]  /*1550*/  SHF.L.U32 R13, R13, 0x10, RZ ;  /* 0x000000100d0d7819 */ /* 0x000fe200000006ff */
[----:B------:R-:W-:Y:S01]  /*1560*/  FADD.FTZ R7, R12, R7 ;  /* 0x000000070c077221 */ /* 0x000fe20000010000 */
[----:B------:R-:W-:Y:S01]  /*1570*/  SHF.L.U32 R6, R6, 0x10, RZ ;  /* 0x0000001006067819 */ /* 0x000fe200000006ff */
[----:B------:R-:W-:Y:S01]  /*1580*/  FADD.FTZ R14, R14, R15 ;  /* 0x0000000f0e0e7221 */ /* 0x000fe20000010000 */
[C---:B------:R-:W-:Y:S02]  /*1590*/  PRMT R4, R26.reuse, 0x7632, R4 ;  /* 0x000076321a047816 */ /* 0x040fe40000000004 */
        /* <DEDUP_REMOVED lines=31> */
.L_x_6652:
[C---:B-----5:R-:W-:Y:S02]  /*1790*/  PRMT R8, R4.reuse, 0x7632, R8 ;  /* 0x0000763204087816 */ /* 0x060fe40000000008 */
[C---:B------:R-:W-:Y:S02]  /*17a0*/  PRMT R9, R5.reuse, 0x7632, R9 ;  /* 0x0000763205097816 */ /* 0x040fe40000000009 */
[----:B------:R-:W-:Y:S02]  /*17b0*/  SHF.L.U32 R4, R4, 0x10, RZ ;  /* 0x0000001004047819 */ /* 0x000fe400000006ff */
[----:B------:R-:W-:Y:S01]  /*17c0*/  SHF.L.U32 R5, R5, 0x10, RZ ;  /* 0x0000001005057819 */ /* 0x000fe200000006ff */
[----:B------:R-:W-:Y:S01]  /*17d0*/  IMAD.U32 R236, R9, 0x10000, RZ ;  /* 0x0001000009ec7824 */ /* 0x000fe200078e00ff */
[----:B------:R-:W-:Y:S02]  /*17e0*/  SHF.L.U32 R3, R24, 0x10, RZ ;  /* 0x0000001018037819 */ /* 0x000fe400000006ff */
[----:B------:R-:W-:-:S02]  /*17f0*/  SHF.L.U32 R2, R25, 0x10, RZ ;  /* 0x0000001019027819 */ /* 0x000fc400000006ff */
[----:B------:R-:W-:Y:S01]  /*1800*/  PRMT R12, R6, 0x7632, R12 ;  /* 0x00007632060c7816 */ /* 0x000fe2000000000c */
[--C-:B------:R-:W-:Y:S01]  /*1810*/  FADD.FTZ R234, R4, R3.reuse ;  /* 0x0000000304ea7221 */ /* 0x100fe20000010000 */
[----:B------:R-:W-:Y:S01]  /*1820*/  PRMT R14, R7, 0x7632, R14 ;  /* 0x00007632070e7816 */ /* 0x000fe2000000000e */
[--C-:B------:R-:W-:Y:S01]  /*1830*/  FADD.FTZ R235, R5, R2.reuse ;  /* 0x0000000205eb7221 */ /* 0x100fe20000010000 */
[----:B------:R-:W-:Y:S01]  /*1840*/  PRMT R2, R24, 0x7632, R2 ;  /* 0x0000763218027816 */ /* 0x000fe20000000002 */
[----:B------:R-:W-:Y:S01]  /*1850*/  IMAD.U32 R6, R6, 0x10000, RZ ;  /* 0x0001000006067824 */ /* 0x000fe200078e00ff */
[----:B------:R-:W-:Y:S02]  /*1860*/  PRMT R3, R25, 0x7632, R3 ;  /* 0x0000763219037816 */ /* 0x000fe40000000003 */
[----:B------:R-:W-:Y:S02]  /*1870*/  PRMT R4, R26, 0x7632, R4 ;  /* 0x000076321a047816 */ /* 0x000fe40000000004 */
[----:B------:R-:W-:-:S02]  /*1880*/  PRMT R5, R27, 0x7632, R5 ;  /* 0x000076321b057816 */ /* 0x000fc40000000005 */
        /* <DEDUP_REMOVED lines=21> */
.L_x_6651:
[----:B------:R-:W-:Y:S05]  /*19e0*/  @!P2 BRA `(.L_x_6654) ;  /* 0x000000000084a947 */ /* 0x000fea0003800000 */
[C---:B-----5:R-:W-:Y:S01]  /*19f0*/  PRMT R12, R4.reuse, 0x7632, R12 ;  /* 0x00007632040c7816 */ /* 0x060fe2000000000c */
[----:B------:R-:W-:Y:S01]  /*1a00*/  IMAD.U32 R4, R4, 0x10000, RZ ;  /* 0x0001000004047824 */ /* 0x000fe200078e00ff */
[----:B------:R-:W-:Y:S01]  /*1a10*/  PRMT R13, R5, 0x7632, R13 ;  /* 0x00007632050d7816 */ /* 0x000fe2000000000d */
[----:B------:R-:W-:Y:S01]  /*1a20*/  IMAD.U32 R237, R2, 0x10000, RZ ;  /* 0x0001000002ed7824 */ /* 0x000fe200078e00ff */
[C---:B------:R-:W-:Y:S02]  /*1a30*/  PRMT R14, R6.reuse, 0x7632, R14 ;  /* 0x00007632060e7816 */ /* 0x040fe4000000000e */
[----:B------:R-:W-:Y:S01]  /*1a40*/  PRMT R16, R7, 0x7632, R16 ;  /* 0x0000763207107816 */ /* 0x000fe20000000010 */
        /* <DEDUP_REMOVED lines=27> */
.L_x_6654:
[----:B-----5:R-:W-:Y:S02]  /*1c00*/  PRMT R236, R5, 0x7632, R236 ;  /* 0x0000763205ec7816 */ /* 0x020fe400000000ec */
        /* <DEDUP_REMOVED lines=9> */
[----:B------:R-:W-:Y:S02]  /*1ca0*/  SHF.L.U32 R233, R233, 0x10, RZ ;  /* 0x00000010e9e97819 */ /* 0x000fe400000006ff */
[----:B------:R-:W-:-:S07]  /*1cb0*/  SHF.L.U32 R231, R231, 0x10, RZ ;  /* 0x00000010e7e77819 */ /* 0x000fce00000006ff */
.L_x_6653:
[----:B----4-:R-:W-:Y:S05]  /*1cc0*/  BSYNC.RECONVERGENT B0 ;  /* 0x0000000000007941 */ /* 0x010fea0003800200 */
.L_x_6650:
        /* <DEDUP_REMOVED lines=19> */
[----:B------:R-:W-:-:S04]  /*1e00*/  ISETP.NE.U32.AND P3, PT, R10, RZ, PT ;  /* 0x000000ff0a00720c */ /* 0x000fc80003f65070 */
[----:B------:R-:W-:-:S13]  /*1e10*/  ISETP.NE.AND.EX P3, PT, R11, RZ, PT, P3 ;  /* 0x000000ff0b00720c */ /* 0x000fda0003f65330 */
[----:B------:R-:W-:Y:S05]  /*1e20*/  @P3 BRA `(.L_x_6656) ;  /* 0x0000000000343947 */ /* 0x000fea0003800000 */
[C---:B-----5:R-:W-:Y:S02]  /*1e30*/  PRMT R229, R221.reuse, 0x7632, R229 ;  /* 0x00007632dde57816 */ /* 0x060fe400000000e5 */
[----:B------:R-:W-:Y:S02]  /*1e40*/  SHF.L.U32 R227, R221, 0x10, RZ ;  /* 0x00000010dde37819 */ /* 0x000fe400000006ff */
[----:B------:R-:W-:Y:S02]  /*1e50*/  PRMT R228, R220, 0x7632, R228 ;  /* 0x00007632dce47816 */ /* 0x000fe400000000e4 */
[C---:B------:R-:W-:Y:S02]  /*1e60*/  PRMT R2, R222.reuse, 0x7632, R2 ;  /* 0x00007632de027816 */ /* 0x040fe40000000002 */
[C---:B------:R-:W-:Y:S01]  /*1e70*/  PRMT R221, R223.reuse, 0x7632, R221 ;  /* 0x00007632dfdd7816 */ /* 0x040fe200000000dd */
[----:B------:R-:W-:Y:S01]  /*1e80*/  IMAD.U32 R223, R223, 0x10000, RZ ;  /* 0x00010000dfdf7824 */ /* 0x000fe200078e00ff */
[----:B------:R-:W-:-:S02]  /*1e90*/  SHF.L.U32 R224, R222, 0x10, RZ ;  /* 0x00000010dee07819 */ /* 0x000fc400000006ff */
[----:B------:R-:W-:Y:S02]  /*1ea0*/  SHF.L.U32 R226, R220, 0x10, RZ ;  /* 0x00000010dce27819 */ /* 0x000fe400000006ff */
[----:B------:R-:W-:Y:S02]  /*1eb0*/  SHF.L.U32 R228, R228, 0x10, RZ ;  /* 0x00000010e4e47819 */ /* 0x000fe400000006ff */
[----:B------:R-:W-:Y:S02]  /*1ec0*/  SHF.L.U32 R229, R229, 0x10, RZ ;  /* 0x00000010e5e57819 */ /* 0x000fe400000006ff */
[----:B------:R-:W-:Y:S02]  /*1ed0*/  SHF.L.U32 R222, R2, 0x10, RZ ;  /* 0x0000001002de7819 */ /* 0x000fe400000006ff */
[----:B------:R-:W-:Y:S01]  /*1ee0*/  SHF.L.U32 R221, R221, 0x10, RZ ;  /* 0x00000010dddd7819 */ /* 0x000fe200000006ff */
[----:B------:R-:W-:Y:S06]  /*1ef0*/  BRA `(.L_x_6657) ;  /* 0x0000000400f47947 */ /* 0x000fec0003800000 */
.L_x_6656:
[----:B-----5:R-:W-:Y:S01]  /*1f00*/  PRMT R8, R221, 0x7632, R8 ;  /* 0x00007632dd087816 */ /* 0x020fe20000000008 */
[----:B------:R-:W-:Y:S01]  /*1f10*/  IMAD.U32 R3, R3, 0x10000, RZ ;  /* 0x0001000003037824 */ /* 0x000fe200078e00ff */
[----:B------:R-:W-:Y:S02]  /*1f20*/  SHF.L.U32 R221, R221, 0x10, RZ ;  /* 0x00000010dddd7819 */ /* 0x000fe400000006ff */
[C---:B------:R-:W-:Y:S01]  /*1f30*/  PRMT R9, R222.reuse, 0x7632, R9 ;  /* 0x00007632de097816 */ /* 0x040fe20000000009 */
[----:B------:R-:W-:Y:S01]  /*1f40*/  IMAD.U32 R222, R222, 0x10000, RZ ;  /* 0x00010000dede7824 */ /* 0x000fe200078e00ff */
[----:B------:R-:W-:Y:S02]  /*1f50*/  SHF.L.U32 R10, R29, 0x10, RZ ;  /* 0x000000101d0a7819 */ /* 0x000fe400000006ff */
[----:B------:R-:W-:Y:S02]  /*1f60*/  SHF.L.U32 R11, R30, 0x10, RZ ;  /* 0x000000101e0b7819 */ /* 0x000fe400000006ff */
        /* <DEDUP_REMOVED lines=26> */
.L_x_6655:
[----:B------:R-:W-:-:S04]  /*2110*/  ISETP.NE.U32.AND P3, PT, R10, RZ, PT ;  /* 0x000000ff0a00720c */ /* 0x000fc80003f65070 */
[----:B------:R-:W-:-:S13]  /*2120*/  ISETP.NE.AND.EX P3, PT, R11, RZ, PT, P3 ;  /* 0x000000ff0b00720c */ /* 0x000fda0003f65330 */
[----:B------:R-:W-:Y:S05]  /*2130*/  @P3 BRA `(.L_x_6658) ;  /* 0x0000000000943947 */ /* 0x000fea0003800000 */
[----:B-----5:R-:W-:Y:S01]  /*2140*/  PRMT R8, R221, 0x7632, R8 ;  /* 0x00007632dd087816 */ /* 0x020fe20000000008 */
[----:B------:R-:W-:Y:S01]  /*2150*/  IMAD.U32 R12, R27, 0x10000, RZ ;  /* 0x000100001b0c7824 */ /* 0x000fe200078e00ff */
[----:B------:R-:W-:Y:S02]  /*2160*/  PRMT R9, R222, 0x7632, R9 ;  /* 0x00007632de097816 */ /* 0x000fe40000000009 */
[C---:B------:R-:W-:Y:S01]  /*2170*/  PRMT R6, R220.reuse, 0x7632, R6 ;  /* 0x00007632dc067816 */ /* 0x040fe20000000006 */
[----:B------:R-:W-:Y:S01]  /*2180*/  IMAD.U32 R220, R220, 0x10000, RZ ;  /* 0x00010000dcdc7824 */ /* 0x000fe200078e00ff */
[----:B------:R-:W-:Y:S02]  /*2190*/  SHF.L.U32 R221, R221, 0x10, RZ ;  /* 0x00000010dddd7819 */ /* 0x000fe400000006ff */
[----:B------:R-:W-:Y:S02]  /*21a0*/  SHF.L.U32 R222, R222, 0x10, RZ ;  /* 0x00000010dede7819 */ /* 0x000fe400000006ff */
[----:B------:R-:W-:-:S02]  /*21b0*/  SHF.L.U32 R3, R24, 0x10, RZ ;  /* 0x0000001018037819 */ /* 0x000fc400000006ff */
[----:B------:R-:W-:Y:S02]  /*21c0*/  SHF.L.U32 R2, R25, 0x10, RZ ;  /* 0x0000001019027819 */ /* 0x000fe400000006ff */
[----:B------:R-:W-:Y:S01]  /*21d0*/  SHF.L.U32 R5, R26, 0x10, RZ ;  /* 0x000000101a057819 */ /* 0x000fe200000006ff */
[----:B------:R-:W-:Y:S01]  /*21e0*/  FADD.FTZ R226, R3, R220 ;  /* 0x000000dc03e27221 */ /* 0x000fe20000010000 */
        /* <DEDUP_REMOVED lines=26> */
.L_x_6658:
[C---:B-----5:R-:W-:Y:S02]  /*2390*/  PRMT R10, R221.reuse, 0x7632, R10 ;  /* 0x00007632dd0a7816 */ /* 0x060fe4000000000a */
[----:B------:R-:W-:Y:S02]  /*23a0*/  SHF.L.U32 R221, R221, 0x10, RZ ;  /* 0x00000010dddd7819 */ /* 0x000fe400000006ff */
[----:B------:R-:W-:Y:S02]  /*23b0*/  SHF.L.U32 R6, R25, 0x10, RZ ;  /* 0x0000001019067819 */ /* 0x000fe400000006ff */
[C---:B------:R-:W-:Y:S02]  /*23c0*/  PRMT R8, R220.reuse, 0x7632, R8 ;  /* 0x00007632dc087816 */ /* 0x040fe40000000008 */
[----:B------:R-:W-:Y:S01]  /*23d0*/  SHF.L.U32 R220, R220, 0x10, RZ ;  /* 0x00000010dcdc7819 */ /* 0x000fe200000006ff */
[----:B------:R-:W-:Y:S01]  /*23e0*/  FADD.FTZ R221, R6, R221 ;  /* 0x000000dd06dd7221 */ /* 0x000fe20000010000 */
[----:B------:R-:W-:-:S02]  /*23f0*/  SHF.L.U32 R7, R24, 0x10, RZ ;  /* 0x0000001018077819 */ /* 0x000fc400000006ff */
[----:B------:R-:W-:Y:S02]  /*2400*/  PRMT R6, R24, 0x7632, R6 ;  /* 0x0000763218067816 */ /* 0x000fe40000000006 */
[----:B------:R-:W-:Y:S01]  /*2410*/  SHF.L.U32 R9, R8, 0x10, RZ ;  /* 0x0000001008097819 */ /* 0x000fe200000006ff */
[----:B------:R-:W-:Y:S01]  /*2420*/  FADD.FTZ R220, R7, R220 ;  /* 0x000000dc07dc7221 */ /* 0x000fe20000010000 */
[----:B------:R-:W-:Y:S02]  /*2430*/  PRMT R7, R25, 0x7632, R7 ;  /* 0x0000763219077816 */ /* 0x000fe40000000007 */
[----:B------:R-:W-:Y:S02]  /*2440*/  SHF.L.U32 R6, R6, 0x10, RZ ;  /* 0x0000001006067819 */ /* 0x000fe400000006ff */
[----:B------:R-:W-:Y:S02]  /*2450*/  SHF.L.U32 R10, R10, 0x10, RZ ;  /* 0x000000100a0a7819 */ /* 0x000fe400000006ff */
[----:B------:R-:W-:Y:S01]  /*2460*/  SHF.L.U32 R7, R7, 0x10, RZ ;  /* 0x0000001007077819 */ /* 0x000fe200000006ff */
[----:B------:R-:W-:Y:S01]  /*2470*/  FADD.FTZ R6, R9, R6 ;  /* 0x0000000609067221 */ /* 0x000fe20000010000 */
[----:B------:R-:W-:-:S02]  /*2480*/  PRMT R11, R222, 0x7632, R11 ;  /* 0x00007632de0b7816 */ /* 0x000fc4000000000b */
[C---:B------:R-:W-:Y:S01]  /*2490*/  PRMT R12, R223.reuse, 0x7632, R12 ;  /* 0x00007632df0c7816 */ /* 0x040fe2000000000c */
[----:B------:R-:W-:Y:S01]  /*24a0*/  FADD.FTZ R7, R10, R7 ;  /* 0x000000070a077221 */ /* 0x000fe20000010000 */
[----:B------:R-:W-:Y:S01]  /*24b0*/  PRMT R8, R26, 0x7632, R8 ;  /* 0x000076321a087816 */ /* 0x000fe20000000008 */
[----:B------:R-:W-:Y:S01]  /*24c0*/  IMAD.U32 R223, R223, 0x10000, RZ ;  /* 0x00010000dfdf7824 */ /* 0x000fe200078e00ff */
[----:B------:R-:W-:Y:S01]  /*24d0*/  PRMT R9, R27, 0x7632, R9 ;  /* 0x000076321b097816 */ /* 0x000fe20000000009 */
[----:B------:R-:W-:Y:S01]  /*24e0*/  IMAD.U32 R15, R11, 0x10000, RZ ;  /* 0x000100000b0f7824 */ /* 0x000fe200078e00ff */
[----:B------:R-:W-:Y:S02]  /*24f0*/  SHF.L.U32 R10, R29, 0x10, RZ ;  /* 0x000000101d0a7819 */ /* 0x000fe400000006ff */
        /* <DEDUP_REMOVED lines=28> */
[----:B------:R-:W-:-:S07]  /*26c0*/  F2FP.BF16.F32.PACK_AB R20, R228, R226 ;  /* 0x000000e2e414723e */ /* 0x000fce00000010ff */
.L_x_6657:
[----:B------:R-:W-:Y:S01]  /*26d0*/  UISETP.NE.U32.AND UP1, UPT, UR8, URZ, UPT ;  /* 0x000000ff0800728c */ /* 0x000fe2000bf25070 */
[----:B------:R-:W0:Y:S01]  /*26e0*/  @P0 LDC.64 R6, c[0x0][0x3a8] ;  /* 0x0000ea00ff060b82 */ /* 0x000e220000000a00 */
[----:B------:R-:W-:Y:S02]  /*26f0*/  IADD3 R2, PT, PT, R225, 0x40, RZ ;  /* 0x00000040e1027810 */ /* 0x000fe40007ffe0ff */
[----:B------:R-:W-:-:S05]  /*2700*/  UISETP.NE.AND.EX UP1, UPT, UR9, URZ, UPT, UP1 ;  /* 0x000000ff0900728c */ /* 0x000fca000bf25310 */
[----:B------:R-:W1:Y:S01]  /*2710*/  @P2 LDC.64 R4, c[0x0][0x3a0] ;  /* 0x0000e800ff042b82 */ /* 0x000e620000000a00 */
[----:B------:R-:W-:-:S13]  /*2720*/  PLOP3.LUT P1, PT, PT, PT, UP1, 0x80, 0x8 ;  /* 0x000000000008781c */ /* 0x000fda0003f2f018 */
[----:B------:R-:W2:Y:S01]  /*2730*/  @P1 LDC.64 R8, c[0x0][0x398] ;  /* 0x0000e600ff081b82 */ /* 0x000ea20000000a00 */
[----:B0-----:R-:W-:-:S05]  /*2740*/  @P0 IMAD.WIDE.U32 R6, R203, 0x10, R6 ;  /* 0x00000010cb060825 */ /* 0x001fca00078e0006 */
[----:B------:R0:W-:Y:S01]  /*2750*/  @P0 STG.E.128 desc[UR6][R6.64], R20 ;  /* 0x0000001406000986 */ /* 0x0001e2000c101d06 */
[----:B-1----:R-:W-:-:S05]  /*2760*/  @P2 IMAD.WIDE.U32 R4, R2, 0x10, R4 ;  /* 0x0000001002042825 */ /* 0x002fca00078e0004 */
[----:B------:R1:W5:Y:S01]  /*2770*/  @P2 LDG.E.128 R28, desc[UR6][R4.64] ;  /* 0x00000006041c2981 */ /* 0x000362000c1e1d00 */
[----:B--2---:R-:W-:-:S04]  /*2780*/  @P1 IMAD.WIDE.U32 R8, R2, 0x10, R8 ;  /* 0x0000001002081825 */ /* 0x004fc800078e0008 */
[----:B0-----:R-:W-:Y:S01]  /*2790*/  IMAD.WIDE.U32 R6, R2, 0x10, R198 ;  /* 0x0000001002067825 */ /* 0x001fe200078e00c6 */
[----:B------:R1:W5:Y:S05]  /*27a0*/  @P1 LDG.E.128 R24, desc[UR6][R8.64] ;  /* 0x0000000608181981 */ /* 0x00036a000c1e1d00 */
[----:B------:R-:W5:Y:S01]  /*27b0*/  LDG.E.128 R4, desc[UR6][R6.64] ;  /* 0x0000000606047981 */ /* 0x000f62000c1e1d00 */
[----:B------:R-:W-:Y:S05]  /*27c0*/  BRA.U UP0, `(.L_x_6659) ;  /* 0x0000000100cc7547 */ /* 0x000fea000b800000 */
[----:B------:R-:W-:Y:S05]  /*27d0*/  @P3 BRA `(.L_x_6660) ;  /* 0x0000000000343947 */ /* 0x000fea0003800000 */
[----:B-----5:R-:W-:Y:S01]  /*27e0*/  PRMT R208, R4, 0x7632, R208 ;  /* 0x0000763204d07816 */ /* 0x020fe200000000d0 */
[C---:B------:R-:W-:Y:S01]  /*27f0*/  IMAD.U32 R200, R5.reuse, 0x10000, RZ ;  /* 0x0001000005c87824 */ /* 0x040fe200078e00ff */
        /* <DEDUP_REMOVED lines=11> */
.L_x_6660:
[----:B-----5:R-:W-:Y:S01]  /*28b0*/  SHF.L.U32 R3, R28, 0x10, RZ ;  /* 0x000000101c037819 */ /* 0x020fe200000006ff */
[----:B------:R-:W-:Y:S01]  /*28c0*/  IMAD.U32 R206, R4, 0x10000, RZ ;  /* 0x0001000004ce7824 */ /* 0x000fe200078e00ff */
[----:B------:R-:W-:Y:S01]  /*28d0*/  SHF.L.U32 R200, R5, 0x10, RZ ;  /* 0x0000001005c87819 */ /* 0x000fe200000006ff */
[----:B------:R-:W-:Y:S01]  /*28e0*/  IMAD.U32 R201, R30, 0x10000, RZ ;  /* 0x000100001ec97824 */ /* 0x000fe200078e00ff */
[----:B-1----:R-:W-:Y:S01]  /*28f0*/  SHF.L.U32 R9, R29, 0x10, RZ ;  /* 0x000000101d097819 */ /* 0x002fe200000006ff */
[----:B------:R-:W-:Y:S01]  /*2900*/  FADD.FTZ R206, R3, R206 ;  /* 0x000000ce03ce7221 */ /* 0x000fe20000010000 */
[----:B------:R-:W-:Y:S02]  /*2910*/  PRMT R5, R4, 0x7632, R5 ;  /* 0x0000763204057816 */ /* 0x000fe40000000005 */
[----:B------:R-:W-:Y:S01]  /*2920*/  PRMT R8, R6, 0x7632, R8 ;  /* 0x0000763206087816 */ /* 0x000fe20000000008 */
[----:B------:R-:W-:Y:S01]  /*2930*/  FADD.FTZ R200, R9, R200 ;  /* 0x000000c809c87221 */ /* 0x000fe20000010000 */
[----:B------:R-:W-:-:S02]  /*2940*/  PRMT R3, R30, 0x7632, R3 ;  /* 0x000076321e037816 */ /* 0x000fc40000000003 */
[----:B------:R-:W-:Y:S02]  /*2950*/  PRMT R9, R7, 0x7632, R9 ;  /* 0x0000763207097816 */ /* 0x000fe40000000009 */
[----:B------:R-:W-:Y:S02]  /*2960*/  PRMT R4, R31, 0x7632, R4 ;  /* 0x000076321f047816 */ /* 0x000fe40000000004 */
[----:B------:R-:W-:Y:S02]  /*2970*/  SHF.L.U32 R10, R8, 0x10, RZ ;  /* 0x00000010080a7819 */ /* 0x000fe400000006ff */
[----:B------:R-:W-:Y:S01]  /*2980*/  SHF.L.U32 R3, R3, 0x10, RZ ;  /* 0x0000001003037819 */ /* 0x000fe200000006ff */
[----:B------:R-:W-:Y:S01]  /*2990*/  IMAD.U32 R4, R4, 0x10000, RZ ;  /* 0x0001000004047824 */ /* 0x000fe200078e00ff */
[----:B------:R-:W-:Y:S02]  /*29a0*/  SHF.L.U32 R9, R9, 0x10, RZ ;  /* 0x0000001009097819 */ /* 0x000fe400000006ff */
[----:B------:R-:W-:Y:S01]  /*29b0*/  PRMT R8, R5, 0x7632, R8 ;  /* 0x0000763205087816 */ /* 0x000fe20000000008 */
[--C-:B------:R-:W-:Y:S01]  /*29c0*/  FADD.FTZ R205, R10, R3.reuse ;  /* 0x000000030acd7221 */ /* 0x100fe20000010000 */
[----:B------:R-:W-:Y:S01]  /*29d0*/  PRMT R3, R28, 0x7632, R3 ;  /* 0x000076321c037816 */ /* 0x000fe20000000003 */
[--C-:B------:R-:W-:Y:S01]  /*29e0*/  FADD.FTZ R209, R9, R4.reuse ;  /* 0x0000000409d17221 */ /* 0x100fe20000010000 */
[----:B------:R-:W-:-:S02]  /*29f0*/  PRMT R4, R29, 0x7632, R4 ;  /* 0x000076321d047816 */ /* 0x000fc40000000004 */
[----:B------:R-:W-:Y:S02]  /*2a00*/  SHF.L.U32 R208, R5, 0x10, RZ ;  /* 0x0000001005d07819 */ /* 0x000fe400000006ff */
[----:B------:R-:W-:Y:S02]  /*2a10*/  SHF.L.U32 R5, R8, 0x10, RZ ;  /* 0x0000001008057819 */ /* 0x000fe400000006ff */
[----:B------:R-:W-:Y:S02]  /*2a20*/  SHF.L.U32 R6, R6, 0x10, RZ ;  /* 0x0000001006067819 */ /* 0x000fe400000006ff */
        /* <DEDUP_REMOVED lines=13> */
.L_x_6659:
[----:B------:R-:W-:Y:S05]  /*2b00*/  @P3 BRA `(.L_x_6662) ;  /* 0x0000000000943947 */ /* 0x000fea0003800000 */
[----:B-----5:R-:W-:Y:S02]  /*2b10*/  SHF.L.U32 R206, R4, 0x10, RZ ;  /* 0x0000001004ce7819 */ /* 0x020fe400000006ff */
[----:B------:R-:W-:Y:S02]  /*2b20*/  SHF.L.U32 R3, R24, 0x10, RZ ;  /* 0x0000001018037819 */ /* 0x000fe400000006ff */
[----:B------:R-:W-:Y:S02]  /*2b30*/  SHF.L.U32 R200, R5, 0x10, RZ ;  /* 0x0000001005c87819 */ /* 0x000fe400000006ff */
[----:B-1----:R-:W-:Y:S01]  /*2b40*/  SHF.L.U32 R9, R25, 0x10, RZ ;  /* 0x0000001019097819 */ /* 0x002fe200000006ff */
[----:B------:R-:W-:Y:S01]  /*2b50*/  FADD.FTZ R206, R3, R206 ;  /* 0x000000ce03ce7221 */ /* 0x000fe20000010000 */
[----:B------:R-:W-:Y:S02]  /*2b60*/  PRMT R5, R4, 0x7632, R5 ;  /* 0x0000763204057816 */ /* 0x000fe40000000005 */
[----:B------:R-:W-:Y:S01]  /*2b70*/  PRMT R8, R6, 0x7632, R8 ;  /* 0x0000763206087816 */ /* 0x000fe20000000008 */
[----:B------:R-:W-:Y:S01]  /*2b80*/  FADD.FTZ R200, R9, R200 ;  /* 0x000000c809c87221 */ /* 0x000fe20000010000 */
[----:B------:R-:W-:-:S02]  /*2b90*/  PRMT R3, R26, 0x7632, R3 ;  /* 0x000076321a037816 */ /* 0x000fc40000000003 */
[----:B------:R-:W-:Y:S02]  /*2ba0*/  PRMT R9, R7, 0x7632, R9 ;  /* 0x0000763207097816 */ /* 0x000fe40000000009 */
[----:B------:R-:W-:Y:S01]  /*2bb0*/  PRMT R4, R27, 0x7632, R4 ;  /* 0x000076321b047816 */ /* 0x000fe20000000004 */
[----:B------:R-:W-:Y:S01]  /*2bc0*/  IMAD.U32 R3, R3, 0x10000, RZ ;  /* 0x0001000003037824 */ /* 0x000fe200078e00ff */
[----:B------:R-:W-:Y:S02]  /*2bd0*/  SHF.L.U32 R10, R8, 0x10, RZ ;  /* 0x00000010080a7819 */ /* 0x000fe400000006ff */
[----:B------:R-:W-:Y:S02]  /*2be0*/  SHF.L.U32 R9, R9, 0x10, RZ ;  /* 0x0000001009097819 */ /* 0x000fe400000006ff */
[----:B------:R-:W-:Y:S01]  /*2bf0*/  SHF.L.U32 R4, R4, 0x10, RZ ;  /* 0x0000001004047819 */ /* 0x000fe200000006ff */
[----:B------:R-:W-:Y:S01]  /*2c00*/  FADD.FTZ R205, R10, R3 ;  /* 0x000000030acd7221 */ /* 0x000fe20000010000 */
[----:B------:R-:W-:-:S02]  /*2c10*/  PRMT R8, R5, 0x7632, R8 ;  /* 0x0000763205087816 */ /* 0x000fc40000000008 */
[----:B------:R-:W-:Y:S01]  /*2c20*/  PRMT R3, R24, 0x7632, R3 ;  /* 0x0000763218037816 */ /* 0x000fe20000000003 */
[--C-:B------:R-:W-:Y:S01]  /*2c30*/  FADD.FTZ R209, R9, R4.reuse ;  /* 0x0000000409d17221 */ /* 0x100fe20000010000 */
[----:B------:R-:W-:Y:S02]  /*2c40*/  PRMT R4, R25, 0x7632, R4 ;  /* 0x0000763219047816 */ /* 0x000fe40000000004 */
[----:B------:R-:W-:Y:S02]  /*2c50*/  SHF.L.U32 R208, R5, 0x10, RZ ;  /* 0x0000001005d07819 */ /* 0x000fe400000006ff */
[----:B------:R-:W-:Y:S02]  /*2c60*/  SHF.L.U32 R6, R6, 0x10, RZ ;  /* 0x0000001006067819 */ /* 0x000fe400000006ff */
[----:B------:R-:W-:Y:S02]  /*2c70*/  SHF.L.U32 R7, R7, 0x10, RZ ;  /* 0x0000001007077819 */ /* 0x000fe400000006ff */
[----:B------:R-:W-:Y:S01]  /*2c80*/  SHF.L.U32 R5, R8, 0x10, RZ ;  /* 0x0000001008057819 */ /* 0x000fe200000006ff */
[----:B------:R-:W-:Y:S01]  /*2c90*/  IMAD.U32 R8, R27, 0x10000, RZ ;  /* 0x000100001b087824 */ /* 0x000fe200078e00ff */
[----:B------:R-:W-:-:S02]  /*2ca0*/  SHF.L.U32 R4, R4, 0x10, RZ ;  /* 0x0000001004047819 */ /* 0x000fc400000006ff */
[----:B------:R-:W-:Y:S01]  /*2cb0*/  SHF.L.U32 R201, R26, 0x10, RZ ;  /* 0x000000101ac97819 */ /* 0x000fe200000006ff */
[----:B------:R-:W-:Y:S01]  /*2cc0*/  FADD.FTZ R207, R8, R7 ;  /* 0x0000000708cf7221 */ /* 0x000fe20000010000 */
[----:B------:R-:W-:Y:S01]  /*2cd0*/  SHF.L.U32 R3, R3, 0x10, RZ ;  /* 0x0000001003037819 */ /* 0x000fe200000006ff */
[----:B------:R-:W-:Y:S02]  /*2ce0*/  FADD.FTZ R202, R5, R4 ;  /* 0x0000000405ca7221 */ /* 0x000fe40000010000 */
[----:B------:R-:W-:Y:S01]  /*2cf0*/  FADD.FTZ R201, R201, R6 ;  /* 0x00000006c9c97221 */ /* 0x000fe20000010000 */
[----:B------:R-:W-:Y:S01]  /*2d00*/  F2FP.BF16.F32.PACK_AB R23, R209, R207 ;  /* 0x000000cfd117723e */ /* 0x000fe200000010ff */
[----:B------:R-:W-:Y:S01]  /*2d10*/  FADD.FTZ R208, R208, R3 ;  /* 0x00000003d0d07221 */ /* 0x000fe20000010000 */
[----:B------:R-:W-:Y:S02]  /*2d20*/  F2FP.BF16.F32.PACK_AB R21, R202, R200 ;  /* 0x000000c8ca15723e */ /* 0x000fe400000010ff */
[----:B------:R-:W-:-:S02]  /*2d30*/  F2FP.BF16.F32.PACK_AB R22, R205, R201 ;  /* 0x000000c9cd16723e */ /* 0x000fc400000010ff */
[----:B------:R-:W-:Y:S01]  /*2d40*/  F2FP.BF16.F32.PACK_AB R20, R208, R206 ;  /* 0x000000ced014723e */ /* 0x000fe200000010ff */
[----:B------:R-:W-:Y:S06]  /*2d50*/  BRA `(.L_x_6661) ;  /* 0x0000000000e07947 */ /* 0x000fec0003800000 */
.L_x_6662:
[----:B-1---5:R-:W-:Y:S02]  /*2d60*/  PRMT R9, R4, 0x7632, R9 ;  /* 0x0000763204097816 */ /* 0x022fe40000000009 */
[----:B------:R-:W-:Y:S02]  /*2d70*/  PRMT R3, R24, 0x7632, R3 ;  /* 0x0000763218037816 */ /* 0x000fe40000000003 */
[----:B------:R-:W-:Y:S02]  /*2d80*/  PRMT R10, R5, 0x7632, R10 ;  /* 0x00007632050a7816 */ /* 0x000fe4000000000a */
[----:B------:R-:W-:Y:S02]  /*2d90*/  PRMT R8, R25, 0x7632, R8 ;  /* 0x0000763219087816 */ /* 0x000fe40000000008 */
[----:B------:R-:W-:Y:S02]  /*2da0*/  SHF.L.U32 R208, R9, 0x10, RZ ;  /* 0x0000001009d07819 */ /* 0x000fe400000006ff */
[----:B------:R-:W-:-:S02]  /*2db0*/  SHF.L.U32 R3, R3, 0x10, RZ ;  /* 0x0000001003037819 */ /* 0x000fc400000006ff */
[----:B------:R-:W-:Y:S02]  /*2dc0*/  SHF.L.U32 R9, R10, 0x10, RZ ;  /* 0x000000100a097819 */ /* 0x000fe400000006ff */
[----:B------:R-:W-:Y:S01]  /*2dd0*/  SHF.L.U32 R8, R8, 0x10, RZ ;  /* 0x0000001008087819 */ /* 0x000fe200000006ff */
[--C-:B------:R-:W-:Y:S01]  /*2de0*/  FADD.FTZ R208, R208, R3.reuse ;  /* 0x00000003d0d07221 */ /* 0x100fe20000010000 */
[----:B------:R-:W-:Y:S02]  /*2df0*/  PRMT R10, R6, 0x7632, R10 ;  /* 0x00007632060a7816 */ /* 0x000fe4000000000a */
[----:B------:R-:W-:Y:S01]  /*2e00*/  PRMT R3, R26, 0x7632, R3 ;  /* 0x000076321a037816 */ /* 0x000fe20000000003 */
[----:B------:R-:W-:Y:S01]  /*2e10*/  FADD.FTZ R202, R9, R8 ;  /* 0x0000000809ca7221 */ /* 0x000fe20000010000 */
[----:B------:R-:W-:Y:S02]  /*2e20*/  PRMT R9, R7, 0x7632, R9 ;  /* 0x0000763207097816 */ /* 0x000fe40000000009 */
[----:B------:R-:W-:Y:S01]  /*2e30*/  SHF.L.U32 R10, R10, 0x10, RZ ;  /* 0x000000100a0a7819 */ /* 0x000fe200000006ff */
[----:B------:R-:W-:Y:S01]  /*2e40*/  IMAD.U32 R3, R3, 0x10000, RZ ;  /* 0x0001000003037824 */ /* 0x000fe200078e00ff */
[----:B------:R-:W-:-:S02]  /*2e50*/  SHF.L.U32 R11, R9, 0x10, RZ ;  /* 0x00000010090b7819 */ /* 0x000fc400000006ff */
[----:B------:R-:W-:Y:S01]  /*2e60*/  SHF.L.U32 R4, R4, 0x10, RZ ;  /* 0x0000001004047819 */ /* 0x000fe200000006ff */
[--C-:B------:R-:W-:Y:S01]  /*2e70*/  FADD.FTZ R205, R10, R3.reuse ;  /* 0x000000030acd7221 */ /* 0x100fe20000010000 */
[----:B------:R-:W-:Y:S02]  /*2e80*/  SHF.L.U32 R9, R24, 0x10, RZ ;  /* 0x0000001018097819 */ /* 0x000fe400000006ff */
        /* <DEDUP_REMOVED lines=20> */
[----:B------:R-:W-:-:S02]  /*2fd0*/  PRMT R4, R29, 0x7632, R4 ;  /* 0x000076321d047816 */ /* 0x000fc40000000004 */
[----:B------:R-:W-:Y:S01]  /*2fe0*/  PRMT R3, R28, 0x7632, R3 ;  /* 0x000076321c037816 */ /* 0x000fe20000000003 */
[----:B------:R-:W-:Y:S01]  /*2ff0*/  FADD.FTZ R7, R10, R7 ;  /* 0x000000070a077221 */ /* 0x000fe20000010000 */
[----:B------:R-:W-:Y:S02]  /*3000*/  SHF.L.U32 R206, R28, 0x10, RZ ;  /* 0x000000101cce7819 */ /* 0x000fe400000006ff */
        /* <DEDUP_REMOVED lines=13> */
.L_x_6661:
[----:B-1----:R-:W0:Y:S01]  /*30e0*/  @P0 LDC.64 R4, c[0x0][0x3a8] ;  /* 0x0000ea00ff040b82 */ /* 0x002e220000000a00 */
[----:B------:R-:W-:-:S07]  /*30f0*/  IADD3 R3, PT, PT, R225, 0x60, RZ ;  /* 0x00000060e1037810 */ /* 0x000fce0007ffe0ff */
[----:B------:R-:W1:Y:S08]  /*3100*/  @P1 LDC.64 R6, c[0x0][0x398] ;  /* 0x0000e600ff061b82 */ /* 0x000e700000000a00 */
[----:B------:R-:W2:Y:S01]  /*3110*/  @P2 LDC.64 R8, c[0x0][0x3a0] ;  /* 0x0000e800ff082b82 */ /* 0x000ea20000000a00 */
[----:B0-----:R-:W-:-:S05]  /*3120*/  @P0 IMAD.WIDE.U32 R4, R2, 0x10, R4 ;  /* 0x0000001002040825 */ /* 0x001fca00078e0004 */
[----:B------:R1:W-:Y:S02]  /*3130*/  @P0 STG.E.128 desc[UR6][R4.64], R20 ;  /* 0x0000001404000986 */ /* 0x0003e4000c101d06 */
[----:B-1----:R-:W-:-:S05]  /*3140*/  @P1 IMAD.WIDE.U32 R4, R3, 0x10, R6 ;  /* 0x0000001003041825 */ /* 0x002fca00078e0006 */
[----:B------:R2:W5:Y:S02]  /*3150*/  @P1 LDG.E.128 R24, desc[UR6][R4.64] ;  /* 0x0000000604181981 */ /* 0x000564000c1e1d00 */
[----:B--2---:R-:W-:-:S05]  /*3160*/  @P2 IMAD.WIDE.U32 R4, R3, 0x10, R8 ;  /* 0x0000001003042825 */ /* 0x004fca00078e0008 */
[----:B------:R0:W5:Y:S02]  /*3170*/  @P2 LDG.E.128 R28, desc[UR6][R4.64] ;  /* 0x00000006041c2981 */ /* 0x000164000c1e1d00 */
[----:B0-----:R-:W-:-:S05]  /*3180*/  IMAD.WIDE.U32 R4, R3, 0x10, R198 ;  /* 0x0000001003047825 */ /* 0x001fca00078e00c6 */
[----:B------:R0:W5:Y:S01]  /*3190*/  LDG.E.128 R12, desc[UR6][R4.64] ;  /* 0x00000006040c7981 */ /* 0x000162000c1e1d00 */
[----:B------:R-:W-:Y:S05]  /*31a0*/  BRA.U UP0, `(.L_x_6663) ;  /* 0x0000000100cc7547 */ /* 0x000fea000b800000 */
[----:B------:R-:W-:Y:S05]  /*31b0*/  @P3 BRA `(.L_x_6664) ;  /* 0x0000000000343947 */ /* 0x000fea0003800000 */
[----:B0----5:R-:W-:Y:S02]  /*31c0*/  PRMT R4, R12, 0x7632, R4 ;  /* 0x000076320c047816 */ /* 0x021fe40000000004 */
        /* <DEDUP_REMOVED lines=12> */
.L_x_6664:
[----:B0----5:R-:W-:Y:S02]  /*3290*/  PRMT R5, R12, 0x7632, R5 ;  /* 0x000076320c057816 */ /* 0x021fe40000000005 */
[----:B------:R-:W-:Y:S02]  /*32a0*/  PRMT R4, R28, 0x7632, R4 ;  /* 0x000076321c047816 */ /* 0x000fe40000000004 */
[----:B------:R-:W-:Y:S02]  /*32b0*/  PRMT R7, R14, 0x7632, R7 ;  /* 0x000076320e077816 */ /* 0x000fe40000000007 */
[----:B------:R-:W-:Y:S02]  /*32c0*/  SHF.L.U32 R5, R5, 0x10, RZ ;  /* 0x0000001005057819 */ /* 0x000fe400000006ff */
[----:B------:R-:W-:Y:S01]  /*32d0*/  SHF.L.U32 R4, R4, 0x10, RZ ;  /* 0x0000001004047819 */ /* 0x000fe200000006ff */
[----:B------:R-:W-:Y:S01]  /*32e0*/  IMAD.U32 R9, R7, 0x10000, RZ ;  /* 0x0001000007097824 */ /* 0x000fe200078e00ff */
[----:B------:R-:W-:-:S02]  /*32f0*/  PRMT R6, R13, 0x7632, R6 ;  /* 0x000076320d067816 */ /* 0x000fc40000000006 */
[----:B------:R-:W-:Y:S01]  /*3300*/  PRMT R10, R15, 0x7632, R10 ;  /* 0x000076320f0a7816 */ /* 0x000fe2000000000a */
[----:B------:R-:W-:Y:S01]  /*3310*/  FADD.FTZ R4, R5, R4 ;  /* 0x0000000405047221 */ /* 0x000fe20000010000 */
[----:B------:R-:W-:Y:S02]  /*3320*/  PRMT R7, R31, 0x7632, R7 ;  /* 0x000076321f077816 */ /* 0x000fe40000000007 */
[----:B------:R-:W-:Y:S02]  /*3330*/  SHF.L.U32 R8, R6, 0x10, RZ ;  /* 0x0000001006087819 */ /* 0x000fe400000006ff */
[----:B------:R-:W-:Y:S02]  /*3340*/  PRMT R5, R29, 0x7632, R5 ;  /* 0x000076321d057816 */ /* 0x000fe40000000005 */
        /* <DEDUP_REMOVED lines=16> */
[----:B------:R-:W-:Y:S01]  /*3450*/  SHF.L.U32 R13, R28, 0x10, RZ ;  /* 0x000000101c0d7819 */ /* 0x000fe200000006ff */
[----:B------:R-:W-:Y:S01]  /*3460*/  IMAD.U32 R8, R12, 0x10000, RZ ;  /* 0x000100000c087824 */ /* 0x000fe200078e00ff */
[----:B------:R-:W-:Y:S01]  /*3470*/  F2FP.BF16.F32.PACK_AB R23, R7, R11 ;  /* 0x0000000b0717723e */ /* 0x000fe200000010ff */
[----:B------:R-:W-:Y:S01]  /*3480*/  FADD.FTZ R10, R15, R10 ;  /* 0x0000000a0f0a7221 */ /* 0x000fe20000010000 */
[----:B------:R-:W-:Y:S01]  /*3490*/  F2FP.BF16.F32.PACK_AB R22, R6, R9 ;  /* 0x000000090616723e */ /* 0x000fe200000010ff */
[----:B------:R-:W-:-:S03]  /*34a0*/  FADD.FTZ R8, R13, R8 ;  /* 0x000000080d087221 */ /* 0x000fc60000010000 */
[----:B------:R-:W-:Y:S02]  /*34b0*/  F2FP.BF16.F32.PACK_AB R21, R5, R10 ;  /* 0x0000000a0515723e */ /* 0x000fe400000010ff */
[----:B------:R-:W-:Y:S01]  /*34c0*/  F2FP.BF16.F32.PACK_AB R20, R4, R8 ;  /* 0x000000080414723e */ /* 0x000fe200000010ff */
[----:B------:R-:W-:Y:S06]  /*34d0*/  BRA `(.L_x_6665) ;  /* 0x0000000400787947 */ /* 0x000fec0003800000 */
.L_x_6663:
[----:B------:R-:W-:Y:S05]  /*34e0*/  @P3 BRA `(.L_x_6666) ;  /* 0x0000000000943947 */ /* 0x000fea0003800000 */
        /* <DEDUP_REMOVED lines=37> */
.L_x_6666:
[----:B0----5:R-:W-:Y:S02]  /*3740*/  PRMT R4, R12, 0x7632, R4 ;  /* 0x000076320c047816 */ /* 0x021fe40000000004 */
[----:B------:R-:W-:Y:S02]  /*3750*/  PRMT R6, R13, 0x7632, R6 ;  /* 0x000076320d067816 */ /* 0x000fe40000000006 */
[----:B------:R-:W-:Y:S02]  /*3760*/  SHF.L.U32 R7, R4, 0x10, RZ ;  /* 0x0000001004077819 */ /* 0x000fe400000006ff */
[----:B------:R-:W-:Y:S02]  /*3770*/  PRMT R4, R24, 0x7632, R4 ;  /* 0x0000763218047816 */ /* 0x000fe40000000004 */
[----:B------:R-:W-:Y:S02]  /*3780*/  PRMT R5, R25, 0x7632, R5 ;  /* 0x0000763219057816 */ /* 0x000fe40000000005 */
[----:B------:R-:W-:-:S02]  /*3790*/  SHF.L.U32 R4, R4, 0x10, RZ ;  /* 0x0000001004047819 */ /* 0x000fc400000006ff */
[----:B------:R-:W-:Y:S02]  /*37a0*/  SHF.L.U32 R8, R6, 0x10, RZ ;  /* 0x0000001006087819 */ /* 0x000fe400000006ff */
[----:B------:R-:W-:Y:S01]  /*37b0*/  SHF.L.U32 R5, R5, 0x10, RZ ;  /* 0x0000001005057819 */ /* 0x000fe200000006ff */
[--C-:B------:R-:W-:Y:S01]  /*37c0*/  FADD.FTZ R6, R7, R4.reuse ;  /* 0x0000000407067221 */ /* 0x100fe20000010000 */
[----:B------:R-:W-:Y:S02]  /*37d0*/  PRMT R7, R14, 0x7632, R7 ;  /* 0x000076320e077816 */ /* 0x000fe40000000007 */
[----:B------:R-:W-:Y:S01]  /*37e0*/  PRMT R4, R26, 0x7632, R4 ;  /* 0x000076321a047816 */ /* 0x000fe20000000004 */
[----:B------:R-:W-:Y:S01]  /*37f0*/  FADD.FTZ R5, R8, R5 ;  /* 0x0000000508057221 */ /* 0x000fe20000010000 */
[----:B------:R-:W-:Y:S01]  /*3800*/  PRMT R9, R15, 0x7632, R9 ;  /* 0x000076320f097816 */ /* 0x000fe20000000009 */
[----:B------:R-:W-:Y:S01]  /*3810*/  IMAD.U32 R11, R7, 0x10000, RZ ;  /* 0x00010000070b7824 */ /* 0x000fe200078e00ff */
[----:B------:R-:W-:-:S02]  /*3820*/  SHF.L.U32 R8, R4, 0x10, RZ ;  /* 0x0000001004087819 */ /* 0x000fc400000006ff */
[----:B------:R-:W-:Y:S02]  /*3830*/  PRMT R7, R27, 0x7632, R7 ;  /* 0x000076321b077816 */ /* 0x000fe40000000007 */
[----:B------:R-:W-:Y:S01]  /*3840*/  PRMT R4, R28, 0x7632, R4 ;  /* 0x000076321c047816 */ /* 0x000fe20000000004 */
[----:B------:R-:W-:Y:S01]  /*3850*/  FADD.FTZ R8, R11, R8 ;  /* 0x000000080b087221 */ /* 0x000fe20000010000 */
[----:B------:R-:W-:Y:S02]  /*3860*/  SHF.L.U32 R10, R9, 0x10, RZ ;  /* 0x00000010090a7819 */ /* 0x000fe400000006ff */
[----:B------:R-:W-:Y:S02]  /*3870*/  SHF.L.U32 R9, R7, 0x10, RZ ;  /* 0x0000001007097819 */ /* 0x000fe400000006ff */
[----:B------:R-:W-:Y:S02]  /*3880*/  SHF.L.U32 R7, R4, 0x10, RZ ;  /* 0x0000001004077819 */ /* 0x000fe400000006ff */
[----:B------:R-:W-:Y:S01]  /*3890*/  SHF.L.U32 R14, R14, 0x10, RZ ;  /* 0x000000100e0e7819 */ /* 0x000fe200000006ff */
[--C-:B------:R-:W-:Y:S01]  /*38a0*/  FADD.FTZ R10, R10, R9.reuse ;  /* 0x000000090a0a7221 */ /* 0x100fe20000010000 */
[----:B------:R-:W-:Y:S01]  /*38b0*/  PRMT R9, R31, 0x7632, R9 ;  /* 0x000076321f097816 */ /* 0x000fe20000000009 */
[----:B------:R-:W-:Y:S01]  /*38c0*/  FADD.FTZ R4, R6, R7 ;  /* 0x0000000706047221 */ /* 0x000fe20000010000 */
[----:B------:R-:W-:-:S02]  /*38d0*/  PRMT R6, R29, 0x7632, R6 ;  /* 0x000076321d067816 */ /* 0x000fc40000000006 */
[----:B------:R-:W-:Y:S02]  /*38e0*/  PRMT R7, R30, 0x7632, R7 ;  /* 0x000076321e077816 */ /* 0x000fe40000000007 */
[----:B------:R-:W-:Y:S02]  /*38f0*/  SHF.L.U32 R6, R6, 0x10, RZ ;  /* 0x0000001006067819 */ /* 0x000fe400000006ff */
[----:B------:R-:W-:Y:S02]  /*3900*/  SHF.L.U32 R7, R7, 0x10, RZ ;  /* 0x0000001007077819 */ /* 0x000fe400000006ff */
[----:B------:R-:W-:Y:S01]  /*3910*/  SHF.L.U32 R9, R9, 0x10, RZ ;  /* 0x0000001009097819 */ /* 0x000fe200000006ff */
[----:B------:R-:W-:Y:S01]  /*3920*/  FADD.FTZ R5, R5, R6 ;  /* 0x0000000605057221 */ /* 0x000fe20000010000 */
[----:B------:R-:W-:Y:S01]  /*3930*/  SHF.L.U32 R15, R15, 0x10, RZ ;  /* 0x000000100f0f7819 */ /* 0x000fe200000006ff */
[----:B------:R-:W-:Y:S01]  /*3940*/  FADD.FTZ R6, R8, R7 ;  /* 0x0000000708067221 */ /* 0x000fe20000010000 */
[----:B------:R-:W-:-:S02]  /*3950*/  IMAD.U32 R8, R12, 0x10000, RZ ;  /* 0x000100000c087824 */ /* 0x000fc400078e00ff */
        /* <DEDUP_REMOVED lines=8> */
[----:B------:R-:W-:-:S02]  /*39e0*/  IMAD.U32 R12, R30, 0x10000, RZ ;  /* 0x000100001e0c7824 */ /* 0x000fc400078e00ff */
[----:B------:R-:W-:Y:S01]  /*39f0*/  FADD.FTZ R9, R9, R14 ;  /* 0x0000000e09097221 */ /* 0x000fe20000010000 */
[----:B------:R-:W-:Y:S01]  /*3a00*/  SHF.L.U32 R14, R31, 0x10, RZ ;  /* 0x000000101f0e7819 */ /* 0x000fe200000006ff */
[----:B------:R-:W-:Y:S01]  /*3a10*/  FADD.FTZ R10, R10, R13 ;  /* 0x0000000d0a0a7221 */ /* 0x000fe20000010000 */
[----:B------:R-:W-:Y:S01]  /*3a20*/  SHF.L.U32 R13, R28, 0x10, RZ ;  /* 0x000000101c0d7819 */ /* 0x000fe200000006ff */
[----:B------:R-:W-:Y:S02]  /*3a30*/  FADD.FTZ R9, R12, R9 ;  /* 0x000000090c097221 */ /* 0x000fe40000010000 */
[----:B------:R-:W-:Y:S01]  /*3a40*/  FADD.FTZ R11, R14, R15 ;  /* 0x0000000f0e0b7221 */ /* 0x000fe20000010000 */
[----:B------:R-:W-:Y:S01]  /*3a50*/  SHF.L.U32 R15, R29, 0x10, RZ ;  /* 0x000000101d0f7819 */ /* 0x000fe200000006ff */
[----:B------:R-:W-:Y:S01]  /*3a60*/  FADD.FTZ R8, R13, R8 ;  /* 0x000000080d087221 */ /* 0x000fe20000010000 */
[----:B------:R-:W-:Y:S02]  /*3a70*/  F2FP.BF16.F32.PACK_AB R22, R6, R9 ;  /* 0x000000090616723e */ /* 0x000fe400000010ff */
[----:B------:R-:W-:Y:S01]  /*3a80*/  F2FP.BF16.F32.PACK_AB R23, R7, R11 ;  /* 0x0000000b0717723e */ /* 0x000fe200000010ff */
[----:B------:R-:W-:Y:S01]  /*3a90*/  FADD.FTZ R10, R15, R10 ;  /* 0x0000000a0f0a7221 */ /* 0x000fe20000010000 */
[----:B------:R-:W-:-:S04]  /*3aa0*/  F2FP.BF16.F32.PACK_AB R20, R4, R8 ;  /* 0x000000080414723e */ /* 0x000fc800000010ff */
[----:B------:R-:W-:-:S07]  /*3ab0*/  F2FP.BF16.F32.PACK_AB R21, R5, R10 ;  /* 0x0000000a0515723e */ /* 0x000fce00000010ff */
.L_x_6665:
[----:B------:R-:W0:Y:S08]  /*3ac0*/  @P0 LDC.64 R12, c[0x0][0x3a8] ;  /* 0x0000ea00ff0c0b82 */ /* 0x000e300000000a00 */
[----:B------:R-:W1:Y:S08]  /*3ad0*/  @P1 LDC.64 R14, c[0x0][0x398] ;  /* 0x0000e600ff0e1b82 */ /* 0x000e700000000a00 */
[----:B------:R-:W2:Y:S01]  /*3ae0*/  @P2 LDC.64 R16, c[0x0][0x3a0] ;  /* 0x0000e800ff102b82 */ /* 0x000ea20000000a00 */
[----:B0-----:R-:W-:-:S05]  /*3af0*/  @P0 IMAD.WIDE.U32 R12, R3, 0x10, R12 ;  /* 0x00000010030c0825 */ /* 0x001fca00078e000c */
[----:B------:R0:W-:Y:S02]  /*3b00*/  @P0 STG.E.128 desc[UR6][R12.64], R20 ;  /* 0x000000140c000986 */ /* 0x0001e4000c101d06 */
[----:B0-----:R-:W-:-:S05]  /*3b10*/  IADD3 R12, PT, PT, R225, 0x80, RZ ;  /* 0x00000080e10c7810 */ /* 0x001fca0007ffe0ff */
        /* <DEDUP_REMOVED lines=8> */
[----:B-----5:R-:W-:Y:S01]  /*3ba0*/  PRMT R13, R16, 0x7632, R13 ;  /* 0x00007632100d7816 */ /* 0x020fe2000000000d */
[----:B------:R-:W-:Y:S01]  /*3bb0*/  IMAD.U32 R204, R19, 0x10000, RZ ;  /* 0x0001000013cc7824 */ /* 0x000fe200078e00ff */
[----:B0-----:R-:W-:Y:S02]  /*3bc0*/  PRMT R14, R17, 0x7632, R14 ;  /* 0x00007632110e7816 */ /* 0x001fe4000000000e */
        /* <DEDUP_REMOVED lines=10> */
.L_x_6668:
[----:B0----5:R-:W-:Y:S02]  /*3c70*/  PRMT R14, R16, 0x7632, R14 ;  /* 0x00007632100e7816 */ /* 0x021fe4000000000e */
[----:B------:R-:W-:Y:S02]  /*3c80*/  PRMT R13, R28, 0x7632, R13 ;  /* 0x000076321c0d7816 */ /* 0x000fe4000000000d */
[----:B------:R-:W-:Y:S02]  /*3c90*/  SHF.L.U32 R14, R14, 0x10, RZ ;  /* 0x000000100e0e7819 */ /* 0x000fe400000006ff */
[----:B------:R-:W-:Y:S02]  /*3ca0*/  SHF.L.U32 R13, R13, 0x10, RZ ;  /* 0x000000100d0d7819 */ /* 0x000fe400000006ff */
[----:B------:R-:W-:Y:S02]  /*3cb0*/  PRMT R15, R29, 0x7632, R15 ;  /* 0x000076321d0f7816 */ /* 0x000fe4000000000f */
[----:B------:R-:W-:Y:S01]  /*3cc0*/  PRMT R21, R18, 0x7632, R21 ;  /* 0x0000763212157816 */ /* 0x000fe20000000015 */
[----:B------:R-:W-:Y:S01]  /*3cd0*/  FADD.FTZ R13, R14, R13 ;  /* 0x0000000d0e0d7221 */ /* 0x000fe20000010000 */
[----:B------:R-:W-:Y:S01]  /*3ce0*/  PRMT R14, R17, 0x7632, R14 ;  /* 0x00007632110e7816 */ /* 0x000fe2000000000e */
[----:B------:R-:W-:Y:S01]  /*3cf0*/  IMAD.U32 R15, R15, 0x10000, RZ ;  /* 0x000100000f0f7824 */ /* 0x000fe200078e00ff */
        /* <DEDUP_REMOVED lines=12> */
[----:B------:R-:W-:Y:S02]  /*3dc0*/  IMAD.U32 R21, R30, 0x10000, RZ ;  /* 0x000100001e157824 */ /* 0x000fe400078e00ff */
[----:B------:R-:W-:Y:S01]  /*3dd0*/  FADD.FTZ R17, R20, R17 ;  /* 0x0000001114117221 */ /* 0x000fe20000010000 */
[C---:B------:R-:W-:Y:S02]  /*3de0*/  SHF.L.U32 R204, R19.reuse, 0x10, RZ ;  /* 0x0000001013cc7819 */ /* 0x040fe400000006ff */
[----:B------:R-:W-:Y:S01]  /*3df0*/  PRMT R20, R19, 0x7632, R20 ;  /* 0x0000763213147816 */ /* 0x000fe20000000014 */
[----:B------:R-:W-:Y:S01]  /*3e00*/  FADD.FTZ R18, R21, R18 ;  /* 0x0000001215127221 */ /* 0x000fe20000010000 */
[----:B------:R-:W-:-:S02]  /*3e10*/  PRMT R19, R31, 0x7632, R19 ;  /* 0x000076321f137816 */ /* 0x000fc40000000013 */
[----:B------:R-:W-:Y:S02]  /*3e20*/  SHF.L.U32 R21, R31, 0x10, RZ ;  /* 0x000000101f157819 */ /* 0x000fe400000006ff */
[----:B------:R-:W-:Y:S02]  /*3e30*/  SHF.L.U32 R20, R20, 0x10, RZ ;  /* 0x0000001014147819 */ /* 0x000fe400000006ff */
[----:B------:R-:W-:Y:S01]  /*3e40*/  SHF.L.U32 R19, R19, 0x10, RZ ;  /* 0x0000001013137819 */ /* 0x000fe200000006ff */
[----:B------:R-:W-:Y:S01]  /*3e50*/  FADD.FTZ R204, R21, R204 ;  /* 0x000000cc15cc7221 */ /* 0x000fe20000010000 */
[----:B------:R-:W-:Y:S02]  /*3e60*/  F2FP.BF16.F32.PACK_AB R22, R15, R18 ;  /* 0x000000120f16723e */ /* 0x000fe400000010ff */
[----:B------:R-:W-:Y:S01]  /*3e70*/  F2FP.BF16.F32.PACK_AB R21, R14, R17 ;  /* 0x000000110e15723e */ /* 0x000fe200000010ff */
[----:B------:R-:W-:Y:S01]  /*3e80*/  FADD.FTZ R19, R20, R19 ;  /* 0x0000001314137221 */ /* 0x000fe20000010000 */
[----:B------:R-:W-:-:S04]  /*3e90*/  F2FP.BF16.F32.PACK_AB R20, R13, R16 ;  /* 0x000000100d14723e */ /* 0x000fc800000010ff */
[----:B------:R-:W-:Y:S01]  /*3ea0*/  F2FP.BF16.F32.PACK_AB R23, R19, R204 ;  /* 0x000000cc1317723e */ /* 0x000fe200000010ff */
[----:B------:R-:W-:Y:S06]  /*3eb0*/  BRA `(.L_x_6669) ;  /* 0x0000000400787947 */ /* 0x000fec0003800000 */
.L_x_6667:
[----:B------:R-:W-:Y:S05]  /*3ec0*/  @P3 BRA `(.L_x_6670) ;  /* 0x0000000000943947 */ /* 0x000fea0003800000 */
        /* <DEDUP_REMOVED lines=37> */
.L_x_6670:
[----:B-----5:R-:W-:Y:S02]  /*4120*/  PRMT R13, R16, 0x7632, R13 ;  /* 0x00007632100d7816 */ /* 0x020fe4000000000d */
[C---:B0-----:R-:W-:Y:S01]  /*4130*/  PRMT R15, R17.reuse, 0x7632, R15 ;  /* 0x00007632110f7816 */ /* 0x041fe2000000000f */
[----:B------:R-:W-:Y:S01]  /*4140*/  IMAD.U32 R17, R17, 0x10000, RZ ;  /* 0x0001000011117824 */ /* 0x000fe200078e00ff */
[----:B------:R-:W-:Y:S02]  /*4150*/  SHF.L.U32 R20, R13, 0x10, RZ ;  /* 0x000000100d147819 */ /* 0x000fe400000006ff */
[----:B------:R-:W-:Y:S02]  /*4160*/  PRMT R13, R24, 0x7632, R13 ;  /* 0x00007632180d7816 */ /* 0x000fe4000000000d */
[----:B------:R-:W-:Y:S02]  /*4170*/  PRMT R14, R25, 0x7632, R14 ;  /* 0x00007632190e7816 */ /* 0x000fe4000000000e */
[----:B------:R-:W-:-:S02]  /*4180*/  SHF.L.U32 R13, R13, 0x10, RZ ;  /* 0x000000100d0d7819 */ /* 0x000fc400000006ff */
[----:B------:R-:W-:Y:S01]  /*4190*/  SHF.L.U32 R15, R15, 0x10, RZ ;  /* 0x000000100f0f7819 */ /* 0x000fe200000006ff */
[----:B------:R-:W-:Y:S01]  /*41a0*/  IMAD.U32 R14, R14, 0x10000, RZ ;  /* 0x000100000e0e7824 */ /* 0x000fe200078e00ff */
[----:B------:R-:W-:Y:S01]  /*41b0*/  PRMT R21, R18, 0x7632, R21 ;  /* 0x0000763212157816 */ /* 0x000fe20000000015 */
[----:B------:R-:W-:Y:S01]  /*41c0*/  FADD.FTZ R13, R20, R13 ;  /* 0x0000000d140d7221 */ /* 0x000fe20000010000 */
[----:B------:R-:W-:Y:S01]  /*41d0*/  PRMT R20, R26, 0x7632, R20 ;  /* 0x000076321a147816 */ /* 0x000fe20000000014 */
[----:B------:R-:W-:Y:S01]  /*41e0*/  FADD.FTZ R14, R15, R14 ;  /* 0x0000000e0f0e7221 */ /* 0x000fe20000010000 */
[----:B------:R-:W-:Y:S02]  /*41f0*/  PRMT R15, R28, 0x7632, R15 ;  /* 0x000076321c0f7816 */ /* 0x000fe4000000000f */
[----:B------:R-:W-:Y:S02]  /*4200*/  SHF.L.U32 R22, R21, 0x10, RZ ;  /* 0x0000001015167819 */ /* 0x000fe400000006ff */
[----:B------:R-:W-:-:S02]  /*4210*/  SHF.L.U32 R21, R20, 0x10, RZ ;  /* 0x0000001014157819 */ /* 0x000fc400000006ff */
[----:B------:R-:W-:Y:S02]  /*4220*/  SHF.L.U32 R20, R15, 0x10, RZ ;  /* 0x000000100f147819 */ /* 0x000fe400000006ff */
[----:B------:R-:W-:Y:S01]  /*4230*/  SHF.L.U32 R16, R16, 0x10, RZ ;  /* 0x0000001010107819 */ /* 0x000fe200000006ff */
[----:B------:R-:W-:Y:S01]  /*4240*/  FADD.FTZ R15, R22, R21 ;  /* 0x00000015160f7221 */ /* 0x000fe20000010000 */
[----:B------:R-:W-:Y:S01]  /*4250*/  SHF.L.U32 R18, R18, 0x10, RZ ;  /* 0x0000001012127819 */ /* 0x000fe200000006ff */
[--C-:B------:R-:W-:Y:S01]  /*4260*/  FADD.FTZ R13, R13, R20.reuse ;  /* 0x000000140d0d7221 */ /* 0x100fe20000010000 */
[----:B------:R-:W-:Y:S02]  /*4270*/  PRMT R20, R29, 0x7632, R20 ;  /* 0x000076321d147816 */ /* 0x000fe40000000014 */
[----:B------:R-:W-:Y:S02]  /*4280*/  PRMT R22, R30, 0x7632, R22 ;  /* 0x000076321e167816 */ /* 0x000fe40000000016 */
        /* <DEDUP_REMOVED lines=11> */
[----:B------:R-:W-:-:S03]  /*4340*/  SHF.L.U32 R20, R19, 0x10, RZ ;  /* 0x0000001013147819 */ /* 0x000fc600000006ff */
[----:B------:R-:W-:Y:S01]  /*4350*/  FADD.FTZ R18, R21, R18 ;  /* 0x0000001215127221 */ /* 0x000fe20000010000 */
[----:B------:R-:W-:-:S05]  /*4360*/  SHF.L.U32 R21, R28, 0x10, RZ ;  /* 0x000000101c157819 */ /* 0x000fca00000006ff */
[----:B------:R-:W-:Y:S01]  /*4370*/  FADD.FTZ R16, R21, R16 ;  /* 0x0000001015107221 */ /* 0x000fe20000010000 */
[----:B------:R-:W-:-:S05]  /*4380*/  SHF.L.U32 R21, R30, 0x10, RZ ;  /* 0x000000101e157819 */ /* 0x000fca00000006ff */
[----:B------:R-:W-:Y:S01]  /*4390*/  FADD.FTZ R18, R21, R18 ;  /* 0x0000001215127221 */ /* 0x000fe20000010000 */
[----:B------:R-:W-:-:S04]  /*43a0*/  IMAD.U32 R21, R27, 0x10000, RZ ;  /* 0x000100001b157824 */ /* 0x000fc800078e00ff */
[----:B------:R-:W-:Y:S01]  /*43b0*/  FADD.FTZ R20, R21, R20 ;  /* 0x0000001415147221 */ /* 0x000fe20000010000 */
[----:B------:R-:W-:Y:S02]  /*43c0*/  SHF.L.U32 R21, R31, 0x10, RZ ;  /* 0x000000101f157819 */ /* 0x000fe400000006ff */
[----:B------:R-:W-:-:S03]  /*43d0*/  F2FP.BF16.F32.PACK_AB R22, R15, R18 ;  /* 0x000000120f16723e */ /* 0x000fc600000010ff */
[--C-:B------:R-:W-:Y:S01]  /*43e0*/  FADD.FTZ R204, R21, R20.reuse ;  /* 0x0000001415cc7221 */ /* 0x100fe20000010000 */
[----:B------:R-:W-:Y:S02]  /*43f0*/  PRMT R20, R19, 0x7632, R20 ;  /* 0x0000763213147816 */ /* 0x000fe40000000014 */
[----:B------:R-:W-:Y:S02]  /*4400*/  PRMT R19, R27, 0x7632, R19 ;  /* 0x000076321b137816 */ /* 0x000fe40000000013 */
[----:B------:R-:W-:Y:S02]  /*4410*/  SHF.L.U32 R20, R20, 0x10, RZ ;  /* 0x0000001014147819 */ /* 0x000fe400000006ff */
[----:B------:R-:W-:Y:S02]  /*4420*/  SHF.L.U32 R19, R19, 0x10, RZ ;  /* 0x0000001013137819 */ /* 0x000fe400000006ff */
[----:B------:R-:W-:-:S03]  /*4430*/  F2FP.BF16.F32.PACK_AB R21, R14, R17 ;  /* 0x000000110e15723e */ /* 0x000fc600000010ff */
[--C-:B------:R-:W-:Y:S01]  /*4440*/  FADD.FTZ R20, R20, R19.reuse ;  /* 0x0000001314147221 */ /* 0x100fe20000010000 */
[----:B------:R-:W-:-:S04]  /*4450*/  PRMT R19, R31, 0x7632, R19 ;  /* 0x000076321f137816 */ /* 0x000fc80000000013 */
[----:B------:R-:W-:-:S05]  /*4460*/  SHF.L.U32 R19, R19, 0x10, RZ ;  /* 0x0000001013137819 */ /* 0x000fca00000006ff */
[----:B------:R-:W-:Y:S01]  /*4470*/  FADD.FTZ R19, R20, R19 ;  /* 0x0000001314137221 */ /* 0x000fe20000010000 */
[----:B------:R-:W-:-:S04]  /*4480*/  F2FP.BF16.F32.PACK_AB R20, R13, R16 ;  /* 0x000000100d14723e */ /* 0x000fc800000010ff */
[----:B------:R-:W-:-:S07]  /*4490*/  F2FP.BF16.F32.PACK_AB R23, R19, R204 ;  /* 0x000000cc1317723e */ /* 0x000fce00000010ff */
.L_x_6669:
[----:B------:R-:W0:Y:S01]  /*44a0*/  @P0 LDC.64 R196, c[0x0][0x3a8] ;  /* 0x0000ea00ffc40b82 */ /* 0x000e220000000a00 */
[----:B------:R-:W-:Y:S01]  /*44b0*/  IADD3 R210, PT, PT, R225, 0xa0, RZ ;  /* 0x000000a0e1d27810 */ /* 0x000fe20007ffe0ff */
[----:B0-----:R-:W-:-:S05]  /*44c0*/  @P0 IMAD.WIDE.U32 R196, R12, 0x10, R196 ;  /* 0x000000100cc40825 */ /* 0x001fca00078e00c4 */
[----:B------:R0:W-:Y:S02]  /*44d0*/  @P0 STG.E.128 desc[UR6][R196.64], R20 ;  /* 0x00000014c4000986 */ /* 0x0001e4000c101d06 */
[----:B0-----:R-:W0:Y:S02]  /*44e0*/  @P1 LDC.64 R196, c[0x0][0x398] ;  /* 0x0000e600ffc41b82 */ /* 0x001e240000000a00 */
[----:B0-----:R-:W-:-:S05]  /*44f0*/  @P1 IMAD.WIDE.U32 R196, R210, 0x10, R196 ;  /* 0x00000010d2c41825 */ /* 0x001fca00078e00c4 */
[----:B------:R0:W5:Y:S02]  /*4500*/  @P1 LDG.E.128 R24, desc[UR6][R196.64] ;  /* 0x00000006c4181981 */ /* 0x000164000c1e1d00 */
[----:B0-----:R-:W0:Y:S02]  /*4510*/  @P2 LDC.64 R196, c[0x0][0x3a0] ;  /* 0x0000e800ffc42b82 */ /* 0x001e240000000a00 */
[----:B0-----:R-:W-:-:S05]  /*4520*/  @P2 IMAD.WIDE.U32 R196, R210, 0x10, R196 ;  /* 0x00000010d2c42825 */ /* 0x001fca00078e00c4 */
[----:B------:R0:W5:Y:S02]  /*4530*/  @P2 LDG.E.128 R28, desc[UR6][R196.64] ;  /* 0x00000006c41c2981 */ /* 0x000164000c1e1d00 */
[----:B0-----:R-:W-:-:S06]  /*4540*/  IMAD.WIDE.U32 R196, R210, 0x10, R198 ;  /* 0x00000010d2c47825 */ /* 0x001fcc00078e00c6 */
[----:B------:R-:W5:Y:S01]  /*4550*/  LDG.E.128 R196, desc[UR6][R196.64] ;  /* 0x00000006c4c47981 */ /* 0x000f62000c1e1d00 */
[----:B------:R-:W-:Y:S05]  /*4560*/  BRA.U UP0, `(.L_x_6671) ;  /* 0x0000000100cc7547 */ /* 0x000fea000b800000 */
[----:B------:R-:W-:Y:S05]  /*4570*/  @P3 BRA `(.L_x_6672) ;  /* 0x0000000000343947 */ /* 0x000fea0003800000 */
[----:B-----5:R-:W-:Y:S01]  /*4580*/  PRMT R211, R196, 0x7632, R211 ;  /* 0x00007632c4d37816 */ /* 0x020fe200000000d3 */
[----:B------:R-:W-:Y:S01]  /*4590*/  IMAD.U32 R216, R198, 0x10000, RZ ;  /* 0x00010000c6d87824 */ /* 0x000fe200078e00ff */
[----:B------:R-:W-:Y:S02]  /*45a0*/  SHF.L.U32 R214, R196, 0x10, RZ ;  /* 0x00000010c4d67819 */ /* 0x000fe400000006ff */
[C---:B------:R-:W-:Y:S02]  /*45b0*/  PRMT R196, R197.reuse, 0x7632, R196 ;  /* 0x00007632c5c47816 */ /* 0x040fe400000000c4 */
[----:B------:R-:W-:Y:S02]  /*45c0*/  SHF.L.U32 R215, R197, 0x10, RZ ;  /* 0x00000010c5d77819 */ /* 0x000fe400000006ff */
[----:B------:R-:W-:Y:S02]  /*45d0*/  PRMT R197, R198, 0x7632, R197 ;  /* 0x00007632c6c57816 */ /* 0x000fe400000000c5 */
[----:B------:R-:W-:-:S02]  /*45e0*/  PRMT R198, R199, 0x7632, R198 ;  /* 0x00007632c7c67816 */ /* 0x000fc400000000c6 */
[----:B------:R-:W-:Y:S02]  /*45f0*/  SHF.L.U32 R217, R199, 0x10, RZ ;  /* 0x00000010c7d97819 */ /* 0x000fe400000006ff */
[----:B------:R-:W-:Y:S02]  /*4600*/  SHF.L.U32 R211, R211, 0x10, RZ ;  /* 0x00000010d3d37819 */ /* 0x000fe400000006ff */
[----:B------:R-:W-:Y:S02]  /*4610*/  SHF.L.U32 R212, R196, 0x10, RZ ;  /* 0x00000010c4d47819 */ /* 0x000fe400000006ff */
[----:B------:R-:W-:Y:S02]  /*4620*/  SHF.L.U32 R213, R197, 0x10, RZ ;  /* 0x00000010c5d57819 */ /* 0x000fe400000006ff */
[----:B------:R-:W-:Y:S01]  /*4630*/  SHF.L.U32 R218, R198, 0x10, RZ ;  /* 0x00000010c6da7819 */ /* 0x000fe200000006ff */
[----:B------:R-:W-:Y:S06]  /*4640*/  BRA `(.L_x_6673) ;  /* 0x00000008000c7947 */ /* 0x000fec0003800000 */
.L_x_6672:
[----:B-----5:R-:W-:Y:S02]  /*4650*/  PRMT R21, R196, 0x7632, R21 ;  /* 0x00007632c4157816 */ /* 0x020fe40000000015 */
        /* <DEDUP_REMOVED lines=8> */
[----:B------:R-:W-:-:S02]  /*46e0*/  PRMT R21, R30, 0x7632, R21 ;  /* 0x000076321e157816 */ /* 0x000fc40000000015 */
[----:B------:R-:W-:Y:S02]  /*46f0*/  SHF.L.U32 R20, R20, 0x10, RZ ;  /* 0x0000001014147819 */ /* 0x000fe400000006ff */
[----:B------:R-:W-:Y:S02]  /*4700*/  SHF.L.U32 R21, R21, 0x10, RZ ;  /* 0x0000001015157819 */ /* 0x000fe400000006ff */
[----:B------:R-:W-:-:S03]  /*4710*/  SHF.L.U32 R23, R23, 0x10, RZ ;  /* 0x0000001017177819 */ /* 0x000fc600000006ff */
[----:B------:R-:W-:Y:S01]  /*4720*/  FADD.FTZ R213, R20, R21 ;  /* 0x0000001514d57221 */ /* 0x000fe20000010000 */
[----:B------:R-:W-:Y:S01]  /*4730*/  SHF.L.U32 R20, R196, 0x10, RZ ;  /* 0x00000010c4147819 */ /* 0x000fe200000006ff */
[----:B------:R-:W-:Y:S01]  /*4740*/  FADD.FTZ R212, R22, R23 ;  /* 0x0000001716d47221 */ /* 0x000fe20000010000 */
[----:B------:R-:W-:-:S05]  /*4750*/  SHF.L.U32 R21, R28, 0x10, RZ ;  /* 0x000000101c157819 */ /* 0x000fca00000006ff */
[----:B------:R-:W-:Y:S01]  /*4760*/  FADD.FTZ R214, R21, R20 ;  /* 0x0000001415d67221 */ /* 0x000fe20000010000 */
[----:B------:R-:W-:Y:S02]  /*4770*/  SHF.L.U32 R20, R197, 0x10, RZ ;  /* 0x00000010c5147819 */ /* 0x000fe400000006ff */
        /* <DEDUP_REMOVED lines=18> */
.L_x_6671:
[----:B------:R-:W-:Y:S05]  /*48a0*/  @P3 BRA `(.L_x_6674) ;  /* 0x0000000000943947 */ /* 0x000fea0003800000 */
        /* <DEDUP_REMOVED lines=37> */
.L_x_6674:
[----:B-----5:R-:W-:Y:S02]  /*4b00*/  PRMT R21, R197, 0x7632, R21 ;  /* 0x00007632c5157816 */ /* 0x020fe40000000015 */
        /* <DEDUP_REMOVED lines=13> */
[----:B------:R-:W-:-:S02]  /*4be0*/  SHF.L.U32 R211, R211, 0x10, RZ ;  /* 0x00000010d3d37819 */ /* 0x000fc400000006ff */
[----:B------:R-:W-:-:S03]  /*4bf0*/  SHF.L.U32 R23, R23, 0x10, RZ ;  /* 0x0000001017177819 */ /* 0x000fc600000006ff */
[----:B------:R-:W-:Y:S02]  /*4c00*/  FADD.FTZ R20, R20, R211 ;  /* 0x000000d314147221 */ /* 0x000fe40000010000 */
[--C-:B------:R-:W-:Y:S01]  /*4c10*/  FADD.FTZ R211, R22, R23.reuse ;  /* 0x0000001716d37221 */ /* 0x100fe20000010000 */
[----:B------:R-:W-:Y:S02]  /*4c20*/  PRMT R22, R30, 0x7632, R22 ;  /* 0x000076321e167816 */ /* 0x000fe40000000016 */
[----:B------:R-:W-:Y:S02]  /*4c30*/  PRMT R23, R29, 0x7632, R23 ;  /* 0x000076321d177816 */ /* 0x000fe40000000017 */
[----:B------:R-:W-:Y:S02]  /*4c40*/  SHF.L.U32 R22, R22, 0x10, RZ ;  /* 0x0000001016167819 */ /* 0x000fe400000006ff */
[----:B------:R-:W-:-:S03]  /*4c50*/  SHF.L.U32 R23, R23, 0x10, RZ ;  /* 0x0000001017177819 */ /* 0x000fc600000006ff */
[----:B------:R-:W-:Y:S01]  /*4c60*/  FADD.FTZ R213, R20, R22 ;  /* 0x0000001614d57221 */ /* 0x000fe20000010000 */
[----:B------:R-:W-:Y:S01]  /*4c70*/  SHF.L.U32 R20, R196, 0x10, RZ ;  /* 0x00000010c4147819 */ /* 0x000fe200000006ff */
[----:B------:R-:W-:Y:S01]  /*4c80*/  FADD.FTZ R212, R21, R23 ;  /* 0x0000001715d47221 */ /* 0x000fe20000010000 */
[----:B------:R-:W-:Y:S01]  /*4c90*/  IMAD.U32 R21, R24, 0x10000, RZ ;  /* 0x0001000018157824 */ /* 0x000fe200078e00ff */
[----:B------:R-:W-:Y:S02]  /*4ca0*/  SHF.L.U32 R22, R25, 0x10, RZ ;  /* 0x0000001019167819 */ /* 0x000fe400000006ff */
        /* <DEDUP_REMOVED lines=10> */
[----:B------:R-:W-:Y:S02]  /*4d50*/  SHF.L.U32 R20, R30, 0x10, RZ ;  /* 0x000000101e147819 */ /* 0x000fe400000006ff */
[----:B------:R-:W-:-:S03]  /*4d60*/  SHF.L.U32 R21, R27, 0x10, RZ ;  /* 0x000000101b157819 */ /* 0x000fc600000006ff */
        /* <DEDUP_REMOVED lines=17> */
.L_x_6673:
[----:B------:R-:W0:Y:S01]  /*4e80*/  @P0 LDC.64 R196, c[0x0][0x3a8] ;  /* 0x0000ea00ffc40b82 */ /* 0x000e220000000a00 */
[----:B------:R-:W1:Y:S01]  /*4e90*/  S2R R198, SR_TID.X ;  /* 0x0000000000c67919 */ /* 0x000e620000002100 */
[----:B------:R-:W-:Y:S01]  /*4ea0*/  UMOV UR11, 0xffffffff ;  /* 0xffffffff000b7882 */ /* 0x000fe20000000000 */
[----:B0-----:R-:W-:-:S05]  /*4eb0*/  @P0 IMAD.WIDE.U32 R196, R210, 0x10, R196 ;  /* 0x00000010d2c40825 */ /* 0x001fca00078e00c4 */
[----:B------:R0:W-:Y:S01]  /*4ec0*/  @P0 STG.E.128 desc[UR6][R196.64], R20 ;  /* 0x00000014c4000986 */ /* 0x0001e2000c101d06 */
[----:B-1----:R-:W-:Y:S01]  /*4ed0*/  LOP3.LUT P2, RZ, R198, 0x1f, RZ, 0xc0, !PT ;  /* 0x0000001fc6ff7812 */ /* 0x002fe2000784c0ff */
[----:B0-----:R-:W-:-:S04]  /*4ee0*/  FADD.FTZ R196, RZ, R234 ;  /* 0x000000eaffc47221 */ /* 0x001fc80000010000 */
        /* <DEDUP_REMOVED lines=165> */
.L_x_6688:
[----:B-1----:R-:W-:Y:S01]  /*5940*/  FADD.FTZ R197, R219, R197 ;  /* 0x000000c5dbc57221 */ /* 0x002fe20000010000 */
[----:B------:R-:W-:-:S03]  /*5950*/  ISETP.NE.AND P3, PT, RZ, UR10, PT ;  /* 0x0000000aff007c0c */ /* 0x000fc6000bf65270 */
[----:B------:R-:W-:Y:S01]  /*5960*/  FFMA.FTZ R198, R197, R238, UR5 ;  /* 0x00000005c5c67e23 */ /* 0x000fe200080100ee */
[C---:B------:R-:W-:Y:S01]  /*5970*/  FMUL.FTZ R197, R196.reuse, R196 ;  /* 0x000000c4c4c57220 */ /* 0x040fe20000410000 */
[----:B------:R-:W1:Y:S01]  /*5980*/  @!P2 LDC.64 R238, c[0x0][0x3c8] ;  /* 0x0000f200ffeeab82 */ /* 0x000e620000000a00 */
[----:B------:R-:W-:-:S03]  /*5990*/  FSEL R220, R196, RZ, !P3 ;  /* 0x000000ffc4dc7208 */ /* 0x000fc60005800000 */
[----:B------:R-:W-:-:S05]  /*59a0*/  FSEL R197, R197, RZ, P3 ;  /* 0x000000ffc5c57208 */ /* 0x000fca0001800000 */
[----:B------:R-:W-:Y:S02]  /*59b0*/  FADD.FTZ R197, R198, R197 ;  /* 0x000000c5c6c57221 */ /* 0x000fe40000010000 */
[----:B------:R-:W2:Y:S02]  /*59c0*/  @!P2 LDC.64 R198, c[0x0][0x3c0] ;  /* 0x0000f000ffc6ab82 */ /* 0x000ea40000000a00 */
[----:B0-----:R0:W3:Y:S02]  /*59d0*/  MUFU.RSQ R219, R197 ;  /* 0x000000c500db7308 */ /* 0x0010e40000001400 */
[----:B0-----:R-:W-:Y:S01]  /*59e0*/  FADD.FTZ R197, -R220, R237 ;  /* 0x000000eddcc57221 */ /* 0x001fe20000010100 */
[----:B--2---:R-:W-:-:S05]  /*59f0*/  @!P2 IMAD.WIDE R198, R0, 0x4, R198 ;  /* 0x0000000400c6a825 */ /* 0x004fca00078e02c6 */
[----:B------:R1:W-:Y:S02]  /*5a00*/  @!P2 STG.E desc[UR6][R198.64], R196 ;  /* 0x000000c4c600a986 */ /* 0x0003e4000c101906 */
[----:B-1----:R-:W-:-:S04]  /*5a10*/  @!P2 IMAD.WIDE R198, R0, 0x4, R238 ;  /* 0x0000000400c6a825 */ /* 0x002fc800078e02ee */
[----:B------:R-:W-:Y:S01]  /*5a20*/  FADD.FTZ R196, -R220, R234 ;  /* 0x000000eadcc47221 */ /* 0x000fe20000010100 */
[C---:B---3--:R-:W-:Y:S01]  /*5a30*/  FMUL.FTZ R238, R219.reuse, R197 ;  /* 0x000000c5dbee7220 */ /* 0x048fe20000410000 */
[----:B------:R0:W-:Y:S02]  /*5a40*/  @!P2 STG.E desc[UR6][R198.64], R219 ;  /* 0x000000dbc600a986 */ /* 0x0001e4000c101906 */
[----:B------:R-:W-:Y:S01]  /*5a50*/  FMUL.FTZ R239, R219, R196 ;  /* 0x000000c4dbef7220 */ /* 0x000fe20000410000 */
[----:B------:R-:W-:-:S03]  /*5a60*/  FFMA.FTZ R197, R238, R173, R177 ;  /* 0x000000adeec57223 */ /* 0x000fc600000100b1 */
[----:B------:R-:W-:-:S05]  /*5a70*/  FFMA.FTZ R196, R239, R172, R176 ;  /* 0x000000acefc47223 */ /* 0x000fca00000100b0 */
[----:B------:R-:W-:Y:S01]  /*5a80*/  F2FP.BF16.F32.PACK_AB R196, R197, R196 ;  /* 0x000000c4c5c4723e */ /* 0x000fe200000010ff */
[C---:B0-----:R-:W-:Y:S01]  /*5a90*/  FADD.FTZ R198, -R220.reuse, R235 ;  /* 0x000000ebdcc67221 */ /* 0x041fe20000010100 */
[----:B------:R-:W-:-:S03]  /*5aa0*/  FADD.FTZ R199, -R220, R236 ;  /* 0x000000ecdcc77221 */ /* 0x000fc60000010100 */
[C---:B------:R-:W-:Y:S01]  /*5ab0*/  FMUL.FTZ R237, R219.reuse, R198 ;  /* 0x000000c6dbed7220 */ /* 0x040fe20000410000 */
[----:B------:R-:W-:Y:S01]  /*5ac0*/  FMUL.FTZ R234, R219, R199 ;  /* 0x000000c7dbea7220 */ /* 0x000fe20000410000 */
[C---:B------:R-:W-:Y:S01]  /*5ad0*/  FADD.FTZ R198, -R220.reuse, R232 ;  /* 0x000000e8dcc67221 */ /* 0x040fe20000010100 */
[----:B------:R-:W-:Y:S01]  /*5ae0*/  FADD.FTZ R199, -R220, R233 ;  /* 0x000000e9dcc77221 */ /* 0x000fe20000010100 */
[----:B------:R-:W-:Y:S01]  /*5af0*/  FFMA.FTZ R235, R237, R174, R178 ;  /* 0x000000aeedeb7223 */ /* 0x000fe200000100b2 */
[----:B------:R-:W-:Y:S01]  /*5b00*/  FFMA.FTZ R197, R234, R175, R179 ;  /* 0x000000afeac57223 */ /* 0x000fe200000100b3 */
[C---:B------:R-:W-:Y:S01]  /*5b10*/  FMUL.FTZ R232, R219.reuse, R198 ;  /* 0x000000c6dbe87220 */ /* 0x040fe20000410000 */
[----:B------:R-:W-:Y:S01]  /*5b20*/  FMUL.FTZ R233, R219, R199 ;  /* 0x000000c7dbe97220 */ /* 0x000fe20000410000 */
[C---:B------:R-:W-:Y:S01]  /*5b30*/  FADD.FTZ R199, -R220.reuse, R230 ;  /* 0x000000e6dcc77221 */ /* 0x040fe20000010100 */
[----:B------:R-:W-:Y:S01]  /*5b40*/  FADD.FTZ R198, -R220, R231 ;  /* 0x000000e7dcc67221 */ /* 0x000fe20000010100 */
[----:B------:R-:W-:Y:S01]  /*5b50*/  FFMA.FTZ R231, R232, R168, R180 ;  /* 0x000000a8e8e77223 */ /* 0x000fe200000100b4 */
[----:B------:R-:W-:Y:S01]  /*5b60*/  FFMA.FTZ R230, R233, R169, R181 ;  /* 0x000000a9e9e67223 */ /* 0x000fe200000100b5 */
[----:B------:R-:W-:Y:S01]  /*5b70*/  F2FP.BF16.F32.PACK_AB R197, R197, R235 ;  /* 0x000000ebc5c5723e */ /* 0x000fe200000010ff */
[C---:B------:R-:W-:Y:S01]  /*5b80*/  FMUL.FTZ R235, R219.reuse, R199 ;  /* 0x000000c7dbeb7220 */ /* 0x040fe20000410000 */
[----:B------:R-:W-:-:S02]  /*5b90*/  FMUL.FTZ R236, R219, R198 ;  /* 0x000000c6dbec7220 */ /* 0x000fc40000410000 */
[----:B------:R-:W-:Y:S01]  /*5ba0*/  F2FP.BF16.F32.PACK_AB R198, R230, R231 ;  /* 0x000000e7e6c6723e */ /* 0x000fe200000010ff */
[----:B------:R-:W-:Y:S01]  /*5bb0*/  FFMA.FTZ R230, R235, R170, R182 ;  /* 0x000000aaebe67223 */ /* 0x000fe200000100b6 */
        /* <DEDUP_REMOVED lines=9> */
[----:B------:R-:W-:Y:S01]  /*5c50*/  FFMA.FTZ R197, R237, R126, R34 ;  /* 0x0000007eedc57223 */ /* 0x000fe20000010022 */
[----:B------:R-:W-:Y:S01]  /*5c60*/  FFMA.FTZ R230, R233, R121, R37 ;  /* 0x00000079e9e67223 */ /* 0x000fe20000010025 */
[----:B------:R-:W-:Y:S01]  /*5c70*/  F2FP.BF16.F32.PACK_AB R199, R196, R199 ;  /* 0x000000c7c4c7723e */ /* 0x000fe200000010ff */
[----:B------:R-:W-:Y:S01]  /*5c80*/  FFMA.FTZ R196, R239, R124, R32 ;  /* 0x0000007cefc47223 */ /* 0x000fe20000010020 */
[----:B------:R-:W-:Y:S01]  /*5c90*/  FFMA.FTZ R231, R234, R127, R35 ;  /* 0x0000007feae77223 */ /* 0x000fe20000010023 */
[----:B------:R-:W0:Y:S01]  /*5ca0*/  LDC.64 R238, c[0x0][0x430] ;  /* 0x00010c00ffee7b82 */ /* 0x000e220000000a00 */
[----:B------:R-:W-:Y:S01]  /*5cb0*/  F2FP.BF16.F32.PACK_AB R198, R230, R198 ;  /* 0x000000c6e6c6723e */ /* 0x000fe200000010ff */
[----:B------:R-:W-:Y:S01]  /*5cc0*/  FADD.FTZ R223, -R220, R223 ;  /* 0x000000dfdcdf7221 */ /* 0x000fe20000010100 */
[----:B------:R-:W-:Y:S01]  /*5cd0*/  F2FP.BF16.F32.PACK_AB R196, R232, R196 ;  /* 0x000000c4e8c4723e */ /* 0x000fe200000010ff */
[C---:B------:R-:W-:Y:S01]  /*5ce0*/  FADD.FTZ R206, -R220.reuse, R206 ;  /* 0x000000cedcce7221 */ /* 0x040fe20000010100 */
[----:B------:R-:W-:Y:S01]  /*5cf0*/  F2FP.BF16.F32.PACK_AB R197, R231, R197 ;  /* 0x000000c5e7c5723e */ /* 0x000fe200000010ff */
[C---:B------:R-:W-:Y:S01]  /*5d00*/  FADD.FTZ R208, -R220.reuse, R208 ;  /* 0x000000d0dcd07221 */ /* 0x040fe20000010100 */
[C---:B------:R-:W-:Y:S01]  /*5d10*/  FADD.FTZ R200, -R220.reuse, R200 ;  /* 0x000000c8dcc87221 */ /* 0x040fe20000010100 */
[----:B------:R-:W1:Y:S01]  /*5d20*/  LDC.64 R232, c[0x0][0x428] ;  /* 0x00010a00ffe87b82 */ /* 0x000e620000000a00 */
        /* <DEDUP_REMOVED lines=13> */
[----:B------:R-:W2:Y:S01]  /*5e00*/  LDL R235, [R1+0x4] ;  /* 0x0000040001eb7983 */ /* 0x000ea20000100800 */
[----:B0-----:R-:W-:-:S03]  /*5e10*/  IMAD.WIDE.U32 R230, R225, 0x10, R238 ;  /* 0x00000010e1e67825 */ /* 0x001fc600078e00ee */
[----:B------:R-:W3:Y:S01]  /*5e20*/  LDL R236, [R1] ;  /* 0x0000000001ec7983 */ /* 0x000ee20000100800 */
[C---:B------:R-:W-:Y:S01]  /*5e30*/  FMUL.FTZ R8, R219.reuse, R8 ;  /* 0x00000008db087220 */ /* 0x040fe20000410000 */
[C---:B------:R-:W-:Y:S01]  /*5e40*/  FMUL.FTZ R4, R219.reuse, R4 ;  /* 0x00000004db047220 */ /* 0x040fe20000410000 */
[C---:B------:R-:W-:Y:S01]  /*5e50*/  FMUL.FTZ R10, R219.reuse, R10 ;  /* 0x0000000adb0a7220 */ /* 0x040fe20000410000 */
[----:B------:R0:W-:Y:S01]  /*5e60*/  STG.E.128 desc[UR6][R230.64], R196 ;  /* 0x000000c4e6007986 */ /* 0x0001e2000c101d06 */
[C---:B------:R-:W-:Y:S01]  /*5e70*/  FMUL.FTZ R5, R219.reuse, R5 ;  /* 0x00000005db057220 */ /* 0x040fe20000410000 */
[C---:B------:R-:W-:Y:S01]  /*5e80*/  FMUL.FTZ R9, R219.reuse, R9 ;  /* 0x00000009db097220 */ /* 0x040fe20000410000 */
[C---:B------:R-:W-:Y:S01]  /*5e90*/  FMUL.FTZ R6, R219.reuse, R6 ;  /* 0x00000006db067220 */ /* 0x040fe20000410000 */
[C---:B------:R-:W-:Y:S01]  /*5ea0*/  FADD.FTZ R212, -R220.reuse, R212 ;  /* 0x000000d4dcd47221 */ /* 0x040fe20000010100 */
[C---:B------:R-:W-:Y:S01]  /*5eb0*/  FADD.FTZ R14, -R220.reuse, R14 ;  /* 0x0000000edc0e7221 */ /* 0x040fe20000010100 */
[C---:B------:R-:W-:Y:S01]  /*5ec0*/  FADD.FTZ R15, -R220.reuse, R15 ;  /* 0x0000000fdc0f7221 */ /* 0x040fe20000010100 */
[C---:B------:R-:W-:Y:S01]  /*5ed0*/  FADD.FTZ R211, -R220.reuse, R211 ;  /* 0x000000d3dcd37221 */ /* 0x040fe20000010100 */
[C---:B------:R-:W-:Y:S01]  /*5ee0*/  FADD.FTZ R215, -R220.reuse, R215 ;  /* 0x000000d7dcd77221 */ /* 0x040fe20000010100 */
[----:B------:R-:W-:Y:S01]  /*5ef0*/  FADD.FTZ R218, -R220, R218 ;  /* 0x000000dadcda7221 */ /* 0x000fe20000010100 */
[----:B------:R-:W-:-:S03]  /*5f00*/  FMUL.FTZ R14, R219, R14 ;  /* 0x0000000edb0e7220 */ /* 0x000fc60000410000 */
[C---:B------:R-:W-:Y:S01]  /*5f10*/  FMUL.FTZ R218, R219.reuse, R218 ;  /* 0x000000dadbda7220 */ /* 0x040fe20000410000 */
[C---:B0-----:R-:W-:Y:S01]  /*5f20*/  FADD.FTZ R196, -R220.reuse, R226 ;  /* 0x000000e2dcc47221 */ /* 0x041fe20000010100 */
[C---:B------:R-:W-:Y:S01]  /*5f30*/  FADD.FTZ R197, -R220.reuse, R228 ;  /* 0x000000e4dcc57221 */ /* 0x040fe20000010100 */
[C---:B------:R-:W-:Y:S01]  /*5f40*/  FADD.FTZ R198, -R220.reuse, R227 ;  /* 0x000000e3dcc67221 */ /* 0x040fe20000010100 */
[----:B------:R-:W-:Y:S01]  /*5f50*/  FADD.FTZ R199, -R220, R229 ;  /* 0x000000e5dcc77221 */ /* 0x000fe20000010100 */
[C---:B------:R-:W-:Y:S01]  /*5f60*/  FMUL.FTZ R227, R219.reuse, R196 ;  /* 0x000000c4dbe37220 */ /* 0x040fe20000410000 */
[C---:B------:R-:W-:Y:S01]  /*5f70*/  FMUL.FTZ R226, R219.reuse, R197 ;  /* 0x000000c5dbe27220 */ /* 0x040fe20000410000 */
[C---:B------:R-:W-:Y:S01]  /*5f80*/  FMUL.FTZ R228, R219.reuse, R198 ;  /* 0x000000c6dbe47220 */ /* 0x040fe20000410000 */
[----:B------:R-:W-:Y:S01]  /*5f90*/  FMUL.FTZ R225, R219, R199 ;  /* 0x000000c7dbe17220 */ /* 0x000fe20000410000 */
[----:B------:R-:W-:Y:S01]  /*5fa0*/  FFMA.FTZ R196, R227, R164, R184 ;  /* 0x000000a4e3c47223 */ /* 0x000fe200000100b8 */
[----:B------:R-:W-:Y:S01]  /*5fb0*/  FFMA.FTZ R199, R226, R165, R185 ;  /* 0x000000a5e2c77223 */ /* 0x000fe200000100b9 */
[----:B------:R-:W-:Y:S01]  /*5fc0*/  FFMA.FTZ R197, R228, R166, R186 ;  /* 0x000000a6e4c57223 */ /* 0x000fe200000100ba */
[----:B------:R-:W-:Y:S01]  /*5fd0*/  FFMA.FTZ R198, R225, R167, R187 ;  /* 0x000000a7e1c67223 */ /* 0x000fe200000100bb */
[----:B------:R-:W-:Y:S01]  /*5fe0*/  FMUL.FTZ R230, R219, R223 ;  /* 0x000000dfdbe67220 */ /* 0x000fe20000410000 */
[----:B------:R-:W4:Y:S01]  /*5ff0*/  LDL R231, [R1+0x8] ;  /* 0x0000080001e77983 */ /* 0x000f220000100800 */
[----:B------:R-:W-:Y:S01]  /*6000*/  F2FP.BF16.F32.PACK_AB R196, R199, R196 ;  /* 0x000000c4c7c4723e */ /* 0x000fe200000010ff */
[----:B------:R-:W-:Y:S01]  /*6010*/  FADD.FTZ R199, -R220, R222 ;  /* 0x000000dedcc77221 */ /* 0x000fe20000010100 */
[----:B------:R-:W-:Y:S01]  /*6020*/  F2FP.BF16.F32.PACK_AB R197, R198, R197 ;  /* 0x000000c5c6c5723e */ /* 0x000fe200000010ff */
[C---:B------:R-:W-:Y:S01]  /*6030*/  FADD.FTZ R198, -R220.reuse, R224 ;  /* 0x000000e0dcc67221 */ /* 0x040fe20000010100 */
[----:B------:R-:W-:Y:S01]  /*6040*/  FADD.FTZ R222, -R220, R221 ;  /* 0x000000dddcde7221 */ /* 0x000fe20000010100 */
[C---:B------:R-:W-:Y:S01]  /*6050*/  FMUL.FTZ R224, R219.reuse, R199 ;  /* 0x000000c7dbe07220 */ /* 0x040fe20000410000 */
[----:B------:R-:W-:Y:S01]  /*6060*/  FFMA.FTZ R199, R230, R162, R190 ;  /* 0x000000a2e6c77223 */ /* 0x000fe200000100be */
[C---:B------:R-:W-:Y:S01]  /*6070*/  FMUL.FTZ R221, R219.reuse, R198 ;  /* 0x000000c6dbdd7220 */ /* 0x040fe20000410000 */
[----:B------:R-:W-:Y:S01]  /*6080*/  FMUL.FTZ R229, R219, R222 ;  /* 0x000000dedbe57220 */ /* 0x000fe20000410000 */
[----:B------:R-:W-:-:S02]  /*6090*/  FFMA.FTZ R223, R224, R161, R189 ;  /* 0x000000a1e0df7223 */ /* 0x000fc400000100bd */
[----:B------:R-:W-:Y:S01]  /*60a0*/  FFMA.FTZ R198, R221, R160, R188 ;  /* 0x000000a0ddc67223 */ /* 0x000fe200000100bc */
[C---:B------:R-:W-:Y:S01]  /*60b0*/  FFMA.FTZ R222, R229.reuse, R163, R191 ;  /* 0x000000a3e5de7223 */ /* 0x040fe200000100bf */
[----:B------:R-:W-:-:S03]  /*60c0*/  FFMA.FTZ R229, R229, R115, R47 ;  /* 0x00000073e5e57223 */ /* 0x000fc6000001002f */
[----:B------:R-:W-:Y:S02]  /*60d0*/  F2FP.BF16.F32.PACK_AB R198, R223, R198 ;  /* 0x000000c6dfc6723e */ /* 0x000fe400000010ff */
[----:B------:R-:W-:Y:S01]  /*60e0*/  F2FP.BF16.F32.PACK_AB R199, R222, R199 ;  /* 0x000000c7dec7723e */ /* 0x000fe200000010ff */
[----:B-1----:R-:W-:-:S05]  /*60f0*/  IMAD.WIDE.U32 R222, R203, 0x10, R232 ;  /* 0x00000010cbde7825 */ /* 0x002fca00078e00e8 */
[----:B------:R0:W-:Y:S02]  /*6100*/  STG.E.128 desc[UR6][R222.64], R196 ;  /* 0x000000c4de007986 */ /* 0x0001e4000c101d06 */
[----:B0-----:R-:W-:Y:S01]  /*6110*/  FFMA.FTZ R196, R227, R116, R40 ;  /* 0x00000074e3c47223 */ /* 0x001fe20000010028 */
[----:B------:R-:W-:Y:S01]  /*6120*/  FFMA.FTZ R197, R228, R118, R42 ;  /* 0x00000076e4c57223 */ /* 0x000fe2000001002a */
[----:B------:R-:W-:Y:S01]  /*6130*/  FFMA.FTZ R198, R221, R112, R44 ;  /* 0x00000070ddc67223 */ /* 0x000fe2000001002c */
[----:B------:R-:W-:Y:S01]  /*6140*/  FFMA.FTZ R222, R225, R119, R43 ;  /* 0x00000077e1de7223 */ /* 0x000fe2000001002b */
[----:B------:R-:W-:Y:S01]  /*6150*/  FFMA.FTZ R223, R226, R117, R41 ;  /* 0x00000075e2df7223 */ /* 0x000fe20000010029 */
[----:B------:R-:W-:Y:S01]  /*6160*/  FFMA.FTZ R199, R230, R114, R46 ;  /* 0x00000072e6c77223 */ /* 0x000fe2000001002e */
[----:B------:R-:W-:Y:S01]  /*6170*/  FFMA.FTZ R221, R224, R113, R45 ;  /* 0x00000071e0dd7223 */ /* 0x000fe2000001002d */
[C---:B------:R-:W-:Y:S01]  /*6180*/  FADD.FTZ R224, -R220.reuse, R207 ;  /* 0x000000cfdce07221 */ /* 0x040fe20000010100 */
[----:B------:R-:W-:Y:S01]  /*6190*/  FADD.FTZ R226, -R220, R209 ;  /* 0x000000d1dce27221 */ /* 0x000fe20000010100 */
[----:B------:R-:W-:Y:S01]  /*61a0*/  F2FP.BF16.F32.PACK_AB R197, R222, R197 ;  /* 0x000000c5dec5723e */ /* 0x000fe200000010ff */
[----:B------:R-:W-:Y:S01]  /*61b0*/  FMUL.FTZ R207, R219, R206 ;  /* 0x000000cedbcf7220 */ /* 0x000fe20000410000 */
[----:B------:R-:W-:Y:S01]  /*61c0*/  F2FP.BF16.F32.PACK_AB R196, R223, R196 ;  /* 0x000000c4dfc4723e */ /* 0x000fe200000010ff */
[----:B------:R-:W-:Y:S01]  /*61d0*/  IMAD.WIDE.U32 R222, R203, 0x10, R238 ;  /* 0x00000010cbde7825 */ /* 0x000fe200078e00ee */
[----:B------:R-:W-:-:S03]  /*61e0*/  F2FP.BF16.F32.PACK_AB R199, R229, R199 ;  /* 0x000000c7e5c7723e */ /* 0x000fc600000010ff */
[----:B------:R-:W-:Y:S01]  /*61f0*/  FMUL.FTZ R203, R219, R224 ;  /* 0x000000e0dbcb7220 */ /* 0x000fe20000410000 */
[----:B------:R-:W-:Y:S01]  /*6200*/  F2FP.BF16.F32.PACK_AB R198, R221, R198 ;  /* 0x000000c6ddc6723e */ /* 0x000fe200000010ff */
[C---:B------:R-:W-:Y:S01]  /*6210*/  FMUL.FTZ R226, R219.reuse, R226 ;  /* 0x000000e2dbe27220 */ /* 0x040fe20000410000 */
[----:B------:R-:W-:Y:S01]  /*6220*/  FMUL.FTZ R206, R219, R208 ;  /* 0x000000d0dbce7220 */ /* 0x000fe20000410000 */
[C---:B------:R-:W-:Y:S01]  /*6230*/  FFMA.FTZ R208, R203.reuse, R154, R242 ;  /* 0x0000009acbd07223 */ /* 0x040fe200000100f2 */
[----:B------:R-:W-:Y:S01]  /*6240*/  FFMA.FTZ R203, R203, R106, R54 ;  /* 0x0000006acbcb7223 */ /* 0x000fe20000010036 */
[----:B------:R0:W-:Y:S01]  /*6250*/  STG.E.128 desc[UR6][R222.64], R196 ;  /* 0x000000c4de007986 */ /* 0x0001e2000c101d06 */
[----:B------:R-:W-:-:S03]  /*6260*/  FMUL.FTZ R221, R219, R15 ;  /* 0x0000000fdbdd7220 */ /* 0x000fc60000410000 */
[----:B------:R-:W5:Y:S04]  /*6270*/  LDL R230, [R1+0xc] ;  /* 0x00000c0001e67983 */ /* 0x000f680000100800 */
[----:B------:R-:W4:Y:S04]  /*6280*/  LDL R229, [R1+0x14] ;  /* 0x0000140001e57983 */ /* 0x000f280000100800 */
[----:B------:R-:W4:Y:S04]  /*6290*/  LDL R228, [R1+0x1c] ;  /* 0x00001c0001e47983 */ /* 0x000f280000100800 */
[----:B------:R-:W4:Y:S01]  /*62a0*/  LDL R227, [R1+0x20] ;  /* 0x0000200001e37983 */ /* 0x000f220000100800 */
[C---:B0-----:R-:W-:Y:S01]  /*62b0*/  FFMA.FTZ R199, R226.reuse, R155, R243 ;  /* 0x0000009be2c77223 */ /* 0x041fe200000100f3 */
[----:B------:R-:W-:Y:S01]  /*62c0*/  FFMA.FTZ R198, R226, R107, R55 ;  /* 0x0000006be2c67223 */ /* 0x000fe20000010037 */
[----:B------:R-:W-:Y:S01]  /*62d0*/  FADD.FTZ R222, -R220, R205 ;  /* 0x000000cddcde7221 */ /* 0x000fe20000010100 */
[----:B------:R-:W-:Y:S01]  /*62e0*/  FFMA.FTZ R196, R207, R156, R192 ;  /* 0x0000009ccfc47223 */ /* 0x000fe200000100c0 */
[----:B------:R-:W-:Y:S01]  /*62f0*/  FFMA.FTZ R197, R206, R157, R193 ;  /* 0x0000009dcec57223 */ /* 0x000fe200000100c1 */
[----:B------:R-:W-:Y:S01]  /*6300*/  F2FP.BF16.F32.PACK_AB R199, R199, R208 ;  /* 0x000000d0c7c7723e */ /* 0x000fe200000010ff */
[----:B------:R-:W-:Y:S01]  /*6310*/  FADD.FTZ R208, -R220, R201 ;  /* 0x000000c9dcd07221 */ /* 0x000fe20000010100 */
[----:B------:R-:W-:Y:S01]  /*6320*/  F2FP.BF16.F32.PACK_AB R203, R198, R203 ;  /* 0x000000cbc6cb723e */ /* 0x000fe200000010ff */
[----:B------:R-:W-:Y:S01]  /*6330*/  FADD.FTZ R198, -R220, R202 ;  /* 0x000000cadcc67221 */ /* 0x000fe20000010100 */
[C---:B------:R-:W-:Y:S01]  /*6340*/  FMUL.FTZ R202, R219.reuse, R200 ;  /* 0x000000c8dbca7220 */ /* 0x040fe20000410000 */
[C---:B------:R-:W-:Y:S01]  /*6350*/  FMUL.FTZ R205, R219.reuse, R208 ;  /* 0x000000d0dbcd7220 */ /* 0x040fe20000410000 */
[C---:B------:R-:W-:Y:S01]  /*6360*/  FMUL.FTZ R208, R219.reuse, R222 ;  /* 0x000000dedbd07220 */ /* 0x040fe20000410000 */
[----:B------:R-:W-:Y:S01]  /*6370*/  FMUL.FTZ R201, R219, R198 ;  /* 0x000000c6dbc97220 */ /* 0x000fe20000410000 */
[----:B------:R-:W-:Y:S01]  /*6380*/  F2FP.BF16.F32.PACK_AB R196, R197, R196 ;  /* 0x000000c4c5c4723e */ /* 0x000fe200000010ff */
[----:B------:R-:W-:Y:S01]  /*6390*/  FFMA.FTZ R198, R205, R152, R240 ;  /* 0x00000098cdc67223 */ /* 0x000fe200000100f0 */
[----:B------:R-:W-:Y:S01]  /*63a0*/  FFMA.FTZ R200, R208, R153, R241 ;  /* 0x00000099d0c87223 */ /* 0x000fe200000100f1 */
[----:B------:R-:W-:Y:S01]  /*63b0*/  FFMA.FTZ R197, R202, R158, R194 ;  /* 0x0000009ecac57223 */ /* 0x000fe200000100c2 */
[C---:B------:R-:W-:Y:S01]  /*63c0*/  FFMA.FTZ R209, R201.reuse, R159, R195 ;  /* 0x0000009fc9d17223 */ /* 0x040fe200000100c3 */
[----:B------:R-:W-:Y:S01]  /*63d0*/  FFMA.FTZ R208, R208, R105, R53 ;  /* 0x00000069d0d07223 */ /* 0x000fe20000010035 */
[----:B------:R-:W-:Y:S01]  /*63e0*/  FFMA.FTZ R201, R201, R111, R51 ;  /* 0x0000006fc9c97223 */ /* 0x000fe20000010033 */
[----:B------:R-:W-:Y:S01]  /*63f0*/  F2FP.BF16.F32.PACK_AB R198, R200, R198 ;  /* 0x000000c6c8c6723e */ /* 0x000fe200000010ff */
[----:B------:R-:W-:Y:S01]  /*6400*/  FFMA.FTZ R200, R207, R108, R48 ;  /* 0x0000006ccfc87223 */ /* 0x000fe20000010030 */
[----:B------:R-:W-:Y:S01]  /*6410*/  FFMA.FTZ R207, R202, R110, R50 ;  /* 0x0000006ecacf7223 */ /* 0x000fe20000010032 */
[----:B------:R-:W-:Y:S01]  /*6420*/  FFMA.FTZ R202, R205, R104, R52 ;  /* 0x00000068cdca7223 */ /* 0x000fe20000010034 */
[----:B------:R-:W-:Y:S01]  /*6430*/  FFMA.FTZ R206, R206, R109, R49 ;  /* 0x0000006dcece7223 */ /* 0x000fe20000010031 */
[----:B------:R-:W-:Y:S01]  /*6440*/  F2FP.BF16.F32.PACK_AB R197, R209, R197 ;  /* 0x000000c5d1c5723e */ /* 0x000fe200000010ff */
[C---:B------:R-:W-:Y:S01]  /*6450*/  FADD.FTZ R209, -R220.reuse, R214 ;  /* 0x000000d6dcd17221 */ /* 0x040fe20000010100 */
[----:B------:R-:W-:Y:S01]  /*6460*/  F2FP.BF16.F32.PACK_AB R201, R201, R207 ;  /* 0x000000cfc9c9723e */ /* 0x000fe200000010ff */
[----:B------:R-:W-:Y:S01]  /*6470*/  FADD.FTZ R214, -R220, R216 ;  /* 0x000000d8dcd67221 */ /* 0x000fe20000010100 */
[----:B------:R-:W-:Y:S01]  /*6480*/  F2FP.BF16.F32.PACK_AB R202, R208, R202 ;  /* 0x000000cad0ca723e */ /* 0x000fe200000010ff */
[----:B------:R-:W-:Y:S01]  /*6490*/  FADD.FTZ R208, -R220, R204 ;  /* 0x000000ccdcd07221 */ /* 0x000fe20000010100 */
[----:B------:R-:W-:Y:S01]  /*64a0*/  F2FP.BF16.F32.PACK_AB R200, R206, R200 ;  /* 0x000000c8cec8723e */ /* 0x000fe200000010ff */
[----:B------:R-:W-:-:S04]  /*64b0*/  IMAD.WIDE.U32 R206, R2, 0x10, R232 ;  /* 0x0000001002ce7825 */ /* 0x000fc800078e00e8 */
[----:B------:R-:W-:Y:S01]  /*64c0*/  FMUL.FTZ R222, R219, R19 ;  /* 0x00000013dbde7220 */ /* 0x000fe20000410000 */
[----:B------:R-:W-:Y:S01]  /*64d0*/  FFMA.FTZ R19, R5, R151, R247 ;  /* 0x0000009705137223 */ /* 0x000fe200000100f7 */
[----:B------:R-:W4:Y:S01]  /*64e0*/  LDL R226, [R1+0x24] ;  /* 0x0000240001e27983 */ /* 0x000f220000100800 */
[----:B------:R-:W-:-:S04]  /*64f0*/  IMAD.WIDE.U32 R204, R2, 0x10, R238 ;  /* 0x0000001002cc7825 */ /* 0x000fc800078e00ee */
[C---:B------:R-:W-:Y:S01]  /*6500*/  FADD.FTZ R2, -R220.reuse, R213 ;  /* 0x000000d5dc027221 */ /* 0x040fe20000010100 */
[----:B------:R-:W-:Y:S01]  /*6510*/  FADD.FTZ R213, -R220, R217 ;  /* 0x000000d9dcd57221 */ /* 0x000fe20000010100 */
[----:B------:R0:W-:Y:S01]  /*6520*/  STG.E.128 desc[UR6][R206.64], R196 ;  /* 0x000000c4ce007986 */ /* 0x0001e2000c101d06 */
[C---:B------:R-:W-:Y:S01]  /*6530*/  FMUL.FTZ R217, R219.reuse, R7 ;  /* 0x00000007dbd97220 */ /* 0x040fe20000410000 */
[C---:B------:R-:W-:Y:S01]  /*6540*/  FMUL.FTZ R7, R219.reuse, R16 ;  /* 0x00000010db077220 */ /* 0x040fe20000410000 */
[C---:B------:R-:W-:Y:S01]  /*6550*/  FMUL.FTZ R216, R219.reuse, R2 ;  /* 0x00000002dbd87220 */ /* 0x040fe20000410000 */
[----:B------:R1:W-:Y:S01]  /*6560*/  STG.E.128 desc[UR6][R204.64], R200 ;  /* 0x000000c8cc007986 */ /* 0x0003e2000c101d06 */
[----:B------:R-:W-:Y:S01]  /*6570*/  FFMA.FTZ R16, R8, R148, R244 ;  /* 0x0000009408107223 */ /* 0x000fe200000100f4 */
[----:B------:R-:W-:Y:S01]  /*6580*/  FFMA.FTZ R2, R10, R150, R246 ;  /* 0x000000960a027223 */ /* 0x000fe200000100f6 */
[C---:B------:R-:W-:Y:S01]  /*6590*/  FMUL.FTZ R220, R219.reuse, R213 ;  /* 0x000000d5dbdc7220 */ /* 0x040fe20000410000 */
[----:B------:R-:W4:Y:S01]  /*65a0*/  LDL R225, [R1+0x28] ;  /* 0x0000280001e17983 */ /* 0x000f220000100800 */
[C---:B------:R-:W-:Y:S01]  /*65b0*/  FMUL.FTZ R208, R219.reuse, R208 ;  /* 0x000000d0dbd07220 */ /* 0x040fe20000410000 */
[----:B------:R-:W-:-:S02]  /*65c0*/  FMUL.FTZ R15, R219, R209 ;  /* 0x000000d1db0f7220 */ /* 0x000fc40000410000 */
[----:B------:R-:W4:Y:S04]  /*65d0*/  LDL R224, [R1+0x2c] ;  /* 0x00002c0001e07983 */ /* 0x000f280000100800 */
[----:B------:R-:W4:Y:S01]  /*65e0*/  LDL R223, [R1+0x30] ;  /* 0x0000300001df7983 */ /* 0x000f220000100800 */
[----:B0-----:R-:W-:-:S04]  /*65f0*/  IMAD.WIDE.U32 R206, R3, 0x10, R232 ;  /* 0x0000001003ce7825 */ /* 0x001fc800078e00e8 */
[----:B------:R-:W-:Y:S01]  /*6600*/  FMUL.FTZ R198, R219, R212 ;  /* 0x000000d4dbc67220 */ /* 0x000fe20000410000 */
[----:B------:R-:W-:Y:S01]  /*6610*/  FFMA.FTZ R5, R5, R103, R59 ;  /* 0x0000006705057223 */ /* 0x000fe2000001003b */
[C---:B------:R-:W-:Y:S01]  /*6620*/  FMUL.FTZ R196, R219.reuse, R211 ;  /* 0x000000d3dbc47220 */ /* 0x040fe20000410000 */
[C---:B-1----:R-:W-:Y:S01]  /*6630*/  FMUL.FTZ R204, R219.reuse, R11 ;  /* 0x0000000bdbcc7220 */ /* 0x042fe20000410000 */
[C---:B------:R-:W-:Y:S01]  /*6640*/  FMUL.FTZ R11, R219.reuse, R13 ;  /* 0x0000000ddb0b7220 */ /* 0x040fe20000410000 */
[C---:B------:R-:W-:Y:S01]  /*6650*/  FMUL.FTZ R13, R219.reuse, R17 ;  /* 0x00000011db0d7220 */ /* 0x040fe20000410000 */
[----:B------:R-:W-:Y:S01]  /*6660*/  FFMA.FTZ R17, R4, R149, R245 ;  /* 0x0000009504117223 */ /* 0x000fe200000100f5 */
[----:B------:R-:W-:Y:S01]  /*6670*/  FMUL.FTZ R205, R219, R18 ;  /* 0x00000012dbcd7220 */ /* 0x000fe20000410000 */
[----:B------:R-:W-:Y:S01]  /*6680*/  FFMA.FTZ R18, R9, R144, R248 ;  /* 0x0000009009127223 */ /* 0x000fe200000100f8 */
[----:B------:R-:W-:Y:S01]  /*6690*/  FFMA.FTZ R201, R6, R145, R249 ;  /* 0x0000009106c97223 */ /* 0x000fe200000100f9 */
[----:B------:R-:W-:Y:S01]  /*66a0*/  FFMA.FTZ R200, R204, R146, R250 ;  /* 0x00000092ccc87223 */ /* 0x000fe200000100fa */
[----:B------:R-:W-:Y:S01]  /*66b0*/  FFMA.FTZ R203, R217, R147, R251 ;  /* 0x00000093d9cb7223 */ /* 0x000fe200000100fb */
[----:B------:R-:W-:Y:S01]  /*66c0*/  F2FP.BF16.F32.PACK_AB R16, R17, R16 ;  /* 0x000000101110723e */ /* 0x000fe200000010ff */
[----:B------:R-:W-:Y:S01]  /*66d0*/  FMUL.FTZ R197, R219, R215 ;  /* 0x000000d7dbc57220 */ /* 0x000fe20000410000 */
[----:B------:R-:W-:Y:S01]  /*66e0*/  F2FP.BF16.F32.PACK_AB R17, R19, R2 ;  /* 0x000000021311723e */ /* 0x000fe200000010ff */
[----:B------:R-:W-:Y:S01]  /*66f0*/  FMUL.FTZ R199, R219, R214 ;  /* 0x000000d6dbc77220 */ /* 0x000fe20000410000 */
[----:B------:R-:W-:Y:S01]  /*6700*/  F2FP.BF16.F32.PACK_AB R18, R201, R18 ;  /* 0x00000012c912723e */ /* 0x000fe200000010ff */
[----:B------:R-:W-:Y:S01]  /*6710*/  IMAD.WIDE.U32 R212, R12, 0x10, R238 ;  /* 0x000000100cd47825 */ /* 0x000fe200078e00ee */
[----:B------:R-:W-:-:S03]  /*6720*/  F2FP.BF16.F32.PACK_AB R19, R203, R200 ;  /* 0x000000c8cb13723e */ /* 0x000fc600000010ff */
[----:B------:R-:W-:Y:S01]  /*6730*/  FFMA.FTZ R10, R10, R102, R58 ;  /* 0x000000660a0a7223 */ /* 0x000fe2000001003a */
[----:B------:R-:W4:Y:S01]  /*6740*/  LDL R219, [R1+0x38] ;  /* 0x0000380001db7983 */ /* 0x000f220000100800 */
[----:B------:R-:W-:-:S03]  /*6750*/  IMAD.WIDE.U32 R202, R12, 0x10, R232 ;  /* 0x000000100cca7825 */ /* 0x000fc600078e00e8 */
[----:B------:R-:W4:Y:S01]  /*6760*/  LDL R12, [R1+0x34] ;  /* 0x00003400010c7983 */ /* 0x000f220000100800 */
[----:B------:R-:W-:-:S03]  /*6770*/  IMAD.WIDE.U32 R200, R210, 0x10, R232 ;  /* 0x00000010d2c87825 */ /* 0x000fc600078e00e8 */
[----:B------:R-:W4:Y:S04]  /*6780*/  LDL R233, [R1+0x10] ;  /* 0x0000100001e97983 */ /* 0x000f280000100800 */
[----:B------:R-:W4:Y:S01]  /*6790*/  LDL R232, [R1+0x18] ;  /* 0x0000180001e87983 */ /* 0x000f220000100800 */
[----:B------:R-:W-:Y:S01]  /*67a0*/  FFMA.FTZ R209, R4, R101, R57 ;  /* 0x0000006504d17223 */ /* 0x000fe20000010039 */
[----:B------:R-:W-:Y:S01]  /*67b0*/  FFMA.FTZ R204, R204, R98, R62 ;  /* 0x00000062cccc7223 */ /* 0x000fe2000001003e */
[----:B------:R-:W-:Y:S01]  /*67c0*/  FFMA.FTZ R217, R217, R99, R63 ;  /* 0x00000063d9d97223 */ /* 0x000fe2000001003f */
[----:B------:R0:W-:Y:S01]  /*67d0*/  STG.E.128 desc[UR6][R206.64], R16 ;  /* 0x00000010ce007986 */ /* 0x0001e2000c101d06 */
[----:B------:R-:W-:Y:S01]  /*67e0*/  FFMA.FTZ R9, R9, R96, R60 ;  /* 0x0000006009097223 */ /* 0x000fe2000001003c */
[----:B------:R-:W-:Y:S01]  /*67f0*/  FFMA.FTZ R6, R6, R97, R61 ;  /* 0x0000006106067223 */ /* 0x000fe2000001003d */
[----:B------:R-:W-:-:S04]  /*6800*/  IMAD.WIDE.U32 R214, R210, 0x10, R238 ;  /* 0x00000010d2d67825 */ /* 0x000fc800078e00ee */
[----:B------:R-:W-:Y:S01]  /*6810*/  FFMA.FTZ R8, R8, R100, R56 ;  /* 0x0000006408087223 */ /* 0x000fe20000010038 */
[----:B------:R-:W-:Y:S01]  /*6820*/  IMAD.WIDE.U32 R2, R3, 0x10, R238 ;  /* 0x0000001003027825 */ /* 0x000fe200078e00ee */
[----:B0-----:R-:W-:Y:S02]  /*6830*/  F2FP.BF16.F32.PACK_AB R17, R5, R10 ;  /* 0x0000000a0511723e */ /* 0x001fe400000010ff */
[----:B------:R-:W4:Y:S01]  /*6840*/  LDL R10, [R1+0x3c] ;  /* 0x00003c00010a7983 */ /* 0x000f220000100800 */
[----:B------:R-:W-:Y:S01]  /*6850*/  F2FP.BF16.F32.PACK_AB R19, R217, R204 ;  /* 0x000000ccd913723e */ /* 0x000fe200000010ff */
[----:B------:R-:W-:Y:S01]  /*6860*/  FFMA.FTZ R210, R205, R88, R68 ;  /* 0x00000058cdd27223 */ /* 0x000fe20000010044 */
[----:B------:R-:W-:Y:S02]  /*6870*/  F2FP.BF16.F32.PACK_AB R18, R6, R9 ;  /* 0x000000090612723e */ /* 0x000fe400000010ff */
[----:B------:R-:W-:Y:S01]  /*6880*/  F2FP.BF16.F32.PACK_AB R16, R209, R8 ;  /* 0x00000008d110723e */ /* 0x000fe200000010ff */
[----:B------:R-:W-:-:S04]  /*6890*/  FFMA.FTZ R209, R13, R94, R66 ;  /* 0x0000005e0dd17223 */ /* 0x000fc80000010042 */
[----:B------:R0:W-:Y:S01]  /*68a0*/  STG.E.128 desc[UR6][R2.64], R16 ;  /* 0x0000001002007986 */ /* 0x0001e2000c101d06 */
[----:B--2---:R-:W-:Y:S01]  /*68b0*/  FFMA.FTZ R211, R11, R141, R235 ;  /* 0x0000008d0bd37223 */ /* 0x004fe200000100eb */
[----:B---3--:R-:W-:-:S05]  /*68c0*/  FFMA.FTZ R4, R7, R140, R236 ;  /* 0x0000008c07047223 */ /* 0x008fca00000100ec */
[----:B------:R-:W-:Y:S01]  /*68d0*/  F2FP.BF16.F32.PACK_AB R204, R211, R4 ;  /* 0x00000004d3cc723e */ /* 0x000fe200000010ff */
[----:B------:R-:W-:Y:S01]  /*68e0*/  FFMA.FTZ R211, R208, R90, R70 ;  /* 0x0000005ad0d37223 */ /* 0x000fe20000010046 */
[----:B------:R-:W-:Y:S01]  /*68f0*/  FFMA.FTZ R11, R11, R93, R65 ;  /* 0x0000005d0b0b7223 */ /* 0x000fe20000010041 */
[----:B-----5:R-:W-:Y:S01]  /*6900*/  FFMA.FTZ R4, R14, R143, R230 ;  /* 0x0000008f0e047223 */ /* 0x020fe200000100e6 */
[C---:B----4-:R-:W-:Y:S01]  /*6910*/  FFMA.FTZ R5, R221.reuse, R137, R229 ;  /* 0x00000089dd057223 */ /* 0x050fe200000100e5 */
[----:B------:R-:W-:Y:S01]  /*6920*/  FFMA.FTZ R6, R222, R139, R228 ;  /* 0x0000008bde067223 */ /* 0x000fe200000100e4 */
[----:B------:R-:W-:Y:S01]  /*6930*/  FFMA.FTZ R14, R14, R95, R67 ;  /* 0x0000005f0e0e7223 */ /* 0x000fe20000010043 */
[----:B------:R-:W-:Y:S01]  /*6940*/  FFMA.FTZ R222, R222, R91, R71 ;  /* 0x0000005bdede7223 */ /* 0x000fe20000010047 */
[----:B------:R-:W-:-:S03]  /*6950*/  FFMA.FTZ R221, R221, R89, R69 ;  /* 0x00000059dddd7223 */ /* 0x000fc60000010045 */
[----:B------:R-:W-:Y:S01]  /*6960*/  F2FP.BF16.F32.PACK_AB R209, R14, R209 ;  /* 0x000000d10ed1723e */ /* 0x000fe200000010ff */
[----:B------:R-:W-:Y:S01]  /*6970*/  FFMA.FTZ R14, R199, R80, R76 ;  /* 0x00000050c70e7223 */ /* 0x000fe2000001004c */
[----:B------:R-:W-:Y:S02]  /*6980*/  F2FP.BF16.F32.PACK_AB R211, R222, R211 ;  /* 0x000000d3ded3723e */ /* 0x000fe400000010ff */
[----:B------:R-:W-:Y:S01]  /*6990*/  F2FP.BF16.F32.PACK_AB R210, R221, R210 ;  /* 0x000000d2ddd2723e */ /* 0x000fe200000010ff */
[----:B------:R-:W-:Y:S01]  /*69a0*/  FFMA.FTZ R8, R199, R128, R223 ;  /* 0x00000080c7087223 */ /* 0x000fe200000100df */
[----:B------:R-:W-:Y:S01]  /*69b0*/  FFMA.FTZ R206, R205, R136, R233 ;  /* 0x00000088cdce7223 */ /* 0x000fe200000100e9 */
[----:B------:R-:W-:Y:S01]  /*69c0*/  FFMA.FTZ R205, R13, R142, R231 ;  /* 0x0000008e0dcd7223 */ /* 0x000fe200000100e7 */
[----:B------:R-:W-:-:S03]  /*69d0*/  FFMA.FTZ R207, R208, R138, R232 ;  /* 0x0000008ad0cf7223 */ /* 0x000fc600000100e8 */
[----:B------:R-:W-:Y:S01]  /*69e0*/  F2FP.BF16.F32.PACK_AB R206, R5, R206 ;  /* 0x000000ce05ce723e */ /* 0x000fe200000010ff */
[----:B------:R-:W-:Y:S01]  /*69f0*/  FFMA.FTZ R208, R7, R92, R64 ;  /* 0x0000005c07d07223 */ /* 0x000fe20000010040 */
[----:B------:R-:W-:Y:S01]  /*6a00*/  F2FP.BF16.F32.PACK_AB R205, R4, R205 ;  /* 0x000000cd04cd723e */ /* 0x000fe200000010ff */
[----:B------:R-:W-:Y:S01]  /*6a10*/  FFMA.FTZ R4, R15, R132, R227 ;  /* 0x000000840f047223 */ /* 0x000fe200000100e3 */
[----:B------:R-:W-:Y:S01]  /*6a20*/  F2FP.BF16.F32.PACK_AB R207, R6, R207 ;  /* 0x000000cf06cf723e */ /* 0x000fe200000010ff */
[----:B------:R-:W-:Y:S01]  /*6a30*/  FFMA.FTZ R5, R196, R133, R226 ;  /* 0x00000085c4057223 */ /* 0x000fe200000100e2 */
[----:B------:R-:W-:Y:S01]  /*6a40*/  FFMA.FTZ R6, R197, R134, R225 ;  /* 0x00000086c5067223 */ /* 0x000fe200000100e1 */
[----:B------:R-:W-:Y:S01]  /*6a50*/  FFMA.FTZ R7, R198, R135, R224 ;  /* 0x00000087c6077223 */ /* 0x000fe200000100e0 */
[----:B------:R-:W-:Y:S02]  /*6a60*/  FFMA.FTZ R9, R216, R129, R12 ;  /* 0x00000081d8097223 */ /* 0x000fe4000001000c */
[----:B------:R-:W-:-:S02]  /*6a70*/  F2FP.BF16.F32.PACK_AB R4, R5, R4 ;  /* 0x000000040504723e */ /* 0x000fc400000010ff */
[----:B------:R-:W-:Y:S02]  /*6a80*/  F2FP.BF16.F32.PACK_AB R5, R7, R6 ;  /* 0x000000060705723e */ /* 0x000fe400000010ff */
[----:B------:R-:W-:Y:S02]  /*6a90*/  F2FP.BF16.F32.PACK_AB R6, R9, R8 ;  /* 0x000000080906723e */ /* 0x000fe400000010ff */
[----:B------:R-:W1:Y:S01]  /*6aa0*/  LDC.64 R8, c[0x0][0x380] ;  /* 0x0000e000ff087b82 */ /* 0x000e620000000a00 */
[----:B------:R-:W-:Y:S01]  /*6ab0*/  F2FP.BF16.F32.PACK_AB R208, R11, R208 ;  /* 0x000000d00bd0723e */ /* 0x000fe200000010ff */
[----:B------:R-:W-:Y:S01]  /*6ac0*/  FFMA.FTZ R12, R15, R84, R72 ;  /* 0x000000540f0c7223 */ /* 0x000fe20000010048 */
[----:B------:R-:W-:Y:S01]  /*6ad0*/  FFMA.FTZ R13, R197, R86, R74 ;  /* 0x00000056c50d7223 */ /* 0x000fe2000001004a */
[C---:B------:R-:W-:Y:S01]  /*6ae0*/  FFMA.FTZ R7, R220.reuse, R130, R219 ;  /* 0x00000082dc077223 */ /* 0x040fe200000100db */
[----:B------:R-:W-:Y:S01]  /*6af0*/  FFMA.FTZ R15, R220, R82, R78 ;  /* 0x00000052dc0f7223 */ /* 0x000fe2000001004e */
[----:B------:R-:W-:Y:S01]  /*6b00*/  FFMA.FTZ R197, R216, R81, R77 ;  /* 0x00000051d8c57223 */ /* 0x000fe2000001004d */
[C---:B------:R-:W-:Y:S01]  /*6b10*/  FFMA.FTZ R10, R218.reuse, R131, R10 ;  /* 0x00000083da0a7223 */ /* 0x040fe2000001000a */
[----:B------:R-:W-:Y:S01]  /*6b20*/  FFMA.FTZ R218, R218, R83, R79 ;  /* 0x00000053dada7223 */ /* 0x000fe2000001004f */
[----:B------:R-:W-:Y:S01]  /*6b30*/  FFMA.FTZ R198, R198, R87, R75 ;  /* 0x00000057c6c67223 */ /* 0x000fe2000001004b */
[----:B------:R-:W-:Y:S01]  /*6b40*/  FFMA.FTZ R11, R196, R85, R73 ;  /* 0x00000055c40b7223 */ /* 0x000fe20000010049 */
[----:B------:R-:W-:-:S02]  /*6b50*/  F2FP.BF16.F32.PACK_AB R14, R197, R14 ;  /* 0x0000000ec50e723e */ /* 0x000fc400000010ff */
[----:B------:R-:W-:Y:S02]  /*6b60*/  F2FP.BF16.F32.PACK_AB R7, R10, R7 ;  /* 0x000000070a07723e */ /* 0x000fe400000010ff */
[----:B------:R-:W-:Y:S02]  /*6b70*/  F2FP.BF16.F32.PACK_AB R15, R218, R15 ;  /* 0x0000000fda0f723e */ /* 0x000fe400000010ff */
[----:B------:R-:W-:Y:S02]  /*6b80*/  F2FP.BF16.F32.PACK_AB R13, R198, R13 ;  /* 0x0000000dc60d723e */ /* 0x000fe400000010ff */
[----:B------:R-:W-:Y:S01]  /*6b90*/  F2FP.BF16.F32.PACK_AB R12, R11, R12 ;  /* 0x0000000c0b0c723e */ /* 0x000fe200000010ff */
[----:B------:R0:W-:Y:S04]  /*6ba0*/  STG.E.128 desc[UR6][R202.64], R204 ;  /* 0x000000ccca007986 */ /* 0x0001e8000c101d06 */
[----:B------:R0:W-:Y:S01]  /*6bb0*/  STG.E.128 desc[UR6][R212.64], R208 ;  /* 0x000000d0d4007986 */ /* 0x0001e2000c101d06 */
[----:B-1----:R-:W-:-:S03]  /*6bc0*/  LEA R0, R8, R0, 0x2 ;  /* 0x0000000008007211 */ /* 0x002fc600078e10ff */
[----:B------:R0:W-:Y:S04]  /*6bd0*/  STG.E.128 desc[UR6][R200.64], R4 ;  /* 0x00000004c8007986 */ /* 0x0001e8000c101d06 */
[----:B------:R0:W-:Y:S01]  /*6be0*/  STG.E.128 desc[UR6][R214.64], R12 ;  /* 0x0000000cd6007986 */ /* 0x0001e2000c101d06 */
[----:B------:R-:W-:-:S13]  /*6bf0*/  ISETP.GE.AND P2, PT, R0, R9, PT ;  /* 0x000000090000720c */ /* 0x000fda0003f46270 */
[----:B------:R-:W-:Y:S05]  /*6c00*/  @!P2 BRA `(.L_x_6676) ;  /* 0xffffffa400b0a947 */ /* 0x000fea000383ffff */
[----:B------:R-:W-:Y:S05]  /*6c10*/  EXIT ;  /* 0x000000000000794d */ /* 0x000fea0003800000 */
.L_x_6675:
        /* <DEDUP_REMOVED lines=8> */
.L_x_6678:
[----:B------:R-:W-:Y:S05]  /*6ca0*/  BSYNC B0 ;  /* 0x0000000000007941 */ /* 0x000fea0003800000 */
.L_x_6677:
        /* <DEDUP_REMOVED lines=9> */
.L_x_6679:
[----:B------:R-:W-:Y:S01]  /*6d40*/  FADD.FTZ R196, R196, R197 ;  /* 0x000000c5c4c47221 */ /* 0x000fe20000010000 */
[----:B------:R-:W-:-:S04]  /*6d50*/  IMAD.MOV.U32 R197, RZ, RZ, 0x4 ;  /* 0x00000004ffc57424 */ /* 0x000fc800078e00ff */
[----:B------:R-:W-:-:S07]  /*6d60*/  MOV R220, R196 ;  /* 0x000000c400dc7202 */ /* 0x000fce0000000f00 */
[----:B------:R-:W-:Y:S05]  /*6d70*/  WARPSYNC.COLLECTIVE R199, `(.L_x_6680) ;  /* 0x00000000c7087348 */ /* 0x000fea0003c00000 */
[----:B------:R0:W1:Y:S02]  /*6d80*/  SHFL.BFLY P3, R197, R220, R197, R198 ;  /* 0x0c0000c5dcc57389 */ /* 0x00006400000600c6 */
[----:B01----:R-:W-:Y:S05]  /*6d90*/  ENDCOLLECTIVE ;  /* 0x000000000000791b */ /* 0x003fea0003800000 */
.L_x_6680:
[----:B------:R-:W-:Y:S01]  /*6da0*/  FADD.FTZ R196, R196, R197 ;  /* 0x000000c5c4c47221 */ /* 0x000fe20000010000 */
[----:B------:R-:W-:-:S04]  /*6db0*/  HFMA2 R197, -RZ, RZ, 0, 4.76837158203125e-07 ;  /* 0x00000008ffc57431 */ /* 0x000fc800000001ff */
[----:B------:R-:W-:-:S07]  /*6dc0*/  MOV R220, R196 ;  /* 0x000000c400dc7202 */ /* 0x000fce0000000f00 */
[----:B------:R-:W-:Y:S05]  /*6dd0*/  WARPSYNC.COLLECTIVE R199, `(.L_x_6681) ;  /* 0x00000000c7087348 */ /* 0x000fea0003c00000 */
[----:B------:R0:W1:Y:S02]  /*6de0*/  SHFL.BFLY P3, R197, R220, R197, R198 ;  /* 0x0c0000c5dcc57389 */ /* 0x00006400000600c6 */
[----:B01----:R-:W-:Y:S05]  /*6df0*/  ENDCOLLECTIVE ;  /* 0x000000000000791b */ /* 0x003fea0003800000 */
.L_x_6681:
[----:B------:R-:W-:Y:S01]  /*6e00*/  FADD.FTZ R196, R196, R197 ;  /* 0x000000c5c4c47221 */ /* 0x000fe20000010000 */
[----:B------:R-:W-:-:S04]  /*6e10*/  HFMA2 R197, -RZ, RZ, 0, 9.5367431640625e-07 ;  /* 0x00000010ffc57431 */ /* 0x000fc800000001ff */
[----:B------:R-:W-:-:S07]  /*6e20*/  MOV R220, R196 ;  /* 0x000000c400dc7202 */ /* 0x000fce0000000f00 */
[----:B------:R-:W-:Y:S05]  /*6e30*/  WARPSYNC.COLLECTIVE R199, `(.L_x_6682) ;  /* 0x00000000c7087348 */ /* 0x000fea0003c00000 */
[----:B------:R0:W1:Y:S02]  /*6e40*/  SHFL.BFLY P3, R197, R220, R197, R198 ;  /* 0x0c0000c5dcc57389 */ /* 0x00006400000600c6 */
[----:B01----:R-:W-:Y:S05]  /*6e50*/  ENDCOLLECTIVE ;  /* 0x000000000000791b */ /* 0x003fea0003800000 */
.L_x_6682:
        /* <DEDUP_REMOVED lines=98> */
[----:B------:R-:W-:Y:S01]  /*7480*/  HFMA2 R197, -RZ, RZ, 0, 5.9604644775390625e-08 ;  /* 0x00000001ffc57431 */ /* 0x000fe200000001ff */
[----:B------:R-:W-:-:S03]  /*7490*/  MOV R198, 0x1f ;  /* 0x0000001f00c67802 */ /* 0x000fc60000000f00 */
[----:B------:R-:W-:-:S07]  /*74a0*/  MOV R220, R219 ;  /* 0x000000db00dc7202 */ /* 0x000fce0000000f00 */
[----:B------:R-:W-:Y:S05]  /*74b0*/  WARPSYNC.COLLECTIVE R199, `(.L_x_6683) ;  /* 0x00000000c7087348 */ /* 0x000fea0003c00000 */
[----:B------:R0:W1:Y:S02]  /*74c0*/  SHFL.BFLY P3, R197, R220, R197, R198 ;  /* 0x0c0000c5dcc57389 */ /* 0x00006400000600c6 */
[----:B01----:R-:W-:Y:S05]  /*74d0*/  ENDCOLLECTIVE ;  /* 0x000000000000791b */ /* 0x003fea0003800000 */
.L_x_6683:
[----:B------:R-:W-:Y:S01]  /*74e0*/  FADD.FTZ R219, R219, R197 ;  /* 0x000000c5dbdb7221 */ /* 0x000fe20000010000 */
[----:B------:R-:W-:-:S03]  /*74f0*/  HFMA2 R197, -RZ, RZ, 0, 1.1920928955078125e-07 ;  /* 0x00000002ffc57431 */ /* 0x000fc600000001ff */
[----:B------:R-:W-:-:S07]  /*7500*/  IMAD.MOV.U32 R220, RZ, RZ, R219 ;  /* 0x000000ffffdc7224 */ /* 0x000fce00078e00db */
[----:B------:R-:W-:Y:S05]  /*7510*/  WARPSYNC.COLLECTIVE R199, `(.L_x_6684) ;  /* 0x00000000c7087348 */ /* 0x000fea0003c00000 */
[----:B------:R0:W1:Y:S02]  /*7520*/  SHFL.BFLY P3, R197, R220, R197, R198 ;  /* 0x0c0000c5dcc57389 */ /* 0x00006400000600c6 */
[----:B01----:R-:W-:Y:S05]  /*7530*/  ENDCOLLECTIVE ;  /* 0x000000000000791b */ /* 0x003fea0003800000 */
.L_x_6684:
[----:B------:R-:W-:Y:S01]  /*7540*/  FADD.FTZ R219, R219, R197 ;  /* 0x000000c5dbdb7221 */ /* 0x000fe20000010000 */
[----:B------:R-:W-:-:S04]  /*7550*/  HFMA2 R197, -RZ, RZ, 0, 2.384185791015625e-07 ;  /* 0x00000004ffc57431 */ /* 0x000fc800000001ff */
[----:B------:R-:W-:-:S07]  /*7560*/  MOV R220, R219 ;  /* 0x000000db00dc7202 */ /* 0x000fce0000000f00 */
[----:B------:R-:W-:Y:S05]  /*7570*/  WARPSYNC.COLLECTIVE R199, `(.L_x_6685) ;  /* 0x00000000c7087348 */ /* 0x000fea0003c00000 */
[----:B------:R0:W1:Y:S02]  /*7580*/  SHFL.BFLY P3, R197, R220, R197, R198 ;  /* 0x0c0000c5dcc57389 */ /* 0x00006400000600c6 */
[----:B01----:R-:W-:Y:S05]  /*7590*/  ENDCOLLECTIVE ;  /* 0x000000000000791b */ /* 0x003fea0003800000 */
.L_x_6685:
[----:B------:R-:W-:Y:S01]  /*75a0*/  FADD.FTZ R219, R219, R197 ;  /* 0x000000c5dbdb7221 */ /* 0x000fe20000010000 */
[----:B------:R-:W-:-:S04]  /*75b0*/  HFMA2 R197, -RZ, RZ, 0, 4.76837158203125e-07 ;  /* 0x00000008ffc57431 */ /* 0x000fc800000001ff */
[----:B------:R-:W-:-:S07]  /*75c0*/  MOV R220, R219 ;  /* 0x000000db00dc7202 */ /* 0x000fce0000000f00 */
[----:B------:R-:W-:Y:S05]  /*75d0*/  WARPSYNC.COLLECTIVE R199, `(.L_x_6686) ;  /* 0x00000000c7087348 */ /* 0x000fea0003c00000 */
[----:B------:R0:W1:Y:S02]  /*75e0*/  SHFL.BFLY P3, R197, R220, R197, R198 ;  /* 0x0c0000c5dcc57389 */ /* 0x00006400000600c6 */
[----:B01----:R-:W-:Y:S05]  /*75f0*/  ENDCOLLECTIVE ;  /* 0x000000000000791b */ /* 0x003fea0003800000 */
.L_x_6686:
[----:B------:R-:W-:Y:S01]  /*7600*/  FADD.FTZ R219, R219, R197 ;  /* 0x000000c5dbdb7221 */ /* 0x000fe20000010000 */
[----:B------:R-:W-:-:S04]  /*7610*/  HFMA2 R197, -RZ, RZ, 0, 9.5367431640625e-07 ;  /* 0x00000010ffc57431 */ /* 0x000fc800000001ff */
[----:B------:R-:W-:-:S07]  /*7620*/  MOV R220, R219 ;  /* 0x000000db00dc7202 */ /* 0x000fce0000000f00 */
[----:B------:R-:W-:Y:S05]  /*7630*/  WARPSYNC.COLLECTIVE R199, `(.L_x_6687) ;  /* 0x00000000c7087348 */ /* 0x000fea0003c00000 */
[----:B------:R0:W1:Y:S02]  /*7640*/  SHFL.BFLY P3, R197, R220, R197, R198 ;  /* 0x0c0000c5dcc57389 */ /* 0x00006400000600c6 */
[----:B01----:R-:W-:Y:S05]  /*7650*/  ENDCOLLECTIVE ;  /* 0x000000000000791b */ /* 0x003fea0003800000 */
.L_x_6687:
[----:B------:R-:W-:Y:S05]  /*7660*/  BRA `(.L_x_6688) ;  /* 0xffffffe000b47947 */ /* 0x000fea000383ffff */
.L_x_6689:
        /* <DEDUP_REMOVED lines=9> */
.L_x_33261:


//--------------------- .text._ZN10layer_norm31ln_parallel_residual_fwd_kernelINS_13Kernel_traitsIf13__nv_bfloat16S2_S2_fjLj1536ELj1ELj4ELj1ELj16ENS_18Kernel_traits_baseILj1536EfS2_S2_S2_fjLj128EEEEELb0ELb1ELb0EEEvNS_9FwdParamsE --------------------------
	.section	.text._ZN10layer_norm31ln_parallel_residual_fwd_kernelINS_13Kernel_traitsIf13__nv_bfloat16S2_S2_fjLj1536ELj1ELj4ELj1ELj16ENS_18Kernel_traits_baseILj1536EfS2_S2_S2_fjLj128EEEEELb0ELb1ELb0EEEvNS_9FwdParamsE,"ax",@progbits
	.align	128
        .global         _ZN10layer_norm31ln_parallel_residual_fwd_kernelINS_13Kernel_traitsIf13__nv_bfloat16S2_S2_fjLj1536ELj1ELj4ELj1ELj16ENS_18Kernel_traits_baseILj1536EfS2_S2_S2_fjLj128EEEEELb0ELb1ELb0EEEvNS_9FwdParamsE
        .type           _ZN10layer_norm31ln_parallel_residual_fwd_kernelINS_13Kernel_traitsIf13__nv_bfloat16S2_S2_fjLj1536ELj1ELj4ELj1ELj16ENS_18Kernel_traits_baseILj1536EfS2_S2_S2_fjLj128EEEEELb0ELb1ELb0EEEvNS_9FwdParamsE,@function
        .size           _ZN10layer_norm31ln_parallel_residual_fwd_kernelINS_13Kernel_traitsIf13__nv_bfloat16S2_S2_fjLj1536ELj1ELj4ELj1ELj16ENS_18Kernel_traits_baseILj1536EfS2_S2_S2_fjLj128EEEEELb0ELb1ELb0EEEvNS_9FwdParamsE,(.L_x_33262 - _ZN10layer_norm31ln_parallel_residual_fwd_kernelINS_13Kernel_traitsIf13__nv_bfloat16S2_S2_fjLj1536ELj1ELj4ELj1ELj16ENS_18Kernel_traits_baseILj1536EfS2_S2_S2_fjLj128EEEEELb0ELb1ELb0EEEvNS_9FwdParamsE)
        .other          _ZN10layer_norm31ln_parallel_residual_fwd_kernelINS_13Kernel_traitsIf13__nv_bfloat16S2_S2_fjLj1536ELj1ELj4ELj1ELj16ENS_18Kernel_traits_baseILj1536EfS2_S2_S2_fjLj128EEEEELb0ELb1ELb0EEEvNS_9FwdParamsE,@"STO_CUDA_ENTRY STV_DEFAULT"
_ZN10layer_norm31ln_parallel_residual_fwd_kernelINS_13Kernel_traitsIf13__nv_bfloat16S2_S2_fjLj1536ELj1ELj4ELj1ELj16ENS_18Kernel_traits_baseILj1536EfS2_S2_S2_fjLj128EEEEELb0ELb1ELb0EEEvNS_9FwdParamsE:
.text._ZN10layer_norm31ln_parallel_residual_fwd_kernelINS_13Kernel_traitsIf13__nv_bfloat16S2_S2_fjLj1536ELj1ELj4ELj1ELj16ENS_18Kernel_traits_baseILj1536EfS2_S2_S2_fjLj128EEEEELb0ELb1ELb0EEEvNS_9FwdParamsE:
        /* <DEDUP_REMOVED lines=32> */
[----:B------:R-:W-:Y:S01]  /*0200*/  @P5 LOP3.LUT R113, R113, 0x20, RZ, 0xfc, !PT ;  /* 0x0000002071715812 */ /* 0x000fe200078efcff */
[----:B------:R0:W5:Y:S04]  /*0210*/  @P5 LDG.E.128 R104, desc[UR6][R4.64+0x10] ;  /* 0x0000100604685981 */ /* 0x000168000c1e1d00 */
[----:B------:R0:W5:Y:S01]  /*0220*/  @P5 LD.E.128 R100, desc[UR6][R6.64] ;  /* 0x0000000606645980 */ /* 0x000162000c101d00 */
[----:B------:R-:W1:Y:S08]  /*0230*/  @P1 LDC.64 R14, c[0x0][0x438] ;  /* 0x00010e00ff0e1b82 */ /* 0x000e700000000a00 */
[----:B------:R-:W0:Y:S08]  /*0240*/  @P2 LDC.64 R16, c[0x0][0x3d0] ;  /* 0x0000f400ff102b82 */ /* 0x000e300000000a00 */
[----:B------:R-:W0:Y:S01]  /*0250*/  @P2 LDC.64 R18, c[0x0][0x438] ;  /* 0x00010e00ff122b82 */ /* 0x000e220000000a00 */
[C---:B--2---:R-:W-:Y:S01]  /*0260*/  @P0 IMAD.WIDE.U32 R8, R113.reuse, 0x20, R8 ;  /* 0x0000002071080825 */ /* 0x044fe200078e0008 */
[----:B------:R2:W5:Y:S06]  /*0270*/  @P5 LD.E.128 R96, desc[UR6][R6.64+0x10] ;  /* 0x0000100606605980 */ /* 0x00056c000c101d00 */
[----:B------:R-:W2:Y:S01]  /*0280*/  @P3 LDC.64 R20, c[0x0][0x3d0] ;  /* 0x0000f400ff143b82 */ /* 0x000ea20000000a00 */
[----:B---3--:R-:W-:-:S07]  /*0290*/  @P0 IMAD.WIDE.U32 R10, R113, 0x20, R10 ;  /* 0x00000020710a0825 */ /* 0x008fce00078e000a */
[----:B------:R-:W3:Y:S01]  /*02a0*/  @P3 LDC.64 R22, c[0x0][0x438] ;  /* 0x00010e00ff163b82 */ /* 0x000ee20000000a00 */
[----:B------:R-:W-:Y:S01]  /*02b0*/  @P0 IADD3 R113, PT, PT, R113, 0x20, RZ ;  /* 0x0000002071710810 */ /* 0x000fe20007ffe0ff */
[----:B------:R0:W5:Y:S04]  /*02c0*/  @P0 LDG.E.128 R92, desc[UR6][R8.64] ;  /* 0x00000006085c0981 */ /* 0x000168000c1e1d00 */
[C---:B----4-:R-:W-:Y:S01]  /*02d0*/  @P1 IMAD.WIDE.U32 R12, R113.reuse, 0x20, R12 ;  /* 0x00000020710c1825 */ /* 0x050fe200078e000c */
[----:B------:R4:W5:Y:S03]  /*02e0*/  @P0 LDG.E.128 R88, desc[UR6][R8.64+0x10] ;  /* 0x0000100608580981 */ /* 0x000966000c1e1d00 */
[C---:B-1----:R-:W-:Y:S01]  /*02f0*/  @P1 IMAD.WIDE.U32 R14, R113.reuse, 0x20, R14 ;  /* 0x00000020710e1825 */ /* 0x042fe200078e000e */
[----:B------:R-:W-:Y:S01]  /*0300*/  @P1 IADD3 R113, PT, PT, R113, 0x20, RZ ;  /* 0x0000002071711810 */ /* 0x000fe20007ffe0ff */
[----:B------:R4:W5:Y:S04]  /*0310*/  @P1 LDG.E.128 R76, desc[UR6][R12.64] ;  /* 0x000000060c4c1981 */ /* 0x000968000c1e1d00 */
[C---:B0-----:R-:W-:Y:S01]  /*0320*/  @P2 IMAD.WIDE.U32 R16, R113.reuse, 0x20, R16 ;  /* 0x0000002071102825 */ /* 0x041fe200078e0010 */
[----:B------:R4:W5:Y:S03]  /*0330*/  @P1 LDG.E.128 R72, desc[UR6][R12.64+0x10] ;  /* 0x000010060c481981 */ /* 0x000966000c1e1d00 */
[C---:B------:R-:W-:Y:S01]  /*0340*/  @P2 IMAD.WIDE.U32 R18, R113.reuse, 0x20, R18 ;  /* 0x0000002071122825 */ /* 0x040fe200078e0012 */
[----:B------:R4:W5:Y:S03]  /*0350*/  @P1 LD.E.128 R68, desc[UR6][R14.64] ;  /* 0x000000060e441980 */ /* 0x000966000c101d00 */
[----:B------:R-:W-:Y:S01]  /*0360*/  @P2 VIADD R113, R113, 0x20 ;  /* 0x0000002071712836 */ /* 0x000fe20000000000 */
[----:B------:R4:W5:Y:S03]  /*0370*/  @P1 LD.E.128 R64, desc[UR6][R14.64+0x10] ;  /* 0x000010060e401980 */ /* 0x000966000c101d00 */
[C---:B--2---:R-:W-:Y:S01]  /*0380*/  @P3 IMAD.WIDE.U32 R20, R113.reuse, 0x20, R20 ;  /* 0x0000002071143825 */ /* 0x044fe200078e0014 */
[----:B------:R4:W5:Y:S03]  /*0390*/  @P2 LDG.E.128 R60, desc[UR6][R16.64] ;  /* 0x00000006103c2981 */ /* 0x000966000c1e1d00 */
[----:B---3--:R-:W-:Y:S01]  /*03a0*/  @P3 IMAD.WIDE.U32 R22, R113, 0x20, R22 ;  /* 0x0000002071163825 */ /* 0x008fe200078e0016 */
[----:B------:R4:W5:Y:S04]  /*03b0*/  @P2 LDG.E.128 R56, desc[UR6][R16.64+0x10] ;  /* 0x0000100610382981 */ /* 0x000968000c1e1d00 */
[----:B------:R4:W5:Y:S04]  /*03c0*/  @P2 LD.E.128 R52, desc[UR6][R18.64] ;  /* 0x0000000612342980 */ /* 0x000968000c101d00 */
[----:B------:R4:W5:Y:S04]  /*03d0*/  @P2 LD.E.128 R48, desc[UR6][R18.64+0x10] ;  /* 0x0000100612302980 */ /* 0x000968000c101d00 */
[----:B------:R4:W5:Y:S04]  /*03e0*/  @P3 LDG.E.128 R44, desc[UR6][R20.64] ;  /* 0x00000006142c3981 */ /* 0x000968000c1e1d00 */
[----:B------:R4:W5:Y:S04]  /*03f0*/  @P3 LDG.E.128 R40, desc[UR6][R20.64+0x10] ;  /* 0x0000100614283981 */ /* 0x000968000c1e1d00 */
[----:B------:R4:W5:Y:S04]  /*0400*/  @P3 LD.E.128 R36, desc[UR6][R22.64] ;  /* 0x0000000616243980 */ /* 0x000968000c101d00 */
[----:B------:R4:W5:Y:S04]  /*0410*/  @P3 LD.E.128 R32, desc[UR6][R22.64+0x10] ;  /* 0x0000100616203980 */ /* 0x000968000c101d00 */
[----:B------:R4:W5:Y:S04]  /*0420*/  @P0 LD.E.128 R84, desc[UR6][R10.64] ;  /* 0x000000060a540980 */ /* 0x000968000c101d00 */
[----:B------:R4:W5:Y:S01]  /*0430*/  @P0 LD.E.128 R80, desc[UR6][R10.64+0x10] ;  /* 0x000010060a500980 */ /* 0x000962000c101d00 */
[----:B------:R-:W-:-:S02]  /*0440*/  ISETP.GE.U32.AND P0, PT, R3, 0xc0, PT ;  /* 0x000000c00300780c */ /* 0x000fc40003f06070 */
[----:B------:R-:W-:-:S11]  /*0450*/  @P3 IADD3 R113, PT, PT, R113, 0x20, RZ ;  /* 0x0000002071713810 */ /* 0x000fd60007ffe0ff */
[----:B----4-:R-:W-:Y:S05]  /*0460*/  @!P0 BRA `(.L_x_6692) ;  /* 0x0000000400108947 */ /* 0x010fea0003800000 */
[----:B------:R-:W0:Y:S08]  /*0470*/  LDC.64 R4, c[0x0][0x3d0] ;  /* 0x0000f400ff047b82 */ /* 0x000e300000000a00 */
[----:B------:R-:W1:Y:S01]  /*0480*/  LDC.64 R6, c[0x0][0x438] ;  /* 0x00010e00ff067b82 */ /* 0x000e620000000a00 */
[----:B0-----:R-:W-:-:S05]  /*0490*/  IMAD.WIDE.U32 R4, R113, 0x20, R4 ;  /* 0x0000002071047825 */ /* 0x001fca00078e0004 */
[----:B------:R0:W5:Y:S01]  /*04a0*/  LDG.E.128 R28, desc[UR6][R4.64] ;  /* 0x00000006041c7981 */ /* 0x000162000c1e1d00 */
[----:B-1----:R-:W-:-:S03]  /*04b0*/  IMAD.WIDE.U32 R6, R113, 0x20, R6 ;  /* 0x0000002071067825 */ /* 0x002fc600078e0006 */
[----:B------:R0:W5:Y:S04]  /*04c0*/  LDG.E.128 R24, desc[UR6][R4.64+0x10] ;  /* 0x0000100604187981 */ /* 0x000168000c1e1d00 */
[----:B------:R0:W5:Y:S04]  /*04d0*/  LD.E.128 R20, desc[UR6][R6.64] ;  /* 0x0000000606147980 */ /* 0x000168000c101d00 */
[----:B------:R0:W5:Y:S01]  /*04e0*/  LD.E.128 R16, desc[UR6][R6.64+0x10] ;  /* 0x0000100606107980 */ /* 0x000162000c101d00 */
[----:B------:R-:W-:Y:S05]  /*04f0*/  BRA `(.L_x_6692) ;  /* 0x0000000000ec7947 */ /* 0x000fea0003800000 */
.L_x_6691:
        /* <DEDUP_REMOVED lines=14> */
[C---:B-1----:R-:W-:Y:S01]  /*05e0*/  @P0 IMAD.WIDE.U32 R8, R113.reuse, 0x20, R8 ;  /* 0x0000002071080825 */ /* 0x042fe200078e0008 */
[----:B------:R-:W-:Y:S01]  /*05f0*/  @P0 IADD3 R113, PT, PT, R113, 0x20, RZ ;  /* 0x0000002071710810 */ /* 0x000fe20007ffe0ff */
[----:B------:R0:W5:Y:S04]  /*0600*/  @P5 LDG.E.128 R104, desc[UR6][R6.64+0x10] ;  /* 0x0000100606685981 */ /* 0x000168000c1e1d00 */
[----:B------:R0:W5:Y:S01]  /*0610*/  @P0 LDG.E.128 R92, desc[UR6][R8.64] ;  /* 0x00000006085c0981 */ /* 0x000162000c1e1d00 */
[----:B------:R-:W1:Y:S01]  /*0620*/  @P4 LDC.64 R4, c[0x0][0x3d0] ;  /* 0x0000f400ff044b82 */ /* 0x000e620000000a00 */
[C---:B--2---:R-:W-:Y:S01]  /*0630*/  @P1 IMAD.WIDE.U32 R10, R113.reuse, 0x20, R10 ;  /* 0x00000020710a1825 */ /* 0x044fe200078e000a */
[----:B------:R-:W-:Y:S01]  /*0640*/  @P1 IADD3 R113, PT, PT, R113, 0x20, RZ ;  /* 0x0000002071711810 */ /* 0x000fe20007ffe0ff */
[----:B------:R0:W5:Y:S04]  /*0650*/  @P0 LDG.E.128 R88, desc[UR6][R8.64+0x10] ;  /* 0x0000100608580981 */ /* 0x000168000c1e1d00 */
[----:B------:R0:W5:Y:S01]  /*0660*/  @P1 LDG.E.128 R76, desc[UR6][R10.64] ;  /* 0x000000060a4c1981 */ /* 0x000162000c1e1d00 */
[----:B---3--:R-:W-:-:S03]  /*0670*/  @P2 IMAD.WIDE.U32 R12, R113, 0x20, R12 ;  /* 0x00000020710c2825 */ /* 0x008fc600078e000c */
[----:B------:R0:W5:Y:S01]  /*0680*/  @P1 LDG.E.128 R72, desc[UR6][R10.64+0x10] ;  /* 0x000010060a481981 */ /* 0x000162000c1e1d00 */
[----:B------:R-:W-:-:S03]  /*0690*/  @P2 VIADD R113, R113, 0x20 ;  /* 0x0000002071712836 */ /* 0x000fc60000000000 */
[----:B------:R0:W5:Y:S01]  /*06a0*/  @P2 LDG.E.128 R60, desc[UR6][R12.64] ;  /* 0x000000060c3c2981 */ /* 0x000162000c1e1d00 */
[C---:B----4-:R-:W-:Y:S01]  /*06b0*/  @P3 IMAD.WIDE.U32 R14, R113.reuse, 0x20, R14 ;  /* 0x00000020710e3825 */ /* 0x050fe200078e000e */
[----:B------:R-:W-:Y:S02]  /*06c0*/  @P3 IADD3 R113, PT, PT, R113, 0x20, RZ ;  /* 0x0000002071713810 */ /* 0x000fe40007ffe0ff */
[----:B------:R0:W5:Y:S04]  /*06d0*/  @P2 LDG.E.128 R56, desc[UR6][R12.64+0x10] ;  /* 0x000010060c382981 */ /* 0x000168000c1e1d00 */
[----:B------:R0:W5:Y:S01]  /*06e0*/  @P3 LDG.E.128 R44, desc[UR6][R14.64] ;  /* 0x000000060e2c3981 */ /* 0x000162000c1e1d00 */
[----:B-1----:R-:W-:-:S03]  /*06f0*/  @P4 IMAD.WIDE.U32 R4, R113, 0x20, R4 ;  /* 0x0000002071044825 */ /* 0x002fc600078e0004 */
[----:B------:R0:W5:Y:S04]  /*0700*/  @P3 LDG.E.128 R40, desc[UR6][R14.64+0x10] ;  /* 0x000010060e283981 */ /* 0x000168000c1e1d00 */
[----:B------:R0:W5:Y:S04]  /*0710*/  @P4 LDG.E.128 R28, desc[UR6][R4.64] ;  /* 0x00000006041c4981 */ /* 0x000168000c1e1d00 */
[----:B------:R0:W5:Y:S01]  /*0720*/  @P4 LDG.E.128 R24, desc[UR6][R4.64+0x10] ;  /* 0x0000100604184981 */ /* 0x000162000c1e1d00 */
        /* <DEDUP_REMOVED lines=20> */
[----:B------:R-:W-:Y:S02]  /*0870*/  @P4 CS2R R18, SRZ ;  /* 0x0000000000124805 */ /* 0x000fe4000001ff00 */
[----:B------:R-:W-:Y:S02]  /*0880*/  @P4 CS2R R16, SRZ ;  /* 0x0000000000104805 */ /* 0x000fe4000001ff00 */
[----:B------:R-:W-:Y:S02]  /*0890*/  @P4 CS2R R22, SRZ ;  /* 0x0000000000164805 */ /* 0x000fe4000001ff00 */
[----:B0-----:R-:W-:-:S07]  /*08a0*/  @P4 CS2R R20, SRZ ;  /* 0x0000000000144805 */ /* 0x001fce000001ff00 */
.L_x_6692:
[----:B------:R-:W-:Y:S05]  /*08b0*/  BSYNC.RECONVERGENT B0 ;  /* 0x0000000000007941 */ /* 0x000fea0003800200 */
.L_x_6690:
[----:B------:R-:W1:Y:S02]  /*08c0*/  LDCU UR4, c[0x0][0x384] ;  /* 0x00007080ff0477ac */ /* 0x000e640008000800 */
[----:B-1----:R-:W-:-:S13]  /*08d0*/  ISETP.GE.AND P0, PT, R116, UR4, PT ;  /* 0x0000000474007c0c */ /* 0x002fda000bf06270 */
[----:B------:R-:W-:Y:S05]  /*08e0*/  @P0 EXIT ;  /* 0x000000000000094d */ /* 0x000fea0003800000 */
[----:B0-----:R-:W0:Y:S01]  /*08f0*/  LDC.64 R4, c[0x0][0x398] ;  /* 0x0000e600ff047b82 */ /* 0x001e220000000a00 */
        /* <DEDUP_REMOVED lines=8> */
.L_x_6742:
        /* <DEDUP_REMOVED lines=22> */
[----:B-----5:R-:W-:Y:S01]  /*0ae0*/  PRMT R0, R112, 0x7632, R0 ;  /* 0x0000763270007816 */ /* 0x020fe20000000000 */
[----:B------:R-:W-:Y:S01]  /*0af0*/  IMAD.U32 R124, R8, 0x10000, RZ ;  /* 0x00010000087c7824 */ /* 0x000fe200078e00ff */
[----:B------:R-:W-:Y:S02]  /*0b00*/  PRMT R4, R12, 0x7632, R4 ;  /* 0x000076320c047816 */ /* 0x000fe40000000004 */
[----:B------:R-:W-:Y:S01]  /*0b10*/  SHF.L.U32 R112, R112, 0x10, RZ ;  /* 0x0000001070707819 */ /* 0x000fe200000006ff */
[----:B------:R-:W-:Y:S01]  /*0b20*/  IMAD.U32 R0, R0, 0x10000, RZ ;  /* 0x0001000000007824 */ /* 0x000fe200078e00ff */
[----:B------:R-:W-:Y:S02]  /*0b30*/  SHF.L.U32 R5, R12, 0x10, RZ ;  /* 0x000000100c057819 */ /* 0x000fe400000006ff */
[----:B------:R-:W-:Y:S02]  /*0b40*/  SHF.L.U32 R7, R4, 0x10, RZ ;  /* 0x0000001004077819 */ /* 0x000fe400000006ff */
[C---:B------:R-:W-:Y:S01]  /*0b50*/  PRMT R6, R113.reuse, 0x7632, R6 ;  /* 0x0000763271067816 */ /* 0x040fe20000000006 */
[----:B------:R-:W-:Y:S01]  /*0b60*/  FADD.FTZ R5, R112, R5 ;  /* 0x0000000570057221 */ /* 0x000fe20000010000 */
[----:B0-----:R-:W-:Y:S01]  /*0b70*/  PRMT R132, R114, 0x7632, R132 ;  /* 0x0000763272847816 */ /* 0x001fe20000000084 */
[----:B------:R-:W-:Y:S01]  /*0b80*/  IMAD.U32 R113, R113, 0x10000, RZ ;  /* 0x0001000071717824 */ /* 0x000fe200078e00ff */
[C---:B------:R-:W-:Y:S01]  /*0b90*/  PRMT R151, R115.reuse, 0x7632, R151 ;  /* 0x0000763273977816 */ /* 0x040fe20000000097 */
        /* <DEDUP_REMOVED lines=9> */
[----:B------:R-:W-:-:S02]  /*0c30*/  PRMT R0, R13, 0x7632, R0 ;  /* 0x000076320d007816 */ /* 0x000fc40000000000 */
[----:B------:R-:W-:Y:S01]  /*0c40*/  SHF.L.U32 R152, R15, 0x10, RZ ;  /* 0x000000100f987819 */ /* 0x000fe200000006ff */
[----:B------:R-:W-:Y:S01]  /*0c50*/  FADD.FTZ R114, R114, R115 ;  /* 0x0000007372727221 */ /* 0x000fe20000010000 */
[----:B------:R-:W-:Y:S02]  /*0c60*/  PRMT R4, R14, 0x7632, R4 ;  /* 0x000076320e047816 */ /* 0x000fe40000000004 */
[----:B------:R-:W-:Y:S01]  /*0c70*/  SHF.L.U32 R113, R0, 0x10, RZ ;  /* 0x0000001000717819 */ /* 0x000fe200000006ff */
[--C-:B------:R-:W-:Y:S01]  /*0c80*/  FADD.FTZ R155, R133, R152.reuse ;  /* 0x00000098859b7221 */ /* 0x100fe20000010000 */
[----:B------:R-:W-:Y:S02]  /*0c90*/  SHF.L.U32 R5, R9, 0x10, RZ ;  /* 0x0000001009057819 */ /* 0x000fe400000006ff */
[----:B------:R-:W-:Y:S01]  /*0ca0*/  SHF.L.U32 R0, R132, 0x10, RZ ;  /* 0x0000001084007819 */ /* 0x000fe200000006ff */
[----:B------:R-:W-:Y:S01]  /*0cb0*/  FADD.FTZ R6, R6, R113 ;  /* 0x0000007106067221 */ /* 0x000fe20000010000 */
[----:B------:R-:W-:Y:S01]  /*0cc0*/  SHF.L.U32 R115, R4, 0x10, RZ ;  /* 0x0000001004737819 */ /* 0x000fe200000006ff */
[----:B------:R-:W-:Y:S01]  /*0cd0*/  FADD.FTZ R132, R112, R5 ;  /* 0x0000000570847221 */ /* 0x000fe20000010000 */
[----:B------:R-:W-:-:S02]  /*0ce0*/  PRMT R152, R15, 0x7632, R152 ;  /* 0x000076320f987816 */ /* 0x000fc40000000098 */
        /* <DEDUP_REMOVED lines=22> */
[----:B------:R-:W-:Y:S01]  /*0e50*/  F2FP.BF16.F32.PACK_AB R4, R155, R124 ;  /* 0x0000007c9b04723e */ /* 0x000fe200000010ff */
[----:B------:R-:W-:Y:S06]  /*0e60*/  BRA `(.L_x_6697) ;  /* 0x00000004005c7947 */ /* 0x000fec0003800000 */
.L_x_6696:
[----:B-----5:R-:W-:Y:S01]  /*0e70*/  PRMT R7, R112, 0x7632, R7 ;  /* 0x0000763270077816 */ /* 0x020fe20000000007 */
[----:B0-----:R-:W-:Y:S01]  /*0e80*/  IMAD.U32 R133, R14, 0x10000, RZ ;  /* 0x000100000e857824 */ /* 0x001fe200078e00ff */
[----:B------:R-:W-:Y:S02]  /*0e90*/  SHF.L.U32 R112, R112, 0x10, RZ ;  /* 0x0000001070707819 */ /* 0x000fe400000006ff */
[----:B------:R-:W-:Y:S02]  /*0ea0*/  SHF.L.U32 R5, R12, 0x10, RZ ;  /* 0x000000100c057819 */ /* 0x000fe400000006ff */
[----:B------:R-:W-:Y:S02]  /*0eb0*/  PRMT R155, R115, 0x7632, R155 ;  /* 0x00007632739b7816 */ /* 0x000fe4000000009b */
[----:B------:R-:W-:Y:S01]  /*0ec0*/  PRMT R6, R15, 0x7632, R6 ;  /* 0x000076320f067816 */ /* 0x000fe20000000006 */
[----:B------:R-:W-:Y:S01]  /*0ed0*/  FADD.FTZ R124, R112, R5 ;  /* 0x00000005707c7221 */ /* 0x000fe20000010000 */
[C---:B------:R-:W-:Y:S01]  /*0ee0*/  PRMT R151, R113.reuse, 0x7632, R151 ;  /* 0x0000763271977816 */ /* 0x040fe20000000097 */
[----:B------:R-:W-:Y:S01]  /*0ef0*/  IMAD.U32 R113, R113, 0x10000, RZ ;  /* 0x0001000071717824 */ /* 0x000fe200078e00ff */
[----:B------:R-:W-:-:S02]  /*0f00*/  PRMT R152, R114, 0x7632, R152 ;  /* 0x0000763272987816 */ /* 0x000fc40000000098 */
[----:B------:R-:W-:Y:S01]  /*0f10*/  PRMT R0, R12, 0x7632, R0 ;  /* 0x000076320c007816 */ /* 0x000fe20000000000 */
[----:B------:R-:W-:Y:S01]  /*0f20*/  IMAD.U32 R153, R151, 0x10000, RZ ;  /* 0x0001000097997824 */ /* 0x000fe200078e00ff */
[----:B------:R-:W-:Y:S02]  /*0f30*/  PRMT R4, R13, 0x7632, R4 ;  /* 0x000076320d047816 */ /* 0x000fe40000000004 */
[----:B------:R-:W-:Y:S02]  /*0f40*/  PRMT R5, R14, 0x7632, R5 ;  /* 0x000076320e057816 */ /* 0x000fe40000000005 */
[----:B------:R-:W-:Y:S02]  /*0f50*/  SHF.L.U32 R155, R155, 0x10, RZ ;  /* 0x000000109b9b7819 */ /* 0x000fe400000006ff */
        /* <DEDUP_REMOVED lines=22> */
.L_x_6695:
[----:B------:R-:W-:Y:S05]  /*10c0*/  @!P1 BRA `(.L_x_6698) ;  /* 0x0000000000949947 */ /* 0x000fea0003800000 */
        /* <DEDUP_REMOVED lines=37> */
.L_x_6698:
        /* <DEDUP_REMOVED lines=12> */
.L_x_6697:
[----:B------:R-:W0:Y:S01]  /*13e0*/  @P4 LDC.64 R112, c[0x0][0x3a8] ;  /* 0x0000ea00ff704b82 */ /* 0x000e220000000a00 */
[C---:B------:R-:W-:Y:S01]  /*13f0*/  IADD3 R0, PT, PT, R120.reuse, 0x20, RZ ;  /* 0x0000002078007810 */ /* 0x040fe20007ffe0ff */
[----:B0-----:R-:W-:-:S05]  /*1400*/  @P4 IMAD.WIDE.U32 R112, R120, 0x10, R112 ;  /* 0x0000001078704825 */ /* 0x001fca00078e0070 */
[----:B------:R0:W-:Y:S02]  /*1410*/  @P4 STG.E.128 desc[UR6][R112.64], R4 ;  /* 0x0000000470004986 */ /* 0x0001e4000c101d06 */
.L_x_6694:
[----:B------:R-:W-:Y:S05]  /*1420*/  BSYNC.RECONVERGENT B0 ;  /* 0x0000000000007941 */ /* 0x000fea0003800200 */
.L_x_6693:
        /* <DEDUP_REMOVED lines=36> */
.L_x_6702:
[----:B-----5:R-:W-:Y:S01]  /*1670*/  PRMT R158, R114, 0x7632, R158 ;  /* 0x00007632729e7816 */ /* 0x020fe2000000009e */
[----:B------:R-:W-:Y:S01]  /*1680*/  IMAD.U32 R134, R9, 0x10000, RZ ;  /* 0x0001000009867824 */ /* 0x000fe200078e00ff */
[C---:B------:R-:W-:Y:S01]  /*1690*/  PRMT R156, R112.reuse, 0x7632, R156 ;  /* 0x00007632709c7816 */ /* 0x040fe2000000009c */
[----:B------:R-:W-:Y:S01]  /*16a0*/  IMAD.U32 R112, R112, 0x10000, RZ ;  /* 0x0001000070707824 */ /* 0x000fe200078e00ff */
[----:B------:R-:W-:Y:S02]  /*16b0*/  PRMT R157, R113, 0x7632, R157 ;  /* 0x00007632719d7816 */ /* 0x000fe4000000009d */
        /* <DEDUP_REMOVED lines=11> */
[----:B------:R-:W-:Y:S02]  /*1770*/  PRMT R6, R10, 0x7632, R6 ;  /* 0x000076320a067816 */ /* 0x000fe40000000006 */
        /* <DEDUP_REMOVED lines=20> */
.L_x_6701:
        /* <DEDUP_REMOVED lines=18> */
[----:B------:R-:W-:Y:S01]  /*19e0*/  PRMT R6, R14, 0x7632, R6 ;  /* 0x000076320e067816 */ /* 0x000fe20000000006 */
[----:B------:R-:W-:Y:S01]  /*19f0*/  IMAD.U32 R4, R4, 0x10000, RZ ;  /* 0x0001000004047824 */ /* 0x000fe200078e00ff */
        /* <DEDUP_REMOVED lines=20> */
.L_x_6704:
[C---:B-----5:R-:W-:Y:S01]  /*1b40*/  PRMT R5, R112.reuse, 0x7632, R5 ;  /* 0x0000763270057816 */ /* 0x060fe20000000005 */
[----:B------:R-:W-:Y:S01]  /*1b50*/  IMAD.U32 R125, R115, 0x10000, RZ ;  /* 0x00010000737d7824 */ /* 0x000fe200078e00ff */
[----:B------:R-:W-:Y:S02]  /*1b60*/  SHF.L.U32 R112, R112, 0x10, RZ ;  /* 0x0000001070707819 */ /* 0x000fe400000006ff */
[----:B------:R-:W-:Y:S01]  /*1b70*/  SHF.L.U32 R7, R12, 0x10, RZ ;  /* 0x000000100c077819 */ /* 0x000fe200000006ff */
[----:B------:R-:W-:Y:S01]  /*1b80*/  IMAD.U32 R5, R5, 0x10000, RZ ;  /* 0x0001000005057824 */ /* 0x000fe200078e00ff */
[----:B------:R-:W-:Y:S02]  /*1b90*/  PRMT R135, R114, 0x7632, R135 ;  /* 0x0000763272877816 */ /* 0x000fe40000000087 */
[----:B------:R-:W-:Y:S01]  /*1ba0*/  PRMT R156, R115, 0x7632, R156 ;  /* 0x00007632739c7816 */ /* 0x000fe2000000009c */
[----:B------:R-:W-:Y:S01]  /*1bb0*/  FADD.FTZ R7, R7, R112 ;  /* 0x0000007007077221 */ /* 0x000fe20000010000 */
[----:B------:R-:W-:-:S02]  /*1bc0*/  PRMT R4, R12, 0x7632, R4 ;  /* 0x000076320c047816 */ /* 0x000fc40000000004 */
[----:B------:R-:W-:Y:S02]  /*1bd0*/  SHF.L.U32 R114, R114, 0x10, RZ ;  /* 0x0000001072727819 */ /* 0x000fe400000006ff */
[----:B------:R-:W-:Y:S02]  /*1be0*/  SHF.L.U32 R115, R14, 0x10, RZ ;  /* 0x000000100e737819 */ /* 0x000fe400000006ff */
[----:B------:R-:W-:Y:S02]  /*1bf0*/  SHF.L.U32 R158, R15, 0x10, RZ ;  /* 0x000000100f9e7819 */ /* 0x000fe400000006ff */
[----:B------:R-:W-:Y:S01]  /*1c00*/  SHF.L.U32 R6, R8, 0x10, RZ ;  /* 0x0000001008067819 */ /* 0x000fe200000006ff */
[----:B------:R-:W-:Y:S01]  /*1c10*/  FADD.FTZ R114, R115, R114 ;  /* 0x0000007273727221 */ /* 0x000fe20000010000 */
[----:B------:R-:W-:Y:S01]  /*1c20*/  SHF.L.U32 R4, R4, 0x10, RZ ;  /* 0x0000001004047819 */ /* 0x000fe200000006ff */
[----:B------:R-:W-:Y:S01]  /*1c30*/  FADD.FTZ R115, R158, R125 ;  /* 0x0000007d9e737221 */ /* 0x000fe20000010000 */
[C---:B------:R-:W-:Y:S01]  /*1c40*/  PRMT R134, R113.reuse, 0x7632, R134 ;  /* 0x0000763271867816 */ /* 0x040fe20000000086 */
        /* <DEDUP_REMOVED lines=8> */
[----:B------:R-:W-:Y:S02]  /*1cd0*/  SHF.L.U32 R7, R9, 0x10, RZ ;  /* 0x0000001009077819 */ /* 0x000fe400000006ff */
[----:B------:R-:W-:Y:S01]  /*1ce0*/  SHF.L.U32 R159, R156, 0x10, RZ ;  /* 0x000000109c9f7819 */ /* 0x000fe200000006ff */
[----:B------:R-:W-:Y:S01]  /*1cf0*/  IMAD.U32 R4, R4, 0x10000, RZ ;  /* 0x0001000004047824 */ /* 0x000fe200078e00ff */
        /* <DEDUP_REMOVED lines=8> */
[--C-:B------:R-:W-:Y:S01]  /*1d80*/  FADD.FTZ R160, R160, R5.reuse ;  /* 0x00000005a0a07221 */ /* 0x100fe20000010000 */
[----:B------:R-:W-:Y:S01]  /*1d90*/  PRMT R6, R10, 0x7632, R6 ;  /* 0x000076320a067816 */ /* 0x000fe20000000006 */
[--C-:B------:R-:W-:Y:S01]  /*1da0*/  FADD.FTZ R157, R157, R4.reuse ;  /* 0x000000049d9d7221 */ /* 0x100fe20000010000 */
[----:B------:R-:W-:Y:S01]  /*1db0*/  PRMT R5, R9, 0x7632, R5 ;  /* 0x0000763209057816 */ /* 0x000fe20000000005 */
[----:B------:R-:W-:Y:S01]  /*1dc0*/  FADD.FTZ R156, R156, R115 ;  /* 0x000000739c9c7221 */ /* 0x000fe20000010000 */
[----:B------:R-:W-:-:S02]  /*1dd0*/  PRMT R4, R8, 0x7632, R4 ;  /* 0x0000763208047816 */ /* 0x000fc40000000004 */
        /* <DEDUP_REMOVED lines=13> */
[----:B------:R-:W-:-:S07]  /*1eb0*/  F2FP.BF16.F32.PACK_AB R4, R158, R125 ;  /* 0x0000007d9e04723e */ /* 0x000fce00000010ff */
.L_x_6703:
[----:B------:R-:W0:Y:S02]  /*1ec0*/  @P4 LDC.64 R112, c[0x0][0x3a8] ;  /* 0x0000ea00ff704b82 */ /* 0x000e240000000a00 */
[----:B0-----:R-:W-:-:S04]  /*1ed0*/  @P4 IMAD.WIDE.U32 R112, R0, 0x10, R112 ;  /* 0x0000001000704825 */ /* 0x001fc800078e0070 */
[----:B------:R-:W-:Y:S01]  /*1ee0*/  VIADD R0, R0, 0x20 ;  /* 0x0000002000007836 */ /* 0x000fe20000000000 */
[----:B------:R0:W-:Y:S06]  /*1ef0*/  @P4 STG.E.128 desc[UR6][R112.64], R4 ;  /* 0x0000000470004986 */ /* 0x0001ec000c101d06 */
.L_x_6700:
[----:B------:R-:W-:Y:S05]  /*1f00*/  BSYNC.RECONVERGENT B0 ;  /* 0x0000000000007941 */ /* 0x000fea0003800200 */
.L_x_6699:
        /* <DEDUP_REMOVED lines=36> */
.L_x_6708:
[C---:B-----5:R-:W-:Y:S01]  /*2150*/  PRMT R136, R112.reuse, 0x7632, R136 ;  /* 0x0000763270887816 */ /* 0x060fe20000000088 */
[----:B------:R-:W-:Y:S01]  /*2160*/  IMAD.U32 R140, R115, 0x10000, RZ ;  /* 0x00010000738c7824 */ /* 0x000fe200078e00ff */
[----:B------:R-:W-:Y:S02]  /*2170*/  SHF.L.U32 R112, R112, 0x10, RZ ;  /* 0x0000001070707819 */ /* 0x000fe400000006ff */
[C---:B------:R-:W-:Y:S01]  /*2180*/  PRMT R137, R113.reuse, 0x7632, R137 ;  /* 0x0000763271897816 */ /* 0x040fe20000000089 */
[----:B------:R-:W-:Y:S01]  /*2190*/  IMAD.U32 R113, R113, 0x10000, RZ ;  /* 0x0001000071717824 */ /* 0x000fe200078e00ff */
[----:B------:R-:W-:Y:S02]  /*21a0*/  PRMT R138, R114, 0x7632, R138 ;  /* 0x00007632728a7816 */ /* 0x000fe4000000008a */
[----:B------:R-:W-:Y:S02]  /*21b0*/  SHF.L.U32 R121, R8, 0x10, RZ ;  /* 0x0000001008797819 */ /* 0x000fe400000006ff */
[----:B------:R-:W-:-:S02]  /*21c0*/  SHF.L.U32 R126, R9, 0x10, RZ ;  /* 0x00000010097e7819 */ /* 0x000fc400000006ff */
[----:B------:R-:W-:Y:S01]  /*21d0*/  SHF.L.U32 R114, R114, 0x10, RZ ;  /* 0x0000001072727819 */ /* 0x000fe200000006ff */
[----:B------:R-:W-:Y:S01]  /*21e0*/  FADD.FTZ R121, R121, R112 ;  /* 0x0000007079797221 */ /* 0x000fe20000010000 */
[----:B------:R-:W-:Y:S01]  /*21f0*/  SHF.L.U32 R127, R10, 0x10, RZ ;  /* 0x000000100a7f7819 */ /* 0x000fe200000006ff */
[----:B------:R-:W-:Y:S01]  /*2200*/  FADD.FTZ R126, R126, R113 ;  /* 0x000000717e7e7221 */ /* 0x000fe20000010000 */
[----:B------:R-:W-:Y:S02]  /*2210*/  PRMT R139, R115, 0x7632, R139 ;  /* 0x00007632738b7816 */ /* 0x000fe4000000008b */
[----:B------:R-:W-:Y:S01]  /*2220*/  PRMT R4, R8, 0x7632, R4 ;  /* 0x0000763208047816 */ /* 0x000fe20000000004 */
[----:B------:R-:W-:Y:S01]  /*2230*/  FADD.FTZ R127, R127, R114 ;  /* 0x000000727f7f7221 */ /* 0x000fe20000010000 */
[----:B------:R-:W-:Y:S01]  /*2240*/  PRMT R5, R9, 0x7632, R5 ;  /* 0x0000763209057816 */ /* 0x000fe20000000005 */
[----:B------:R-:W-:Y:S01]  /*2250*/  IMAD.U32 R114, R139, 0x10000, RZ ;  /* 0x000100008b727824 */ /* 0x000fe200078e00ff */
[----:B------:R-:W-:-:S02]  /*2260*/  PRMT R6, R10, 0x7632, R6 ;  /* 0x000076320a067816 */ /* 0x000fc40000000006 */
[C---:B------:R-:W-:Y:S02]  /*2270*/  PRMT R7, R11.reuse, 0x7632, R7 ;  /* 0x000076320b077816 */ /* 0x040fe40000000007 */
[----:B------:R-:W-:Y:S02]  /*2280*/  SHF.L.U32 R165, R11, 0x10, RZ ;  /* 0x000000100ba57819 */ /* 0x000fe400000006ff */
[----:B------:R-:W-:Y:S02]  /*2290*/  SHF.L.U32 R113, R136, 0x10, RZ ;  /* 0x0000001088717819 */ /* 0x000fe400000006ff */
[----:B------:R-:W-:Y:S01]  /*22a0*/  SHF.L.U32 R112, R137, 0x10, RZ ;  /* 0x0000001089707819 */ /* 0x000fe200000006ff */
[----:B------:R-:W-:Y:S01]  /*22b0*/  FADD.FTZ R136, R165, R140 ;  /* 0x0000008ca5887221 */ /* 0x000fe20000010000 */
[----:B------:R-:W-:Y:S02]  /*22c0*/  SHF.L.U32 R115, R138, 0x10, RZ ;  /* 0x000000108a737819 */ /* 0x000fe400000006ff */
[----:B------:R-:W-:-:S02]  /*22d0*/  SHF.L.U32 R7, R7, 0x10, RZ ;  /* 0x0000001007077819 */ /* 0x000fc400000006ff */
        /* <DEDUP_REMOVED lines=12> */
.L_x_6707:
        /* <DEDUP_REMOVED lines=40> */
.L_x_6710:
        /* <DEDUP_REMOVED lines=56> */
.L_x_6709:
[----:B------:R-:W0:Y:S02]  /*29a0*/  @P4 LDC.64 R112, c[0x0][0x3a8] ;  /* 0x0000ea00ff704b82 */ /* 0x000e240000000a00 */
[----:B0-----:R-:W-:-:S04]  /*29b0*/  @P4 IMAD.WIDE.U32 R112, R0, 0x10, R112 ;  /* 0x0000001000704825 */ /* 0x001fc800078e0070 */
[----:B------:R-:W-:Y:S01]  /*29c0*/  VIADD R0, R0, 0x20 ;  /* 0x0000002000007836 */ /* 0x000fe20000000000 */
[----:B------:R0:W-:Y:S06]  /*29d0*/  @P4 STG.E.128 desc[UR6][R112.64], R4 ;  /* 0x0000000470004986 */ /* 0x0001ec000c101d06 */
.L_x_6706:
[----:B------:R-:W-:Y:S05]  /*29e0*/  BSYNC.RECONVERGENT B0 ;  /* 0x0000000000007941 */ /* 0x000fea0003800200 */
.L_x_6705:
        /* <DEDUP_REMOVED lines=36> */
.L_x_6714:
[C---:B-----5:R-:W-:Y:S02]  /*2c30*/  PRMT R141, R112.reuse, 0x7632, R141 ;  /* 0x00007632708d7816 */ /* 0x060fe4000000008d */
[----:B------:R-:W-:Y:S02]  /*2c40*/  SHF.L.U32 R112, R112, 0x10, RZ ;  /* 0x0000001070707819 */ /* 0x000fe400000006ff */
[----:B------:R-:W-:Y:S02]  /*2c50*/  SHF.L.U32 R5, R8, 0x10, RZ ;  /* 0x0000001008057819 */ /* 0x000fe400000006ff */
[C---:B------:R-:W-:Y:S02]  /*2c60*/  PRMT R144, R114.reuse, 0x7632, R144 ;  /* 0x0000763272907816 */ /* 0x040fe40000000090 */
[C---:B------:R-:W-:Y:S01]  /*2c70*/  PRMT R142, R113.reuse, 0x7632, R142 ;  /* 0x00007632718e7816 */ /* 0x040fe2000000008e */
[----:B------:R-:W-:Y:S01]  /*2c80*/  IMAD.U32 R113, R113, 0x10000, RZ ;  /* 0x0001000071717824 */ /* 0x000fe200078e00ff */
[----:B------:R-:W-:Y:S01]  /*2c90*/  SHF.L.U32 R114, R114, 0x10, RZ ;  /* 0x0000001072727819 */ /* 0x000fe200000006ff */
[----:B------:R-:W-:Y:S01]  /*2ca0*/  FADD.FTZ R122, R5, R112 ;  /* 0x00000070057a7221 */ /* 0x000fe20000010000 */
[----:B------:R-:W-:-:S02]  /*2cb0*/  SHF.L.U32 R128, R9, 0x10, RZ ;  /* 0x0000001009807819 */ /* 0x000fc400000006ff */
[----:B------:R-:W-:Y:S02]  /*2cc0*/  SHF.L.U32 R129, R10, 0x10, RZ ;  /* 0x000000100a817819 */ /* 0x000fe400000006ff */
        /* <DEDUP_REMOVED lines=9> */
[----:B------:R-:W-:Y:S02]  /*2d60*/  SHF.L.U32 R143, R141, 0x10, RZ ;  /* 0x000000108d8f7819 */ /* 0x000fe400000006ff */
[----:B------:R-:W-:Y:S01]  /*2d70*/  SHF.L.U32 R112, R142, 0x10, RZ ;  /* 0x000000108e707819 */ /* 0x000fe200000006ff */
[----:B------:R-:W-:Y:S01]  /*2d80*/  FADD.FTZ R141, R114, R115 ;  /* 0x00000073728d7221 */ /* 0x000fe20000010000 */
[----:B------:R-:W-:Y:S01]  /*2d90*/  SHF.L.U32 R113, R144, 0x10, RZ ;  /* 0x0000001090717819 */ /* 0x000fe200000006ff */
[----:B------:R-:W-:Y:S01]  /*2da0*/  IMAD.U32 R144, R145, 0x10000, RZ ;  /* 0x0001000091907824 */ /* 0x000fe200078e00ff */
        /* <DEDUP_REMOVED lines=13> */
.L_x_6713:
[----:B------:R-:W-:-:S04]  /*2e80*/  UISETP.NE.U32.AND UP0, UPT, UR14, URZ, UPT ;  /* 0x000000ff0e00728c */ /* 0x000fc8000bf05070 */
[----:B------:R-:W-:-:S09]  /*2e90*/  UISETP.NE.AND.EX UP0, UPT, UR15, URZ, UPT, UP0 ;  /* 0x000000ff0f00728c */ /* 0x000fd2000bf05300 */
[----:B------:R-:W-:Y:S05]  /*2ea0*/  BRA.U UP0, `(.L_x_6716) ;  /* 0x0000000100947547 */ /* 0x000fea000b800000 */
[C---:B-----5:R-:W-:Y:S01]  /*2eb0*/  PRMT R141, R112.reuse, 0x7632, R141 ;  /* 0x00007632708d7816 */ /* 0x060fe2000000008d */
[----:B------:R-:W-:Y:S01]  /*2ec0*/  IMAD.U32 R112, R112, 0x10000, RZ ;  /* 0x0001000070707824 */ /* 0x000fe200078e00ff */
[----:B------:R-:W-:Y:S01]  /*2ed0*/  SHF.L.U32 R5, R12, 0x10, RZ ;  /* 0x000000100c057819 */ /* 0x000fe200000006ff */
[----:B------:R-:W-:Y:S01]  /*2ee0*/  IMAD.U32 R129, R14, 0x10000, RZ ;  /* 0x000100000e817824 */ /* 0x000fe200078e00ff */
[C---:B------:R-:W-:Y:S02]  /*2ef0*/  PRMT R142, R113.reuse, 0x7632, R142 ;  /* 0x00007632718e7816 */ /* 0x040fe4000000008e */
[----:B------:R-:W-:Y:S01]  /*2f00*/  SHF.L.U32 R113, R113, 0x10, RZ ;  /* 0x0000001071717819 */ /* 0x000fe200000006ff */
[----:B------:R-:W-:Y:S01]  /*2f10*/  FADD.FTZ R122, R5, R112 ;  /* 0x00000070057a7221 */ /* 0x000fe20000010000 */
[----:B------:R-:W-:Y:S02]  /*2f20*/  PRMT R144, R114, 0x7632, R144 ;  /* 0x0000763272907816 */ /* 0x000fe40000000090 */
        /* <DEDUP_REMOVED lines=29> */
.L_x_6716:
[----:B-----5:R-:W-:Y:S01]  /*3100*/  PRMT R5, R112, 0x7632, R5 ;  /* 0x0000763270057816 */ /* 0x020fe20000000005 */
[----:B------:R-:W-:Y:S01]  /*3110*/  IMAD.U32 R142, R115, 0x10000, RZ ;  /* 0x00010000738e7824 */ /* 0x000fe200078e00ff */
[----:B------:R-:W-:Y:S02]  /*3120*/  PRMT R4, R12, 0x7632, R4 ;  /* 0x000076320c047816 */ /* 0x000fe40000000004 */
[----:B------:R-:W-:Y:S01]  /*3130*/  PRMT R129, R114, 0x7632, R129 ;  /* 0x0000763272817816 */ /* 0x000fe20000000081 */
[----:B------:R-:W-:Y:S01]  /*3140*/  IMAD.U32 R5, R5, 0x10000, RZ ;  /* 0x0001000005057824 */ /* 0x000fe200078e00ff */
[----:B------:R-:W-:Y:S02]  /*3150*/  PRMT R141, R115, 0x7632, R141 ;  /* 0x00007632738d7816 */ /* 0x000fe4000000008d */
[----:B------:R-:W-:Y:S02]  /*3160*/  SHF.L.U32 R112, R112, 0x10, RZ ;  /* 0x0000001070707819 */ /* 0x000fe400000006ff */
        /* <DEDUP_REMOVED lines=17> */
[----:B------:R-:W-:Y:S02]  /*3280*/  PRMT R5, R14, 0x7632, R5 ;  /* 0x000076320e057816 */ /* 0x000fe40000000005 */
[----:B------:R-:W-:Y:S01]  /*3290*/  SHF.L.U32 R7, R10, 0x10, RZ ;  /* 0x000000100a077819 */ /* 0x000fe200000006ff */
        /* <DEDUP_REMOVED lines=10> */
[C---:B------:R-:W-:Y:S01]  /*3340*/  PRMT R7, R11.reuse, 0x7632, R7 ;  /* 0x000076320b077816 */ /* 0x040fe20000000007 */
        /* <DEDUP_REMOVED lines=19> */
.L_x_6715:
[----:B------:R-:W0:Y:S02]  /*3480*/  @P4 LDC.64 R112, c[0x0][0x3a8] ;  /* 0x0000ea00ff704b82 */ /* 0x000e240000000a00 */
[----:B0-----:R-:W-:-:S04]  /*3490*/  @P4 IMAD.WIDE.U32 R112, R0, 0x10, R112 ;  /* 0x0000001000704825 */ /* 0x001fc800078e0070 */
[----:B------:R-:W-:Y:S01]  /*34a0*/  VIADD R0, R0, 0x20 ;  /* 0x0000002000007836 */ /* 0x000fe20000000000 */
[----:B------:R0:W-:Y:S06]  /*34b0*/  @P4 STG.E.128 desc[UR6][R112.64], R4 ;  /* 0x0000000470004986 */ /* 0x0001ec000c101d06 */
.L_x_6712:
[----:B------:R-:W-:Y:S05]  /*34c0*/  BSYNC.RECONVERGENT B0 ;  /* 0x0000000000007941 */ /* 0x000fea0003800200 */
.L_x_6711:
        /* <DEDUP_REMOVED lines=36> */
.L_x_6720:
        /* <DEDUP_REMOVED lines=37> */
.L_x_6719:
        /* <DEDUP_REMOVED lines=40> */
.L_x_6722:
        /* <DEDUP_REMOVED lines=56> */
.L_x_6721:
[----:B------:R-:W0:Y:S02]  /*3f60*/  @P4 LDC.64 R112, c[0x0][0x3a8] ;  /* 0x0000ea00ff704b82 */ /* 0x000e240000000a00 */
[----:B0-----:R-:W-:-:S04]  /*3f70*/  @P4 IMAD.WIDE.U32 R112, R0, 0x10, R112 ;  /* 0x0000001000704825 */ /* 0x001fc800078e0070 */
[----:B------:R-:W-:Y:S01]  /*3f80*/  VIADD R0, R0, 0x20 ;  /* 0x0000002000007836 */ /* 0x000fe20000000000 */
[----:B------:R0:W-:Y:S06]  /*3f90*/  @P4 STG.E.128 desc[UR6][R112.64], R4 ;  /* 0x0000000470004986 */ /* 0x0001ec000c101d06 */
.L_x_6718:
[----:B------:R-:W-:Y:S05]  /*3fa0*/  BSYNC.RECONVERGENT B0 ;  /* 0x0000000000007941 */ /* 0x000fea0003800200 */
.L_x_6717:
        /* <DEDUP_REMOVED lines=36> */
.L_x_6726:
[C---:B-----5:R-:W-:Y:S02]  /*41f0*/  PRMT R161, R112.reuse, 0x7632, R161 ;  /* 0x0000763270a17816 */ /* 0x060fe400000000a1 */
[C---:B------:R-:W-:Y:S01]  /*4200*/  PRMT R164, R115.reuse, 0x7632, R164 ;  /* 0x0000763273a47816 */ /* 0x040fe200000000a4 */
[----:B------:R-:W-:Y:S01]  /*4210*/  IMAD.U32 R115, R115, 0x10000, RZ ;  /* 0x0001000073737824 */ /* 0x000fe200078e00ff */
[----:B------:R-:W-:Y:S02]  /*4220*/  PRMT R7, R11, 0x7632, R7 ;  /* 0x000076320b077816 */ /* 0x000fe40000000007 */
[----:B------:R-:W-:Y:S01]  /*4230*/  SHF.L.U32 R112, R112, 0x10, RZ ;  /* 0x0000001070707819 */ /* 0x000fe200000006ff */
[----:B------:R-:W-:Y:S01]  /*4240*/  IMAD.U32 R164, R164, 0x10000, RZ ;  /* 0x00010000a4a47824 */ /* 0x000fe200078e00ff */
[C---:B------:R-:W-:Y:S01]  /*4250*/  PRMT R162, R113.reuse, 0x7632, R162 ;  /* 0x0000763271a27816 */ /* 0x040fe200000000a2 */
[----:B------:R-:W-:Y:S01]  /*4260*/  IMAD.U32 R113, R113, 0x10000, RZ ;  /* 0x0001000071717824 */ /* 0x000fe200078e00ff */
[----:B------:R-:W-:-:S02]  /*4270*/  PRMT R163, R114, 0x7632, R163 ;  /* 0x0000763272a37816 */ /* 0x000fc400000000a3 */
[----:B------:R-:W-:Y:S02]  /*4280*/  SHF.L.U32 R117, R8, 0x10, RZ ;  /* 0x0000001008757819 */ /* 0x000fe400000006ff */
[----:B------:R-:W-:Y:S02]  /*4290*/  SHF.L.U32 R118, R9, 0x10, RZ ;  /* 0x0000001009767819 */ /* 0x000fe400000006ff */
[----:B------:R-:W-:Y:S01]  /*42a0*/  PRMT R6, R10, 0x7632, R6 ;  /* 0x000076320a067816 */ /* 0x000fe20000000006 */
[----:B------:R-:W-:Y:S01]  /*42b0*/  FADD.FTZ R117, R117, R112 ;  /* 0x0000007075757221 */ /* 0x000fe20000010000 */
[----:B------:R-:W-:Y:S01]  /*42c0*/  PRMT R5, R9, 0x7632, R5 ;  /* 0x0000763209057816 */ /* 0x000fe20000000005 */
[----:B------:R-:W-:Y:S01]  /*42d0*/  FADD.FTZ R118, R118, R113 ;  /* 0x0000007176767221 */ /* 0x000fe20000010000 */
        /* <DEDUP_REMOVED lines=22> */
.L_x_6725:
[----:B------:R-:W-:-:S04]  /*4440*/  UISETP.NE.U32.AND UP0, UPT, UR14, URZ, UPT ;  /* 0x000000ff0e00728c */ /* 0x000fc8000bf05070 */
[----:B------:R-:W-:-:S09]  /*4450*/  UISETP.NE.AND.EX UP0, UPT, UR15, URZ, UPT, UP0 ;  /* 0x000000ff0f00728c */ /* 0x000fd2000bf05300 */
[----:B------:R-:W-:Y:S05]  /*4460*/  BRA.U UP0, `(.L_x_6728) ;  /* 0x0000000100947547 */ /* 0x000fea000b800000 */
[----:B-----5:R-:W-:Y:S01]  /*4470*/  PRMT R162, R113, 0x7632, R162 ;  /* 0x0000763271a27816 */ /* 0x020fe200000000a2 */
[----:B------:R-:W-:Y:S01]  /*4480*/  IMAD.U32 R119, R14, 0x10000, RZ ;  /* 0x000100000e777824 */ /* 0x000fe200078e00ff */
[----:B------:R-:W-:Y:S02]  /*4490*/  PRMT R164, R115, 0x7632, R164 ;  /* 0x0000763273a47816 */ /* 0x000fe400000000a4 */
[----:B------:R-:W-:Y:S02]  /*44a0*/  PRMT R7, R15, 0x7632, R7 ;  /* 0x000076320f077816 */ /* 0x000fe40000000007 */
[C---:B------:R-:W-:Y:S01]  /*44b0*/  PRMT R161, R112.reuse, 0x7632, R161 ;  /* 0x0000763270a17816 */ /* 0x040fe200000000a1 */
[----:B------:R-:W-:Y:S01]  /*44c0*/  IMAD.U32 R112, R112, 0x10000, RZ ;  /* 0x0001000070707824 */ /* 0x000fe200078e00ff */
[----:B------:R-:W-:Y:S02]  /*44d0*/  SHF.L.U32 R113, R113, 0x10, RZ ;  /* 0x0000001071717819 */ /* 0x000fe400000006ff */
[----:B------:R-:W-:-:S02]  /*44e0*/  PRMT R163, R114, 0x7632, R163 ;  /* 0x0000763272a37816 */ /* 0x000fc400000000a3 */
[----:B------:R-:W-:Y:S02]  /*44f0*/  SHF.L.U32 R117, R12, 0x10, RZ ;  /* 0x000000100c757819 */ /* 0x000fe400000006ff */
[----:B------:R-:W-:Y:S01]  /*4500*/  SHF.L.U32 R118, R13, 0x10, RZ ;  /* 0x000000100d767819 */ /* 0x000fe200000006ff */
[----:B------:R-:W-:Y:S01]  /*4510*/  IMAD.U32 R163, R163, 0x10000, RZ ;  /* 0x00010000a3a37824 */ /* 0x000fe200078e00ff */
[----:B------:R-:W-:Y:S01]  /*4520*/  PRMT R6, R14, 0x7632, R6 ;  /* 0x000076320e067816 */ /* 0x000fe20000000006 */
[----:B------:R-:W-:Y:S01]  /*4530*/  FADD.FTZ R117, R117, R112 ;  /* 0x0000007075757221 */ /* 0x000fe20000010000 */
[----:B------:R-:W-:Y:S01]  /*4540*/  PRMT R5, R13, 0x7632, R5 ;  /* 0x000076320d057816 */ /* 0x000fe20000000005 */
[----:B------:R-:W-:Y:S01]  /*4550*/  FADD.FTZ R118, R118, R113 ;  /* 0x0000007176767221 */ /* 0x000fe20000010000 */
[----:B------:R-:W-:Y:S02]  /*4560*/  PRMT R4, R12, 0x7632, R4 ;  /* 0x000076320c047816 */ /* 0x000fe40000000004 */
[----:B------:R-:W-:-:S02]  /*4570*/  SHF.L.U32 R164, R164, 0x10, RZ ;  /* 0x00000010a4a47819 */ /* 0x000fc400000006ff */
[----:B------:R-:W-:Y:S01]  /*4580*/  SHF.L.U32 R7, R7, 0x10, RZ ;  /* 0x0000001007077819 */ /* 0x000fe200000006ff */
[----:B------:R-:W-:Y:S01]  /*4590*/  IMAD.U32 R4, R4, 0x10000, RZ ;  /* 0x0001000004047824 */ /* 0x000fe200078e00ff */
        /* <DEDUP_REMOVED lines=11> */
[----:B------:R-:W-:Y:S01]  /*4650*/  F2FP.BF16.F32.PACK_AB R5, R163, R118 ;  /* 0x00000076a305723e */ /* 0x000fe200000010ff */
[----:B------:R-:W-:Y:S01]  /*4660*/  FADD.FTZ R161, R112, R115 ;  /* 0x0000007370a17221 */ /* 0x000fe20000010000 */
[----:B------:R-:W-:Y:S01]  /*4670*/  F2FP.BF16.F32.PACK_AB R6, R164, R119 ;  /* 0x00000077a406723e */ /* 0x000fe200000010ff */
[----:B------:R-:W-:-:S03]  /*4680*/  FADD.FTZ R162, R113, R4 ;  /* 0x0000000471a27221 */ /* 0x000fc60000010000 */
[----:B------:R-:W-:Y:S02]  /*4690*/  F2FP.BF16.F32.PACK_AB R7, R166, R161 ;  /* 0x000000a1a607723e */ /* 0x000fe400000010ff */
[----:B------:R-:W-:Y:S01]  /*46a0*/  F2FP.BF16.F32.PACK_AB R4, R162, R117 ;  /* 0x00000075a204723e */ /* 0x000fe200000010ff */
[----:B------:R-:W-:Y:S06]  /*46b0*/  BRA `(.L_x_6727) ;  /* 0x0000000000e07947 */ /* 0x000fec0003800000 */
.L_x_6728:
        /* <DEDUP_REMOVED lines=56> */
.L_x_6727:
[----:B------:R-:W0:Y:S02]  /*4a40*/  @P4 LDC.64 R112, c[0x0][0x3a8] ;  /* 0x0000ea00ff704b82 */ /* 0x000e240000000a00 */
[----:B0-----:R-:W-:-:S05]  /*4a50*/  @P4 IMAD.WIDE.U32 R112, R0, 0x10, R112 ;  /* 0x0000001000704825 */ /* 0x001fca00078e0070 */
[----:B------:R0:W-:Y:S02]  /*4a60*/  @P4 STG.E.128 desc[UR6][R112.64], R4 ;  /* 0x0000000470004986 */ /* 0x0001e4000c101d06 */
.L_x_6724:
[----:B------:R-:W-:Y:S05]  /*4a70*/  BSYNC.RECONVERGENT B0 ;  /* 0x0000000000007941 */ /* 0x000fea0003800200 */
.L_x_6723:
[----:B------:R-:W-:Y:S01]  /*4a80*/  FADD.FTZ R0, RZ, R124 ;  /* 0x0000007cff007221 */ /* 0x000fe20000010000 */
[C---:B------:R-:W-:Y:S01]  /*4a90*/  ISETP.GE.U32.AND P5, PT, R3.reuse, 0x20, PT ;  /* 0x000000200300780c */ /* 0x040fe20003fa6070 */
[----:B------:R-:W1:Y:S01]  /*4aa0*/  S2R R170, SR_TID.X ;  /* 0x0000000000aa7919 */ /* 0x000e620000002100 */
[----:B------:R-:W-:Y:S01]  /*4ab0*/  ISETP.GT.U32.AND P3, PT, R3, 0x3f, PT ;  /* 0x0000003f0300780c */ /* 0x000fe20003f64070 */
[----:B0-----:R-:W-:Y:S01]  /*4ac0*/  FADD.FTZ R113, R155, R0 ;  /* 0x000000009b717221 */ /* 0x001fe20000010000 */
        /* <DEDUP_REMOVED lines=56> */
[----:B------:R-:W0:Y:S01]  /*4e50*/  SHFL.BFLY PT, R113, R0, 0x1, 0x1f ;  /* 0x0c201f0000717f89 */ /* 0x000e2200000e0000 */
[----:B------:R-:W-:Y:S01]  /*4e60*/  ISETP.GT.U32.AND P6, PT, R3, 0xbf, PT ;  /* 0x000000bf0300780c */ /* 0x000fe20003fc4070 */
        /* <DEDUP_REMOVED lines=29> */
[----:B------:R-:W-:-:S05]  /*5040*/  FFMA.FTZ R0, R165, R165, R0 ;  /* 0x000000a5a5007223 */ /* 0x000fca0000010000 */
        /* <DEDUP_REMOVED lines=87> */
.L_x_6754:
        /* <DEDUP_REMOVED lines=17> */
[----:B-1----:R-:W0:Y:S01]  /*56d0*/  LDC.64 R168, c[0x0][0x428] ;  /* 0x00010a00ffa87b82 */ /* 0x002e220000000a00 */
        /* <DEDUP_REMOVED lines=8> */
[C---:B------:R-:W-:Y:S01]  /*5760*/  FMUL.FTZ R113, R165.reuse, R112 ;  /* 0x00000070a5717220 */ /* 0x040fe20000410000 */
[C---:B------:R-:W-:Y:S01]  /*5770*/  FMUL.FTZ R114, R165.reuse, R114 ;  /* 0x00000072a5727220 */ /* 0x040fe20000410000 */
[C---:B------:R-:W-:Y:S01]  /*5780*/  FMUL.FTZ R115, R165.reuse, R170 ;  /* 0x000000aaa5737220 */ /* 0x040fe20000410000 */
[C---:B------:R-:W-:Y:S01]  /*5790*/  FMUL.FTZ R172, R165.reuse, R172 ;  /* 0x000000aca5ac7220 */ /* 0x040fe20000410000 */
[C---:B------:R-:W-:Y:S01]  /*57a0*/  FMUL.FTZ R167, R165.reuse, R174 ;  /* 0x000000aea5a77220 */ /* 0x040fe20000410000 */
[C---:B------:R-:W-:Y:S01]  /*57b0*/  FMUL.FTZ R176, R165.reuse, R176 ;  /* 0x000000b0a5b07220 */ /* 0x040fe20000410000 */
[C---:B------:R-:W-:Y:S01]  /*57c0*/  FMUL.FTZ R171, R165.reuse, R178 ;  /* 0x000000b2a5ab7220 */ /* 0x040fe20000410000 */
[----:B------:R-:W-:Y:S01]  /*57d0*/  FMUL.FTZ R180, R165, R180 ;  /* 0x000000b4a5b47220 */ /* 0x000fe20000410000 */
[----:B-----5:R-:W-:Y:S01]  /*57e0*/  FFMA.FTZ R112, R113, R108, R100 ;  /* 0x0000006c71707223 */ /* 0x020fe20000010064 */
[----:B------:R-:W-:Y:S01]  /*57f0*/  FFMA.FTZ R113, R114, R109, R101 ;  /* 0x0000006d72717223 */ /* 0x000fe20000010065 */
[----:B------:R-:W-:Y:S01]  /*5800*/  FFMA.FTZ R115, R115, R110, R102 ;  /* 0x0000006e73737223 */ /* 0x000fe20000010066 */
[----:B------:R-:W-:Y:S01]  /*5810*/  FFMA.FTZ R172, R172, R111, R103 ;  /* 0x0000006facac7223 */ /* 0x000fe20000010067 */
        /* <DEDUP_REMOVED lines=8> */
[----:B------:R-:W-:Y:S01]  /*58a0*/  VIADD R120, R120, 0x20 ;  /* 0x0000002078787836 */ /* 0x000fe20000000000 */
[----:B------:R-:W-:-:S05]  /*58b0*/  F2FP.BF16.F32.PACK_AB R115, R180, R171 ;  /* 0x000000abb473723e */ /* 0x000fca00000010ff */
[----:B------:R0:W-:Y:S02]  /*58c0*/  STG.E.128 desc[UR6][R168.64], R112 ;  /* 0x00000070a8007986 */ /* 0x0001e4000c101d06 */
.L_x_6731:
[----:B------:R-:W-:Y:S05]  /*58d0*/  BSYNC.RECONVERGENT B0 ;  /* 0x0000000000007941 */ /* 0x000fea0003800200 */
.L_x_6730:
[----:B------:R-:W-:Y:S01]  /*58e0*/  ISETP.GE.U32.AND P0, PT, R3, 0x40, PT ;  /* 0x000000400300780c */ /* 0x000fe20003f06070 */
[----:B------:R-:W-:-:S12]  /*58f0*/  BSSY.RECONVERGENT B0, `(.L_x_6732) ;  /* 0x0000022000007945 */ /* 0x000fd80003800200 */
[----:B------:R-:W-:Y:S05]  /*5900*/  @!P0 BRA `(.L_x_6733) ;  /* 0x0000000000808947 */ /* 0x000fea0003800000 */
[----:B01----:R-:W0:Y:S01]  /*5910*/  LDC.64 R168, c[0x0][0x428] ;  /* 0x00010a00ffa87b82 */ /* 0x003e220000000a00 */
        /* <DEDUP_REMOVED lines=27> */
[----:B------:R-:W-:Y:S02]  /*5ad0*/  F2FP.BF16.F32.PACK_AB R114, R167, R114 ;  /* 0x00000072a772723e */ /* 0x000fe400000010ff */
[----:B------:R-:W-:Y:S02]  /*5ae0*/  F2FP.BF16.F32.PACK_AB R115, R180, R171 ;  /* 0x000000abb473723e */ /* 0x000fe400000010ff */
[----:B------:R-:W-:-:S03]  /*5af0*/  IADD3 R120, PT, PT, R120, 0x20, RZ ;  /* 0x0000002078787810 */ /* 0x000fc60007ffe0ff */
[----:B------:R2:W-:Y:S04]  /*5b00*/  STG.E.128 desc[UR6][R168.64], R112 ;  /* 0x00000070a8007986 */ /* 0x0005e8000c101d06 */
.L_x_6733:
[----:B------:R-:W-:Y:S05]  /*5b10*/  BSYNC.RECONVERGENT B0 ;  /* 0x0000000000007941 */ /* 0x000fea0003800200 */
.L_x_6732:
[----:B------:R-:W-:Y:S01]  /*5b20*/  ISETP.GE.U32.AND P0, PT, R3, 0x60, PT ;  /* 0x000000600300780c */ /* 0x000fe20003f06070 */
[----:B------:R-:W-:-:S12]  /*5b30*/  BSSY.RECONVERGENT B0, `(.L_x_6734) ;  /* 0x0000022000007945 */ /* 0x000fd80003800200 */
[----:B------:R-:W-:Y:S05]  /*5b40*/  @!P0 BRA `(.L_x_6735) ;  /* 0x0000000000808947 */ /* 0x000fea0003800000 */
[----:B012---:R-:W0:Y:S01]  /*5b50*/  LDC.64 R168, c[0x0][0x428] ;  /* 0x00010a00ffa87b82 */ /* 0x007e220000000a00 */
        /* <DEDUP_REMOVED lines=31> */
.L_x_6735:
[----:B------:R-:W-:Y:S05]  /*5d50*/  BSYNC.RECONVERGENT B0 ;  /* 0x0000000000007941 */ /* 0x000fea0003800200 */
.L_x_6734:
[----:B------:R-:W-:Y:S01]  /*5d60*/  ISETP.GE.U32.AND P0, PT, R3, 0x80, PT ;  /* 0x000000800300780c */ /* 0x000fe20003f06070 */
[----:B------:R-:W-:-:S12]  /*5d70*/  BSSY.RECONVERGENT B0, `(.L_x_6736) ;  /* 0x0000022000007945 */ /* 0x000fd80003800200 */
[----:B------:R-:W-:Y:S05]  /*5d80*/  @!P0 BRA `(.L_x_6737) ;  /* 0x0000000000808947 */ /* 0x000fea0003800000 */
[----:B0123--:R-:W0:Y:S01]  /*5d90*/  LDC.64 R168, c[0x0][0x428] ;  /* 0x00010a00ffa87b82 */ /* 0x00fe220000000a00 */
        /* <DEDUP_REMOVED lines=31> */
.L_x_6737:
[----:B------:R-:W-:Y:S05]  /*5f90*/  BSYNC.RECONVERGENT B0 ;  /* 0x0000000000007941 */ /* 0x000fea0003800200 */
.L_x_6736:
        /* <DEDUP_REMOVED lines=35> */
.L_x_6739:
[----:B------:R-:W-:Y:S05]  /*61d0*/  BSYNC.RECONVERGENT B0 ;  /* 0x0000000000007941 */ /* 0x000fea0003800200 */
.L_x_6738:
        /* <DEDUP_REMOVED lines=32> */
[----:B------:R-:W-:-:S05]  /*63e0*/  F2FP.BF16.F32.PACK_AB R112, R165, R0 ;  /* 0x00000000a570723e */ /* 0x000fca00000010ff */
[----:B------:R0:W-:Y:S02]  /*63f0*/  STG.E.128 desc[UR6][R168.64], R112 ;  /* 0x00000070a8007986 */ /* 0x0001e4000c101d06 */
.L_x_6741:
[----:B------:R-:W-:Y:S05]  /*6400*/  BSYNC.RECONVERGENT B0 ;  /* 0x0000000000007941 */ /* 0x000fea0003800200 */
.L_x_6740:
[----:B01234-:R-:W0:Y:S02]  /*6410*/  LDC.64 R112, c[0x0][0x380] ;  /* 0x0000e000ff707b82 */ /* 0x01fe240000000a00 */
[----:B0-----:R-:W-:-:S05]  /*6420*/  IMAD R116, R112, 0x4, R116 ;  /* 0x0000000470747824 */ /* 0x001fca00078e0274 */
[----:B------:R-:W-:-:S13]  /*6430*/  ISETP.GE.AND P0, PT, R116, R113, PT ;  /* 0x000000717400720c */ /* 0x000fda0003f06270 */
[----:B------:R-:W-:Y:S05]  /*6440*/  @!P0 BRA `(.L_x_6742) ;  /* 0xffffffa4004c8947 */ /* 0x000fea000383ffff */
[----:B------:R-:W-:Y:S05]  /*6450*/  EXIT ;  /* 0x000000000000794d */ /* 0x000fea0003800000 */
.L_x_6729:
        /* <DEDUP_REMOVED lines=8> */
.L_x_6744:
[----:B------:R-:W-:Y:S05]  /*64e0*/  BSYNC B0 ;  /* 0x0000000000007941 */ /* 0x000fea0003800000 */
.L_x_6743:
[----:B------:R-:W-:Y:S02]  /*64f0*/  IMAD.MOV.U32 R113, RZ, RZ, R171 ;  /* 0x000000ffff717224 */ /* 0x000fe400078e00ab */
[----:B------:R-:W-:Y:S01]  /*6500*/  HFMA2 R173, -RZ, RZ, 0, 1.1920928955078125e-07 ;  /* 0x00000002ffad7431 */ /* 0x000fe200000001ff */
[----:B------:R-:W-:Y:S01]  /*6510*/  MOV R174, 0x1f ;  /* 0x0000001f00ae7802 */ /* 0x000fe20000000f00 */
[----:B------:R-:W-:Y:S01]  /*6520*/  FADD.FTZ R114, R0, R113 ;  /* 0x0000007100727221 */ /* 0x000fe20000010000 */
[----:B------:R-:W-:-:S04]  /*6530*/  MOV R169, 0xffffffff ;  /* 0xffffffff00a97802 */ /* 0x000fc80000000f00 */
[----:B------:R-:W-:-:S07]  /*6540*/  MOV R172, R114 ;  /* 0x0000007200ac7202 */ /* 0x000fce0000000f00 */
[----:B------:R-:W-:Y:S05]  /*6550*/  WARPSYNC.COLLECTIVE R169, `(.L_x_6745) ;  /* 0x00000000a9087348 */ /* 0x000fea0003c00000 */
[----:B------:R0:W1:Y:S02]  /*6560*/  SHFL.BFLY P6, R171, R172, R173, R174 ;  /* 0x0c0000adacab7389 */ /* 0x00006400000c00ae */
[----:B01----:R-:W-:Y:S05]  /*6570*/  ENDCOLLECTIVE ;  /* 0x000000000000791b */ /* 0x003fea0003800000 */
.L_x_6745:
[----:B------:R-:W-:Y:S02]  /*6580*/  HFMA2 R173, -RZ, RZ, 0, 2.384185791015625e-07 ;  /* 0x00000004ffad7431 */ /* 0x000fe400000001ff */
[----:B------:R-:W-:-:S04]  /*6590*/  IMAD.MOV.U32 R113, RZ, RZ, R171 ;  /* 0x000000ffff717224 */ /* 0x000fc800078e00ab */
[----:B------:R-:W-:Y:S02]  /*65a0*/  FADD.FTZ R115, R114, R113 ;  /* 0x0000007172737221 */ /* 0x000fe40000010000 */
[----:B------:R-:W0:Y:S03]  /*65b0*/  LDC R113, c[0x0][0x400] ;  /* 0x00010000ff717b82 */ /* 0x000e260000000800 */
[----:B------:R-:W-:-:S07]  /*65c0*/  MOV R172, R115 ;  /* 0x0000007300ac7202 */ /* 0x000fce0000000f00 */
[----:B0-----:R-:W-:Y:S05]  /*65d0*/  WARPSYNC.COLLECTIVE R169, `(.L_x_6746) ;  /* 0x00000000a9087348 */ /* 0x001fea0003c00000 */
[----:B------:R1:W2:Y:S02]  /*65e0*/  SHFL.BFLY P6, R171, R172, R173, R174 ;  /* 0x0c0000adacab7389 */ /* 0x0002a400000c00ae */
[----:B012---:R-:W-:Y:S05]  /*65f0*/  ENDCOLLECTIVE ;  /* 0x000000000000791b */ /* 0x007fea0003800000 */
.L_x_6746:
[----:B------:R-:W-:Y:S01]  /*6600*/  IMAD.MOV.U32 R173, RZ, RZ, 0x8 ;  /* 0x00000008ffad7424 */ /* 0x000fe200078e00ff */
[----:B------:R-:W-:-:S05]  /*6610*/  MOV R112, R171 ;  /* 0x000000ab00707202 */ /* 0x000fca0000000f00 */
[----:B------:R-:W-:-:S05]  /*6620*/  FADD.FTZ R165, R115, R112 ;  /* 0x0000007073a57221 */ /* 0x000fca0000010000 */
[----:B------:R-:W-:-:S07]  /*6630*/  MOV R172, R165 ;  /* 0x000000a500ac7202 */ /* 0x000fce0000000f00 */
[----:B------:R-:W-:Y:S05]  /*6640*/  WARPSYNC.COLLECTIVE R169, `(.L_x_6747) ;  /* 0x00000000a9087348 */ /* 0x000fea0003c00000 */
[----:B------:R0:W1:Y:S02]  /*6650*/  SHFL.BFLY P6, R171, R172, R173, R174 ;  /* 0x0c0000adacab7389 */ /* 0x00006400000c00ae */
[----:B01----:R-:W-:Y:S05]  /*6660*/  ENDCOLLECTIVE ;  /* 0x000000000000791b */ /* 0x003fea0003800000 */
.L_x_6747:
[----:B------:R-:W-:Y:S01]  /*6670*/  HFMA2 R173, -RZ, RZ, 0, 9.5367431640625e-07 ;  /* 0x00000010ffad7431 */ /* 0x000fe200000001ff */
[----:B------:R-:W-:-:S05]  /*6680*/  MOV R112, R171 ;  /* 0x000000ab00707202 */ /* 0x000fca0000000f00 */
[----:B------:R-:W-:-:S05]  /*6690*/  FADD.FTZ R167, R165, R112 ;  /* 0x00000070a5a77221 */ /* 0x000fca0000010000 */
[----:B------:R-:W-:-:S07]  /*66a0*/  MOV R172, R167 ;  /* 0x000000a700ac7202 */ /* 0x000fce0000000f00 */
[----:B------:R-:W-:Y:S05]  /*66b0*/  WARPSYNC.COLLECTIVE R169, `(.L_x_6748) ;  /* 0x00000000a9087348 */ /* 0x000fea0003c00000 */
[----:B------:R0:W1:Y:S02]  /*66c0*/  SHFL.BFLY P6, R171, R172, R173, R174 ;  /* 0x0c0000adacab7389 */ /* 0x00006400000c00ae */
[----:B01----:R-:W-:Y:S05]  /*66d0*/  ENDCOLLECTIVE ;  /* 0x000000000000791b */ /* 0x003fea0003800000 */
.L_x_6748:
        /* <DEDUP_REMOVED lines=101> */
[----:B------:R-:W-:-:S04]  /*6d30*/  @P6 FFMA.FTZ R0, R114, R114, R115 ;  /* 0x0000007272006223 */ /* 0x000fc80000010073 */
[----:B------:R-:W-:-:S07]  /*6d40*/  IMAD.MOV.U32 R172, RZ, RZ, R0 ;  /* 0x000000ffffac7224 */ /* 0x000fce00078e0000 */
[----:B------:R-:W-:Y:S05]  /*6d50*/  WARPSYNC.COLLECTIVE R169, `(.L_x_6749) ;  /* 0x00000000a9087348 */ /* 0x000fea0003c00000 */
[----:B------:R0:W1:Y:S02]  /*6d60*/  SHFL.BFLY P6, R171, R172, R173, R174 ;  /* 0x0c0000adacab7389 */ /* 0x00006400000c00ae */
[----:B01----:R-:W-:Y:S05]  /*6d70*/  ENDCOLLECTIVE ;  /* 0x000000000000791b */ /* 0x003fea0003800000 */
.L_x_6749:
[----:B------:R-:W-:Y:S01]  /*6d80*/  HFMA2 R173, -RZ, RZ, 0, 1.1920928955078125e-07 ;  /* 0x00000002ffad7431 */ /* 0x000fe200000001ff */
[----:B------:R-:W-:-:S05]  /*6d90*/  MOV R115, R171 ;  /* 0x000000ab00737202 */ /* 0x000fca0000000f00 */
[----:B------:R-:W-:-:S05]  /*6da0*/  FADD.FTZ R115, R0, R115 ;  /* 0x0000007300737221 */ /* 0x000fca0000010000 */
[----:B------:R-:W-:-:S07]  /*6db0*/  MOV R172, R115 ;  /* 0x0000007300ac7202 */ /* 0x000fce0000000f00 */
[----:B------:R-:W-:Y:S05]  /*6dc0*/  WARPSYNC.COLLECTIVE R169, `(.L_x_6750) ;  /* 0x00000000a9087348 */ /* 0x000fea0003c00000 */
[----:B------:R0:W1:Y:S02]  /*6dd0*/  SHFL.BFLY P6, R171, R172, R173, R174 ;  /* 0x0c0000adacab7389 */ /* 0x00006400000c00ae */
[----:B01----:R-:W-:Y:S05]  /*6de0*/  ENDCOLLECTIVE ;  /* 0x000000000000791b */ /* 0x003fea0003800000 */
.L_x_6750:
[----:B------:R-:W-:Y:S02]  /*6df0*/  HFMA2 R173, -RZ, RZ, 0, 2.384185791015625e-07 ;  /* 0x00000004ffad7431 */ /* 0x000fe400000001ff */
[----:B------:R-:W-:-:S04]  /*6e00*/  IMAD.MOV.U32 R114, RZ, RZ, R171 ;  /* 0x000000ffff727224 */ /* 0x000fc800078e00ab */
[----:B------:R-:W-:-:S05]  /*6e10*/  FADD.FTZ R114, R115, R114 ;  /* 0x0000007273727221 */ /* 0x000fca0000010000 */
[----:B------:R-:W-:-:S07]  /*6e20*/  MOV R172, R114 ;  /* 0x0000007200ac7202 */ /* 0x000fce0000000f00 */
[----:B------:R-:W-:Y:S05]  /*6e30*/  WARPSYNC.COLLECTIVE R169, `(.L_x_6751) ;  /* 0x00000000a9087348 */ /* 0x000fea0003c00000 */
[----:B------:R0:W1:Y:S02]  /*6e40*/  SHFL.BFLY P6, R171, R172, R173, R174 ;  /* 0x0c0000adacab7389 */ /* 0x00006400000c00ae */
[----:B01----:R-:W-:Y:S05]  /*6e50*/  ENDCOLLECTIVE ;  /* 0x000000000000791b */ /* 0x003fea0003800000 */
.L_x_6751:
[----:B------:R-:W-:Y:S01]  /*6e60*/  IMAD.MOV.U32 R173, RZ, RZ, 0x8 ;  /* 0x00000008ffad7424 */ /* 0x000fe200078e00ff */
[----:B------:R-:W-:-:S05]  /*6e70*/  MOV R165, R171 ;  /* 0x000000ab00a57202 */ /* 0x000fca0000000f00 */
[----:B------:R-:W-:-:S05]  /*6e80*/  FADD.FTZ R165, R114, R165 ;  /* 0x000000a572a57221 */ /* 0x000fca0000010000 */
[----:B------:R-:W-:-:S07]  /*6e90*/  MOV R172, R165 ;  /* 0x000000a500ac7202 */ /* 0x000fce0000000f00 */
[----:B------:R-:W-:Y:S05]  /*6ea0*/  WARPSYNC.COLLECTIVE R169, `(.L_x_6752) ;  /* 0x00000000a9087348 */ /* 0x000fea0003c00000 */
[----:B------:R0:W1:Y:S02]  /*6eb0*/  SHFL.BFLY P6, R171, R172, R173, R174 ;  /* 0x0c0000adacab7389 */ /* 0x00006400000c00ae */
[----:B01----:R-:W-:Y:S05]  /*6ec0*/  ENDCOLLECTIVE ;  /* 0x000000000000791b */ /* 0x003fea0003800000 */
.L_x_6752:
[----:B------:R-:W-:Y:S01]  /*6ed0*/  HFMA2 R173, -RZ, RZ, 0, 9.5367431640625e-07 ;  /* 0x00000010ffad7431 */ /* 0x000fe200000001ff */
[----:B------:R-:W-:-:S05]  /*6ee0*/  MOV R168, R171 ;  /* 0x000000ab00a87202 */ /* 0x000fca0000000f00 */
[----:B------:R-:W-:-:S05]  /*6ef0*/  FADD.FTZ R168, R165, R168 ;  /* 0x000000a8a5a87221 */ /* 0x000fca0000010000 */
[----:B------:R-:W-:-:S07]  /*6f00*/  MOV R172, R168 ;  /* 0x000000a800ac7202 */ /* 0x000fce0000000f00 */
[----:B------:R-:W-:Y:S05]  /*6f10*/  WARPSYNC.COLLECTIVE R169, `(.L_x_6753) ;  /* 0x00000000a9087348 */ /* 0x000fea0003c00000 */
[----:B------:R0:W1:Y:S02]  /*6f20*/  SHFL.BFLY P6, R171, R172, R173, R174 ;  /* 0x0c0000adacab7389 */ /* 0x00006400000c00ae */
[----:B01----:R-:W-:Y:S05]  /*6f30*/  ENDCOLLECTIVE ;  /* 0x000000000000791b */ /* 0x003fea0003800000 */
.L_x_6753:
[----:B------:R-:W-:Y:S01]  /*6f40*/  MOV R167, R171 ;  /* 0x000000ab00a77202 */ /* 0x000fe20000000f00 */
[----:B------:R-:W-:Y:S06]  /*6f50*/  BRA `(.L_x_6754) ;  /* 0xffffffe400987947 */ /* 0x000fec000383ffff */
.L_x_6755:
        /* <DEDUP_REMOVED lines=10> */
.L_x_33262:


//--------------------- .text._ZN10layer_norm31ln_parallel_residual_fwd_kernelINS_13Kernel_traitsIf13__nv_bfloat16S2_S2_fjLj1536ELj1ELj4ELj1ELj16ENS_18Kernel_traits_baseILj1536EfS2_S2_S2_fjLj128EEEEELb0ELb1ELb1EEEvNS_9FwdParamsE --------------------------
	.section	.text._ZN10layer_norm31ln_parallel_residual_fwd_kernelINS_13Kernel_traitsIf13__nv_bfloat16S2_S2_fjLj1536ELj1ELj4ELj1ELj16ENS_18Kernel_traits_baseILj1536EfS2_S2_S2_fjLj128EEEEELb0ELb1ELb1EEEvNS_9FwdParamsE,"ax",@progbits
	.align	128
        .global         _ZN10layer_norm31ln_parallel_residual_fwd_kernelINS_13Kernel_traitsIf13__nv_bfloat16S2_S2_fjLj1536ELj1ELj4ELj1ELj16ENS_18Kernel_traits_baseILj1536EfS2_S2_S2_fjLj128EEEEELb0ELb1ELb1EEEvNS_9FwdParamsE
        .type           _ZN10layer_norm31ln_parallel_residual_fwd_kernelINS_13Kernel_traitsIf13__nv_bfloat16S2_S2_fjLj1536ELj1ELj4ELj1ELj16ENS_18Kernel_traits_baseILj1536EfS2_S2_S2_fjLj128EEEEELb0ELb1ELb1EEEvNS_9FwdParamsE,@function
        .size           _ZN10layer_norm31ln_parallel_residual_fwd_kernelINS_13Kernel_traitsIf13__nv_bfloat16S2_S2_fjLj1536ELj1ELj4ELj1ELj16ENS_18Kernel_traits_baseILj1536EfS2_S2_S2_fjLj128EEEEELb0ELb1ELb1EEEvNS_9FwdParamsE,(.L_x_33263 - _ZN10layer_norm31ln_parallel_residual_fwd_kernelINS_13Kernel_traitsIf13__nv_bfloat16S2_S2_fjLj1536ELj1ELj4ELj1ELj16ENS_18Kernel_traits_baseILj1536EfS2_S2_S2_fjLj128EEEEELb0ELb1ELb1EEEvNS_9FwdParamsE)
        .other          _ZN10layer_norm31ln_parallel_residual_fwd_kernelINS_13Kernel_traitsIf13__nv_bfloat16S2_S2_fjLj1536ELj1ELj4ELj1ELj16ENS_18Kernel_traits_baseILj1536EfS2_S2_S2_fjLj128EEEEELb0ELb1ELb1EEEvNS_9FwdParamsE,@"STO_CUDA_ENTRY STV_DEFAULT"
_ZN10layer_norm31ln_parallel_residual_fwd_kernelINS_13Kernel_traitsIf13__nv_bfloat16S2_S2_fjLj1536ELj1ELj4ELj1ELj16ENS_18Kernel_traits_baseILj1536EfS2_S2_S2_fjLj128EEEEELb0ELb1ELb1EEEvNS_9FwdParamsE:
.text._ZN10layer_norm31ln_parallel_residual_fwd_kernelINS_13Kernel_traitsIf13__nv_bfloat16S2_S2_fjLj1536ELj1ELj4ELj1ELj16ENS_18Kernel_traits_baseILj1536EfS2_S2_S2_fjLj128EEEEELb0ELb1ELb1EEEvNS_9FwdParamsE:
        /* <DEDUP_REMOVED lines=15> */
[----:B----4-:R-:W-:Y:S10]  /*00f0*/  BRA.U !UP0, `(.L_x_6756) ;  /* 0x0000000108747547 */ /* 0x010ff4000b800000 */
        /* <DEDUP_REMOVED lines=29> */
.L_x_6756:
[----:B------:R-:W0:Y:S02]  /*02d0*/  LDC.64 R4, c[0x0][0x3d0] ;  /* 0x0000f400ff047b82 */ /* 0x000e240000000a00 */
[----:B0-----:R-:W-:-:S05]  /*02e0*/  IMAD.WIDE.U32 R4, R2, 0x20, R4 ;  /* 0x0000002002047825 */ /* 0x001fca00078e0004 */
        /* <DEDUP_REMOVED lines=36> */
.L_x_6757:
        /* <DEDUP_REMOVED lines=8> */
[----:B------:R-:W4:Y:S01]  /*05b0*/  LDCU.64 UR8, c[0x0][0x3a0] ;  /* 0x00007400ff0877ac */ /* 0x000f220008000a00 */
[----:B------:R-:W0:Y:S09]  /*05c0*/  LDCU.64 UR10, c[0x0][0x398] ;  /* 0x00007300ff0a77ac */ /* 0x000e320008000a00 */
.L_x_6783:
[----:B----4-:R-:W-:Y:S01]  /*05d0*/  ISETP.NE.U32.AND P2, PT, RZ, UR8, PT ;  /* 0x00000008ff007c0c */ /* 0x010fe2000bf45070 */
[----:B-1----:R-:W4:Y:S01]  /*05e0*/  LDC.64 R116, c[0x0][0x390] ;  /* 0x0000e400ff747b82 */ /* 0x002f220000000a00 */
[----:B-1----:R-:W-:Y:S02]  /*05f0*/  IMAD R0, R3, UR4, RZ ;  /* 0x0000000403007c24 */ /* 0x002fe4000f8e02ff */
[----:B------:R-:W-:-:S03]  /*0600*/  ISETP.NE.AND.EX P2, PT, RZ, UR9, PT, P2 ;  /* 0x00000009ff007c0c */ /* 0x000fc6000bf45320 */
[----:B------:R-:W-:Y:S02]  /*0610*/  SHF.R.S32.HI R119, RZ, 0x1f, R0 ;  /* 0x0000001fff777819 */ /* 0x000fe40000011400 */
[----:B------:R-:W1:Y:S02]  /*0620*/  @P1 LDC.64 R112, c[0x0][0x398] ;  /* 0x0000e600ff701b82 */ /* 0x000e640000000a00 */
[----:B------:R-:W-:-:S04]  /*0630*/  LEA.HI R119, R119, R0, RZ, 0x3 ;  /* 0x0000000077777211 */ /* 0x000fc800078f18ff */
[----:B------:R-:W-:Y:S02]  /*0640*/  LEA.HI.SX32 R119, R119, R2, 0x1d ;  /* 0x0000000277777211 */ /* 0x000fe400078feaff */
[----:B------:R-:W2:Y:S03]  /*0650*/  @P2 LDC.64 R114, c[0x0][0x3a0] ;  /* 0x0000e800ff722b82 */ /* 0x000ea60000000a00 */
[----:B----4-:R-:W-:-:S06]  /*0660*/  IMAD.WIDE.U32 R120, R119, 0x10, R116 ;  /* 0x0000001077787825 */ /* 0x010fcc00078e0074 */
[----:B-----5:R-:W5:Y:S01]  /*0670*/  LDG.E.128 R120, desc[UR6][R120.64] ;  /* 0x0000000678787981 */ /* 0x020f62000c1e1d00 */
[----:B--2---:R-:W-:-:S05]  /*0680*/  @P2 IMAD.WIDE.U32 R114, R119, 0x10, R114 ;  /* 0x0000001077722825 */ /* 0x004fca00078e0072 */
[----:B------:R-:W2:Y:S01]  /*0690*/  @P2 LDG.E.128 R12, desc[UR6][R114.64] ;  /* 0x00000006720c2981 */ /* 0x000ea2000c1e1d00 */
[----:B0-----:R-:W-:Y:S01]  /*06a0*/  UISETP.NE.U32.AND UP0, UPT, UR10, URZ, UPT ;  /* 0x000000ff0a00728c */ /* 0x001fe2000bf05070 */
        /* <DEDUP_REMOVED lines=12> */
[----:B------:R-:W-:Y:S02]  /*0770*/  SHF.L.U32 R120, R120, 0x10, RZ ;  /* 0x0000001078787819 */ /* 0x000fe400000006ff */
[----:B------:R-:W-:Y:S02]  /*0780*/  SHF.L.U32 R5, R8, 0x10, RZ ;  /* 0x0000001008057819 */ /* 0x000fe400000006ff */
[----:B------:R-:W-:Y:S02]  /*0790*/  PRMT R6, R121, 0x7632, R6 ;  /* 0x0000763279067816 */ /* 0x000fe40000000006 */
[----:B------:R-:W-:Y:S01]  /*07a0*/  PRMT R7, R9, 0x7632, R7 ;  /* 0x0000763209077816 */ /* 0x000fe20000000007 */
[--C-:B------:R-:W-:Y:S01]  /*07b0*/  FADD.FTZ R120, R120, R5.reuse ;  /* 0x0000000578787221 */ /* 0x100fe20000010000 */
[----:B------:R-:W-:-:S02]  /*07c0*/  PRMT R5, R8, 0x7632, R5 ;  /* 0x0000763208057816 */ /* 0x000fc40000000005 */
[----:B------:R-:W-:Y:S02]  /*07d0*/  SHF.L.U32 R4, R4, 0x10, RZ ;  /* 0x0000001004047819 */ /* 0x000fe400000006ff */
[----:B------:R-:W-:Y:S02]  /*07e0*/  SHF.L.U32 R5, R5, 0x10, RZ ;  /* 0x0000001005057819 */ /* 0x000fe400000006ff */
[----:B------:R-:W-:Y:S02]  /*07f0*/  SHF.L.U32 R6, R6, 0x10, RZ ;  /* 0x0000001006067819 */ /* 0x000fe400000006ff */
[----:B------:R-:W-:Y:S01]  /*0800*/  SHF.L.U32 R7, R7, 0x10, RZ ;  /* 0x0000001007077819 */ /* 0x000fe200000006ff */
[----:B------:R-:W-:Y:S01]  /*0810*/  FADD.FTZ R4, R4, R5 ;  /* 0x0000000504047221 */ /* 0x000fe20000010000 */
[----:B------:R-:W-:Y:S02]  /*0820*/  PRMT R113, R122, 0x7632, R113 ;  /* 0x000076327a717816 */ /* 0x000fe40000000071 */
[----:B------:R-:W-:Y:S01]  /*0830*/  PRMT R126, R123, 0x7632, R126 ;  /* 0x000076327b7e7816 */ /* 0x000fe2000000007e */
[----:B------:R-:W-:Y:S01]  /*0840*/  FADD.FTZ R6, R6, R7 ;  /* 0x0000000706067221 */ /* 0x000fe20000010000 */
        /* <DEDUP_REMOVED lines=8> */
[----:B------:R-:W-:Y:S02]  /*08d0*/  PRMT R5, R10, 0x7632, R5 ;  /* 0x000076320a057816 */ /* 0x000fe40000000005 */
        /* <DEDUP_REMOVED lines=26> */
[----:B------:R-:W-:Y:S01]  /*0a80*/  F2FP.BF16.F32.PACK_AB R4, R129, R118 ;  /* 0x000000768104723e */ /* 0x000fe200000010ff */
[----:B------:R-:W-:Y:S06]  /*0a90*/  BRA `(.L_x_6760) ;  /* 0x00000004004c7947 */ /* 0x000fec0003800000 */
.L_x_6759:
[----:B-----5:R-:W-:Y:S01]  /*0aa0*/  SHF.L.U32 R118, R120, 0x10, RZ ;  /* 0x0000001078767819 */ /* 0x020fe200000006ff */
[----:B------:R-:W-:Y:S01]  /*0ab0*/  IMAD.U32 R113, R9, 0x10000, RZ ;  /* 0x0001000009717824 */ /* 0x000fe200078e00ff */
[----:B------:R-:W-:Y:S02]  /*0ac0*/  SHF.L.U32 R5, R8, 0x10, RZ ;  /* 0x0000001008057819 */ /* 0x000fe400000006ff */
[----:B------:R-:W-:Y:S02]  /*0ad0*/  PRMT R7, R120, 0x7632, R7 ;  /* 0x0000763278077816 */ /* 0x000fe40000000007 */
[C---:B------:R-:W-:Y:S01]  /*0ae0*/  PRMT R112, R121.reuse, 0x7632, R112 ;  /* 0x0000763279707816 */ /* 0x040fe20000000070 */
        /* <DEDUP_REMOVED lines=32> */
.L_x_6758:
[----:B------:R-:W-:Y:S05]  /*0cf0*/  @!P2 BRA `(.L_x_6761) ;  /* 0x000000000084a947 */ /* 0x000fea0003800000 */
[----:B-----5:R-:W-:Y:S02]  /*0d00*/  PRMT R4, R120, 0x7632, R4 ;  /* 0x0000763278047816 */ /* 0x020fe40000000004 */
[----:B------:R-:W-:Y:S02]  /*0d10*/  PRMT R6, R121, 0x7632, R6 ;  /* 0x0000763279067816 */ /* 0x000fe40000000006 */
[C---:B------:R-:W-:Y:S01]  /*0d20*/  PRMT R112, R122.reuse, 0x7632, R112 ;  /* 0x000076327a707816 */ /* 0x040fe20000000070 */
[----:B------:R-:W-:Y:S01]  /*0d30*/  IMAD.U32 R122, R122, 0x10000, RZ ;  /* 0x000100007a7a7824 */ /* 0x000fe200078e00ff */
[----:B------:R-:W-:Y:S02]  /*0d40*/  PRMT R115, R123, 0x7632, R115 ;  /* 0x000076327b737816 */ /* 0x000fe40000000073 */
[----:B------:R-:W-:Y:S01]  /*0d50*/  SHF.L.U32 R127, R125, 0x10, RZ ;  /* 0x000000107d7f7819 */ /* 0x000fe200000006ff */
[----:B------:R-:W-:Y:S01]  /*0d60*/  IMAD.U32 R125, R124, 0x10000, RZ ;  /* 0x000100007c7d7824 */ /* 0x000fe200078e00ff */
[----:B------:R-:W-:-:S02]  /*0d70*/  SHF.L.U32 R118, R120, 0x10, RZ ;  /* 0x0000001078767819 */ /* 0x000fc400000006ff */
[----:B------:R-:W-:Y:S02]  /*0d80*/  SHF.L.U32 R124, R0, 0x10, RZ ;  /* 0x00000010007c7819 */ /* 0x000fe400000006ff */
        /* <DEDUP_REMOVED lines=24> */
.L_x_6761:
[C---:B-----5:R-:W-:Y:S01]  /*0f10*/  PRMT R129, R120.reuse, 0x7632, R129 ;  /* 0x0000763278817816 */ /* 0x060fe20000000081 */
[----:B------:R-:W-:Y:S01]  /*0f20*/  IMAD.U32 R118, R120, 0x10000, RZ ;  /* 0x0001000078767824 */ /* 0x000fe200078e00ff */
[----:B------:R-:W-:Y:S02]  /*0f30*/  PRMT R127, R121, 0x7632, R127 ;  /* 0x00007632797f7816 */ /* 0x000fe4000000007f */
[C---:B------:R-:W-:Y:S02]  /*0f40*/  PRMT R125, R122.reuse, 0x7632, R125 ;  /* 0x000076327a7d7816 */ /* 0x040fe4000000007d */
        /* <DEDUP_REMOVED lines=8> */
.L_x_6760:
[----:B------:R-:W0:Y:S01]  /*0fd0*/  @P0 LDC.64 R130, c[0x0][0x3a8] ;  /* 0x0000ea00ff820b82 */ /* 0x000e220000000a00 */
[----:B------:R-:W-:-:S07]  /*0fe0*/  VIADD R121, R119, 0x20 ;  /* 0x0000002077797836 */ /* 0x000fce0000000000 */
[----:B------:R-:W1:Y:S08]  /*0ff0*/  @P2 LDC.64 R134, c[0x0][0x3a0] ;  /* 0x0000e800ff862b82 */ /* 0x000e700000000a00 */
[----:B------:R-:W2:Y:S01]  /*1000*/  @P1 LDC.64 R132, c[0x0][0x398] ;  /* 0x0000e600ff841b82 */ /* 0x000ea20000000a00 */
[----:B------:R-:W-:-:S04]  /*1010*/  IMAD.WIDE.U32 R112, R121, 0x10, R116 ;  /* 0x0000001079707825 */ /* 0x000fc800078e0074 */
[----:B0-----:R-:W-:-:S05]  /*1020*/  @P0 IMAD.WIDE.U32 R130, R119, 0x10, R130 ;  /* 0x0000001077820825 */ /* 0x001fca00078e0082 */
[----:B------:R0:W-:Y:S01]  /*1030*/  @P0 STG.E.128 desc[UR6][R130.64], R4 ;  /* 0x0000000482000986 */ /* 0x0001e2000c101d06 */
[----:B-1----:R-:W-:-:S03]  /*1040*/  @P2 IMAD.WIDE.U32 R134, R121, 0x10, R134 ;  /* 0x0000001079862825 */ /* 0x002fc600078e0086 */
[----:B------:R-:W5:Y:S04]  /*1050*/  LDG.E.128 R112, desc[UR6][R112.64] ;  /* 0x0000000670707981 */ /* 0x000f68000c1e1d00 */
[----:B------:R-:W4:Y:S01]  /*1060*/  @P2 LDG.E.128 R12, desc[UR6][R134.64] ;  /* 0x00000006860c2981 */ /* 0x000f22000c1e1d00 */
[----:B--2---:R-:W-:-:S05]  /*1070*/  @P1 IMAD.WIDE.U32 R132, R121, 0x10, R132 ;  /* 0x0000001079841825 */ /* 0x004fca00078e0084 */
[----:B------:R1:W5:Y:S01]  /*1080*/  @P1 LDG.E.128 R8, desc[UR6][R132.64] ;  /* 0x0000000684081981 */ /* 0x000362000c1e1d00 */
[----:B------:R-:W-:-:S04]  /*1090*/  UISETP.NE.U32.AND UP0, UPT, UR10, URZ, UPT ;  /* 0x000000ff0a00728c */ /* 0x000fc8000bf05070 */
[----:B------:R-:W-:Y:S01]  /*10a0*/  UISETP.NE.AND.EX UP0, UPT, UR11, URZ, UPT, UP0 ;  /* 0x000000ff0b00728c */ /* 0x000fe2000bf05300 */
[----:B----4-:R-:W-:Y:S02]  /*10b0*/  PRMT R0, R15, 0x7632, R0 ;  /* 0x000076320f007816 */ /* 0x010fe40000000000 */
[----:B------:R-:W-:Y:S02]  /*10c0*/  PRMT R136, R14, 0x7632, R136 ;  /* 0x000076320e887816 */ /* 0x000fe40000000088 */
[----:B------:R-:W-:Y:S02]  /*10d0*/  PRMT R137, R13, 0x7632, R137 ;  /* 0x000076320d897816 */ /* 0x000fe40000000089 */
[----:B0-----:R-:W-:Y:S02]  /*10e0*/  PRMT R131, R12, 0x7632, R131 ;  /* 0x000076320c837816 */ /* 0x001fe40000000083 */
        /* <DEDUP_REMOVED lines=17> */
.L_x_6763:
        /* <DEDUP_REMOVED lines=33> */
.L_x_6762:
[----:B------:R-:W-:-:S04]  /*1410*/  UISETP.NE.U32.AND UP1, UPT, UR8, URZ, UPT ;  /* 0x000000ff0800728c */ /* 0x000fc8000bf25070 */
[----:B------:R-:W-:-:S09]  /*1420*/  UISETP.NE.AND.EX UP1, UPT, UR9, URZ, UPT, UP1 ;  /* 0x000000ff0900728c */ /* 0x000fd2000bf25310 */
[----:B------:R-:W-:Y:S05]  /*1430*/  BRA.U UP1, `(.L_x_6765) ;  /* 0x0000000101947547 */ /* 0x000fea000b800000 */
        /* <DEDUP_REMOVED lines=29> */
[----:B------:R-:W-:Y:S02]  /*1610*/  FADD.FTZ R139, R139, R6 ;  /* 0x000000068b8b7221 */ /* 0x000fe40000010000 */
[----:B------:R-:W-:Y:S02]  /*1620*/  FADD.FTZ R137, R112, R5 ;  /* 0x0000000570897221 */ /* 0x000fe40000010000 */
[----:B------:R-:W-:Y:S01]  /*1630*/  FADD.FTZ R135, R131, R4 ;  /* 0x0000000483877221 */ /* 0x000fe20000010000 */
[----:B------:R-:W-:Y:S02]  /*1640*/  F2FP.BF16.F32.PACK_AB R7, R139, R132 ;  /* 0x000000848b07723e */ /* 0x000fe400000010ff */
[----:B------:R-:W-:-:S02]  /*1650*/  F2FP.BF16.F32.PACK_AB R6, R137, R130 ;  /* 0x000000828906723e */ /* 0x000fc400000010ff */
[----:B------:R-:W-:Y:S02]  /*1660*/  F2FP.BF16.F32.PACK_AB R5, R135, R128 ;  /* 0x000000808705723e */ /* 0x000fe400000010ff */
[----:B------:R-:W-:Y:S01]  /*1670*/  F2FP.BF16.F32.PACK_AB R4, R133, R126 ;  /* 0x0000007e8504723e */ /* 0x000fe200000010ff */
[----:B------:R-:W-:Y:S06]  /*1680*/  BRA `(.L_x_6764) ;  /* 0x0000000000d07947 */ /* 0x000fec0003800000 */
.L_x_6765:
[----:B-----5:R-:W-:Y:S01]  /*1690*/  PRMT R126, R113, 0x7632, R126 ;  /* 0x00007632717e7816 */ /* 0x020fe2000000007e */
[----:B------:R-:W-:Y:S01]  /*16a0*/  IMAD.U32 R134, R11, 0x10000, RZ ;  /* 0x000100000b867824 */ /* 0x000fe200078e00ff */
[----:B------:R-:W-:Y:S01]  /*16b0*/  SHF.L.U32 R113, R113, 0x10, RZ ;  /* 0x0000001071717819 */ /* 0x000fe200000006ff */
[----:B------:R-:W-:Y:S01]  /*16c0*/  IMAD.U32 R131, R131, 0x10000, RZ ;  /* 0x0001000083837824 */ /* 0x000fe200078e00ff */
        /* <DEDUP_REMOVED lines=8> */
[----:B------:R-:W-:Y:S02]  /*1750*/  SHF.L.U32 R7, R6, 0x10, RZ ;  /* 0x0000001006077819 */ /* 0x000fe400000006ff */
[----:B------:R-:W-:Y:S02]  /*1760*/  SHF.L.U32 R4, R4, 0x10, RZ ;  /* 0x0000001004047819 */ /* 0x000fe400000006ff */
[----:B------:R-:W-:Y:S02]  /*1770*/  SHF.L.U32 R114, R114, 0x10, RZ ;  /* 0x0000001072727819 */ /* 0x000fe400000006ff */
[----:B------:R-:W-:Y:S01]  /*1780*/  PRMT R132, R115, 0x7632, R132 ;  /* 0x0000763273847816 */ /* 0x000fe20000000084 */
[----:B------:R-:W-:Y:S01]  /*1790*/  FADD.FTZ R4, R7, R4 ;  /* 0x0000000407047221 */ /* 0x000fe20000010000 */
[----:B------:R-:W-:-:S02]  /*17a0*/  SHF.L.U32 R113, R10, 0x10, RZ ;  /* 0x000000100a717819 */ /* 0x000fc400000006ff */
[----:B------:R-:W-:Y:S02]  /*17b0*/  SHF.L.U32 R115, R115, 0x10, RZ ;  /* 0x0000001073737819 */ /* 0x000fe400000006ff */
[----:B------:R-:W-:Y:S01]  /*17c0*/  PRMT R5, R9, 0x7632, R5 ;  /* 0x0000763209057816 */ /* 0x000fe20000000005 */
[----:B------:R-:W-:Y:S01]  /*17d0*/  FADD.FTZ R114, R113, R114 ;  /* 0x0000007271727221 */ /* 0x000fe20000010000 */
[----:B------:R-:W-:Y:S01]  /*17e0*/  SHF.L.U32 R126, R126, 0x10, RZ ;  /* 0x000000107e7e7819 */ /* 0x000fe200000006ff */
[----:B------:R-:W-:Y:S01]  /*17f0*/  FADD.FTZ R134, R134, R115 ;  /* 0x0000007386867221 */ /* 0x000fe20000010000 */
[----:B------:R-:W-:Y:S02]  /*1800*/  SHF.L.U32 R5, R5, 0x10, RZ ;  /* 0x0000001005057819 */ /* 0x000fe400000006ff */
[----:B------:R-:W-:Y:S02]  /*1810*/  PRMT R6, R10, 0x7632, R6 ;  /* 0x000076320a067816 */ /* 0x000fe40000000006 */
[----:B------:R-:W-:Y:S01]  /*1820*/  PRMT R7, R11, 0x7632, R7 ;  /* 0x000076320b077816 */ /* 0x000fe20000000007 */
[----:B------:R-:W-:Y:S01]  /*1830*/  FADD.FTZ R5, R126, R5 ;  /* 0x000000057e057221 */ /* 0x000fe20000010000 */
[----:B------:R-:W-:-:S02]  /*1840*/  SHF.L.U32 R113, R12, 0x10, RZ ;  /* 0x000000100c717819 */ /* 0x000fc400000006ff */
        /* <DEDUP_REMOVED lines=24> */
.L_x_6764:
        /* <DEDUP_REMOVED lines=12> */
[----:B----4-:R-:W-:Y:S02]  /*1a90*/  PRMT R0, R15, 0x7632, R0 ;  /* 0x000076320f007816 */ /* 0x010fe40000000000 */
[----:B------:R-:W-:Y:S02]  /*1aa0*/  PRMT R146, R14, 0x7632, R146 ;  /* 0x000076320e927816 */ /* 0x000fe40000000092 */
[----:B------:R-:W-:Y:S02]  /*1ab0*/  PRMT R147, R13, 0x7632, R147 ;  /* 0x000076320d937816 */ /* 0x000fe40000000093 */
[----:B------:R-:W-:Y:S01]  /*1ac0*/  PRMT R148, R12, 0x7632, R148 ;  /* 0x000076320c947816 */ /* 0x000fe20000000094 */
[----:B0-----:R-:W-:Y:S06]  /*1ad0*/  BRA.U UP0, `(.L_x_6766) ;  /* 0x0000000100bc7547 */ /* 0x001fec000b800000 */
[----:B------:R-:W-:Y:S05]  /*1ae0*/  BRA.U UP1, `(.L_x_6767) ;  /* 0x0000000101347547 */ /* 0x000fea000b800000 */
[----:B-----5:R-:W-:Y:S02]  /*1af0*/  PRMT R145, R114, 0x7632, R145 ;  /* 0x0000763272917816 */ /* 0x020fe40000000091 */
        /* <DEDUP_REMOVED lines=12> */
.L_x_6767:
[----:B-----5:R-:W-:Y:S02]  /*1bc0*/  PRMT R4, R112, 0x7632, R4 ;  /* 0x0000763270047816 */ /* 0x020fe40000000004 */
[----:B------:R-:W-:Y:S02]  /*1bd0*/  PRMT R7, R114, 0x7632, R7 ;  /* 0x0000763272077816 */ /* 0x000fe40000000007 */
[----:B------:R-:W-:Y:S02]  /*1be0*/  SHF.L.U32 R112, R112, 0x10, RZ ;  /* 0x0000001070707819 */ /* 0x000fe400000006ff */
[----:B------:R-:W-:Y:S02]  /*1bf0*/  SHF.L.U32 R114, R114, 0x10, RZ ;  /* 0x0000001072727819 */ /* 0x000fe400000006ff */
[----:B------:R-:W-:Y:S02]  /*1c00*/  SHF.L.U32 R5, R12, 0x10, RZ ;  /* 0x000000100c057819 */ /* 0x000fe400000006ff */
[----:B------:R-:W-:-:S02]  /*1c10*/  SHF.L.U32 R141, R14, 0x10, RZ ;  /* 0x000000100e8d7819 */ /* 0x000fc400000006ff */
[----:B------:R-:W-:Y:S01]  /*1c20*/  PRMT R6, R113, 0x7632, R6 ;  /* 0x0000763271067816 */ /* 0x000fe20000000006 */
[----:B------:R-:W-:Y:S01]  /*1c30*/  FADD.FTZ R134, R5, R112 ;  /* 0x0000007005867221 */ /* 0x000fe20000010000 */
[----:B------:R-:W-:Y:S01]  /*1c40*/  PRMT R140, R115, 0x7632, R140 ;  /* 0x00007632738c7816 */ /* 0x000fe2000000008c */
[----:B------:R-:W-:Y:S01]  /*1c50*/  FADD.FTZ R138, R141, R114 ;  /* 0x000000728d8a7221 */ /* 0x000fe20000010000 */
[----:B------:R-:W-:Y:S01]  /*1c60*/  SHF.L.U32 R113, R113, 0x10, RZ ;  /* 0x0000001071717819 */ /* 0x000fe200000006ff */
[----:B------:R-:W-:Y:S01]  /*1c70*/  IMAD.U32 R115, R115, 0x10000, RZ ;  /* 0x0001000073737824 */ /* 0x000fe200078e00ff */
        /* <DEDUP_REMOVED lines=21> */
.L_x_6766:
        /* <DEDUP_REMOVED lines=14> */
[----:B------:R-:W-:Y:S02]  /*1eb0*/  PRMT R5, R10, 0x7632, R5 ;  /* 0x000076320a057816 */ /* 0x000fe40000000005 */
        /* <DEDUP_REMOVED lines=23> */
.L_x_6769:
[C---:B-----5:R-:W-:Y:S02]  /*2030*/  PRMT R134, R113.reuse, 0x7632, R134 ;  /* 0x0000763271867816 */ /* 0x060fe40000000086 */
[----:B------:R-:W-:Y:S02]  /*2040*/  SHF.L.U32 R113, R113, 0x10, RZ ;  /* 0x0000001071717819 */ /* 0x000fe400000006ff */
[----:B------:R-:W-:Y:S02]  /*2050*/  SHF.L.U32 R4, R9, 0x10, RZ ;  /* 0x0000001009047819 */ /* 0x000fe400000006ff */
[C---:B------:R-:W-:Y:S02]  /*2060*/  PRMT R6, R112.reuse, 0x7632, R6 ;  /* 0x0000763270067816 */ /* 0x040fe40000000006 */
[----:B------:R-:W-:Y:S01]  /*2070*/  SHF.L.U32 R112, R112, 0x10, RZ ;  /* 0x0000001070707819 */ /* 0x000fe200000006ff */
[----:B------:R-:W-:Y:S01]  /*2080*/  FADD.FTZ R136, R4, R113 ;  /* 0x0000007104887221 */ /* 0x000fe20000010000 */
[----:B------:R-:W-:Y:S01]  /*2090*/  PRMT R4, R8, 0x7632, R4 ;  /* 0x0000763208047816 */ /* 0x000fe20000000004 */
[----:B------:R-:W-:Y:S01]  /*20a0*/  IMAD.U32 R113, R10, 0x10000, RZ ;  /* 0x000100000a717824 */ /* 0x000fe200078e00ff */
[----:B------:R-:W-:-:S02]  /*20b0*/  SHF.L.U32 R5, R8, 0x10, RZ ;  /* 0x0000001008057819 */ /* 0x000fc400000006ff */
[----:B------:R-:W-:Y:S02]  /*20c0*/  SHF.L.U32 R7, R6, 0x10, RZ ;  /* 0x0000001006077819 */ /* 0x000fe400000006ff */
[----:B------:R-:W-:Y:S01]  /*20d0*/  SHF.L.U32 R4, R4, 0x10, RZ ;  /* 0x0000001004047819 */ /* 0x000fe200000006ff */
[----:B------:R-:W-:Y:S01]  /*20e0*/  FADD.FTZ R112, R5, R112 ;  /* 0x0000007005707221 */ /* 0x000fe20000010000 */
[C---:B------:R-:W-:Y:S02]  /*20f0*/  PRMT R138, R114.reuse, 0x7632, R138 ;  /* 0x00007632728a7816 */ /* 0x040fe4000000008a */
[----:B------:R-:W-:Y:S01]  /*2100*/  SHF.L.U32 R114, R114, 0x10, RZ ;  /* 0x0000001072727819 */ /* 0x000fe200000006ff */
[----:B------:R-:W-:Y:S01]  /*2110*/  FADD.FTZ R4, R7, R4 ;  /* 0x0000000407047221 */ /* 0x000fe20000010000 */
[----:B------:R-:W-:Y:S02]  /*2120*/  PRMT R5, R9, 0x7632, R5 ;  /* 0x0000763209057816 */ /* 0x000fe40000000005 */
[----:B------:R-:W-:Y:S01]  /*2130*/  PRMT R140, R115, 0x7632, R140 ;  /* 0x00007632738c7816 */ /* 0x000fe2000000008c */
[----:B------:R-:W-:Y:S01]  /*2140*/  FADD.FTZ R114, R113, R114 ;  /* 0x0000007271727221 */ /* 0x000fe20000010000 */
[----:B------:R-:W-:-:S02]  /*2150*/  PRMT R6, R10, 0x7632, R6 ;  /* 0x000076320a067816 */ /* 0x000fc40000000006 */
[----:B------:R-:W-:Y:S01]  /*2160*/  PRMT R7, R11, 0x7632, R7 ;  /* 0x000076320b077816 */ /* 0x000fe20000000007 */
[----:B------:R-:W-:Y:S01]  /*2170*/  IMAD.U32 R140, R140, 0x10000, RZ ;  /* 0x000100008c8c7824 */ /* 0x000fe200078e00ff */
        /* <DEDUP_REMOVED lines=31> */
.L_x_6768:
        /* <DEDUP_REMOVED lines=14> */
[----:B-----5:R-:W-:Y:S02]  /*2450*/  PRMT R157, R113, 0x7632, R157 ;  /* 0x00007632719d7816 */ /* 0x020fe4000000009d */
[----:B------:R-:W-:Y:S02]  /*2460*/  PRMT R159, R112, 0x7632, R159 ;  /* 0x00007632709f7816 */ /* 0x000fe4000000009f */
[----:B0-----:R-:W-:Y:S01]  /*2470*/  PRMT R155, R114, 0x7632, R155 ;  /* 0x00007632729b7816 */ /* 0x001fe2000000009b */
        /* <DEDUP_REMOVED lines=10> */
.L_x_6771:
[----:B0----5:R-:W-:Y:S01]  /*2520*/  PRMT R7, R112, 0x7632, R7 ;  /* 0x0000763270077816 */ /* 0x021fe20000000007 */
[----:B------:R-:W-:Y:S01]  /*2530*/  IMAD.U32 R151, R14, 0x10000, RZ ;  /* 0x000100000e977824 */ /* 0x000fe200078e00ff */
[----:B------:R-:W-:Y:S02]  /*2540*/  SHF.L.U32 R112, R112, 0x10, RZ ;  /* 0x0000001070707819 */ /* 0x000fe400000006ff */
[----:B------:R-:W-:Y:S02]  /*2550*/  SHF.L.U32 R5, R12, 0x10, RZ ;  /* 0x000000100c057819 */ /* 0x000fe400000006ff */
[----:B------:R-:W-:Y:S02]  /*2560*/  PRMT R148, R113, 0x7632, R148 ;  /* 0x0000763271947816 */ /* 0x000fe40000000094 */
[----:B------:R-:W-:Y:S01]  /*2570*/  PRMT R150, R114, 0x7632, R150 ;  /* 0x0000763272967816 */ /* 0x000fe20000000096 */
[----:B------:R-:W-:Y:S01]  /*2580*/  FADD.FTZ R142, R5, R112 ;  /* 0x00000070058e7221 */ /* 0x000fe20000010000 */
[----:B------:R-:W-:-:S02]  /*2590*/  PRMT R152, R115, 0x7632, R152 ;  /* 0x0000763273987816 */ /* 0x000fc40000000098 */
[----:B------:R-:W-:Y:S02]  /*25a0*/  PRMT R0, R12, 0x7632, R0 ;  /* 0x000076320c007816 */ /* 0x000fe40000000000 */
[----:B------:R-:W-:Y:S02]  /*25b0*/  PRMT R4, R13, 0x7632, R4 ;  /* 0x000076320d047816 */ /* 0x000fe40000000004 */
        /* <DEDUP_REMOVED lines=27> */
.L_x_6770:
[----:B------:R-:W-:Y:S05]  /*2770*/  BRA.U UP1, `(.L_x_6773) ;  /* 0x0000000101947547 */ /* 0x000fea000b800000 */
        /* <DEDUP_REMOVED lines=37> */
.L_x_6773:
[----:B0----5:R-:W-:Y:S01]  /*29d0*/  PRMT R4, R112, 0x7632, R4 ;  /* 0x0000763270047816 */ /* 0x021fe20000000004 */
[----:B------:R-:W-:Y:S01]  /*29e0*/  IMAD.U32 R142, R12, 0x10000, RZ ;  /* 0x000100000c8e7824 */ /* 0x000fe200078e00ff */
[----:B------:R-:W-:Y:S02]  /*29f0*/  SHF.L.U32 R112, R112, 0x10, RZ ;  /* 0x0000001070707819 */ /* 0x000fe400000006ff */
[C---:B------:R-:W-:Y:S02]  /*2a00*/  SHF.L.U32 R5, R8.reuse, 0x10, RZ ;  /* 0x0000001008057819 */ /* 0x040fe400000006ff */
[----:B------:R-:W-:Y:S02]  /*2a10*/  PRMT R0, R8, 0x7632, R0 ;  /* 0x0000763208007816 */ /* 0x000fe40000000000 */
        /* <DEDUP_REMOVED lines=9> */
[----:B------:R-:W-:Y:S02]  /*2ab0*/  PRMT R0, R9, 0x7632, R0 ;  /* 0x0000763209007816 */ /* 0x000fe40000000000 */
[----:B------:R-:W-:Y:S02]  /*2ac0*/  PRMT R4, R10, 0x7632, R4 ;  /* 0x000076320a047816 */ /* 0x000fe40000000004 */
        /* <DEDUP_REMOVED lines=22> */
[----:B------:R-:W-:-:S02]  /*2c30*/  PRMT R5, R14, 0x7632, R5 ;  /* 0x000076320e057816 */ /* 0x000fc40000000005 */
[----:B------:R-:W-:Y:S02]  /*2c40*/  PRMT R4, R13, 0x7632, R4 ;  /* 0x000076320d047816 */ /* 0x000fe40000000004 */
[----:B------:R-:W-:Y:S02]  /*2c50*/  SHF.L.U32 R113, R14, 0x10, RZ ;  /* 0x000000100e717819 */ /* 0x000fe400000006ff */
        /* <DEDUP_REMOVED lines=15> */
.L_x_6772:
        /* <DEDUP_REMOVED lines=27> */
.L_x_6775:
[C---:B0----5:R-:W-:Y:S01]  /*2f00*/  PRMT R7, R112.reuse, 0x7632, R7 ;  /* 0x0000763270077816 */ /* 0x061fe20000000007 */
        /* <DEDUP_REMOVED lines=11> */
[----:B------:R-:W-:Y:S02]  /*2fc0*/  SHF.L.U32 R113, R113, 0x10, RZ ;  /* 0x0000001071717819 */ /* 0x000fe400000006ff */
[----:B------:R-:W-:Y:S01]  /*2fd0*/  SHF.L.U32 R114, R114, 0x10, RZ ;  /* 0x0000001072727819 */ /* 0x000fe200000006ff */
[----:B------:R-:W-:Y:S01]  /*2fe0*/  IMAD.U32 R6, R6, 0x10000, RZ ;  /* 0x0001000006067824 */ /* 0x000fe200078e00ff */
        /* <DEDUP_REMOVED lines=9> */
[----:B------:R-:W-:Y:S02]  /*3080*/  SHF.L.U32 R163, R160, 0x10, RZ ;  /* 0x00000010a0a37819 */ /* 0x000fe400000006ff */
[----:B------:R-:W-:-:S02]  /*3090*/  SHF.L.U32 R5, R5, 0x10, RZ ;  /* 0x0000001005057819 */ /* 0x000fc400000006ff */
[----:B------:R-:W-:Y:S01]  /*30a0*/  SHF.L.U32 R4, R4, 0x10, RZ ;  /* 0x0000001004047819 */ /* 0x000fe200000006ff */
[----:B------:R-:W-:Y:S01]  /*30b0*/  FADD.FTZ R163, R163, R6 ;  /* 0x00000006a3a37221 */ /* 0x000fe20000010000 */
        /* <DEDUP_REMOVED lines=9> */
.L_x_6774:
[----:B------:R-:W-:Y:S05]  /*3150*/  BRA.U UP1, `(.L_x_6777) ;  /* 0x0000000101947547 */ /* 0x000fea000b800000 */
        /* <DEDUP_REMOVED lines=37> */
.L_x_6777:
[C---:B0----5:R-:W-:Y:S02]  /*33b0*/  PRMT R4, R112.reuse, 0x7632, R4 ;  /* 0x0000763270047816 */ /* 0x061fe40000000004 */
[----:B------:R-:W-:Y:S02]  /*33c0*/  SHF.L.U32 R112, R112, 0x10, RZ ;  /* 0x0000001070707819 */ /* 0x000fe400000006ff */
[C---:B------:R-:W-:Y:S02]  /*33d0*/  SHF.L.U32 R5, R8.reuse, 0x10, RZ ;  /* 0x0000001008057819 */ /* 0x040fe400000006ff */
[----:B------:R-:W-:Y:S02]  /*33e0*/  PRMT R0, R8, 0x7632, R0 ;  /* 0x0000763208007816 */ /* 0x000fe40000000000 */
[----:B------:R-:W-:Y:S01]  /*33f0*/  SHF.L.U32 R150, R12, 0x10, RZ ;  /* 0x000000100c967819 */ /* 0x000fe200000006ff */
[----:B------:R-:W-:Y:S01]  /*3400*/  FADD.FTZ R5, R5, R112 ;  /* 0x0000007005057221 */ /* 0x000fe20000010000 */
[----:B------:R-:W-:-:S02]  /*3410*/  SHF.L.U32 R169, R4, 0x10, RZ ;  /* 0x0000001004a97819 */ /* 0x000fc400000006ff */
[----:B------:R-:W-:Y:S01]  /*3420*/  SHF.L.U32 R0, R0, 0x10, RZ ;  /* 0x0000001000007819 */ /* 0x000fe200000006ff */
[--C-:B------:R-:W-:Y:S01]  /*3430*/  FADD.FTZ R150, R150, R5.reuse ;  /* 0x0000000596967221 */ /* 0x100fe20000010000 */
[----:B------:R-:W-:Y:S02]  /*3440*/  PRMT R6, R113, 0x7632, R6 ;  /* 0x0000763271067816 */ /* 0x000fe40000000006 */
[----:B------:R-:W-:Y:S01]  /*3450*/  PRMT R154, R115, 0x7632, R154 ;  /* 0x00007632739a7816 */ /* 0x000fe2000000009a */
[----:B------:R-:W-:Y:S01]  /*3460*/  FADD.FTZ R169, R169, R0 ;  /* 0x00000000a9a97221 */ /* 0x000fe20000010000 */
[----:B------:R-:W-:Y:S01]  /*3470*/  PRMT R5, R11, 0x7632, R5 ;  /* 0x000076320b057816 */ /* 0x000fe20000000005 */
[----:B------:R-:W-:Y:S01]  /*3480*/  IMAD.U32 R115, R115, 0x10000, RZ ;  /* 0x0001000073737824 */ /* 0x000fe200078e00ff */
[----:B------:R-:W-:Y:S02]  /*3490*/  PRMT R152, R114, 0x7632, R152 ;  /* 0x0000763272987816 */ /* 0x000fe40000000098 */
[----:B------:R-:W-:-:S02]  /*34a0*/  PRMT R0, R9, 0x7632, R0 ;  /* 0x0000763209007816 */ /* 0x000fc40000000000 */
[----:B------:R-:W-:Y:S02]  /*34b0*/  PRMT R4, R10, 0x7632, R4 ;  /* 0x000076320a047816 */ /* 0x000fe40000000004 */
[----:B------:R-:W-:Y:S02]  /*34c0*/  SHF.L.U32 R114, R114, 0x10, RZ ;  /* 0x0000001072727819 */ /* 0x000fe400000006ff */
        /* <DEDUP_REMOVED lines=14> */
[----:B------:R-:W-:Y:S01]  /*35b0*/  IMAD.U32 R113, R14, 0x10000, RZ ;  /* 0x000100000e717824 */ /* 0x000fe200078e00ff */
[----:B------:R-:W-:Y:S01]  /*35c0*/  PRMT R6, R15, 0x7632, R6 ;  /* 0x000076320f067816 */ /* 0x000fe20000000006 */
[----:B------:R-:W-:Y:S01]  /*35d0*/  FADD.FTZ R165, R165, R4 ;  /* 0x00000004a5a57221 */ /* 0x000fe20000010000 */
[----:B------:R-:W-:Y:S01]  /*35e0*/  SHF.L.U32 R156, R11, 0x10, RZ ;  /* 0x000000100b9c7819 */ /* 0x000fe200000006ff */
[----:B------:R-:W-:Y:S01]  /*35f0*/  FADD.FTZ R152, R7, R112 ;  /* 0x0000007007987221 */ /* 0x000fe20000010000 */
[----:B------:R-:W-:Y:S01]  /*3600*/  PRMT R0, R12, 0x7632, R0 ;  /* 0x000076320c007816 */ /* 0x000fe20000000000 */
[----:B------:R-:W-:Y:S01]  /*3610*/  IMAD.U32 R112, R6, 0x10000, RZ ;  /* 0x0001000006707824 */ /* 0x000fe200078e00ff */
[----:B------:R-:W-:Y:S01]  /*3620*/  PRMT R5, R14, 0x7632, R5 ;  /* 0x000076320e057816 */ /* 0x000fe20000000005 */
[----:B------:R-:W-:Y:S01]  /*3630*/  FADD.FTZ R156, R156, R115 ;  /* 0x000000739c9c7221 */ /* 0x000fe20000010000 */
[----:B------:R-:W-:Y:S01]  /*3640*/  PRMT R4, R13, 0x7632, R4 ;  /* 0x000076320d047816 */ /* 0x000fe20000000004 */
[----:B------:R-:W-:Y:S01]  /*3650*/  FADD.FTZ R154, R113, R114 ;  /* 0x00000072719a7221 */ /* 0x000fe20000010000 */
[----:B------:R-:W-:Y:S01]  /*3660*/  SHF.L.U32 R7, R15, 0x10, RZ ;  /* 0x000000100f077819 */ /* 0x000fe200000006ff */
[----:B------:R-:W-:Y:S01]  /*3670*/  FADD.FTZ R163, R163, R112 ;  /* 0x00000070a3a37221 */ /* 0x000fe20000010000 */
        /* <DEDUP_REMOVED lines=10> */
[----:B------:R-:W-:-:S07]  /*3720*/  F2FP.BF16.F32.PACK_AB R4, R169, R150 ;  /* 0x00000096a904723e */ /* 0x000fce00000010ff */
.L_x_6776:
        /* <DEDUP_REMOVED lines=14> */
[----:B0----5:R-:W-:Y:S02]  /*3810*/  PRMT R171, R112, 0x7632, R171 ;  /* 0x0000763270ab7816 */ /* 0x021fe400000000ab */
[----:B------:R-:W-:Y:S02]  /*3820*/  PRMT R158, R113, 0x7632, R158 ;  /* 0x00007632719e7816 */ /* 0x000fe4000000009e */
[----:B------:R-:W-:Y:S02]  /*3830*/  PRMT R117, R114, 0x7632, R117 ;  /* 0x0000763272757816 */ /* 0x000fe40000000075 */
[C---:B------:R-:W-:Y:S01]  /*3840*/  PRMT R116, R115.reuse, 0x7632, R116 ;  /* 0x0000763273747816 */ /* 0x040fe20000000074 */
[----:B------:R-:W-:Y:S01]  /*3850*/  IMAD.U32 R115, R115, 0x10000, RZ ;  /* 0x0001000073737824 */ /* 0x000fe200078e00ff */
        /* <DEDUP_REMOVED lines=8> */
.L_x_6779:
[----:B0----5:R-:W-:Y:S01]  /*38e0*/  PRMT R7, R112, 0x7632, R7 ;  /* 0x0000763270077816 */ /* 0x021fe20000000007 */
[----:B------:R-:W-:Y:S01]  /*38f0*/  IMAD.U32 R5, R12, 0x10000, RZ ;  /* 0x000100000c057824 */ /* 0x000fe200078e00ff */
[----:B------:R-:W-:Y:S02]  /*3900*/  SHF.L.U32 R112, R112, 0x10, RZ ;  /* 0x0000001070707819 */ /* 0x000fe400000006ff */
[C---:B------:R-:W-:Y:S02]  /*3910*/  PRMT R116, R113.reuse, 0x7632, R116 ;  /* 0x0000763271747816 */ /* 0x040fe40000000074 */
[----:B------:R-:W-:Y:S01]  /*3920*/  SHF.L.U32 R113, R113, 0x10, RZ ;  /* 0x0000001071717819 */ /* 0x000fe200000006ff */
[----:B------:R-:W-:Y:S01]  /*3930*/  FADD.FTZ R112, R5, R112 ;  /* 0x0000007005707221 */ /* 0x000fe20000010000 */
[----:B------:R-:W-:Y:S02]  /*3940*/  SHF.L.U32 R0, R13, 0x10, RZ ;  /* 0x000000100d007819 */ /* 0x000fe400000006ff */
[----:B------:R-:W-:-:S02]  /*3950*/  PRMT R117, R114, 0x7632, R117 ;  /* 0x0000763272757816 */ /* 0x000fc40000000075 */
[----:B------:R-:W-:Y:S01]  /*3960*/  SHF.L.U32 R114, R114, 0x10, RZ ;  /* 0x0000001072727819 */ /* 0x000fe200000006ff */
[----:B------:R-:W-:Y:S01]  /*3970*/  FADD.FTZ R113, R0, R113 ;  /* 0x0000007100717221 */ /* 0x000fe20000010000 */
[C---:B------:R-:W-:Y:S02]  /*3980*/  SHF.L.U32 R171, R14.reuse, 0x10, RZ ;  /* 0x000000100eab7819 */ /* 0x040fe400000006ff */
[----:B------:R-:W-:Y:S02]  /*3990*/  PRMT R160, R115, 0x7632, R160 ;  /* 0x0000763273a07816 */ /* 0x000fe400000000a0 */
[----:B------:R-:W-:Y:S01]  /*39a0*/  PRMT R6, R15, 0x7632, R6 ;  /* 0x000076320f067816 */ /* 0x000fe20000000006 */
[----:B------:R-:W-:Y:S01]  /*39b0*/  FADD.FTZ R114, R171, R114 ;  /* 0x00000072ab727221 */ /* 0x000fe20000010000 */
[----:B------:R-:W-:Y:S02]  /*39c0*/  PRMT R5, R14, 0x7632, R5 ;  /* 0x000076320e057816 */ /* 0x000fe40000000005 */
[----:B------:R-:W-:-:S02]  /*39d0*/  PRMT R4, R13, 0x7632, R4 ;  /* 0x000076320d047816 */ /* 0x000fc40000000004 */
[----:B------:R-:W-:Y:S02]  /*39e0*/  PRMT R0, R12, 0x7632, R0 ;  /* 0x000076320c007816 */ /* 0x000fe40000000000 */
        /* <DEDUP_REMOVED lines=20> */
.L_x_6778:
[----:B------:R-:W-:Y:S05]  /*3b30*/  BRA.U UP1, `(.L_x_6781) ;  /* 0x0000000101947547 */ /* 0x000fea000b800000 */
        /* <DEDUP_REMOVED lines=37> */
.L_x_6781:
        /* <DEDUP_REMOVED lines=13> */
[----:B------:R-:W-:Y:S02]  /*3e60*/  PRMT R116, R114, 0x7632, R116 ;  /* 0x0000763272747816 */ /* 0x000fe40000000074 */
[----:B------:R-:W-:Y:S01]  /*3e70*/  SHF.L.U32 R158, R10, 0x10, RZ ;  /* 0x000000100a9e7819 */ /* 0x000fe200000006ff */
[----:B------:R-:W-:Y:S01]  /*3e80*/  FADD.FTZ R164, R160, R117 ;  /* 0x00000075a0a47221 */ /* 0x000fe20000010000 */
[----:B------:R-:W-:-:S02]  /*3e90*/  PRMT R162, R115, 0x7632, R162 ;  /* 0x0000763273a27816 */ /* 0x000fc400000000a2 */
[----:B------:R-:W-:Y:S01]  /*3ea0*/  PRMT R5, R11, 0x7632, R5 ;  /* 0x000076320b057816 */ /* 0x000fe20000000005 */
[----:B------:R-:W-:Y:S01]  /*3eb0*/  FADD.FTZ R115, R158, R7 ;  /* 0x000000079e737221 */ /* 0x000fe20000010000 */
[----:B------:R-:W-:Y:S02]  /*3ec0*/  PRMT R6, R113, 0x7632, R6 ;  /* 0x0000763271067816 */ /* 0x000fe40000000006 */
[----:B------:R-:W-:Y:S02]  /*3ed0*/  PRMT R0, R9, 0x7632, R0 ;  /* 0x0000763209007816 */ /* 0x000fe40000000000 */
[----:B------:R-:W-:Y:S02]  /*3ee0*/  PRMT R4, R10, 0x7632, R4 ;  /* 0x000076320a047816 */ /* 0x000fe40000000004 */
[----:B------:R-:W-:Y:S02]  /*3ef0*/  SHF.L.U32 R117, R116, 0x10, RZ ;  /* 0x0000001074757819 */ /* 0x000fe400000006ff */
[----:B------:R-:W-:-:S02]  /*3f00*/  SHF.L.U32 R113, R113, 0x10, RZ ;  /* 0x0000001071717819 */ /* 0x000fc400000006ff */
        /* <DEDUP_REMOVED lines=11> */
[----:B------:R-:W-:Y:S01]  /*3fc0*/  FADD.FTZ R158, R7, R0 ;  /* 0x00000000079e7221 */ /* 0x000fe20000010000 */
[C---:B------:R-:W-:Y:S01]  /*3fd0*/  SHF.L.U32 R160, R14.reuse, 0x10, RZ ;  /* 0x000000100ea07819 */ /* 0x040fe200000006ff */
[----:B------:R-:W-:Y:S01]  /*3fe0*/  FADD.FTZ R117, R117, R4 ;  /* 0x0000000475757221 */ /* 0x000fe20000010000 */
[----:B------:R-:W-:-:S02]  /*3ff0*/  PRMT R5, R14, 0x7632, R5 ;  /* 0x000076320e057816 */ /* 0x000fc40000000005 */
[----:B------:R-:W-:Y:S01]  /*4000*/  PRMT R0, R12, 0x7632, R0 ;  /* 0x000076320c007816 */ /* 0x000fe20000000000 */
[----:B------:R-:W-:Y:S01]  /*4010*/  FADD.FTZ R114, R160, R115 ;  /* 0x00000073a0727221 */ /* 0x000fe20000010000 */
[----:B------:R-:W-:Y:S01]  /*4020*/  PRMT R4, R13, 0x7632, R4 ;  /* 0x000076320d047816 */ /* 0x000fe20000000004 */
[----:B------:R-:W-:Y:S01]  /*4030*/  IMAD.U32 R115, R15, 0x10000, RZ ;  /* 0x000100000f737824 */ /* 0x000fe200078e00ff */
        /* <DEDUP_REMOVED lines=13> */
.L_x_6780:
        /* <DEDUP_REMOVED lines=172> */
.L_x_6795:
[----:B------:R-:W-:Y:S01]  /*4bd0*/  FMUL.FTZ R0, R160, R160 ;  /* 0x000000a0a0007220 */ /* 0x000fe20000410000 */
[----:B------:R-:W-:Y:S01]  /*4be0*/  ISETP.NE.AND P3, PT, RZ, UR12, PT ;  /* 0x0000000cff007c0c */ /* 0x000fe2000bf65270 */
[----:B-1----:R-:W-:Y:S01]  /*4bf0*/  FADD.FTZ R177, R166, R177 ;  /* 0x000000b1a6b17221 */ /* 0x002fe20000010000 */
[----:B------:R-:W1:Y:S02]  /*4c00*/  @!P2 LDC.64 R174, c[0x0][0x3c0] ;  /* 0x0000f000ffaeab82 */ /* 0x000e640000000a00 */
[----:B------:R-:W-:Y:S01]  /*4c10*/  FSEL R173, R0, RZ, P3 ;  /* 0x000000ff00ad7208 */ /* 0x000fe20001800000 */
[----:B---3--:R-:W-:Y:S01]  /*4c20*/  FFMA.FTZ R162, R177, R162, UR5 ;  /* 0x00000005b1a27e23 */ /* 0x008fe200080100a2 */
[----:B------:R-:W-:-:S03]  /*4c30*/  FSEL R0, R160, RZ, !P3 ;  /* 0x000000ffa0007208 */ /* 0x000fc60005800000 */
[----:B------:R-:W-:Y:S02]  /*4c40*/  FADD.FTZ R162, R162, R173 ;  /* 0x000000ada2a27221 */ /* 0x000fe40000010000 */
[----:B------:R-:W2:Y:S01]  /*4c50*/  @!P2 LDC.64 R172, c[0x0][0x3c8] ;  /* 0x0000f200ffacab82 */ /* 0x000ea20000000a00 */
[C---:B------:R-:W-:Y:S01]  /*4c60*/  FADD.FTZ R186, -R0.reuse, R117 ;  /* 0x0000007500ba7221 */ /* 0x040fe20000010100 */
[----:B------:R3:W4:Y:S01]  /*4c70*/  MUFU.RSQ R189, R162 ;  /* 0x000000a200bd7308 */ /* 0x0007220000001400 */
[C---:B------:R-:W-:Y:S01]  /*4c80*/  FADD.FTZ R188, -R0.reuse, R116 ;  /* 0x0000007400bc7221 */ /* 0x040fe20000010100 */
[C---:B------:R-:W-:Y:S01]  /*4c90*/  FADD.FTZ R118, -R0.reuse, R118 ;  /* 0x0000007600767221 */ /* 0x040fe20000010100 */
[C---:B------:R-:W-:Y:S01]  /*4ca0*/  FADD.FTZ R122, -R0.reuse, R122 ;  /* 0x0000007a007a7221 */ /* 0x040fe20000010100 */
[C---:B------:R-:W-:Y:S01]  /*4cb0*/  FADD.FTZ R120, -R0.reuse, R120 ;  /* 0x0000007800787221 */ /* 0x040fe20000010100 */
[C---:B------:R-:W-:Y:S01]  /*4cc0*/  FADD.FTZ R125, -R0.reuse, R125 ;  /* 0x0000007d007d7221 */ /* 0x040fe20000010100 */
[----:B------:R-:W5:Y:S01]  /*4cd0*/  LDC.64 R116, c[0x0][0x428] ;  /* 0x00010a00ff747b82 */ /* 0x000f620000000a00 */
        /* <DEDUP_REMOVED lines=8> */
[C---:B---3--:R-:W-:Y:S01]  /*4d60*/  FADD.FTZ R162, -R0.reuse, R114 ;  /* 0x0000007200a27221 */ /* 0x048fe20000010100 */
[C---:B------:R-:W-:Y:S01]  /*4d70*/  FADD.FTZ R126, -R0.reuse, R126 ;  /* 0x0000007e007e7221 */ /* 0x040fe20000010100 */
[----:B0-----:R-:W-:Y:S01]  /*4d80*/  FADD.FTZ R166, -R0, R133 ;  /* 0x0000008500a67221 */ /* 0x001fe20000010100 */
[C---:B----4-:R-:W-:Y:S01]  /*4d90*/  FMUL.FTZ R113, R189.reuse, R118 ;  /* 0x00000076bd717220 */ /* 0x050fe20000410000 */
        /* <DEDUP_REMOVED lines=12> */
[----:B------:R-:W-:Y:S01]  /*4e60*/  FFMA.FTZ R118, R118, R111, R63 ;  /* 0x0000006f76767223 */ /* 0x000fe2000001003f */
[----:B------:R-:W-:Y:S01]  /*4e70*/  FFMA.FTZ R124, R124, R107, R59 ;  /* 0x0000006b7c7c7223 */ /* 0x000fe2000001003b */
[----:B------:R-:W-:Y:S01]  /*4e80*/  FFMA.FTZ R125, R122, R105, R57 ;  /* 0x000000697a7d7223 */ /* 0x000fe20000010039 */
[----:B------:R-:W-:Y:S01]  /*4e90*/  FFMA.FTZ R123, R114, R109, R61 ;  /* 0x0000006d727b7223 */ /* 0x000fe2000001003d */
[----:B------:R-:W-:Y:S01]  /*4ea0*/  FADD.FTZ R132, -R0, R132 ;  /* 0x0000008400847221 */ /* 0x000fe20000010100 */
[C---:B------:R-:W-:Y:S01]  /*4eb0*/  FMUL.FTZ R133, R189.reuse, R126 ;  /* 0x0000007ebd857220 */ /* 0x040fe20000410000 */
[----:B------:R-:W-:Y:S01]  /*4ec0*/  FMUL.FTZ R166, R189, R166 ;  /* 0x000000a6bda67220 */ /* 0x000fe20000410000 */
[----:B-1----:R-:W-:-:S04]  /*4ed0*/  @!P2 IMAD.WIDE R174, R3, 0x4, R174 ;  /* 0x0000000403aea825 */ /* 0x002fc800078e02ae */
[C---:B------:R-:W-:Y:S01]  /*4ee0*/  FADD.FTZ R134, -R0.reuse, R134 ;  /* 0x0000008600867221 */ /* 0x040fe20000010100 */
[C---:B------:R-:W-:Y:S01]  /*4ef0*/  FADD.FTZ R149, -R0.reuse, R149 ;  /* 0x0000009500957221 */ /* 0x040fe20000010100 */
[C---:B------:R-:W-:Y:S01]  /*4f00*/  FADD.FTZ R138, -R0.reuse, R138 ;  /* 0x0000008a008a7221 */ /* 0x040fe20000010100 */
[----:B------:R-:W-:Y:S01]  /*4f10*/  FADD.FTZ R178, -R0, R145 ;  /* 0x0000009100b27221 */ /* 0x000fe20000010100 */
[----:B--2---:R-:W-:Y:S01]  /*4f20*/  @!P2 IMAD.WIDE R172, R3, 0x4, R172 ;  /* 0x0000000403aca825 */ /* 0x004fe200078e02ac */
[----:B------:R-:W-:-:S03]  /*4f30*/  F2FP.BF16.F32.PACK_AB R113, R118, R113 ;  /* 0x000000717671723e */ /* 0x000fc600000010ff */
[C---:B------:R-:W-:Y:S01]  /*4f40*/  FADD.FTZ R128, -R0.reuse, R128 ;  /* 0x0000008000807221 */ /* 0x040fe20000010100 */
[----:B------:R-:W-:Y:S01]  /*4f50*/  FADD.FTZ R176, -R0, R139 ;  /* 0x0000008b00b07221 */ /* 0x000fe20000010100 */
[----:B------:R-:W-:Y:S01]  /*4f60*/  F2FP.BF16.F32.PACK_AB R115, R124, R115 ;  /* 0x000000737c73723e */ /* 0x000fe200000010ff */
[----:B-----5:R-:W-:Y:S01]  /*4f70*/  IMAD.WIDE.U32 R118, R119, 0x10, R116 ;  /* 0x0000001077767825 */ /* 0x020fe200078e0074 */
[----:B------:R-:W-:-:S03]  /*4f80*/  F2FP.BF16.F32.PACK_AB R114, R125, R120 ;  /* 0x000000787d72723e */ /* 0x000fc600000010ff */
[----:B------:R-:W-:Y:S01]  /*4f90*/  FMUL.FTZ R139, R189, R132 ;  /* 0x00000084bd8b7220 */ /* 0x000fe20000410000 */
[----:B------:R-:W-:Y:S01]  /*4fa0*/  F2FP.BF16.F32.PACK_AB R112, R123, R112 ;  /* 0x000000707b70723e */ /* 0x000fe200000010ff */
[----:B------:R-:W-:Y:S01]  /*4fb0*/  FFMA.FTZ R133, R133, R100, R52 ;  /* 0x0000006485857223 */ /* 0x000fe20000010034 */
[----:B------:R-:W-:Y:S01]  /*4fc0*/  FFMA.FTZ R166, R166, R101, R53 ;  /* 0x00000065a6a67223 */ /* 0x000fe20000010035 */
[C---:B------:R-:W-:Y:S01]  /*4fd0*/  FMUL.FTZ R145, R189.reuse, R134 ;  /* 0x00000086bd917220 */ /* 0x040fe20000410000 */
[C---:B------:R-:W-:Y:S01]  /*4fe0*/  FMUL.FTZ R132, R189.reuse, R149 ;  /* 0x00000095bd847220 */ /* 0x040fe20000410000 */
[C---:B------:R-:W-:Y:S01]  /*4ff0*/  FADD.FTZ R168, -R0.reuse, R135 ;  /* 0x0000008700a87221 */ /* 0x040fe20000010100 */
[C---:B------:R-:W-:Y:S01]  /*5000*/  FADD.FTZ R144, -R0.reuse, R144 ;  /* 0x0000009000907221 */ /* 0x040fe20000010100 */
[----:B------:R-:W-:Y:S01]  /*5010*/  @!P2 STG.E desc[UR6][R174.64], R160 ;  /* 0x000000a0ae00a986 */ /* 0x000fe2000c101906 */
[C---:B------:R-:W-:Y:S01]  /*5020*/  FMUL.FTZ R149, R189.reuse, R138 ;  /* 0x0000008abd957220 */ /* 0x040fe20000410000 */
[C---:B------:R-:W-:Y:S01]  /*5030*/  FMUL.FTZ R178, R189.reuse, R178 ;  /* 0x000000b2bdb27220 */ /* 0x040fe20000410000 */
[C---:B------:R-:W-:Y:S01]  /*5040*/  FADD.FTZ R140, -R0.reuse, R140 ;  /* 0x0000008c008c7221 */ /* 0x040fe20000010100 */
[C---:B------:R-:W-:Y:S01]  /*5050*/  FADD.FTZ R159, -R0.reuse, R159 ;  /* 0x0000009f009f7221 */ /* 0x040fe20000010100 */
[C---:B------:R-:W-:Y:S01]  /*5060*/  FADD.FTZ R167, -R0.reuse, R167 ;  /* 0x000000a700a77221 */ /* 0x040fe20000010100 */
[----:B------:R-:W-:Y:S01]  /*5070*/  FMUL.FTZ R135, R189, R128 ;  /* 0x00000080bd877220 */ /* 0x000fe20000410000 */
[----:B------:R-:W-:Y:S01]  /*5080*/  @!P2 STG.E desc[UR6][R172.64], R189 ;  /* 0x000000bdac00a986 */ /* 0x000fe2000c101906 */
[C---:B------:R-:W-:Y:S01]  /*5090*/  FADD.FTZ R179, -R0.reuse, R157 ;  /* 0x0000009d00b37221 */ /* 0x040fe20000010100 */
[C---:B------:R-:W-:Y:S01]  /*50a0*/  FADD.FTZ R154, -R0.reuse, R154 ;  /* 0x0000009a009a7221 */ /* 0x040fe20000010100 */
[C---:B------:R-:W-:Y:S01]  /*50b0*/  FADD.FTZ R182, -R0.reuse, R165 ;  /* 0x000000a500b67221 */ /* 0x040fe20000010100 */
[----:B------:R-:W-:Y:S01]  /*50c0*/  IMAD.WIDE.U32 R120, R121, 0x10, R116 ;  /* 0x0000001079787825 */ /* 0x000fe200078e0074 */
[----:B------:R0:W-:Y:S03]  /*50d0*/  STG.E.128 desc[UR6][R118.64], R112 ;  /* 0x0000007076007986 */ /* 0x0001e6000c101d06 */
[----:B------:R-:W-:Y:S01]  /*50e0*/  FADD.FTZ R181, -R0, R153 ;  /* 0x0000009900b57221 */ /* 0x000fe20000010100 */
[----:B------:R-:W-:Y:S01]  /*50f0*/  FMUL.FTZ R157, R189, R144 ;  /* 0x00000090bd9d7220 */ /* 0x000fe20000410000 */
[----:B------:R-:W-:-:S04]  /*5100*/  IMAD.WIDE.U32 R122, R131, 0x10, R116 ;  /* 0x00000010837a7825 */ /* 0x000fc800078e0074 */
[----:B------:R-:W-:Y:S01]  /*5110*/  FFMA.FTZ R131, R132, R93, R45 ;  /* 0x0000005d84837223 */ /* 0x000fe2000001002d */
[C---:B------:R-:W-:Y:S01]  /*5120*/  FMUL.FTZ R153, R189.reuse, R140 ;  /* 0x0000008cbd997220 */ /* 0x040fe20000410000 */
[----:B------:R-:W-:Y:S01]  /*5130*/  FMUL.FTZ R138, R189, R159 ;  /* 0x0000009fbd8a7220 */ /* 0x000fe20000410000 */
[----:B------:R-:W-:-:S04]  /*5140*/  IMAD.WIDE.U32 R124, R141, 0x10, R116 ;  /* 0x000000108d7c7825 */ /* 0x000fc800078e0074 */
[C---:B------:R-:W-:Y:S01]  /*5150*/  FMUL.FTZ R144, R189.reuse, R167 ;  /* 0x000000a7bd907220 */ /* 0x040fe20000410000 */
[C---:B------:R-:W-:Y:S01]  /*5160*/  FMUL.FTZ R140, R189.reuse, R179 ;  /* 0x000000b3bd8c7220 */ /* 0x040fe20000410000 */
[----:B------:R-:W-:Y:S01]  /*5170*/  FMUL.FTZ R167, R189, R154 ;  /* 0x0000009abda77220 */ /* 0x000fe20000410000 */
[----:B------:R-:W-:-:S04]  /*5180*/  IMAD.WIDE.U32 R126, R151, 0x10, R116 ;  /* 0x00000010977e7825 */ /* 0x000fc800078e0074 */
[----:B------:R-:W-:Y:S01]  /*5190*/  FMUL.FTZ R182, R189, R182 ;  /* 0x000000b6bdb67220 */ /* 0x000fe20000410000 */
[----:B------:R-:W-:Y:S01]  /*51a0*/  FFMA.FTZ R140, R140, R87, R39 ;  /* 0x000000578c8c7223 */ /* 0x000fe20000010027 */
[----:B------:R-:W-:Y:S01]  /*51b0*/  FADD.FTZ R136, -R0, R136 ;  /* 0x0000008800887221 */ /* 0x000fe20000010100 */
[----:B------:R-:W-:-:S04]  /*51c0*/  IMAD.WIDE.U32 R128, R161, 0x10, R116 ;  /* 0x00000010a1807825 */ /* 0x000fc800078e0074 */
[----:B------:R-:W-:Y:S01]  /*51d0*/  FFMA.FTZ R116, R145, R92, R44 ;  /* 0x0000005c91747223 */ /* 0x000fe2000001002c */
[----:B------:R-:W-:Y:S01]  /*51e0*/  FFMA.FTZ R141, R182, R73, R25 ;  /* 0x00000049b68d7223 */ /* 0x000fe20000010019 */
[----:B0-----:R-:W-:Y:S01]  /*51f0*/  F2FP.BF16.F32.PACK_AB R112, R166, R133 ;  /* 0x00000085a670723e */ /* 0x001fe200000010ff */
[----:B------:R-:W-:Y:S01]  /*5200*/  FFMA.FTZ R118, R149, R88, R40 ;  /* 0x0000005895767223 */ /* 0x000fe20000010028 */
[----:B------:R-:W-:Y:S01]  /*5210*/  FFMA.FTZ R133, R178, R89, R41 ;  /* 0x00000059b2857223 */ /* 0x000fe20000010029 */
[----:B------:R-:W-:Y:S01]  /*5220*/  F2FP.BF16.F32.PACK_AB R116, R131, R116 ;  /* 0x000000748374723e */ /* 0x000fe200000010ff */
[----:B------:R-:W-:Y:S01]  /*5230*/  FFMA.FTZ R131, R138, R85, R37 ;  /* 0x000000558a837223 */ /* 0x000fe20000010025 */
[----:B------:R-:W-:Y:S01]  /*5240*/  FFMA.FTZ R138, R167, R72, R24 ;  /* 0x00000048a78a7223 */ /* 0x000fe20000010018 */
[C---:B------:R-:W-:Y:S01]  /*5250*/  FADD.FTZ R130, -R0.reuse, R130 ;  /* 0x0000008200827221 */ /* 0x040fe20000010100 */
[----:B------:R-:W-:Y:S01]  /*5260*/  F2FP.BF16.F32.PACK_AB R118, R133, R118 ;  /* 0x000000768576723e */ /* 0x000fe200000010ff */
[----:B------:R-:W-:Y:S01]  /*5270*/  FFMA.FTZ R133, R157, R86, R38 ;  /* 0x000000569d857223 */ /* 0x000fe20000010026 */
[C---:B------:R-:W-:Y:S01]  /*5280*/  FADD.FTZ R170, -R0.reuse, R137 ;  /* 0x0000008900aa7221 */ /* 0x040fe20000010100 */
[C---:B------:R-:W-:Y:S01]  /*5290*/  FADD.FTZ R143, -R0.reuse, R143 ;  /* 0x0000008f008f7221 */ /* 0x040fe20000010100 */
[C---:B------:R-:W-:Y:S01]  /*52a0*/  FADD.FTZ R142, -R0.reuse, R142 ;  /* 0x0000008e008e7221 */ /* 0x040fe20000010100 */
[----:B------:R-:W-:Y:S01]  /*52b0*/  F2FP.BF16.F32.PACK_AB R138, R141, R138 ;  /* 0x0000008a8d8a723e */ /* 0x000fe200000010ff */
[----:B------:R-:W-:Y:S01]  /*52c0*/  FADD.FTZ R177, -R0, R147 ;  /* 0x0000009300b17221 */ /* 0x000fe20000010100 */
[----:B------:R-:W-:Y:S01]  /*52d0*/  F2FP.BF16.F32.PACK_AB R133, R140, R133 ;  /* 0x000000858c85723e */ /* 0x000fe200000010ff */
[C---:B------:R-:W-:Y:S01]  /*52e0*/  FADD.FTZ R180, -R0.reuse, R155 ;  /* 0x0000009b00b47221 */ /* 0x040fe20000010100 */
[----:B------:R-:W0:Y:S01]  /*52f0*/  LDC.64 R140, c[0x0][0x380] ;  /* 0x0000e000ff8c7b82 */ /* 0x000e220000000a00 */
[C---:B------:R-:W-:Y:S01]  /*5300*/  FMUL.FTZ R168, R189.reuse, R168 ;  /* 0x000000a8bda87220 */ /* 0x040fe20000410000 */
[C---:B------:R-:W-:Y:S01]  /*5310*/  FMUL.FTZ R147, R189.reuse, R136 ;  /* 0x00000088bd937220 */ /* 0x040fe20000410000 */
[C---:B------:R-:W-:Y:S01]  /*5320*/  FMUL.FTZ R137, R189.reuse, R130 ;  /* 0x00000082bd897220 */ /* 0x040fe20000410000 */
[C---:B------:R-:W-:Y:S01]  /*5330*/  FMUL.FTZ R170, R189.reuse, R170 ;  /* 0x000000aabdaa7220 */ /* 0x040fe20000410000 */
[C---:B------:R-:W-:Y:S01]  /*5340*/  FMUL.FTZ R176, R189.reuse, R176 ;  /* 0x000000b0bdb07220 */ /* 0x040fe20000410000 */
[C---:B------:R-:W-:Y:S01]  /*5350*/  FMUL.FTZ R136, R189.reuse, R143 ;  /* 0x0000008fbd887220 */ /* 0x040fe20000410000 */
        /* <DEDUP_REMOVED lines=19> */
[C---:B------:R-:W-:Y:S01]  /*5490*/  FMUL.FTZ R159, R189.reuse, R146 ;  /* 0x00000092bd9f7220 */ /* 0x040fe20000410000 */
        /* <DEDUP_REMOVED lines=15> */
[----:B------:R-:W-:Y:S01]  /*5590*/  F2FP.BF16.F32.PACK_AB R113, R168, R135 ;  /* 0x00000087a871723e */ /* 0x000fe200000010ff */
[----:B------:R-:W-:Y:S01]  /*55a0*/  FFMA.FTZ R117, R147, R94, R46 ;  /* 0x0000005e93757223 */ /* 0x000fe2000001002e */
[----:B------:R-:W-:Y:S01]  /*55b0*/  FFMA.FTZ R134, R134, R95, R47 ;  /* 0x0000005f86867223 */ /* 0x000fe2000001002f */
[----:B------:R-:W-:Y:S01]  /*55c0*/  F2FP.BF16.F32.PACK_AB R115, R176, R139 ;  /* 0x0000008bb073723e */ /* 0x000fe200000010ff */
[----:B------:R-:W-:Y:S01]  /*55d0*/  FFMA.FTZ R159, R159, R80, R32 ;  /* 0x000000509f9f7223 */ /* 0x000fe20000010020 */
[----:B------:R-:W-:Y:S01]  /*55e0*/  F2FP.BF16.F32.PACK_AB R114, R170, R137 ;  /* 0x00000089aa72723e */ /* 0x000fe200000010ff */
[----:B------:R-:W-:Y:S01]  /*55f0*/  FFMA.FTZ R135, R163, R82, R34 ;  /* 0x00000052a3877223 */ /* 0x000fe20000010022 */
[----:B------:R-:W-:Y:S01]  /*5600*/  F2FP.BF16.F32.PACK_AB R119, R136, R153 ;  /* 0x000000998877723e */ /* 0x000fe200000010ff */
[----:B------:R-:W-:Y:S01]  /*5610*/  FFMA.FTZ R142, R142, R83, R35 ;  /* 0x000000538e8e7223 */ /* 0x000fe20000010023 */
[----:B------:R-:W-:Y:S01]  /*5620*/  FFMA.FTZ R180, R180, R81, R33 ;  /* 0x00000051b4b47223 */ /* 0x000fe20000010021 */
[----:B------:R-:W-:Y:S01]  /*5630*/  F2FP.BF16.F32.PACK_AB R132, R131, R132 ;  /* 0x000000848384723e */ /* 0x000fe200000010ff */
        /* <DEDUP_REMOVED lines=15> */
[----:B------:R1:W-:Y:S01]  /*5730*/  STG.E.128 desc[UR6][R120.64], R112 ;  /* 0x0000007078007986 */ /* 0x0003e2000c101d06 */
[----:B------:R-:W-:-:S02]  /*5740*/  F2FP.BF16.F32.PACK_AB R135, R142, R135 ;  /* 0x000000878e87723e */ /* 0x000fc400000010ff */
[----:B------:R-:W-:Y:S01]  /*5750*/  F2FP.BF16.F32.PACK_AB R134, R180, R159 ;  /* 0x0000009fb486723e */ /* 0x000fe200000010ff */
[----:B------:R1:W-:Y:S01]  /*5760*/  STG.E.128 desc[UR6][R122.64], R116 ;  /* 0x000000747a007986 */ /* 0x0003e2000c101d06 */
[----:B------:R-:W-:Y:S02]  /*5770*/  F2FP.BF16.F32.PACK_AB R139, R146, R139 ;  /* 0x0000008b928b723e */ /* 0x000fe400000010ff */
[----:B------:R-:W-:Y:S01]  /*5780*/  F2FP.BF16.F32.PACK_AB R137, R144, R137 ;  /* 0x000000899089723e */ /* 0x000fe200000010ff */
[----:B------:R1:W-:Y:S01]  /*5790*/  STG.E.128 desc[UR6][R124.64], R132 ;  /* 0x000000847c007986 */ /* 0x0003e2000c101d06 */
        /* <DEDUP_REMOVED lines=11> */
.L_x_6782:
[----:B------:R-:W-:Y:S01]  /*5850*/  HFMA2 R172, -RZ, RZ, 0, 5.9604644775390625e-08 ;  /* 0x00000001ffac7431 */ /* 0x000fe200000001ff */
[----:B------:R-:W-:Y:S01]  /*5860*/  BSSY B0, `(.L_x_6784) ;  /* 0x0000007000007945 */ /* 0x000fe20003800000 */
[----:B------:R-:W-:Y:S01]  /*5870*/  MOV R179, R175 ;  /* 0x000000af00b37202 */ /* 0x000fe20000000f00 */
[----:B------:R-:W-:Y:S01]  /*5880*/  IMAD.MOV.U32 R181, RZ, RZ, 0x1f ;  /* 0x0000001fffb57424 */ /* 0x000fe200078e00ff */
[----:B------:R-:W-:-:S07]  /*5890*/  MOV R168, 0xffffffff ;  /* 0xffffffff00a87802 */ /* 0x000fce0000000f00 */
[----:B---3--:R-:W-:Y:S05]  /*58a0*/  WARPSYNC.COLLECTIVE R168, `(.L_x_6785) ;  /* 0x00000000a8087348 */ /* 0x008fea0003c00000 */
[----:B------:R0:W1:Y:S02]  /*58b0*/  SHFL.BFLY P3, R170, R179, R172, R181 ;  /* 0x0c0000acb3aa7389 */ /* 0x00006400000600b5 */
[----:B01-3--:R-:W-:Y:S05]  /*58c0*/  ENDCOLLECTIVE ;  /* 0x000000000000791b */ /* 0x00bfea0003800000 */
.L_x_6785:
[----:B------:R-:W-:Y:S05]  /*58d0*/  BSYNC B0 ;  /* 0x0000000000007941 */ /* 0x000fea0003800000 */
.L_x_6784:
[----:B------:R-:W-:Y:S01]  /*58e0*/  MOV R0, R170 ;  /* 0x000000aa00007202 */ /* 0x000fe20000000f00 */
[----:B------:R-:W-:Y:S01]  /*58f0*/  HFMA2 R172, -RZ, RZ, 0, 1.1920928955078125e-07 ;  /* 0x00000002ffac7431 */ /* 0x000fe200000001ff */
[----:B------:R-:W-:Y:S01]  /*5900*/  MOV R181, 0x1f ;  /* 0x0000001f00b57802 */ /* 0x000fe20000000f00 */
[----:B------:R-:W0:Y:S01]  /*5910*/  LDC R162, c[0x0][0x400] ;  /* 0x00010000ffa27b82 */ /* 0x000e220000000800 */
[----:B------:R-:W-:Y:S01]  /*5920*/  MOV R168, 0xffffffff ;  /* 0xffffffff00a87802 */ /* 0x000fe20000000f00 */
[----:B------:R-:W-:-:S05]  /*5930*/  FADD.FTZ R164, R175, R0 ;  /* 0x00000000afa47221 */ /* 0x000fca0000010000 */
[----:B------:R-:W-:-:S07]  /*5940*/  MOV R179, R164 ;  /* 0x000000a400b37202 */ /* 0x000fce0000000f00 */
[----:B0-----:R-:W-:Y:S05]  /*5950*/  WARPSYNC.COLLECTIVE R168, `(.L_x_6786) ;  /* 0x00000000a8087348 */ /* 0x001fea0003c00000 */
[----:B------:R1:W2:Y:S02]  /*5960*/  SHFL.BFLY P3, R170, R179, R172, R181 ;  /* 0x0c0000acb3aa7389 */ /* 0x0002a400000600b5 */
[----:B012---:R-:W-:Y:S05]  /*5970*/  ENDCOLLECTIVE ;  /* 0x000000000000791b */ /* 0x007fea0003800000 */
.L_x_6786:
[----:B------:R-:W-:Y:S01]  /*5980*/  HFMA2 R172, -RZ, RZ, 0, 2.384185791015625e-07 ;  /* 0x00000004ffac7431 */ /* 0x000fe200000001ff */
[----:B------:R-:W-:-:S05]  /*5990*/  MOV R173, R170 ;  /* 0x000000aa00ad7202 */ /* 0x000fca0000000f00 */
[----:B------:R-:W-:-:S04]  /*59a0*/  FADD.FTZ R173, R164, R173 ;  /* 0x000000ada4ad7221 */ /* 0x000fc80000010000 */
[----:B------:R-:W-:-:S07]  /*59b0*/  IMAD.MOV.U32 R179, RZ, RZ, R173 ;  /* 0x000000ffffb37224 */ /* 0x000fce00078e00ad */
[----:B------:R-:W-:Y:S05]  /*59c0*/  WARPSYNC.COLLECTIVE R168, `(.L_x_6787) ;  /* 0x00000000a8087348 */ /* 0x000fea0003c00000 */
[----:B------:R0:W1:Y:S02]  /*59d0*/  SHFL.BFLY P3, R170, R179, R172, R181 ;  /* 0x0c0000acb3aa7389 */ /* 0x00006400000600b5 */
[----:B01----:R-:W-:Y:S05]  /*59e0*/  ENDCOLLECTIVE ;  /* 0x000000000000791b */ /* 0x003fea0003800000 */
.L_x_6787:
[----:B------:R-:W-:Y:S01]  /*59f0*/  HFMA2 R172, -RZ, RZ, 0, 4.76837158203125e-07 ;  /* 0x00000008ffac7431 */ /* 0x000fe200000001ff */
[----:B------:R-:W-:-:S05]  /*5a00*/  MOV R0, R170 ;  /* 0x000000aa00007202 */ /* 0x000fca0000000f00 */
[----:B------:R-:W-:-:S05]  /*5a10*/  FADD.FTZ R166, R173, R0 ;  /* 0x00000000ada67221 */ /* 0x000fca0000010000 */
[----:B------:R-:W-:-:S07]  /*5a20*/  MOV R179, R166 ;  /* 0x000000a600b37202 */ /* 0x000fce0000000f00 */
[----:B------:R-:W-:Y:S05]  /*5a30*/  WARPSYNC.COLLECTIVE R168, `(.L_x_6788) ;  /* 0x00000000a8087348 */ /* 0x000fea0003c00000 */
[----:B------:R0:W1:Y:S02]  /*5a40*/  SHFL.BFLY P3, R170, R179, R172, R181 ;  /* 0x0c0000acb3aa7389 */ /* 0x00006400000600b5 */
[----:B01----:R-:W-:Y:S05]  /*5a50*/  ENDCOLLECTIVE ;  /* 0x000000000000791b */ /* 0x003fea0003800000 */
.L_x_6788:
[----:B------:R-:W-:Y:S01]  /*5a60*/  HFMA2 R172, -RZ, RZ, 0, 9.5367431640625e-07 ;  /* 0x00000010ffac7431 */ /* 0x000fe200000001ff */
[----:B------:R-:W-:-:S05]  /*5a70*/  MOV R177, R170 ;  /* 0x000000aa00b17202 */ /* 0x000fca0000000f00 */
[----:B------:R-:W-:-:S05]  /*5a80*/  FADD.FTZ R177, R166, R177 ;  /* 0x000000b1a6b17221 */ /* 0x000fca0000010000 */
[----:B------:R-:W-:-:S07]  /*5a90*/  MOV R179, R177 ;  /* 0x000000b100b37202 */ /* 0x000fce0000000f00 */
[----:B------:R-:W-:Y:S05]  /*5aa0*/  WARPSYNC.COLLECTIVE R168, `(.L_x_6789) ;  /* 0x00000000a8087348 */ /* 0x000fea0003c00000 */
[----:B------:R0:W1:Y:S02]  /*5ab0*/  SHFL.BFLY P3, R170, R179, R172, R181 ;  /* 0x0c0000acb3aa7389 */ /* 0x00006400000600b5 */
[----:B01----:R-:W-:Y:S05]  /*5ac0*/  ENDCOLLECTIVE ;  /* 0x000000000000791b */ /* 0x003fea0003800000 */
.L_x_6789:
        /* <DEDUP_REMOVED lines=104> */
.L_x_6790:
[----:B------:R-:W-:Y:S01]  /*6150*/  HFMA2 R172, -RZ, RZ, 0, 1.1920928955078125e-07 ;  /* 0x00000002ffac7431 */ /* 0x000fe200000001ff */
[----:B------:R-:W-:-:S05]  /*6160*/  MOV R173, R170 ;  /* 0x000000aa00ad7202 */ /* 0x000fca0000000f00 */
[----:B------:R-:W-:-:S05]  /*6170*/  FADD.FTZ R173, R0, R173 ;  /* 0x000000ad00ad7221 */ /* 0x000fca0000010000 */
[----:B------:R-:W-:-:S07]  /*6180*/  MOV R179, R173 ;  /* 0x000000ad00b37202 */ /* 0x000fce0000000f00 */
[----:B------:R-:W-:Y:S05]  /*6190*/  WARPSYNC.COLLECTIVE R168, `(.L_x_6791) ;  /* 0x00000000a8087348 */ /* 0x000fea0003c00000 */
[----:B------:R0:W1:Y:S02]  /*61a0*/  SHFL.BFLY P3, R170, R179, R172, R181 ;  /* 0x0c0000acb3aa7389 */ /* 0x00006400000600b5 */
[----:B01----:R-:W-:Y:S05]  /*61b0*/  ENDCOLLECTIVE ;  /* 0x000000000000791b */ /* 0x003fea0003800000 */
.L_x_6791:
[----:B------:R-:W-:Y:S01]  /*61c0*/  IMAD.MOV.U32 R172, RZ, RZ, 0x4 ;  /* 0x00000004ffac7424 */ /* 0x000fe200078e00ff */
[----:B------:R-:W-:-:S05]  /*61d0*/  MOV R164, R170 ;  /* 0x000000aa00a47202 */ /* 0x000fca0000000f00 */
[----:B------:R-:W-:-:S05]  /*61e0*/  FADD.FTZ R164, R173, R164 ;  /* 0x000000a4ada47221 */ /* 0x000fca0000010000 */
[----:B------:R-:W-:-:S07]  /*61f0*/  MOV R179, R164 ;  /* 0x000000a400b37202 */ /* 0x000fce0000000f00 */
[----:B------:R-:W-:Y:S05]  /*6200*/  WARPSYNC.COLLECTIVE R168, `(.L_x_6792) ;  /* 0x00000000a8087348 */ /* 0x000fea0003c00000 */
[----:B------:R0:W1:Y:S02]  /*6210*/  SHFL.BFLY P3, R170, R179, R172, R181 ;  /* 0x0c0000acb3aa7389 */ /* 0x00006400000600b5 */
[----:B01----:R-:W-:Y:S05]  /*6220*/  ENDCOLLECTIVE ;  /* 0x000000000000791b */ /* 0x003fea0003800000 */
.L_x_6792:
[----:B------:R-:W-:Y:S01]  /*6230*/  HFMA2 R172, -RZ, RZ, 0, 4.76837158203125e-07 ;  /* 0x00000008ffac7431 */ /* 0x000fe200000001ff */
[----:B------:R-:W-:-:S05]  /*6240*/  MOV R175, R170 ;  /* 0x000000aa00af7202 */ /* 0x000fca0000000f00 */
[----:B------:R-:W-:-:S05]  /*6250*/  FADD.FTZ R175, R164, R175 ;  /* 0x000000afa4af7221 */ /* 0x000fca0000010000 */
[----:B------:R-:W-:-:S07]  /*6260*/  MOV R179, R175 ;  /* 0x000000af00b37202 */ /* 0x000fce0000000f00 */
[----:B------:R-:W-:Y:S05]  /*6270*/  WARPSYNC.COLLECTIVE R168, `(.L_x_6793) ;  /* 0x00000000a8087348 */ /* 0x000fea0003c00000 */
[----:B------:R0:W1:Y:S02]  /*6280*/  SHFL.BFLY P3, R170, R179, R172, R181 ;  /* 0x0c0000acb3aa7389 */ /* 0x00006400000600b5 */
[----:B01----:R-:W-:Y:S05]  /*6290*/  ENDCOLLECTIVE ;  /* 0x000000000000791b */ /* 0x003fea0003800000 */
.L_x_6793:
[----:B------:R-:W-:Y:S01]  /*62a0*/  HFMA2 R172, -RZ, RZ, 0, 9.5367431640625e-07 ;  /* 0x00000010ffac7431 */ /* 0x000fe200000001ff */
[----:B------:R-:W-:-:S05]  /*62b0*/  MOV R166, R170 ;  /* 0x000000aa00a67202 */ /* 0x000fca0000000f00 */
[----:B------:R-:W-:-:S05]  /*62c0*/  FADD.FTZ R166, R175, R166 ;  /* 0x000000a6afa67221 */ /* 0x000fca0000010000 */
[----:B------:R-:W-:-:S07]  /*62d0*/  MOV R179, R166 ;  /* 0x000000a600b37202 */ /* 0x000fce0000000f00 */
[----:B------:R-:W-:Y:S05]  /*62e0*/  WARPSYNC.COLLECTIVE R168, `(.L_x_6794) ;  /* 0x00000000a8087348 */ /* 0x000fea0003c00000 */
[----:B------:R0:W1:Y:S02]  /*62f0*/  SHFL.BFLY P3, R170, R179, R172, R181 ;  /* 0x0c0000acb3aa7389 */ /* 0x00006400000600b5 */
[----:B01----:R-:W-:Y:S05]  /*6300*/  ENDCOLLECTIVE ;  /* 0x000000000000791b */ /* 0x003fea0003800000 */
.L_x_6794:
[----:B------:R-:W-:Y:S01]  /*6310*/  MOV R177, R170 ;  /* 0x000000aa00b17202 */ /* 0x000fe20000000f00 */
[----:B------:R-:W-:Y:S06]  /*6320*/  BRA `(.L_x_6795) ;  /* 0xffffffe800287947 */ /* 0x000fec000383ffff */
.L_x_6796:
        /* <DEDUP_REMOVED lines=13> */
.L_x_33263:


//--------------------- .text._ZN10layer_norm31ln_parallel_residual_fwd_kernelINS_13Kernel_traitsIf13__nv_bfloat16S2_S2_fjLj1536ELj1ELj4ELj1ELj16ENS_18Kernel_traits_baseILj1536EfS2_S2_S2_fjLj128EEEEELb1ELb0ELb0EEEvNS_9FwdParamsE --------------------------
	.section	.text._ZN10layer_norm31ln_parallel_residual_fwd_kernelINS_13Kernel_traitsIf13__nv_bfloat16S2_S2_fjLj1536ELj1ELj4ELj1ELj16ENS_18Kernel_traits_baseILj1536EfS2_S2_S2_fjLj128EEEEELb1ELb0ELb0EEEvNS_9FwdParamsE,"ax",@progbits
	.align	128
        .global         _ZN10layer_norm31ln_parallel_residual_fwd_kernelINS_13Kernel_traitsIf13__nv_bfloat16S2_S2_fjLj1536ELj1ELj4ELj1ELj16ENS_18Kernel_traits_baseILj1536EfS2_S2_S2_fjLj128EEEEELb1ELb0ELb0EEEvNS_9FwdParamsE
        .type           _ZN10layer_norm31ln_parallel_residual_fwd_kernelINS_13Kernel_traitsIf13__nv_bfloat16S2_S2_fjLj1536ELj1ELj4ELj1ELj16ENS_18Kernel_traits_baseILj1536EfS2_S2_S2_fjLj128EEEEELb1ELb0ELb0EEEvNS_9FwdParamsE,@function
        .size           _ZN10layer_norm31ln_parallel_residual_fwd_kernelINS_13Kernel_traitsIf13__nv_bfloat16S2_S2_fjLj1536ELj1ELj4ELj1ELj16ENS_18Kernel_traits_baseILj1536EfS2_S2_S2_fjLj128EEEEELb1ELb0ELb0EEEvNS_9FwdParamsE,(.L_x_33264 - _ZN10layer_norm31ln_parallel_residual_fwd_kernelINS_13Kernel_traitsIf13__nv_bfloat16S2_S2_fjLj1536ELj1ELj4ELj1ELj16ENS_18Kernel_traits_baseILj1536EfS2_S2_S2_fjLj128EEEEELb1ELb0ELb0EEEvNS_9FwdParamsE)
        .other          _ZN10layer_norm31ln_parallel_residual_fwd_kernelINS_13Kernel_traitsIf13__nv_bfloat16S2_S2_fjLj1536ELj1ELj4ELj1ELj16ENS_18Kernel_traits_baseILj1536EfS2_S2_S2_fjLj128EEEEELb1ELb0ELb0EEEvNS_9FwdParamsE,@"STO_CUDA_ENTRY STV_DEFAULT"
_ZN10layer_norm31ln_parallel_residual_fwd_kernelINS_13Kernel_traitsIf13__nv_bfloat16S2_S2_fjLj1536ELj1ELj4ELj1ELj16ENS_18Kernel_traits_baseILj1536EfS2_S2_S2_fjLj128EEEEELb1ELb0ELb0EEEvNS_9FwdParamsE:
.text._ZN10layer_norm31ln_parallel_residual_fwd_kernelINS_13Kernel_traitsIf13__nv_bfloat16S2_S2_fjLj1536ELj1ELj4ELj1ELj16ENS_18Kernel_traits_baseILj1536EfS2_S2_S2_fjLj128EEEEELb1ELb0ELb0EEEvNS_9FwdParamsE:
        /* <DEDUP_REMOVED lines=22> */
[----:B------:R-:W-:Y:S01]  /*0160*/  SHF.R.S32.HI R6, RZ, 0x1f, R9 ;  /* 0x0000001fff067819 */ /* 0x000fe20000011409 */
[----:B------:R-:W-:Y:S01]  /*0170*/  IMAD.MOV.U32 R0, RZ, RZ, R252 ;  /* 0x000000ffff007224 */ /* 0x000fe200078e00fc */
[----:B------:R-:W-:Y:S02]  /*0180*/  SHF.R.U32.HI R22, RZ, 0x5, R19 ;  /* 0x00000005ff167819 */ /* 0x000fe40000011613 */
[----:B------:R-:W-:Y:S02]  /*0190*/  LEA.HI R6, R6, R9, RZ, 0x3 ;  /* 0x0000000906067211 */ /* 0x000fe400078f18ff */
[----:B------:R-:W-:Y:S01]  /*01a0*/  LOP3.LUT R23, R0, 0x1f, RZ, 0x3c, !PT ;  /* 0x0000001f00177812 */ /* 0x000fe200078e3cff */
[----:B------:R-:W-:Y:S03]  /*01b0*/  BSSY.RECONVERGENT B0, `(.L_x_6797) ;  /* 0x000031b000007945 */ /* 0x000fe60003800200 */
[----:B------:R-:W-:Y:S01]  /*01c0*/  LEA.HI.SX32 R23, R6, R23, 0x1d ;  /* 0x0000001706177211 */ /* 0x000fe200078feaff */
[----:B-1----:R-:W-:-:S06]  /*01d0*/  USHF.L.U32 UR8, UR9, 0x2, URZ ;  /* 0x0000000209087899 */ /* 0x002fcc00080006ff */
[----:B------:R-:W-:Y:S02]  /*01e0*/  LOP3.LUT R22, R22, UR8, RZ, 0xfc, !PT ;  /* 0x0000000816167c12 */ /* 0x000fe4000f8efcff */
[----:B--2---:R-:W-:Y:S02]  /*01f0*/  @P0 R2UR UR4, R2 ;  /* 0x00000000020402ca */ /* 0x004fe400000e0000 */
[----:B------:R-:W-:Y:S02]  /*0200*/  @P0 R2UR UR5, R3 ;  /* 0x00000000030502ca */ /* 0x000fe400000e0000 */
[----:B0-----:R-:W-:-:S05]  /*0210*/  @P0 IADD3 R16, P1, PT, R4, R7, RZ ;  /* 0x0000000704100210 */ /* 0x001fca0007f3e0ff */
        /* <DEDUP_REMOVED lines=8> */
[----:B------:R0:W2:Y:S01]  /*02a0*/  LDL.64 R28, [R1+0x70] ;  /* 0x00007000011c7983 */ /* 0x0000a20000100a00 */
[----:B------:R-:W1:Y:S03]  /*02b0*/  LDC.64 R2, c[0x0][0x3d0] ;  /* 0x0000f400ff027b82 */ /* 0x000e660000000a00 */
[----:B------:R0:W2:Y:S04]  /*02c0*/  LDL.64 R30, [R1+0x78] ;  /* 0x00007800011e7983 */ /* 0x0000a80000100a00 */
[----:B------:R0:W3:Y:S01]  /*02d0*/  LDL.64 R52, [R1+0x50] ;  /* 0x0000500001347983 */ /* 0x0000e20000100a00 */
[----:B------:R-:W4:Y:S03]  /*02e0*/  LDC.64 R4, c[0x0][0x3d8] ;  /* 0x0000f600ff047b82 */ /* 0x000f260000000a00 */
[----:B------:R0:W3:Y:S04]  /*02f0*/  LDL.64 R54, [R1+0x58] ;  /* 0x0000580001367983 */ /* 0x0000e80000100a00 */
[----:B------:R0:W3:Y:S04]  /*0300*/  LDL.64 R56, [R1+0x60] ;  /* 0x0000600001387983 */ /* 0x0000e80000100a00 */
[----:B------:R0:W3:Y:S04]  /*0310*/  LDL.64 R58, [R1+0x68] ;  /* 0x00006800013a7983 */ /* 0x0000e80000100a00 */
[----:B------:R0:W3:Y:S04]  /*0320*/  LDL.64 R60, [R1+0x80] ;  /* 0x00008000013c7983 */ /* 0x0000e80000100a00 */
[----:B------:R0:W3:Y:S01]  /*0330*/  LDL.64 R62, [R1+0x88] ;  /* 0x00008800013e7983 */ /* 0x0000e20000100a00 */
[----:B------:R-:W-:Y:S01]  /*0340*/  ISETP.GE.U32.AND P3, PT, R23, 0x20, PT ;  /* 0x000000201700780c */ /* 0x000fe20003f66070 */
[----:B------:R-:W0:Y:S02]  /*0350*/  LDC.64 R8, c[0x0][0x3d8] ;  /* 0x0000f600ff087b82 */ /* 0x000e240000000a00 */
[----:B------:R0:W3:Y:S04]  /*0360*/  LDL.64 R36, [R1+0x10] ;  /* 0x0000100001247983 */ /* 0x0000e80000100a00 */
[----:B------:R0:W3:Y:S02]  /*0370*/  LDL.64 R38, [R1+0x18] ;  /* 0x0000180001267983 */ /* 0x0000e40000100a00 */
[----:B------:R-:W0:Y:S02]  /*0380*/  LDC.64 R6, c[0x0][0x3d0] ;  /* 0x0000f400ff067b82 */ /* 0x000e240000000a00 */
[----:B------:R0:W3:Y:S02]  /*0390*/  LDL.64 R40, [R1+0x20] ;  /* 0x0000200001287983 */ /* 0x0000e40000100a00 */
[----:B-1----:R-:W-:-:S02]  /*03a0*/  @P3 IMAD.WIDE.U32 R2, R0, 0x20, R2 ;  /* 0x0000002000023825 */ /* 0x002fc400078e0002 */
[----:B------:R1:W3:Y:S02]  /*03b0*/  LDL.64 R42, [R1+0x28] ;  /* 0x00002800012a7983 */ /* 0x0002e40000100a00 */
[----:B----4-:R-:W-:Y:S01]  /*03c0*/  @P3 IMAD.WIDE.U32 R4, R0, 0x20, R4 ;  /* 0x0000002000043825 */ /* 0x010fe200078e0004 */
[----:B------:R-:W4:Y:S01]  /*03d0*/  LDC.64 R10, c[0x0][0x3d0] ;  /* 0x0000f400ff0a7b82 */ /* 0x000f220000000a00 */
[----:B------:R1:W4:Y:S04]  /*03e0*/  LDL.64 R44, [R1+0x30] ;  /* 0x00003000012c7983 */ /* 0x0003280000100a00 */
[----:B------:R1:W4:Y:S04]  /*03f0*/  LDL.64 R46, [R1+0x38] ;  /* 0x00003800012e7983 */ /* 0x0003280000100a00 */
[----:B------:R1:W4:Y:S04]  /*0400*/  LDL.64 R48, [R1+0x40] ;  /* 0x0000400001307983 */ /* 0x0003280000100a00 */
[----:B------:R1:W4:Y:S04]  /*0410*/  LDL.64 R50, [R1+0x48] ;  /* 0x0000480001327983 */ /* 0x0003280000100a00 */
[----:B------:R1:W4:Y:S04]  /*0420*/  LDL.64 R32, [R1] ;  /* 0x0000000001207983 */ /* 0x0003280000100a00 */
[----:B------:R1:W4:Y:S01]  /*0430*/  LDL.64 R34, [R1+0x8] ;  /* 0x0000080001227983 */ /* 0x0003220000100a00 */
[C---:B------:R-:W-:Y:S01]  /*0440*/  ISETP.GE.U32.AND P0, PT, R23.reuse, 0x40, PT ;  /* 0x000000401700780c */ /* 0x040fe20003f06070 */
[----:B------:R-:W1:Y:S08]  /*0450*/  LDC.64 R12, c[0x0][0x3d8] ;  /* 0x0000f600ff0c7b82 */ /* 0x000e700000000a00 */
[----:B------:R-:W1:Y:S08]  /*0460*/  LDC.64 R24, c[0x0][0x3d0] ;  /* 0x0000f400ff187b82 */ /* 0x000e700000000a00 */
[----:B------:R-:W1:Y:S01]  /*0470*/  LDC.64 R26, c[0x0][0x3d8] ;  /* 0x0000f600ff1a7b82 */ /* 0x000e620000000a00 */
[----:B--2---:R-:W2:Y:S04]  /*0480*/  @P3 LDG.E.128 R28, desc[UR6][R2.64+0x10] ;  /* 0x00001006021c3981 */ /* 0x004ea8000c1e1d00 */
[----:B---3--:R-:W3:Y:S04]  /*0490*/  @P3 LDG.E.128 R52, desc[UR6][R4.64+0x10] ;  /* 0x0000100604343981 */ /* 0x008ee8000c1e1d00 */
[----:B------:R-:W3:Y:S04]  /*04a0*/  @P3 LDG.E.128 R56, desc[UR6][R4.64] ;  /* 0x0000000604383981 */ /* 0x000ee8000c1e1d00 */
[----:B------:R-:W3:Y:S01]  /*04b0*/  @P3 LDG.E.128 R60, desc[UR6][R2.64] ;  /* 0x00000006023c3981 */ /* 0x000ee2000c1e1d00 */
[----:B------:R-:W-:-:S02]  /*04c0*/  ISETP.GE.U32.AND P1, PT, R23, 0x60, PT ;  /* 0x000000601700780c */ /* 0x000fc40003f26070 */
[----:B------:R-:W-:-:S05]  /*04d0*/  @P3 LOP3.LUT R0, R0, 0x20, RZ, 0xfc, !PT ;  /* 0x0000002000003812 */ /* 0x000fca00078efcff */
[----:B0-----:R-:W-:-:S04]  /*04e0*/  @P0 IMAD.WIDE.U32 R8, R0, 0x20, R8 ;  /* 0x0000002000080825 */ /* 0x001fc800078e0008 */
[C---:B------:R-:W-:Y:S01]  /*04f0*/  @P0 IMAD.WIDE.U32 R6, R0.reuse, 0x20, R6 ;  /* 0x0000002000060825 */ /* 0x040fe200078e0006 */
[----:B------:R-:W-:Y:S01]  /*0500*/  @P0 IADD3 R0, PT, PT, R0, 0x20, RZ ;  /* 0x0000002000000810 */ /* 0x000fe20007ffe0ff */
[----:B------:R-:W3:Y:S04]  /*0510*/  @P0 LDG.E.128 R36, desc[UR6][R8.64+0x10] ;  /* 0x0000100608240981 */ /* 0x000ee8000c1e1d00 */
[----:B------:R-:W3:Y:S01]  /*0520*/  @P0 LDG.E.128 R40, desc[UR6][R8.64] ;  /* 0x0000000608280981 */ /* 0x000ee2000c1e1d00 */
[----:B----4-:R-:W-:-:S03]  /*0530*/  @P1 IMAD.WIDE.U32 R10, R0, 0x20, R10 ;  /* 0x00000020000a1825 */ /* 0x010fc600078e000a */
[----:B------:R-:W4:Y:S01]  /*0540*/  @P0 LDG.E.128 R44, desc[UR6][R6.64+0x10] ;  /* 0x00001006062c0981 */ /* 0x000f22000c1e1d00 */
[----:B------:R-:W-:Y:S02]  /*0550*/  LOP3.LUT R20, R20, 0xfffffeff, RZ, 0xc0, !PT ;  /* 0xfffffeff14147812 */ /* 0x000fe400078ec0ff */
[----:B------:R-:W-:Y:S01]  /*0560*/  ISETP.GE.U32.AND P2, PT, R23, 0x80, PT ;  /* 0x000000801700780c */ /* 0x000fe20003f46070 */
[----:B------:R-:W4:Y:S01]  /*0570*/  @P0 LDG.E.128 R48, desc[UR6][R6.64] ;  /* 0x0000000606300981 */ /* 0x000f22000c1e1d00 */
[----:B------:R-:W-:Y:S01]  /*0580*/  @P3 LOP3.LUT R20, R20, 0x100, RZ, 0xfc, !PT ;  /* 0x0000010014143812 */ /* 0x000fe200078efcff */
[C---:B-1----:R-:W-:Y:S02]  /*0590*/  @P1 IMAD.WIDE.U32 R12, R0.reuse, 0x20, R12 ;  /* 0x00000020000c1825 */ /* 0x042fe400078e000c */
[----:B------:R0:W5:Y:S04]  /*05a0*/  @P1 LDG.E.128 R244, desc[UR6][R10.64+0x10] ;  /* 0x000010060af41981 */ /* 0x000168000c1e1d00 */
[----:B------:R-:W4:Y:S01]  /*05b0*/  @P1 LDG.E.128 R32, desc[UR6][R10.64] ;  /* 0x000000060a201981 */ /* 0x000f22000c1e1d00 */
[----:B------:R-:W-:-:S03]  /*05c0*/  @P1 VIADD R0, R0, 0x20 ;  /* 0x0000002000001836 */ /* 0x000fc60000000000 */
[----:B------:R0:W5:Y:S01]  /*05d0*/  @P1 LDG.E.128 R240, desc[UR6][R12.64] ;  /* 0x000000060cf01981 */ /* 0x000162000c1e1d00 */
[----:B------:R-:W-:-:S03]  /*05e0*/  @P2 IMAD.WIDE.U32 R24, R0, 0x20, R24 ;  /* 0x0000002000182825 */ /* 0x000fc600078e0018 */
[----:B------:R0:W5:Y:S01]  /*05f0*/  @P1 LDG.E.128 R236, desc[UR6][R12.64+0x10] ;  /* 0x000010060cec1981 */ /* 0x000162000c1e1d00 */
[----:B------:R-:W-:-:S03]  /*0600*/  @P2 IMAD.WIDE.U32 R26, R0, 0x20, R26 ;  /* 0x00000020001a2825 */ /* 0x000fc600078e001a */
[----:B------:R0:W5:Y:S01]  /*0610*/  @P2 LDG.E.128 R232, desc[UR6][R24.64] ;  /* 0x0000000618e82981 */ /* 0x000162000c1e1d00 */
[----:B------:R-:W-:-:S03]  /*0620*/  @P2 VIADD R0, R0, 0x20 ;  /* 0x0000002000002836 */ /* 0x000fc60000000000 */
[----:B------:R0:W5:Y:S04]  /*0630*/  @P2 LDG.E.128 R228, desc[UR6][R24.64+0x10] ;  /* 0x0000100618e42981 */ /* 0x000168000c1e1d00 */
[----:B------:R0:W5:Y:S04]  /*0640*/  @P2 LDG.E.128 R224, desc[UR6][R26.64] ;  /* 0x000000061ae02981 */ /* 0x000168000c1e1d00 */
[----:B------:R0:W5:Y:S04]  /*0650*/  @P2 LDG.E.128 R220, desc[UR6][R26.64+0x10] ;  /* 0x000010061adc2981 */ /* 0x000168000c1e1d00 */
[----:B--2---:R1:W-:Y:S04]  /*0660*/  @P3 STL.64 [R1+0x70], R28 ;  /* 0x0000701c01003387 */ /* 0x0043e80000100a00 */
[----:B------:R2:W-:Y:S01]  /*0670*/  @P3 STL.64 [R1+0x78], R30 ;  /* 0x0000781e01003387 */ /* 0x0005e20000100a00 */
[----:B-1----:R-:W1:Y:S03]  /*0680*/  LDC.64 R28, c[0x0][0x3d0] ;  /* 0x0000f400ff1c7b82 */ /* 0x002e660000000a00 */
[----:B---3--:R-:W-:Y:S05]  /*0690*/  @P3 STL.64 [R1+0x50], R52 ;  /* 0x0000503401003387 */ /* 0x008fea0000100a00 */
[----:B--2---:R-:W2:Y:S01]  /*06a0*/  LDC.64 R30, c[0x0][0x3d8] ;  /* 0x0000f600ff1e7b82 */ /* 0x004ea20000000a00 */
[----:B------:R-:W-:Y:S04]  /*06b0*/  @P3 STL.64 [R1+0x58], R54 ;  /* 0x0000583601003387 */ /* 0x000fe80000100a00 */
[----:B------:R-:W-:Y:S04]  /*06c0*/  @P3 STL.64 [R1+0x60], R56 ;  /* 0x0000603801003387 */ /* 0x000fe80000100a00 */
[----:B------:R-:W-:Y:S04]  /*06d0*/  @P3 STL.64 [R1+0x68], R58 ;  /* 0x0000683a01003387 */ /* 0x000fe80000100a00 */
[----:B------:R-:W-:Y:S04]  /*06e0*/  @P3 STL.64 [R1+0x80], R60 ;  /* 0x0000803c01003387 */ /* 0x000fe80000100a00 */
[----:B------:R3:W-:Y:S01]  /*06f0*/  @P3 STL.64 [R1+0x88], R62 ;  /* 0x0000883e01003387 */ /* 0x0007e20000100a00 */
[----:B------:R-:W-:-:S13]  /*0700*/  ISETP.GE.U32.AND P3, PT, R23, 0xa0, PT ;  /* 0x000000a01700780c */ /* 0x000fda0003f66070 */
[----:B-1----:R-:W-:-:S04]  /*0710*/  @P3 IMAD.WIDE.U32 R28, R0, 0x20, R28 ;  /* 0x00000020001c3825 */ /* 0x002fc800078e001c */
[----:B--2---:R-:W-:Y:S01]  /*0720*/  @P3 IMAD.WIDE.U32 R30, R0, 0x20, R30 ;  /* 0x00000020001e3825 */ /* 0x004fe200078e001e */
[----:B------:R0:W5:Y:S04]  /*0730*/  @P3 LDG.E.128 R216, desc[UR6][R28.64] ;  /* 0x000000061cd83981 */ /* 0x000168000c1e1d00 */
[----:B------:R0:W5:Y:S04]  /*0740*/  @P3 LDG.E.128 R212, desc[UR6][R28.64+0x10] ;  /* 0x000010061cd43981 */ /* 0x000168000c1e1d00 */
[----:B------:R0:W5:Y:S04]  /*0750*/  @P3 LDG.E.128 R208, desc[UR6][R30.64] ;  /* 0x000000061ed03981 */ /* 0x000168000c1e1d00 */
[----:B------:R0:W5:Y:S04]  /*0760*/  @P3 LDG.E.128 R204, desc[UR6][R30.64+0x10] ;  /* 0x000010061ecc3981 */ /* 0x000168000c1e1d00 */
[----:B------:R0:W-:Y:S04]  /*0770*/  @P0 STL.64 [R1+0x10], R36 ;  /* 0x0000102401000387 */ /* 0x0001e80000100a00 */
[----:B------:R0:W-:Y:S04]  /*0780*/  @P0 STL.64 [R1+0x18], R38 ;  /* 0x0000182601000387 */ /* 0x0001e80000100a00 */
[----:B------:R0:W-:Y:S04]  /*0790*/  @P0 STL.64 [R1+0x20], R40 ;  /* 0x0000202801000387 */ /* 0x0001e80000100a00 */
[----:B------:R0:W-:Y:S04]  /*07a0*/  @P0 STL.64 [R1+0x28], R42 ;  /* 0x0000282a01000387 */ /* 0x0001e80000100a00 */
[----:B----4-:R0:W-:Y:S04]  /*07b0*/  @P0 STL.64 [R1+0x30], R44 ;  /* 0x0000302c01000387 */ /* 0x0101e80000100a00 */
[----:B------:R0:W-:Y:S04]  /*07c0*/  @P0 STL.64 [R1+0x38], R46 ;  /* 0x0000382e01000387 */ /* 0x0001e80000100a00 */
[----:B------:R0:W-:Y:S04]  /*07d0*/  @P0 STL.64 [R1+0x40], R48 ;  /* 0x0000403001000387 */ /* 0x0001e80000100a00 */
[----:B------:R0:W-:Y:S04]  /*07e0*/  @P0 STL.64 [R1+0x48], R50 ;  /* 0x0000483201000387 */ /* 0x0001e80000100a00 */
[----:B------:R0:W-:Y:S04]  /*07f0*/  @P1 STL.64 [R1], R32 ;  /* 0x0000002001001387 */ /* 0x0001e80000100a00 */
        /* <DEDUP_REMOVED lines=36> */
[----:B---3--:R-:W-:Y:S02]  /*0a40*/  CS2R R62, SRZ ;  /* 0x00000000003e7805 */ /* 0x008fe4000001ff00 */
        /* <DEDUP_REMOVED lines=64> */
.L_x_6799:
        /* <DEDUP_REMOVED lines=10> */
[----:B------:R-:W4:Y:S04]  /*0ef0*/  LDL R32, [R1+0x50] ;  /* 0x0000500001207983 */ /* 0x000f280000100800 */
[----:B------:R-:W4:Y:S04]  /*0f00*/  LDL R33, [R1+0x54] ;  /* 0x0000540001217983 */ /* 0x000f280000100800 */
[----:B------:R-:W4:Y:S04]  /*0f10*/  LDL R34, [R1+0x58] ;  /* 0x0000580001227983 */ /* 0x000f280000100800 */
[----:B------:R-:W4:Y:S04]  /*0f20*/  LDL R35, [R1+0x5c] ;  /* 0x00005c0001237983 */ /* 0x000f280000100800 */
[----:B------:R-:W4:Y:S04]  /*0f30*/  LDL R140, [R1+0x60] ;  /* 0x00006000018c7983 */ /* 0x000f280000100800 */
[----:B------:R-:W4:Y:S04]  /*0f40*/  LDL R141, [R1+0x64] ;  /* 0x00006400018d7983 */ /* 0x000f280000100800 */
[----:B------:R-:W4:Y:S04]  /*0f50*/  LDL R142, [R1+0x68] ;  /* 0x00006800018e7983 */ /* 0x000f280000100800 */
[----:B------:R-:W4:Y:S01]  /*0f60*/  LDL R143, [R1+0x6c] ;  /* 0x00006c00018f7983 */ /* 0x000f220000100800 */
[----:B------:R-:W-:Y:S01]  /*0f70*/  ISETP.GE.U32.AND P3, PT, R23, 0x20, PT ;  /* 0x000000201700780c */ /* 0x000fe20003f66070 */
[----:B------:R-:W4:Y:S02]  /*0f80*/  LDC.64 R8, c[0x0][0x3d0] ;  /* 0x0000f400ff087b82 */ /* 0x000f240000000a00 */
[----:B------:R-:W4:Y:S04]  /*0f90*/  LDL R24, [R1] ;  /* 0x0000000001187983 */ /* 0x000f280000100800 */
[----:B------:R-:W4:Y:S04]  /*0fa0*/  LDL R136, [R1+0x40] ;  /* 0x0000400001887983 */ /* 0x000f280000100800 */
[----:B------:R-:W4:Y:S04]  /*0fb0*/  LDL R137, [R1+0x44] ;  /* 0x0000440001897983 */ /* 0x000f280000100800 */
[----:B------:R-:W4:Y:S01]  /*0fc0*/  LDL R138, [R1+0x48] ;  /* 0x00004800018a7983 */ /* 0x000f220000100800 */
[----:B0-----:R-:W-:-:S03]  /*0fd0*/  @P3 IMAD.WIDE.U32 R4, R0, 0x20, R4 ;  /* 0x0000002000043825 */ /* 0x001fc600078e0004 */
[----:B------:R-:W4:Y:S01]  /*0fe0*/  LDL R139, [R1+0x4c] ;  /* 0x00004c00018b7983 */ /* 0x000f220000100800 */
[----:B-1----:R-:W-:-:S03]  /*0ff0*/  @P3 IMAD.WIDE.U32 R6, R0, 0x20, R6 ;  /* 0x0000002000063825 */ /* 0x002fc600078e0006 */
[----:B------:R-:W4:Y:S04]  /*1000*/  LDL R18, [R1+0x4] ;  /* 0x0000040001127983 */ /* 0x000f280000100800 */
        /* <DEDUP_REMOVED lines=14> */
[C---:B------:R-:W-:Y:S01]  /*10f0*/  ISETP.GE.U32.AND P0, PT, R23.reuse, 0x40, PT ;  /* 0x000000401700780c */ /* 0x040fe20003f06070 */
[----:B------:R-:W0:Y:S08]  /*1100*/  @P3 LDC.64 R2, c[0x0][0x440] ;  /* 0x00011000ff023b82 */ /* 0x000e300000000a00 */
[----:B------:R-:W1:Y:S08]  /*1110*/  LDC.64 R10, c[0x0][0x3d8] ;  /* 0x0000f600ff0a7b82 */ /* 0x000e700000000a00 */
[----:B------:R-:W1:Y:S01]  /*1120*/  @P0 LDC.64 R12, c[0x0][0x440] ;  /* 0x00011000ff0c0b82 */ /* 0x000e620000000a00 */
[----:B------:R-:W-:-:S02]  /*1130*/  ISETP.GE.U32.AND P1, PT, R23, 0x60, PT ;  /* 0x000000601700780c */ /* 0x000fc40003f26070 */
[----:B------:R-:W-:Y:S02]  /*1140*/  LOP3.LUT R20, R20, 0xfffffeff, RZ, 0xc0, !PT ;  /* 0xfffffeff14147812 */ /* 0x000fe400078ec0ff */
[----:B------:R-:W-:-:S03]  /*1150*/  ISETP.GE.U32.AND P2, PT, R23, 0x80, PT ;  /* 0x000000801700780c */ /* 0x000fc60003f46070 */
[----:B------:R-:W1:Y:S01]  /*1160*/  LDC.64 R26, c[0x0][0x3d8] ;  /* 0x0000f600ff1a7b82 */ /* 0x000e620000000a00 */
[----:B--2---:R-:W2:Y:S04]  /*1170*/  @P3 LDG.E.128 R36, desc[UR6][R4.64] ;  /* 0x0000000604243981 */ /* 0x004ea8000c1e1d00 */
[----:B---3--:R3:W2:Y:S04]  /*1180*/  @P3 LDG.E.128 R28, desc[UR6][R4.64+0x10] ;  /* 0x00001006041c3981 */ /* 0x0086a8000c1e1d00 */
[----:B----4-:R-:W4:Y:S04]  /*1190*/  @P3 LDG.E.128 R32, desc[UR6][R6.64+0x10] ;  /* 0x0000100606203981 */ /* 0x010f28000c1e1d00 */
[----:B------:R1:W4:Y:S01]  /*11a0*/  @P3 LDG.E.128 R140, desc[UR6][R6.64] ;  /* 0x00000006068c3981 */ /* 0x000322000c1e1d00 */
[----:B0-----:R-:W-:Y:S01]  /*11b0*/  @P3 IMAD.WIDE.U32 R2, R0, 0x20, R2 ;  /* 0x0000002000023825 */ /* 0x001fe200078e0002 */
[----:B------:R-:W-:Y:S01]  /*11c0*/  @P3 LOP3.LUT R20, R20, 0x100, RZ, 0xfc, !PT ;  /* 0x0000010014143812 */ /* 0x000fe200078efcff */
[----:B---3--:R-:W0:Y:S01]  /*11d0*/  LDC.64 R4, c[0x0][0x3d0] ;  /* 0x0000f400ff047b82 */ /* 0x008e220000000a00 */
[----:B------:R-:W-:-:S02]  /*11e0*/  @P3 LOP3.LUT R0, R0, 0x20, RZ, 0xfc, !PT ;  /* 0x0000002000003812 */ /* 0x000fc400078efcff */
[----:B------:R-:W5:Y:S04]  /*11f0*/  @P3 LD.E.128 R52, desc[UR6][R2.64] ;  /* 0x0000000602343980 */ /* 0x000f68000c101d00 */
[----:B------:R3:W5:Y:S01]  /*1200*/  @P3 LD.E.128 R56, desc[UR6][R2.64+0x10] ;  /* 0x0000100602383980 */ /* 0x000762000c101d00 */
[C---:B------:R-:W-:Y:S01]  /*1210*/  @P0 IMAD.WIDE.U32 R8, R0.reuse, 0x20, R8 ;  /* 0x0000002000080825 */ /* 0x040fe200078e0008 */
[----:B-1----:R-:W1:Y:S03]  /*1220*/  LDC.64 R6, c[0x0][0x3d0] ;  /* 0x0000f400ff067b82 */ /* 0x002e660000000a00 */
[----:B------:R-:W-:-:S04]  /*1230*/  @P0 IMAD.WIDE.U32 R10, R0, 0x20, R10 ;  /* 0x00000020000a0825 */ /* 0x000fc800078e000a */
[C---:B------:R-:W-:Y:S01]  /*1240*/  @P0 IMAD.WIDE.U32 R12, R0.reuse, 0x20, R12 ;  /* 0x00000020000c0825 */ /* 0x040fe200078e000c */
[----:B------:R-:W-:Y:S01]  /*1250*/  @P0 IADD3 R0, PT, PT, R0, 0x20, RZ ;  /* 0x0000002000000810 */ /* 0x000fe20007ffe0ff */
[----:B------:R-:W4:Y:S01]  /*1260*/  @P0 LDG.E.128 R136, desc[UR6][R8.64] ;  /* 0x0000000608880981 */ /* 0x000f22000c1e1d00 */
[----:B---3--:R-:W3:Y:S03]  /*1270*/  LDC.64 R2, c[0x0][0x3d8] ;  /* 0x0000f600ff027b82 */ /* 0x008ee60000000a00 */
[----:B------:R-:W-:Y:S01]  /*1280*/  @P1 IMAD.WIDE.U32 R26, R0, 0x20, R26 ;  /* 0x00000020001a1825 */ /* 0x000fe200078e001a */
[----:B------:R0:W5:Y:S04]  /*1290*/  @P0 LD.E.128 R60, desc[UR6][R12.64] ;  /* 0x000000060c3c0980 */ /* 0x000168000c101d00 */
[----:B------:R0:W5:Y:S04]  /*12a0*/  @P1 LDG.E.128 R240, desc[UR6][R26.64] ;  /* 0x000000061af01981 */ /* 0x000168000c1e1d00 */
[----:B------:R0:W5:Y:S04]  /*12b0*/  @P1 LDG.E.128 R236, desc[UR6][R26.64+0x10] ;  /* 0x000010061aec1981 */ /* 0x000168000c1e1d00 */
[----:B------:R0:W5:Y:S04]  /*12c0*/  @P0 LD.E.128 R64, desc[UR6][R12.64+0x10] ;  /* 0x000010060c400980 */ /* 0x000168000c101d00 */
[----:B------:R-:W3:Y:S04]  /*12d0*/  @P0 LDG.E.128 R132, desc[UR6][R8.64+0x10] ;  /* 0x0000100608840981 */ /* 0x000ee8000c1e1d00 */
[----:B------:R-:W3:Y:S04]  /*12e0*/  @P0 LDG.E.128 R44, desc[UR6][R10.64] ;  /* 0x000000060a2c0981 */ /* 0x000ee8000c1e1d00 */
[----:B------:R-:W3:Y:S04]  /*12f0*/  @P0 LDG.E.128 R40, desc[UR6][R10.64+0x10] ;  /* 0x000010060a280981 */ /* 0x000ee8000c1e1d00 */
[----:B--2---:R2:W-:Y:S04]  /*1300*/  @P3 STL.64 [R1+0x80], R36 ;  /* 0x0000802401003387 */ /* 0x0045e80000100a00 */
[----:B------:R-:W-:Y:S01]  /*1310*/  @P3 STL.64 [R1+0x88], R38 ;  /* 0x0000882601003387 */ /* 0x000fe20000100a00 */
[----:B--2---:R-:W-:-:S02]  /*1320*/  MOV R36, R24 ;  /* 0x0000001800247202 */ /* 0x004fc40000000f00 */
[----:B------:R-:W2:Y:S01]  /*1330*/  LDC.64 R24, c[0x0][0x3d0] ;  /* 0x0000f400ff187b82 */ /* 0x000ea20000000a00 */
[----:B------:R0:W-:Y:S04]  /*1340*/  @P3 STL.64 [R1+0x70], R28 ;  /* 0x0000701c01003387 */ /* 0x0001e80000100a00 */
[----:B------:R1:W-:Y:S03]  /*1350*/  @P3 STL.64 [R1+0x78], R30 ;  /* 0x0000781e01003387 */ /* 0x0003e60000100a00 */
[----:B0-----:R-:W0:Y:S01]  /*1360*/  @P1 LDC.64 R28, c[0x0][0x440] ;  /* 0x00011000ff1c1b82 */ /* 0x001e220000000a00 */
[----:B----4-:R4:W-:Y:S04]  /*1370*/  @P3 STL.64 [R1+0x50], R32 ;  /* 0x0000502001003387 */ /* 0x0109e80000100a00 */
[----:B------:R0:W-:Y:S03]  /*1380*/  @P3 STL.64 [R1+0x58], R34 ;  /* 0x0000582201003387 */ /* 0x0001e60000100a00 */
[----:B-1----:R-:W1:Y:S01]  /*1390*/  LDC.64 R30, c[0x0][0x3d8] ;  /* 0x0000f600ff1e7b82 */ /* 0x002e620000000a00 */
[----:B------:R-:W-:-:S02]  /*13a0*/  IMAD.MOV.U32 R37, RZ, RZ, R18 ;  /* 0x000000ffff257224 */ /* 0x000fc400078e0012 */
[----:B------:R-:W-:Y:S02]  /*13b0*/  IMAD.MOV.U32 R38, RZ, RZ, R17 ;  /* 0x000000ffff267224 */ /* 0x000fe400078e0011 */
[----:B------:R-:W-:-:S03]  /*13c0*/  IMAD.MOV.U32 R39, RZ, RZ, R14 ;  /* 0x000000ffff277224 */ /* 0x000fc600078e000e */
[----:B----4-:R-:W4:Y:S01]  /*13d0*/  @P2 LDC.64 R32, c[0x0][0x440] ;  /* 0x00011000ff202b82 */ /* 0x010f220000000a00 */
[----:B------:R0:W-:Y:S04]  /*13e0*/  @P3 STL.64 [R1+0x60], R140 ;  /* 0x0000608c01003387 */ /* 0x0001e80000100a00 */
[----:B------:R0:W-:Y:S01]  /*13f0*/  @P3 STL.64 [R1+0x68], R142 ;  /* 0x0000688e01003387 */ /* 0x0001e20000100a00 */
[----:B------:R-:W-:Y:S01]  /*1400*/  ISETP.GE.U32.AND P3, PT, R23, 0xa0, PT ;  /* 0x000000a01700780c */ /* 0x000fe20003f66070 */
[----:B--2---:R-:W-:-:S05]  /*1410*/  @P1 IMAD.WIDE.U32 R24, R0, 0x20, R24 ;  /* 0x0000002000181825 */ /* 0x004fca00078e0018 */
[----:B------:R-:W2:Y:S01]  /*1420*/  @P1 LDG.E.128 R36, desc[UR6][R24.64] ;  /* 0x0000000618241981 */ /* 0x000ea2000c1e1d00 */
[----:B0-----:R-:W-:-:S03]  /*1430*/  @P1 IMAD.WIDE.U32 R28, R0, 0x20, R28 ;  /* 0x00000020001c1825 */ /* 0x001fc600078e001c */
[----:B------:R0:W5:Y:S03]  /*1440*/  @P1 LDG.E.128 R244, desc[UR6][R24.64+0x10] ;  /* 0x0000100618f41981 */ /* 0x000166000c1e1d00 */
[----:B------:R-:W0:Y:S01]  /*1450*/  @P3 LDC.64 R34, c[0x0][0x440] ;  /* 0x00011000ff223b82 */ /* 0x000e220000000a00 */
[----:B------:R-:W-:Y:S01]  /*1460*/  @P1 VIADD R0, R0, 0x20 ;  /* 0x0000002000001836 */ /* 0x000fe20000000000 */
[----:B------:R0:W5:Y:S03]  /*1470*/  @P1 LD.E.128 R68, desc[UR6][R28.64] ;  /* 0x000000061c441980 */ /* 0x000166000c101d00 */
[C---:B------:R-:W-:Y:S01]  /*1480*/  @P2 IMAD.WIDE.U32 R4, R0.reuse, 0x20, R4 ;  /* 0x0000002000042825 */ /* 0x040fe200078e0004 */
[----:B------:R0:W5:Y:S03]  /*1490*/  @P1 LD.E.128 R72, desc[UR6][R28.64+0x10] ;  /* 0x000010061c481980 */ /* 0x000166000c101d00 */
[C---:B-1----:R-:W-:Y:S01]  /*14a0*/  @P2 IMAD.WIDE.U32 R30, R0.reuse, 0x20, R30 ;  /* 0x00000020001e2825 */ /* 0x042fe200078e001e */
[----:B------:R1:W5:Y:S03]  /*14b0*/  @P2 LDG.E.128 R232, desc[UR6][R4.64] ;  /* 0x0000000604e82981 */ /* 0x000366000c1e1d00 */
[C---:B----4-:R-:W-:Y:S01]  /*14c0*/  @P2 IMAD.WIDE.U32 R32, R0.reuse, 0x20, R32 ;  /* 0x0000002000202825 */ /* 0x050fe200078e0020 */
[----:B------:R1:W5:Y:S03]  /*14d0*/  @P2 LDG.E.128 R228, desc[UR6][R4.64+0x10] ;  /* 0x0000100604e42981 */ /* 0x000366000c1e1d00 */
[----:B------:R-:W-:Y:S01]  /*14e0*/  @P2 VIADD R0, R0, 0x20 ;  /* 0x0000002000002836 */ /* 0x000fe20000000000 */
[----:B------:R1:W5:Y:S03]  /*14f0*/  @P2 LDG.E.128 R224, desc[UR6][R30.64] ;  /* 0x000000061ee02981 */ /* 0x000366000c1e1d00 */
[C---:B------:R-:W-:Y:S01]  /*1500*/  @P3 IMAD.WIDE.U32 R6, R0.reuse, 0x20, R6 ;  /* 0x0000002000063825 */ /* 0x040fe200078e0006 */
[----:B------:R1:W5:Y:S03]  /*1510*/  @P2 LDG.E.128 R220, desc[UR6][R30.64+0x10] ;  /* 0x000010061edc2981 */ /* 0x000366000c1e1d00 */
[C---:B---3--:R-:W-:Y:S01]  /*1520*/  @P3 IMAD.WIDE.U32 R2, R0.reuse, 0x20, R2 ;  /* 0x0000002000023825 */ /* 0x048fe200078e0002 */
[----:B------:R1:W5:Y:S03]  /*1530*/  @P2 LD.E.128 R76, desc[UR6][R32.64] ;  /* 0x00000006204c2980 */ /* 0x000366000c101d00 */
[----:B0-----:R-:W-:Y:S01]  /*1540*/  @P3 IMAD.WIDE.U32 R34, R0, 0x20, R34 ;  /* 0x0000002000223825 */ /* 0x001fe200078e0022 */
[----:B------:R1:W5:Y:S04]  /*1550*/  @P2 LD.E.128 R80, desc[UR6][R32.64+0x10] ;  /* 0x0000100620502980 */ /* 0x000368000c101d00 */
[----:B------:R1:W5:Y:S04]  /*1560*/  @P3 LDG.E.128 R216, desc[UR6][R6.64] ;  /* 0x0000000606d83981 */ /* 0x000368000c1e1d00 */
[----:B------:R1:W5:Y:S04]  /*1570*/  @P3 LDG.E.128 R212, desc[UR6][R6.64+0x10] ;  /* 0x0000100606d43981 */ /* 0x000368000c1e1d00 */
[----:B------:R1:W5:Y:S04]  /*1580*/  @P3 LDG.E.128 R208, desc[UR6][R2.64] ;  /* 0x0000000602d03981 */ /* 0x000368000c1e1d00 */
[----:B------:R1:W5:Y:S04]  /*1590*/  @P3 LDG.E.128 R204, desc[UR6][R2.64+0x10] ;  /* 0x0000100602cc3981 */ /* 0x000368000c1e1d00 */
[----:B------:R1:W5:Y:S04]  /*15a0*/  @P3 LD.E.128 R84, desc[UR6][R34.64] ;  /* 0x0000000622543980 */ /* 0x000368000c101d00 */
[----:B------:R1:W5:Y:S04]  /*15b0*/  @P3 LD.E.128 R88, desc[UR6][R34.64+0x10] ;  /* 0x0000100622583980 */ /* 0x000368000c101d00 */
[----:B------:R1:W-:Y:S04]  /*15c0*/  @P0 STL.64 [R1+0x40], R136 ;  /* 0x0000408801000387 */ /* 0x0003e80000100a00 */
[----:B------:R1:W-:Y:S04]  /*15d0*/  @P0 STL.64 [R1+0x48], R138 ;  /* 0x0000488a01000387 */ /* 0x0003e80000100a00 */
[----:B------:R1:W-:Y:S04]  /*15e0*/  @P0 STL.64 [R1+0x30], R132 ;  /* 0x0000308401000387 */ /* 0x0003e80000100a00 */
[----:B------:R1:W-:Y:S04]  /*15f0*/  @P0 STL.64 [R1+0x38], R134 ;  /* 0x0000388601000387 */ /* 0x0003e80000100a00 */
[----:B------:R1:W-:Y:S04]  /*1600*/  @P0 STL.64 [R1+0x20], R44 ;  /* 0x0000202c01000387 */ /* 0x0003e80000100a00 */
[----:B------:R1:W-:Y:S04]  /*1610*/  @P0 STL.64 [R1+0x28], R46 ;  /* 0x0000282e01000387 */ /* 0x0003e80000100a00 */
[----:B------:R1:W-:Y:S04]  /*1620*/  @P0 STL.64 [R1+0x10], R40 ;  /* 0x0000102801000387 */ /* 0x0003e80000100a00 */
        /* <DEDUP_REMOVED lines=23> */
[----:B--2---:R1:W-:Y:S04]  /*17a0*/  @P1 STL.64 [R1], R36 ;  /* 0x0000002401001387 */ /* 0x0043e80000100a00 */
[----:B------:R1:W-:Y:S01]  /*17b0*/  @P1 STL.64 [R1+0x8], R38 ;  /* 0x0000082601001387 */ /* 0x0003e20000100a00 */
[----:B------:R-:W-:Y:S05]  /*17c0*/  @!P0 BRA `(.L_x_6800) ;  /* 0x0000001800e48947 */ /* 0x000fea0003800000 */
[----:B-1----:R-:W0:Y:S08]  /*17d0*/  LDC.64 R6, c[0x0][0x440] ;  /* 0x00011000ff067b82 */ /* 0x002e300000000a00 */
        /* <DEDUP_REMOVED lines=36> */
.L_x_6798:
        /* <DEDUP_REMOVED lines=12> */
[----:B------:R-:W3:Y:S01]  /*1ae0*/  LDL R139, [R1+0x7c] ;  /* 0x00007c00018b7983 */ /* 0x000ee20000100800 */
[----:B------:R-:W-:Y:S01]  /*1af0*/  ISETP.GE.U32.AND P2, PT, R23, 0x20, PT ;  /* 0x000000201700780c */ /* 0x000fe20003f46070 */
[----:B------:R-:W1:Y:S02]  /*1b00*/  LDC.64 R6, c[0x0][0x3d8] ;  /* 0x0000f600ff067b82 */ /* 0x000e640000000a00 */
[----:B------:R-:W4:Y:S04]  /*1b10*/  LDL R47, [R1+0x64] ;  /* 0x00006400012f7983 */ /* 0x000f280000100800 */
[----:B------:R-:W4:Y:S04]  /*1b20*/  LDL R46, [R1+0x68] ;  /* 0x00006800012e7983 */ /* 0x000f280000100800 */
[----:B------:R-:W4:Y:S04]  /*1b30*/  LDL R45, [R1+0x6c] ;  /* 0x00006c00012d7983 */ /* 0x000f280000100800 */
[----:B------:R-:W4:Y:S01]  /*1b40*/  LDL R44, [R1+0x50] ;  /* 0x00005000012c7983 */ /* 0x000f220000100800 */
[----:B0-----:R-:W-:-:S03]  /*1b50*/  @P2 IMAD.WIDE.U32 R4, R0, 0x20, R4 ;  /* 0x0000002000042825 */ /* 0x001fc600078e0004 */
        /* <DEDUP_REMOVED lines=20> */
[----:B------:R-:W4:Y:S01]  /*1ca0*/  LDL R32, [R1] ;  /* 0x0000000001207983 */ /* 0x000f220000100800 */
[C---:B------:R-:W-:Y:S01]  /*1cb0*/  ISETP.GE.U32.AND P0, PT, R23.reuse, 0x40, PT ;  /* 0x000000401700780c */ /* 0x040fe20003f06070 */
[----:B------:R-:W0:Y:S02]  /*1cc0*/  @P2 LDC.64 R2, c[0x0][0x438] ;  /* 0x00010e00ff022b82 */ /* 0x000e240000000a00 */
[----:B------:R-:W4:Y:S04]  /*1cd0*/  LDL R18, [R1+0x24] ;  /* 0x0000240001127983 */ /* 0x000f280000100800 */
[----:B------:R-:W4:Y:S02]  /*1ce0*/  LDL R17, [R1+0x28] ;  /* 0x0000280001117983 */ /* 0x000f240000100800 */
[----:B------:R-:W0:Y:S02]  /*1cf0*/  @P2 LDC.64 R8, c[0x0][0x440] ;  /* 0x00011000ff082b82 */ /* 0x000e240000000a00 */
[----:B------:R-:W4:Y:S06]  /*1d00*/  LDL R14, [R1+0x2c] ;  /* 0x00002c00010e7983 */ /* 0x000f2c0000100800 */
[----:B------:R-:W0:Y:S08]  /*1d10*/  LDC.64 R10, c[0x0][0x3d0] ;  /* 0x0000f400ff0a7b82 */ /* 0x000e300000000a00 */
[----:B------:R-:W0:Y:S01]  /*1d20*/  @P0 LDC.64 R12, c[0x0][0x438] ;  /* 0x00010e00ff0c0b82 */ /* 0x000e220000000a00 */
[----:B--2---:R-:W2:Y:S04]  /*1d30*/  @P2 LDG.E.128 R140, desc[UR6][R4.64] ;  /* 0x00000006048c2981 */ /* 0x004ea8000c1e1d00 */
[----:B---3--:R3:W2:Y:S01]  /*1d40*/  @P2 LDG.E.128 R136, desc[UR6][R4.64+0x10] ;  /* 0x0000100604882981 */ /* 0x0086a2000c1e1d00 */
[----:B-1----:R-:W-:Y:S01]  /*1d50*/  @P2 IMAD.WIDE.U32 R6, R0, 0x20, R6 ;  /* 0x0000002000062825 */ /* 0x002fe200078e0006 */
[----:B------:R-:W-:-:S03]  /*1d60*/  ISETP.GE.U32.AND P1, PT, R23, 0x60, PT ;  /* 0x000000601700780c */ /* 0x000fc60003f26070 */
[----:B0-----:R-:W-:-:S04]  /*1d70*/  @P2 IMAD.WIDE.U32 R2, R0, 0x20, R2 ;  /* 0x0000002000022825 */ /* 0x001fc800078e0002 */
[C---:B------:R-:W-:Y:S01]  /*1d80*/  @P2 IMAD.WIDE.U32 R8, R0.reuse, 0x20, R8 ;  /* 0x0000002000082825 */ /* 0x040fe200078e0008 */
[----:B------:R-:W-:Y:S01]  /*1d90*/  @P2 LOP3.LUT R0, R0, 0x20, RZ, 0xfc, !PT ;  /* 0x0000002000002812 */ /* 0x000fe200078efcff */
[----:B------:R-:W5:Y:S01]  /*1da0*/  @P2 LD.E.128 R92, desc[UR6][R2.64] ;  /* 0x00000006025c2980 */ /* 0x000f62000c101d00 */
[----:B------:R-:W-:Y:S01]  /*1db0*/  LOP3.LUT R20, R20, 0xfffffeff, RZ, 0xc0, !PT ;  /* 0xfffffeff14147812 */ /* 0x000fe200078ec0ff */
[----:B---3--:R-:W0:Y:S02]  /*1dc0*/  LDC.64 R4, c[0x0][0x3d8] ;  /* 0x0000f600ff047b82 */ /* 0x008e240000000a00 */
[C---:B------:R-:W-:Y:S01]  /*1dd0*/  @P0 IMAD.WIDE.U32 R10, R0.reuse, 0x20, R10 ;  /* 0x00000020000a0825 */ /* 0x040fe200078e000a */
[----:B------:R1:W5:Y:S03]  /*1de0*/  @P2 LD.E.128 R96, desc[UR6][R2.64+0x10] ;  /* 0x0000100602602980 */ /* 0x000366000c101d00 */
[----:B------:R-:W-:-:S04]  /*1df0*/  @P0 IMAD.WIDE.U32 R12, R0, 0x20, R12 ;  /* 0x00000020000c0825 */ /* 0x000fc800078e000c */
[----:B----4-:R-:W-:Y:S02]  /*1e00*/  IMAD.MOV.U32 R133, RZ, RZ, R35 ;  /* 0x000000ffff857224 */ /* 0x010fe400078e0023 */
[----:B------:R-:W-:Y:S02]  /*1e10*/  IMAD.MOV.U32 R134, RZ, RZ, R34 ;  /* 0x000000ffff867224 */ /* 0x000fe400078e0022 */
[----:B------:R-:W-:Y:S01]  /*1e20*/  IMAD.MOV.U32 R135, RZ, RZ, R33 ;  /* 0x000000ffff877224 */ /* 0x000fe200078e0021 */
[----:B--2---:R2:W-:Y:S01]  /*1e30*/  @P2 STL.64 [R1+0x80], R140 ;  /* 0x0000808c01002387 */ /* 0x0045e20000100a00 */
[----:B------:R-:W-:Y:S01]  /*1e40*/  @P2 LOP3.LUT R20, R20, 0x100, RZ, 0xfc, !PT ;  /* 0x0000010014142812 */ /* 0x000fe200078efcff */
[----:B-1----:R-:W1:Y:S02]  /*1e50*/  @P1 LDC.64 R2, c[0x0][0x438] ;  /* 0x00010e00ff021b82 */ /* 0x002e640000000a00 */
[----:B------:R3:W-:Y:S01]  /*1e60*/  @P2 STL.64 [R1+0x88], R142 ;  /* 0x0000888e01002387 */ /* 0x0007e20000100a00 */
[----:B------:R-:W-:-:S03]  /*1e70*/  IMAD.MOV.U32 R35, RZ, RZ, R29 ;  /* 0x000000ffff237224 */ /* 0x000fc600078e001d */
[----:B------:R-:W5:Y:S01]  /*1e80*/  @P2 LD.E.128 R52, desc[UR6][R8.64] ;  /* 0x0000000608342980 */ /* 0x000f62000c101d00 */
[----:B--2---:R-:W-:-:S03]  /*1e90*/  IMAD.MOV.U32 R141, RZ, RZ, R47 ;  /* 0x000000ffff8d7224 */ /* 0x004fc600078e002f */
[----:B------:R-:W5:Y:S01]  /*1ea0*/  @P2 LD.E.128 R56, desc[UR6][R8.64+0x10] ;  /* 0x0000100608382980 */ /* 0x000f62000c101d00 */
[----:B------:R-:W-:Y:S02]  /*1eb0*/  IMAD.MOV.U32 R47, RZ, RZ, R37 ;  /* 0x000000ffff2f7224 */ /* 0x000fe400078e0025 */
[----:B---3--:R-:W-:Y:S01]  /*1ec0*/  IMAD.MOV.U32 R142, RZ, RZ, R46 ;  /* 0x000000ffff8e7224 */ /* 0x008fe200078e002e */
[----:B------:R2:W-:Y:S01]  /*1ed0*/  @P2 STL.64 [R1+0x70], R136 ;  /* 0x0000708801002387 */ /* 0x0005e20000100a00 */
[----:B------:R-:W-:Y:S01]  /*1ee0*/  IMAD.MOV.U32 R143, RZ, RZ, R45 ;  /* 0x000000ffff8f7224 */ /* 0x000fe200078e002d */
[----:B------:R-:W-:Y:S01]  /*1ef0*/  MOV R37, R27 ;  /* 0x0000001b00257202 */ /* 0x000fe20000000f00 */
[----:B------:R-:W-:Y:S01]  /*1f00*/  IMAD.MOV.U32 R45, RZ, RZ, R39 ;  /* 0x000000ffff2d7224 */ /* 0x000fe200078e0027 */
[----:B------:R-:W-:Y:S01]  /*1f10*/  ISETP.GE.U32.AND P3, PT, R23, 0xa0, PT ;  /* 0x000000a01700780c */ /* 0x000fe20003f66070 */
[----:B------:R-:W-:Y:S01]  /*1f20*/  IMAD.MOV.U32 R46, RZ, RZ, R38 ;  /* 0x000000ffff2e7224 */ /* 0x000fe200078e0026 */
[----:B------:R-:W5:Y:S01]  /*1f30*/  @P0 LD.E.128 R100, desc[UR6][R12.64] ;  /* 0x000000060c640980 */ /* 0x000f62000c101d00 */
[----:B------:R-:W-:-:S02]  /*1f40*/  IMAD.MOV.U32 R38, RZ, RZ, R26 ;  /* 0x000000ffff267224 */ /* 0x000fc400078e001a */
[----:B------:R-:W-:Y:S01]  /*1f50*/  IMAD.MOV.U32 R39, RZ, RZ, R25 ;  /* 0x000000ffff277224 */ /* 0x000fe200078e0019 */
[----:B------:R-:W3:Y:S01]  /*1f60*/  @P0 LDC.64 R26, c[0x0][0x440] ;  /* 0x00011000ff1a0b82 */ /* 0x000ee20000000a00 */
[----:B------:R-:W5:Y:S01]  /*1f70*/  @P0 LD.E.128 R104, desc[UR6][R12.64+0x10] ;  /* 0x000010060c680980 */ /* 0x000f62000c101d00 */
[----:B--2---:R-:W-:Y:S02]  /*1f80*/  MOV R136, R44 ;  /* 0x0000002c00887202 */ /* 0x004fe40000000f00 */
[----:B------:R-:W-:Y:S01]  /*1f90*/  MOV R44, R40 ;  /* 0x00000028002c7202 */ /* 0x000fe20000000f00 */
[----:B------:R-:W-:Y:S01]  /*1fa0*/  IMAD.MOV.U32 R40, RZ, RZ, R24 ;  /* 0x000000ffff287224 */ /* 0x000fe200078e0018 */
[----:B------:R-:W-:Y:S02]  /*1fb0*/  MOV R140, R132 ;  /* 0x00000084008c7202 */ /* 0x000fe40000000f00 */
[----:B------:R-:W2:Y:S01]  /*1fc0*/  LDC.64 R24, c[0x0][0x3d8] ;  /* 0x0000f600ff187b82 */ /* 0x000ea20000000a00 */
[----:B------:R-:W-:Y:S01]  /*1fd0*/  MOV R132, R36 ;  /* 0x0000002400847202 */ /* 0x000fe20000000f00 */
[----:B------:R-:W-:Y:S01]  /*1fe0*/  IMAD.MOV.U32 R36, RZ, RZ, R28 ;  /* 0x000000ffff247224 */ /* 0x000fe200078e001c */
[----:B------:R4:W-:Y:S01]  /*1ff0*/  @P2 STL.64 [R1+0x78], R138 ;  /* 0x0000788a01002387 */ /* 0x0009e20000100a00 */
[----:B------:R-:W-:-:S03]  /*2000*/  IMAD.MOV.U32 R137, RZ, RZ, R43 ;  /* 0x000000ffff897224 */ /* 0x000fc600078e002b */
[----:B------:R-:W3:Y:S01]  /*2010*/  @P2 LDG.E.128 R140, desc[UR6][R6.64] ;  /* 0x00000006068c2981 */ /* 0x000ee2000c1e1d00 */
[----:B------:R-:W0:Y:S01]  /*2020*/  LDC.64 R28, c[0x0][0x3d0] ;  /* 0x0000f400ff1c7b82 */ /* 0x000e220000000a00 */
[----:B------:R-:W-:Y:S01]  /*2030*/  MOV R33, R31 ;  /* 0x0000001f00217202 */ /* 0x000fe20000000f00 */
[----:B------:R-:W-:Y:S01]  /*2040*/  IMAD.MOV.U32 R34, RZ, RZ, R30 ;  /* 0x000000ffff227224 */ /* 0x000fe200078e001e */
[----:B------:R-:W3:Y:S01]  /*2050*/  @P0 LDG.E.128 R132, desc[UR6][R10.64] ;  /* 0x000000060a840981 */ /* 0x000ee2000c1e1d00 */
[----:B----4-:R-:W-:-:S04]  /*2060*/  IMAD.MOV.U32 R138, RZ, RZ, R42 ;  /* 0x000000ffff8a7224 */ /* 0x010fc800078e002a */
[----:B------:R-:W4:Y:S01]  /*2070*/  @P1 LDC.64 R30, c[0x0][0x440] ;  /* 0x00011000ff1e1b82 */ /* 0x000f220000000a00 */
[----:B------:R-:W-:Y:S01]  /*2080*/  IMAD.MOV.U32 R139, RZ, RZ, R41 ;  /* 0x000000ffff8b7224 */ /* 0x000fe200078e0029 */
[----:B------:R1:W4:Y:S05]  /*2090*/  @P0 LDG.E.128 R44, desc[UR6][R10.64+0x10] ;  /* 0x000010060a2c0981 */ /* 0x00032a000c1e1d00 */
[----:B------:R0:W4:Y:S01]  /*20a0*/  @P2 LDG.E.128 R136, desc[UR6][R6.64+0x10] ;  /* 0x0000100606882981 */ /* 0x000122000c1e1d00 */
[----:B--2---:R-:W-:-:S04]  /*20b0*/  @P0 IMAD.WIDE.U32 R24, R0, 0x20, R24 ;  /* 0x0000002000180825 */ /* 0x004fc800078e0018 */
[C---:B---3--:R-:W-:Y:S01]  /*20c0*/  @P0 IMAD.WIDE.U32 R26, R0.reuse, 0x20, R26 ;  /* 0x00000020001a0825 */ /* 0x048fe200078e001a */
[----:B------:R-:W2:Y:S01]  /*20d0*/  @P0 LDG.E.128 R36, desc[UR6][R24.64+0x10] ;  /* 0x0000100618240981 */ /* 0x000ea2000c1e1d00 */
[----:B------:R-:W-:Y:S01]  /*20e0*/  MOV R41, R18 ;  /* 0x0000001200297202 */ /* 0x000fe20000000f00 */
[----:B-1----:R-:W1:Y:S01]  /*20f0*/  LDC.64 R10, c[0x0][0x3d8] ;  /* 0x0000f600ff0a7b82 */ /* 0x002e620000000a00 */
[----:B------:R-:W-:Y:S01]  /*2100*/  @P0 VIADD R0, R0, 0x20 ;  /* 0x0000002000000836 */ /* 0x000fe20000000000 */
[----:B------:R-:W5:Y:S03]  /*2110*/  @P0 LD.E.128 R60, desc[UR6][R26.64] ;  /* 0x000000061a3c0980 */ /* 0x000f66000c101d00 */
[----:B0-----:R-:W-:Y:S01]  /*2120*/  @P1 IMAD.WIDE.U32 R28, R0, 0x20, R28 ;  /* 0x00000020001c1825 */ /* 0x001fe200078e001c */
[----:B------:R-:W5:Y:S02]  /*2130*/  @P0 LD.E.128 R64, desc[UR6][R26.64+0x10] ;  /* 0x000010061a400980 */ /* 0x000f64000c101d00 */
[----:B------:R-:W0:Y:S02]  /*2140*/  LDC.64 R6, c[0x0][0x3d0] ;  /* 0x0000f400ff067b82 */ /* 0x000e240000000a00 */
[----:B------:R-:W3:Y:S01]  /*2150*/  @P1 LDG.E.128 R32, desc[UR6][R28.64] ;  /* 0x000000061c201981 */ /* 0x000ee2000c1e1d00 */
[----:B------:R-:W-:-:S02]  /*2160*/  IMAD.MOV.U32 R42, RZ, RZ, R17 ;  /* 0x000000ffff2a7224 */ /* 0x000fc400078e0011 */
[----:B------:R-:W-:Y:S01]  /*2170*/  IMAD.MOV.U32 R43, RZ, RZ, R14 ;  /* 0x000000ffff2b7224 */ /* 0x000fe200078e000e */
[----:B------:R-:W5:Y:S05]  /*2180*/  @P1 LDG.E.128 R244, desc[UR6][R28.64+0x10] ;  /* 0x000010061cf41981 */ /* 0x000f6a000c1e1d00 */
[----:B------:R4:W2:Y:S02]  /*2190*/  @P0 LDG.E.128 R40, desc[UR6][R24.64] ;  /* 0x0000000618280981 */ /* 0x0008a4000c1e1d00 */
[----:B----4-:R-:W4:Y:S01]  /*21a0*/  @P3 LDC.64 R24, c[0x0][0x440] ;  /* 0x00011000ff183b82 */ /* 0x010f220000000a00 */
[----:B------:R-:W-:-:S04]  /*21b0*/  @P1 IMAD.WIDE.U32 R2, R0, 0x20, R2 ;  /* 0x0000002000021825 */ /* 0x000fc800078e0002 */
[C---:B------:R-:W-:Y:S01]  /*21c0*/  @P1 IMAD.WIDE.U32 R4, R0.reuse, 0x20, R4 ;  /* 0x0000002000041825 */ /* 0x040fe200078e0004 */
[----:B------:R0:W5:Y:S03]  /*21d0*/  @P1 LD.E.128 R108, desc[UR6][R2.64] ;  /* 0x00000006026c1980 */ /* 0x000166000c101d00 */
[C---:B------:R-:W-:Y:S01]  /*21e0*/  @P1 IMAD.WIDE.U32 R30, R0.reuse, 0x20, R30 ;  /* 0x00000020001e1825 */ /* 0x040fe200078e001e */
[----:B------:R-:W-:Y:S01]  /*21f0*/  @P1 IADD3 R0, PT, PT, R0, 0x20, RZ ;  /* 0x0000002000001810 */ /* 0x000fe20007ffe0ff */
[----:B------:R0:W5:Y:S04]  /*2200*/  @P1 LD.E.128 R112, desc[UR6][R2.64+0x10] ;  /* 0x0000100602701980 */ /* 0x000168000c101d00 */
[----:B------:R0:W5:Y:S04]  /*2210*/  @P1 LDG.E.128 R240, desc[UR6][R4.64] ;  /* 0x0000000604f01981 */ /* 0x000168000c1e1d00 */
[----:B------:R0:W5:Y:S04]  /*2220*/  @P1 LDG.E.128 R236, desc[UR6][R4.64+0x10] ;  /* 0x0000100604ec1981 */ /* 0x000168000c1e1d00 */
[----:B------:R0:W5:Y:S04]  /*2230*/  @P1 LD.E.128 R68, desc[UR6][R30.64] ;  /* 0x000000061e441980 */ /* 0x000168000c101d00 */
[----:B------:R0:W5:Y:S04]  /*2240*/  @P1 LD.E.128 R72, desc[UR6][R30.64+0x10] ;  /* 0x000010061e481980 */ /* 0x000168000c101d00 */
[----:B------:R-:W-:Y:S04]  /*2250*/  @P2 STL.64 [R1+0x50], R136 ;  /* 0x0000508801002387 */ /* 0x000fe80000100a00 */
[----:B------:R-:W-:Y:S04]  /*2260*/  @P2 STL.64 [R1+0x58], R138 ;  /* 0x0000588a01002387 */ /* 0x000fe80000100a00 */
[----:B------:R-:W-:Y:S04]  /*2270*/  @P2 STL.64 [R1+0x60], R140 ;  /* 0x0000608c01002387 */ /* 0x000fe80000100a00 */
[----:B------:R-:W-:Y:S01]  /*2280*/  @P2 STL.64 [R1+0x68], R142 ;  /* 0x0000688e01002387 */ /* 0x000fe20000100a00 */
[----:B------:R-:W-:-:S03]  /*2290*/  ISETP.GE.U32.AND P2, PT, R23, 0x80, PT ;  /* 0x000000801700780c */ /* 0x000fc60003f46070 */
[----:B---3--:R3:W-:Y:S04]  /*22a0*/  @P1 STL.64 [R1], R32 ;  /* 0x0000002001001387 */ /* 0x0087e80000100a00 */
[----:B------:R-:W-:Y:S06]  /*22b0*/  @P1 STL.64 [R1+0x8], R34 ;  /* 0x0000082201001387 */ /* 0x000fec0000100a00 */
[----:B------:R-:W1:Y:S01]  /*22c0*/  @P2 LDC.64 R8, c[0x0][0x438] ;  /* 0x00010e00ff082b82 */ /* 0x000e620000000a00 */
[----:B--2---:R2:W-:Y:S07]  /*22d0*/  @P0 STL.64 [R1+0x10], R36 ;  /* 0x0000102401000387 */ /* 0x0045ee0000100a00 */
[----:B------:R-:W4:Y:S08]  /*22e0*/  @P2 LDC.64 R12, c[0x0][0x440] ;  /* 0x00011000ff0c2b82 */ /* 0x000f300000000a00 */
[----:B---3--:R-:W3:Y:S08]  /*22f0*/  LDC.64 R32, c[0x0][0x3d0] ;  /* 0x0000f400ff207b82 */ /* 0x008ef00000000a00 */
[----:B--2---:R-:W2:Y:S08]  /*2300*/  LDC.64 R36, c[0x0][0x3d8] ;  /* 0x0000f600ff247b82 */ /* 0x004eb00000000a00 */
[----:B------:R-:W2:Y:S01]  /*2310*/  @P3 LDC.64 R34, c[0x0][0x438] ;  /* 0x00010e00ff223b82 */ /* 0x000ea20000000a00 */
[----:B0-----:R-:W-:-:S04]  /*2320*/  @P2 IMAD.WIDE.U32 R6, R0, 0x20, R6 ;  /* 0x0000002000062825 */ /* 0x001fc800078e0006 */
[C---:B-1----:R-:W-:Y:S01]  /*2330*/  @P2 IMAD.WIDE.U32 R8, R0.reuse, 0x20, R8 ;  /* 0x0000002000082825 */ /* 0x042fe200078e0008 */
[----:B------:R0:W5:Y:S03]  /*2340*/  @P2 LDG.E.128 R232, desc[UR6][R6.64] ;  /* 0x0000000606e82981 */ /* 0x000166000c1e1d00 */
[C---:B------:R-:W-:Y:S01]  /*2350*/  @P2 IMAD.WIDE.U32 R10, R0.reuse, 0x20, R10 ;  /* 0x00000020000a2825 */ /* 0x040fe200078e000a */
[----:B------:R0:W5:Y:S03]  /*2360*/  @P2 LDG.E.128 R228, desc[UR6][R6.64+0x10] ;  /* 0x0000100606e42981 */ /* 0x000166000c1e1d00 */
[C---:B----4-:R-:W-:Y:S01]  /*2370*/  @P2 IMAD.WIDE.U32 R12, R0.reuse, 0x20, R12 ;  /* 0x00000020000c2825 */ /* 0x050fe200078e000c */
[----:B------:R0:W5:Y:S03]  /*2380*/  @P2 LD.E.128 R116, desc[UR6][R8.64] ;  /* 0x0000000608742980 */ /* 0x000166000c101d00 */
[----:B------:R-:W-:Y:S01]  /*2390*/  @P2 VIADD R0, R0, 0x20 ;  /* 0x0000002000002836 */ /* 0x000fe20000000000 */
[----:B------:R0:W5:Y:S03]  /*23a0*/  @P2 LD.E.128 R120, desc[UR6][R8.64+0x10] ;  /* 0x0000100608782980 */ /* 0x000166000c101d00 */
[C---:B---3--:R-:W-:Y:S01]  /*23b0*/  @P3 IMAD.WIDE.U32 R32, R0.reuse, 0x20, R32 ;  /* 0x0000002000203825 */ /* 0x048fe200078e0020 */
[----:B------:R0:W5:Y:S03]  /*23c0*/  @P2 LDG.E.128 R224, desc[UR6][R10.64] ;  /* 0x000000060ae02981 */ /* 0x000166000c1e1d00 */
[C---:B--2---:R-:W-:Y:S01]  /*23d0*/  @P3 IMAD.WIDE.U32 R34, R0.reuse, 0x20, R34 ;  /* 0x0000002000223825 */ /* 0x044fe200078e0022 */
[----:B------:R0:W5:Y:S03]  /*23e0*/  @P2 LDG.E.128 R220, desc[UR6][R10.64+0x10] ;  /* 0x000010060adc2981 */ /* 0x000166000c1e1d00 */
[C---:B------:R-:W-:Y:S01]  /*23f0*/  @P3 IMAD.WIDE.U32 R36, R0.reuse, 0x20, R36 ;  /* 0x0000002000243825 */ /* 0x040fe200078e0024 */
[----:B------:R0:W5:Y:S03]  /*2400*/  @P2 LD.E.128 R76, desc[UR6][R12.64] ;  /* 0x000000060c4c2980 */ /* 0x000166000c101d00 */
[C---:B------:R-:W-:Y:S01]  /*2410*/  @P3 IMAD.WIDE.U32 R24, R0.reuse, 0x20, R24 ;  /* 0x0000002000183825 */ /* 0x040fe200078e0018 */
        /* <DEDUP_REMOVED lines=15> */
[----:B------:R0:W-:Y:S01]  /*2510*/  @P0 STL.64 [R1+0x28], R42 ;  /* 0x0000282a01000387 */ /* 0x0001e20000100a00 */
[----:B------:R-:W-:Y:S01]  /*2520*/  ISETP.GE.U32.AND P0, PT, R23, 0xc0, PT ;  /* 0x000000c01700780c */ /* 0x000fe20003f06070 */
[----:B------:R-:W-:-:S12]  /*2530*/  @P3 VIADD R0, R0, 0x20 ;  /* 0x0000002000003836 */ /* 0x000fd80000000000 */
[----:B0-----:R-:W-:Y:S05]  /*2540*/  @!P0 BRA `(.L_x_6800) ;  /* 0x0000000c00848947 */ /* 0x001fea0003800000 */
        /* <DEDUP_REMOVED lines=17> */
.L_x_6801:
[----:B------:R-:W2:Y:S01]  /*2660*/  LDL R140, [R1+0x80] ;  /* 0x00008000018c7983 */ /* 0x000ea20000100800 */
[----:B------:R-:W0:Y:S03]  /*2670*/  LDC.64 R2, c[0x0][0x3d0] ;  /* 0x0000f400ff027b82 */ /* 0x000e260000000a00 */
[----:B------:R-:W2:Y:S04]  /*2680*/  LDL R141, [R1+0x84] ;  /* 0x00008400018d7983 */ /* 0x000ea80000100800 */
[----:B------:R-:W2:Y:S04]  /*2690*/  LDL R142, [R1+0x88] ;  /* 0x00008800018e7983 */ /* 0x000ea80000100800 */
[----:B------:R-:W2:Y:S01]  /*26a0*/  LDL R143, [R1+0x8c] ;  /* 0x00008c00018f7983 */ /* 0x000ea20000100800 */
[C---:B------:R-:W-:Y:S01]  /*26b0*/  ISETP.GE.U32.AND P3, PT, R23.reuse, 0x20, PT ;  /* 0x000000201700780c */ /* 0x040fe20003f66070 */
[----:B------:R-:W1:Y:S02]  /*26c0*/  LDC.64 R6, c[0x0][0x3d8] ;  /* 0x0000f600ff067b82 */ /* 0x000e640000000a00 */
[----:B------:R-:W3:Y:S04]  /*26d0*/  LDL R47, [R1+0x64] ;  /* 0x00006400012f7983 */ /* 0x000ee80000100800 */
[----:B------:R-:W4:Y:S04]  /*26e0*/  LDL R46, [R1+0x68] ;  /* 0x00006800012e7983 */ /* 0x000f280000100800 */
[----:B------:R-:W4:Y:S04]  /*26f0*/  LDL R45, [R1+0x6c] ;  /* 0x00006c00012d7983 */ /* 0x000f280000100800 */
[----:B------:R-:W3:Y:S01]  /*2700*/  LDL R132, [R1+0x60] ;  /* 0x0000600001847983 */ /* 0x000ee20000100800 */
[C---:B0-----:R-:W-:Y:S01]  /*2710*/  @P3 IMAD.WIDE.U32 R2, R0.reuse, 0x20, R2 ;  /* 0x0000002000023825 */ /* 0x041fe200078e0002 */
[----:B------:R-:W0:Y:S02]  /*2720*/  @P3 LDC.64 R4, c[0x0][0x438] ;  /* 0x00010e00ff043b82 */ /* 0x000e240000000a00 */
[----:B------:R-:W4:Y:S04]  /*2730*/  LDL R136, [R1+0x70] ;  /* 0x0000700001887983 */ /* 0x000f280000100800 */
[----:B------:R-:W4:Y:S04]  /*2740*/  LDL R137, [R1+0x74] ;  /* 0x0000740001897983 */ /* 0x000f280000100800 */
[----:B------:R-:W4:Y:S04]  /*2750*/  LDL R138, [R1+0x78] ;  /* 0x00007800018a7983 */ /* 0x000f280000100800 */
[----:B------:R-:W4:Y:S04]  /*2760*/  LDL R139, [R1+0x7c] ;  /* 0x00007c00018b7983 */ /* 0x000f280000100800 */
[----:B------:R-:W3:Y:S04]  /*2770*/  LDL R33, [R1+0x54] ;  /* 0x0000540001217983 */ /* 0x000ee80000100800 */
[----:B------:R-:W3:Y:S04]  /*2780*/  LDL R34, [R1+0x58] ;  /* 0x0000580001227983 */ /* 0x000ee80000100800 */
[----:B------:R-:W3:Y:S04]  /*2790*/  LDL R35, [R1+0x5c] ;  /* 0x00005c0001237983 */ /* 0x000ee80000100800 */
[----:B------:R-:W3:Y:S04]  /*27a0*/  LDL R32, [R1+0x50] ;  /* 0x0000500001207983 */ /* 0x000ee80000100800 */
[----:B------:R-:W3:Y:S04]  /*27b0*/  LDL R40, [R1+0x30] ;  /* 0x0000300001287983 */ /* 0x000ee80000100800 */
[----:B------:R-:W3:Y:S04]  /*27c0*/  LDL R36, [R1+0x10] ;  /* 0x0000100001247983 */ /* 0x000ee80000100800 */
[----:B------:R-:W3:Y:S04]  /*27d0*/  LDL R24, [R1] ;  /* 0x0000000001187983 */ /* 0x000ee80000100800 */
[----:B------:R-:W3:Y:S04]  /*27e0*/  LDL R25, [R1+0x2c] ;  /* 0x00002c0001197983 */ /* 0x000ee80000100800 */
        /* <DEDUP_REMOVED lines=15> */
[----:B------:R-:W3:Y:S01]  /*28e0*/  LDL R29, [R1+0x1c] ;  /* 0x00001c00011d7983 */ /* 0x000ee20000100800 */
[C---:B------:R-:W-:Y:S01]  /*28f0*/  ISETP.GE.U32.AND P0, PT, R23.reuse, 0x40, PT ;  /* 0x000000401700780c */ /* 0x040fe20003f06070 */
[----:B------:R-:W3:Y:S01]  /*2900*/  LDC.64 R8, c[0x0][0x3d0] ;  /* 0x0000f400ff087b82 */ /* 0x000ee20000000a00 */
[----:B------:R-:W-:Y:S01]  /*2910*/  ISETP.GE.U32.AND P1, PT, R23, 0x60, PT ;  /* 0x000000601700780c */ /* 0x000fe20003f26070 */
[----:B-1----:R-:W-:-:S06]  /*2920*/  @P3 IMAD.WIDE.U32 R6, R0, 0x20, R6 ;  /* 0x0000002000063825 */ /* 0x002fcc00078e0006 */
[----:B------:R-:W1:Y:S08]  /*2930*/  LDC.64 R12, c[0x0][0x3d8] ;  /* 0x0000f600ff0c7b82 */ /* 0x000e700000000a00 */
[----:B------:R-:W1:Y:S01]  /*2940*/  @P0 LDC.64 R10, c[0x0][0x438] ;  /* 0x00010e00ff0a0b82 */ /* 0x000e620000000a00 */
[----:B--2---:R-:W2:Y:S04]  /*2950*/  @P3 LDG.E.128 R140, desc[UR6][R2.64] ;  /* 0x00000006028c3981 */ /* 0x004ea8000c1e1d00 */
[----:B----4-:R4:W4:Y:S01]  /*2960*/  @P3 LDG.E.128 R136, desc[UR6][R2.64+0x10] ;  /* 0x0000100602883981 */ /* 0x010922000c1e1d00 */
[----:B0-----:R-:W-:-:S03]  /*2970*/  @P3 IMAD.WIDE.U32 R4, R0, 0x20, R4 ;  /* 0x0000002000043825 */ /* 0x001fc600078e0004 */
[----:B---3--:R-:W3:Y:S04]  /*2980*/  @P3 LDG.E.128 R32, desc[UR6][R6.64+0x10] ;  /* 0x0000100606203981 */ /* 0x008ee8000c1e1d00 */
[----:B--2---:R0:W-:Y:S01]  /*2990*/  @P3 STL.64 [R1+0x80], R140 ;  /* 0x0000808c01003387 */ /* 0x0041e20000100a00 */
[----:B------:R-:W-:Y:S02]  /*29a0*/  LOP3.LUT R20, R20, 0xfffffeff, RZ, 0xc0, !PT ;  /* 0xfffffeff14147812 */ /* 0x000fe400078ec0ff */
[----:B------:R-:W-:Y:S01]  /*29b0*/  ISETP.GE.U32.AND P2, PT, R23, 0x80, PT ;  /* 0x000000801700780c */ /* 0x000fe20003f46070 */
[----:B------:R2:W-:Y:S01]  /*29c0*/  @P3 STL.64 [R1+0x88], R142 ;  /* 0x0000888e01003387 */ /* 0x0005e20000100a00 */
[----:B------:R-:W-:Y:S01]  /*29d0*/  @P3 LOP3.LUT R0, R0, 0x20, RZ, 0xfc, !PT ;  /* 0x0000002000003812 */ /* 0x000fe200078efcff */
[----:B------:R-:W-:Y:S01]  /*29e0*/  IMAD.MOV.U32 R134, RZ, RZ, R38 ;  /* 0x000000ffff867224 */ /* 0x000fe200078e0026 */
[----:B------:R-:W-:Y:S01]  /*29f0*/  MOV R133, R39 ;  /* 0x0000002700857202 */ /* 0x000fe20000000f00 */
[----:B------:R-:W5:Y:S01]  /*2a00*/  @P3 LD.E.128 R92, desc[UR6][R4.64] ;  /* 0x00000006045c3980 */ /* 0x000f62000c101d00 */
[----:B------:R-:W-:Y:S01]  /*2a10*/  IMAD.MOV.U32 R135, RZ, RZ, R37 ;  /* 0x000000ffff877224 */ /* 0x000fe200078e0025 */
[----:B----4-:R-:W4:Y:S01]  /*2a20*/  LDC.64 R2, c[0x0][0x3d0] ;  /* 0x0000f400ff027b82 */ /* 0x010f220000000a00 */
[----:B0-----:R-:W-:Y:S01]  /*2a30*/  IMAD.MOV.U32 R140, RZ, RZ, R132 ;  /* 0x000000ffff8c7224 */ /* 0x001fe200078e0084 */
[----:B------:R-:W-:Y:S01]  /*2a40*/  MOV R141, R47 ;  /* 0x0000002f008d7202 */ /* 0x000fe20000000f00 */
[----:B------:R0:W5:Y:S01]  /*2a50*/  @P3 LD.E.128 R96, desc[UR6][R4.64+0x10] ;  /* 0x0000100604603980 */ /* 0x000162000c101d00 */
[----:B--2---:R-:W-:-:S02]  /*2a60*/  IMAD.MOV.U32 R142, RZ, RZ, R46 ;  /* 0x000000ffff8e7224 */ /* 0x004fc400078e002e */
[----:B------:R-:W-:-:S06]  /*2a70*/  IMAD.MOV.U32 R143, RZ, RZ, R45 ;  /* 0x000000ffff8f7224 */ /* 0x000fcc00078e002d */
[----:B------:R-:W2:Y:S01]  /*2a80*/  @P3 LDG.E.128 R140, desc[UR6][R6.64] ;  /* 0x00000006068c3981 */ /* 0x000ea2000c1e1d00 */
[----:B------:R-:W-:Y:S01]  /*2a90*/  IMAD.MOV.U32 R132, RZ, RZ, R40 ;  /* 0x000000ffff847224 */ /* 0x000fe200078e0028 */
[----:B------:R-:W-:Y:S01]  /*2aa0*/  @P3 LOP3.LUT R20, R20, 0x100, RZ, 0xfc, !PT ;  /* 0x0000010014143812 */ /* 0x000fe200078efcff */
[----:B------:R-:W-:Y:S01]  /*2ab0*/  IMAD.MOV.U32 R40, RZ, RZ, R36 ;  /* 0x000000ffff287224 */ /* 0x000fe200078e0024 */
[----:B------:R4:W-:Y:S01]  /*2ac0*/  @P3 STL.64 [R1+0x70], R136 ;  /* 0x0000708801003387 */ /* 0x0009e20000100a00 */
[----:B------:R-:W-:Y:S02]  /*2ad0*/  IMAD.MOV.U32 R47, RZ, RZ, R25 ;  /* 0x000000ffff2f7224 */ /* 0x000fe400078e0019 */
[----:B------:R-:W-:-:S04]  /*2ae0*/  @P0 IMAD.WIDE.U32 R8, R0, 0x20, R8 ;  /* 0x0000002000080825 */ /* 0x000fc800078e0008 */
[----:B-1----:R-:W-:-:S04]  /*2af0*/  @P0 IMAD.WIDE.U32 R10, R0, 0x20, R10 ;  /* 0x00000020000a0825 */ /* 0x002fc800078e000a */
[----:B------:R-:W-:Y:S01]  /*2b00*/  @P0 IMAD.WIDE.U32 R12, R0, 0x20, R12 ;  /* 0x00000020000c0825 */ /* 0x000fe200078e000c */
[----:B------:R-:W-:Y:S01]  /*2b10*/  MOV R37, R18 ;  /* 0x0000001200257202 */ /* 0x000fe20000000f00 */
[----:B0-----:R-:W0:Y:S02]  /*2b20*/  LDC.64 R4, c[0x0][0x3d0] ;  /* 0x0000f400ff047b82 */ /* 0x001e240000000a00 */
[----:B------:R-:W-:Y:S01]  /*2b30*/  IMAD.MOV.U32 R36, RZ, RZ, R24 ;  /* 0x000000ffff247224 */ /* 0x000fe200078e0018 */
[----:B------:R1:W-:Y:S01]  /*2b40*/  @P3 STL.64 [R1+0x78], R138 ;  /* 0x0000788a01003387 */ /* 0x0003e20000100a00 */
[----:B----4-:R-:W-:Y:S01]  /*2b50*/  IMAD.MOV.U32 R136, RZ, RZ, R44 ;  /* 0x000000ffff887224 */ /* 0x010fe200078e002c */
[----:B------:R-:W-:Y:S01]  /*2b60*/  MOV R137, R43 ;  /* 0x0000002b00897202 */ /* 0x000fe20000000f00 */
[----:B------:R-:W-:Y:S01]  /*2b70*/  IMAD.MOV.U32 R46, RZ, RZ, R26 ;  /* 0x000000ffff2e7224 */ /* 0x000fe200078e001a */
[----:B------:R-:W-:Y:S01]  /*2b80*/  MOV R45, R27 ;  /* 0x0000001b002d7202 */ /* 0x000fe20000000f00 */
[----:B------:R-:W4:Y:S01]  /*2b90*/  LDC.64 R24, c[0x0][0x3d0] ;  /* 0x0000f400ff187b82 */ /* 0x000f220000000a00 */
[----:B---3--:R3:W-:Y:S04]  /*2ba0*/  @P3 STL.64 [R1+0x50], R32 ;  /* 0x0000502001003387 */ /* 0x0087e80000100a00 */
[----:B------:R4:W-:Y:S01]  /*2bb0*/  @P3 STL.64 [R1+0x58], R34 ;  /* 0x0000582201003387 */ /* 0x0009e20000100a00 */
[----:B------:R-:W-:-:S02]  /*2bc0*/  IMAD.MOV.U32 R43, RZ, RZ, R29 ;  /* 0x000000ffff2b7224 */ /* 0x000fc400078e001d */
[----:B------:R-:W-:Y:S01]  /*2bd0*/  IMAD.MOV.U32 R44, RZ, RZ, R28 ;  /* 0x000000ffff2c7224 */ /* 0x000fe200078e001c */
[----:B------:R-:W0:Y:S01]  /*2be0*/  @P1 LDC.64 R26, c[0x0][0x438] ;  /* 0x00010e00ff1a1b82 */ /* 0x000e220000000a00 */
[----:B-1----:R-:W-:Y:S01]  /*2bf0*/  IMAD.MOV.U32 R138, RZ, RZ, R42 ;  /* 0x000000ffff8a7224 */ /* 0x002fe200078e002a */
[----:B------:R-:W2:Y:S01]  /*2c00*/  @P0 LDG.E.128 R132, desc[UR6][R8.64+0x10] ;  /* 0x0000100608840981 */ /* 0x000ea2000c1e1d00 */
[----:B------:R-:W-:Y:S02]  /*2c10*/  IMAD.MOV.U32 R139, RZ, RZ, R41 ;  /* 0x000000ffff8b7224 */ /* 0x000fe400078e0029 */
[----:B------:R-:W-:Y:S01]  /*2c20*/  IMAD.MOV.U32 R38, RZ, RZ, R17 ;  /* 0x000000ffff267224 */ /* 0x000fe200078e0011 */
[----:B------:R1:W5:Y:S02]  /*2c30*/  @P0 LD.E.128 R100, desc[UR6][R10.64] ;  /* 0x000000060a640980 */ /* 0x000364000c101d00 */
[----:B------:R-:W1:Y:S01]  /*2c40*/  LDC.64 R28, c[0x0][0x3d8] ;  /* 0x0000f600ff1c7b82 */ /* 0x000e620000000a00 */
[----:B------:R-:W-:Y:S01]  /*2c50*/  MOV R41, R31 ;  /* 0x0000001f00297202 */ /* 0x000fe20000000f00 */
[----:B------:R-:W-:Y:S01]  /*2c60*/  IMAD.MOV.U32 R42, RZ, RZ, R30 ;  /* 0x000000ffff2a7224 */ /* 0x000fe200078e001e */
[----:B------:R-:W2:Y:S01]  /*2c70*/  @P0 LDG.E.128 R136, desc[UR6][R8.64] ;  /* 0x0000000608880981 */ /* 0x000ea2000c1e1d00 */
[----:B------:R-:W-:-:S02]  /*2c80*/  @P0 VIADD R0, R0, 0x20 ;  /* 0x0000002000000836 */ /* 0x000fc40000000000 */
[----:B------:R-:W-:Y:S01]  /*2c90*/  IMAD.MOV.U32 R39, RZ, RZ, R14 ;  /* 0x000000ffff277224 */ /* 0x000fe200078e000e */
[----:B------:R-:W2:Y:S01]  /*2ca0*/  @P0 LDG.E.128 R44, desc[UR6][R12.64] ;  /* 0x000000060c2c0981 */ /* 0x000ea2000c1e1d00 */
[----:B---3--:R-:W3:Y:S01]  /*2cb0*/  LDC.64 R32, c[0x0][0x3d8] ;  /* 0x0000f600ff207b82 */ /* 0x008ee20000000a00 */
[C---:B----4-:R-:W-:Y:S02]  /*2cc0*/  @P1 IMAD.WIDE.U32 R24, R0.reuse, 0x20, R24 ;  /* 0x0000002000181825 */ /* 0x050fe400078e0018 */
[----:B------:R-:W4:Y:S04]  /*2cd0*/  @P0 LDG.E.128 R40, desc[UR6][R12.64+0x10] ;  /* 0x000010060c280981 */ /* 0x000f28000c1e1d00 */
[----:B------:R-:W4:Y:S01]  /*2ce0*/  @P1 LDG.E.128 R36, desc[UR6][R24.64] ;  /* 0x0000000618241981 */ /* 0x000f22000c1e1d00 */
[----:B------:R-:W3:Y:S03]  /*2cf0*/  @P2 LDC.64 R30, c[0x0][0x438] ;  /* 0x00010e00ff1e2b82 */ /* 0x000ee60000000a00 */
[----:B------:R1:W5:Y:S05]  /*2d00*/  @P0 LD.E.128 R104, desc[UR6][R10.64+0x10] ;  /* 0x000010060a680980 */ /* 0x00036a000c101d00 */
[----:B------:R-:W2:Y:S01]  /*2d10*/  LDC.64 R34, c[0x0][0x3d8] ;  /* 0x0000f600ff227b82 */ /* 0x000ea20000000a00 */
[C---:B0-----:R-:W-:Y:S01]  /*2d20*/  @P1 IMAD.WIDE.U32 R26, R0.reuse, 0x20, R26 ;  /* 0x00000020001a1825 */ /* 0x041fe200078e001a */
[----:B------:R0:W5:Y:S03]  /*2d30*/  @P1 LDG.E.128 R244, desc[UR6][R24.64+0x10] ;  /* 0x0000100618f41981 */ /* 0x000166000c1e1d00 */
[C---:B-1----:R-:W-:Y:S01]  /*2d40*/  @P1 IMAD.WIDE.U32 R28, R0.reuse, 0x20, R28 ;  /* 0x00000020001c1825 */ /* 0x042fe200078e001c */
[----:B------:R-:W-:Y:S01]  /*2d50*/  @P1 IADD3 R0, PT, PT, R0, 0x20, RZ ;  /* 0x0000002000001810 */ /* 0x000fe20007ffe0ff */
[----:B------:R0:W5:Y:S04]  /*2d60*/  @P1 LD.E.128 R108, desc[UR6][R26.64] ;  /* 0x000000061a6c1980 */ /* 0x000168000c101d00 */
[C---:B------:R-:W-:Y:S01]  /*2d70*/  @P2 IMAD.WIDE.U32 R2, R0.reuse, 0x20, R2 ;  /* 0x0000002000022825 */ /* 0x040fe200078e0002 */
[----:B------:R0:W5:Y:S03]  /*2d80*/  @P1 LD.E.128 R112, desc[UR6][R26.64+0x10] ;  /* 0x000010061a701980 */ /* 0x000166000c101d00 */
[C---:B---3--:R-:W-:Y:S01]  /*2d90*/  @P2 IMAD.WIDE.U32 R32, R0.reuse, 0x20, R32 ;  /* 0x0000002000202825 */ /* 0x048fe200078e0020 */
[----:B------:R0:W5:Y:S03]  /*2da0*/  @P1 LDG.E.128 R240, desc[UR6][R28.64] ;  /* 0x000000061cf01981 */ /* 0x000166000c1e1d00 */
[C---:B------:R-:W-:Y:S01]  /*2db0*/  @P2 IMAD.WIDE.U32 R30, R0.reuse, 0x20, R30 ;  /* 0x00000020001e2825 */ /* 0x040fe200078e001e */
[----:B------:R0:W5:Y:S03]  /*2dc0*/  @P1 LDG.E.128 R236, desc[UR6][R28.64+0x10] ;  /* 0x000010061cec1981 */ /* 0x000166000c1e1d00 */
[----:B------:R-:W-:Y:S01]  /*2dd0*/  @P2 VIADD R0, R0, 0x20 ;  /* 0x0000002000002836 */ /* 0x000fe20000000000 */
[----:B------:R0:W5:Y:S04]  /*2de0*/  @P2 LDG.E.128 R232, desc[UR6][R2.64] ;  /* 0x0000000602e82981 */ /* 0x000168000c1e1d00 */
[----:B------:R0:W5:Y:S04]  /*2df0*/  @P2 LDG.E.128 R228, desc[UR6][R2.64+0x10] ;  /* 0x0000100602e42981 */ /* 0x000168000c1e1d00 */
[----:B------:R0:W5:Y:S04]  /*2e00*/  @P2 LD.E.128 R116, desc[UR6][R30.64] ;  /* 0x000000061e742980 */ /* 0x000168000c101d00 */
[----:B------:R0:W5:Y:S04]  /*2e10*/  @P2 LD.E.128 R120, desc[UR6][R30.64+0x10] ;  /* 0x000010061e782980 */ /* 0x000168000c101d00 */
[----:B------:R0:W5:Y:S04]  /*2e20*/  @P2 LDG.E.128 R224, desc[UR6][R32.64] ;  /* 0x0000000620e02981 */ /* 0x000168000c1e1d00 */
[----:B------:R0:W5:Y:S04]  /*2e30*/  @P2 LDG.E.128 R220, desc[UR6][R32.64+0x10] ;  /* 0x0000100620dc2981 */ /* 0x000168000c1e1d00 */
[----:B--2---:R0:W-:Y:S04]  /*2e40*/  @P3 STL.64 [R1+0x60], R140 ;  /* 0x0000608c01003387 */ /* 0x0041e80000100a00 */
[----:B------:R0:W-:Y:S01]  /*2e50*/  @P3 STL.64 [R1+0x68], R142 ;  /* 0x0000688e01003387 */ /* 0x0001e20000100a00 */
[----:B------:R-:W-:-:S13]  /*2e60*/  ISETP.GE.U32.AND P3, PT, R23, 0xa0, PT ;  /* 0x000000a01700780c */ /* 0x000fda0003f66070 */
[----:B------:R-:W1:Y:S01]  /*2e70*/  @P3 LDC.64 R6, c[0x0][0x438] ;  /* 0x00010e00ff063b82 */ /* 0x000e620000000a00 */
[----:B------:R-:W-:-:S04]  /*2e80*/  @P3 IMAD.WIDE.U32 R4, R0, 0x20, R4 ;  /* 0x0000002000043825 */ /* 0x000fc800078e0004 */
[C---:B------:R-:W-:Y:S01]  /*2e90*/  @P3 IMAD.WIDE.U32 R34, R0.reuse, 0x20, R34 ;  /* 0x0000002000223825 */ /* 0x040fe200078e0022 */
[----:B------:R0:W5:Y:S04]  /*2ea0*/  @P3 LDG.E.128 R216, desc[UR6][R4.64] ;  /* 0x0000000604d83981 */ /* 0x000168000c1e1d00 */
[----:B------:R0:W5:Y:S04]  /*2eb0*/  @P3 LDG.E.128 R212, desc[UR6][R4.64+0x10] ;  /* 0x0000100604d43981 */ /* 0x000168000c1e1d00 */
[----:B------:R0:W5:Y:S04]  /*2ec0*/  @P3 LDG.E.128 R208, desc[UR6][R34.64] ;  /* 0x0000000622d03981 */ /* 0x000168000c1e1d00 */
[----:B------:R0:W5:Y:S01]  /*2ed0*/  @P3 LDG.E.128 R204, desc[UR6][R34.64+0x10] ;  /* 0x0000100622cc3981 */ /* 0x000162000c1e1d00 */
[----:B-1----:R-:W-:-:S05]  /*2ee0*/  @P3 IMAD.WIDE.U32 R6, R0, 0x20, R6 ;  /* 0x0000002000063825 */ /* 0x002fca00078e0006 */
[----:B------:R0:W5:Y:S04]  /*2ef0*/  @P3 LD.E.128 R124, desc[UR6][R6.64] ;  /* 0x00000006067c3980 */ /* 0x000168000c101d00 */
[----:B------:R0:W5:Y:S04]  /*2f00*/  @P3 LD.E.128 R128, desc[UR6][R6.64+0x10] ;  /* 0x0000100606803980 */ /* 0x000168000c101d00 */
        /* <DEDUP_REMOVED lines=32> */
[----:B0-----:R-:W-:Y:S06]  /*3110*/  @!P0 BRA `(.L_x_6800) ;  /* 0x0000000000908947 */ /* 0x001fec0003800000 */
        /* <DEDUP_REMOVED lines=36> */
.L_x_6800:
[----:B------:R-:W-:Y:S05]  /*3360*/  BSYNC.RECONVERGENT B0 ;  /* 0x0000000000007941 */ /* 0x000fea0003800200 */
.L_x_6797:
[----:B------:R-:W2:Y:S02]  /*3370*/  LDCU UR8, c[0x0][0x384] ;  /* 0x00007080ff0877ac */ /* 0x000ea40008000800 */
[----:B--2---:R-:W-:-:S13]  /*3380*/  ISETP.GE.AND P0, PT, R22, UR8, PT ;  /* 0x0000000816007c0c */ /* 0x004fda000bf06270 */
[----:B------:R-:W-:Y:S05]  /*3390*/  @P0 EXIT ;  /* 0x000000000000094d */ /* 0x000fea0003800000 */
[----:B------:R-:W2:Y:S01]  /*33a0*/  LDC R0, c[0x0][0x360] ;  /* 0x0000d800ff007b82 */ /* 0x000ea20000000800 */
[C---:B01----:R-:W-:Y:S01]  /*33b0*/  IMAD.HI.U32 R2, R21.reuse, -0x2daee0ad, RZ ;  /* 0xd2511f5315027827 */ /* 0x043fe200078e00ff */
[----:B------:R-:W-:Y:S01]  /*33c0*/  UIADD3 UR8, UPT, UPT, UR4, -0x61c88647, URZ ;  /* 0x9e3779b904087890 */ /* 0x000fe2000fffe0ff */
[----:B------:R-:W-:Y:S01]  /*33d0*/  LOP3.LUT R16, R16, 0x3, RZ, 0xc0, !PT ;  /* 0x0000000310107812 */ /* 0x000fe200078ec0ff */
[----:B------:R-:W-:Y:S01]  /*33e0*/  UIADD3 UR10, UPT, UPT, UR4, -0x255992d5, URZ ;  /* 0xdaa66d2b040a7890 */ /* 0x000fe2000fffe0ff */
[----:B------:R-:W-:Y:S01]  /*33f0*/  IMAD R6, R21, -0x2daee0ad, RZ ;  /* 0xd2511f5315067824 */ /* 0x000fe200078e02ff */
[----:B------:R-:W-:Y:S01]  /*3400*/  LOP3.LUT R2, R2, UR5, RZ, 0x3c, !PT ;  /* 0x0000000502027c12 */ /* 0x000fe2000f8e3cff */
[----:B------:R-:W-:Y:S01]  /*3410*/  UIADD3 UR11, UPT, UPT, UR5, -0x126145ec, URZ ;  /* 0xed9eba14050b7890 */ /* 0x000fe2000fffe0ff */
[----:B------:R-:W-:Y:S01]  /*3420*/  IMAD.MOV.U32 R13, RZ, RZ, RZ ;  /* 0x000000ffff0d7224 */ /* 0x000fe200078e00ff */
[----:B------:R-:W-:Y:S02]  /*3430*/  UIADD3 UR12, UPT, UPT, UR4, -0x4ab325aa, URZ ;  /* 0xb54cda56040c7890 */ /* 0x000fe4000fffe0ff */
[----:B------:R-:W-:Y:S01]  /*3440*/  IMAD.HI.U32 R3, R2, -0x326172a9, RZ ;  /* 0xcd9e8d5702037827 */ /* 0x000fe200078e00ff */
[----:B------:R-:W-:-:S02]  /*3450*/  UIADD3 UR14, UPT, UPT, UR5, 0x1fd5c5a3, URZ ;  /* 0x1fd5c5a3050e7890 */ /* 0x000fc4000fffe0ff */
[----:B------:R-:W-:Y:S01]  /*3460*/  UIADD3 UR15, UPT, UPT, UR5, -0x24c28bd8, URZ ;  /* 0xdb3d7428050f7890 */ /* 0x000fe2000fffe0ff */
[----:B------:R-:W-:Y:S01]  /*3470*/  IMAD R7, R2, -0x326172a9, RZ ;  /* 0xcd9e8d5702077824 */ /* 0x000fe200078e02ff */
[----:B------:R-:W-:Y:S02]  /*3480*/  UIADD3 UR16, UPT, UPT, UR5, -0x695add53, URZ ;  /* 0x96a522ad05107890 */ /* 0x000fe4000fffe0ff */
[----:B------:R-:W-:Y:S01]  /*3490*/  UIADD3 UR17, UPT, UPT, UR4, -0x700cb87f, URZ ;  /* 0x8ff3478104117890 */ /* 0x000fe2000fffe0ff */
[----:B------:R-:W0:Y:S01]  /*34a0*/  LDCU.U8 UR13, c[0x0][0x410] ;  /* 0x00008200ff0d77ac */ /* 0x000e220008000000 */
[----:B--2---:R-:W-:Y:S01]  /*34b0*/  IMAD R19, R0, UR9, R19 ;  /* 0x0000000900137c24 */ /* 0x004fe2000f8e0213 */
[----:B------:R-:W-:-:S03]  /*34c0*/  UIADD3 UR9, UPT, UPT, UR5, -0x4498517b, URZ ;  /* 0xbb67ae8505097890 */ /* 0x000fc6000fffe0ff */
[----:B------:R-:W-:-:S04]  /*34d0*/  IMAD.HI.U32 R0, R19, -0x326172a9, RZ ;  /* 0xcd9e8d5713007827 */ /* 0x000fc800078e00ff */
[----:B------:R-:W-:Y:S01]  /*34e0*/  IMAD R4, R19, -0x326172a9, RZ ;  /* 0xcd9e8d5713047824 */ /* 0x000fe200078e02ff */
[----:B------:R-:W-:-:S04]  /*34f0*/  LOP3.LUT R0, R15, UR4, R0, 0x96, !PT ;  /* 0x000000040f007c12 */ /* 0x000fc8000f8e9600 */
[----:B------:R-:W-:Y:S01]  /*3500*/  LOP3.LUT R3, R4, UR8, R3, 0x96, !PT ;  /* 0x0000000804037c12 */ /* 0x000fe2000f8e9603 */
[----:B------:R-:W-:Y:S01]  /*3510*/  IMAD.HI.U32 R5, R0, -0x2daee0ad, RZ ;  /* 0xd2511f5300057827 */ /* 0x000fe200078e00ff */
[----:B------:R-:W-:-:S03]  /*3520*/  UIADD3 UR8, UPT, UPT, UR4, 0x3c6ef372, URZ ;  /* 0x3c6ef37204087890 */ /* 0x000fc6000fffe0ff */
[----:B------:R-:W-:Y:S01]  /*3530*/  IMAD R9, R0, -0x2daee0ad, RZ ;  /* 0xd2511f5300097824 */ /* 0x000fe200078e02ff */
[----:B------:R-:W-:Y:S01]  /*3540*/  LOP3.LUT R5, R6, UR9, R5, 0x96, !PT ;  /* 0x0000000906057c12 */ /* 0x000fe2000f8e9605 */
[----:B------:R-:W-:Y:S01]  /*3550*/  UIADD3 UR9, UPT, UPT, UR5, 0x76cf5d0a, URZ ;  /* 0x76cf5d0a05097890 */ /* 0x000fe2000fffe0ff */
[----:B------:R-:W-:-:S04]  /*3560*/  IMAD.HI.U32 R4, R3, -0x2daee0ad, RZ ;  /* 0xd2511f5303047827 */ /* 0x000fc800078e00ff */
[----:B------:R-:W-:Y:S01]  /*3570*/  IMAD.HI.U32 R0, R5, -0x326172a9, RZ ;  /* 0xcd9e8d5705007827 */ /* 0x000fe200078e00ff */
[----:B------:R-:W-:Y:S01]  /*3580*/  LOP3.LUT R4, R9, UR9, R4, 0x96, !PT ;  /* 0x0000000909047c12 */ /* 0x000fe2000f8e9604 */
[----:B------:R-:W-:Y:S02]  /*3590*/  UIADD3 UR9, UPT, UPT, UR5, 0x32370b8f, URZ ;  /* 0x32370b8f05097890 */ /* 0x000fe4000fffe0ff */
[----:B------:R-:W-:Y:S01]  /*35a0*/  IMAD R6, R3, -0x2daee0ad, RZ ;  /* 0xd2511f5303067824 */ /* 0x000fe200078e02ff */
[----:B------:R-:W-:Y:S01]  /*35b0*/  LOP3.LUT R0, R7, UR8, R0, 0x96, !PT ;  /* 0x0000000807007c12 */ /* 0x000fe2000f8e9600 */
[----:B------:R-:W-:Y:S01]  /*35c0*/  IMAD R5, R5, -0x326172a9, RZ ;  /* 0xcd9e8d5705057824 */ /* 0x000fe200078e02ff */
[----:B------:R-:W-:Y:S01]  /*35d0*/  UIADD3 UR8, UPT, UPT, UR4, 0x78dde6e4, URZ ;  /* 0x78dde6e404087890 */ /* 0x000fe2000fffe0ff */
[----:B------:R-:W-:-:S04]  /*35e0*/  IMAD.HI.U32 R2, R4, -0x326172a9, RZ ;  /* 0xcd9e8d5704027827 */ /* 0x000fc800078e00ff */
[C---:B------:R-:W-:Y:S01]  /*35f0*/  IMAD.HI.U32 R3, R0.reuse, -0x2daee0ad, RZ ;  /* 0xd2511f5300037827 */ /* 0x040fe200078e00ff */
[----:B------:R-:W-:Y:S01]  /*3600*/  LOP3.LUT R2, R5, UR10, R2, 0x96, !PT ;  /* 0x0000000a05027c12 */ /* 0x000fe2000f8e9602 */
[----:B------:R-:W-:Y:S02]  /*3610*/  UIADD3 UR10, UPT, UPT, UR4, 0x1715609d, URZ ;  /* 0x1715609d040a7890 */ /* 0x000fe4000fffe0ff */
[----:B------:R-:W-:Y:S01]  /*3620*/  IMAD R7, R0, -0x2daee0ad, RZ ;  /* 0xd2511f5300077824 */ /* 0x000fe200078e02ff */
[----:B------:R-:W-:Y:S01]  /*3630*/  LOP3.LUT R3, R6, UR9, R3, 0x96, !PT ;  /* 0x0000000906037c12 */ /* 0x000fe2000f8e9603 */
[----:B------:R-:W-:Y:S01]  /*3640*/  IMAD.HI.U32 R6, R2, -0x2daee0ad, RZ ;  /* 0xd2511f5302067827 */ /* 0x000fe200078e00ff */
[----:B------:R-:W-:-:S03]  /*3650*/  UIADD3 UR9, UPT, UPT, UR5, -0x56f99767, URZ ;  /* 0xa906689905097890 */ /* 0x000fc6000fffe0ff */
[----:B------:R-:W-:Y:S01]  /*3660*/  IMAD R5, R4, -0x326172a9, RZ ;  /* 0xcd9e8d5704057824 */ /* 0x000fe200078e02ff */
[----:B------:R-:W-:Y:S01]  /*3670*/  LOP3.LUT R6, R7, UR11, R6, 0x96, !PT ;  /* 0x0000000b07067c12 */ /* 0x000fe2000f8e9606 */
[----:B------:R-:W-:Y:S01]  /*3680*/  IMAD.HI.U32 R0, R3, -0x326172a9, RZ ;  /* 0xcd9e8d5703007827 */ /* 0x000fe200078e00ff */
[----:B------:R-:W-:-:S03]  /*3690*/  UIADD3 UR11, UPT, UPT, UR5, 0x646e171e, URZ ;  /* 0x646e171e050b7890 */ /* 0x000fc6000fffe0ff */
[----:B------:R-:W-:Y:S01]  /*36a0*/  IMAD R4, R3, -0x326172a9, RZ ;  /* 0xcd9e8d5703047824 */ /* 0x000fe200078e02ff */
[----:B------:R-:W-:Y:S01]  /*36b0*/  LOP3.LUT R0, R5, UR8, R0, 0x96, !PT ;  /* 0x0000000805007c12 */ /* 0x000fe2000f8e9600 */
[----:B------:R-:W-:Y:S01]  /*36c0*/  IMAD R5, R2, -0x2daee0ad, RZ ;  /* 0xd2511f5302057824 */ /* 0x000fe200078e02ff */
[----:B------:R-:W-:Y:S01]  /*36d0*/  UIADD3 UR8, UPT, UPT, UR4, 0x5384540f, URZ ;  /* 0x5384540f04087890 */ /* 0x000fe2000fffe0ff */
[----:B------:R-:W-:-:S04]  /*36e0*/  IMAD.HI.U32 R3, R6, -0x326172a9, RZ ;  /* 0xcd9e8d5706037827 */ /* 0x000fc800078e00ff */
[----:B------:R-:W-:Y:S01]  /*36f0*/  IMAD.HI.U32 R2, R0, -0x2daee0ad, RZ ;  /* 0xd2511f5300027827 */ /* 0x000fe200078e00ff */
[----:B------:R-:W-:Y:S01]  /*3700*/  LOP3.LUT R3, R4, UR10, R3, 0x96, !PT ;  /* 0x0000000a04037c12 */ /* 0x000fe2000f8e9603 */
[----:B------:R-:W-:Y:S02]  /*3710*/  UIADD3 UR10, UPT, UPT, UR4, -0xe443238, URZ ;  /* 0xf1bbcdc8040a7890 */ /* 0x000fe4000fffe0ff */
[----:B------:R-:W-:Y:S01]  /*3720*/  IMAD R7, R0, -0x2daee0ad, RZ ;  /* 0xd2511f5300077824 */ /* 0x000fe200078e02ff */
[----:B------:R-:W-:Y:S01]  /*3730*/  LOP3.LUT R2, R5, UR9, R2, 0x96, !PT ;  /* 0x0000000905027c12 */ /* 0x000fe2000f8e9602 */
[----:B------:R-:W-:Y:S02]  /*3740*/  IMAD R5, R6, -0x326172a9, RZ ;  /* 0xcd9e8d5706057824 */ /* 0x000fe400078e02ff */
[----:B------:R-:W-:-:S04]  /*3750*/  IMAD.HI.U32 R4, R3, -0x2daee0ad, RZ ;  /* 0xd2511f5303047827 */ /* 0x000fc800078e00ff */
[----:B------:R-:W-:Y:S01]  /*3760*/  IMAD.HI.U32 R0, R2, -0x326172a9, RZ ;  /* 0xcd9e8d5702007827 */ /* 0x000fe200078e00ff */
[----:B------:R-:W-:-:S03]  /*3770*/  LOP3.LUT R4, R7, UR11, R4, 0x96, !PT ;  /* 0x0000000b07047c12 */ /* 0x000fc6000f8e9604 */
[----:B------:R-:W-:Y:S01]  /*3780*/  IMAD R6, R3, -0x2daee0ad, RZ ;  /* 0xd2511f5303067824 */ /* 0x000fe200078e02ff */
[----:B------:R-:W-:Y:S01]  /*3790*/  LOP3.LUT R0, R5, UR12, R0, 0x96, !PT ;  /* 0x0000000c05007c12 */ /* 0x000fe2000f8e9600 */
[----:B------:R-:W-:Y:S01]  /*37a0*/  IMAD R3, R2, -0x326172a9, RZ ;  /* 0xcd9e8d5702037824 */ /* 0x000fe200078e02ff */
[----:B------:R-:W1:Y:S01]  /*37b0*/  LDCU UR12, c[0x0][0x388] ;  /* 0x00007100ff0c77ac */ /* 0x000e620008000800 */
[----:B------:R-:W-:-:S04]  /*37c0*/  IMAD.HI.U32 R2, R4, -0x326172a9, RZ ;  /* 0xcd9e8d5704027827 */ /* 0x000fc800078e00ff */
[----:B------:R-:W-:Y:S01]  /*37d0*/  IMAD.HI.U32 R5, R0, -0x2daee0ad, RZ ;  /* 0xd2511f5300057827 */ /* 0x000fe200078e00ff */
[----:B------:R-:W-:Y:S01]  /*37e0*/  LOP3.LUT R2, R3, UR8, R2, 0x96, !PT ;  /* 0x0000000803027c12 */ /* 0x000fe2000f8e9602 */
[----:B------:R-:W2:Y:S02]  /*37f0*/  LDCU.64 UR8, c[0x0][0x398] ;  /* 0x00007300ff0877ac */ /* 0x000ea40008000a00 */
[----:B------:R-:W-:Y:S01]  /*3800*/  IMAD R3, R4, -0x326172a9, RZ ;  /* 0xcd9e8d5704037824 */ /* 0x000fe200078e02ff */
[----:B------:R-:W-:Y:S01]  /*3810*/  LOP3.LUT R5, R6, UR14, R5, 0x96, !PT ;  /* 0x0000000e06057c12 */ /* 0x000fe2000f8e9605 */
[----:B------:R-:W-:Y:S01]  /*3820*/  IMAD R7, R0, -0x2daee0ad, RZ ;  /* 0xd2511f5300077824 */ /* 0x000fe200078e02ff */
[----:B------:R-:W3:Y:S01]  /*3830*/  LDCU UR14, c[0x0][0x448] ;  /* 0x00008900ff0e77ac */ /* 0x000ee20008000800 */
[----:B------:R-:W-:-:S04]  /*3840*/  IMAD.HI.U32 R4, R2, -0x2daee0ad, RZ ;  /* 0xd2511f5302047827 */ /* 0x000fc800078e00ff */
[----:B------:R-:W-:Y:S01]  /*3850*/  IMAD.HI.U32 R0, R5, -0x326172a9, RZ ;  /* 0xcd9e8d5705007827 */ /* 0x000fe200078e00ff */
[----:B------:R-:W-:-:S03]  /*3860*/  LOP3.LUT R4, R7, UR15, R4, 0x96, !PT ;  /* 0x0000000f07047c12 */ /* 0x000fc6000f8e9604 */
[----:B------:R-:W-:Y:S01]  /*3870*/  IMAD R2, R2, -0x2daee0ad, RZ ;  /* 0xd2511f5302027824 */ /* 0x000fe200078e02ff */
[----:B------:R-:W-:Y:S01]  /*3880*/  LOP3.LUT R0, R3, UR10, R0, 0x96, !PT ;  /* 0x0000000a03007c12 */ /* 0x000fe2000f8e9600 */
[----:B------:R-:W-:Y:S01]  /*3890*/  IMAD R5, R5, -0x326172a9, RZ ;  /* 0xcd9e8d5705057824 */ /* 0x000fe200078e02ff */
[----:B------:R-:W4:Y:S01]  /*38a0*/  LDCU.64 UR10, c[0x0][0x3a0] ;  /* 0x00007400ff0a77ac */ /* 0x000f220008000a00 */
[----:B------:R-:W-:-:S04]  /*38b0*/  IMAD.HI.U32 R18, R4, -0x326172a9, RZ ;  /* 0xcd9e8d5704127827 */ /* 0x000fc800078e00ff */
[----:B------:R-:W-:Y:S01]  /*38c0*/  IMAD.HI.U32 R17, R0, -0x2daee0ad, RZ ;  /* 0xd2511f5300117827 */ /* 0x000fe200078e00ff */
[----:B------:R-:W-:-:S03]  /*38d0*/  LOP3.LUT R18, R5, UR17, R18, 0x96, !PT ;  /* 0x0000001105127c12 */ /* 0x000fc6000f8e9612 */
[----:B------:R-:W-:Y:S01]  /*38e0*/  IMAD R14, R4, -0x326172a9, RZ ;  /* 0xcd9e8d57040e7824 */ /* 0x000fe200078e02ff */
[----:B------:R-:W-:Y:S01]  /*38f0*/  LOP3.LUT R17, R2, UR16, R17, 0x96, !PT ;  /* 0x0000001002117c12 */ /* 0x000fe2000f8e9611 */
[----:B0123--:R-:W-:-:S07]  /*3900*/  IMAD R165, R0, -0x2daee0ad, RZ ;  /* 0xd2511f5300a57824 */ /* 0x00ffce00078e02ff */
.L_x_7564:
        /* <DEDUP_REMOVED lines=10> */
[----:B----4-:R-:W-:Y:S02]  /*39b0*/  ISETP.NE.U32.AND P1, PT, RZ, UR10, PT ;  /* 0x0000000aff007c0c */ /* 0x010fe4000bf25070 */
        /* <DEDUP_REMOVED lines=8> */
[----:B0-----:R-:W-:-:S06]  /*3a40*/  IMAD.WIDE.U32 R132, R12, 0x10, R134 ;  /* 0x000000100c847825 */ /* 0x001fcc00078e0086 */
[----:B------:R-:W5:Y:S01]  /*3a50*/  LDG.E.128 R132, desc[UR6][R132.64] ;  /* 0x0000000684847981 */ /* 0x000f62000c1e1d00 */
[----:B------:R-:W-:-:S04]  /*3a60*/  UISETP.NE.U32.AND UP0, UPT, UR8, URZ, UPT ;  /* 0x000000ff0800728c */ /* 0x000fc8000bf05070 */
[----:B------:R-:W-:-:S09]  /*3a70*/  UISETP.NE.AND.EX UP0, UPT, UR9, URZ, UPT, UP0 ;  /* 0x000000ff0900728c */ /* 0x000fd2000bf05300 */
[----:B------:R-:W-:Y:S05]  /*3a80*/  BRA.U UP0, `(.L_x_6804) ;  /* 0x0000003100cc7547 */ /* 0x000fea000b800000 */
        /* <DEDUP_REMOVED lines=16> */
.L_x_6807:
        /* <DEDUP_REMOVED lines=12> */
.L_x_6809:
[----:B------:R-:W-:Y:S05]  /*3c50*/  BSYNC.RECONVERGENT B2 ;  /* 0x0000000000027941 */ /* 0x000fea0003800200 */
.L_x_6808:
        /* <DEDUP_REMOVED lines=56> */
[----:B------:R-:W-:Y:S01]  /*3fe0*/  IMAD.MOV.U32 R166, RZ, RZ, R158 ;  /* 0x000000ffffa67224 */ /* 0x000fe200078e009e */
[----:B------:R-:W-:Y:S01]  /*3ff0*/  UIADD3 UR15, UPT, UPT, UR4, -0x700cb87f, URZ ;  /* 0x8ff34781040f7890 */ /* 0x000fe2000fffe0ff */
[----:B------:R-:W-:-:S04]  /*4000*/  IMAD.WIDE.U32 R158, R11, -0x326172a9, RZ ;  /* 0xcd9e8d570b9e7825 */ /* 0x000fc800078e00ff */
[----:B------:R-:W-:Y:S01]  /*4010*/  IMAD.MOV.U32 R14, RZ, RZ, R158 ;  /* 0x000000ffff0e7224 */ /* 0x000fe200078e009e */
[----:B------:R-:W-:Y:S01]  /*4020*/  LOP3.LUT R18, R16, UR15, R159, 0x96, !PT ;  /* 0x0000000f10127c12 */ /* 0x000fe2000f8e969f */
[----:B------:R-:W-:-:S07]  /*4030*/  IMAD.MOV.U32 R11, RZ, RZ, R165 ;  /* 0x000000ffff0b7224 */ /* 0x000fce00078e00a5 */
.L_x_6806:
[----:B------:R-:W-:Y:S05]  /*4040*/  BSYNC.RECONVERGENT B1 ;  /* 0x0000000000017941 */ /* 0x000fea0003800200 */
.L_x_6805:
        /* <DEDUP_REMOVED lines=9> */
[C---:B------:R-:W-:Y:S01]  /*40e0*/  PRMT R33, R132.reuse, 0x7632, R33 ;  /* 0x0000763284217816 */ /* 0x040fe20000000021 */
[----:B------:R-:W-:Y:S01]  /*40f0*/  IMAD.MOV.U32 R34, RZ, RZ, R14 ;  /* 0x000000ffff227224 */ /* 0x000fe200078e000e */
[----:B0-----:R-:W-:Y:S01]  /*4100*/  FSETP.GTU.FTZ.AND P2, PT, R11, R183, PT ;  /* 0x000000b70b00720b */ /* 0x001fe20003f5c000 */
[----:B------:R-:W-:-:S04]  /*4110*/  IMAD.U32 R11, R132, 0x10000, RZ ;  /* 0x00010000840b7824 */ /* 0x000fc800078e00ff */
[----:B-1----:R-:W-:-:S05]  /*4120*/  FMUL.FTZ R11, R11, R248 ;  /* 0x000000f80b0b7220 */ /* 0x002fca0000410000 */
        /* <DEDUP_REMOVED lines=15> */
.L_x_6812:
        /* <DEDUP_REMOVED lines=12> */
.L_x_6814:
[----:B------:R-:W-:Y:S05]  /*42e0*/  BSYNC.RECONVERGENT B2 ;  /* 0x0000000000027941 */ /* 0x000fea0003800200 */
.L_x_6813:
        /* <DEDUP_REMOVED lines=62> */
.L_x_6811:
[----:B------:R-:W-:Y:S05]  /*46d0*/  BSYNC.RECONVERGENT B1 ;  /* 0x0000000000017941 */ /* 0x000fea0003800200 */
.L_x_6810:
[----:B------:R-:W-:Y:S01]  /*46e0*/  I2FP.F32.U32 R34, R34 ;  /* 0x0000002200227245 */ /* 0x000fe20000201000 */
[----:B------:R-:W-:Y:S01]  /*46f0*/  IMAD.U32 R33, R33, 0x10000, RZ ;  /* 0x0001000021217824 */ /* 0x000fe200078e00ff */
[----:B------:R-:W-:Y:S01]  /*4700*/  ISETP.NE.AND P3, PT, R16, 0x1, PT ;  /* 0x000000011000780c */ /* 0x000fe20003f65270 */
[----:B------:R-:W-:Y:S01]  /*4710*/  BSSY.RECONVERGENT B1, `(.L_x_6815) ;  /* 0x0000062000017945 */ /* 0x000fe20003800200 */
[----:B------:R-:W-:Y:S01]  /*4720*/  LOP3.LUT R20, R20, 0xfffffff7, RZ, 0xc0, !PT ;  /* 0xfffffff714147812 */ /* 0x000fe200078ec0ff */
[----:B------:R-:W-:Y:S01]  /*4730*/  FFMA.FTZ R34, R34, R182, 1.1641532182693481445e-10 ;  /* 0x2f00000022227423 */ /* 0x000fe200000100b6 */
[----:B------:R-:W-:-:S04]  /*4740*/  IMAD.MOV.U32 R144, RZ, RZ, 0x2 ;  /* 0x00000002ff907424 */ /* 0x000fc800078e00ff */
        /* <DEDUP_REMOVED lines=19> */
.L_x_6817:
        /* <DEDUP_REMOVED lines=12> */
.L_x_6819:
[----:B------:R-:W-:Y:S05]  /*4940*/  BSYNC.RECONVERGENT B2 ;  /* 0x0000000000027941 */ /* 0x000fea0003800200 */
.L_x_6818:
        /* <DEDUP_REMOVED lines=62> */
.L_x_6816:
[----:B------:R-:W-:Y:S05]  /*4d30*/  BSYNC.RECONVERGENT B1 ;  /* 0x0000000000017941 */ /* 0x000fea0003800200 */
.L_x_6815:
[----:B------:R-:W-:Y:S01]  /*4d40*/  I2FP.F32.U32 R16, R33 ;  /* 0x0000002100107245 */ /* 0x000fe20000201000 */
[----:B------:R-:W-:Y:S01]  /*4d50*/  BSSY.RECONVERGENT B1, `(.L_x_6820) ;  /* 0x0000064000017945 */ /* 0x000fe20003800200 */
[----:B------:R-:W-:Y:S01]  /*4d60*/  ISETP.NE.AND P2, PT, R144, 0x1, PT ;  /* 0x000000019000780c */ /* 0x000fe20003f45270 */
[----:B------:R-:W-:Y:S01]  /*4d70*/  IMAD.MOV.U32 R143, RZ, RZ, R14 ;  /* 0x000000ffff8f7224 */ /* 0x000fe200078e000e */
        /* <DEDUP_REMOVED lines=22> */
.L_x_6822:
        /* <DEDUP_REMOVED lines=12> */
.L_x_6824:
[----:B------:R-:W-:Y:S05]  /*4fa0*/  BSYNC.RECONVERGENT B2 ;  /* 0x0000000000027941 */ /* 0x000fea0003800200 */
.L_x_6823:
        /* <DEDUP_REMOVED lines=62> */
.L_x_6821:
[----:B------:R-:W-:Y:S05]  /*5390*/  BSYNC.RECONVERGENT B1 ;  /* 0x0000000000017941 */ /* 0x000fea0003800200 */
.L_x_6820:
[----:B------:R-:W-:Y:S01]  /*53a0*/  I2FP.F32.U32 R143, R143 ;  /* 0x0000008f008f7245 */ /* 0x000fe20000201000 */
[----:B------:R-:W-:Y:S01]  /*53b0*/  IMAD.U32 R133, R133, 0x10000, RZ ;  /* 0x0001000085857824 */ /* 0x000fe200078e00ff */
[----:B------:R-:W-:Y:S01]  /*53c0*/  LOP3.LUT R20, R20, 0xfffffffd, RZ, 0xc0, !PT ;  /* 0xfffffffd14147812 */ /* 0x000fe200078ec0ff */
[----:B------:R-:W-:Y:S01]  /*53d0*/  BSSY.RECONVERGENT B1, `(.L_x_6825) ;  /* 0x0000062000017945 */ /* 0x000fe20003800200 */
[----:B------:R-:W-:Y:S02]  /*53e0*/  IMAD.MOV.U32 R158, RZ, RZ, 0x2 ;  /* 0x00000002ff9e7424 */ /* 0x000fe400078e00ff */
[----:B------:R-:W-:-:S05]  /*53f0*/  FFMA.FTZ R143, R143, R182, 1.1641532182693481445e-10 ;  /* 0x2f0000008f8f7423 */ /* 0x000fca00000100b6 */
[----:B------:R-:W-:Y:S01]  /*5400*/  FSETP.GTU.FTZ.AND P2, PT, R143, R183, PT ;  /* 0x000000b78f00720b */ /* 0x000fe20003f5c000 */
[----:B------:R-:W-:Y:S01]  /*5410*/  FMUL.FTZ R143, R133, R248 ;  /* 0x000000f8858f7220 */ /* 0x000fe20000410000 */
[----:B------:R-:W-:-:S04]  /*5420*/  @P1 PRMT R133, R41, 0x7632, R133 ;  /* 0x0000763229851816 */ /* 0x000fc80000000085 */
[----:B------:R-:W-:Y:S01]  /*5430*/  FSEL R144, R143, RZ, !P2 ;  /* 0x000000ff8f907208 */ /* 0x000fe20005000000 */
[----:B------:R-:W-:Y:S01]  /*5440*/  IMAD.MOV.U32 R143, RZ, RZ, R14 ;  /* 0x000000ffff8f7224 */ /* 0x000fe200078e000e */
[----:B------:R-:W-:Y:S02]  /*5450*/  PLOP3.LUT P2, PT, P2, PT, PT, 0x8, 0x80 ;  /* 0x000000000080781c */ /* 0x000fe4000174e170 */
[----:B------:R-:W-:-:S05]  /*5460*/  @P1 SHF.L.U32 R133, R133, 0x10, RZ ;  /* 0x0000001085851819 */ /* 0x000fca00000006ff */
[----:B------:R-:W-:-:S05]  /*5470*/  @P1 FADD.FTZ R144, R133, R144 ;  /* 0x0000009085901221 */ /* 0x000fca0000010000 */
        /* <DEDUP_REMOVED lines=12> */
.L_x_6827:
        /* <DEDUP_REMOVED lines=12> */
.L_x_6829:
[----:B------:R-:W-:Y:S05]  /*5600*/  BSYNC.RECONVERGENT B2 ;  /* 0x0000000000027941 */ /* 0x000fea0003800200 */
.L_x_6828:
        /* <DEDUP_REMOVED lines=62> */
.L_x_6826:
[----:B------:R-:W-:Y:S05]  /*59f0*/  BSYNC.RECONVERGENT B1 ;  /* 0x0000000000017941 */ /* 0x000fea0003800200 */
.L_x_6825:
        /* <DEDUP_REMOVED lines=24> */
.L_x_6832:
        /* <DEDUP_REMOVED lines=12> */
.L_x_6834:
[----:B------:R-:W-:Y:S05]  /*5c40*/  BSYNC.RECONVERGENT B2 ;  /* 0x0000000000027941 */ /* 0x000fea0003800200 */
.L_x_6833:
        /* <DEDUP_REMOVED lines=57> */
[----:B------:R-:W-:Y:S02]  /*5fe0*/  IMAD.MOV.U32 R166, RZ, RZ, R158 ;  /* 0x000000ffffa67224 */ /* 0x000fe400078e009e */
[----:B------:R-:W-:-:S04]  /*5ff0*/  IMAD.WIDE.U32 R158, R14, -0x326172a9, RZ ;  /* 0xcd9e8d570e9e7825 */ /* 0x000fc800078e00ff */
[----:B------:R-:W-:Y:S01]  /*6000*/  IMAD.MOV.U32 R14, RZ, RZ, R158 ;  /* 0x000000ffff0e7224 */ /* 0x000fe200078e009e */
[----:B------:R-:W-:Y:S01]  /*6010*/  LOP3.LUT R18, R16, UR15, R159, 0x96, !PT ;  /* 0x0000000f10127c12 */ /* 0x000fe2000f8e969f */
[----:B------:R-:W-:-:S07]  /*6020*/  HFMA2 R16, -RZ, RZ, 0, 0 ;  /* 0x00000000ff107431 */ /* 0x000fce00000001ff */
.L_x_6831:
[----:B------:R-:W-:Y:S05]  /*6030*/  BSYNC.RECONVERGENT B1 ;  /* 0x0000000000017941 */ /* 0x000fea0003800200 */
.L_x_6830:
        /* <DEDUP_REMOVED lines=24> */
.L_x_6837:
        /* <DEDUP_REMOVED lines=12> */
.L_x_6839:
[----:B------:R-:W-:Y:S05]  /*6280*/  BSYNC.RECONVERGENT B2 ;  /* 0x0000000000027941 */ /* 0x000fea0003800200 */
.L_x_6838:
        /* <DEDUP_REMOVED lines=62> */
.L_x_6836:
[----:B------:R-:W-:Y:S05]  /*6670*/  BSYNC.RECONVERGENT B1 ;  /* 0x0000000000017941 */ /* 0x000fea0003800200 */
.L_x_6835:
        /* <DEDUP_REMOVED lines=24> */
.L_x_6842:
        /* <DEDUP_REMOVED lines=12> */
.L_x_6844:
[----:B------:R-:W-:Y:S05]  /*68c0*/  BSYNC.RECONVERGENT B2 ;  /* 0x0000000000027941 */ /* 0x000fea0003800200 */
.L_x_6843:
        /* <DEDUP_REMOVED lines=62> */
.L_x_6841:
[----:B------:R-:W-:Y:S05]  /*6cb0*/  BSYNC.RECONVERGENT B1 ;  /* 0x0000000000017941 */ /* 0x000fea0003800200 */
.L_x_6840:
        /* <DEDUP_REMOVED lines=16> */
.L_x_6804:
        /* <DEDUP_REMOVED lines=16> */
.L_x_6848:
        /* <DEDUP_REMOVED lines=12> */
.L_x_6850:
[----:B------:R-:W-:Y:S05]  /*6f80*/  BSYNC.RECONVERGENT B2 ;  /* 0x0000000000027941 */ /* 0x000fea0003800200 */
.L_x_6849:
        /* <DEDUP_REMOVED lines=60> */
[----:B------:R-:W-:Y:S02]  /*7350*/  HFMA2 R5, -RZ, RZ, 0, 0 ;  /* 0x00000000ff057431 */ /* 0x000fe400000001ff */
[----:B------:R-:W-:-:S07]  /*7360*/  IMAD.MOV.U32 R3, RZ, RZ, R165 ;  /* 0x000000ffff037224 */ /* 0x000fce00078e00a5 */
.L_x_6847:
[----:B------:R-:W-:Y:S05]  /*7370*/  BSYNC.RECONVERGENT B1 ;  /* 0x0000000000017941 */ /* 0x000fea0003800200 */
.L_x_6846:
[----:B------:R-:W0:Y:S01]  /*7380*/  LDC R182, c[0x0][0x404] ;  /* 0x00010100ffb67b82 */ /* 0x000e220000000800 */
[----:B------:R-:W-:Y:S01]  /*7390*/  I2FP.F32.U32 R3, R3 ;  /* 0x0000000300037245 */ /* 0x000fe20000201000 */
[----:B------:R-:W-:Y:S01]  /*73a0*/  IMAD.MOV.U32 R183, RZ, RZ, 0x2f800000 ;  /* 0x2f800000ffb77424 */ /* 0x000fe200078e00ff */
[----:B------:R-:W-:Y:S01]  /*73b0*/  ISETP.NE.AND P3, PT, R5, 0x1, PT ;  /* 0x000000010500780c */ /* 0x000fe20003f65270 */
[----:B------:R-:W-:Y:S01]  /*73c0*/  BSSY.RECONVERGENT B1, `(.L_x_6851) ;  /* 0x0000061000017945 */ /* 0x000fe20003800200 */
[----:B------:R-:W-:Y:S01]  /*73d0*/  LOP3.LUT R20, R20, 0xffffffef, RZ, 0xc0, !PT ;  /* 0xffffffef14147812 */ /* 0x000fe200078ec0ff */
[----:B------:R-:W-:Y:S01]  /*73e0*/  FFMA.FTZ R3, R3, R183, 1.1641532182693481445e-10 ;  /* 0x2f00000003037423 */ /* 0x000fe200000100b7 */
[----:B------:R-:W-:Y:S01]  /*73f0*/  MOV R7, R14 ;  /* 0x0000000e00077202 */ /* 0x000fe20000000f00 */
[----:B------:R-:W1:Y:S03]  /*7400*/  LDC R177, c[0x0][0x408] ;  /* 0x00010200ffb17b82 */ /* 0x000e660000000800 */
[----:B0-----:R-:W-:Y:S01]  /*7410*/  FSETP.GTU.FTZ.AND P2, PT, R3, R182, PT ;  /* 0x000000b60300720b */ /* 0x001fe20003f5c000 */
[----:B-----5:R-:W-:-:S03]  /*7420*/  IMAD.U32 R3, R132, 0x10000, RZ ;  /* 0x0001000084037824 */ /* 0x020fc600078e00ff */
[----:B------:R-:W-:Y:S01]  /*7430*/  PLOP3.LUT P4, PT, P2, PT, PT, 0x8, 0x80 ;  /* 0x000000000080781c */ /* 0x000fe2000178e170 */
[----:B-1----:R-:W-:Y:S01]  /*7440*/  FMUL.FTZ R4, R3, R177 ;  /* 0x000000b103047220 */ /* 0x002fe20000410000 */
[----:B------:R-:W-:-:S04]  /*7450*/  PRMT R3, R132, 0x7632, R3 ;  /* 0x0000763284037816 */ /* 0x000fc80000000003 */
[----:B------:R-:W-:Y:S01]  /*7460*/  FSEL R10, R4, RZ, !P2 ;  /* 0x000000ff040a7208 */ /* 0x000fe20005000000 */
[----:B------:R-:W-:-:S06]  /*7470*/  IMAD.MOV.U32 R4, RZ, RZ, 0x2 ;  /* 0x00000002ff047424 */ /* 0x000fcc00078e00ff */
        /* <DEDUP_REMOVED lines=10> */
.L_x_6853:
        /* <DEDUP_REMOVED lines=12> */
.L_x_6855:
[----:B------:R-:W-:Y:S05]  /*75e0*/  BSYNC.RECONVERGENT B2 ;  /* 0x0000000000027941 */ /* 0x000fea0003800200 */
.L_x_6854:
        /* <DEDUP_REMOVED lines=62> */
.L_x_6852:
[----:B------:R-:W-:Y:S05]  /*79d0*/  BSYNC.RECONVERGENT B1 ;  /* 0x0000000000017941 */ /* 0x000fea0003800200 */
.L_x_6851:
[----:B------:R-:W-:Y:S01]  /*79e0*/  I2FP.F32.U32 R5, R7 ;  /* 0x0000000700057245 */ /* 0x000fe20000201000 */
[----:B------:R-:W-:Y:S01]  /*79f0*/  @P1 IMAD.U32 R6, R40, 0x10000, RZ ;  /* 0x0001000028061824 */ /* 0x000fe200078e00ff */
[----:B------:R-:W-:Y:S01]  /*7a00*/  ISETP.NE.AND P3, PT, R4, 0x1, PT ;  /* 0x000000010400780c */ /* 0x000fe20003f65270 */
[----:B------:R-:W-:Y:S01]  /*7a10*/  BSSY.RECONVERGENT B1, `(.L_x_6856) ;  /* 0x0000062000017945 */ /* 0x000fe20003800200 */
[----:B------:R-:W-:Y:S01]  /*7a20*/  MOV R7, R14 ;  /* 0x0000000e00077202 */ /* 0x000fe20000000f00 */
        /* <DEDUP_REMOVED lines=8> */
[----:B------:R-:W-:-:S04]  /*7ab0*/  SEL R5, RZ, 0x1, P2 ;  /* 0x00000001ff057807 */ /* 0x000fc80001000000 */
[----:B------:R-:W-:Y:S01]  /*7ac0*/  PRMT R10, R5, 0x7610, R10 ;  /* 0x00007610050a7816 */ /* 0x000fe2000000000a */
[----:B------:R-:W-:Y:S01]  /*7ad0*/  IMAD.MOV.U32 R5, RZ, RZ, 0x2 ;  /* 0x00000002ff057424 */ /* 0x000fe200078e00ff */
        /* <DEDUP_REMOVED lines=10> */
.L_x_6858:
        /* <DEDUP_REMOVED lines=12> */
.L_x_6860:
[----:B------:R-:W-:Y:S05]  /*7c40*/  BSYNC.RECONVERGENT B2 ;  /* 0x0000000000027941 */ /* 0x000fea0003800200 */
.L_x_6859:
        /* <DEDUP_REMOVED lines=62> */
.L_x_6857:
[----:B------:R-:W-:Y:S05]  /*8030*/  BSYNC.RECONVERGENT B1 ;  /* 0x0000000000017941 */ /* 0x000fea0003800200 */
.L_x_6856:
[----:B------:R-:W-:Y:S01]  /*8040*/  I2FP.F32.U32 R4, R7 ;  /* 0x0000000700047245 */ /* 0x000fe20000201000 */
[----:B------:R-:W-:Y:S01]  /*8050*/  BSSY.RECONVERGENT B1, `(.L_x_6861) ;  /* 0x0000060000017945 */ /* 0x000fe20003800200 */
[----:B------:R-:W-:Y:S01]  /*8060*/  ISETP.NE.AND P3, PT, R5, 0x1, PT ;  /* 0x000000010500780c */ /* 0x000fe20003f65270 */
[----:B------:R-:W-:Y:S01]  /*8070*/  IMAD.MOV.U32 R7, RZ, RZ, R14 ;  /* 0x000000ffff077224 */ /* 0x000fe200078e000e */
[----:B------:R-:W-:Y:S01]  /*8080*/  SHF.L.U32 R3, R3, 0x10, RZ ;  /* 0x0000001003037819 */ /* 0x000fe200000006ff */
[----:B------:R-:W-:Y:S01]  /*8090*/  FFMA.FTZ R4, R4, R183, 1.1641532182693481445e-10 ;  /* 0x2f00000004047423 */ /* 0x000fe200000100b7 */
[----:B------:R-:W-:-:S03]  /*80a0*/  LOP3.LUT R20, R20, 0xfffffff7, RZ, 0xc0, !PT ;  /* 0xfffffff714147812 */ /* 0x000fc600078ec0ff */
[----:B------:R-:W-:Y:S01]  /*80b0*/  FMUL.FTZ R3, R3, R177 ;  /* 0x000000b103037220 */ /* 0x000fe20000410000 */
[----:B------:R-:W-:Y:S01]  /*80c0*/  FSETP.GTU.FTZ.AND P2, PT, R4, R182, PT ;  /* 0x000000b60400720b */ /* 0x000fe20003f5c000 */
[----:B------:R-:W-:-:S03]  /*80d0*/  IMAD.MOV.U32 R4, RZ, RZ, 0x2 ;  /* 0x00000002ff047424 */ /* 0x000fc600078e00ff */
        /* <DEDUP_REMOVED lines=12> */
.L_x_6863:
        /* <DEDUP_REMOVED lines=12> */
.L_x_6865:
[----:B------:R-:W-:Y:S05]  /*8260*/  BSYNC.RECONVERGENT B2 ;  /* 0x0000000000027941 */ /* 0x000fea0003800200 */
.L_x_6864:
        /* <DEDUP_REMOVED lines=62> */
.L_x_6862:
[----:B------:R-:W-:Y:S05]  /*8650*/  BSYNC.RECONVERGENT B1 ;  /* 0x0000000000017941 */ /* 0x000fea0003800200 */
.L_x_6861:
[----:B------:R-:W-:Y:S01]  /*8660*/  I2FP.F32.U32 R5, R7 ;  /* 0x0000000700057245 */ /* 0x000fe20000201000 */
[----:B------:R-:W-:Y:S01]  /*8670*/  BSSY.RECONVERGENT B1, `(.L_x_6866) ;  /* 0x0000066000017945 */ /* 0x000fe20003800200 */
[----:B------:R-:W-:Y:S01]  /*8680*/  ISETP.NE.AND P3, PT, R4, 0x1, PT ;  /* 0x000000010400780c */ /* 0x000fe20003f65270 */
[----:B------:R-:W-:Y:S02]  /*8690*/  IMAD.MOV.U32 R7, RZ, RZ, R14 ;  /* 0x000000ffff077224 */ /* 0x000fe400078e000e */
        /* <DEDUP_REMOVED lines=10> */
[----:B------:R-:W-:Y:S01]  /*8740*/  @!P1 MOV R34, R3 ;  /* 0x0000000300229202 */ /* 0x000fe20000000f00 */
[----:B------:R-:W-:Y:S01]  /*8750*/  IMAD.MOV.U32 R5, RZ, RZ, 0x2 ;  /* 0x00000002ff057424 */ /* 0x000fe200078e00ff */
[----:B------:R-:W-:Y:S02]  /*8760*/  SEL R3, RZ, 0x1, P2 ;  /* 0x00000001ff037807 */ /* 0x000fe40001000000 */
[----:B------:R-:W-:Y:S02]  /*8770*/  F2FP.BF16.F32.PACK_AB R165, RZ, R34 ;  /* 0x00000022ffa5723e */ /* 0x000fe400000010ff */
[----:B------:R-:W-:Y:S01]  /*8780*/  PRMT R9, R3, 0x7610, R9 ;  /* 0x0000761003097816 */ /* 0x000fe20000000009 */
        /* <DEDUP_REMOVED lines=9> */
.L_x_6868:
        /* <DEDUP_REMOVED lines=12> */
.L_x_6870:
[----:B------:R-:W-:Y:S05]  /*88e0*/  BSYNC.RECONVERGENT B2 ;  /* 0x0000000000027941 */ /* 0x000fea0003800200 */
.L_x_6869:
        /* <DEDUP_REMOVED lines=62> */
.L_x_6867:
[----:B------:R-:W-:Y:S05]  /*8cd0*/  BSYNC.RECONVERGENT B1 ;  /* 0x0000000000017941 */ /* 0x000fea0003800200 */
.L_x_6866:
[----:B------:R-:W-:Y:S01]  /*8ce0*/  I2FP.F32.U32 R3, R7 ;  /* 0x0000000700037245 */ /* 0x000fe20000201000 */
[----:B------:R-:W-:Y:S01]  /*8cf0*/  BSSY.RECONVERGENT B1, `(.L_x_6871) ;  /* 0x0000061000017945 */ /* 0x000fe20003800200 */
[----:B------:R-:W-:Y:S01]  /*8d00*/  ISETP.NE.AND P2, PT, R5, 0x1, PT ;  /* 0x000000010500780c */ /* 0x000fe20003f45270 */
[----:B------:R-:W-:Y:S01]  /*8d10*/  IMAD.MOV.U32 R4, RZ, RZ, 0x2 ;  /* 0x00000002ff047424 */ /* 0x000fe200078e00ff */
[----:B------:R-:W-:Y:S01]  /*8d20*/  LOP3.LUT R20, R20, 0xfffffffb, RZ, 0xc0, !PT ;  /* 0xfffffffb14147812 */ /* 0x000fe200078ec0ff */
[----:B------:R-:W-:Y:S01]  /*8d30*/  FFMA.FTZ R3, R3, R183, 1.1641532182693481445e-10 ;  /* 0x2f00000003037423 */ /* 0x000fe200000100b7 */
[----:B------:R-:W-:-:S04]  /*8d40*/  MOV R7, R14 ;  /* 0x0000000e00077202 */ /* 0x000fc80000000f00 */
        /* <DEDUP_REMOVED lines=16> */
.L_x_6873:
        /* <DEDUP_REMOVED lines=12> */
.L_x_6875:
[----:B------:R-:W-:Y:S05]  /*8f10*/  BSYNC.RECONVERGENT B2 ;  /* 0x0000000000027941 */ /* 0x000fea0003800200 */
.L_x_6874:
        /* <DEDUP_REMOVED lines=62> */
.L_x_6872:
[----:B------:R-:W-:Y:S05]  /*9300*/  BSYNC.RECONVERGENT B1 ;  /* 0x0000000000017941 */ /* 0x000fea0003800200 */
.L_x_6871:
[----:B------:R-:W-:Y:S01]  /*9310*/  I2FP.F32.U32 R5, R7 ;  /* 0x0000000700057245 */ /* 0x000fe20000201000 */
[----:B------:R-:W-:Y:S01]  /*9320*/  @P1 IMAD.U32 R6, R41, 0x10000, RZ ;  /* 0x0001000029061824 */ /* 0x000fe200078e00ff */
[----:B------:R-:W-:Y:S01]  /*9330*/  BSSY.RECONVERGENT B1, `(.L_x_6876) ;  /* 0x0000063000017945 */ /* 0x000fe20003800200 */
[----:B------:R-:W-:Y:S02]  /*9340*/  MOV R7, R14 ;  /* 0x0000000e00077202 */ /* 0x000fe40000000f00 */
        /* <DEDUP_REMOVED lines=10> */
[----:B------:R-:W-:Y:S01]  /*93f0*/  PRMT R8, R5, 0x7610, R8 ;  /* 0x0000761005087816 */ /* 0x000fe20000000008 */
[----:B------:R-:W-:Y:S01]  /*9400*/  IMAD.MOV.U32 R5, RZ, RZ, 0x2 ;  /* 0x00000002ff057424 */ /* 0x000fe200078e00ff */
        /* <DEDUP_REMOVED lines=10> */
.L_x_6878:
        /* <DEDUP_REMOVED lines=12> */
.L_x_6880:
[----:B------:R-:W-:Y:S05]  /*9570*/  BSYNC.RECONVERGENT B2 ;  /* 0x0000000000027941 */ /* 0x000fea0003800200 */
.L_x_6879:
        /* <DEDUP_REMOVED lines=62> */
.L_x_6877:
[----:B------:R-:W-:Y:S05]  /*9960*/  BSYNC.RECONVERGENT B1 ;  /* 0x0000000000017941 */ /* 0x000fea0003800200 */
.L_x_6876:
        /* <DEDUP_REMOVED lines=22> */
.L_x_6883:
        /* <DEDUP_REMOVED lines=12> */
.L_x_6885:
[----:B------:R-:W-:Y:S05]  /*9b90*/  BSYNC.RECONVERGENT B2 ;  /* 0x0000000000027941 */ /* 0x000fea0003800200 */
.L_x_6884:
        /* <DEDUP_REMOVED lines=62> */
.L_x_6882:
[----:B------:R-:W-:Y:S05]  /*9f80*/  BSYNC.RECONVERGENT B1 ;  /* 0x0000000000017941 */ /* 0x000fea0003800200 */
.L_x_6881:
[----:B------:R-:W-:Y:S01]  /*9f90*/  I2FP.F32.U32 R5, R7 ;  /* 0x0000000700057245 */ /* 0x000fe20000201000 */
[----:B------:R-:W-:Y:S04]  /*9fa0*/  BSSY.RECONVERGENT B1, `(.L_x_6886) ;  /* 0x0000066000017945 */ /* 0x000fe80003800200 */
        /* <DEDUP_REMOVED lines=13> */
[----:B------:R-:W-:Y:S02]  /*a080*/  ISETP.NE.AND P2, PT, R4, 0x1, PT ;  /* 0x000000010400780c */ /* 0x000fe40003f45270 */
[----:B------:R-:W-:Y:S01]  /*a090*/  PRMT R7, R3, 0x7610, R7 ;  /* 0x0000761003077816 */ /* 0x000fe20000000007 */
[----:B------:R-:W-:Y:S01]  /*a0a0*/  IMAD.MOV.U32 R3, RZ, RZ, R14 ;  /* 0x000000ffff037224 */ /* 0x000fe200078e000e */
[----:B------:R-:W-:-:S09]  /*a0b0*/  F2FP.BF16.F32.PACK_AB R167, RZ, R144 ;  /* 0x00000090ffa7723e */ /* 0x000fd200000010ff */
        /* <DEDUP_REMOVED lines=9> */
.L_x_6888:
        /* <DEDUP_REMOVED lines=12> */
.L_x_6890:
[----:B------:R-:W-:Y:S05]  /*a210*/  BSYNC.RECONVERGENT B2 ;  /* 0x0000000000027941 */ /* 0x000fea0003800200 */
.L_x_6889:
[----:B------:R-:W-:Y:S01]  /*a220*/  IMAD.WIDE.U32 R158, R21, -0x2daee0ad, RZ ;  /* 0xd2511f53159e7825 */ /* 0x000fe200078e00ff */
[----:B------:R-:W-:-:S03]  /*a230*/  UIADD3 UR15, UPT, UPT, UR4, -0x61c88647, URZ ;  /* 0x9e3779b9040f7890 */ /* 0x000fc6000fffe0ff */
[----:B------:R-:W-:Y:S01]  /*a240*/  IMAD.WIDE.U32 R16, R19, -0x326172a9, RZ ;  /* 0xcd9e8d5713107825 */ /* 0x000fe200078e00ff */
[----:B------:R-:W-:-:S05]  /*a250*/  LOP3.LUT R3, R13, UR5, R159, 0x96, !PT ;  /* 0x000000050d037c12 */ /* 0x000fca000f8e969f */
        /* <DEDUP_REMOVED lines=52> */
[----:B------:R-:W-:Y:S01]  /*a5a0*/  IMAD.MOV.U32 R166, RZ, RZ, R4 ;  /* 0x000000ffffa67224 */ /* 0x000fe200078e0004 */
[----:B------:R-:W-:Y:S01]  /*a5b0*/  UIADD3 UR15, UPT, UPT, UR4, -0x700cb87f, URZ ;  /* 0x8ff34781040f7890 */ /* 0x000fe2000fffe0ff */
[----:B------:R-:W-:-:S05]  /*a5c0*/  IMAD.WIDE.U32 R4, R6, -0x326172a9, RZ ;  /* 0xcd9e8d5706047825 */ /* 0x000fca00078e00ff */
[----:B------:R-:W-:Y:S01]  /*a5d0*/  LOP3.LUT R18, R16, UR15, R5, 0x96, !PT ;  /* 0x0000000f10127c12 */ /* 0x000fe2000f8e9605 */
[----:B------:R-:W-:Y:S01]  /*a5e0*/  IMAD.MOV.U32 R5, RZ, RZ, RZ ;  /* 0x000000ffff057224 */ /* 0x000fe200078e00ff */
[----:B------:R-:W-:-:S07]  /*a5f0*/  MOV R14, R4 ;  /* 0x00000004000e7202 */ /* 0x000fce0000000f00 */
.L_x_6887:
[----:B------:R-:W-:Y:S05]  /*a600*/  BSYNC.RECONVERGENT B1 ;  /* 0x0000000000017941 */ /* 0x000fea0003800200 */
.L_x_6886:
[----:B------:R-:W-:Y:S01]  /*a610*/  I2FP.F32.U32 R3, R3 ;  /* 0x0000000300037245 */ /* 0x000fe20000201000 */
[----:B------:R-:W-:Y:S01]  /*a620*/  BSSY.RECONVERGENT B1, `(.L_x_6891) ;  /* 0x000005f000017945 */ /* 0x000fe20003800200 */
[----:B------:R-:W-:Y:S01]  /*a630*/  ISETP.NE.AND P3, PT, R5, 0x1, PT ;  /* 0x000000010500780c */ /* 0x000fe20003f65270 */
[----:B------:R-:W-:Y:S02]  /*a640*/  IMAD.MOV.U32 R4, RZ, RZ, 0x2 ;  /* 0x00000002ff047424 */ /* 0x000fe400078e00ff */
[----:B------:R-:W-:-:S05]  /*a650*/  FFMA.FTZ R3, R3, R183, 1.1641532182693481445e-10 ;  /* 0x2f00000003037423 */ /* 0x000fca00000100b7 */
[----:B------:R-:W-:Y:S01]  /*a660*/  FSETP.GTU.FTZ.AND P2, PT, R3, R182, PT ;  /* 0x000000b60300720b */ /* 0x000fe20003f5c000 */
[----:B------:R-:W-:-:S04]  /*a670*/  IMAD.U32 R3, R134, 0x10000, RZ ;  /* 0x0001000086037824 */ /* 0x000fc800078e00ff */
[----:B------:R-:W-:Y:S01]  /*a680*/  FMUL.FTZ R6, R3, R177 ;  /* 0x000000b103067220 */ /* 0x000fe20000410000 */
[----:B------:R-:W-:Y:S02]  /*a690*/  PRMT R3, R134, 0x7632, R3 ;  /* 0x0000763286037816 */ /* 0x000fe40000000003 */
        /* <DEDUP_REMOVED lines=12> */
.L_x_6893:
        /* <DEDUP_REMOVED lines=12> */
.L_x_6895:
[----:B------:R-:W-:Y:S05]  /*a820*/  BSYNC.RECONVERGENT B2 ;  /* 0x0000000000027941 */ /* 0x000fea0003800200 */
.L_x_6894:
        /* <DEDUP_REMOVED lines=62> */
.L_x_6892:
[----:B------:R-:W-:Y:S05]  /*ac10*/  BSYNC.RECONVERGENT B1 ;  /* 0x0000000000017941 */ /* 0x000fea0003800200 */
.L_x_6891:
[----:B------:R-:W-:Y:S01]  /*ac20*/  I2FP.F32.U32 R5, R134 ;  /* 0x0000008600057245 */ /* 0x000fe20000201000 */
[----:B------:R-:W-:Y:S01]  /*ac30*/  BSSY.RECONVERGENT B1, `(.L_x_6896) ;  /* 0x0000063000017945 */ /* 0x000fe20003800200 */
[----:B------:R-:W-:-:S03]  /*ac40*/  MOV R157, R14 ;  /* 0x0000000e009d7202 */ /* 0x000fc60000000f00 */
[----:B------:R-:W-:-:S05]  /*ac50*/  FFMA.FTZ R5, R5, R183, 1.1641532182693481445e-10 ;  /* 0x2f00000005057423 */ /* 0x000fca00000100b7 */
[----:B------:R-:W-:Y:S02]  /*ac60*/  FSETP.GTU.FTZ.AND P3, PT, R5, R182, PT ;  /* 0x000000b60500720b */ /* 0x000fe40003f7c000 */
[----:B------:R-:W-:-:S05]  /*ac70*/  SHF.L.U32 R5, R46, 0x10, RZ ;  /* 0x000000102e057819 */ /* 0x000fca00000006ff */
[----:B------:R-:W-:-:S05]  /*ac80*/  FMUL.FTZ R5, R5, R177 ;  /* 0x000000b105057220 */ /* 0x000fca0000410000 */
[----:B------:R-:W-:-:S05]  /*ac90*/  FSEL R5, R5, RZ, !P3 ;  /* 0x000000ff05057208 */ /* 0x000fca0005800000 */
[----:B------:R-:W-:Y:S01]  /*aca0*/  FADD.FTZ R6, R6, R5 ;  /* 0x0000000506067221 */ /* 0x000fe20000010000 */
[----:B------:R-:W-:-:S04]  /*acb0*/  @P1 IMAD.U32 R5, R42, 0x10000, RZ ;  /* 0x000100002a051824 */ /* 0x000fc800078e00ff */
[--C-:B------:R-:W-:Y:S01]  /*acc0*/  @P1 FADD.FTZ R143, R5, R6.reuse ;  /* 0x00000006058f1221 */ /* 0x100fe20000010000 */
        /* <DEDUP_REMOVED lines=14> */
.L_x_6898:
        /* <DEDUP_REMOVED lines=12> */
.L_x_6900:
[----:B------:R-:W-:Y:S05]  /*ae70*/  BSYNC.RECONVERGENT B2 ;  /* 0x0000000000027941 */ /* 0x000fea0003800200 */
.L_x_6899:
        /* <DEDUP_REMOVED lines=62> */
.L_x_6897:
[----:B------:R-:W-:Y:S05]  /*b260*/  BSYNC.RECONVERGENT B1 ;  /* 0x0000000000017941 */ /* 0x000fea0003800200 */
.L_x_6896:
[----:B------:R-:W-:Y:S01]  /*b270*/  I2FP.F32.U32 R4, R157 ;  /* 0x0000009d00047245 */ /* 0x000fe20000201000 */
[----:B------:R-:W-:Y:S01]  /*b280*/  BSSY.RECONVERGENT B1, `(.L_x_6901) ;  /* 0x000005e000017945 */ /* 0x000fe20003800200 */
[----:B------:R-:W-:Y:S01]  /*b290*/  ISETP.NE.AND P4, PT, R5, 0x1, PT ;  /* 0x000000010500780c */ /* 0x000fe20003f85270 */
[----:B------:R-:W-:Y:S01]  /*b2a0*/  IMAD.MOV.U32 R157, RZ, RZ, R14 ;  /* 0x000000ffff9d7224 */ /* 0x000fe200078e000e */
[----:B------:R-:W-:Y:S01]  /*b2b0*/  SHF.L.U32 R3, R3, 0x10, RZ ;  /* 0x0000001003037819 */ /* 0x000fe200000006ff */
[----:B------:R-:W-:-:S04]  /*b2c0*/  FFMA.FTZ R4, R4, R183, 1.1641532182693481445e-10 ;  /* 0x2f00000004047423 */ /* 0x000fc800000100b7 */
[----:B------:R-:W-:Y:S01]  /*b2d0*/  FMUL.FTZ R3, R3, R177 ;  /* 0x000000b103037220 */ /* 0x000fe20000410000 */
[----:B------:R-:W-:Y:S01]  /*b2e0*/  FSETP.GTU.FTZ.AND P3, PT, R4, R182, PT ;  /* 0x000000b60400720b */ /* 0x000fe20003f7c000 */
[----:B------:R-:W-:-:S03]  /*b2f0*/  IMAD.MOV.U32 R4, RZ, RZ, 0x2 ;  /* 0x00000002ff047424 */ /* 0x000fc600078e00ff */
        /* <DEDUP_REMOVED lines=11> */
.L_x_6903:
        /* <DEDUP_REMOVED lines=12> */
.L_x_6905:
[----:B------:R-:W-:Y:S05]  /*b470*/  BSYNC.RECONVERGENT B2 ;  /* 0x0000000000027941 */ /* 0x000fea0003800200 */
.L_x_6904:
        /* <DEDUP_REMOVED lines=62> */
.L_x_6902:
[----:B------:R-:W-:Y:S05]  /*b860*/  BSYNC.RECONVERGENT B1 ;  /* 0x0000000000017941 */ /* 0x000fea0003800200 */
.L_x_6901:
        /* <DEDUP_REMOVED lines=12> */
[--C-:B------:R-:W-:Y:S01]  /*b930*/  @P1 FADD.FTZ R158, R3, R5.reuse ;  /* 0x00000005039e1221 */ /* 0x100fe20000010000 */
[----:B------:R-:W-:Y:S02]  /*b940*/  @!P1 MOV R158, R3 ;  /* 0x00000003009e9202 */ /* 0x000fe40000000f00 */
        /* <DEDUP_REMOVED lines=14> */
.L_x_6908:
        /* <DEDUP_REMOVED lines=12> */
.L_x_6910:
[----:B------:R-:W-:Y:S05]  /*baf0*/  BSYNC.RECONVERGENT B2 ;  /* 0x0000000000027941 */ /* 0x000fea0003800200 */
.L_x_6909:
[----:B------:R-:W-:Y:S01]  /*bb00*/  IMAD.WIDE.U32 R180, R21, -0x2daee0ad, RZ ;  /* 0xd2511f5315b47825 */ /* 0x000fe200078e00ff */
[----:B------:R-:W-:-:S03]  /*bb10*/  UIADD3 UR15, UPT, UPT, UR4, -0x61c88647, URZ ;  /* 0x9e3779b9040f7890 */ /* 0x000fc6000fffe0ff */
[----:B------:R-:W-:Y:S01]  /*bb20*/  IMAD.WIDE.U32 R16, R19, -0x326172a9, RZ ;  /* 0xcd9e8d5713107825 */ /* 0x000fe200078e00ff */
[----:B------:R-:W-:-:S03]  /*bb30*/  LOP3.LUT R3, R13, UR5, R181, 0x96, !PT ;  /* 0x000000050d037c12 */ /* 0x000fc6000f8e96b5 */
[----:B------:R-:W-:Y:S02]  /*bb40*/  IMAD.MOV.U32 R157, RZ, RZ, RZ ;  /* 0x000000ffff9d7224 */ /* 0x000fe400078e00ff */
        /* <DEDUP_REMOVED lines=55> */
[----:B------:R-:W-:Y:S02]  /*bec0*/  LOP3.LUT R18, R16, UR15, R179, 0x96, !PT ;  /* 0x0000000f10127c12 */ /* 0x000fe4000f8e96b3 */
[----:B------:R-:W-:-:S07]  /*bed0*/  MOV R14, R178 ;  /* 0x000000b2000e7202 */ /* 0x000fce0000000f00 */
.L_x_6907:
[----:B------:R-:W-:Y:S05]  /*bee0*/  BSYNC.RECONVERGENT B1 ;  /* 0x0000000000017941 */ /* 0x000fea0003800200 */
.L_x_6906:
        /* <DEDUP_REMOVED lines=21> */
.L_x_6913:
        /* <DEDUP_REMOVED lines=12> */
.L_x_6915:
[----:B------:R-:W-:Y:S05]  /*c100*/  BSYNC.RECONVERGENT B2 ;  /* 0x0000000000027941 */ /* 0x000fea0003800200 */
.L_x_6914:
        /* <DEDUP_REMOVED lines=62> */
.L_x_6912:
[----:B------:R-:W-:Y:S05]  /*c4f0*/  BSYNC.RECONVERGENT B1 ;  /* 0x0000000000017941 */ /* 0x000fea0003800200 */
.L_x_6911:
[----:B------:R-:W-:Y:S01]  /*c500*/  I2FP.F32.U32 R135, R135 ;  /* 0x0000008700877245 */ /* 0x000fe20000201000 */
[----:B------:R-:W-:Y:S01]  /*c510*/  BSSY.RECONVERGENT B1, `(.L_x_6916) ;  /* 0x0000063000017945 */ /* 0x000fe20003800200 */
[----:B------:R-:W-:Y:S01]  /*c520*/  IMAD.MOV.U32 R178, RZ, RZ, 0x2 ;  /* 0x00000002ffb27424 */ /* 0x000fe200078e00ff */
[----:B------:R-:W-:Y:S02]  /*c530*/  MOV R159, R14 ;  /* 0x0000000e009f7202 */ /* 0x000fe40000000f00 */
        /* <DEDUP_REMOVED lines=21> */
.L_x_6918:
        /* <DEDUP_REMOVED lines=12> */
.L_x_6920:
[----:B------:R-:W-:Y:S05]  /*c750*/  BSYNC.RECONVERGENT B2 ;  /* 0x0000000000027941 */ /* 0x000fea0003800200 */
.L_x_6919:
        /* <DEDUP_REMOVED lines=62> */
.L_x_6917:
[----:B------:R-:W-:Y:S05]  /*cb40*/  BSYNC.RECONVERGENT B1 ;  /* 0x0000000000017941 */ /* 0x000fea0003800200 */
.L_x_6916:
        /* <DEDUP_REMOVED lines=20> */
.L_x_6923:
        /* <DEDUP_REMOVED lines=12> */
[----:B------:R-:W-:Y:S01]  /*cd50*/  @P0 IMAD.MOV R14, RZ, RZ, R13 ;  /* 0x000000ffff0e0224 */ /* 0x000fe200078e020d */
[----:B------:R-:W-:-:S04]  /*cd60*/  LOP3.LUT P0, RZ, R20, 0x800, RZ, 0xc0, !PT ;  /* 0x0000080014ff7812 */ /* 0x000fc8000780c0ff */
[----:B------:R-:W-:-:S09]  /*cd70*/  @!P6 MOV R13, R14 ;  /* 0x0000000e000de202 */ /* 0x000fd20000000f00 */
.L_x_6925:
[----:B------:R-:W-:Y:S05]  /*cd80*/  BSYNC.RECONVERGENT B2 ;  /* 0x0000000000027941 */ /* 0x000fea0003800200 */
.L_x_6924:
        /* <DEDUP_REMOVED lines=62> */
.L_x_6922:
[----:B------:R-:W-:Y:S05]  /*d170*/  BSYNC.RECONVERGENT B1 ;  /* 0x0000000000017941 */ /* 0x000fea0003800200 */
.L_x_6921:
        /* <DEDUP_REMOVED lines=16> */
[----:B------:R-:W-:-:S04]  /*d280*/  F2FP.BF16.F32.PACK_AB R177, RZ, R159 ;  /* 0x0000009fffb1723e */ /* 0x000fc800000010ff */
[----:B------:R-:W-:-:S07]  /*d290*/  PRMT R135, R135, 0x5410, R177 ;  /* 0x0000541087877816 */ /* 0x000fce00000000b1 */
.L_x_6845:
        /* <DEDUP_REMOVED lines=43> */
.L_x_6926:
[----:B------:R-:W-:Y:S02]  /*d550*/  IMAD.MOV.U32 R165, RZ, RZ, R166 ;  /* 0x000000ffffa57224 */ /* 0x000fe400078e00a6 */
[----:B------:R-:W-:-:S07]  /*d560*/  VIADD R166, R12, 0x20 ;  /* 0x000000200ca67836 */ /* 0x000fce0000000000 */
.L_x_6803:
[----:B----4-:R-:W-:Y:S05]  /*d570*/  BSYNC.RECONVERGENT B0 ;  /* 0x0000000000007941 */ /* 0x010fea0003800200 */
.L_x_6802:
        /* <DEDUP_REMOVED lines=29> */
[----:B------:R-:W-:Y:S01]  /*d750*/  @P2 IADD3 R4, PT, PT, R16, 0x1, RZ ;  /* 0x0000000110042810 */ /* 0x000fe20007ffe0ff */
[----:B------:R-:W-:Y:S02]  /*d760*/  @!P2 IMAD.MOV.U32 R167, RZ, RZ, R165 ;  /* 0x000000ffffa7a224 */ /* 0x000fe400078e00a5 */
[----:B------:R-:W-:Y:S01]  /*d770*/  @!P2 IMAD.MOV.U32 R2, RZ, RZ, R17 ;  /* 0x000000ffff02a224 */ /* 0x000fe200078e0011 */
[----:B------:R-:W-:Y:S01]  /*d780*/  @P2 MOV R2, R18 ;  /* 0x0000001200022202 */ /* 0x000fe20000000f00 */
[----:B------:R-:W-:Y:S01]  /*d790*/  @P2 IMAD.MOV.U32 R167, RZ, RZ, R165 ;  /* 0x000000ffffa72224 */ /* 0x000fe200078e00a5 */
[----:B------:R-:W-:Y:S06]  /*d7a0*/  BRA `(.L_x_6931) ;  /* 0x00000004002c7947 */ /* 0x000fec0003800000 */
.L_x_6932:
        /* <DEDUP_REMOVED lines=12> */
.L_x_6934:
[----:B------:R-:W-:Y:S05]  /*d870*/  BSYNC.RECONVERGENT B2 ;  /* 0x0000000000027941 */ /* 0x000fea0003800200 */
.L_x_6933:
        /* <DEDUP_REMOVED lines=60> */
[----:B------:R-:W-:Y:S02]  /*dc40*/  IMAD.MOV.U32 R2, RZ, RZ, R165 ;  /* 0x000000ffff027224 */ /* 0x000fe400078e00a5 */
[----:B------:R-:W-:-:S07]  /*dc50*/  IMAD.MOV.U32 R4, RZ, RZ, RZ ;  /* 0x000000ffff047224 */ /* 0x000fce00078e00ff */
.L_x_6931:
[----:B------:R-:W-:Y:S05]  /*dc60*/  BSYNC.RECONVERGENT B1 ;  /* 0x0000000000017941 */ /* 0x000fea0003800200 */
.L_x_6930:
        /* <DEDUP_REMOVED lines=9> */
[----:B-----5:R-:W-:Y:S01]  /*dd00*/  PRMT R3, R132, 0x7632, R3 ;  /* 0x0000763284037816 */ /* 0x020fe20000000003 */
[----:B------:R-:W-:-:S02]  /*dd10*/  IMAD.MOV.U32 R7, RZ, RZ, R14 ;  /* 0x000000ffff077224 */ /* 0x000fc400078e000e */
[----:B0-----:R-:W-:Y:S01]  /*dd20*/  FSETP.GTU.FTZ.AND P2, PT, R2, R183, PT ;  /* 0x000000b70200720b */ /* 0x001fe20003f5c000 */
[----:B------:R-:W-:-:S03]  /*dd30*/  IMAD.U32 R2, R132, 0x10000, RZ ;  /* 0x0001000084027824 */ /* 0x000fc600078e00ff */
        /* <DEDUP_REMOVED lines=13> */
.L_x_6937:
        /* <DEDUP_REMOVED lines=12> */
.L_x_6939:
[----:B------:R-:W-:Y:S05]  /*ded0*/  BSYNC.RECONVERGENT B2 ;  /* 0x0000000000027941 */ /* 0x000fea0003800200 */
.L_x_6938:
        /* <DEDUP_REMOVED lines=62> */
.L_x_6936:
[----:B------:R-:W-:Y:S05]  /*e2c0*/  BSYNC.RECONVERGENT B1 ;  /* 0x0000000000017941 */ /* 0x000fea0003800200 */
.L_x_6935:
[----:B------:R-:W-:Y:S01]  /*e2d0*/  I2FP.F32.U32 R4, R7 ;  /* 0x0000000700047245 */ /* 0x000fe20000201000 */
[----:B------:R-:W-:Y:S01]  /*e2e0*/  BSSY.RECONVERGENT B1, `(.L_x_6940) ;  /* 0x0000064000017945 */ /* 0x000fe20003800200 */
[----:B------:R-:W-:Y:S01]  /*e2f0*/  ISETP.NE.AND P3, PT, R5, 0x1, PT ;  /* 0x000000010500780c */ /* 0x000fe20003f65270 */
[----:B------:R-:W-:Y:S02]  /*e300*/  IMAD.MOV.U32 R7, RZ, RZ, R14 ;  /* 0x000000ffff077224 */ /* 0x000fe400078e000e */
[----:B------:R-:W-:-:S05]  /*e310*/  FFMA.FTZ R4, R4, R248, 1.1641532182693481445e-10 ;  /* 0x2f00000004047423 */ /* 0x000fca00000100f8 */
[----:B------:R-:W-:Y:S01]  /*e320*/  FSETP.GTU.FTZ.AND P2, PT, R4, R183, PT ;  /* 0x000000b70400720b */ /* 0x000fe20003f5c000 */
[----:B------:R-:W-:-:S04]  /*e330*/  IMAD.U32 R4, R44, 0x10000, RZ ;  /* 0x000100002c047824 */ /* 0x000fc800078e00ff */
[----:B------:R-:W-:-:S05]  /*e340*/  FMUL.FTZ R4, R4, R182 ;  /* 0x000000b604047220 */ /* 0x000fca0000410000 */
[----:B------:R-:W-:-:S05]  /*e350*/  FSEL R4, R4, RZ, !P2 ;  /* 0x000000ff04047208 */ /* 0x000fca0005000000 */
[----:B------:R-:W-:Y:S01]  /*e360*/  FADD.FTZ R4, R2, R4 ;  /* 0x0000000402047221 */ /* 0x000fe20000010000 */
[----:B------:R-:W-:-:S05]  /*e370*/  @P1 SHF.L.U32 R2, R40, 0x10, RZ ;  /* 0x0000001028021819 */ /* 0x000fca00000006ff */
        /* <DEDUP_REMOVED lines=15> */
.L_x_6942:
        /* <DEDUP_REMOVED lines=12> */
.L_x_6944:
[----:B------:R-:W-:Y:S05]  /*e530*/  BSYNC.RECONVERGENT B2 ;  /* 0x0000000000027941 */ /* 0x000fea0003800200 */
.L_x_6943:
        /* <DEDUP_REMOVED lines=62> */
.L_x_6941:
[----:B------:R-:W-:Y:S05]  /*e920*/  BSYNC.RECONVERGENT B1 ;  /* 0x0000000000017941 */ /* 0x000fea0003800200 */
.L_x_6940:
        /* <DEDUP_REMOVED lines=22> */
.L_x_6947:
        /* <DEDUP_REMOVED lines=12> */
.L_x_6949:
[----:B------:R-:W-:Y:S05]  /*eb50*/  BSYNC.RECONVERGENT B2 ;  /* 0x0000000000027941 */ /* 0x000fea0003800200 */
.L_x_6948:
        /* <DEDUP_REMOVED lines=62> */
.L_x_6946:
[----:B------:R-:W-:Y:S05]  /*ef40*/  BSYNC.RECONVERGENT B1 ;  /* 0x0000000000017941 */ /* 0x000fea0003800200 */
.L_x_6945:
        /* <DEDUP_REMOVED lines=15> */
[----:B------:R-:W-:Y:S01]  /*f040*/  PRMT R9, R3, 0x7610, R9 ;  /* 0x0000761003097816 */ /* 0x000fe20000000009 */
[----:B------:R-:W-:Y:S01]  /*f050*/  IMAD.MOV.U32 R3, RZ, RZ, R14 ;  /* 0x000000ffff037224 */ /* 0x000fe200078e000e */
[----:B------:R-:W-:Y:S02]  /*f060*/  F2FP.BF16.F32.PACK_AB R165, RZ, R32 ;  /* 0x00000020ffa5723e */ /* 0x000fe400000010ff */
[----:B------:R-:W-:-:S07]  /*f070*/  MOV R4, 0x2 ;  /* 0x0000000200047802 */ /* 0x000fce0000000f00 */
        /* <DEDUP_REMOVED lines=9> */
.L_x_6952:
        /* <DEDUP_REMOVED lines=12> */
.L_x_6954:
[----:B------:R-:W-:Y:S05]  /*f1d0*/  BSYNC.RECONVERGENT B2 ;  /* 0x0000000000027941 */ /* 0x000fea0003800200 */
.L_x_6953:
        /* <DEDUP_REMOVED lines=58> */
[----:B------:R-:W-:-:S04]  /*f580*/  IMAD.WIDE.U32 R4, R8, -0x326172a9, RZ ;  /* 0xcd9e8d5708047825 */ /* 0x000fc800078e00ff */
[----:B------:R-:W-:Y:S02]  /*f590*/  IMAD.MOV.U32 R14, RZ, RZ, R4 ;  /* 0x000000ffff0e7224 */ /* 0x000fe400078e0004 */
[----:B------:R-:W-:Y:S01]  /*f5a0*/  HFMA2 R4, -RZ, RZ, 0, 0 ;  /* 0x00000000ff047431 */ /* 0x000fe200000001ff */
[----:B------:R-:W-:-:S07]  /*f5b0*/  LOP3.LUT R18, R6, UR15, R5, 0x96, !PT ;  /* 0x0000000f06127c12 */ /* 0x000fce000f8e9605 */
.L_x_6951:
[----:B------:R-:W-:Y:S05]  /*f5c0*/  BSYNC.RECONVERGENT B1 ;  /* 0x0000000000017941 */ /* 0x000fea0003800200 */
.L_x_6950:
[----:B------:R-:W-:Y:S01]  /*f5d0*/  I2FP.F32.U32 R3, R3 ;  /* 0x0000000300037245 */ /* 0x000fe20000201000 */
[----:B------:R-:W-:Y:S01]  /*f5e0*/  BSSY.RECONVERGENT B1, `(.L_x_6955) ;  /* 0x0000061000017945 */ /* 0x000fe20003800200 */
[----:B------:R-:W-:Y:S01]  /*f5f0*/  LOP3.LUT R20, R20, 0xfffffffb, RZ, 0xc0, !PT ;  /* 0xfffffffb14147812 */ /* 0x000fe200078ec0ff */
[----:B------:R-:W-:Y:S02]  /*f600*/  IMAD.MOV.U32 R5, RZ, RZ, 0x2 ;  /* 0x00000002ff057424 */ /* 0x000fe400078e00ff */
[----:B------:R-:W-:Y:S01]  /*f610*/  FFMA.FTZ R3, R3, R248, 1.1641532182693481445e-10 ;  /* 0x2f00000003037423 */ /* 0x000fe200000100f8 */
[----:B------:R-:W-:-:S04]  /*f620*/  IMAD.MOV.U32 R7, RZ, RZ, R14 ;  /* 0x000000ffff077224 */ /* 0x000fc800078e000e */
[----:B------:R-:W-:Y:S01]  /*f630*/  FSETP.GTU.FTZ.AND P2, PT, R3, R183, PT ;  /* 0x000000b70300720b */ /* 0x000fe20003f5c000 */
[C---:B------:R-:W-:Y:S01]  /*f640*/  IMAD.U32 R3, R133.reuse, 0x10000, RZ ;  /* 0x0001000085037824 */ /* 0x040fe200078e00ff */
[----:B------:R-:W-:-:S03]  /*f650*/  PRMT R133, R133, 0x7632, R133 ;  /* 0x0000763285857816 */ /* 0x000fc60000000085 */
        /* <DEDUP_REMOVED lines=14> */
.L_x_6957:
        /* <DEDUP_REMOVED lines=12> */
.L_x_6959:
[----:B------:R-:W-:Y:S05]  /*f800*/  BSYNC.RECONVERGENT B2 ;  /* 0x0000000000027941 */ /* 0x000fea0003800200 */
.L_x_6958:
        /* <DEDUP_REMOVED lines=62> */
.L_x_6956:
[----:B------:R-:W-:Y:S05]  /*fbf0*/  BSYNC.RECONVERGENT B1 ;  /* 0x0000000000017941 */ /* 0x000fea0003800200 */
.L_x_6955:
[----:B------:R-:W-:Y:S01]  /*fc00*/  I2FP.F32.U32 R4, R7 ;  /* 0x0000000700047245 */ /* 0x000fe20000201000 */
[----:B------:R-:W-:Y:S01]  /*fc10*/  BSSY.RECONVERGENT B1, `(.L_x_6960) ;  /* 0x0000064000017945 */ /* 0x000fe20003800200 */
[----:B------:R-:W-:-:S03]  /*fc20*/  IMAD.MOV.U32 R7, RZ, RZ, R14 ;  /* 0x000000ffff077224 */ /* 0x000fc600078e000e */
        /* <DEDUP_REMOVED lines=8> */
[----:B------:R-:W-:Y:S01]  /*fcb0*/  SEL R4, RZ, 0x1, P2 ;  /* 0x00000001ff047807 */ /* 0x000fe20001000000 */
[----:B------:R-:W-:Y:S01]  /*fcc0*/  @!P1 IMAD.MOV.U32 R31, RZ, RZ, R3 ;  /* 0x000000ffff1f9224 */ /* 0x000fe200078e0003 */
        /* <DEDUP_REMOVED lines=13> */
.L_x_6962:
        /* <DEDUP_REMOVED lines=12> */
.L_x_6964:
[----:B------:R-:W-:Y:S05]  /*fe60*/  BSYNC.RECONVERGENT B2 ;  /* 0x0000000000027941 */ /* 0x000fea0003800200 */
.L_x_6963:
        /* <DEDUP_REMOVED lines=62> */
.L_x_6961:
[----:B------:R-:W-:Y:S05]  /*10250*/  BSYNC.RECONVERGENT B1 ;  /* 0x0000000000017941 */ /* 0x000fea0003800200 */
.L_x_6960:
[----:B------:R-:W-:Y:S01]  /*10260*/  I2FP.F32.U32 R5, R7 ;  /* 0x0000000700057245 */ /* 0x000fe20000201000 */
[----:B------:R-:W-:Y:S01]  /*10270*/  BSSY.RECONVERGENT B1, `(.L_x_6965) ;  /* 0x0000060000017945 */ /* 0x000fe20003800200 */
[----:B------:R-:W-:Y:S01]  /*10280*/  LOP3.LUT R20, R20, 0xfffffffd, RZ, 0xc0, !PT ;  /* 0xfffffffd14147812 */ /* 0x000fe200078ec0ff */
[----:B------:R-:W-:Y:S02]  /*10290*/  IMAD.MOV.U32 R7, RZ, RZ, R14 ;  /* 0x000000ffff077224 */ /* 0x000fe400078e000e */
[----:B------:R-:W-:-:S05]  /*102a0*/  FFMA.FTZ R5, R5, R248, 1.1641532182693481445e-10 ;  /* 0x2f00000005057423 */ /* 0x000fca00000100f8 */
[----:B------:R-:W-:Y:S01]  /*102b0*/  FSETP.GTU.FTZ.AND P2, PT, R5, R183, PT ;  /* 0x000000b70500720b */ /* 0x000fe20003f5c000 */
[----:B------:R-:W-:-:S04]  /*102c0*/  IMAD.U32 R5, R133, 0x10000, RZ ;  /* 0x0001000085057824 */ /* 0x000fc800078e00ff */
[----:B------:R-:W-:-:S05]  /*102d0*/  FMUL.FTZ R5, R5, R182 ;  /* 0x000000b605057220 */ /* 0x000fca0000410000 */
[----:B------:R-:W-:Y:S01]  /*102e0*/  FSEL R133, R5, RZ, !P2 ;  /* 0x000000ff05857208 */ /* 0x000fe20005000000 */
[----:B------:R-:W-:Y:S01]  /*102f0*/  HFMA2 R5, -RZ, RZ, 0, 1.1920928955078125e-07 ;  /* 0x00000002ff057431 */ /* 0x000fe200000001ff */
        /* <DEDUP_REMOVED lines=12> */
.L_x_6967:
        /* <DEDUP_REMOVED lines=12> */
.L_x_6969:
[----:B------:R-:W-:Y:S05]  /*10480*/  BSYNC.RECONVERGENT B2 ;  /* 0x0000000000027941 */ /* 0x000fea0003800200 */
.L_x_6968:
        /* <DEDUP_REMOVED lines=62> */
.L_x_6966:
[----:B------:R-:W-:Y:S05]  /*10870*/  BSYNC.RECONVERGENT B1 ;  /* 0x0000000000017941 */ /* 0x000fea0003800200 */
.L_x_6965:
[----:B------:R-:W-:Y:S01]  /*10880*/  I2FP.F32.U32 R4, R7 ;  /* 0x0000000700047245 */ /* 0x000fe20000201000 */
[----:B------:R-:W-:Y:S01]  /*10890*/  BSSY.RECONVERGENT B1, `(.L_x_6970) ;  /* 0x0000065000017945 */ /* 0x000fe20003800200 */
[----:B------:R-:W-:Y:S01]  /*108a0*/  @P1 PRMT R6, R41, 0x7632, R6 ;  /* 0x0000763229061816 */ /* 0x000fe20000000006 */
[----:B------:R-:W-:Y:S02]  /*108b0*/  IMAD.MOV.U32 R141, RZ, RZ, R14 ;  /* 0x000000ffff8d7224 */ /* 0x000fe400078e000e */
[----:B------:R-:W-:Y:S02]  /*108c0*/  FFMA.FTZ R4, R4, R248, 1.1641532182693481445e-10 ;  /* 0x2f00000004047423 */ /* 0x000fe400000100f8 */
[----:B------:R-:W-:-:S03]  /*108d0*/  @P1 IMAD.U32 R6, R6, 0x10000, RZ ;  /* 0x0001000006061824 */ /* 0x000fc600078e00ff */
[----:B------:R-:W-:Y:S02]  /*108e0*/  FSETP.GTU.FTZ.AND P2, PT, R4, R183, PT ;  /* 0x000000b70400720b */ /* 0x000fe40003f5c000 */
[----:B------:R-:W-:Y:S02]  /*108f0*/  PRMT R4, R45, 0x7632, R4 ;  /* 0x000076322d047816 */ /* 0x000fe40000000004 */
[----:B------:R-:W-:-:S03]  /*10900*/  SEL R7, RZ, 0x1, P2 ;  /* 0x00000001ff077807 */ /* 0x000fc60001000000 */
[----:B------:R-:W-:-:S04]  /*10910*/  IMAD.U32 R4, R4, 0x10000, RZ ;  /* 0x0001000004047824 */ /* 0x000fc800078e00ff */
[----:B------:R-:W-:-:S05]  /*10920*/  FMUL.FTZ R4, R4, R182 ;  /* 0x000000b604047220 */ /* 0x000fca0000410000 */
[----:B------:R-:W-:Y:S02]  /*10930*/  FSEL R4, R4, RZ, !P2 ;  /* 0x000000ff04047208 */ /* 0x000fe40005000000 */
[----:B------:R-:W-:-:S03]  /*10940*/  ISETP.NE.AND P2, PT, R5, 0x1, PT ;  /* 0x000000010500780c */ /* 0x000fc60003f45270 */
[----:B------:R-:W-:-:S04]  /*10950*/  FADD.FTZ R4, R133, R4 ;  /* 0x0000000485047221 */ /* 0x000fc80000010000 */
[----:B------:R-:W-:Y:S01]  /*10960*/  @P1 FADD.FTZ R142, R4, R6 ;  /* 0x00000006048e1221 */ /* 0x000fe20000010000 */
[----:B------:R-:W-:Y:S01]  /*10970*/  @!P1 IMAD.MOV.U32 R142, RZ, RZ, R4 ;  /* 0x000000ffff8e9224 */ /* 0x000fe200078e0004 */
        /* <DEDUP_REMOVED lines=11> */
.L_x_6972:
        /* <DEDUP_REMOVED lines=12> */
.L_x_6974:
[----:B------:R-:W-:Y:S05]  /*10af0*/  BSYNC.RECONVERGENT B2 ;  /* 0x0000000000027941 */ /* 0x000fea0003800200 */
.L_x_6973:
        /* <DEDUP_REMOVED lines=62> */
.L_x_6971:
[----:B------:R-:W-:Y:S05]  /*10ee0*/  BSYNC.RECONVERGENT B1 ;  /* 0x0000000000017941 */ /* 0x000fea0003800200 */
.L_x_6970:
[----:B------:R-:W-:Y:S01]  /*10ef0*/  I2FP.F32.U32 R5, R141 ;  /* 0x0000008d00057245 */ /* 0x000fe20000201000 */
[----:B------:R-:W-:Y:S01]  /*10f00*/  IMAD.U32 R6, R134, 0x10000, RZ ;  /* 0x0001000086067824 */ /* 0x000fe200078e00ff */
[----:B------:R-:W-:Y:S01]  /*10f10*/  ISETP.NE.AND P3, PT, R4, 0x1, PT ;  /* 0x000000010400780c */ /* 0x000fe20003f65270 */
[----:B------:R-:W-:Y:S01]  /*10f20*/  BSSY.RECONVERGENT B1, `(.L_x_6975) ;  /* 0x000005d000017945 */ /* 0x000fe20003800200 */
[----:B------:R-:W-:Y:S01]  /*10f30*/  PRMT R155, R134, 0x7632, R155 ;  /* 0x00007632869b7816 */ /* 0x000fe2000000009b */
[----:B------:R-:W-:Y:S01]  /*10f40*/  FFMA.FTZ R5, R5, R248, 1.1641532182693481445e-10 ;  /* 0x2f00000005057423 */ /* 0x000fe200000100f8 */
[----:B------:R-:W-:Y:S01]  /*10f50*/  FMUL.FTZ R6, R6, R182 ;  /* 0x000000b606067220 */ /* 0x000fe20000410000 */
[----:B------:R-:W-:-:S03]  /*10f60*/  IMAD.MOV.U32 R134, RZ, RZ, R14 ;  /* 0x000000ffff867224 */ /* 0x000fc600078e000e */
        /* <DEDUP_REMOVED lines=13> */
.L_x_6977:
        /* <DEDUP_REMOVED lines=12> */
.L_x_6979:
[----:B------:R-:W-:Y:S05]  /*11100*/  BSYNC.RECONVERGENT B2 ;  /* 0x0000000000027941 */ /* 0x000fea0003800200 */
.L_x_6978:
        /* <DEDUP_REMOVED lines=62> */
.L_x_6976:
[----:B------:R-:W-:Y:S05]  /*114f0*/  BSYNC.RECONVERGENT B1 ;  /* 0x0000000000017941 */ /* 0x000fea0003800200 */
.L_x_6975:
        /* <DEDUP_REMOVED lines=25> */
.L_x_6982:
        /* <DEDUP_REMOVED lines=12> */
.L_x_6984:
[----:B------:R-:W-:Y:S05]  /*11750*/  BSYNC.RECONVERGENT B2 ;  /* 0x0000000000027941 */ /* 0x000fea0003800200 */
.L_x_6983:
        /* <DEDUP_REMOVED lines=62> */
.L_x_6981:
[----:B------:R-:W-:Y:S05]  /*11b40*/  BSYNC.RECONVERGENT B1 ;  /* 0x0000000000017941 */ /* 0x000fea0003800200 */
.L_x_6980:
        /* <DEDUP_REMOVED lines=20> */
.L_x_6987:
        /* <DEDUP_REMOVED lines=12> */
.L_x_6989:
[----:B------:R-:W-:Y:S05]  /*11d50*/  BSYNC.RECONVERGENT B2 ;  /* 0x0000000000027941 */ /* 0x000fea0003800200 */
.L_x_6988:
        /* <DEDUP_REMOVED lines=62> */
.L_x_6986:
[----:B------:R-:W-:Y:S05]  /*12140*/  BSYNC.RECONVERGENT B1 ;  /* 0x0000000000017941 */ /* 0x000fea0003800200 */
.L_x_6985:
[----:B------:R-:W-:Y:S01]  /*12150*/  I2FP.F32.U32 R4, R156 ;  /* 0x0000009c00047245 */ /* 0x000fe20000201000 */
[----:B------:R-:W-:Y:S01]  /*12160*/  BSSY.RECONVERGENT B1, `(.L_x_6990) ;  /* 0x0000065000017945 */ /* 0x000fe20003800200 */
[----:B------:R-:W-:-:S03]  /*12170*/  @P1 PRMT R5, R42, 0x7632, R5 ;  /* 0x000076322a051816 */ /* 0x000fc60000000005 */
[----:B------:R-:W-:Y:S02]  /*12180*/  FFMA.FTZ R4, R4, R248, 1.1641532182693481445e-10 ;  /* 0x2f00000004047423 */ /* 0x000fe400000100f8 */
[----:B------:R-:W-:-:S03]  /*12190*/  @P1 IMAD.U32 R5, R5, 0x10000, RZ ;  /* 0x0001000005051824 */ /* 0x000fc600078e00ff */
[----:B------:R-:W-:Y:S02]  /*121a0*/  FSETP.GTU.FTZ.AND P4, PT, R4, R183, PT ;  /* 0x000000b70400720b */ /* 0x000fe40003f9c000 */
[----:B------:R-:W-:-:S05]  /*121b0*/  PRMT R4, R46, 0x7632, R4 ;  /* 0x000076322e047816 */ /* 0x000fca0000000004 */
[----:B------:R-:W-:-:S04]  /*121c0*/  IMAD.U32 R4, R4, 0x10000, RZ ;  /* 0x0001000004047824 */ /* 0x000fc800078e00ff */
[----:B------:R-:W-:-:S05]  /*121d0*/  FMUL.FTZ R4, R4, R182 ;  /* 0x000000b604047220 */ /* 0x000fca0000410000 */
[----:B------:R-:W-:-:S05]  /*121e0*/  FSEL R4, R4, RZ, !P4 ;  /* 0x000000ff04047208 */ /* 0x000fca0006000000 */
[----:B------:R-:W-:Y:S01]  /*121f0*/  FADD.FTZ R4, R155, R4 ;  /* 0x000000049b047221 */ /* 0x000fe20000010000 */
[----:B------:R-:W-:-:S03]  /*12200*/  MOV R155, 0x2 ;  /* 0x00000002009b7802 */ /* 0x000fc60000000f00 */
        /* <DEDUP_REMOVED lines=15> */
.L_x_6992:
        /* <DEDUP_REMOVED lines=12> */
.L_x_6994:
[----:B------:R-:W-:Y:S05]  /*123c0*/  BSYNC.RECONVERGENT B2 ;  /* 0x0000000000027941 */ /* 0x000fea0003800200 */
.L_x_6993:
[----:B------:R-:W-:Y:S01]  /*123d0*/  IMAD.WIDE.U32 R180, R21, -0x2daee0ad, RZ ;  /* 0xd2511f5315b47825 */ /* 0x000fe200078e00ff */
[----:B------:R-:W-:-:S03]  /*123e0*/  UIADD3 UR15, UPT, UPT, UR4, -0x61c88647, URZ ;  /* 0x9e3779b9040f7890 */ /* 0x000fc6000fffe0ff */
[----:B------:R-:W-:Y:S02]  /*123f0*/  HFMA2 R155, -RZ, RZ, 0, 0 ;  /* 0x00000000ff9b7431 */ /* 0x000fe400000001ff */
        /* <DEDUP_REMOVED lines=57> */
[----:B------:R-:W-:Y:S01]  /*12790*/  IMAD.MOV.U32 R14, RZ, RZ, R178 ;  /* 0x000000ffff0e7224 */ /* 0x000fe200078e00b2 */
[----:B------:R-:W-:-:S07]  /*127a0*/  LOP3.LUT R18, R16, UR15, R179, 0x96, !PT ;  /* 0x0000000f10127c12 */ /* 0x000fce000f8e96b3 */
.L_x_6991:
[----:B------:R-:W-:Y:S05]  /*127b0*/  BSYNC.RECONVERGENT B1 ;  /* 0x0000000000017941 */ /* 0x000fea0003800200 */
.L_x_6990:
        /* <DEDUP_REMOVED lines=21> */
.L_x_6997:
        /* <DEDUP_REMOVED lines=12> */
.L_x_6999:
[----:B------:R-:W-:Y:S05]  /*129d0*/  BSYNC.RECONVERGENT B2 ;  /* 0x0000000000027941 */ /* 0x000fea0003800200 */
.L_x_6998:
        /* <DEDUP_REMOVED lines=62> */
.L_x_6996:
[----:B------:R-:W-:Y:S05]  /*12dc0*/  BSYNC.RECONVERGENT B1 ;  /* 0x0000000000017941 */ /* 0x000fea0003800200 */
.L_x_6995:
[----:B------:R-:W-:Y:S01]  /*12dd0*/  I2FP.F32.U32 R135, R135 ;  /* 0x0000008700877245 */ /* 0x000fe20000201000 */
[----:B------:R-:W-:Y:S01]  /*12de0*/  BSSY.RECONVERGENT B1, `(.L_x_7000) ;  /* 0x0000063000017945 */ /* 0x000fe20003800200 */
[----:B------:R-:W-:Y:S02]  /*12df0*/  IMAD.MOV.U32 R178, RZ, RZ, 0x2 ;  /* 0x00000002ffb27424 */ /* 0x000fe400078e00ff */
        /* <DEDUP_REMOVED lines=22> */
.L_x_7002:
        /* <DEDUP_REMOVED lines=12> */
.L_x_7004:
[----:B------:R-:W-:Y:S05]  /*13020*/  BSYNC.RECONVERGENT B2 ;  /* 0x0000000000027941 */ /* 0x000fea0003800200 */
.L_x_7003:
        /* <DEDUP_REMOVED lines=62> */
.L_x_7001:
[----:B------:R-:W-:Y:S05]  /*13410*/  BSYNC.RECONVERGENT B1 ;  /* 0x0000000000017941 */ /* 0x000fea0003800200 */
.L_x_7000:
        /* <DEDUP_REMOVED lines=20> */
.L_x_7007:
        /* <DEDUP_REMOVED lines=15> */
.L_x_7009:
[----:B------:R-:W-:Y:S05]  /*13650*/  BSYNC.RECONVERGENT B2 ;  /* 0x0000000000027941 */ /* 0x000fea0003800200 */
.L_x_7008:
        /* <DEDUP_REMOVED lines=62> */
.L_x_7006:
[----:B------:R-:W-:Y:S05]  /*13a40*/  BSYNC.RECONVERGENT B1 ;  /* 0x0000000000017941 */ /* 0x000fea0003800200 */
.L_x_7005:
        /* <DEDUP_REMOVED lines=10> */
[----:B------:R-:W-:-:S05]  /*13af0*/  FMUL.FTZ R177, R177, R182 ;  /* 0x000000b6b1b17220 */ /* 0x000fca0000410000 */
[----:B------:R-:W-:-:S05]  /*13b00*/  FSEL R177, R177, RZ, !P6 ;  /* 0x000000ffb1b17208 */ /* 0x000fca0007000000 */
        /* <DEDUP_REMOVED lines=8> */
.L_x_6929:
[----:B------:R-:W-:Y:S01]  /*13b90*/  ISETP.NE.AND P2, PT, R16, 0x1, PT ;  /* 0x000000011000780c */ /* 0x000fe20003f45270 */
[----:B------:R-:W-:Y:S01]  /*13ba0*/  BSSY.RECONVERGENT B1, `(.L_x_7011) ;  /* 0x000005a000017945 */ /* 0x000fe20003800200 */
[----:B------:R-:W-:Y:S01]  /*13bb0*/  MOV R141, 0x2 ;  /* 0x00000002008d7802 */ /* 0x000fe20000000f00 */
[----:B------:R-:W-:Y:S02]  /*13bc0*/  IMAD.MOV.U32 R2, RZ, RZ, R14 ;  /* 0x000000ffff027224 */ /* 0x000fe400078e000e */
[----:B------:R-:W-:-:S08]  /*13bd0*/  IMAD.MOV.U32 R167, RZ, RZ, R165 ;  /* 0x000000ffffa77224 */ /* 0x000fd000078e00a5 */
        /* <DEDUP_REMOVED lines=11> */
.L_x_7013:
        /* <DEDUP_REMOVED lines=12> */
.L_x_7015:
[----:B------:R-:W-:Y:S05]  /*13d50*/  BSYNC.RECONVERGENT B2 ;  /* 0x0000000000027941 */ /* 0x000fea0003800200 */
.L_x_7014:
        /* <DEDUP_REMOVED lines=61> */
[----:B------:R-:W-:-:S07]  /*14130*/  IMAD.MOV.U32 R2, RZ, RZ, R165 ;  /* 0x000000ffff027224 */ /* 0x000fce00078e00a5 */
.L_x_7012:
[----:B------:R-:W-:Y:S05]  /*14140*/  BSYNC.RECONVERGENT B1 ;  /* 0x0000000000017941 */ /* 0x000fea0003800200 */
.L_x_7011:
[----:B------:R-:W0:Y:S01]  /*14150*/  LDC R183, c[0x0][0x404] ;  /* 0x00010100ffb77b82 */ /* 0x000e220000000800 */
[----:B------:R-:W-:Y:S01]  /*14160*/  I2FP.F32.U32 R2, R2 ;  /* 0x0000000200027245 */ /* 0x000fe20000201000 */
[----:B------:R-:W-:Y:S01]  /*14170*/  HFMA2 R182, -RZ, RZ, 0.1171875, 0 ;  /* 0x2f800000ffb67431 */ /* 0x000fe200000001ff */
[----:B------:R-:W-:Y:S01]  /*14180*/  ISETP.NE.AND P3, PT, R141, 0x1, PT ;  /* 0x000000018d00780c */ /* 0x000fe20003f65270 */
[----:B-----5:R-:W-:Y:S01]  /*14190*/  @P1 IMAD.U32 R16, R40, 0x10000, RZ ;  /* 0x0001000028101824 */ /* 0x020fe200078e00ff */
[----:B------:R-:W-:Y:S01]  /*141a0*/  LOP3.LUT R20, R20, 0xffffffef, RZ, 0xc0, !PT ;  /* 0xffffffef14147812 */ /* 0x000fe200078ec0ff */
[----:B------:R-:W-:Y:S01]  /*141b0*/  BSSY.RECONVERGENT B1, `(.L_x_7016) ;  /* 0x0000062000017945 */ /* 0x000fe20003800200 */
[----:B------:R-:W-:Y:S01]  /*141c0*/  FFMA.FTZ R2, R2, R182, 1.1641532182693481445e-10 ;  /* 0x2f00000002027423 */ /* 0x000fe200000100b6 */
[----:B------:R-:W1:Y:S01]  /*141d0*/  LDC R248, c[0x0][0x408] ;  /* 0x00010200fff87b82 */ /* 0x000e620000000800 */
[----:B------:R-:W-:Y:S02]  /*141e0*/  PRMT R31, R132, 0x7632, R31 ;  /* 0x00007632841f7816 */ /* 0x000fe4000000001f */
[----:B------:R-:W-:-:S02]  /*141f0*/  MOV R32, R14 ;  /* 0x0000000e00207202 */ /* 0x000fc40000000f00 */
[----:B0-----:R-:W-:Y:S01]  /*14200*/  FSETP.GTU.FTZ.AND P2, PT, R2, R183, PT ;  /* 0x000000b70200720b */ /* 0x001fe20003f5c000 */
[----:B------:R-:W-:-:S04]  /*14210*/  IMAD.U32 R2, R132, 0x10000, RZ ;  /* 0x0001000084027824 */ /* 0x000fc800078e00ff */
[----:B-1----:R-:W-:-:S05]  /*14220*/  FMUL.FTZ R2, R2, R248 ;  /* 0x000000f802027220 */ /* 0x002fca0000410000 */
        /* <DEDUP_REMOVED lines=15> */
.L_x_7018:
        /* <DEDUP_REMOVED lines=12> */
.L_x_7020:
[----:B------:R-:W-:Y:S05]  /*143e0*/  BSYNC.RECONVERGENT B2 ;  /* 0x0000000000027941 */ /* 0x000fea0003800200 */
.L_x_7019:
        /* <DEDUP_REMOVED lines=62> */
.L_x_7017:
[----:B------:R-:W-:Y:S05]  /*147d0*/  BSYNC.RECONVERGENT B1 ;  /* 0x0000000000017941 */ /* 0x000fea0003800200 */
.L_x_7016:
[----:B------:R-:W-:Y:S01]  /*147e0*/  I2FP.F32.U32 R32, R32 ;  /* 0x0000002000207245 */ /* 0x000fe20000201000 */
[----:B------:R-:W-:Y:S01]  /*147f0*/  BSSY.RECONVERGENT B1, `(.L_x_7021) ;  /* 0x0000064000017945 */ /* 0x000fe20003800200 */
[----:B------:R-:W-:Y:S01]  /*14800*/  SHF.L.U32 R31, R31, 0x10, RZ ;  /* 0x000000101f1f7819 */ /* 0x000fe200000006ff */
[----:B------:R-:W-:Y:S01]  /*14810*/  IMAD.MOV.U32 R155, RZ, RZ, 0x2 ;  /* 0x00000002ff9b7424 */ /* 0x000fe200078e00ff */
[----:B------:R-:W-:Y:S01]  /*14820*/  ISETP.NE.AND P2, PT, R16, 0x1, PT ;  /* 0x000000011000780c */ /* 0x000fe20003f45270 */
[----:B------:R-:W-:Y:S01]  /*14830*/  FFMA.FTZ R32, R32, R182, 1.1641532182693481445e-10 ;  /* 0x2f00000020207423 */ /* 0x000fe200000100b6 */
[----:B------:R-:W-:-:S04]  /*14840*/  LOP3.LUT R20, R20, 0xfffffff7, RZ, 0xc0, !PT ;  /* 0xfffffff714147812 */ /* 0x000fc800078ec0ff */
        /* <DEDUP_REMOVED lines=19> */
.L_x_7023:
        /* <DEDUP_REMOVED lines=12> */
.L_x_7025:
[----:B------:R-:W-:Y:S05]  /*14a40*/  BSYNC.RECONVERGENT B2 ;  /* 0x0000000000027941 */ /* 0x000fea0003800200 */
.L_x_7024:
        /* <DEDUP_REMOVED lines=62> */
.L_x_7022:
[----:B------:R-:W-:Y:S05]  /*14e30*/  BSYNC.RECONVERGENT B1 ;  /* 0x0000000000017941 */ /* 0x000fea0003800200 */
.L_x_7021:
[----:B------:R-:W-:Y:S01]  /*14e40*/  I2FP.F32.U32 R16, R31 ;  /* 0x0000001f00107245 */ /* 0x000fe20000201000 */
[----:B------:R-:W-:Y:S01]  /*14e50*/  BSSY.RECONVERGENT B1, `(.L_x_7026) ;  /* 0x0000064000017945 */ /* 0x000fe20003800200 */
[----:B------:R-:W-:Y:S01]  /*14e60*/  LOP3.LUT R20, R20, 0xfffffffb, RZ, 0xc0, !PT ;  /* 0xfffffffb14147812 */ /* 0x000fe200078ec0ff */
[----:B------:R-:W-:Y:S01]  /*14e70*/  IMAD.MOV.U32 R142, RZ, RZ, R14 ;  /* 0x000000ffff8e7224 */ /* 0x000fe200078e000e */
[----:B------:R-:W-:Y:S01]  /*14e80*/  PRMT R141, R133, 0x7632, R141 ;  /* 0x00007632858d7816 */ /* 0x000fe2000000008d */
[----:B------:R-:W-:-:S05]  /*14e90*/  FFMA.FTZ R16, R16, R182, 1.1641532182693481445e-10 ;  /* 0x2f00000010107423 */ /* 0x000fca00000100b6 */
[----:B------:R-:W-:Y:S01]  /*14ea0*/  FSETP.GTU.FTZ.AND P2, PT, R16, R183, PT ;  /* 0x000000b71000720b */ /* 0x000fe20003f5c000 */
[----:B------:R-:W-:-:S04]  /*14eb0*/  IMAD.U32 R16, R133, 0x10000, RZ ;  /* 0x0001000085107824 */ /* 0x000fc800078e00ff */
[----:B------:R-:W-:-:S05]  /*14ec0*/  FMUL.FTZ R16, R16, R248 ;  /* 0x000000f810107220 */ /* 0x000fca0000410000 */
[----:B------:R-:W-:Y:S02]  /*14ed0*/  FSEL R31, R16, RZ, !P2 ;  /* 0x000000ff101f7208 */ /* 0x000fe40005000000 */
[----:B------:R-:W-:Y:S02]  /*14ee0*/  PLOP3.LUT P2, PT, P2, PT, PT, 0x8, 0x80 ;  /* 0x000000000080781c */ /* 0x000fe4000174e170 */
[----:B------:R-:W-:-:S05]  /*14ef0*/  @P1 SHF.L.U32 R16, R41, 0x10, RZ ;  /* 0x0000001029101819 */ /* 0x000fca00000006ff */
[----:B------:R-:W-:Y:S01]  /*14f00*/  @P1 FADD.FTZ R31, R16, R31 ;  /* 0x0000001f101f1221 */ /* 0x000fe20000010000 */
[----:B------:R-:W-:-:S04]  /*14f10*/  IMAD.MOV.U32 R16, RZ, RZ, 0x2 ;  /* 0x00000002ff107424 */ /* 0x000fc800078e00ff */
        /* <DEDUP_REMOVED lines=12> */
.L_x_7028:
        /* <DEDUP_REMOVED lines=12> */
.L_x_7030:
[----:B------:R-:W-:Y:S05]  /*150a0*/  BSYNC.RECONVERGENT B2 ;  /* 0x0000000000027941 */ /* 0x000fea0003800200 */
.L_x_7029:
        /* <DEDUP_REMOVED lines=62> */
.L_x_7027:
[----:B------:R-:W-:Y:S05]  /*15490*/  BSYNC.RECONVERGENT B1 ;  /* 0x0000000000017941 */ /* 0x000fea0003800200 */
.L_x_7026:
        /* <DEDUP_REMOVED lines=26> */
.L_x_7033:
        /* <DEDUP_REMOVED lines=12> */
.L_x_7035:
[----:B------:R-:W-:Y:S05]  /*15700*/  BSYNC.RECONVERGENT B2 ;  /* 0x0000000000027941 */ /* 0x000fea0003800200 */
.L_x_7034:
        /* <DEDUP_REMOVED lines=62> */
.L_x_7032:
[----:B------:R-:W-:Y:S05]  /*15af0*/  BSYNC.RECONVERGENT B1 ;  /* 0x0000000000017941 */ /* 0x000fea0003800200 */
.L_x_7031:
[----:B------:R-:W-:Y:S01]  /*15b00*/  I2FP.F32.U32 R16, R141 ;  /* 0x0000008d00107245 */ /* 0x000fe20000201000 */
[----:B------:R-:W-:Y:S01]  /*15b10*/  BSSY.RECONVERGENT B1, `(.L_x_7036) ;  /* 0x0000062000017945 */ /* 0x000fe20003800200 */
[----:B------:R-:W-:Y:S02]  /*15b20*/  ISETP.NE.AND P3, PT, R160, 0x1, PT ;  /* 0x00000001a000780c */ /* 0x000fe40003f65270 */
[----:B------:R-:W-:Y:S01]  /*15b30*/  PRMT R155, R134, 0x7632, R155 ;  /* 0x00007632869b7816 */ /* 0x000fe2000000009b */
[----:B------:R-:W-:Y:S01]  /*15b40*/  FFMA.FTZ R16, R16, R182, 1.1641532182693481445e-10 ;  /* 0x2f00000010107423 */ /* 0x000fe200000100b6 */
[----:B------:R-:W-:-:S04]  /*15b50*/  MOV R156, R14 ;  /* 0x0000000e009c7202 */ /* 0x000fc80000000f00 */
[----:B------:R-:W-:Y:S01]  /*15b60*/  FSETP.GTU.FTZ.AND P2, PT, R16, R183, PT ;  /* 0x000000b71000720b */ /* 0x000fe20003f5c000 */
[----:B------:R-:W-:-:S04]  /*15b70*/  IMAD.U32 R16, R134, 0x10000, RZ ;  /* 0x0001000086107824 */ /* 0x000fc800078e00ff */
        /* <DEDUP_REMOVED lines=16> */
.L_x_7038:
        /* <DEDUP_REMOVED lines=12> */
.L_x_7040:
[----:B------:R-:W-:Y:S05]  /*15d40*/  BSYNC.RECONVERGENT B2 ;  /* 0x0000000000027941 */ /* 0x000fea0003800200 */
.L_x_7039:
        /* <DEDUP_REMOVED lines=62> */
.L_x_7037:
[----:B------:R-:W-:Y:S05]  /*16130*/  BSYNC.RECONVERGENT B1 ;  /* 0x0000000000017941 */ /* 0x000fea0003800200 */
.L_x_7036:
        /* <DEDUP_REMOVED lines=24> */
.L_x_7043:
        /* <DEDUP_REMOVED lines=12> */
.L_x_7045:
[----:B------:R-:W-:Y:S05]  /*16380*/  BSYNC.RECONVERGENT B2 ;  /* 0x0000000000027941 */ /* 0x000fea0003800200 */
.L_x_7044:
        /* <DEDUP_REMOVED lines=62> */
.L_x_7042:
[----:B------:R-:W-:Y:S05]  /*16770*/  BSYNC.RECONVERGENT B1 ;  /* 0x0000000000017941 */ /* 0x000fea0003800200 */
.L_x_7041:
        /* <DEDUP_REMOVED lines=24> */
.L_x_7048:
        /* <DEDUP_REMOVED lines=12> */
.L_x_7050:
[----:B------:R-:W-:Y:S05]  /*169c0*/  BSYNC.RECONVERGENT B2 ;  /* 0x0000000000027941 */ /* 0x000fea0003800200 */
.L_x_7049:
        /* <DEDUP_REMOVED lines=58> */
[----:B------:R-:W-:-:S05]  /*16d70*/  IMAD.WIDE.U32 R178, R14, -0x326172a9, RZ ;  /* 0xcd9e8d570eb27825 */ /* 0x000fca00078e00ff */
[----:B------:R-:W-:Y:S01]  /*16d80*/  LOP3.LUT R18, R16, UR15, R179, 0x96, !PT ;  /* 0x0000000f10127c12 */ /* 0x000fe2000f8e96b3 */
[----:B------:R-:W-:Y:S01]  /*16d90*/  IMAD.MOV.U32 R16, RZ, RZ, RZ ;  /* 0x000000ffff107224 */ /* 0x000fe200078e00ff */
[----:B------:R-:W-:-:S07]  /*16da0*/  MOV R14, R178 ;  /* 0x000000b2000e7202 */ /* 0x000fce0000000f00 */
.L_x_7047:
[----:B------:R-:W-:Y:S05]  /*16db0*/  BSYNC.RECONVERGENT B1 ;  /* 0x0000000000017941 */ /* 0x000fea0003800200 */
.L_x_7046:
        /* <DEDUP_REMOVED lines=15> */
.L_x_7010:
        /* <DEDUP_REMOVED lines=26> */
[----:B------:R-:W-:Y:S02]  /*17050*/  LOP3.LUT R134, R8, 0xff, RZ, 0xc0, !PT ;  /* 0x000000ff08867812 */ /* 0x000fe400078ec0ff */
[----:B------:R-:W-:Y:S02]  /*17060*/  PRMT R133, R132, 0x4210, R133 ;  /* 0x0000421084857816 */ /* 0x000fe40000000085 */
[----:B------:R-:W-:Y:S01]  /*17070*/  PRMT R132, R5, 0x7104, RZ ;  /* 0x0000710405847816 */ /* 0x000fe200000000ff */
[----:B------:R-:W-:Y:S01]  /*17080*/  IMAD.WIDE.U32 R134, R134, 0x10000, RZ ;  /* 0x0001000086867825 */ /* 0x000fe200078e00ff */
[----:B------:R-:W-:-:S02]  /*17090*/  LOP3.LUT R176, R9, 0xff, RZ, 0xc0, !PT ;  /* 0x000000ff09b07812 */ /* 0x000fc400078ec0ff */
[----:B------:R-:W-:Y:S02]  /*170a0*/  LOP3.LUT R133, R133, 0xff00, R132, 0xf8, !PT ;  /* 0x0000ff0085857812 */ /* 0x000fe400078ef884 */
[----:B------:R-:W-:Y:S01]  /*170b0*/  LOP3.LUT R132, R7, 0xff, RZ, 0xc0, !PT ;  /* 0x000000ff07847812 */ /* 0x000fe200078ec0ff */
[----:B------:R-:W-:Y:S01]  /*170c0*/  IMAD.WIDE.U32 R176, R176, 0x100, RZ ;  /* 0x00000100b0b07825 */ /* 0x000fe200078e00ff */
        /* <DEDUP_REMOVED lines=9> */
.L_x_7051:
[----:B------:R-:W-:Y:S02]  /*17160*/  IMAD.MOV.U32 R165, RZ, RZ, R167 ;  /* 0x000000ffffa57224 */ /* 0x000fe400078e00a7 */
[----:B------:R-:W-:-:S07]  /*17170*/  VIADD R166, R166, 0x20 ;  /* 0x00000020a6a67836 */ /* 0x000fce0000000000 */
.L_x_6928:
[----:B------:R-:W-:Y:S05]  /*17180*/  BSYNC.RECONVERGENT B0 ;  /* 0x0000000000007941 */ /* 0x000fea0003800200 */
.L_x_6927:
        /* <DEDUP_REMOVED lines=35> */
.L_x_7057:
        /* <DEDUP_REMOVED lines=12> */
.L_x_7059:
[----:B------:R-:W-:Y:S05]  /*17480*/  BSYNC.RECONVERGENT B2 ;  /* 0x0000000000027941 */ /* 0x000fea0003800200 */
.L_x_7058:
        /* <DEDUP_REMOVED lines=62> */
.L_x_7056:
[----:B------:R-:W-:Y:S05]  /*17870*/  BSYNC.RECONVERGENT B1 ;  /* 0x0000000000017941 */ /* 0x000fea0003800200 */
.L_x_7055:
[----:B------:R-:W0:Y:S01]  /*17880*/  LDC R183, c[0x0][0x404] ;  /* 0x00010100ffb77b82 */ /* 0x000e220000000800 */
[----:B------:R-:W-:Y:S01]  /*17890*/  I2FP.F32.U32 R0, R0 ;  /* 0x0000000000007245 */ /* 0x000fe20000201000 */
[----:B------:R-:W-:Y:S01]  /*178a0*/  IMAD.MOV.U32 R248, RZ, RZ, 0x2f800000 ;  /* 0x2f800000fff87424 */ /* 0x000fe200078e00ff */
[----:B------:R-:W-:Y:S01]  /*178b0*/  ISETP.NE.AND P2, PT, R4, 0x1, PT ;  /* 0x000000010400780c */ /* 0x000fe20003f45270 */
[----:B------:R-:W-:Y:S01]  /*178c0*/  BSSY.RECONVERGENT B1, `(.L_x_7060) ;  /* 0x0000061000017945 */ /* 0x000fe20003800200 */
[----:B------:R-:W-:Y:S01]  /*178d0*/  LOP3.LUT R20, R20, 0xffffffef, RZ, 0xc0, !PT ;  /* 0xffffffef14147812 */ /* 0x000fe200078ec0ff */
[----:B------:R-:W-:Y:S01]  /*178e0*/  FFMA.FTZ R0, R0, R248, 1.1641532182693481445e-10 ;  /* 0x2f00000000007423 */ /* 0x000fe200000100f8 */
[----:B-----5:R-:W-:Y:S01]  /*178f0*/  PRMT R3, R132, 0x7632, R3 ;  /* 0x0000763284037816 */ /* 0x020fe20000000003 */
[----:B------:R-:W1:Y:S01]  /*17900*/  LDC R182, c[0x0][0x408] ;  /* 0x00010200ffb67b82 */ /* 0x000e620000000800 */
[----:B------:R-:W-:Y:S02]  /*17910*/  IMAD.MOV.U32 R5, RZ, RZ, 0x2 ;  /* 0x00000002ff057424 */ /* 0x000fe400078e00ff */
[----:B------:R-:W-:Y:S01]  /*17920*/  IMAD.MOV.U32 R7, RZ, RZ, R14 ;  /* 0x000000ffff077224 */ /* 0x000fe200078e000e */
[----:B0-----:R-:W-:-:S02]  /*17930*/  FSETP.GTU.FTZ.AND P3, PT, R0, R183, PT ;  /* 0x000000b70000720b */ /* 0x001fc40003f7c000 */
[----:B------:R-:W-:-:S05]  /*17940*/  SHF.L.U32 R0, R132, 0x10, RZ ;  /* 0x0000001084007819 */ /* 0x000fca00000006ff */
[----:B-1----:R-:W-:-:S05]  /*17950*/  FMUL.FTZ R0, R0, R182 ;  /* 0x000000b600007220 */ /* 0x002fca0000410000 */
        /* <DEDUP_REMOVED lines=12> */
.L_x_7062:
        /* <DEDUP_REMOVED lines=12> */
.L_x_7064:
[----:B------:R-:W-:Y:S05]  /*17ae0*/  BSYNC.RECONVERGENT B2 ;  /* 0x0000000000027941 */ /* 0x000fea0003800200 */
.L_x_7063:
        /* <DEDUP_REMOVED lines=62> */
.L_x_7061:
[----:B------:R-:W-:Y:S05]  /*17ed0*/  BSYNC.RECONVERGENT B1 ;  /* 0x0000000000017941 */ /* 0x000fea0003800200 */
.L_x_7060:
        /* <DEDUP_REMOVED lines=9> */
[----:B------:R-:W-:-:S04]  /*17f70*/  @P1 IMAD.U32 R0, R40, 0x10000, RZ ;  /* 0x0001000028001824 */ /* 0x000fc800078e00ff */
[----:B------:R-:W-:Y:S01]  /*17f80*/  @P1 FADD.FTZ R0, R0, R4 ;  /* 0x0000000400001221 */ /* 0x000fe20000010000 */
[----:B------:R-:W-:Y:S02]  /*17f90*/  @!P1 MOV R0, R4 ;  /* 0x0000000400009202 */ /* 0x000fe40000000f00 */
        /* <DEDUP_REMOVED lines=14> */
.L_x_7067:
        /* <DEDUP_REMOVED lines=12> */
.L_x_7069:
[----:B------:R-:W-:Y:S05]  /*18140*/  BSYNC.RECONVERGENT B2 ;  /* 0x0000000000027941 */ /* 0x000fea0003800200 */
.L_x_7068:
        /* <DEDUP_REMOVED lines=62> */
.L_x_7066:
[----:B------:R-:W-:Y:S05]  /*18530*/  BSYNC.RECONVERGENT B1 ;  /* 0x0000000000017941 */ /* 0x000fea0003800200 */
.L_x_7065:
        /* <DEDUP_REMOVED lines=22> */
.L_x_7072:
        /* <DEDUP_REMOVED lines=12> */
.L_x_7074:
[----:B------:R-:W-:Y:S05]  /*18760*/  BSYNC.RECONVERGENT B2 ;  /* 0x0000000000027941 */ /* 0x000fea0003800200 */
.L_x_7073:
        /* <DEDUP_REMOVED lines=62> */
.L_x_7071:
[----:B------:R-:W-:Y:S05]  /*18b50*/  BSYNC.RECONVERGENT B1 ;  /* 0x0000000000017941 */ /* 0x000fea0003800200 */
.L_x_7070:
[----:B------:R-:W-:Y:S01]  /*18b60*/  I2FP.F32.U32 R4, R7 ;  /* 0x0000000700047245 */ /* 0x000fe20000201000 */
[----:B------:R-:W-:Y:S04]  /*18b70*/  BSSY.RECONVERGENT B1, `(.L_x_7075) ;  /* 0x0000066000017945 */ /* 0x000fe80003800200 */
        /* <DEDUP_REMOVED lines=14> */
[----:B------:R-:W-:Y:S02]  /*18c60*/  PRMT R9, R3, 0x7610, R9 ;  /* 0x0000761003097816 */ /* 0x000fe40000000009 */
[----:B------:R-:W-:Y:S02]  /*18c70*/  F2FP.BF16.F32.PACK_AB R165, RZ, R30 ;  /* 0x0000001effa5723e */ /* 0x000fe400000010ff */
[----:B------:R-:W-:-:S07]  /*18c80*/  MOV R3, R14 ;  /* 0x0000000e00037202 */ /* 0x000fce0000000f00 */
        /* <DEDUP_REMOVED lines=9> */
.L_x_7077:
        /* <DEDUP_REMOVED lines=12> */
.L_x_7079:
[----:B------:R-:W-:Y:S05]  /*18de0*/  BSYNC.RECONVERGENT B2 ;  /* 0x0000000000027941 */ /* 0x000fea0003800200 */
.L_x_7078:
        /* <DEDUP_REMOVED lines=53> */
[----:B------:R-:W-:Y:S01]  /*19140*/  IMAD.WIDE.U32 R4, R3, -0x2daee0ad, RZ ;  /* 0xd2511f5303047825 */ /* 0x000fe200078e00ff */
[----:B------:R-:W-:-:S03]  /*19150*/  MOV R3, R167 ;  /* 0x000000a700037202 */ /* 0x000fc60000000f00 */
[----:B------:R-:W-:Y:S01]  /*19160*/  IMAD.MOV.U32 R167, RZ, RZ, R4 ;  /* 0x000000ffffa77224 */ /* 0x000fe200078e0004 */
[----:B------:R-:W-:Y:S01]  /*19170*/  LOP3.LUT R17, R16, UR15, R5, 0x96, !PT ;  /* 0x0000000f10117c12 */ /* 0x000fe2000f8e9605 */
[----:B------:R-:W-:Y:S01]  /*19180*/  UIADD3 UR15, UPT, UPT, UR4, -0x700cb87f, URZ ;  /* 0x8ff34781040f7890 */ /* 0x000fe2000fffe0ff */
[----:B------:R-:W-:-:S04]  /*19190*/  IMAD.WIDE.U32 R4, R8, -0x326172a9, RZ ;  /* 0xcd9e8d5708047825 */ /* 0x000fc800078e00ff */
[----:B------:R-:W-:Y:S01]  /*191a0*/  IMAD.MOV.U32 R14, RZ, RZ, R4 ;  /* 0x000000ffff0e7224 */ /* 0x000fe200078e0004 */
[----:B------:R-:W-:Y:S01]  /*191b0*/  LOP3.LUT R18, R6, UR15, R5, 0x96, !PT ;  /* 0x0000000f06127c12 */ /* 0x000fe2000f8e9605 */
[----:B------:R-:W-:-:S07]  /*191c0*/  IMAD.MOV.U32 R4, RZ, RZ, RZ ;  /* 0x000000ffff047224 */ /* 0x000fce00078e00ff */
.L_x_7076:
[----:B------:R-:W-:Y:S05]  /*191d0*/  BSYNC.RECONVERGENT B1 ;  /* 0x0000000000017941 */ /* 0x000fea0003800200 */
.L_x_7075:
[----:B------:R-:W-:Y:S01]  /*191e0*/  I2FP.F32.U32 R3, R3 ;  /* 0x0000000300037245 */ /* 0x000fe20000201000 */
[----:B------:R-:W-:Y:S01]  /*191f0*/  BSSY.RECONVERGENT B1, `(.L_x_7080) ;  /* 0x0000061000017945 */ /* 0x000fe20003800200 */
[----:B------:R-:W-:Y:S01]  /*19200*/  LOP3.LUT R20, R20, 0xfffffffb, RZ, 0xc0, !PT ;  /* 0xfffffffb14147812 */ /* 0x000fe200078ec0ff */
[----:B------:R-:W-:Y:S02]  /*19210*/  IMAD.MOV.U32 R5, RZ, RZ, 0x2 ;  /* 0x00000002ff057424 */ /* 0x000fe400078e00ff */
[----:B------:R-:W-:Y:S01]  /*19220*/  FFMA.FTZ R3, R3, R248, 1.1641532182693481445e-10 ;  /* 0x2f00000003037423 */ /* 0x000fe200000100f8 */
[----:B------:R-:W-:-:S04]  /*19230*/  IMAD.MOV.U32 R7, RZ, RZ, R14 ;  /* 0x000000ffff077224 */ /* 0x000fc800078e000e */
[----:B------:R-:W-:Y:S02]  /*19240*/  FSETP.GTU.FTZ.AND P2, PT, R3, R183, PT ;  /* 0x000000b70300720b */ /* 0x000fe40003f5c000 */
[C---:B------:R-:W-:Y:S02]  /*19250*/  SHF.L.U32 R3, R133.reuse, 0x10, RZ ;  /* 0x0000001085037819 */ /* 0x040fe400000006ff */
        /* <DEDUP_REMOVED lines=15> */
.L_x_7082:
        /* <DEDUP_REMOVED lines=12> */
.L_x_7084:
[----:B------:R-:W-:Y:S05]  /*19410*/  BSYNC.RECONVERGENT B2 ;  /* 0x0000000000027941 */ /* 0x000fea0003800200 */
.L_x_7083:
        /* <DEDUP_REMOVED lines=62> */
.L_x_7081:
[----:B------:R-:W-:Y:S05]  /*19800*/  BSYNC.RECONVERGENT B1 ;  /* 0x0000000000017941 */ /* 0x000fea0003800200 */
.L_x_7080:
        /* <DEDUP_REMOVED lines=11> */
[----:B------:R-:W-:Y:S02]  /*198c0*/  SEL R4, RZ, 0x1, P2 ;  /* 0x00000001ff047807 */ /* 0x000fe40001000000 */
[----:B------:R-:W-:Y:S02]  /*198d0*/  ISETP.NE.AND P2, PT, R5, 0x1, PT ;  /* 0x000000010500780c */ /* 0x000fe40003f45270 */
[----:B------:R-:W-:Y:S02]  /*198e0*/  @!P1 MOV R29, R3 ;  /* 0x00000003001d9202 */ /* 0x000fe40000000f00 */
[----:B------:R-:W-:Y:S01]  /*198f0*/  PRMT R8, R4, 0x7610, R8 ;  /* 0x0000761004087816 */ /* 0x000fe20000000008 */
[----:B------:R-:W-:Y:S01]  /*19900*/  IMAD.MOV.U32 R4, RZ, RZ, 0x2 ;  /* 0x00000002ff047424 */ /* 0x000fe200078e00ff */
[----:B------:R-:W-:-:S07]  /*19910*/  F2FP.BF16.F32.PACK_AB R3, RZ, R29 ;  /* 0x0000001dff03723e */ /* 0x000fce00000010ff */
        /* <DEDUP_REMOVED lines=9> */
.L_x_7087:
        /* <DEDUP_REMOVED lines=12> */
.L_x_7089:
[----:B------:R-:W-:Y:S05]  /*19a70*/  BSYNC.RECONVERGENT B2 ;  /* 0x0000000000027941 */ /* 0x000fea0003800200 */
.L_x_7088:
        /* <DEDUP_REMOVED lines=62> */
.L_x_7086:
[----:B------:R-:W-:Y:S05]  /*19e60*/  BSYNC.RECONVERGENT B1 ;  /* 0x0000000000017941 */ /* 0x000fea0003800200 */
.L_x_7085:
[----:B------:R-:W-:Y:S01]  /*19e70*/  I2FP.F32.U32 R5, R7 ;  /* 0x0000000700057245 */ /* 0x000fe20000201000 */
[----:B------:R-:W-:Y:S01]  /*19e80*/  BSSY.RECONVERGENT B1, `(.L_x_7090) ;  /* 0x0000060000017945 */ /* 0x000fe20003800200 */
[----:B------:R-:W-:Y:S02]  /*19e90*/  LOP3.LUT R20, R20, 0xfffffffd, RZ, 0xc0, !PT ;  /* 0xfffffffd14147812 */ /* 0x000fe400078ec0ff */
[----:B------:R-:W-:Y:S01]  /*19ea0*/  MOV R7, R14 ;  /* 0x0000000e00077202 */ /* 0x000fe20000000f00 */
[----:B------:R-:W-:-:S05]  /*19eb0*/  FFMA.FTZ R5, R5, R248, 1.1641532182693481445e-10 ;  /* 0x2f00000005057423 */ /* 0x000fca00000100f8 */
[----:B------:R-:W-:Y:S01]  /*19ec0*/  FSETP.GTU.FTZ.AND P2, PT, R5, R183, PT ;  /* 0x000000b70500720b */ /* 0x000fe20003f5c000 */
[----:B------:R-:W-:-:S04]  /*19ed0*/  IMAD.U32 R5, R133, 0x10000, RZ ;  /* 0x0001000085057824 */ /* 0x000fc800078e00ff */
[----:B------:R-:W-:-:S05]  /*19ee0*/  FMUL.FTZ R5, R5, R182 ;  /* 0x000000b605057220 */ /* 0x000fca0000410000 */
        /* <DEDUP_REMOVED lines=14> */
.L_x_7092:
        /* <DEDUP_REMOVED lines=12> */
.L_x_7094:
[----:B------:R-:W-:Y:S05]  /*1a090*/  BSYNC.RECONVERGENT B2 ;  /* 0x0000000000027941 */ /* 0x000fea0003800200 */
.L_x_7093:
        /* <DEDUP_REMOVED lines=62> */
.L_x_7091:
[----:B------:R-:W-:Y:S05]  /*1a480*/  BSYNC.RECONVERGENT B1 ;  /* 0x0000000000017941 */ /* 0x000fea0003800200 */
.L_x_7090:
[----:B------:R-:W-:Y:S01]  /*1a490*/  I2FP.F32.U32 R4, R7 ;  /* 0x0000000700047245 */ /* 0x000fe20000201000 */
[----:B------:R-:W-:Y:S01]  /*1a4a0*/  BSSY.RECONVERGENT B1, `(.L_x_7095) ;  /* 0x0000065000017945 */ /* 0x000fe20003800200 */
[----:B------:R-:W-:Y:S02]  /*1a4b0*/  @P1 PRMT R6, R41, 0x7632, R6 ;  /* 0x0000763229061816 */ /* 0x000fe40000000006 */
[----:B------:R-:W-:Y:S01]  /*1a4c0*/  MOV R139, R14 ;  /* 0x0000000e008b7202 */ /* 0x000fe20000000f00 */
[----:B------:R-:W-:Y:S02]  /*1a4d0*/  FFMA.FTZ R4, R4, R248, 1.1641532182693481445e-10 ;  /* 0x2f00000004047423 */ /* 0x000fe400000100f8 */
[----:B------:R-:W-:-:S03]  /*1a4e0*/  @P1 IMAD.U32 R6, R6, 0x10000, RZ ;  /* 0x0001000006061824 */ /* 0x000fc600078e00ff */
[----:B------:R-:W-:Y:S02]  /*1a4f0*/  FSETP.GTU.FTZ.AND P2, PT, R4, R183, PT ;  /* 0x000000b70400720b */ /* 0x000fe40003f5c000 */
[----:B------:R-:W-:Y:S02]  /*1a500*/  PRMT R4, R45, 0x7632, R4 ;  /* 0x000076322d047816 */ /* 0x000fe40000000004 */
[----:B------:R-:W-:Y:S02]  /*1a510*/  SEL R7, RZ, 0x1, P2 ;  /* 0x00000001ff077807 */ /* 0x000fe40001000000 */
[----:B------:R-:W-:-:S05]  /*1a520*/  SHF.L.U32 R4, R4, 0x10, RZ ;  /* 0x0000001004047819 */ /* 0x000fca00000006ff */
[----:B------:R-:W-:-:S05]  /*1a530*/  FMUL.FTZ R4, R4, R182 ;  /* 0x000000b604047220 */ /* 0x000fca0000410000 */
[----:B------:R-:W-:Y:S02]  /*1a540*/  FSEL R4, R4, RZ, !P2 ;  /* 0x000000ff04047208 */ /* 0x000fe40005000000 */
[----:B------:R-:W-:-:S03]  /*1a550*/  ISETP.NE.AND P2, PT, R5, 0x1, PT ;  /* 0x000000010500780c */ /* 0x000fc60003f45270 */
[----:B------:R-:W-:-:S04]  /*1a560*/  FADD.FTZ R4, R133, R4 ;  /* 0x0000000485047221 */ /* 0x000fc80000010000 */
[----:B------:R-:W-:Y:S01]  /*1a570*/  @P1 FADD.FTZ R140, R4, R6 ;  /* 0x00000006048c1221 */ /* 0x000fe20000010000 */
[----:B------:R-:W-:Y:S02]  /*1a580*/  @!P1 IMAD.MOV.U32 R140, RZ, RZ, R4 ;  /* 0x000000ffff8c9224 */ /* 0x000fe400078e0004 */
        /* <DEDUP_REMOVED lines=11> */
.L_x_7097:
        /* <DEDUP_REMOVED lines=12> */
.L_x_7099:
[----:B------:R-:W-:Y:S05]  /*1a700*/  BSYNC.RECONVERGENT B2 ;  /* 0x0000000000027941 */ /* 0x000fea0003800200 */
.L_x_7098:
        /* <DEDUP_REMOVED lines=62> */
.L_x_7096:
[----:B------:R-:W-:Y:S05]  /*1aaf0*/  BSYNC.RECONVERGENT B1 ;  /* 0x0000000000017941 */ /* 0x000fea0003800200 */
.L_x_7095:
[----:B------:R-:W-:Y:S01]  /*1ab00*/  I2FP.F32.U32 R5, R139 ;  /* 0x0000008b00057245 */ /* 0x000fe20000201000 */
[----:B------:R-:W-:Y:S01]  /*1ab10*/  BSSY.RECONVERGENT B1, `(.L_x_7100) ;  /* 0x000005f000017945 */ /* 0x000fe20003800200 */
[----:B------:R-:W-:Y:S02]  /*1ab20*/  ISETP.NE.AND P3, PT, R4, 0x1, PT ;  /* 0x000000010400780c */ /* 0x000fe40003f65270 */
[C---:B------:R-:W-:Y:S01]  /*1ab30*/  SHF.L.U32 R6, R134.reuse, 0x10, RZ ;  /* 0x0000001086067819 */ /* 0x040fe200000006ff */
[----:B------:R-:W-:Y:S01]  /*1ab40*/  FFMA.FTZ R5, R5, R248, 1.1641532182693481445e-10 ;  /* 0x2f00000005057423 */ /* 0x000fe200000100f8 */
[----:B------:R-:W-:Y:S01]  /*1ab50*/  PRMT R153, R134, 0x7632, R153 ;  /* 0x0000763286997816 */ /* 0x000fe20000000099 */
[----:B------:R-:W-:Y:S02]  /*1ab60*/  IMAD.MOV.U32 R134, RZ, RZ, R14 ;  /* 0x000000ffff867224 */ /* 0x000fe400078e000e */
        /* <DEDUP_REMOVED lines=14> */
.L_x_7102:
        /* <DEDUP_REMOVED lines=12> */
.L_x_7104:
[----:B------:R-:W-:Y:S05]  /*1ad10*/  BSYNC.RECONVERGENT B2 ;  /* 0x0000000000027941 */ /* 0x000fea0003800200 */
.L_x_7103:
        /* <DEDUP_REMOVED lines=62> */
.L_x_7101:
[----:B------:R-:W-:Y:S05]  /*1b100*/  BSYNC.RECONVERGENT B1 ;  /* 0x0000000000017941 */ /* 0x000fea0003800200 */
.L_x_7100:
        /* <DEDUP_REMOVED lines=11> */
[----:B------:R-:W-:Y:S01]  /*1b1c0*/  @!P1 MOV R139, R6 ;  /* 0x00000006008b9202 */ /* 0x000fe20000000f00 */
[----:B------:R-:W-:Y:S01]  /*1b1d0*/  IMAD.MOV.U32 R4, RZ, RZ, 0x2 ;  /* 0x00000002ff047424 */ /* 0x000fe200078e00ff */
        /* <DEDUP_REMOVED lines=12> */
.L_x_7107:
        /* <DEDUP_REMOVED lines=12> */
.L_x_7109:
[----:B------:R-:W-:Y:S05]  /*1b360*/  BSYNC.RECONVERGENT B2 ;  /* 0x0000000000027941 */ /* 0x000fea0003800200 */
.L_x_7108:
        /* <DEDUP_REMOVED lines=62> */
.L_x_7106:
[----:B------:R-:W-:Y:S05]  /*1b750*/  BSYNC.RECONVERGENT B1 ;  /* 0x0000000000017941 */ /* 0x000fea0003800200 */
.L_x_7105:
[----:B------:R-:W-:Y:S01]  /*1b760*/  I2FP.F32.U32 R5, R154 ;  /* 0x0000009a00057245 */ /* 0x000fe20000201000 */
[----:B------:R-:W-:Y:S01]  /*1b770*/  BSSY.RECONVERGENT B1, `(.L_x_7110) ;  /* 0x000005e000017945 */ /* 0x000fe20003800200 */
[----:B------:R-:W-:Y:S01]  /*1b780*/  ISETP.NE.AND P4, PT, R4, 0x1, PT ;  /* 0x000000010400780c */ /* 0x000fe20003f85270 */
[----:B------:R-:W-:Y:S01]  /*1b790*/  IMAD.MOV.U32 R16, RZ, RZ, 0x2 ;  /* 0x00000002ff107424 */ /* 0x000fe200078e00ff */
[----:B------:R-:W-:Y:S01]  /*1b7a0*/  MOV R154, R14 ;  /* 0x0000000e009a7202 */ /* 0x000fe20000000f00 */
        /* <DEDUP_REMOVED lines=15> */
.L_x_7112:
        /* <DEDUP_REMOVED lines=12> */
.L_x_7114:
[----:B------:R-:W-:Y:S05]  /*1b960*/  BSYNC.RECONVERGENT B2 ;  /* 0x0000000000027941 */ /* 0x000fea0003800200 */
.L_x_7113:
        /* <DEDUP_REMOVED lines=62> */
.L_x_7111:
[----:B------:R-:W-:Y:S05]  /*1bd50*/  BSYNC.RECONVERGENT B1 ;  /* 0x0000000000017941 */ /* 0x000fea0003800200 */
.L_x_7110:
[----:B------:R-:W-:Y:S01]  /*1bd60*/  I2FP.F32.U32 R4, R154 ;  /* 0x0000009a00047245 */ /* 0x000fe20000201000 */
[----:B------:R-:W-:Y:S01]  /*1bd70*/  BSSY.RECONVERGENT B1, `(.L_x_7115) ;  /* 0x0000065000017945 */ /* 0x000fe20003800200 */
[----:B------:R-:W-:-:S03]  /*1bd80*/  @P1 PRMT R5, R42, 0x7632, R5 ;  /* 0x000076322a051816 */ /* 0x000fc60000000005 */
[----:B------:R-:W-:Y:S02]  /*1bd90*/  FFMA.FTZ R4, R4, R248, 1.1641532182693481445e-10 ;  /* 0x2f00000004047423 */ /* 0x000fe400000100f8 */
[----:B------:R-:W-:-:S03]  /*1bda0*/  @P1 IMAD.U32 R5, R5, 0x10000, RZ ;  /* 0x0001000005051824 */ /* 0x000fc600078e00ff */
[----:B------:R-:W-:Y:S02]  /*1bdb0*/  FSETP.GTU.FTZ.AND P4, PT, R4, R183, PT ;  /* 0x000000b70400720b */ /* 0x000fe40003f9c000 */
[----:B------:R-:W-:-:S04]  /*1bdc0*/  PRMT R4, R46, 0x7632, R4 ;  /* 0x000076322e047816 */ /* 0x000fc80000000004 */
[----:B------:R-:W-:-:S05]  /*1bdd0*/  SHF.L.U32 R4, R4, 0x10, RZ ;  /* 0x0000001004047819 */ /* 0x000fca00000006ff */
[----:B------:R-:W-:-:S05]  /*1bde0*/  FMUL.FTZ R4, R4, R182 ;  /* 0x000000b604047220 */ /* 0x000fca0000410000 */
[----:B------:R-:W-:-:S05]  /*1bdf0*/  FSEL R4, R4, RZ, !P4 ;  /* 0x000000ff04047208 */ /* 0x000fca0006000000 */
[----:B------:R-:W-:Y:S01]  /*1be00*/  FADD.FTZ R4, R153, R4 ;  /* 0x0000000499047221 */ /* 0x000fe20000010000 */
[----:B------:R-:W-:-:S03]  /*1be10*/  IMAD.MOV.U32 R153, RZ, RZ, 0x2 ;  /* 0x00000002ff997424 */ /* 0x000fc600078e00ff */
        /* <DEDUP_REMOVED lines=15> */
.L_x_7117:
        /* <DEDUP_REMOVED lines=12> */
.L_x_7119:
[----:B------:R-:W-:Y:S05]  /*1bfd0*/  BSYNC.RECONVERGENT B2 ;  /* 0x0000000000027941 */ /* 0x000fea0003800200 */
.L_x_7118:
        /* <DEDUP_REMOVED lines=61> */
[----:B------:R-:W-:-:S07]  /*1c3b0*/  LOP3.LUT R18, R16, UR15, R179, 0x96, !PT ;  /* 0x0000000f10127c12 */ /* 0x000fce000f8e96b3 */
.L_x_7116:
[----:B------:R-:W-:Y:S05]  /*1c3c0*/  BSYNC.RECONVERGENT B1 ;  /* 0x0000000000017941 */ /* 0x000fea0003800200 */
.L_x_7115:
        /* <DEDUP_REMOVED lines=21> */
.L_x_7122:
        /* <DEDUP_REMOVED lines=12> */
.L_x_7124:
[----:B------:R-:W-:Y:S05]  /*1c5e0*/  BSYNC.RECONVERGENT B2 ;  /* 0x0000000000027941 */ /* 0x000fea0003800200 */
.L_x_7123:
        /* <DEDUP_REMOVED lines=62> */
.L_x_7121:
[----:B------:R-:W-:Y:S05]  /*1c9d0*/  BSYNC.RECONVERGENT B1 ;  /* 0x0000000000017941 */ /* 0x000fea0003800200 */
.L_x_7120:
        /* <DEDUP_REMOVED lines=25> */
.L_x_7127:
        /* <DEDUP_REMOVED lines=12> */
.L_x_7129:
[----:B------:R-:W-:Y:S05]  /*1cc30*/  BSYNC.RECONVERGENT B2 ;  /* 0x0000000000027941 */ /* 0x000fea0003800200 */
.L_x_7128:
        /* <DEDUP_REMOVED lines=62> */
.L_x_7126:
[----:B------:R-:W-:Y:S05]  /*1d020*/  BSYNC.RECONVERGENT B1 ;  /* 0x0000000000017941 */ /* 0x000fea0003800200 */
.L_x_7125:
[----:B------:R-:W-:Y:S01]  /*1d030*/  I2FP.F32.U32 R16, R177 ;  /* 0x000000b100107245 */ /* 0x000fe20000201000 */
[----:B------:R-:W-:Y:S01]  /*1d040*/  BSSY.RECONVERGENT B1, `(.L_x_7130) ;  /* 0x0000061000017945 */ /* 0x000fe20003800200 */
[----:B------:R-:W-:Y:S02]  /*1d050*/  ISETP.NE.AND P6, PT, R178, 0x1, PT ;  /* 0x00000001b200780c */ /* 0x000fe40003fc5270 */
[----:B------:R-:W-:Y:S01]  /*1d060*/  MOV R177, R14 ;  /* 0x0000000e00b17202 */ /* 0x000fe20000000f00 */
[----:B------:R-:W-:-:S05]  /*1d070*/  FFMA.FTZ R16, R16, R248, 1.1641532182693481445e-10 ;  /* 0x2f00000010107423 */ /* 0x000fca00000100f8 */
[----:B------:R-:W-:Y:S01]  /*1d080*/  FSETP.GTU.FTZ.AND P5, PT, R16, R183, PT ;  /* 0x000000b71000720b */ /* 0x000fe20003fbc000 */
[----:B------:R-:W-:-:S04]  /*1d090*/  IMAD.U32 R16, R161, 0x10000, RZ ;  /* 0x00010000a1107824 */ /* 0x000fc800078e00ff */
[----:B------:R-:W-:-:S05]  /*1d0a0*/  FMUL.FTZ R16, R16, R182 ;  /* 0x000000b610107220 */ /* 0x000fca0000410000 */
        /* <DEDUP_REMOVED lines=12> */
.L_x_7132:
        /* <DEDUP_REMOVED lines=15> */
.L_x_7134:
[----:B------:R-:W-:Y:S05]  /*1d260*/  BSYNC.RECONVERGENT B2 ;  /* 0x0000000000027941 */ /* 0x000fea0003800200 */
.L_x_7133:
        /* <DEDUP_REMOVED lines=62> */
.L_x_7131:
[----:B------:R-:W-:Y:S05]  /*1d650*/  BSYNC.RECONVERGENT B1 ;  /* 0x0000000000017941 */ /* 0x000fea0003800200 */
.L_x_7130:
        /* <DEDUP_REMOVED lines=20> */
.L_x_7054:
        /* <DEDUP_REMOVED lines=16> */
.L_x_7138:
        /* <DEDUP_REMOVED lines=12> */
.L_x_7140:
[----:B------:R-:W-:Y:S05]  /*1d960*/  BSYNC.RECONVERGENT B2 ;  /* 0x0000000000027941 */ /* 0x000fea0003800200 */
.L_x_7139:
        /* <DEDUP_REMOVED lines=60> */
[----:B------:R-:W-:Y:S02]  /*1dd30*/  LOP3.LUT R18, R16, UR15, R177, 0x96, !PT ;  /* 0x0000000f10127c12 */ /* 0x000fe4000f8e96b1 */
[----:B------:R-:W-:-:S07]  /*1dd40*/  MOV R14, R176 ;  /* 0x000000b0000e7202 */ /* 0x000fce0000000f00 */
.L_x_7137:
[----:B------:R-:W-:Y:S05]  /*1dd50*/  BSYNC.RECONVERGENT B1 ;  /* 0x0000000000017941 */ /* 0x000fea0003800200 */
.L_x_7136:
        /* <DEDUP_REMOVED lines=9> */
[----:B------:R-:W-:Y:S01]  /*1ddf0*/  PRMT R29, R132, 0x7632, R29 ;  /* 0x00007632841d7816 */ /* 0x000fe2000000001d */
[----:B------:R-:W-:Y:S01]  /*1de00*/  IMAD.MOV.U32 R30, RZ, RZ, R14 ;  /* 0x000000ffff1e7224 */ /* 0x000fe200078e000e */
[----:B0-----:R-:W-:-:S02]  /*1de10*/  FSETP.GTU.FTZ.AND P3, PT, R0, R183, PT ;  /* 0x000000b70000720b */ /* 0x001fc40003f7c000 */
[----:B------:R-:W-:-:S05]  /*1de20*/  SHF.L.U32 R0, R132, 0x10, RZ ;  /* 0x0000001084007819 */ /* 0x000fca00000006ff */
        /* <DEDUP_REMOVED lines=16> */
.L_x_7143:
        /* <DEDUP_REMOVED lines=12> */
.L_x_7145:
[----:B------:R-:W-:Y:S05]  /*1dff0*/  BSYNC.RECONVERGENT B2 ;  /* 0x0000000000027941 */ /* 0x000fea0003800200 */
.L_x_7144:
        /* <DEDUP_REMOVED lines=62> */
.L_x_7142:
[----:B------:R-:W-:Y:S05]  /*1e3e0*/  BSYNC.RECONVERGENT B1 ;  /* 0x0000000000017941 */ /* 0x000fea0003800200 */
.L_x_7141:
        /* <DEDUP_REMOVED lines=26> */
.L_x_7148:
        /* <DEDUP_REMOVED lines=12> */
.L_x_7150:
[----:B------:R-:W-:Y:S05]  /*1e650*/  BSYNC.RECONVERGENT B2 ;  /* 0x0000000000027941 */ /* 0x000fea0003800200 */
.L_x_7149:
        /* <DEDUP_REMOVED lines=62> */
.L_x_7147:
[----:B------:R-:W-:Y:S05]  /*1ea40*/  BSYNC.RECONVERGENT B1 ;  /* 0x0000000000017941 */ /* 0x000fea0003800200 */
.L_x_7146:
        /* <DEDUP_REMOVED lines=26> */
.L_x_7153:
        /* <DEDUP_REMOVED lines=12> */
.L_x_7155:
[----:B------:R-:W-:Y:S05]  /*1ecb0*/  BSYNC.RECONVERGENT B2 ;  /* 0x0000000000027941 */ /* 0x000fea0003800200 */
.L_x_7154:
        /* <DEDUP_REMOVED lines=62> */
.L_x_7152:
[----:B------:R-:W-:Y:S05]  /*1f0a0*/  BSYNC.RECONVERGENT B1 ;  /* 0x0000000000017941 */ /* 0x000fea0003800200 */
.L_x_7151:
        /* <DEDUP_REMOVED lines=26> */
.L_x_7158:
        /* <DEDUP_REMOVED lines=12> */
.L_x_7160:
[----:B------:R-:W-:Y:S05]  /*1f310*/  BSYNC.RECONVERGENT B2 ;  /* 0x0000000000027941 */ /* 0x000fea0003800200 */
.L_x_7159:
        /* <DEDUP_REMOVED lines=62> */
.L_x_7157:
[----:B------:R-:W-:Y:S05]  /*1f700*/  BSYNC.RECONVERGENT B1 ;  /* 0x0000000000017941 */ /* 0x000fea0003800200 */
.L_x_7156:
        /* <DEDUP_REMOVED lines=24> */
.L_x_7163:
        /* <DEDUP_REMOVED lines=12> */
.L_x_7165:
[----:B------:R-:W-:Y:S05]  /*1f950*/  BSYNC.RECONVERGENT B2 ;  /* 0x0000000000027941 */ /* 0x000fea0003800200 */
.L_x_7164:
        /* <DEDUP_REMOVED lines=62> */
.L_x_7162:
[----:B------:R-:W-:Y:S05]  /*1fd40*/  BSYNC.RECONVERGENT B1 ;  /* 0x0000000000017941 */ /* 0x000fea0003800200 */
.L_x_7161:
        /* <DEDUP_REMOVED lines=24> */
.L_x_7168:
        /* <DEDUP_REMOVED lines=12> */
.L_x_7170:
[----:B------:R-:W-:Y:S05]  /*1ff90*/  BSYNC.RECONVERGENT B2 ;  /* 0x0000000000027941 */ /* 0x000fea0003800200 */
.L_x_7169:
        /* <DEDUP_REMOVED lines=62> */
.L_x_7167:
[----:B------:R-:W-:Y:S05]  /*20380*/  BSYNC.RECONVERGENT B1 ;  /* 0x0000000000017941 */ /* 0x000fea0003800200 */
.L_x_7166:
        /* <DEDUP_REMOVED lines=24> */
.L_x_7173:
        /* <DEDUP_REMOVED lines=12> */
.L_x_7175:
[----:B------:R-:W-:Y:S05]  /*205d0*/  BSYNC.RECONVERGENT B2 ;  /* 0x0000000000027941 */ /* 0x000fea0003800200 */
.L_x_7174:
        /* <DEDUP_REMOVED lines=62> */
.L_x_7172:
[----:B------:R-:W-:Y:S05]  /*209c0*/  BSYNC.RECONVERGENT B1 ;  /* 0x0000000000017941 */ /* 0x000fea0003800200 */
.L_x_7171:
        /* <DEDUP_REMOVED lines=15> */
.L_x_7135:
        /* <DEDUP_REMOVED lines=43> */
.L_x_7176:
[----:B------:R-:W-:Y:S01]  /*20d70*/  MOV R165, R167 ;  /* 0x000000a700a57202 */ /* 0x000fe20000000f00 */
[----:B------:R-:W-:-:S07]  /*20d80*/  VIADD R166, R166, 0x20 ;  /* 0x00000020a6a67836 */ /* 0x000fce0000000000 */
.L_x_7053:
[----:B------:R-:W-:Y:S05]  /*20d90*/  BSYNC.RECONVERGENT B0 ;  /* 0x0000000000007941 */ /* 0x000fea0003800200 */
.L_x_7052:
        /* <DEDUP_REMOVED lines=35> */
.L_x_7182:
        /* <DEDUP_REMOVED lines=12> */
.L_x_7184:
[----:B------:R-:W-:Y:S05]  /*21090*/  BSYNC.RECONVERGENT B2 ;  /* 0x0000000000027941 */ /* 0x000fea0003800200 */
.L_x_7183:
        /* <DEDUP_REMOVED lines=62> */
.L_x_7181:
[----:B------:R-:W-:Y:S05]  /*21480*/  BSYNC.RECONVERGENT B1 ;  /* 0x0000000000017941 */ /* 0x000fea0003800200 */
.L_x_7180:
[----:B------:R-:W0:Y:S01]  /*21490*/  LDC R183, c[0x0][0x404] ;  /* 0x00010100ffb77b82 */ /* 0x000e220000000800 */
[----:B------:R-:W-:Y:S01]  /*214a0*/  I2FP.F32.U32 R3, R3 ;  /* 0x0000000300037245 */ /* 0x000fe20000201000 */
[----:B------:R-:W-:Y:S01]  /*214b0*/  IMAD.MOV.U32 R248, RZ, RZ, 0x2f800000 ;  /* 0x2f800000fff87424 */ /* 0x000fe200078e00ff */
[----:B------:R-:W-:Y:S01]  /*214c0*/  LOP3.LUT R20, R20, 0xffffffef, RZ, 0xc0, !PT ;  /* 0xffffffef14147812 */ /* 0x000fe200078ec0ff */
[----:B------:R-:W-:Y:S01]  /*214d0*/  BSSY.RECONVERGENT B1, `(.L_x_7185) ;  /* 0x0000061000017945 */ /* 0x000fe20003800200 */
[----:B------:R-:W-:Y:S02]  /*214e0*/  IMAD.MOV.U32 R7, RZ, RZ, R14 ;  /* 0x000000ffff077224 */ /* 0x000fe400078e000e */
[----:B------:R-:W-:Y:S01]  /*214f0*/  FFMA.FTZ R3, R3, R248, 1.1641532182693481445e-10 ;  /* 0x2f00000003037423 */ /* 0x000fe200000100f8 */
[----:B------:R-:W1:Y:S04]  /*21500*/  LDC R182, c[0x0][0x408] ;  /* 0x00010200ffb67b82 */ /* 0x000e680000000800 */
[----:B0-----:R-:W-:Y:S01]  /*21510*/  FSETP.GTU.FTZ.AND P2, PT, R3, R183, PT ;  /* 0x000000b70300720b */ /* 0x001fe20003f5c000 */
[----:B-----5:R-:W-:-:S04]  /*21520*/  IMAD.U32 R3, R132, 0x10000, RZ ;  /* 0x0001000084037824 */ /* 0x020fc800078e00ff */
[----:B-1----:R-:W-:Y:S01]  /*21530*/  FMUL.FTZ R5, R3, R182 ;  /* 0x000000b603057220 */ /* 0x002fe20000410000 */
[----:B------:R-:W-:-:S04]  /*21540*/  PRMT R3, R132, 0x7632, R3 ;  /* 0x0000763284037816 */ /* 0x000fc80000000003 */
        /* <DEDUP_REMOVED lines=14> */
.L_x_7187:
        /* <DEDUP_REMOVED lines=12> */
.L_x_7189:
[----:B------:R-:W-:Y:S05]  /*216f0*/  BSYNC.RECONVERGENT B2 ;  /* 0x0000000000027941 */ /* 0x000fea0003800200 */
.L_x_7188:
        /* <DEDUP_REMOVED lines=62> */
.L_x_7186:
[----:B------:R-:W-:Y:S05]  /*21ae0*/  BSYNC.RECONVERGENT B1 ;  /* 0x0000000000017941 */ /* 0x000fea0003800200 */
.L_x_7185:
[----:B------:R-:W-:Y:S01]  /*21af0*/  I2FP.F32.U32 R4, R7 ;  /* 0x0000000700047245 */ /* 0x000fe20000201000 */
[----:B------:R-:W-:Y:S01]  /*21b00*/  @P1 IMAD.U32 R6, R40, 0x10000, RZ ;  /* 0x0001000028061824 */ /* 0x000fe200078e00ff */
[----:B------:R-:W-:Y:S01]  /*21b10*/  BSSY.RECONVERGENT B1, `(.L_x_7190) ;  /* 0x0000063000017945 */ /* 0x000fe20003800200 */
        /* <DEDUP_REMOVED lines=11> */
[----:B------:R-:W-:Y:S02]  /*21bd0*/  PRMT R10, R4, 0x7610, R10 ;  /* 0x00007610040a7816 */ /* 0x000fe4000000000a */
        /* <DEDUP_REMOVED lines=11> */
.L_x_7192:
        /* <DEDUP_REMOVED lines=12> */
.L_x_7194:
[----:B------:R-:W-:Y:S05]  /*21d50*/  BSYNC.RECONVERGENT B2 ;  /* 0x0000000000027941 */ /* 0x000fea0003800200 */
.L_x_7193:
        /* <DEDUP_REMOVED lines=62> */
.L_x_7191:
[----:B------:R-:W-:Y:S05]  /*22140*/  BSYNC.RECONVERGENT B1 ;  /* 0x0000000000017941 */ /* 0x000fea0003800200 */
.L_x_7190:
        /* <DEDUP_REMOVED lines=22> */
.L_x_7197:
        /* <DEDUP_REMOVED lines=12> */
.L_x_7199:
[----:B------:R-:W-:Y:S05]  /*22370*/  BSYNC.RECONVERGENT B2 ;  /* 0x0000000000027941 */ /* 0x000fea0003800200 */
.L_x_7198:
        /* <DEDUP_REMOVED lines=62> */
.L_x_7196:
[----:B------:R-:W-:Y:S05]  /*22760*/  BSYNC.RECONVERGENT B1 ;  /* 0x0000000000017941 */ /* 0x000fea0003800200 */
.L_x_7195:
        /* <DEDUP_REMOVED lines=28> */
.L_x_7202:
        /* <DEDUP_REMOVED lines=12> */
.L_x_7204:
[----:B------:R-:W-:Y:S05]  /*229f0*/  BSYNC.RECONVERGENT B2 ;  /* 0x0000000000027941 */ /* 0x000fea0003800200 */
.L_x_7203:
        /* <DEDUP_REMOVED lines=57> */
[----:B------:R-:W-:Y:S01]  /*22d90*/  MOV R167, R4 ;  /* 0x0000000400a77202 */ /* 0x000fe20000000f00 */
[----:B------:R-:W-:-:S04]  /*22da0*/  IMAD.WIDE.U32 R4, R8, -0x326172a9, RZ ;  /* 0xcd9e8d5708047825 */ /* 0x000fc800078e00ff */
[----:B------:R-:W-:Y:S01]  /*22db0*/  IMAD.MOV.U32 R14, RZ, RZ, R4 ;  /* 0x000000ffff0e7224 */ /* 0x000fe200078e0004 */
[----:B------:R-:W-:Y:S01]  /*22dc0*/  LOP3.LUT R18, R6, UR15, R5, 0x96, !PT ;  /* 0x0000000f06127c12 */ /* 0x000fe2000f8e9605 */
[----:B------:R-:W-:-:S07]  /*22dd0*/  IMAD.MOV.U32 R4, RZ, RZ, RZ ;  /* 0x000000ffff047224 */ /* 0x000fce00078e00ff */
.L_x_7201:
[----:B------:R-:W-:Y:S05]  /*22de0*/  BSYNC.RECONVERGENT B1 ;  /* 0x0000000000017941 */ /* 0x000fea0003800200 */
.L_x_7200:
[----:B------:R-:W-:Y:S01]  /*22df0*/  I2FP.F32.U32 R3, R3 ;  /* 0x0000000300037245 */ /* 0x000fe20000201000 */
[----:B------:R-:W-:Y:S01]  /*22e00*/  BSSY.RECONVERGENT B1, `(.L_x_7205) ;  /* 0x0000061000017945 */ /* 0x000fe20003800200 */
[----:B------:R-:W-:Y:S01]  /*22e10*/  LOP3.LUT R20, R20, 0xfffffffb, RZ, 0xc0, !PT ;  /* 0xfffffffb14147812 */ /* 0x000fe200078ec0ff */
[----:B------:R-:W-:Y:S02]  /*22e20*/  HFMA2 R5, -RZ, RZ, 0, 1.1920928955078125e-07 ;  /* 0x00000002ff057431 */ /* 0x000fe400000001ff */
[----:B------:R-:W-:Y:S02]  /*22e30*/  IMAD.MOV.U32 R7, RZ, RZ, R14 ;  /* 0x000000ffff077224 */ /* 0x000fe400078e000e */
[----:B------:R-:W-:-:S05]  /*22e40*/  FFMA.FTZ R3, R3, R248, 1.1641532182693481445e-10 ;  /* 0x2f00000003037423 */ /* 0x000fca00000100f8 */
        /* <DEDUP_REMOVED lines=17> */
.L_x_7207:
        /* <DEDUP_REMOVED lines=12> */
.L_x_7209:
[----:B------:R-:W-:Y:S05]  /*23020*/  BSYNC.RECONVERGENT B2 ;  /* 0x0000000000027941 */ /* 0x000fea0003800200 */
.L_x_7208:
        /* <DEDUP_REMOVED lines=62> */
.L_x_7206:
[----:B------:R-:W-:Y:S05]  /*23410*/  BSYNC.RECONVERGENT B1 ;  /* 0x0000000000017941 */ /* 0x000fea0003800200 */
.L_x_7205:
        /* <DEDUP_REMOVED lines=10> */
[--C-:B------:R-:W-:Y:S01]  /*234c0*/  @P1 FADD.FTZ R27, R4, R3.reuse ;  /* 0x00000003041b1221 */ /* 0x100fe20000010000 */
[----:B------:R-:W-:Y:S01]  /*234d0*/  SEL R4, RZ, 0x1, P2 ;  /* 0x00000001ff047807 */ /* 0x000fe20001000000 */
[----:B------:R-:W-:Y:S01]  /*234e0*/  @!P1 IMAD.MOV.U32 R27, RZ, RZ, R3 ;  /* 0x000000ffff1b9224 */ /* 0x000fe200078e0003 */
        /* <DEDUP_REMOVED lines=13> */
.L_x_7212:
        /* <DEDUP_REMOVED lines=12> */
.L_x_7214:
[----:B------:R-:W-:Y:S05]  /*23680*/  BSYNC.RECONVERGENT B2 ;  /* 0x0000000000027941 */ /* 0x000fea0003800200 */
.L_x_7213:
        /* <DEDUP_REMOVED lines=62> */
.L_x_7211:
[----:B------:R-:W-:Y:S05]  /*23a70*/  BSYNC.RECONVERGENT B1 ;  /* 0x0000000000017941 */ /* 0x000fea0003800200 */
.L_x_7210:
        /* <DEDUP_REMOVED lines=22> */
.L_x_7217:
        /* <DEDUP_REMOVED lines=12> */
.L_x_7219:
[----:B------:R-:W-:Y:S05]  /*23ca0*/  BSYNC.RECONVERGENT B2 ;  /* 0x0000000000027941 */ /* 0x000fea0003800200 */
.L_x_7218:
        /* <DEDUP_REMOVED lines=62> */
.L_x_7216:
[----:B------:R-:W-:Y:S05]  /*24090*/  BSYNC.RECONVERGENT B1 ;  /* 0x0000000000017941 */ /* 0x000fea0003800200 */
.L_x_7215:
[----:B------:R-:W-:Y:S01]  /*240a0*/  I2FP.F32.U32 R4, R7 ;  /* 0x0000000700047245 */ /* 0x000fe20000201000 */
[----:B------:R-:W-:Y:S01]  /*240b0*/  BSSY.RECONVERGENT B1, `(.L_x_7220) ;  /* 0x0000065000017945 */ /* 0x000fe20003800200 */
[----:B------:R-:W-:Y:S01]  /*240c0*/  @P1 PRMT R6, R41, 0x7632, R6 ;  /* 0x0000763229061816 */ /* 0x000fe20000000006 */
[----:B------:R-:W-:Y:S02]  /*240d0*/  IMAD.MOV.U32 R137, RZ, RZ, R14 ;  /* 0x000000ffff897224 */ /* 0x000fe400078e000e */
[----:B------:R-:W-:Y:S01]  /*240e0*/  FFMA.FTZ R4, R4, R248, 1.1641532182693481445e-10 ;  /* 0x2f00000004047423 */ /* 0x000fe200000100f8 */
[----:B------:R-:W-:-:S04]  /*240f0*/  @P1 SHF.L.U32 R6, R6, 0x10, RZ ;  /* 0x0000001006061819 */ /* 0x000fc800000006ff */
        /* <DEDUP_REMOVED lines=21> */
.L_x_7222:
        /* <DEDUP_REMOVED lines=12> */
.L_x_7224:
[----:B------:R-:W-:Y:S05]  /*24310*/  BSYNC.RECONVERGENT B2 ;  /* 0x0000000000027941 */ /* 0x000fea0003800200 */
.L_x_7223:
        /* <DEDUP_REMOVED lines=62> */
.L_x_7221:
[----:B------:R-:W-:Y:S05]  /*24700*/  BSYNC.RECONVERGENT B1 ;  /* 0x0000000000017941 */ /* 0x000fea0003800200 */
.L_x_7220:
        /* <DEDUP_REMOVED lines=9> */
[----:B------:R-:W-:-:S03]  /*247a0*/  HFMA2 R5, -RZ, RZ, 0, 1.1920928955078125e-07 ;  /* 0x00000002ff057431 */ /* 0x000fc600000001ff */
        /* <DEDUP_REMOVED lines=11> */
.L_x_7227:
        /* <DEDUP_REMOVED lines=12> */
.L_x_7229:
[----:B------:R-:W-:Y:S05]  /*24920*/  BSYNC.RECONVERGENT B2 ;  /* 0x0000000000027941 */ /* 0x000fea0003800200 */
.L_x_7228:
        /* <DEDUP_REMOVED lines=62> */
.L_x_7226:
[----:B------:R-:W-:Y:S05]  /*24d10*/  BSYNC.RECONVERGENT B1 ;  /* 0x0000000000017941 */ /* 0x000fea0003800200 */
.L_x_7225:
        /* <DEDUP_REMOVED lines=14> */
[----:B------:R-:W-:Y:S02]  /*24e00*/  F2FP.BF16.F32.PACK_AB R134, RZ, R137 ;  /* 0x00000089ff86723e */ /* 0x000fe400000010ff */
[----:B------:R-:W-:-:S09]  /*24e10*/  MOV R4, 0x2 ;  /* 0x0000000200047802 */ /* 0x000fd20000000f00 */
        /* <DEDUP_REMOVED lines=9> */
.L_x_7232:
        /* <DEDUP_REMOVED lines=12> */
.L_x_7234:
[----:B------:R-:W-:Y:S05]  /*24f70*/  BSYNC.RECONVERGENT B2 ;  /* 0x0000000000027941 */ /* 0x000fea0003800200 */
.L_x_7233:
        /* <DEDUP_REMOVED lines=62> */
.L_x_7231:
[----:B------:R-:W-:Y:S05]  /*25360*/  BSYNC.RECONVERGENT B1 ;  /* 0x0000000000017941 */ /* 0x000fea0003800200 */
.L_x_7230:
        /* <DEDUP_REMOVED lines=20> */
.L_x_7237:
        /* <DEDUP_REMOVED lines=12> */
.L_x_7239:
[----:B------:R-:W-:Y:S05]  /*25570*/  BSYNC.RECONVERGENT B2 ;  /* 0x0000000000027941 */ /* 0x000fea0003800200 */
.L_x_7238:
        /* <DEDUP_REMOVED lines=62> */
.L_x_7236:
[----:B------:R-:W-:Y:S05]  /*25960*/  BSYNC.RECONVERGENT B1 ;  /* 0x0000000000017941 */ /* 0x000fea0003800200 */
.L_x_7235:
[----:B------:R-:W-:Y:S01]  /*25970*/  I2FP.F32.U32 R4, R152 ;  /* 0x0000009800047245 */ /* 0x000fe20000201000 */
[----:B------:R-:W-:Y:S01]  /*25980*/  BSSY.RECONVERGENT B1, `(.L_x_7240) ;  /* 0x0000065000017945 */ /* 0x000fe20003800200 */
[----:B------:R-:W-:-:S03]  /*25990*/  @P1 PRMT R5, R42, 0x7632, R5 ;  /* 0x000076322a051816 */ /* 0x000fc60000000005 */
[----:B------:R-:W-:Y:S01]  /*259a0*/  FFMA.FTZ R4, R4, R248, 1.1641532182693481445e-10 ;  /* 0x2f00000004047423 */ /* 0x000fe200000100f8 */
[----:B------:R-:W-:-:S04]  /*259b0*/  @P1 SHF.L.U32 R5, R5, 0x10, RZ ;  /* 0x0000001005051819 */ /* 0x000fc800000006ff */
[----:B------:R-:W-:Y:S02]  /*259c0*/  FSETP.GTU.FTZ.AND P4, PT, R4, R183, PT ;  /* 0x000000b70400720b */ /* 0x000fe40003f9c000 */
[----:B------:R-:W-:-:S05]  /*259d0*/  PRMT R4, R46, 0x7632, R4 ;  /* 0x000076322e047816 */ /* 0x000fca0000000004 */
[----:B------:R-:W-:-:S04]  /*259e0*/  IMAD.U32 R4, R4, 0x10000, RZ ;  /* 0x0001000004047824 */ /* 0x000fc800078e00ff */
[----:B------:R-:W-:-:S05]  /*259f0*/  FMUL.FTZ R4, R4, R182 ;  /* 0x000000b604047220 */ /* 0x000fca0000410000 */
[----:B------:R-:W-:-:S05]  /*25a00*/  FSEL R4, R4, RZ, !P4 ;  /* 0x000000ff04047208 */ /* 0x000fca0006000000 */
[----:B------:R-:W-:Y:S01]  /*25a10*/  FADD.FTZ R4, R151, R4 ;  /* 0x0000000497047221 */ /* 0x000fe20000010000 */
[----:B------:R-:W-:-:S03]  /*25a20*/  IMAD.MOV.U32 R151, RZ, RZ, 0x2 ;  /* 0x00000002ff977424 */ /* 0x000fc600078e00ff */
        /* <DEDUP_REMOVED lines=15> */
.L_x_7242:
        /* <DEDUP_REMOVED lines=12> */
.L_x_7244:
[----:B------:R-:W-:Y:S05]  /*25be0*/  BSYNC.RECONVERGENT B2 ;  /* 0x0000000000027941 */ /* 0x000fea0003800200 */
.L_x_7243:
        /* <DEDUP_REMOVED lines=61> */
[----:B------:R-:W-:-:S07]  /*25fc0*/  LOP3.LUT R18, R16, UR15, R179, 0x96, !PT ;  /* 0x0000000f10127c12 */ /* 0x000fce000f8e96b3 */
.L_x_7241:
[----:B------:R-:W-:Y:S05]  /*25fd0*/  BSYNC.RECONVERGENT B1 ;  /* 0x0000000000017941 */ /* 0x000fea0003800200 */
.L_x_7240:
        /* <DEDUP_REMOVED lines=21> */
.L_x_7247:
        /* <DEDUP_REMOVED lines=12> */
.L_x_7249:
[----:B------:R-:W-:Y:S05]  /*261f0*/  BSYNC.RECONVERGENT B2 ;  /* 0x0000000000027941 */ /* 0x000fea0003800200 */
.L_x_7248:
        /* <DEDUP_REMOVED lines=62> */
.L_x_7246:
[----:B------:R-:W-:Y:S05]  /*265e0*/  BSYNC.RECONVERGENT B1 ;  /* 0x0000000000017941 */ /* 0x000fea0003800200 */
.L_x_7245:
[----:B------:R-:W-:Y:S01]  /*265f0*/  I2FP.F32.U32 R135, R135 ;  /* 0x0000008700877245 */ /* 0x000fe20000201000 */
        /* <DEDUP_REMOVED lines=24> */
.L_x_7252:
        /* <DEDUP_REMOVED lines=12> */
.L_x_7254:
[----:B------:R-:W-:Y:S05]  /*26840*/  BSYNC.RECONVERGENT B2 ;  /* 0x0000000000027941 */ /* 0x000fea0003800200 */
.L_x_7253:
        /* <DEDUP_REMOVED lines=62> */
.L_x_7251:
[----:B------:R-:W-:Y:S05]  /*26c30*/  BSYNC.RECONVERGENT B1 ;  /* 0x0000000000017941 */ /* 0x000fea0003800200 */
.L_x_7250:
        /* <DEDUP_REMOVED lines=20> */
.L_x_7257:
        /* <DEDUP_REMOVED lines=15> */
.L_x_7259:
[----:B------:R-:W-:Y:S05]  /*26e70*/  BSYNC.RECONVERGENT B2 ;  /* 0x0000000000027941 */ /* 0x000fea0003800200 */
.L_x_7258:
        /* <DEDUP_REMOVED lines=62> */
.L_x_7256:
[----:B------:R-:W-:Y:S05]  /*27260*/  BSYNC.RECONVERGENT B1 ;  /* 0x0000000000017941 */ /* 0x000fea0003800200 */
.L_x_7255:
        /* <DEDUP_REMOVED lines=13> */
[----:B------:R-:W-:-:S04]  /*27340*/  @P1 PRMT R162, R43, 0x7632, R162 ;  /* 0x000076322ba21816 */ /* 0x000fc800000000a2 */
[----:B------:R-:W-:-:S05]  /*27350*/  @P1 SHF.L.U32 R162, R162, 0x10, RZ ;  /* 0x00000010a2a21819 */ /* 0x000fca00000006ff */
[----:B------:R-:W-:Y:S01]  /*27360*/  @P1 FADD.FTZ R162, R177, R162 ;  /* 0x000000a2b1a21221 */ /* 0x000fe20000010000 */
[----:B------:R-:W-:-:S05]  /*27370*/  @!P1 IMAD.MOV.U32 R162, RZ, RZ, R177 ;  /* 0x000000ffffa29224 */ /* 0x000fca00078e00b1 */
[----:B------:R-:W-:-:S04]  /*27380*/  F2FP.BF16.F32.PACK_AB R177, RZ, R162 ;  /* 0x000000a2ffb1723e */ /* 0x000fc800000010ff */
[----:B------:R-:W-:Y:S01]  /*27390*/  PRMT R135, R135, 0x5410, R177 ;  /* 0x0000541087877816 */ /* 0x000fe200000000b1 */
[----:B------:R-:W-:Y:S06]  /*273a0*/  BRA `(.L_x_7260) ;  /* 0x0000003000c87947 */ /* 0x000fec0003800000 */
.L_x_7179:
        /* <DEDUP_REMOVED lines=16> */
.L_x_7263:
        /* <DEDUP_REMOVED lines=12> */
.L_x_7265:
[----:B------:R-:W-:Y:S05]  /*27570*/  BSYNC.RECONVERGENT B2 ;  /* 0x0000000000027941 */ /* 0x000fea0003800200 */
.L_x_7264:
        /* <DEDUP_REMOVED lines=62> */
.L_x_7262:
[----:B------:R-:W-:Y:S05]  /*27960*/  BSYNC.RECONVERGENT B1 ;  /* 0x0000000000017941 */ /* 0x000fea0003800200 */
.L_x_7261:
[----:B------:R-:W0:Y:S01]  /*27970*/  LDC R183, c[0x0][0x404] ;  /* 0x00010100ffb77b82 */ /* 0x000e220000000800 */
[----:B------:R-:W-:Y:S01]  /*27980*/  I2FP.F32.U32 R16, R24 ;  /* 0x0000001800107245 */ /* 0x000fe20000201000 */
[----:B------:R-:W-:Y:S01]  /*27990*/  IMAD.MOV.U32 R182, RZ, RZ, 0x2f800000 ;  /* 0x2f800000ffb67424 */ /* 0x000fe200078e00ff */
[----:B------:R-:W-:Y:S01]  /*279a0*/  LOP3.LUT R20, R20, 0xffffffef, RZ, 0xc0, !PT ;  /* 0xffffffef14147812 */ /* 0x000fe200078ec0ff */
[----:B------:R-:W-:Y:S01]  /*279b0*/  BSSY.RECONVERGENT B1, `(.L_x_7266) ;  /* 0x0000064000017945 */ /* 0x000fe20003800200 */
[----:B-----5:R-:W-:Y:S01]  /*279c0*/  PRMT R27, R132, 0x7632, R27 ;  /* 0x00007632841b7816 */ /* 0x020fe2000000001b */
[----:B------:R-:W-:Y:S01]  /*279d0*/  FFMA.FTZ R16, R16, R182, 1.1641532182693481445e-10 ;  /* 0x2f00000010107423 */ /* 0x000fe200000100b6 */
[----:B------:R-:W-:Y:S01]  /*279e0*/  IMAD.MOV.U32 R28, RZ, RZ, R14 ;  /* 0x000000ffff1c7224 */ /* 0x000fe200078e000e */
[----:B------:R-:W1:Y:S03]  /*279f0*/  LDC R248, c[0x0][0x408] ;  /* 0x00010200fff87b82 */ /* 0x000e660000000800 */
[----:B0-----:R-:W-:Y:S01]  /*27a00*/  FSETP.GTU.FTZ.AND P2, PT, R16, R183, PT ;  /* 0x000000b71000720b */ /* 0x001fe20003f5c000 */
[----:B------:R-:W-:-:S04]  /*27a10*/  IMAD.U32 R16, R132, 0x10000, RZ ;  /* 0x0001000084107824 */ /* 0x000fc800078e00ff */
[----:B-1----:R-:W-:-:S05]  /*27a20*/  FMUL.FTZ R16, R16, R248 ;  /* 0x000000f810107220 */ /* 0x002fca0000410000 */
        /* <DEDUP_REMOVED lines=17> */
.L_x_7268:
        /* <DEDUP_REMOVED lines=12> */
.L_x_7270:
[----:B------:R-:W-:Y:S05]  /*27c00*/  BSYNC.RECONVERGENT B2 ;  /* 0x0000000000027941 */ /* 0x000fea0003800200 */
.L_x_7269:
        /* <DEDUP_REMOVED lines=62> */
.L_x_7267:
[----:B------:R-:W-:Y:S05]  /*27ff0*/  BSYNC.RECONVERGENT B1 ;  /* 0x0000000000017941 */ /* 0x000fea0003800200 */
.L_x_7266:
        /* <DEDUP_REMOVED lines=26> */
.L_x_7273:
        /* <DEDUP_REMOVED lines=12> */
.L_x_7275:
[----:B------:R-:W-:Y:S05]  /*28260*/  BSYNC.RECONVERGENT B2 ;  /* 0x0000000000027941 */ /* 0x000fea0003800200 */
.L_x_7274:
        /* <DEDUP_REMOVED lines=62> */
.L_x_7272:
[----:B------:R-:W-:Y:S05]  /*28650*/  BSYNC.RECONVERGENT B1 ;  /* 0x0000000000017941 */ /* 0x000fea0003800200 */
.L_x_7271:
[----:B------:R-:W-:Y:S01]  /*28660*/  I2FP.F32.U32 R16, R27 ;  /* 0x0000001b00107245 */ /* 0x000fe20000201000 */
[----:B------:R-:W-:Y:S01]  /*28670*/  BSSY.RECONVERGENT B1, `(.L_x_7276) ;  /* 0x0000064000017945 */ /* 0x000fe20003800200 */
[----:B------:R-:W-:Y:S02]  /*28680*/  LOP3.LUT R20, R20, 0xfffffffb, RZ, 0xc0, !PT ;  /* 0xfffffffb14147812 */ /* 0x000fe400078ec0ff */
        /* <DEDUP_REMOVED lines=23> */
.L_x_7278:
        /* <DEDUP_REMOVED lines=12> */
.L_x_7280:
[----:B------:R-:W-:Y:S05]  /*288c0*/  BSYNC.RECONVERGENT B2 ;  /* 0x0000000000027941 */ /* 0x000fea0003800200 */
.L_x_7279:
        /* <DEDUP_REMOVED lines=62> */
.L_x_7277:
[----:B------:R-:W-:Y:S05]  /*28cb0*/  BSYNC.RECONVERGENT B1 ;  /* 0x0000000000017941 */ /* 0x000fea0003800200 */
.L_x_7276:
        /* <DEDUP_REMOVED lines=26> */
.L_x_7283:
        /* <DEDUP_REMOVED lines=12> */
.L_x_7285:
[----:B------:R-:W-:Y:S05]  /*28f20*/  BSYNC.RECONVERGENT B2 ;  /* 0x0000000000027941 */ /* 0x000fea0003800200 */
.L_x_7284:
        /* <DEDUP_REMOVED lines=62> */
.L_x_7282:
[----:B------:R-:W-:Y:S05]  /*29310*/  BSYNC.RECONVERGENT B1 ;  /* 0x0000000000017941 */ /* 0x000fea0003800200 */
.L_x_7281:
        /* <DEDUP_REMOVED lines=24> */
.L_x_7288:
        /* <DEDUP_REMOVED lines=12> */
.L_x_7290:
[----:B------:R-:W-:Y:S05]  /*29560*/  BSYNC.RECONVERGENT B2 ;  /* 0x0000000000027941 */ /* 0x000fea0003800200 */
.L_x_7289:
        /* <DEDUP_REMOVED lines=62> */
.L_x_7287:
[----:B------:R-:W-:Y:S05]  /*29950*/  BSYNC.RECONVERGENT B1 ;  /* 0x0000000000017941 */ /* 0x000fea0003800200 */
.L_x_7286:
        /* <DEDUP_REMOVED lines=24> */
.L_x_7293:
        /* <DEDUP_REMOVED lines=12> */
.L_x_7295:
[----:B------:R-:W-:Y:S05]  /*29ba0*/  BSYNC.RECONVERGENT B2 ;  /* 0x0000000000027941 */ /* 0x000fea0003800200 */
.L_x_7294:
        /* <DEDUP_REMOVED lines=62> */
.L_x_7292:
[----:B------:R-:W-:Y:S05]  /*29f90*/  BSYNC.RECONVERGENT B1 ;  /* 0x0000000000017941 */ /* 0x000fea0003800200 */
.L_x_7291:
        /* <DEDUP_REMOVED lines=24> */
.L_x_7298:
        /* <DEDUP_REMOVED lines=12> */
.L_x_7300:
[----:B------:R-:W-:Y:S05]  /*2a1e0*/  BSYNC.RECONVERGENT B2 ;  /* 0x0000000000027941 */ /* 0x000fea0003800200 */
.L_x_7299:
        /* <DEDUP_REMOVED lines=57> */
[----:B------:R-:W-:Y:S02]  /*2a580*/  IMAD.MOV.U32 R167, RZ, RZ, R178 ;  /* 0x000000ffffa77224 */ /* 0x000fe400078e00b2 */
[----:B------:R-:W-:-:S04]  /*2a590*/  IMAD.WIDE.U32 R178, R14, -0x326172a9, RZ ;  /* 0xcd9e8d570eb27825 */ /* 0x000fc800078e00ff */
[----:B------:R-:W-:Y:S01]  /*2a5a0*/  IMAD.MOV.U32 R14, RZ, RZ, R178 ;  /* 0x000000ffff0e7224 */ /* 0x000fe200078e00b2 */
[----:B------:R-:W-:Y:S01]  /*2a5b0*/  LOP3.LUT R18, R16, UR15, R179, 0x96, !PT ;  /* 0x0000000f10127c12 */ /* 0x000fe2000f8e96b3 */
[----:B------:R-:W-:-:S07]  /*2a5c0*/  IMAD.MOV.U32 R16, RZ, RZ, RZ ;  /* 0x000000ffff107224 */ /* 0x000fce00078e00ff */
.L_x_7297:
[----:B------:R-:W-:Y:S05]  /*2a5d0*/  BSYNC.RECONVERGENT B1 ;  /* 0x0000000000017941 */ /* 0x000fea0003800200 */
.L_x_7296:
        /* <DEDUP_REMOVED lines=15> */
.L_x_7260:
        /* <DEDUP_REMOVED lines=43> */
.L_x_7301:
[----:B------:R-:W-:Y:S01]  /*2a980*/  IMAD.MOV.U32 R165, RZ, RZ, R167 ;  /* 0x000000ffffa57224 */ /* 0x000fe200078e00a7 */
[----:B------:R-:W-:-:S07]  /*2a990*/  IADD3 R166, PT, PT, R166, 0x20, RZ ;  /* 0x00000020a6a67810 */ /* 0x000fce0007ffe0ff */
.L_x_7178:
[----:B------:R-:W-:Y:S05]  /*2a9a0*/  BSYNC.RECONVERGENT B0 ;  /* 0x0000000000007941 */ /* 0x000fea0003800200 */
.L_x_7177:
        /* <DEDUP_REMOVED lines=35> */
.L_x_7307:
        /* <DEDUP_REMOVED lines=12> */
.L_x_7309:
[----:B------:R-:W-:Y:S05]  /*2aca0*/  BSYNC.RECONVERGENT B2 ;  /* 0x0000000000027941 */ /* 0x000fea0003800200 */
.L_x_7308:
        /* <DEDUP_REMOVED lines=59> */
[----:B------:R-:W-:Y:S02]  /*2b060*/  HFMA2 R4, -RZ, RZ, 0, 0 ;  /* 0x00000000ff047431 */ /* 0x000fe400000001ff */
[----:B------:R-:W-:Y:S01]  /*2b070*/  IMAD.MOV.U32 R3, RZ, RZ, R165 ;  /* 0x000000ffff037224 */ /* 0x000fe200078e00a5 */
[----:B------:R-:W-:-:S07]  /*2b080*/  LOP3.LUT R18, R6, UR15, R5, 0x96, !PT ;  /* 0x0000000f06127c12 */ /* 0x000fce000f8e9605 */
.L_x_7306:
[----:B------:R-:W-:Y:S05]  /*2b090*/  BSYNC.RECONVERGENT B1 ;  /* 0x0000000000017941 */ /* 0x000fea0003800200 */
.L_x_7305:
[----:B------:R-:W0:Y:S01]  /*2b0a0*/  LDC R182, c[0x0][0x408] ;  /* 0x00010200ffb67b82 */ /* 0x000e220000000800 */
[----:B------:R-:W-:Y:S01]  /*2b0b0*/  I2FP.F32.U32 R3, R3 ;  /* 0x0000000300037245 */ /* 0x000fe20000201000 */
[----:B------:R-:W-:Y:S01]  /*2b0c0*/  IMAD.MOV.U32 R248, RZ, RZ, 0x2f800000 ;  /* 0x2f800000fff87424 */ /* 0x000fe200078e00ff */
[----:B------:R-:W-:Y:S01]  /*2b0d0*/  LOP3.LUT R20, R20, 0xffffffef, RZ, 0xc0, !PT ;  /* 0xffffffef14147812 */ /* 0x000fe200078ec0ff */
[----:B-----5:R-:W-:Y:S01]  /*2b0e0*/  IMAD.U32 R5, R132, 0x10000, RZ ;  /* 0x0001000084057824 */ /* 0x020fe200078e00ff */
[----:B------:R-:W-:Y:S01]  /*2b0f0*/  BSSY.RECONVERGENT B1, `(.L_x_7310) ;  /* 0x0000060000017945 */ /* 0x000fe20003800200 */
[----:B------:R-:W-:Y:S01]  /*2b100*/  FFMA.FTZ R3, R3, R248, 1.1641532182693481445e-10 ;  /* 0x2f00000003037423 */ /* 0x000fe200000100f8 */
[----:B------:R-:W-:Y:S01]  /*2b110*/  MOV R7, R14 ;  /* 0x0000000e00077202 */ /* 0x000fe20000000f00 */
[----:B------:R-:W1:Y:S01]  /*2b120*/  LDC R183, c[0x0][0x404] ;  /* 0x00010100ffb77b82 */ /* 0x000e620000000800 */
[----:B0-----:R-:W-:Y:S02]  /*2b130*/  FMUL.FTZ R5, R5, R182 ;  /* 0x000000b605057220 */ /* 0x001fe40000410000 */
[----:B-1----:R-:W-:-:S02]  /*2b140*/  FSETP.GTU.FTZ.AND P2, PT, R3, R183, PT ;  /* 0x000000b70300720b */ /* 0x002fc40003f5c000 */
        /* <DEDUP_REMOVED lines=15> */
.L_x_7312:
        /* <DEDUP_REMOVED lines=12> */
.L_x_7314:
[----:B------:R-:W-:Y:S05]  /*2b300*/  BSYNC.RECONVERGENT B2 ;  /* 0x0000000000027941 */ /* 0x000fea0003800200 */
.L_x_7313:
        /* <DEDUP_REMOVED lines=62> */
.L_x_7311:
[----:B------:R-:W-:Y:S05]  /*2b6f0*/  BSYNC.RECONVERGENT B1 ;  /* 0x0000000000017941 */ /* 0x000fea0003800200 */
.L_x_7310:
        /* <DEDUP_REMOVED lines=26> */
.L_x_7317:
        /* <DEDUP_REMOVED lines=12> */
.L_x_7319:
[----:B------:R-:W-:Y:S05]  /*2b960*/  BSYNC.RECONVERGENT B2 ;  /* 0x0000000000027941 */ /* 0x000fea0003800200 */
.L_x_7318:
        /* <DEDUP_REMOVED lines=62> */
.L_x_7316:
[----:B------:R-:W-:Y:S05]  /*2bd50*/  BSYNC.RECONVERGENT B1 ;  /* 0x0000000000017941 */ /* 0x000fea0003800200 */
.L_x_7315:
        /* <DEDUP_REMOVED lines=22> */
.L_x_7322:
        /* <DEDUP_REMOVED lines=12> */
.L_x_7324:
[----:B------:R-:W-:Y:S05]  /*2bf80*/  BSYNC.RECONVERGENT B2 ;  /* 0x0000000000027941 */ /* 0x000fea0003800200 */
.L_x_7323:
        /* <DEDUP_REMOVED lines=62> */
.L_x_7321:
[----:B------:R-:W-:Y:S05]  /*2c370*/  BSYNC.RECONVERGENT B1 ;  /* 0x0000000000017941 */ /* 0x000fea0003800200 */
.L_x_7320:
        /* <DEDUP_REMOVED lines=28> */
.L_x_7327:
        /* <DEDUP_REMOVED lines=12> */
.L_x_7329:
[----:B------:R-:W-:Y:S05]  /*2c600*/  BSYNC.RECONVERGENT B2 ;  /* 0x0000000000027941 */ /* 0x000fea0003800200 */
.L_x_7328:
        /* <DEDUP_REMOVED lines=58> */
[----:B------:R-:W-:-:S03]  /*2c9b0*/  IMAD.WIDE.U32 R4, R8, -0x326172a9, RZ ;  /* 0xcd9e8d5708047825 */ /* 0x000fc600078e00ff */
[----:B------:R-:W-:Y:S01]  /*2c9c0*/  MOV R14, R4 ;  /* 0x00000004000e7202 */ /* 0x000fe20000000f00 */
[----:B------:R-:W-:Y:S01]  /*2c9d0*/  IMAD.MOV.U32 R4, RZ, RZ, RZ ;  /* 0x000000ffff047224 */ /* 0x000fe200078e00ff */
[----:B------:R-:W-:-:S07]  /*2c9e0*/  LOP3.LUT R18, R6, UR15, R5, 0x96, !PT ;  /* 0x0000000f06127c12 */ /* 0x000fce000f8e9605 */
.L_x_7326:
[----:B------:R-:W-:Y:S05]  /*2c9f0*/  BSYNC.RECONVERGENT B1 ;  /* 0x0000000000017941 */ /* 0x000fea0003800200 */
.L_x_7325:
[----:B------:R-:W-:Y:S01]  /*2ca00*/  I2FP.F32.U32 R3, R3 ;  /* 0x0000000300037245 */ /* 0x000fe20000201000 */
[----:B------:R-:W-:Y:S01]  /*2ca10*/  BSSY.RECONVERGENT B1, `(.L_x_7330) ;  /* 0x0000061000017945 */ /* 0x000fe20003800200 */
[----:B------:R-:W-:Y:S01]  /*2ca20*/  LOP3.LUT R20, R20, 0xfffffffb, RZ, 0xc0, !PT ;  /* 0xfffffffb14147812 */ /* 0x000fe200078ec0ff */
[----:B------:R-:W-:Y:S01]  /*2ca30*/  HFMA2 R5, -RZ, RZ, 0, 1.1920928955078125e-07 ;  /* 0x00000002ff057431 */ /* 0x000fe200000001ff */
[----:B------:R-:W-:Y:S01]  /*2ca40*/  PRMT R39, R133, 0x7632, R39 ;  /* 0x0000763285277816 */ /* 0x000fe20000000027 */
[----:B------:R-:W-:Y:S01]  /*2ca50*/  FFMA.FTZ R3, R3, R248, 1.1641532182693481445e-10 ;  /* 0x2f00000003037423 */ /* 0x000fe200000100f8 */
[----:B------:R-:W-:-:S04]  /*2ca60*/  IMAD.MOV.U32 R7, RZ, RZ, R14 ;  /* 0x000000ffff077224 */ /* 0x000fc800078e000e */
[----:B------:R-:W-:Y:S01]  /*2ca70*/  FSETP.GTU.FTZ.AND P2, PT, R3, R183, PT ;  /* 0x000000b70300720b */ /* 0x000fe20003f5c000 */
[----:B------:R-:W-:-:S04]  /*2ca80*/  IMAD.U32 R3, R133, 0x10000, RZ ;  /* 0x0001000085037824 */ /* 0x000fc800078e00ff */
        /* <DEDUP_REMOVED lines=14> */
.L_x_7332:
        /* <DEDUP_REMOVED lines=12> */
.L_x_7334:
[----:B------:R-:W-:Y:S05]  /*2cc30*/  BSYNC.RECONVERGENT B2 ;  /* 0x0000000000027941 */ /* 0x000fea0003800200 */
.L_x_7333:
        /* <DEDUP_REMOVED lines=62> */
.L_x_7331:
[----:B------:R-:W-:Y:S05]  /*2d020*/  BSYNC.RECONVERGENT B1 ;  /* 0x0000000000017941 */ /* 0x000fea0003800200 */
.L_x_7330:
[----:B------:R-:W-:Y:S01]  /*2d030*/  I2FP.F32.U32 R4, R7 ;  /* 0x0000000700047245 */ /* 0x000fe20000201000 */
[----:B------:R-:W-:Y:S01]  /*2d040*/  BSSY.RECONVERGENT B1, `(.L_x_7335) ;  /* 0x0000064000017945 */ /* 0x000fe20003800200 */
[----:B------:R-:W-:-:S03]  /*2d050*/  MOV R7, R14 ;  /* 0x0000000e00077202 */ /* 0x000fc60000000f00 */
        /* <DEDUP_REMOVED lines=23> */
.L_x_7337:
        /* <DEDUP_REMOVED lines=12> */
.L_x_7339:
[----:B------:R-:W-:Y:S05]  /*2d290*/  BSYNC.RECONVERGENT B2 ;  /* 0x0000000000027941 */ /* 0x000fea0003800200 */
.L_x_7338:
        /* <DEDUP_REMOVED lines=62> */
.L_x_7336:
[----:B------:R-:W-:Y:S05]  /*2d680*/  BSYNC.RECONVERGENT B1 ;  /* 0x0000000000017941 */ /* 0x000fea0003800200 */
.L_x_7335:
        /* <DEDUP_REMOVED lines=22> */
.L_x_7342:
        /* <DEDUP_REMOVED lines=12> */
.L_x_7344:
[----:B------:R-:W-:Y:S05]  /*2d8b0*/  BSYNC.RECONVERGENT B2 ;  /* 0x0000000000027941 */ /* 0x000fea0003800200 */
.L_x_7343:
        /* <DEDUP_REMOVED lines=62> */
.L_x_7341:
[----:B------:R-:W-:Y:S05]  /*2dca0*/  BSYNC.RECONVERGENT B1 ;  /* 0x0000000000017941 */ /* 0x000fea0003800200 */
.L_x_7340:
[----:B------:R-:W-:Y:S01]  /*2dcb0*/  I2FP.F32.U32 R4, R7 ;  /* 0x0000000700047245 */ /* 0x000fe20000201000 */
[----:B------:R-:W-:Y:S01]  /*2dcc0*/  BSSY.RECONVERGENT B1, `(.L_x_7345) ;  /* 0x0000065000017945 */ /* 0x000fe20003800200 */
[----:B------:R-:W-:-:S03]  /*2dcd0*/  @P1 PRMT R6, R41, 0x7632, R6 ;  /* 0x0000763229061816 */ /* 0x000fc60000000006 */
        /* <DEDUP_REMOVED lines=24> */
.L_x_7347:
        /* <DEDUP_REMOVED lines=12> */
.L_x_7349:
[----:B------:R-:W-:Y:S05]  /*2df20*/  BSYNC.RECONVERGENT B2 ;  /* 0x0000000000027941 */ /* 0x000fea0003800200 */
.L_x_7348:
        /* <DEDUP_REMOVED lines=62> */
.L_x_7346:
[----:B------:R-:W-:Y:S05]  /*2e310*/  BSYNC.RECONVERGENT B1 ;  /* 0x0000000000017941 */ /* 0x000fea0003800200 */
.L_x_7345:
[----:B------:R-:W-:Y:S01]  /*2e320*/  I2FP.F32.U32 R5, R39 ;  /* 0x0000002700057245 */ /* 0x000fe20000201000 */
[----:B------:R-:W-:Y:S01]  /*2e330*/  BSSY.RECONVERGENT B1, `(.L_x_7350) ;  /* 0x000005f000017945 */ /* 0x000fe20003800200 */
[----:B------:R-:W-:Y:S01]  /*2e340*/  ISETP.NE.AND P3, PT, R4, 0x1, PT ;  /* 0x000000010400780c */ /* 0x000fe20003f65270 */
[----:B------:R-:W-:Y:S01]  /*2e350*/  IMAD.MOV.U32 R39, RZ, RZ, R14 ;  /* 0x000000ffff277224 */ /* 0x000fe200078e000e */
[C---:B------:R-:W-:Y:S01]  /*2e360*/  SHF.L.U32 R6, R134.reuse, 0x10, RZ ;  /* 0x0000001086067819 */ /* 0x040fe200000006ff */
[----:B------:R-:W-:Y:S01]  /*2e370*/  FFMA.FTZ R5, R5, R248, 1.1641532182693481445e-10 ;  /* 0x2f00000005057423 */ /* 0x000fe200000100f8 */
[----:B------:R-:W-:-:S03]  /*2e380*/  PRMT R149, R134, 0x7632, R149 ;  /* 0x0000763286957816 */ /* 0x000fc60000000095 */
        /* <DEDUP_REMOVED lines=14> */
.L_x_7352:
        /* <DEDUP_REMOVED lines=12> */
.L_x_7354:
[----:B------:R-:W-:Y:S05]  /*2e530*/  BSYNC.RECONVERGENT B2 ;  /* 0x0000000000027941 */ /* 0x000fea0003800200 */
.L_x_7353:
        /* <DEDUP_REMOVED lines=62> */
.L_x_7351:
[----:B------:R-:W-:Y:S05]  /*2e920*/  BSYNC.RECONVERGENT B1 ;  /* 0x0000000000017941 */ /* 0x000fea0003800200 */
.L_x_7350:
[----:B------:R-:W-:Y:S01]  /*2e930*/  I2FP.F32.U32 R4, R39 ;  /* 0x0000002700047245 */ /* 0x000fe20000201000 */
[----:B------:R-:W-:Y:S01]  /*2e940*/  BSSY.RECONVERGENT B1, `(.L_x_7355) ;  /* 0x0000063000017945 */ /* 0x000fe20003800200 */
[----:B------:R-:W-:-:S03]  /*2e950*/  IMAD.MOV.U32 R150, RZ, RZ, R14 ;  /* 0x000000ffff967224 */ /* 0x000fc600078e000e */
        /* <DEDUP_REMOVED lines=22> */
.L_x_7357:
        /* <DEDUP_REMOVED lines=12> */
.L_x_7359:
[----:B------:R-:W-:Y:S05]  /*2eb80*/  BSYNC.RECONVERGENT B2 ;  /* 0x0000000000027941 */ /* 0x000fea0003800200 */
.L_x_7358:
        /* <DEDUP_REMOVED lines=62> */
.L_x_7356:
[----:B------:R-:W-:Y:S05]  /*2ef70*/  BSYNC.RECONVERGENT B1 ;  /* 0x0000000000017941 */ /* 0x000fea0003800200 */
.L_x_7355:
        /* <DEDUP_REMOVED lines=20> */
.L_x_7362:
        /* <DEDUP_REMOVED lines=12> */
.L_x_7364:
[----:B------:R-:W-:Y:S05]  /*2f180*/  BSYNC.RECONVERGENT B2 ;  /* 0x0000000000027941 */ /* 0x000fea0003800200 */
.L_x_7363:
        /* <DEDUP_REMOVED lines=62> */
.L_x_7361:
[----:B------:R-:W-:Y:S05]  /*2f570*/  BSYNC.RECONVERGENT B1 ;  /* 0x0000000000017941 */ /* 0x000fea0003800200 */
.L_x_7360:
        /* <DEDUP_REMOVED lines=27> */
.L_x_7367:
        /* <DEDUP_REMOVED lines=12> */
.L_x_7369:
[----:B------:R-:W-:Y:S05]  /*2f7f0*/  BSYNC.RECONVERGENT B2 ;  /* 0x0000000000027941 */ /* 0x000fea0003800200 */
.L_x_7368:
        /* <DEDUP_REMOVED lines=62> */
.L_x_7366:
[----:B------:R-:W-:Y:S05]  /*2fbe0*/  BSYNC.RECONVERGENT B1 ;  /* 0x0000000000017941 */ /* 0x000fea0003800200 */
.L_x_7365:
        /* <DEDUP_REMOVED lines=21> */
.L_x_7372:
        /* <DEDUP_REMOVED lines=12> */
.L_x_7374:
[----:B------:R-:W-:Y:S05]  /*2fe00*/  BSYNC.RECONVERGENT B2 ;  /* 0x0000000000027941 */ /* 0x000fea0003800200 */
.L_x_7373:
        /* <DEDUP_REMOVED lines=62> */
.L_x_7371:
[----:B------:R-:W-:Y:S05]  /*301f0*/  BSYNC.RECONVERGENT B1 ;  /* 0x0000000000017941 */ /* 0x000fea0003800200 */
.L_x_7370:
        /* <DEDUP_REMOVED lines=25> */
.L_x_7377:
        /* <DEDUP_REMOVED lines=12> */
.L_x_7379:
[----:B------:R-:W-:Y:S05]  /*30450*/  BSYNC.RECONVERGENT B2 ;  /* 0x0000000000027941 */ /* 0x000fea0003800200 */
.L_x_7378:
        /* <DEDUP_REMOVED lines=62> */
.L_x_7376:
[----:B------:R-:W-:Y:S05]  /*30840*/  BSYNC.RECONVERGENT B1 ;  /* 0x0000000000017941 */ /* 0x000fea0003800200 */
.L_x_7375:
[----:B------:R-:W-:Y:S01]  /*30850*/  I2FP.F32.U32 R16, R177 ;  /* 0x000000b100107245 */ /* 0x000fe20000201000 */
[----:B------:R-:W-:Y:S01]  /*30860*/  BSSY.RECONVERGENT B1, `(.L_x_7380) ;  /* 0x0000061000017945 */ /* 0x000fe20003800200 */
[----:B------:R-:W-:Y:S01]  /*30870*/  ISETP.NE.AND P6, PT, R178, 0x1, PT ;  /* 0x00000001b200780c */ /* 0x000fe20003fc5270 */
[----:B------:R-:W-:Y:S02]  /*30880*/  IMAD.MOV.U32 R177, RZ, RZ, R14 ;  /* 0x000000ffffb17224 */ /* 0x000fe400078e000e */
[----:B------:R-:W-:-:S05]  /*30890*/  FFMA.FTZ R16, R16, R248, 1.1641532182693481445e-10 ;  /* 0x2f00000010107423 */ /* 0x000fca00000100f8 */
[----:B------:R-:W-:Y:S02]  /*308a0*/  FSETP.GTU.FTZ.AND P5, PT, R16, R183, PT ;  /* 0x000000b71000720b */ /* 0x000fe40003fbc000 */
[----:B------:R-:W-:-:S05]  /*308b0*/  SHF.L.U32 R16, R163, 0x10, RZ ;  /* 0x00000010a3107819 */ /* 0x000fca00000006ff */
        /* <DEDUP_REMOVED lines=13> */
.L_x_7382:
        /* <DEDUP_REMOVED lines=15> */
.L_x_7384:
[----:B------:R-:W-:Y:S05]  /*30a80*/  BSYNC.RECONVERGENT B2 ;  /* 0x0000000000027941 */ /* 0x000fea0003800200 */
.L_x_7383:
        /* <DEDUP_REMOVED lines=62> */
.L_x_7381:
[----:B------:R-:W-:Y:S05]  /*30e70*/  BSYNC.RECONVERGENT B1 ;  /* 0x0000000000017941 */ /* 0x000fea0003800200 */
.L_x_7380:
        /* <DEDUP_REMOVED lines=20> */
.L_x_7304:
        /* <DEDUP_REMOVED lines=16> */
.L_x_7388:
        /* <DEDUP_REMOVED lines=12> */
.L_x_7390:
[----:B------:R-:W-:Y:S05]  /*31180*/  BSYNC.RECONVERGENT B2 ;  /* 0x0000000000027941 */ /* 0x000fea0003800200 */
.L_x_7389:
        /* <DEDUP_REMOVED lines=62> */
.L_x_7387:
[----:B------:R-:W-:Y:S05]  /*31570*/  BSYNC.RECONVERGENT B1 ;  /* 0x0000000000017941 */ /* 0x000fea0003800200 */
.L_x_7386:
[----:B------:R-:W0:Y:S01]  /*31580*/  LDC R183, c[0x0][0x404] ;  /* 0x00010100ffb77b82 */ /* 0x000e220000000800 */
[----:B------:R-:W-:Y:S01]  /*31590*/  I2FP.F32.U32 R16, R25 ;  /* 0x0000001900107245 */ /* 0x000fe20000201000 */
[----:B------:R-:W-:Y:S01]  /*315a0*/  IMAD.MOV.U32 R182, RZ, RZ, 0x2f800000 ;  /* 0x2f800000ffb67424 */ /* 0x000fe200078e00ff */
[----:B-----5:R-:W-:Y:S01]  /*315b0*/  SHF.L.U32 R25, R132, 0x10, RZ ;  /* 0x0000001084197819 */ /* 0x020fe200000006ff */
[----:B------:R-:W-:Y:S01]  /*315c0*/  BSSY.RECONVERGENT B1, `(.L_x_7391) ;  /* 0x0000064000017945 */ /* 0x000fe20003800200 */
[----:B------:R-:W-:Y:S01]  /*315d0*/  LOP3.LUT R20, R20, 0xffffffef, RZ, 0xc0, !PT ;  /* 0xffffffef14147812 */ /* 0x000fe200078ec0ff */
[----:B------:R-:W-:Y:S01]  /*315e0*/  FFMA.FTZ R16, R16, R182, 1.1641532182693481445e-10 ;  /* 0x2f00000010107423 */ /* 0x000fe200000100b6 */
[----:B------:R-:W-:Y:S01]  /*315f0*/  PRMT R35, R132, 0x7632, R35 ;  /* 0x0000763284237816 */ /* 0x000fe20000000023 */
[----:B------:R-:W1:Y:S01]  /*31600*/  LDC R248, c[0x0][0x408] ;  /* 0x00010200fff87b82 */ /* 0x000e620000000800 */
[----:B------:R-:W-:Y:S02]  /*31610*/  MOV R36, R14 ;  /* 0x0000000e00247202 */ /* 0x000fe40000000f00 */
[----:B0-----:R-:W-:Y:S01]  /*31620*/  FSETP.GTU.FTZ.AND P2, PT, R16, R183, PT ;  /* 0x000000b71000720b */ /* 0x001fe20003f5c000 */
[----:B-1----:R-:W-:-:S05]  /*31630*/  FMUL.FTZ R16, R25, R248 ;  /* 0x000000f819107220 */ /* 0x002fca0000410000 */
        /* <DEDUP_REMOVED lines=17> */
.L_x_7393:
        /* <DEDUP_REMOVED lines=12> */
.L_x_7395:
[----:B------:R-:W-:Y:S05]  /*31810*/  BSYNC.RECONVERGENT B2 ;  /* 0x0000000000027941 */ /* 0x000fea0003800200 */
.L_x_7394:
        /* <DEDUP_REMOVED lines=62> */
.L_x_7392:
[----:B------:R-:W-:Y:S05]  /*31c00*/  BSYNC.RECONVERGENT B1 ;  /* 0x0000000000017941 */ /* 0x000fea0003800200 */
.L_x_7391:
        /* <DEDUP_REMOVED lines=26> */
.L_x_7398:
        /* <DEDUP_REMOVED lines=12> */
.L_x_7400:
[----:B------:R-:W-:Y:S05]  /*31e70*/  BSYNC.RECONVERGENT B2 ;  /* 0x0000000000027941 */ /* 0x000fea0003800200 */
.L_x_7399:
        /* <DEDUP_REMOVED lines=62> */
.L_x_7397:
[----:B------:R-:W-:Y:S05]  /*32260*/  BSYNC.RECONVERGENT B1 ;  /* 0x0000000000017941 */ /* 0x000fea0003800200 */
.L_x_7396:
        /* <DEDUP_REMOVED lines=26> */
.L_x_7403:
        /* <DEDUP_REMOVED lines=12> */
.L_x_7405:
[----:B------:R-:W-:Y:S05]  /*324d0*/  BSYNC.RECONVERGENT B2 ;  /* 0x0000000000027941 */ /* 0x000fea0003800200 */
.L_x_7404:
        /* <DEDUP_REMOVED lines=62> */
.L_x_7402:
[----:B------:R-:W-:Y:S05]  /*328c0*/  BSYNC.RECONVERGENT B1 ;  /* 0x0000000000017941 */ /* 0x000fea0003800200 */
.L_x_7401:
        /* <DEDUP_REMOVED lines=26> */
.L_x_7408:
        /* <DEDUP_REMOVED lines=12> */
.L_x_7410:
[----:B------:R-:W-:Y:S05]  /*32b30*/  BSYNC.RECONVERGENT B2 ;  /* 0x0000000000027941 */ /* 0x000fea0003800200 */
.L_x_7409:
        /* <DEDUP_REMOVED lines=62> */
.L_x_7407:
[----:B------:R-:W-:Y:S05]  /*32f20*/  BSYNC.RECONVERGENT B1 ;  /* 0x0000000000017941 */ /* 0x000fea0003800200 */
.L_x_7406:
        /* <DEDUP_REMOVED lines=24> */
.L_x_7413:
        /* <DEDUP_REMOVED lines=12> */
.L_x_7415:
[----:B------:R-:W-:Y:S05]  /*33170*/  BSYNC.RECONVERGENT B2 ;  /* 0x0000000000027941 */ /* 0x000fea0003800200 */
.L_x_7414:
        /* <DEDUP_REMOVED lines=62> */
.L_x_7412:
[----:B------:R-:W-:Y:S05]  /*33560*/  BSYNC.RECONVERGENT B1 ;  /* 0x0000000000017941 */ /* 0x000fea0003800200 */
.L_x_7411:
        /* <DEDUP_REMOVED lines=24> */
.L_x_7418:
        /* <DEDUP_REMOVED lines=12> */
.L_x_7420:
[----:B------:R-:W-:Y:S05]  /*337b0*/  BSYNC.RECONVERGENT B2 ;  /* 0x0000000000027941 */ /* 0x000fea0003800200 */
.L_x_7419:
        /* <DEDUP_REMOVED lines=62> */
.L_x_7417:
[----:B------:R-:W-:Y:S05]  /*33ba0*/  BSYNC.RECONVERGENT B1 ;  /* 0x0000000000017941 */ /* 0x000fea0003800200 */
.L_x_7416:
        /* <DEDUP_REMOVED lines=24> */
.L_x_7423:
        /* <DEDUP_REMOVED lines=12> */
.L_x_7425:
[----:B------:R-:W-:Y:S05]  /*33df0*/  BSYNC.RECONVERGENT B2 ;  /* 0x0000000000027941 */ /* 0x000fea0003800200 */
.L_x_7424:
        /* <DEDUP_REMOVED lines=61> */
[----:B------:R-:W-:-:S07]  /*341d0*/  HFMA2 R16, -RZ, RZ, 0, 0 ;  /* 0x00000000ff107431 */ /* 0x000fce00000001ff */
.L_x_7422:
[----:B------:R-:W-:Y:S05]  /*341e0*/  BSYNC.RECONVERGENT B1 ;  /* 0x0000000000017941 */ /* 0x000fea0003800200 */
.L_x_7421:
        /* <DEDUP_REMOVED lines=15> */
.L_x_7385:
        /* <DEDUP_REMOVED lines=43> */
.L_x_7426:
[----:B------:R-:W-:Y:S02]  /*34590*/  IMAD.MOV.U32 R165, RZ, RZ, R167 ;  /* 0x000000ffffa57224 */ /* 0x000fe400078e00a7 */
[----:B------:R-:W-:-:S07]  /*345a0*/  VIADD R166, R166, 0x20 ;  /* 0x00000020a6a67836 */ /* 0x000fce0000000000 */
.L_x_7303:
[----:B------:R-:W-:Y:S05]  /*345b0*/  BSYNC.RECONVERGENT B0 ;  /* 0x0000000000007941 */ /* 0x000fea0003800200 */
.L_x_7302:
        /* <DEDUP_REMOVED lines=35> */
.L_x_7432:
        /* <DEDUP_REMOVED lines=12> */
.L_x_7434:
[----:B------:R-:W-:Y:S05]  /*348b0*/  BSYNC.RECONVERGENT B2 ;  /* 0x0000000000027941 */ /* 0x000fea0003800200 */
.L_x_7433:
        /* <DEDUP_REMOVED lines=62> */
.L_x_7431:
[----:B------:R-:W-:Y:S05]  /*34ca0*/  BSYNC.RECONVERGENT B1 ;  /* 0x0000000000017941 */ /* 0x000fea0003800200 */
.L_x_7430:
        /* <DEDUP_REMOVED lines=9> */
[----:B------:R-:W-:Y:S02]  /*34d40*/  IMAD.MOV.U32 R7, RZ, RZ, R14 ;  /* 0x000000ffff077224 */ /* 0x000fe400078e000e */
[----:B0-----:R-:W-:Y:S01]  /*34d50*/  FMUL.FTZ R6, R6, R182 ;  /* 0x000000b606067220 */ /* 0x001fe20000410000 */
[----:B-1----:R-:W-:Y:S01]  /*34d60*/  FSETP.GTU.FTZ.AND P2, PT, R5, R183, PT ;  /* 0x000000b70500720b */ /* 0x002fe20003f5c000 */
        /* <DEDUP_REMOVED lines=14> */
.L_x_7437:
        /* <DEDUP_REMOVED lines=12> */
.L_x_7439:
[----:B------:R-:W-:Y:S05]  /*34f10*/  BSYNC.RECONVERGENT B2 ;  /* 0x0000000000027941 */ /* 0x000fea0003800200 */
.L_x_7438:
        /* <DEDUP_REMOVED lines=62> */
.L_x_7436:
[----:B------:R-:W-:Y:S05]  /*35300*/  BSYNC.RECONVERGENT B1 ;  /* 0x0000000000017941 */ /* 0x000fea0003800200 */
.L_x_7435:
        /* <DEDUP_REMOVED lines=15> */
[----:B------:R-:W-:Y:S01]  /*35400*/  HFMA2 R4, -RZ, RZ, 0, 1.1920928955078125e-07 ;  /* 0x00000002ff047431 */ /* 0x000fe200000001ff */
        /* <DEDUP_REMOVED lines=10> */
.L_x_7442:
        /* <DEDUP_REMOVED lines=12> */
.L_x_7444:
[----:B------:R-:W-:Y:S05]  /*35570*/  BSYNC.RECONVERGENT B2 ;  /* 0x0000000000027941 */ /* 0x000fea0003800200 */
.L_x_7443:
        /* <DEDUP_REMOVED lines=62> */
.L_x_7441:
[----:B------:R-:W-:Y:S05]  /*35960*/  BSYNC.RECONVERGENT B1 ;  /* 0x0000000000017941 */ /* 0x000fea0003800200 */
.L_x_7440:
        /* <DEDUP_REMOVED lines=22> */
.L_x_7447:
        /* <DEDUP_REMOVED lines=12> */
.L_x_7449:
[----:B------:R-:W-:Y:S05]  /*35b90*/  BSYNC.RECONVERGENT B2 ;  /* 0x0000000000027941 */ /* 0x000fea0003800200 */
.L_x_7448:
        /* <DEDUP_REMOVED lines=62> */
.L_x_7446:
[----:B------:R-:W-:Y:S05]  /*35f80*/  BSYNC.RECONVERGENT B1 ;  /* 0x0000000000017941 */ /* 0x000fea0003800200 */
.L_x_7445:
[----:B------:R-:W-:Y:S01]  /*35f90*/  I2FP.F32.U32 R4, R7 ;  /* 0x0000000700047245 */ /* 0x000fe20000201000 */
[----:B------:R-:W-:Y:S01]  /*35fa0*/  BSSY.RECONVERGENT B1, `(.L_x_7450) ;  /* 0x0000066000017945 */ /* 0x000fe20003800200 */
[----:B------:R-:W-:Y:S02]  /*35fb0*/  @P1 PRMT R6, R40, 0x7632, R6 ;  /* 0x0000763228061816 */ /* 0x000fe40000000006 */
[----:B------:R-:W-:Y:S01]  /*35fc0*/  MOV R7, R14 ;  /* 0x0000000e00077202 */ /* 0x000fe20000000f00 */
[----:B------:R-:W-:Y:S01]  /*35fd0*/  FFMA.FTZ R4, R4, R248, 1.1641532182693481445e-10 ;  /* 0x2f00000004047423 */ /* 0x000fe200000100f8 */
[----:B------:R-:W-:-:S04]  /*35fe0*/  @P1 SHF.L.U32 R6, R6, 0x10, RZ ;  /* 0x0000001006061819 */ /* 0x000fc800000006ff */
[----:B------:R-:W-:Y:S02]  /*35ff0*/  FSETP.GTU.FTZ.AND P2, PT, R4, R183, PT ;  /* 0x000000b70400720b */ /* 0x000fe40003f5c000 */
[----:B------:R-:W-:-:S05]  /*36000*/  PRMT R4, R44, 0x7632, R4 ;  /* 0x000076322c047816 */ /* 0x000fca0000000004 */
[----:B------:R-:W-:-:S04]  /*36010*/  IMAD.U32 R4, R4, 0x10000, RZ ;  /* 0x0001000004047824 */ /* 0x000fc800078e00ff */
[----:B------:R-:W-:-:S05]  /*36020*/  FMUL.FTZ R4, R4, R182 ;  /* 0x000000b604047220 */ /* 0x000fca0000410000 */
[----:B------:R-:W-:-:S05]  /*36030*/  FSEL R4, R4, RZ, !P2 ;  /* 0x000000ff04047208 */ /* 0x000fca0005000000 */
[----:B------:R-:W-:-:S04]  /*36040*/  FADD.FTZ R4, R16, R4 ;  /* 0x0000000410047221 */ /* 0x000fc80000010000 */
[----:B------:R-:W-:Y:S01]  /*36050*/  @P1 FADD.FTZ R37, R4, R6 ;  /* 0x0000000604251221 */ /* 0x000fe20000010000 */
        /* <DEDUP_REMOVED lines=15> */
.L_x_7452:
        /* <DEDUP_REMOVED lines=12> */
.L_x_7454:
[----:B------:R-:W-:Y:S05]  /*36210*/  BSYNC.RECONVERGENT B2 ;  /* 0x0000000000027941 */ /* 0x000fea0003800200 */
.L_x_7453:
        /* <DEDUP_REMOVED lines=62> */
.L_x_7451:
[----:B------:R-:W-:Y:S05]  /*36600*/  BSYNC.RECONVERGENT B1 ;  /* 0x0000000000017941 */ /* 0x000fea0003800200 */
.L_x_7450:
        /* <DEDUP_REMOVED lines=23> */
.L_x_7457:
        /* <DEDUP_REMOVED lines=12> */
.L_x_7459:
[----:B------:R-:W-:Y:S05]  /*36840*/  BSYNC.RECONVERGENT B2 ;  /* 0x0000000000027941 */ /* 0x000fea0003800200 */
.L_x_7458:
        /* <DEDUP_REMOVED lines=62> */
.L_x_7456:
[----:B------:R-:W-:Y:S05]  /*36c30*/  BSYNC.RECONVERGENT B1 ;  /* 0x0000000000017941 */ /* 0x000fea0003800200 */
.L_x_7455:
        /* <DEDUP_REMOVED lines=26> */
.L_x_7462:
        /* <DEDUP_REMOVED lines=12> */
.L_x_7464:
[----:B------:R-:W-:Y:S05]  /*36ea0*/  BSYNC.RECONVERGENT B2 ;  /* 0x0000000000027941 */ /* 0x000fea0003800200 */
.L_x_7463:
        /* <DEDUP_REMOVED lines=62> */
.L_x_7461:
[----:B------:R-:W-:Y:S05]  /*37290*/  BSYNC.RECONVERGENT B1 ;  /* 0x0000000000017941 */ /* 0x000fea0003800200 */
.L_x_7460:
[----:B------:R-:W-:Y:S01]  /*372a0*/  I2FP.F32.U32 R5, R7 ;  /* 0x0000000700057245 */ /* 0x000fe20000201000 */
[----:B------:R-:W-:Y:S01]  /*372b0*/  BSSY.RECONVERGENT B1, `(.L_x_7465) ;  /* 0x0000060000017945 */ /* 0x000fe20003800200 */
[----:B------:R-:W-:Y:S01]  /*372c0*/  LOP3.LUT R20, R20, 0xfffffffd, RZ, 0xc0, !PT ;  /* 0xfffffffd14147812 */ /* 0x000fe200078ec0ff */
[----:B------:R-:W-:Y:S02]  /*372d0*/  IMAD.MOV.U32 R7, RZ, RZ, R14 ;  /* 0x000000ffff077224 */ /* 0x000fe400078e000e */
[----:B------:R-:W-:-:S05]  /*372e0*/  FFMA.FTZ R5, R5, R248, 1.1641532182693481445e-10 ;  /* 0x2f00000005057423 */ /* 0x000fca00000100f8 */
[----:B------:R-:W-:Y:S02]  /*372f0*/  FSETP.GTU.FTZ.AND P2, PT, R5, R183, PT ;  /* 0x000000b70500720b */ /* 0x000fe40003f5c000 */
[----:B------:R-:W-:-:S05]  /*37300*/  SHF.L.U32 R5, R145, 0x10, RZ ;  /* 0x0000001091057819 */ /* 0x000fca00000006ff */
        /* <DEDUP_REMOVED lines=15> */
.L_x_7467:
        /* <DEDUP_REMOVED lines=12> */
.L_x_7469:
[----:B------:R-:W-:Y:S05]  /*374c0*/  BSYNC.RECONVERGENT B2 ;  /* 0x0000000000027941 */ /* 0x000fea0003800200 */
.L_x_7468:
        /* <DEDUP_REMOVED lines=62> */
.L_x_7466:
[----:B------:R-:W-:Y:S05]  /*378b0*/  BSYNC.RECONVERGENT B1 ;  /* 0x0000000000017941 */ /* 0x000fea0003800200 */
.L_x_7465:
        /* <DEDUP_REMOVED lines=27> */
.L_x_7472:
        /* <DEDUP_REMOVED lines=12> */
.L_x_7474:
[----:B------:R-:W-:Y:S05]  /*37b30*/  BSYNC.RECONVERGENT B2 ;  /* 0x0000000000027941 */ /* 0x000fea0003800200 */
.L_x_7473:
        /* <DEDUP_REMOVED lines=58> */
[----:B------:R-:W-:-:S03]  /*37ee0*/  IMAD.WIDE.U32 R4, R6, -0x326172a9, RZ ;  /* 0xcd9e8d5706047825 */ /* 0x000fc600078e00ff */
[----:B------:R-:W-:Y:S01]  /*37ef0*/  MOV R14, R4 ;  /* 0x00000004000e7202 */ /* 0x000fe20000000f00 */
[----:B------:R-:W-:Y:S01]  /*37f00*/  IMAD.MOV.U32 R4, RZ, RZ, RZ ;  /* 0x000000ffff047224 */ /* 0x000fe200078e00ff */
[----:B------:R-:W-:-:S07]  /*37f10*/  LOP3.LUT R18, R16, UR15, R5, 0x96, !PT ;  /* 0x0000000f10127c12 */ /* 0x000fce000f8e9605 */
.L_x_7471:
[----:B------:R-:W-:Y:S05]  /*37f20*/  BSYNC.RECONVERGENT B1 ;  /* 0x0000000000017941 */ /* 0x000fea0003800200 */
.L_x_7470:
        /* <DEDUP_REMOVED lines=21> */
.L_x_7477:
        /* <DEDUP_REMOVED lines=12> */
.L_x_7479:
[----:B------:R-:W-:Y:S05]  /*38140*/  BSYNC.RECONVERGENT B2 ;  /* 0x0000000000027941 */ /* 0x000fea0003800200 */
.L_x_7478:
        /* <DEDUP_REMOVED lines=62> */
.L_x_7476:
[----:B------:R-:W-:Y:S05]  /*38530*/  BSYNC.RECONVERGENT B1 ;  /* 0x0000000000017941 */ /* 0x000fea0003800200 */
.L_x_7475:
        /* <DEDUP_REMOVED lines=25> */
.L_x_7482:
        /* <DEDUP_REMOVED lines=12> */
.L_x_7484:
[----:B------:R-:W-:Y:S05]  /*38790*/  BSYNC.RECONVERGENT B2 ;  /* 0x0000000000027941 */ /* 0x000fea0003800200 */
.L_x_7483:
        /* <DEDUP_REMOVED lines=62> */
.L_x_7481:
[----:B------:R-:W-:Y:S05]  /*38b80*/  BSYNC.RECONVERGENT B1 ;  /* 0x0000000000017941 */ /* 0x000fea0003800200 */
.L_x_7480:
        /* <DEDUP_REMOVED lines=20> */
.L_x_7487:
        /* <DEDUP_REMOVED lines=12> */
.L_x_7489:
[----:B------:R-:W-:Y:S05]  /*38d90*/  BSYNC.RECONVERGENT B2 ;  /* 0x0000000000027941 */ /* 0x000fea0003800200 */
.L_x_7488:
        /* <DEDUP_REMOVED lines=62> */
.L_x_7486:
[----:B------:R-:W-:Y:S05]  /*39180*/  BSYNC.RECONVERGENT B1 ;  /* 0x0000000000017941 */ /* 0x000fea0003800200 */
.L_x_7485:
        /* <DEDUP_REMOVED lines=27> */
.L_x_7492:
        /* <DEDUP_REMOVED lines=12> */
.L_x_7494:
[----:B------:R-:W-:Y:S05]  /*39400*/  BSYNC.RECONVERGENT B2 ;  /* 0x0000000000027941 */ /* 0x000fea0003800200 */
.L_x_7493:
        /* <DEDUP_REMOVED lines=62> */
.L_x_7491:
[----:B------:R-:W-:Y:S05]  /*397f0*/  BSYNC.RECONVERGENT B1 ;  /* 0x0000000000017941 */ /* 0x000fea0003800200 */
.L_x_7490:
        /* <DEDUP_REMOVED lines=21> */
.L_x_7497:
        /* <DEDUP_REMOVED lines=12> */
.L_x_7499:
[----:B------:R-:W-:Y:S05]  /*39a10*/  BSYNC.RECONVERGENT B2 ;  /* 0x0000000000027941 */ /* 0x000fea0003800200 */
.L_x_7498:
        /* <DEDUP_REMOVED lines=62> */
.L_x_7496:
[----:B------:R-:W-:Y:S05]  /*39e00*/  BSYNC.RECONVERGENT B1 ;  /* 0x0000000000017941 */ /* 0x000fea0003800200 */
.L_x_7495:
[----:B------:R-:W-:Y:S01]  /*39e10*/  I2FP.F32.U32 R135, R135 ;  /* 0x0000008700877245 */ /* 0x000fe20000201000 */
        /* <DEDUP_REMOVED lines=24> */
.L_x_7502:
        /* <DEDUP_REMOVED lines=12> */
.L_x_7504:
[----:B------:R-:W-:Y:S05]  /*3a060*/  BSYNC.RECONVERGENT B2 ;  /* 0x0000000000027941 */ /* 0x000fea0003800200 */
.L_x_7503:
        /* <DEDUP_REMOVED lines=62> */
.L_x_7501:
[----:B------:R-:W-:Y:S05]  /*3a450*/  BSYNC.RECONVERGENT B1 ;  /* 0x0000000000017941 */ /* 0x000fea0003800200 */
.L_x_7500:
        /* <DEDUP_REMOVED lines=20> */
.L_x_7507:
        /* <DEDUP_REMOVED lines=15> */
.L_x_7509:
[----:B------:R-:W-:Y:S05]  /*3a690*/  BSYNC.RECONVERGENT B2 ;  /* 0x0000000000027941 */ /* 0x000fea0003800200 */
.L_x_7508:
        /* <DEDUP_REMOVED lines=62> */
.L_x_7506:
[----:B------:R-:W-:Y:S05]  /*3aa80*/  BSYNC.RECONVERGENT B1 ;  /* 0x0000000000017941 */ /* 0x000fea0003800200 */
.L_x_7505:
[----:B------:R-:W-:Y:S02]  /*3aa90*/  I2FP.F32.U32 R177, R177 ;  /* 0x000000b100b17245 */ /* 0x000fe40000201000 */
[----:B------:R-:W-:Y:S01]  /*3aaa0*/  PRMT R133, R133, 0x5410, R165 ;  /* 0x0000541085857816 */ /* 0x000fe200000000a5 */
[----:B------:R-:W-:Y:S01]  /*3aab0*/  IMAD.MOV.U32 R165, RZ, RZ, R3 ;  /* 0x000000ffffa57224 */ /* 0x000fe200078e0003 */
        /* <DEDUP_REMOVED lines=18> */
.L_x_7429:
        /* <DEDUP_REMOVED lines=16> */
.L_x_7513:
        /* <DEDUP_REMOVED lines=12> */
.L_x_7515:
[----:B------:R-:W-:Y:S05]  /*3ada0*/  BSYNC.RECONVERGENT B2 ;  /* 0x0000000000027941 */ /* 0x000fea0003800200 */
.L_x_7514:
        /* <DEDUP_REMOVED lines=61> */
[----:B------:R-:W-:-:S07]  /*3b180*/  LOP3.LUT R18, R16, UR15, R147, 0x96, !PT ;  /* 0x0000000f10127c12 */ /* 0x000fce000f8e9693 */
.L_x_7512:
[----:B------:R-:W-:Y:S05]  /*3b190*/  BSYNC.RECONVERGENT B1 ;  /* 0x0000000000017941 */ /* 0x000fea0003800200 */
.L_x_7511:
        /* <DEDUP_REMOVED lines=29> */
.L_x_7518:
        /* <DEDUP_REMOVED lines=12> */
.L_x_7520:
[----:B------:R-:W-:Y:S05]  /*3b430*/  BSYNC.RECONVERGENT B2 ;  /* 0x0000000000027941 */ /* 0x000fea0003800200 */
.L_x_7519:
        /* <DEDUP_REMOVED lines=62> */
.L_x_7517:
[----:B------:R-:W-:Y:S05]  /*3b820*/  BSYNC.RECONVERGENT B1 ;  /* 0x0000000000017941 */ /* 0x000fea0003800200 */
.L_x_7516:
        /* <DEDUP_REMOVED lines=26> */
.L_x_7523:
        /* <DEDUP_REMOVED lines=12> */
.L_x_7525:
[----:B------:R-:W-:Y:S05]  /*3ba90*/  BSYNC.RECONVERGENT B2 ;  /* 0x0000000000027941 */ /* 0x000fea0003800200 */
.L_x_7524:
        /* <DEDUP_REMOVED lines=62> */
.L_x_7522:
[----:B------:R-:W-:Y:S05]  /*3be80*/  BSYNC.RECONVERGENT B1 ;  /* 0x0000000000017941 */ /* 0x000fea0003800200 */
.L_x_7521:
        /* <DEDUP_REMOVED lines=26> */
.L_x_7528:
        /* <DEDUP_REMOVED lines=12> */
.L_x_7530:
[----:B------:R-:W-:Y:S05]  /*3c0f0*/  BSYNC.RECONVERGENT B2 ;  /* 0x0000000000027941 */ /* 0x000fea0003800200 */
.L_x_7529:
        /* <DEDUP_REMOVED lines=62> */
.L_x_7527:
[----:B------:R-:W-:Y:S05]  /*3c4e0*/  BSYNC.RECONVERGENT B1 ;  /* 0x0000000000017941 */ /* 0x000fea0003800200 */
.L_x_7526:
        /* <DEDUP_REMOVED lines=8> */
[----:B------:R-:W-:Y:S02]  /*3c570*/  FSETP.GTU.FTZ.AND P2, PT, R146, R183, PT ;  /* 0x000000b79200720b */ /* 0x000fe40003f5c000 */
[----:B------:R-:W-:Y:S02]  /*3c580*/  @P1 PRMT R146, R41, 0x7632, R146 ;  /* 0x0000763229921816 */ /* 0x000fe40000000092 */
[----:B------:R-:W-:Y:S02]  /*3c590*/  FSEL R145, R145, RZ, !P2 ;  /* 0x000000ff91917208 */ /* 0x000fe40005000000 */
[----:B------:R-:W-:Y:S01]  /*3c5a0*/  PLOP3.LUT P2, PT, P2, PT, PT, 0x8, 0x80 ;  /* 0x000000000080781c */ /* 0x000fe2000174e170 */
[----:B------:R-:W-:-:S04]  /*3c5b0*/  @P1 IMAD.U32 R146, R146, 0x10000, RZ ;  /* 0x0001000092921824 */ /* 0x000fc800078e00ff */
[----:B------:R-:W-:-:S05]  /*3c5c0*/  @P1 FADD.FTZ R145, R146, R145 ;  /* 0x0000009192911221 */ /* 0x000fca0000010000 */
        /* <DEDUP_REMOVED lines=12> */
.L_x_7533:
        /* <DEDUP_REMOVED lines=12> */
.L_x_7535:
[----:B------:R-:W-:Y:S05]  /*3c750*/  BSYNC.RECONVERGENT B2 ;  /* 0x0000000000027941 */ /* 0x000fea0003800200 */
.L_x_7534:
        /* <DEDUP_REMOVED lines=62> */
.L_x_7532:
[----:B------:R-:W-:Y:S05]  /*3cb40*/  BSYNC.RECONVERGENT B1 ;  /* 0x0000000000017941 */ /* 0x000fea0003800200 */
.L_x_7531:
        /* <DEDUP_REMOVED lines=24> */
.L_x_7538:
        /* <DEDUP_REMOVED lines=12> */
.L_x_7540:
[----:B------:R-:W-:Y:S05]  /*3cd90*/  BSYNC.RECONVERGENT B2 ;  /* 0x0000000000027941 */ /* 0x000fea0003800200 */
.L_x_7539:
        /* <DEDUP_REMOVED lines=62> */
.L_x_7537:
[----:B------:R-:W-:Y:S05]  /*3d180*/  BSYNC.RECONVERGENT B1 ;  /* 0x0000000000017941 */ /* 0x000fea0003800200 */
.L_x_7536:
        /* <DEDUP_REMOVED lines=24> */
.L_x_7543:
        /* <DEDUP_REMOVED lines=12> */
.L_x_7545:
[----:B------:R-:W-:Y:S05]  /*3d3d0*/  BSYNC.RECONVERGENT B2 ;  /* 0x0000000000027941 */ /* 0x000fea0003800200 */
.L_x_7544:
        /* <DEDUP_REMOVED lines=62> */
.L_x_7542:
[----:B------:R-:W-:Y:S05]  /*3d7c0*/  BSYNC.RECONVERGENT B1 ;  /* 0x0000000000017941 */ /* 0x000fea0003800200 */
.L_x_7541:
        /* <DEDUP_REMOVED lines=24> */
.L_x_7548:
        /* <DEDUP_REMOVED lines=12> */
.L_x_7550:
[----:B------:R-:W-:Y:S05]  /*3da10*/  BSYNC.RECONVERGENT B2 ;  /* 0x0000000000027941 */ /* 0x000fea0003800200 */
.L_x_7549:
        /* <DEDUP_REMOVED lines=62> */
.L_x_7547:
[----:B------:R-:W-:Y:S05]  /*3de00*/  BSYNC.RECONVERGENT B1 ;  /* 0x0000000000017941 */ /* 0x000fea0003800200 */
.L_x_7546:
[----:B------:R-:W-:Y:S02]  /*3de10*/  I2FP.F32.U32 R164, R180 ;  /* 0x000000b400a47245 */ /* 0x000fe40000201000 */
[----:B------:R-:W-:Y:S02]  /*3de20*/  @P1 PRMT R165, R43, 0x7632, R165 ;  /* 0x000076322ba51816 */ /* 0x000fe400000000a5 */
[----:B------:R-:W-:Y:S01]  /*3de30*/  PRMT R134, R134, 0x5410, R178 ;  /* 0x0000541086867816 */ /* 0x000fe200000000b2 */
[----:B------:R-:W-:Y:S01]  /*3de40*/  FFMA.FTZ R164, R164, R182, 1.1641532182693481445e-10 ;  /* 0x2f000000a4a47423 */ /* 0x000fe200000100b6 */
[----:B------:R-:W-:Y:S01]  /*3de50*/  PRMT R133, R133, 0x5410, R177 ;  /* 0x0000541085857816 */ /* 0x000fe200000000b1 */
[----:B------:R-:W-:Y:S01]  /*3de60*/  @P1 IMAD.U32 R165, R165, 0x10000, RZ ;  /* 0x00010000a5a51824 */ /* 0x000fe200078e00ff */
[----:B------:R-:W-:Y:S02]  /*3de70*/  PRMT R132, R132, 0x5410, R167 ;  /* 0x0000541084847816 */ /* 0x000fe400000000a7 */
[----:B------:R-:W-:Y:S01]  /*3de80*/  FSETP.GTU.FTZ.AND P5, PT, R164, R183, PT ;  /* 0x000000b7a400720b */ /* 0x000fe20003fbc000 */
[----:B------:R-:W-:-:S04]  /*3de90*/  IMAD.U32 R164, R179, 0x10000, RZ ;  /* 0x00010000b3a47824 */ /* 0x000fc800078e00ff */
[----:B------:R-:W-:-:S05]  /*3dea0*/  FMUL.FTZ R164, R164, R248 ;  /* 0x000000f8a4a47220 */ /* 0x000fca0000410000 */
[----:B------:R-:W-:Y:S02]  /*3deb0*/  FSEL R164, R164, RZ, !P5 ;  /* 0x000000ffa4a47208 */ /* 0x000fe40006800000 */
[----:B------:R-:W-:-:S03]  /*3dec0*/  PLOP3.LUT P5, PT, P5, PT, PT, 0x8, 0x80 ;  /* 0x000000000080781c */ /* 0x000fc60002fae170 */
[----:B------:R-:W-:Y:S01]  /*3ded0*/  @P1 FADD.FTZ R164, R165, R164 ;  /* 0x000000a4a5a41221 */ /* 0x000fe20000010000 */
[----:B------:R-:W-:-:S04]  /*3dee0*/  MOV R165, R176 ;  /* 0x000000b000a57202 */ /* 0x000fc80000000f00 */
[----:B------:R-:W-:-:S04]  /*3def0*/  F2FP.BF16.F32.PACK_AB R179, RZ, R164 ;  /* 0x000000a4ffb3723e */ /* 0x000fc800000010ff */
[----:B------:R-:W-:-:S07]  /*3df00*/  PRMT R135, R135, 0x5410, R179 ;  /* 0x0000541087877816 */ /* 0x000fce00000000b3 */
.L_x_7510:
        /* <DEDUP_REMOVED lines=43> */
.L_x_7428:
[----:B------:R-:W-:Y:S05]  /*3e1c0*/  BSYNC.RECONVERGENT B0 ;  /* 0x0000000000007941 */ /* 0x000fea0003800200 */
.L_x_7427:
[----:B------:R-:W4:Y:S01]  /*3e1d0*/  S2R R177, SR_TID.X ;  /* 0x0000000000b17919 */ /* 0x000f220000002100 */
[----:B0123--:R-:W-:Y:S01]  /*3e1e0*/  FADD.FTZ R132, RZ, R11 ;  /* 0x0000000bff847221 */ /* 0x00ffe20000010000 */
[----:B------:R-:W-:Y:S01]  /*3e1f0*/  LOP3.LUT R20, R20, 0xfffffffe, RZ, 0xc0, !PT ;  /* 0xfffffffe14147812 */ /* 0x000fe200078ec0ff */
[----:B------:R-:W-:Y:S01]  /*3e200*/  UMOV UR15, 0xffffffff ;  /* 0xffffffff000f7882 */ /* 0x000fe20000000000 */
[C---:B------:R-:W-:Y:S01]  /*3e210*/  ISETP.GT.U32.AND P1, PT, R23.reuse, 0x3f, PT ;  /* 0x0000003f1700780c */ /* 0x040fe20003f24070 */
[----:B------:R-:W-:Y:S01]  /*3e220*/  FADD.FTZ R132, R34, R132 ;  /* 0x0000008422847221 */ /* 0x000fe20000010000 */
[C---:B------:R-:W-:Y:S02]  /*3e230*/  ISETP.GT.U32.AND P2, PT, R23.reuse, 0x5f, PT ;  /* 0x0000005f1700780c */ /* 0x040fe40003f44070 */
[----:B------:R-:W-:Y:S01]  /*3e240*/  ISETP.GT.U32.AND P3, PT, R23, 0x7f, PT ;  /* 0x0000007f1700780c */ /* 0x000fe20003f64070 */
        /* <DEDUP_REMOVED lines=171> */
.L_x_7576:
        /* <DEDUP_REMOVED lines=17> */
[----:B------:R-:W2:Y:S04]  /*3ee10*/  LDL R181, [R1+0x80] ;  /* 0x0000800001b57983 */ /* 0x000ea80000100800 */
[----:B------:R-:W3:Y:S04]  /*3ee20*/  LDL R180, [R1+0x84] ;  /* 0x0000840001b47983 */ /* 0x000ee80000100800 */
[----:B0-----:R-:W4:Y:S04]  /*3ee30*/  LDL R166, [R1+0x88] ;  /* 0x0000880001a67983 */ /* 0x001f280000100800 */
[----:B------:R-:W4:Y:S04]  /*3ee40*/  LDL R251, [R1+0x8c] ;  /* 0x00008c0001fb7983 */ /* 0x000f280000100800 */
[----:B------:R-:W4:Y:S04]  /*3ee50*/  LDL R249, [R1+0x70] ;  /* 0x0000700001f97983 */ /* 0x000f280000100800 */
[----:B------:R-:W4:Y:S04]  /*3ee60*/  LDL R248, [R1+0x74] ;  /* 0x0000740001f87983 */ /* 0x000f280000100800 */
[----:B------:R-:W4:Y:S04]  /*3ee70*/  LDL R250, [R1+0x78] ;  /* 0x0000780001fa7983 */ /* 0x000f280000100800 */
[----:B------:R-:W4:Y:S01]  /*3ee80*/  LDL R167, [R1+0x7c] ;  /* 0x00007c0001a77983 */ /* 0x000f220000100800 */
[--C-:B-1----:R-:W-:Y:S01]  /*3ee90*/  FADD.FTZ R133, R11, -R177.reuse ;  /* 0x800000b10b857221 */ /* 0x102fe20000010000 */
[--C-:B------:R-:W-:Y:S01]  /*3eea0*/  FADD.FTZ R132, R34, -R177.reuse ;  /* 0x800000b122847221 */ /* 0x100fe20000010000 */
[--C-:B------:R-:W-:Y:S01]  /*3eeb0*/  FADD.FTZ R135, R144, -R177.reuse ;  /* 0x800000b190877221 */ /* 0x100fe20000010000 */
[----:B------:R-:W-:Y:S01]  /*3eec0*/  FADD.FTZ R134, R143, -R177 ;  /* 0x800000b18f867221 */ /* 0x000fe20000010000 */
[C---:B------:R-:W-:Y:S01]  /*3eed0*/  FMUL.FTZ R178, R176.reuse, R133 ;  /* 0x00000085b0b27220 */ /* 0x040fe20000410000 */
[----:B------:R-:W-:-:S02]  /*3eee0*/  FMUL.FTZ R179, R176, R132 ;  /* 0x00000084b0b37220 */ /* 0x000fc40000410000 */
[----:B------:R-:W-:Y:S01]  /*3eef0*/  FMUL.FTZ R182, R176, R134 ;  /* 0x00000086b0b67220 */ /* 0x000fe20000410000 */
[----:B--2--5:R-:W-:Y:S01]  /*3ef00*/  FFMA.FTZ R132, R178, R181, R92 ;  /* 0x000000b5b2847223 */ /* 0x024fe2000001005c */
[----:B------:R-:W-:Y:S01]  /*3ef10*/  FMUL.FTZ R181, R176, R135 ;  /* 0x00000087b0b57220 */ /* 0x000fe20000410000 */
[----:B---3--:R-:W-:-:S05]  /*3ef20*/  FFMA.FTZ R133, R179, R180, R93 ;  /* 0x000000b4b3857223 */ /* 0x008fca000001005d */
[----:B------:R-:W-:Y:S01]  /*3ef30*/  F2FP.BF16.F32.PACK_AB R132, R133, R132 ;  /* 0x000000848584723e */ /* 0x000fe200000010ff */
[----:B------:R-:W-:-:S04]  /*3ef40*/  FADD.FTZ R133, R33, -R177 ;  /* 0x800000b121857221 */ /* 0x000fc80000010000 */
[----:B------:R-:W-:Y:S01]  /*3ef50*/  FMUL.FTZ R180, R176, R133 ;  /* 0x00000085b0b47220 */ /* 0x000fe20000410000 */
[----:B------:R-:W-:Y:S01]  /*3ef60*/  FADD.FTZ R133, R158, -R177 ;  /* 0x800000b19e857221 */ /* 0x000fe20000010000 */
[----:B----4-:R-:W-:-:S03]  /*3ef70*/  FFMA.FTZ R134, R182, R249, R96 ;  /* 0x000000f9b6867223 */ /* 0x010fc60000010060 */
[----:B------:R-:W-:Y:S01]  /*3ef80*/  FMUL.FTZ R183, R176, R133 ;  /* 0x00000085b0b77220 */ /* 0x000fe20000410000 */
[----:B------:R-:W-:Y:S01]  /*3ef90*/  FFMA.FTZ R133, R180, R166, R94 ;  /* 0x000000a6b4857223 */ /* 0x000fe2000001005e */
[----:B------:R-:W-:Y:S02]  /*3efa0*/  FFMA.FTZ R166, R181, R251, R95 ;  /* 0x000000fbb5a67223 */ /* 0x000fe4000001005f */
[----:B------:R-:W-:-:S03]  /*3efb0*/  FFMA.FTZ R135, R183, R248, R97 ;  /* 0x000000f8b7877223 */ /* 0x000fc60000010061 */
[----:B------:R-:W-:Y:S01]  /*3efc0*/  F2FP.BF16.F32.PACK_AB R133, R166, R133 ;  /* 0x00000085a685723e */ /* 0x000fe200000010ff */
[--C-:B------:R-:W-:Y:S01]  /*3efd0*/  FADD.FTZ R166, R157, -R177.reuse ;  /* 0x800000b19da67221 */ /* 0x100fe20000010000 */
[----:B------:R-:W-:Y:S01]  /*3efe0*/  F2FP.BF16.F32.PACK_AB R134, R135, R134 ;  /* 0x000000868786723e */ /* 0x000fe200000010ff */
[----:B------:R-:W-:Y:S02]  /*3eff0*/  FADD.FTZ R135, R159, -R177 ;  /* 0x800000b19f877221 */ /* 0x000fe40000010000 */
[C---:B------:R-:W-:Y:S02]  /*3f000*/  FMUL.FTZ R248, R176.reuse, R166 ;  /* 0x000000a6b0f87220 */ /* 0x040fe40000410000 */
[----:B------:R-:W-:Y:S02]  /*3f010*/  FMUL.FTZ R249, R176, R135 ;  /* 0x00000087b0f97220 */ /* 0x000fe40000410000 */
[----:B------:R-:W-:Y:S02]  /*3f020*/  FFMA.FTZ R135, R248, R250, R98 ;  /* 0x000000faf8877223 */ /* 0x000fe40000010062 */
[----:B------:R-:W-:Y:S01]  /*3f030*/  FFMA.FTZ R166, R249, R167, R99 ;  /* 0x000000a7f9a67223 */ /* 0x000fe20000010063 */
[----:B------:R-:W0:Y:S04]  /*3f040*/  LDC.64 R250, c[0x0][0x430] ;  /* 0x00010c00fffa7b82 */ /* 0x000e280000000a00 */
[----:B------:R-:W-:-:S04]  /*3f050*/  F2FP.BF16.F32.PACK_AB R135, R166, R135 ;  /* 0x00000087a687723e */ /* 0x000fc800000010ff */
[----:B------:R-:W1:Y:S02]  /*3f060*/  LDC.64 R166, c[0x0][0x428] ;  /* 0x00010a00ffa67b82 */ /* 0x000e640000000a00 */
[----:B-1----:R-:W-:-:S05]  /*3f070*/  IMAD.WIDE.U32 R166, R12, 0x10, R166 ;  /* 0x000000100ca67825 */ /* 0x002fca00078e00a6 */
[----:B------:R1:W-:Y:S04]  /*3f080*/  STG.E.128 desc[UR6][R166.64], R132 ;  /* 0x00000084a6007986 */ /* 0x0003e8000c101d06 */
[----:B-1----:R-:W2:Y:S04]  /*3f090*/  LDL R135, [R1+0x58] ;  /* 0x0000580001877983 */ /* 0x002ea80000100800 */
[----:B------:R-:W3:Y:S04]  /*3f0a0*/  LDL R132, [R1+0x5c] ;  /* 0x00005c0001847983 */ /* 0x000ee80000100800 */
[----:B------:R-:W4:Y:S04]  /*3f0b0*/  LDL R133, [R1+0x68] ;  /* 0x0000680001857983 */ /* 0x000f280000100800 */
[----:B------:R-:W4:Y:S04]  /*3f0c0*/  LDL R134, [R1+0x50] ;  /* 0x0000500001867983 */ /* 0x000f280000100800 */
[----:B------:R-:W4:Y:S04]  /*3f0d0*/  LDL R166, [R1+0x54] ;  /* 0x0000540001a67983 */ /* 0x000f280000100800 */
[----:B------:R-:W4:Y:S01]  /*3f0e0*/  LDL R167, [R1+0x6c] ;  /* 0x00006c0001a77983 */ /* 0x000f220000100800 */
[----:B--2---:R-:W-:-:S03]  /*3f0f0*/  FFMA.FTZ R135, R248, R135, R58 ;  /* 0x00000087f8877223 */ /* 0x004fc6000001003a */
[----:B------:R-:W2:Y:S01]  /*3f100*/  LDL R248, [R1+0x64] ;  /* 0x0000640001f87983 */ /* 0x000ea20000100800 */
[----:B---3--:R-:W-:-:S03]  /*3f110*/  FFMA.FTZ R132, R249, R132, R59 ;  /* 0x00000084f9847223 */ /* 0x008fc6000001003b */
[----:B------:R-:W3:Y:S01]  /*3f120*/  LDL R249, [R1+0x60] ;  /* 0x0000600001f97983 */ /* 0x000ee20000100800 */
[----:B----4-:R-:W-:Y:S01]  /*3f130*/  FFMA.FTZ R133, R180, R133, R54 ;  /* 0x00000085b4857223 */ /* 0x010fe20000010036 */
[----:B------:R-:W-:Y:S01]  /*3f140*/  F2FP.BF16.F32.PACK_AB R135, R132, R135 ;  /* 0x000000878487723e */ /* 0x000fe200000010ff */
[----:B------:R-:W-:Y:S01]  /*3f150*/  FFMA.FTZ R134, R182, R134, R56 ;  /* 0x00000086b6867223 */ /* 0x000fe20000010038 */
[----:B------:R-:W-:Y:S01]  /*3f160*/  FFMA.FTZ R166, R183, R166, R57 ;  /* 0x000000a6b7a67223 */ /* 0x000fe20000010039 */
[----:B------:R-:W-:-:S04]  /*3f170*/  FFMA.FTZ R167, R181, R167, R55 ;  /* 0x000000a7b5a77223 */ /* 0x000fc80000010037 */
[----:B------:R-:W-:Y:S02]  /*3f180*/  F2FP.BF16.F32.PACK_AB R134, R166, R134 ;  /* 0x00000086a686723e */ /* 0x000fe400000010ff */
[----:B------:R-:W-:Y:S01]  /*3f190*/  F2FP.BF16.F32.PACK_AB R133, R167, R133 ;  /* 0x00000085a785723e */ /* 0x000fe200000010ff */
[----:B0-----:R-:W-:-:S04]  /*3f1a0*/  IMAD.WIDE.U32 R166, R12, 0x10, R250 ;  /* 0x000000100ca67825 */ /* 0x001fc800078e00fa */
[----:B------:R-:W-:Y:S02]  /*3f1b0*/  VIADD R12, R12, 0x20 ;  /* 0x000000200c0c7836 */ /* 0x000fe40000000000 */
[----:B--2---:R-:W-:Y:S01]  /*3f1c0*/  FFMA.FTZ R179, R179, R248, R53 ;  /* 0x000000f8b3b37223 */ /* 0x004fe20000010035 */
[----:B---3--:R-:W-:-:S05]  /*3f1d0*/  FFMA.FTZ R132, R178, R249, R52 ;  /* 0x000000f9b2847223 */ /* 0x008fca0000010034 */
[----:B------:R-:W-:-:S05]  /*3f1e0*/  F2FP.BF16.F32.PACK_AB R132, R179, R132 ;  /* 0x00000084b384723e */ /* 0x000fca00000010ff */
[----:B------:R2:W-:Y:S02]  /*3f1f0*/  STG.E.128 desc[UR6][R166.64], R132 ;  /* 0x00000084a6007986 */ /* 0x0005e4000c101d06 */
.L_x_7553:
[----:B------:R-:W-:Y:S05]  /*3f200*/  BSYNC.RECONVERGENT B0 ;  /* 0x0000000000007941 */ /* 0x000fea0003800200 */
.L_x_7552:
[----:B------:R-:W-:Y:S01]  /*3f210*/  LOP3.LUT P0, RZ, R20, 0x400, RZ, 0xc0, !PT ;  /* 0x0000040014ff7812 */ /* 0x000fe2000780c0ff */
[----:B------:R-:W-:-:S12]  /*3f220*/  BSSY.RECONVERGENT B0, `(.L_x_7554) ;  /* 0x0000041000007945 */ /* 0x000fd80003800200 */
[----:B------:R-:W-:Y:S05]  /*3f230*/  @!P0 BRA `(.L_x_7555) ;  /* 0x0000000000fc8947 */ /* 0x000fea0003800000 */
[----:B--2---:R-:W2:Y:S04]  /*3f240*/  LDL R135, [R1+0x40] ;  /* 0x0000400001877983 */ /* 0x004ea80000100800 */
[----:B------:R-:W3:Y:S04]  /*3f250*/  LDL R134, [R1+0x44] ;  /* 0x0000440001867983 */ /* 0x000ee80000100800 */
[----:B------:R-:W4:Y:S04]  /*3f260*/  LDL R251, [R1+0x48] ;  /* 0x0000480001fb7983 */ /* 0x000f280000100800 */
[----:B0-----:R-:W4:Y:S04]  /*3f270*/  LDL R166, [R1+0x4c] ;  /* 0x00004c0001a67983 */ /* 0x001f280000100800 */
[----:B------:R-:W4:Y:S04]  /*3f280*/  LDL R249, [R1+0x30] ;  /* 0x0000300001f97983 */ /* 0x000f280000100800 */
[----:B------:R-:W4:Y:S04]  /*3f290*/  LDL R248, [R1+0x34] ;  /* 0x0000340001f87983 */ /* 0x000f280000100800 */
[----:B------:R-:W4:Y:S04]  /*3f2a0*/  LDL R250, [R1+0x38] ;  /* 0x0000380001fa7983 */ /* 0x000f280000100800 */
[----:B------:R-:W4:Y:S01]  /*3f2b0*/  LDL R167, [R1+0x3c] ;  /* 0x00003c0001a77983 */ /* 0x000f220000100800 */
[--C-:B-1----:R-:W-:Y:S01]  /*3f2c0*/  FADD.FTZ R133, R2, -R177.reuse ;  /* 0x800000b102857221 */ /* 0x102fe20000010000 */
[----:B------:R-:W-:-:S03]  /*3f2d0*/  FADD.FTZ R132, R32, -R177 ;  /* 0x800000b120847221 */ /* 0x000fc60000010000 */
[C---:B------:R-:W-:Y:S01]  /*3f2e0*/  FMUL.FTZ R178, R176.reuse, R133 ;  /* 0x00000085b0b27220 */ /* 0x040fe20000410000 */
[----:B------:R-:W-:-:S03]  /*3f2f0*/  FMUL.FTZ R179, R176, R132 ;  /* 0x00000084b0b37220 */ /* 0x000fc60000410000 */
[----:B--2--5:R-:W-:Y:S01]  /*3f300*/  FFMA.FTZ R132, R178, R135, R100 ;  /* 0x00000087b2847223 */ /* 0x024fe20000010064 */
[----:B------:R-:W-:Y:S01]  /*3f310*/  FADD.FTZ R135, R142, -R177 ;  /* 0x800000b18e877221 */ /* 0x000fe20000010000 */
[----:B---3--:R-:W-:Y:S01]  /*3f320*/  FFMA.FTZ R133, R179, R134, R101 ;  /* 0x00000086b3857223 */ /* 0x008fe20000010065 */
[--C-:B------:R-:W-:Y:S02]  /*3f330*/  FADD.FTZ R134, R141, -R177.reuse ;  /* 0x800000b18d867221 */ /* 0x100fe40000010000 */
[C---:B------:R-:W-:Y:S02]  /*3f340*/  FMUL.FTZ R181, R176.reuse, R135 ;  /* 0x00000087b0b57220 */ /* 0x040fe40000410000 */
[----:B------:R-:W-:Y:S01]  /*3f350*/  F2FP.BF16.F32.PACK_AB R132, R133, R132 ;  /* 0x000000848584723e */ /* 0x000fe200000010ff */
[----:B------:R-:W-:Y:S01]  /*3f360*/  FADD.FTZ R133, R31, -R177 ;  /* 0x800000b11f857221 */ /* 0x000fe20000010000 */
[----:B------:R-:W-:Y:S01]  /*3f370*/  FMUL.FTZ R182, R176, R134 ;  /* 0x00000086b0b67220 */ /* 0x000fe20000410000 */
[----:B----4-:R-:W-:-:S02]  /*3f380*/  FFMA.FTZ R166, R181, R166, R103 ;  /* 0x000000a6b5a67223 */ /* 0x010fc40000010067 */
[----:B------:R-:W-:Y:S01]  /*3f390*/  FMUL.FTZ R180, R176, R133 ;  /* 0x00000085b0b47220 */ /* 0x000fe20000410000 */
[----:B------:R-:W-:Y:S01]  /*3f3a0*/  FADD.FTZ R133, R156, -R177 ;  /* 0x800000b19c857221 */ /* 0x000fe20000010000 */
[----:B------:R-:W-:-:S03]  /*3f3b0*/  FFMA.FTZ R134, R182, R249, R104 ;  /* 0x000000f9b6867223 */ /* 0x000fc60000010068 */
[----:B------:R-:W-:Y:S01]  /*3f3c0*/  FMUL.FTZ R183, R176, R133 ;  /* 0x00000085b0b77220 */ /* 0x000fe20000410000 */
[----:B------:R-:W-:-:S03]  /*3f3d0*/  FFMA.FTZ R133, R180, R251, R102 ;  /* 0x000000fbb4857223 */ /* 0x000fc60000010066 */
[----:B------:R-:W-:Y:S02]  /*3f3e0*/  FFMA.FTZ R135, R183, R248, R105 ;  /* 0x000000f8b7877223 */ /* 0x000fe40000010069 */
[----:B------:R-:W-:Y:S01]  /*3f3f0*/  F2FP.BF16.F32.PACK_AB R133, R166, R133 ;  /* 0x00000085a685723e */ /* 0x000fe200000010ff */
[--C-:B------:R-:W-:Y:S02]  /*3f400*/  FADD.FTZ R166, R155, -R177.reuse ;  /* 0x800000b19ba67221 */ /* 0x100fe40000010000 */
[----:B------:R-:W-:Y:S01]  /*3f410*/  F2FP.BF16.F32.PACK_AB R134, R135, R134 ;  /* 0x000000868786723e */ /* 0x000fe200000010ff */
[----:B------:R-:W-:Y:S01]  /*3f420*/  FADD.FTZ R135, R160, -R177 ;  /* 0x800000b1a0877221 */ /* 0x000fe20000010000 */
[----:B------:R-:W-:-:S03]  /*3f430*/  FMUL.FTZ R248, R176, R166 ;  /* 0x000000a6b0f87220 */ /* 0x000fc60000410000 */
[----:B------:R-:W-:Y:S01]  /*3f440*/  FMUL.FTZ R249, R176, R135 ;  /* 0x00000087b0f97220 */ /* 0x000fe20000410000 */
[----:B------:R-:W-:Y:S02]  /*3f450*/  FFMA.FTZ R135, R248, R250, R106 ;  /* 0x000000faf8877223 */ /* 0x000fe4000001006a */
[----:B------:R-:W0:Y:S01]  /*3f460*/  LDC.64 R250, c[0x0][0x430] ;  /* 0x00010c00fffa7b82 */ /* 0x000e220000000a00 */
[----:B------:R-:W-:-:S05]  /*3f470*/  FFMA.FTZ R166, R249, R167, R107 ;  /* 0x000000a7f9a67223 */ /* 0x000fca000001006b */
[----:B------:R-:W-:Y:S02]  /*3f480*/  F2FP.BF16.F32.PACK_AB R135, R166, R135 ;  /* 0x00000087a687723e */ /* 0x000fe400000010ff */
        /* <DEDUP_REMOVED lines=20> */
[C---:B0-----:R-:W-:Y:S01]  /*3f5d0*/  IMAD.WIDE.U32 R166, R12.reuse, 0x10, R250 ;  /* 0x000000100ca67825 */ /* 0x041fe200078e00fa */
[----:B------:R-:W-:-:S03]  /*3f5e0*/  IADD3 R12, PT, PT, R12, 0x20, RZ ;  /* 0x000000200c0c7810 */ /* 0x000fc60007ffe0ff */
[----:B--2---:R-:W-:Y:S01]  /*3f5f0*/  FFMA.FTZ R179, R179, R248, R61 ;  /* 0x000000f8b3b37223 */ /* 0x004fe2000001003d */
[----:B---3--:R-:W-:-:S05]  /*3f600*/  FFMA.FTZ R132, R178, R249, R60 ;  /* 0x000000f9b2847223 */ /* 0x008fca000001003c */
[----:B------:R-:W-:-:S05]  /*3f610*/  F2FP.BF16.F32.PACK_AB R132, R179, R132 ;  /* 0x00000084b384723e */ /* 0x000fca00000010ff */
[----:B------:R3:W-:Y:S02]  /*3f620*/  STG.E.128 desc[UR6][R166.64], R132 ;  /* 0x00000084a6007986 */ /* 0x0007e4000c101d06 */
.L_x_7555:
[----:B------:R-:W-:Y:S05]  /*3f630*/  BSYNC.RECONVERGENT B0 ;  /* 0x0000000000007941 */ /* 0x000fea0003800200 */
.L_x_7554:
[----:B------:R-:W-:Y:S01]  /*3f640*/  LOP3.LUT P0, RZ, R20, 0x200, RZ, 0xc0, !PT ;  /* 0x0000020014ff7812 */ /* 0x000fe2000780c0ff */
[----:B------:R-:W-:-:S12]  /*3f650*/  BSSY.RECONVERGENT B0, `(.L_x_7556) ;  /* 0x0000035000007945 */ /* 0x000fd80003800200 */
[----:B------:R-:W-:Y:S05]  /*3f660*/  @!P0 BRA `(.L_x_7557) ;  /* 0x0000000000cc8947 */ /* 0x000fea0003800000 */
[----:B--23--:R-:W2:Y:S04]  /*3f670*/  LDL R135, [R1] ;  /* 0x0000000001877983 */ /* 0x00cea80000100800 */
[----:B------:R-:W3:Y:S04]  /*3f680*/  LDL R134, [R1+0x4] ;  /* 0x0000040001867983 */ /* 0x000ee80000100800 */
[----:B------:R-:W4:Y:S04]  /*3f690*/  LDL R167, [R1+0x8] ;  /* 0x0000080001a77983 */ /* 0x000f280000100800 */
[----:B0-----:R-:W4:Y:S01]  /*3f6a0*/  LDL R166, [R1+0xc] ;  /* 0x00000c0001a67983 */ /* 0x001f220000100800 */
[--C-:B-1----:R-:W-:Y:S01]  /*3f6b0*/  FADD.FTZ R133, R0, -R177.reuse ;  /* 0x800000b100857221 */ /* 0x102fe20000010000 */
[----:B------:R-:W-:Y:S01]  /*3f6c0*/  FADD.FTZ R132, R30, -R177 ;  /* 0x800000b11e847221 */ /* 0x000fe20000010000 */
[----:B------:R-:W0:Y:S02]  /*3f6d0*/  LDC.64 R250, c[0x0][0x430] ;  /* 0x00010c00fffa7b82 */ /* 0x000e240000000a00 */
[C---:B------:R-:W-:Y:S01]  /*3f6e0*/  FMUL.FTZ R178, R176.reuse, R133 ;  /* 0x00000085b0b27220 */ /* 0x040fe20000410000 */
[----:B------:R-:W-:-:S03]  /*3f6f0*/  FMUL.FTZ R179, R176, R132 ;  /* 0x00000084b0b37220 */ /* 0x000fc60000410000 */
[----:B--2--5:R-:W-:Y:S01]  /*3f700*/  FFMA.FTZ R132, R178, R135, R108 ;  /* 0x00000087b2847223 */ /* 0x024fe2000001006c */
[----:B------:R-:W-:Y:S01]  /*3f710*/  FADD.FTZ R135, R140, -R177 ;  /* 0x800000b18c877221 */ /* 0x000fe20000010000 */
[----:B---3--:R-:W-:Y:S01]  /*3f720*/  FFMA.FTZ R133, R179, R134, R109 ;  /* 0x00000086b3857223 */ /* 0x008fe2000001006d */
[----:B------:R-:W-:Y:S02]  /*3f730*/  FADD.FTZ R134, R139, -R177 ;  /* 0x800000b18b867221 */ /* 0x000fe40000010000 */
[C---:B------:R-:W-:Y:S01]  /*3f740*/  FMUL.FTZ R181, R176.reuse, R135 ;  /* 0x00000087b0b57220 */ /* 0x040fe20000410000 */
[----:B------:R-:W-:Y:S01]  /*3f750*/  FFMA.FTZ R179, R179, R241, R69 ;  /* 0x000000f1b3b37223 */ /* 0x000fe20000010045 */
        /* <DEDUP_REMOVED lines=16> */
[----:B------:R-:W-:-:S03]  /*3f860*/  FFMA.FTZ R135, R248, R246, R114 ;  /* 0x000000f6f8877223 */ /* 0x000fc60000010072 */
[----:B------:R-:W-:-:S05]  /*3f870*/  FFMA.FTZ R166, R249, R247, R115 ;  /* 0x000000f7f9a67223 */ /* 0x000fca0000010073 */
[----:B------:R-:W-:Y:S02]  /*3f880*/  F2FP.BF16.F32.PACK_AB R135, R166, R135 ;  /* 0x00000087a687723e */ /* 0x000fe400000010ff */
[----:B------:R-:W1:Y:S02]  /*3f890*/  LDC.64 R166, c[0x0][0x428] ;  /* 0x00010a00ffa67b82 */ /* 0x000e640000000a00 */
[----:B-1----:R-:W-:-:S05]  /*3f8a0*/  IMAD.WIDE.U32 R166, R12, 0x10, R166 ;  /* 0x000000100ca67825 */ /* 0x002fca00078e00a6 */
[----:B------:R1:W-:Y:S02]  /*3f8b0*/  STG.E.128 desc[UR6][R166.64], R132 ;  /* 0x00000084a6007986 */ /* 0x0003e4000c101d06 */
[----:B-1----:R-:W-:Y:S01]  /*3f8c0*/  FFMA.FTZ R135, R248, R238, R74 ;  /* 0x000000eef8877223 */ /* 0x002fe2000001004a */
[----:B------:R-:W-:Y:S01]  /*3f8d0*/  FFMA.FTZ R132, R249, R239, R75 ;  /* 0x000000eff9847223 */ /* 0x000fe2000001004b */
[----:B------:R-:W-:Y:S01]  /*3f8e0*/  FFMA.FTZ R133, R180, R242, R70 ;  /* 0x000000f2b4857223 */ /* 0x000fe20000010046 */
[----:B------:R-:W-:Y:S01]  /*3f8f0*/  FFMA.FTZ R134, R182, R236, R72 ;  /* 0x000000ecb6867223 */ /* 0x000fe20000010048 */
[----:B------:R-:W-:Y:S01]  /*3f900*/  FFMA.FTZ R166, R183, R237, R73 ;  /* 0x000000edb7a67223 */ /* 0x000fe20000010049 */
[----:B------:R-:W-:Y:S01]  /*3f910*/  FFMA.FTZ R167, R181, R243, R71 ;  /* 0x000000f3b5a77223 */ /* 0x000fe20000010047 */
[----:B------:R-:W-:Y:S01]  /*3f920*/  F2FP.BF16.F32.PACK_AB R135, R132, R135 ;  /* 0x000000878487723e */ /* 0x000fe200000010ff */
[----:B------:R-:W-:Y:S02]  /*3f930*/  FFMA.FTZ R132, R178, R240, R68 ;  /* 0x000000f0b2847223 */ /* 0x000fe40000010044 */
[----:B------:R-:W-:-:S02]  /*3f940*/  F2FP.BF16.F32.PACK_AB R134, R166, R134 ;  /* 0x00000086a686723e */ /* 0x000fc400000010ff */
[----:B------:R-:W-:Y:S01]  /*3f950*/  F2FP.BF16.F32.PACK_AB R133, R167, R133 ;  /* 0x00000085a785723e */ /* 0x000fe200000010ff */
[----:B0-----:R-:W-:Y:S01]  /*3f960*/  IMAD.WIDE.U32 R166, R12, 0x10, R250 ;  /* 0x000000100ca67825 */ /* 0x001fe200078e00fa */
[----:B------:R-:W-:-:S03]  /*3f970*/  F2FP.BF16.F32.PACK_AB R132, R179, R132 ;  /* 0x00000084b384723e */ /* 0x000fc600000010ff */
[----:B------:R-:W-:Y:S02]  /*3f980*/  VIADD R12, R12, 0x20 ;  /* 0x000000200c0c7836 */ /* 0x000fe40000000000 */
[----:B------:R4:W-:Y:S05]  /*3f990*/  STG.E.128 desc[UR6][R166.64], R132 ;  /* 0x00000084a6007986 */ /* 0x0009ea000c101d06 */
.L_x_7557:
[----:B------:R-:W-:Y:S05]  /*3f9a0*/  BSYNC.RECONVERGENT B0 ;  /* 0x0000000000007941 */ /* 0x000fea0003800200 */
.L_x_7556:
[----:B------:R-:W-:Y:S01]  /*3f9b0*/  LOP3.LUT P0, RZ, R20, 0x80, RZ, 0xc0, !PT ;  /* 0x0000008014ff7812 */ /* 0x000fe2000780c0ff */
[----:B------:R-:W-:-:S12]  /*3f9c0*/  BSSY.RECONVERGENT B0, `(.L_x_7558) ;  /* 0x0000031000007945 */ /* 0x000fd80003800200 */
[----:B------:R-:W-:Y:S05]  /*3f9d0*/  @!P0 BRA `(.L_x_7559) ;  /* 0x0000000000bc8947 */ /* 0x000fea0003800000 */
[--C-:B-1234-:R-:W-:Y:S01]  /*3f9e0*/  FADD.FTZ R133, R24, -R177.reuse ;  /* 0x800000b118857221 */ /* 0x11efe20000010000 */
[--C-:B------:R-:W-:Y:S01]  /*3f9f0*/  FADD.FTZ R132, R28, -R177.reuse ;  /* 0x800000b11c847221 */ /* 0x100fe20000010000 */
[--C-:B------:R-:W-:Y:S01]  /*3fa00*/  FADD.FTZ R135, R138, -R177.reuse ;  /* 0x800000b18a877221 */ /* 0x100fe20000010000 */
[----:B------:R-:W-:Y:S01]  /*3fa10*/  FADD.FTZ R134, R137, -R177 ;  /* 0x800000b189867221 */ /* 0x000fe20000010000 */
[C---:B------:R-:W-:Y:S01]  /*3fa20*/  FMUL.FTZ R178, R176.reuse, R133 ;  /* 0x00000085b0b27220 */ /* 0x040fe20000410000 */
[C---:B------:R-:W-:Y:S01]  /*3fa30*/  FMUL.FTZ R179, R176.reuse, R132 ;  /* 0x00000084b0b37220 */ /* 0x040fe20000410000 */
[C---:B------:R-:W-:Y:S01]  /*3fa40*/  FMUL.FTZ R181, R176.reuse, R135 ;  /* 0x00000087b0b57220 */ /* 0x040fe20000410000 */
[----:B------:R-:W-:Y:S01]  /*3fa50*/  FMUL.FTZ R182, R176, R134 ;  /* 0x00000086b0b67220 */ /* 0x000fe20000410000 */
[----:B-----5:R-:W-:Y:S01]  /*3fa60*/  FFMA.FTZ R132, R178, R232, R116 ;  /* 0x000000e8b2847223 */ /* 0x020fe20000010074 */
[----:B------:R-:W-:Y:S01]  /*3fa70*/  FFMA.FTZ R133, R179, R233, R117 ;  /* 0x000000e9b3857223 */ /* 0x000fe20000010075 */
[----:B0-----:R-:W-:Y:S01]  /*3fa80*/  FFMA.FTZ R166, R181, R235, R119 ;  /* 0x000000ebb5a67223 */ /* 0x001fe20000010077 */
[----:B------:R-:W-:Y:S01]  /*3fa90*/  FFMA.FTZ R134, R182, R228, R120 ;  /* 0x000000e4b6867223 */ /* 0x000fe20000010078 */
[----:B------:R-:W0:Y:S01]  /*3faa0*/  LDC.64 R250, c[0x0][0x430] ;  /* 0x00010c00fffa7b82 */ /* 0x000e220000000a00 */
[----:B------:R-:W-:Y:S01]  /*3fab0*/  FFMA.FTZ R179, R179, R225, R77 ;  /* 0x000000e1b3b37223 */ /* 0x000fe2000001004d */
[----:B------:R-:W-:Y:S01]  /*3fac0*/  F2FP.BF16.F32.PACK_AB R132, R133, R132 ;  /* 0x000000848584723e */ /* 0x000fe200000010ff */
[----:B------:R-:W-:-:S04]  /*3fad0*/  FADD.FTZ R133, R27, -R177 ;  /* 0x800000b11b857221 */ /* 0x000fc80000010000 */
[----:B------:R-:W-:Y:S01]  /*3fae0*/  FMUL.FTZ R180, R176, R133 ;  /* 0x00000085b0b47220 */ /* 0x000fe20000410000 */
[----:B------:R-:W-:-:S04]  /*3faf0*/  FADD.FTZ R133, R152, -R177 ;  /* 0x800000b198857221 */ /* 0x000fc80000010000 */
        /* <DEDUP_REMOVED lines=29> */
.L_x_7559:
[----:B------:R-:W-:Y:S05]  /*3fcd0*/  BSYNC.RECONVERGENT B0 ;  /* 0x0000000000007941 */ /* 0x000fea0003800200 */
.L_x_7558:
[----:B------:R-:W-:Y:S01]  /*3fce0*/  LOP3.LUT P0, RZ, R20, 0x40, RZ, 0xc0, !PT ;  /* 0x0000004014ff7812 */ /* 0x000fe2000780c0ff */
[----:B------:R-:W-:-:S12]  /*3fcf0*/  BSSY.RECONVERGENT B0, `(.L_x_7560) ;  /* 0x0000031000007945 */ /* 0x000fd80003800200 */
[----:B------:R-:W-:Y:S05]  /*3fd00*/  @!P0 BRA `(.L_x_7561) ;  /* 0x0000000000bc8947 */ /* 0x000fea0003800000 */
[--C-:B01234-:R-:W-:Y:S01]  /*3fd10*/  FADD.FTZ R133, R25, -R177.reuse ;  /* 0x800000b119857221 */ /* 0x11ffe20000010000 */
        /* <DEDUP_REMOVED lines=42> */
[C---:B0-----:R-:W-:Y:S01]  /*3ffc0*/  IMAD.WIDE.U32 R166, R12.reuse, 0x10, R250 ;  /* 0x000000100ca67825 */ /* 0x041fe200078e00fa */
[----:B------:R-:W-:Y:S02]  /*3ffd0*/  F2FP.BF16.F32.PACK_AB R132, R179, R132 ;  /* 0x00000084b384723e */ /* 0x000fe400000010ff */
[----:B------:R-:W-:-:S03]  /*3ffe0*/  IADD3 R12, PT, PT, R12, 0x20, RZ ;  /* 0x000000200c0c7810 */ /* 0x000fc60007ffe0ff */
[----:B------:R0:W-:Y:S04]  /*3fff0*/  STG.E.128 desc[UR6][R166.64], R132 ;  /* 0x00000084a6007986 */ /* 0x0001e8000c101d06 */
.L_x_7561:
[----:B------:R-:W-:Y:S05]  /*40000*/  BSYNC.RECONVERGENT B0 ;  /* 0x0000000000007941 */ /* 0x000fea0003800200 */
.L_x_7560:
[----:B------:R-:W-:Y:S01]  /*40010*/  LOP3.LUT P0, RZ, R20, 0x20, RZ, 0xc0, !PT ;  /* 0x0000002014ff7812 */ /* 0x000fe2000780c0ff */
[----:B------:R-:W-:-:S12]  /*40020*/  BSSY.RECONVERGENT B0, `(.L_x_7562) ;  /* 0x0000030000007945 */ /* 0x000fd80003800200 */
[----:B------:R-:W-:Y:S05]  /*40030*/  @!P0 BRA `(.L_x_7563) ;  /* 0x0000000000b88947 */ /* 0x000fea0003800000 */
[--C-:B01234-:R-:W-:Y:S01]  /*40040*/  FADD.FTZ R133, R26, -R177.reuse ;  /* 0x800000b11a857221 */ /* 0x11ffe20000010000 */
[--C-:B------:R-:W-:Y:S01]  /*40050*/  FADD.FTZ R132, R37, -R177.reuse ;  /* 0x800000b125847221 */ /* 0x100fe20000010000 */
[--C-:B------:R-:W-:Y:S01]  /*40060*/  FADD.FTZ R134, R38, -R177.reuse ;  /* 0x800000b126867221 */ /* 0x100fe20000010000 */
[--C-:B------:R-:W-:Y:S01]  /*40070*/  FADD.FTZ R166, R146, -R177.reuse ;  /* 0x800000b192a67221 */ /* 0x100fe20000010000 */
[C---:B------:R-:W-:Y:S01]  /*40080*/  FMUL.FTZ R180, R176.reuse, R133 ;  /* 0x00000085b0b47220 */ /* 0x040fe20000410000 */
[C---:B------:R-:W-:Y:S01]  /*40090*/  FMUL.FTZ R179, R176.reuse, R132 ;  /* 0x00000084b0b37220 */ /* 0x040fe20000410000 */
[----:B------:R-:W-:Y:S01]  /*400a0*/  FMUL.FTZ R181, R176, R134 ;  /* 0x00000086b0b57220 */ /* 0x000fe20000410000 */
[----:B------:R-:W-:Y:S01]  /*400b0*/  FADD.FTZ R135, R148, -R177 ;  /* 0x800000b194877221 */ /* 0x000fe20000010000 */
[----:B-----5:R-:W-:Y:S01]  /*400c0*/  FFMA.FTZ R132, R180, R200, R172 ;  /* 0x000000c8b4847223 */ /* 0x020fe200000100ac */
[----:B------:R-:W-:Y:S01]  /*400d0*/  FFMA.FTZ R133, R179, R201, R173 ;  /* 0x000000c9b3857223 */ /* 0x000fe200000100ad */
[C---:B------:R-:W-:Y:S01]  /*400e0*/  FMUL.FTZ R182, R176.reuse, R166 ;  /* 0x000000a6b0b67220 */ /* 0x040fe20000410000 */
[----:B------:R-:W-:Y:S01]  /*400f0*/  FMUL.FTZ R183, R176, R135 ;  /* 0x00000087b0b77220 */ /* 0x000fe20000410000 */
[--C-:B------:R-:W-:Y:S01]  /*40100*/  FADD.FTZ R166, R164, -R177.reuse ;  /* 0x800000b1a4a67221 */ /* 0x100fe20000010000 */
[----:B------:R-:W0:Y:S01]  /*40110*/  LDC.64 R248, c[0x0][0x430] ;  /* 0x00010c00fff87b82 */ /* 0x000e220000000a00 */
[----:B------:R-:W-:Y:S01]  /*40120*/  F2FP.BF16.F32.PACK_AB R132, R133, R132 ;  /* 0x000000848584723e */ /* 0x000fe200000010ff */
[----:B------:R-:W-:Y:S01]  /*40130*/  FADD.FTZ R133, R145, -R177 ;  /* 0x800000b191857221 */ /* 0x000fe20000010000 */
[----:B------:R-:W-:Y:S01]  /*40140*/  FFMA.FTZ R135, R183, R197, R185 ;  /* 0x000000c5b7877223 */ /* 0x000fe200000100b9 */
[----:B------:R-:W-:-:S02]  /*40150*/  FFMA.FTZ R179, R179, R193, R49 ;  /* 0x000000c1b3b37223 */ /* 0x000fc40000010031 */
[----:B------:R-:W-:Y:S01]  /*40160*/  FMUL.FTZ R178, R176, R133 ;  /* 0x00000085b0b27220 */ /* 0x000fe20000410000 */
[----:B------:R-:W-:-:S03]  /*40170*/  FFMA.FTZ R133, R181, R202, R174 ;  /* 0x000000cab5857223 */ /* 0x000fc600000100ae */
[----:B------:R-:W-:-:S05]  /*40180*/  FFMA.FTZ R134, R178, R203, R175 ;  /* 0x000000cbb2867223 */ /* 0x000fca00000100af */
[----:B------:R-:W-:Y:S01]  /*40190*/  F2FP.BF16.F32.PACK_AB R133, R134, R133 ;  /* 0x000000858685723e */ /* 0x000fe200000010ff */
[----:B------:R-:W-:-:S05]  /*401a0*/  FFMA.FTZ R134, R182, R196, R184 ;  /* 0x000000c4b6867223 */ /* 0x000fca00000100b8 */
[----:B------:R-:W-:Y:S01]  /*401b0*/  F2FP.BF16.F32.PACK_AB R134, R135, R134 ;  /* 0x000000868786723e */ /* 0x000fe200000010ff */
[----:B------:R-:W-:-:S04]  /*401c0*/  FADD.FTZ R135, R147, -R177 ;  /* 0x800000b193877221 */ /* 0x000fc80000010000 */
[C---:B------:R-:W-:Y:S01]  /*401d0*/  FMUL.FTZ R177, R176.reuse, R135 ;  /* 0x00000087b0b17220 */ /* 0x040fe20000410000 */
[----:B------:R-:W-:-:S03]  /*401e0*/  FMUL.FTZ R176, R176, R166 ;  /* 0x000000a6b0b07220 */ /* 0x000fc60000410000 */
[----:B------:R-:W-:Y:S01]  /*401f0*/  FFMA.FTZ R135, R177, R198, R186 ;  /* 0x000000c6b1877223 */ /* 0x000fe200000100ba */
        /* <DEDUP_REMOVED lines=16> */
[----:B------:R-:W-:-:S05]  /*40300*/  F2FP.BF16.F32.PACK_AB R132, R179, R132 ;  /* 0x00000084b384723e */ /* 0x000fca00000010ff */
[----:B------:R0:W-:Y:S02]  /*40310*/  STG.E.128 desc[UR6][R166.64], R132 ;  /* 0x00000084a6007986 */ /* 0x0001e4000c101d06 */
.L_x_7563:
[----:B------:R-:W-:Y:S05]  /*40320*/  BSYNC.RECONVERGENT B0 ;  /* 0x0000000000007941 */ /* 0x000fea0003800200 */
.L_x_7562:
[----:B01234-:R-:W0:Y:S02]  /*40330*/  LDC.64 R132, c[0x0][0x380] ;  /* 0x0000e000ff847b82 */ /* 0x01fe240000000a00 */
[----:B0-----:R-:W-:-:S05]  /*40340*/  IMAD R22, R132, 0x4, R22 ;  /* 0x0000000484167824 */ /* 0x001fca00078e0216 */
[----:B------:R-:W-:-:S13]  /*40350*/  ISETP.GE.AND P0, PT, R22, R133, PT ;  /* 0x000000851600720c */ /* 0x000fda0003f06270 */
[----:B------:R-:W-:Y:S05]  /*40360*/  @!P0 BRA `(.L_x_7564) ;  /* 0xfffffc3400688947 */ /* 0x000fea000383ffff */
[----:B------:R-:W-:Y:S05]  /*40370*/  EXIT ;  /* 0x000000000000794d */ /* 0x000fea0003800000 */
.L_x_7551:
[----:B------:R-:W-:Y:S01]  /*40380*/  HFMA2 R134, -RZ, RZ, 0, 5.9604644775390625e-08 ;  /* 0x00000001ff867431 */ /* 0x000fe200000001ff */
[----:B------:R-:W-:Y:S01]  /*40390*/  BSSY B0, `(.L_x_7565) ;  /* 0x0000007000007945 */ /* 0x000fe20003800000 */
[----:B------:R-:W-:Y:S02]  /*403a0*/  IMAD.MOV.U32 R167, RZ, RZ, R135 ;  /* 0x000000ffffa77224 */ /* 0x000fe400078e0087 */
[----:B------:R-:W-:Y:S02]  /*403b0*/  IMAD.MOV.U32 R133, RZ, RZ, 0x1f ;  /* 0x0000001fff857424 */ /* 0x000fe400078e00ff */
[----:B------:R-:W-:-:S07]  /*403c0*/  IMAD.MOV.U32 R132, RZ, RZ, -0x1 ;  /* 0xffffffffff847424 */ /* 0x000fce00078e00ff */
[----:B-----5:R-:W-:Y:S05]  /*403d0*/  WARPSYNC.COLLECTIVE R132, `(.L_x_7566) ;  /* 0x0000000084087348 */ /* 0x020fea0003c00000 */
[----:B------:R0:W1:Y:S02]  /*403e0*/  SHFL.BFLY P6, R132, R167, R134, R133 ;  /* 0x0c000086a7847389 */ /* 0x00006400000c0085 */
[----:B01---5:R-:W-:Y:S05]  /*403f0*/  ENDCOLLECTIVE ;  /* 0x000000000000791b */ /* 0x023fea0003800000 */
.L_x_7566:
[----:B------:R-:W-:Y:S05]  /*40400*/  BSYNC B0 ;  /* 0x0000000000007941 */ /* 0x000fea0003800000 */
.L_x_7565:
[----:B------:R-:W-:Y:S01]  /*40410*/  FADD.FTZ R135, R135, R132 ;  /* 0x0000008487877221 */ /* 0x000fe20000010000 */
[----:B------:R-:W-:Y:S01]  /*40420*/  MOV R132, 0xffffffff ;  /* 0xffffffff00847802 */ /* 0x000fe20000000f00 */
[----:B------:R-:W-:Y:S01]  /*40430*/  IMAD.MOV.U32 R134, RZ, RZ, 0x2 ;  /* 0x00000002ff867424 */ /* 0x000fe200078e00ff */
[----:B------:R-:W0:Y:S01]  /*40440*/  LDC R176, c[0x0][0x400] ;  /* 0x00010000ffb07b82 */ /* 0x000e220000000800 */
[----:B------:R-:W-:Y:S01]  /*40450*/  IMAD.MOV.U32 R133, RZ, RZ, 0x1f ;  /* 0x0000001fff857424 */ /* 0x000fe200078e00ff */
[----:B------:R-:W-:-:S07]  /*40460*/  MOV R167, R135 ;  /* 0x0000008700a77202 */ /* 0x000fce0000000f00 */
[----:B0-----:R-:W-:Y:S05]  /*40470*/  WARPSYNC.COLLECTIVE R132, `(.L_x_7567) ;  /* 0x0000000084087348 */ /* 0x001fea0003c00000 */
[----:B------:R1:W2:Y:S02]  /*40480*/  SHFL.BFLY P6, R132, R167, R134, R133 ;  /* 0x0c000086a7847389 */ /* 0x0002a400000c0085 */
[----:B012---:R-:W-:Y:S05]  /*40490*/  ENDCOLLECTIVE ;  /* 0x000000000000791b */ /* 0x007fea0003800000 */
.L_x_7567:
[----:B------:R-:W-:Y:S02]  /*404a0*/  IMAD.MOV.U32 R134, RZ, RZ, 0x4 ;  /* 0x00000004ff867424 */ /* 0x000fe400078e00ff */
[----:B------:R-:W-:Y:S01]  /*404b0*/  FADD.FTZ R135, R135, R132 ;  /* 0x0000008487877221 */ /* 0x000fe20000010000 */
[----:B------:R-:W-:-:S03]  /*404c0*/  MOV R132, 0xffffffff ;  /* 0xffffffff00847802 */ /* 0x000fc60000000f00 */
[----:B------:R-:W-:-:S07]  /*404d0*/  IMAD.MOV.U32 R167, RZ, RZ, R135 ;  /* 0x000000ffffa77224 */ /* 0x000fce00078e0087 */
[----:B------:R-:W-:Y:S05]  /*404e0*/  WARPSYNC.COLLECTIVE R132, `(.L_x_7568) ;  /* 0x0000000084087348 */ /* 0x000fea0003c00000 */
[----:B------:R0:W1:Y:S02]  /*404f0*/  SHFL.BFLY P6, R132, R167, R134, R133 ;  /* 0x0c000086a7847389 */ /* 0x00006400000c0085 */
[----:B01----:R-:W-:Y:S05]  /*40500*/  ENDCOLLECTIVE ;  /* 0x000000000000791b */ /* 0x003fea0003800000 */
.L_x_7568:
[----:B------:R-:W-:Y:S02]  /*40510*/  IMAD.MOV.U32 R134, RZ, RZ, 0x8 ;  /* 0x00000008ff867424 */ /* 0x000fe400078e00ff */
[----:B------:R-:W-:Y:S01]  /*40520*/  FADD.FTZ R135, R135, R132 ;  /* 0x0000008487877221 */ /* 0x000fe20000010000 */
[----:B------:R-:W-:-:S03]  /*40530*/  MOV R132, 0xffffffff ;  /* 0xffffffff00847802 */ /* 0x000fc60000000f00 */
[----:B------:R-:W-:-:S07]  /*40540*/  IMAD.MOV.U32 R167, RZ, RZ, R135 ;  /* 0x000000ffffa77224 */ /* 0x000fce00078e0087 */
[----:B------:R-:W-:Y:S05]  /*40550*/  WARPSYNC.COLLECTIVE R132, `(.L_x_7569) ;  /* 0x0000000084087348 */ /* 0x000fea0003c00000 */
[----:B------:R0:W1:Y:S02]  /*40560*/  SHFL.BFLY P6, R132, R167, R134, R133 ;  /* 0x0c000086a7847389 */ /* 0x00006400000c0085 */
[----:B01----:R-:W-:Y:S05]  /*40570*/  ENDCOLLECTIVE ;  /* 0x000000000000791b */ /* 0x003fea0003800000 */
.L_x_7569:
[----:B------:R-:W-:Y:S02]  /*40580*/  IMAD.MOV.U32 R134, RZ, RZ, 0x10 ;  /* 0x00000010ff867424 */ /* 0x000fe400078e00ff */
[----:B------:R-:W-:Y:S01]  /*40590*/  FADD.FTZ R135, R135, R132 ;  /* 0x0000008487877221 */ /* 0x000fe20000010000 */
[----:B------:R-:W-:-:S03]  /*405a0*/  MOV R132, 0xffffffff ;  /* 0xffffffff00847802 */ /* 0x000fc60000000f00 */
[----:B------:R-:W-:-:S07]  /*405b0*/  IMAD.MOV.U32 R167, RZ, RZ, R135 ;  /* 0x000000ffffa77224 */ /* 0x000fce00078e0087 */
[----:B------:R-:W-:Y:S05]  /*405c0*/  WARPSYNC.COLLECTIVE R132, `(.L_x_7570) ;  /* 0x0000000084087348 */ /* 0x000fea0003c00000 */
[----:B------:R0:W1:Y:S02]  /*405d0*/  SHFL.BFLY P6, R132, R167, R134, R133 ;  /* 0x0c000086a7847389 */ /* 0x00006400000c0085 */
[----:B01----:R-:W-:Y:S05]  /*405e0*/  ENDCOLLECTIVE ;  /* 0x000000000000791b */ /* 0x003fea0003800000 */
.L_x_7570:
        /* <DEDUP_REMOVED lines=106> */
.L_x_7571:
[----:B------:R-:W-:Y:S01]  /*40c90*/  MOV R134, 0x2 ;  /* 0x0000000200867802 */ /* 0x000fe20000000f00 */
[----:B------:R-:W-:Y:S01]  /*40ca0*/  FADD.FTZ R166, R166, R132 ;  /* 0x00000084a6a67221 */ /* 0x000fe20000010000 */
[----:B------:R-:W-:-:S03]  /*40cb0*/  IMAD.MOV.U32 R132, RZ, RZ, -0x1 ;  /* 0xffffffffff847424 */ /* 0x000fc600078e00ff */
[----:B------:R-:W-:-:S07]  /*40cc0*/  IMAD.MOV.U32 R167, RZ, RZ, R166 ;  /* 0x000000ffffa77224 */ /* 0x000fce00078e00a6 */
[----:B------:R-:W-:Y:S05]  /*40cd0*/  WARPSYNC.COLLECTIVE R132, `(.L_x_7572) ;  /* 0x0000000084087348 */ /* 0x000fea0003c00000 */
[----:B------:R0:W1:Y:S02]  /*40ce0*/  SHFL.BFLY P6, R132, R167, R134, R133 ;  /* 0x0c000086a7847389 */ /* 0x00006400000c0085 */
[----:B01----:R-:W-:Y:S05]  /*40cf0*/  ENDCOLLECTIVE ;  /* 0x000000000000791b */ /* 0x003fea0003800000 */
.L_x_7572:
[----:B------:R-:W-:Y:S02]  /*40d00*/  HFMA2 R134, -RZ, RZ, 0, 2.384185791015625e-07 ;  /* 0x00000004ff867431 */ /* 0x000fe400000001ff */
[----:B------:R-:W-:Y:S01]  /*40d10*/  FADD.FTZ R166, R166, R132 ;  /* 0x00000084a6a67221 */ /* 0x000fe20000010000 */
[----:B------:R-:W-:-:S03]  /*40d20*/  IMAD.MOV.U32 R132, RZ, RZ, -0x1 ;  /* 0xffffffffff847424 */ /* 0x000fc600078e00ff */
[----:B------:R-:W-:-:S07]  /*40d30*/  IMAD.MOV.U32 R167, RZ, RZ, R166 ;  /* 0x000000ffffa77224 */ /* 0x000fce00078e00a6 */
[----:B------:R-:W-:Y:S05]  /*40d40*/  WARPSYNC.COLLECTIVE R132, `(.L_x_7573) ;  /* 0x0000000084087348 */ /* 0x000fea0003c00000 */
[----:B------:R0:W1:Y:S02]  /*40d50*/  SHFL.BFLY P6, R132, R167, R134, R133 ;  /* 0x0c000086a7847389 */ /* 0x00006400000c0085 */
[----:B01----:R-:W-:Y:S05]  /*40d60*/  ENDCOLLECTIVE ;  /* 0x000000000000791b */ /* 0x003fea0003800000 */
.L_x_7573:
[----:B------:R-:W-:Y:S01]  /*40d70*/  MOV R134, 0x8 ;  /* 0x0000000800867802 */ /* 0x000fe20000000f00 */
[----:B------:R-:W-:Y:S01]  /*40d80*/  FADD.FTZ R166, R166, R132 ;  /* 0x00000084a6a67221 */ /* 0x000fe20000010000 */
[----:B------:R-:W-:-:S03]  /*40d90*/  IMAD.MOV.U32 R132, RZ, RZ, -0x1 ;  /* 0xffffffffff847424 */ /* 0x000fc600078e00ff */
[----:B------:R-:W-:-:S07]  /*40da0*/  IMAD.MOV.U32 R167, RZ, RZ, R166 ;  /* 0x000000ffffa77224 */ /* 0x000fce00078e00a6 */
[----:B------:R-:W-:Y:S05]  /*40db0*/  WARPSYNC.COLLECTIVE R132, `(.L_x_7574) ;  /* 0x0000000084087348 */ /* 0x000fea0003c00000 */
[----:B------:R0:W1:Y:S02]  /*40dc0*/  SHFL.BFLY P6, R132, R167, R134, R133 ;  /* 0x0c000086a7847389 */ /* 0x00006400000c0085 */
[----:B01----:R-:W-:Y:S05]  /*40dd0*/  ENDCOLLECTIVE ;  /* 0x000000000000791b */ /* 0x003fea0003800000 */
.L_x_7574:
[----:B------:R-:W-:Y:S02]  /*40de0*/  HFMA2 R134, -RZ, RZ, 0, 9.5367431640625e-07 ;  /* 0x00000010ff867431 */ /* 0x000fe400000001ff */
[----:B------:R-:W-:Y:S01]  /*40df0*/  FADD.FTZ R166, R166, R132 ;  /* 0x00000084a6a67221 */ /* 0x000fe20000010000 */
[----:B------:R-:W-:-:S03]  /*40e00*/  IMAD.MOV.U32 R132, RZ, RZ, -0x1 ;  /* 0xffffffffff847424 */ /* 0x000fc600078e00ff */
[----:B------:R-:W-:-:S07]  /*40e10*/  IMAD.MOV.U32 R167, RZ, RZ, R166 ;  /* 0x000000ffffa77224 */ /* 0x000fce00078e00a6 */
[----:B------:R-:W-:Y:S05]  /*40e20*/  WARPSYNC.COLLECTIVE R132, `(.L_x_7575) ;  /* 0x0000000084087348 */ /* 0x000fea0003c00000 */
[----:B------:R0:W1:Y:S02]  /*40e30*/  SHFL.BFLY P6, R132, R167, R134, R133 ;  /* 0x0c000086a7847389 */ /* 0x00006400000c0085 */
[----:B01----:R-:W-:Y:S05]  /*40e40*/  ENDCOLLECTIVE ;  /* 0x000000000000791b */ /* 0x003fea0003800000 */
.L_x_7575:
[----:B------:R-:W-:Y:S05]  /*40e50*/  BRA `(.L_x_7576) ;  /* 0xffffffdc00a87947 */ /* 0x000fea000383ffff */
.L_x_7577:
        /* <DEDUP_REMOVED lines=10> */
.L_x_33264:


//--------------------- .text._ZN10layer_norm31ln_parallel_residual_fwd_kernelINS_13Kernel_traitsIf13__nv_bfloat16S2_S2_fjLj1536ELj1ELj4ELj1ELj16ENS_18Kernel_traits_baseILj1536EfS2_S2_S2_fjLj128EEEEELb1ELb0ELb1EEEvNS_9FwdParamsE --------------------------
	.section	.text._ZN10layer_norm31ln_parallel_residual_fwd_kernelINS_13Kernel_traitsIf13__nv_bfloat16S2_S2_fjLj1536ELj1ELj4ELj1ELj16ENS_18Kernel_traits_baseILj1536EfS2_S2_S2_fjLj128EEEEELb1ELb0ELb1EEEvNS_9FwdParamsE,"ax",@progbits
	.align	128
        .global         _ZN10layer_norm31ln_parallel_residual_fwd_kernelINS_13Kernel_traitsIf13__nv_bfloat16S2_S2_fjLj1536ELj1ELj4ELj1ELj16ENS_18Kernel_traits_baseILj1536EfS2_S2_S2_fjLj128EEEEELb1ELb0ELb1EEEvNS_9FwdParamsE
        .type           _ZN10layer_norm31ln_parallel_residual_fwd_kernelINS_13Kernel_traitsIf13__nv_bfloat16S2_S2_fjLj1536ELj1ELj4ELj1ELj16ENS_18Kernel_traits_baseILj1536EfS2_S2_S2_fjLj128EEEEELb1ELb0ELb1EEEvNS_9FwdParamsE,@function
        .size           _ZN10layer_norm31ln_parallel_residual_fwd_kernelINS_13Kernel_traitsIf13__nv_bfloat16S2_S2_fjLj1536ELj1ELj4ELj1ELj16ENS_18Kernel_traits_baseILj1536EfS2_S2_S2_fjLj128EEEEELb1ELb0ELb1EEEvNS_9FwdParamsE,(.L_x_33265 - _ZN10layer_norm31ln_parallel_residual_fwd_kernelINS_13Kernel_traitsIf13__nv_bfloat16S2_S2_fjLj1536ELj1ELj4ELj1ELj16ENS_18Kernel_traits_baseILj1536EfS2_S2_S2_fjLj128EEEEELb1ELb0ELb1EEEvNS_9FwdParamsE)
        .other          _ZN10layer_norm31ln_parallel_residual_fwd_kernelINS_13Kernel_traitsIf13__nv_bfloat16S2_S2_fjLj1536ELj1ELj4ELj1ELj16ENS_18Kernel_traits_baseILj1536EfS2_S2_S2_fjLj128EEEEELb1ELb0ELb1EEEvNS_9FwdParamsE,@"STO_CUDA_ENTRY STV_DEFAULT"
_ZN10layer_norm31ln_parallel_residual_fwd_kernelINS_13Kernel_traitsIf13__nv_bfloat16S2_S2_fjLj1536ELj1ELj4ELj1ELj16ENS_18Kernel_traits_baseILj1536EfS2_S2_S2_fjLj128EEEEELb1ELb0ELb1EEEvNS_9FwdParamsE:
.text._ZN10layer_norm31ln_parallel_residual_fwd_kernelINS_13Kernel_traitsIf13__nv_bfloat16S2_S2_fjLj1536ELj1ELj4ELj1ELj16ENS_18Kernel_traits_baseILj1536EfS2_S2_S2_fjLj128EEEEELb1ELb0ELb1EEEvNS_9FwdParamsE:
        /* <DEDUP_REMOVED lines=20> */
[----:B------:R-:W-:Y:S02]  /*0140*/  UISETP.NE.AND.EX UP0, UPT, UR11, URZ, UPT, UP0 ;  /* 0x000000ff0b00728c */ /* 0x000fe4000bf05300 */
[----:B-1----:R-:W-:Y:S01]  /*0150*/  USHF.L.U32 UR8, UR9, 0x2, URZ ;  /* 0x0000000209087899 */ /* 0x002fe200080006ff */
[----:B--2---:R-:W-:Y:S02]  /*0160*/  @P0 R2UR UR5, R3 ;  /* 0x00000000030502ca */ /* 0x004fe400000e0000 */
[----:B0-----:R-:W-:Y:S02]  /*0170*/  @P0 IADD3 R182, P1, PT, R4, R7, RZ ;  /* 0x0000000704b60210 */ /* 0x001fe40007f3e0ff */
[----:B------:R-:W-:-:S03]  /*0180*/  SHF.R.U32.HI R3, RZ, 0x5, R203 ;  /* 0x00000005ff037819 */ /* 0x000fc600000116cb */
[----:B------:R-:W-:Y:S01]  /*0190*/  @P0 IMAD.X R183, RZ, RZ, R5, P1 ;  /* 0x000000ffffb70224 */ /* 0x000fe200008e0605 */
[----:B------:R-:W-:Y:S01]  /*01a0*/  @P0 R2UR UR4, R2 ;  /* 0x00000000020402ca */ /* 0x000fe200000e0000 */
[----:B---3--:R-:W-:Y:S01]  /*01b0*/  IMAD R2, R0, UR9, R203 ;  /* 0x0000000900027c24 */ /* 0x008fe2000f8e02cb */
[----:B------:R-:W-:Y:S02]  /*01c0*/  LOP3.LUT R203, R203, 0x1f, RZ, 0xc0, !PT ;  /* 0x0000001fcbcb7812 */ /* 0x000fe400078ec0ff */
[----:B------:R-:W-:Y:S02]  /*01d0*/  LOP3.LUT R3, R3, UR8, RZ, 0xfc, !PT ;  /* 0x0000000803037c12 */ /* 0x000fe4000f8efcff */
[--C-:B------:R-:W-:Y:S02]  /*01e0*/  SHF.R.U64 R4, R182, 0x2, R183.reuse ;  /* 0x00000002b6047819 */ /* 0x100fe400000012b7 */
[----:B------:R-:W-:Y:S01]  /*01f0*/  SHF.R.U32.HI R6, RZ, 0x2, R183 ;  /* 0x00000002ff067819 */ /* 0x000fe200000116b7 */
[----:B------:R-:W-:Y:S06]  /*0200*/  BRA.U UP0, `(.L_x_7578) ;  /* 0x0000000900407547 */ /* 0x000fec000b800000 */
[----:B------:R0:W-:Y:S01]  /*0210*/  STL [R1+0x9c], RZ ;  /* 0x00009cff01007387 */ /* 0x0001e20000100800 */
[----:B------:R-:W1:Y:S01]  /*0220*/  LDCU.64 UR8, c[0x0][0x440] ;  /* 0x00008800ff0877ac */ /* 0x000e620008000a00 */
[----:B------:R-:W-:Y:S02]  /*0230*/  CS2R R250, SRZ ;  /* 0x0000000000fa7805 */ /* 0x000fe4000001ff00 */
[----:B------:R-:W-:Y:S01]  /*0240*/  CS2R R248, SRZ ;  /* 0x0000000000f87805 */ /* 0x000fe2000001ff00 */
[----:B------:R0:W-:Y:S01]  /*0250*/  STL [R1+0x98], RZ ;  /* 0x000098ff01007387 */ /* 0x0001e20000100800 */
[----:B------:R-:W-:Y:S02]  /*0260*/  CS2R R246, SRZ ;  /* 0x0000000000f67805 */ /* 0x000fe4000001ff00 */
[----:B------:R-:W-:Y:S01]  /*0270*/  CS2R R244, SRZ ;  /* 0x0000000000f47805 */ /* 0x000fe2000001ff00 */
[----:B------:R0:W-:Y:S04]  /*0280*/  STL [R1+0x94], RZ ;  /* 0x000094ff01007387 */ /* 0x0001e80000100800 */
[----:B------:R0:W-:Y:S04]  /*0290*/  STL [R1+0x90], RZ ;  /* 0x000090ff01007387 */ /* 0x0001e80000100800 */
[----:B------:R0:W-:Y:S01]  /*02a0*/  STL [R1+0x8c], RZ ;  /* 0x00008cff01007387 */ /* 0x0001e20000100800 */
[----:B-1----:R-:W-:-:S03]  /*02b0*/  UISETP.NE.U32.AND UP0, UPT, UR8, URZ, UPT ;  /* 0x000000ff0800728c */ /* 0x002fc6000bf05070 */
[----:B------:R0:W-:Y:S01]  /*02c0*/  STL [R1+0x88], RZ ;  /* 0x000088ff01007387 */ /* 0x0001e20000100800 */
[----:B------:R-:W-:-:S03]  /*02d0*/  UISETP.NE.AND.EX UP0, UPT, UR9, URZ, UPT, UP0 ;  /* 0x000000ff0900728c */ /* 0x000fc6000bf05300 */
        /* <DEDUP_REMOVED lines=88> */
.L_x_7579:
        /* <DEDUP_REMOVED lines=43> */
.L_x_7578:
        /* <DEDUP_REMOVED lines=15> */
[----:B------:R1:W5:Y:S04]  /*0c00*/  LDG.E.128 R240, desc[UR6][R10.64] ;  /* 0x000000060af07981 */ /* 0x000368000c1e1d00 */
        /* <DEDUP_REMOVED lines=14> */
[----:B------:R-:W2:Y:S04]  /*0cf0*/  LDG.E.128 R32, desc[UR6][R8.64+0xc00] ;  /* 0x000c000608207981 */ /* 0x000ea8000c1e1d00 */
[----:B------:R-:W2:Y:S04]  /*0d00*/  LDG.E.128 R28, desc[UR6][R8.64+0xc10] ;  /* 0x000c1006081c7981 */ /* 0x000ea8000c1e1d00 */
[----:B------:R-:W2:Y:S04]  /*0d10*/  LDG.E.128 R24, desc[UR6][R8.64+0x1000] ;  /* 0x0010000608187981 */ /* 0x000ea8000c1e1d00 */
[----:B------:R-:W2:Y:S04]  /*0d20*/  LDG.E.128 R20, desc[UR6][R8.64+0x1010] ;  /* 0x0010100608147981 */ /* 0x000ea8000c1e1d00 */
[----:B------:R-:W2:Y:S04]  /*0d30*/  LDG.E.128 R16, desc[UR6][R8.64+0x1400] ;  /* 0x0014000608107981 */ /* 0x000ea8000c1e1d00 */
[----:B------:R1:W5:Y:S04]  /*0d40*/  LDG.E.128 R232, desc[UR6][R12.64] ;  /* 0x000000060ce87981 */ /* 0x000368000c1e1d00 */
[----:B------:R1:W5:Y:S04]  /*0d50*/  LDG.E.128 R228, desc[UR6][R12.64+0x10] ;  /* 0x000010060ce47981 */ /* 0x000368000c1e1d00 */
        /* <DEDUP_REMOVED lines=21> */
[----:B---3--:R-:W-:Y:S04]  /*0eb0*/  STL.64 [R1], R80 ;  /* 0x0000005001007387 */ /* 0x008fe80000100a00 */
[----:B------:R0:W-:Y:S04]  /*0ec0*/  STL.64 [R1+0x8], R82 ;  /* 0x0000085201007387 */ /* 0x0001e80000100a00 */
[----:B----4-:R-:W-:Y:S04]  /*0ed0*/  STL.64 [R1+0x10], R84 ;  /* 0x0000105401007387 */ /* 0x010fe80000100a00 */
[----:B------:R3:W-:Y:S04]  /*0ee0*/  STL.64 [R1+0x18], R86 ;  /* 0x0000185601007387 */ /* 0x0007e80000100a00 */
[----:B0-----:R1:W5:Y:S04]  /*0ef0*/  LDG.E.128 R80, desc[UR6][R14.64+0x1010] ;  /* 0x001010060e507981 */ /* 0x001368000c1e1d00 */
[----:B---3--:R1:W5:Y:S04]  /*0f00*/  LDG.E.128 R84, desc[UR6][R14.64+0x1400] ;  /* 0x001400060e547981 */ /* 0x008368000c1e1d00 */
[----:B------:R1:W-:Y:S04]  /*0f10*/  STL.64 [R1+0x20], R40 ;  /* 0x0000202801007387 */ /* 0x0003e80000100a00 */
[----:B------:R1:W-:Y:S04]  /*0f20*/  STL.64 [R1+0x28], R42 ;  /* 0x0000282a01007387 */ /* 0x0003e80000100a00 */
[----:B--2---:R1:W-:Y:S04]  /*0f30*/  STL.64 [R1+0x30], R36 ;  /* 0x0000302401007387 */ /* 0x0043e80000100a00 */
[----:B------:R1:W-:Y:S04]  /*0f40*/  STL.64 [R1+0x38], R38 ;  /* 0x0000382601007387 */ /* 0x0003e80000100a00 */
        /* <DEDUP_REMOVED lines=11> */
[----:B------:R1:W-:Y:S01]  /*1000*/  STL.64 [R1+0x78], R22 ;  /* 0x0000781601007387 */ /* 0x0003e20000100a00 */
[----:B------:R-:W-:Y:S05]  /*1010*/  BRA `(.L_x_7580) ;  /* 0x0000000400587947 */ /* 0x000fea0003800000 */
.L_x_7581:
        /* <DEDUP_REMOVED lines=10> */
[----:B------:R-:W2:Y:S04]  /*10c0*/  LDG.E.128 R32, desc[UR6][R10.64+0xc00] ;  /* 0x000c00060a207981 */ /* 0x000ea8000c1e1d00 */
[----:B------:R-:W2:Y:S04]  /*10d0*/  LDG.E.128 R28, desc[UR6][R10.64+0xc10] ;  /* 0x000c10060a1c7981 */ /* 0x000ea8000c1e1d00 */
[----:B------:R-:W2:Y:S04]  /*10e0*/  LDG.E.128 R24, desc[UR6][R10.64+0x1000] ;  /* 0x001000060a187981 */ /* 0x000ea8000c1e1d00 */
[----:B------:R-:W2:Y:S04]  /*10f0*/  LDG.E.128 R20, desc[UR6][R10.64+0x1010] ;  /* 0x001010060a147981 */ /* 0x000ea8000c1e1d00 */
        /* <DEDUP_REMOVED lines=47> */
[----:B------:R-:W-:Y:S01]  /*13f0*/  CS2R R52, SRZ ;  /* 0x0000000000347805 */ /* 0x000fe2000001ff00 */
[----:B---3--:R-:W-:Y:S04]  /*1400*/  STL.64 [R1], R48 ;  /* 0x0000003001007387 */ /* 0x008fe80000100a00 */
[----:B------:R1:W-:Y:S04]  /*1410*/  STL.64 [R1+0x8], R50 ;  /* 0x0000083201007387 */ /* 0x0003e80000100a00 */
[----:B----4-:R-:W-:Y:S04]  /*1420*/  STL.64 [R1+0x10], R44 ;  /* 0x0000102c01007387 */ /* 0x010fe80000100a00 */
[----:B------:R3:W-:Y:S04]  /*1430*/  STL.64 [R1+0x18], R46 ;  /* 0x0000182e01007387 */ /* 0x0007e80000100a00 */
        /* <DEDUP_REMOVED lines=14> */
[----:B-1----:R-:W-:-:S02]  /*1520*/  CS2R R50, SRZ ;  /* 0x0000000000327805 */ /* 0x002fc4000001ff00 */
[----:B------:R-:W-:Y:S02]  /*1530*/  CS2R R48, SRZ ;  /* 0x0000000000307805 */ /* 0x000fe4000001ff00 */
[----:B---3--:R-:W-:Y:S02]  /*1540*/  CS2R R46, SRZ ;  /* 0x00000000002e7805 */ /* 0x008fe4000001ff00 */
[----:B------:R-:W-:Y:S01]  /*1550*/  CS2R R44, SRZ ;  /* 0x00000000002c7805 */ /* 0x000fe2000001ff00 */
[----:B------:R0:W-:Y:S04]  /*1560*/  STL.64 [R1+0x90], R8 ;  /* 0x0000900801007387 */ /* 0x0001e80000100a00 */
[----:B------:R0:W-:Y:S02]  /*1570*/  STL.64 [R1+0x98], R10 ;  /* 0x0000980a01007387 */ /* 0x0001e40000100a00 */
.L_x_7580:
[----:B------:R-:W2:Y:S02]  /*1580*/  LDCU UR8, c[0x0][0x384] ;  /* 0x00007080ff0877ac */ /* 0x000ea40008000800 */
[----:B--2---:R-:W-:-:S13]  /*1590*/  ISETP.GE.AND P0, PT, R3, UR8, PT ;  /* 0x0000000803007c0c */ /* 0x004fda000bf06270 */
[----:B------:R-:W-:Y:S05]  /*15a0*/  @P0 EXIT ;  /* 0x000000000000094d */ /* 0x000fea0003800000 */
[----:B------:R-:W2:Y:S01]  /*15b0*/  LDCU.64 UR8, c[0x0][0x398] ;  /* 0x00007300ff0877ac */ /* 0x000ea20008000a00 */
[----:B------:R-:W-:Y:S01]  /*15c0*/  IMAD.HI.U32 R5, R2, -0x326172a9, RZ ;  /* 0xcd9e8d5702057827 */ /* 0x000fe200078e00ff */
[----:B------:R-:W-:Y:S01]  /*15d0*/  LOP3.LUT R182, R182, 0x3, RZ, 0xc0, !PT ;  /* 0x00000003b6b67812 */ /* 0x000fe200078ec0ff */
[----:B------:R-:W-:Y:S02]  /*15e0*/  UIADD3 UR10, UPT, UPT, UR4, 0x3c6ef372, URZ ;  /* 0x3c6ef372040a7890 */ /* 0x000fe4000fffe0ff */
[----:B------:R-:W-:Y:S01]  /*15f0*/  IMAD.HI.U32 R0, R4, -0x2daee0ad, RZ ;  /* 0xd2511f5304007827 */ /* 0x000fe200078e00ff */
[----:B------:R-:W-:Y:S01]  /*1600*/  LOP3.LUT R5, R6, UR4, R5, 0x96, !PT ;  /* 0x0000000406057c12 */ /* 0x000fe2000f8e9605 */
[----:B------:R-:W-:Y:S02]  /*1610*/  UIADD3 UR11, UPT, UPT, UR5, 0x76cf5d0a, URZ ;  /* 0x76cf5d0a050b7890 */ /* 0x000fe4000fffe0ff */
[----:B01----:R-:W-:Y:S01]  /*1620*/  IMAD R10, R4, -0x2daee0ad, RZ ;  /* 0xd2511f53040a7824 */ /* 0x003fe200078e02ff */
[----:B------:R-:W-:Y:S01]  /*1630*/  LOP3.LUT R0, R0, UR5, RZ, 0x3c, !PT ;  /* 0x0000000500007c12 */ /* 0x000fe2000f8e3cff */
[----:B------:R-:W-:Y:S01]  /*1640*/  IMAD.HI.U32 R9, R5, -0x2daee0ad, RZ ;  /* 0xd2511f5305097827 */ /* 0x000fe200078e00ff */
[----:B------:R-:W-:-:S02]  /*1650*/  UIADD3 UR12, UPT, UPT, UR4, 0x78dde6e4, URZ ;  /* 0x78dde6e4040c7890 */ /* 0x000fc4000fffe0ff */
[----:B------:R-:W-:Y:S01]  /*1660*/  UIADD3 UR13, UPT, UPT, UR5, -0x56f99767, URZ ;  /* 0xa9066899050d7890 */ /* 0x000fe2000fffe0ff */
[----:B------:R-:W-:Y:S01]  /*1670*/  IMAD R8, R2, -0x326172a9, RZ ;  /* 0xcd9e8d5702087824 */ /* 0x000fe200078e02ff */
[----:B------:R-:W-:Y:S01]  /*1680*/  UIADD3 UR15, UPT, UPT, UR5, 0x1fd5c5a3, URZ ;  /* 0x1fd5c5a3050f7890 */ /* 0x000fe2000fffe0ff */
[C---:B------:R-:W-:Y:S01]  /*1690*/  IMAD.HI.U32 R7, R0.reuse, -0x326172a9, RZ ;  /* 0xcd9e8d5700077827 */ /* 0x040fe200078e00ff */
[----:B--2---:R-:W-:Y:S02]  /*16a0*/  UISETP.NE.U32.AND UP0, UPT, UR8, URZ, UPT ;  /* 0x000000ff0800728c */ /* 0x004fe4000bf05070 */
[----:B------:R-:W-:Y:S01]  /*16b0*/  UIADD3 UR8, UPT, UPT, UR4, -0x61c88647, URZ ;  /* 0x9e3779b904087890 */ /* 0x000fe2000fffe0ff */
[----:B------:R-:W-:Y:S01]  /*16c0*/  IMAD R11, R0, -0x326172a9, RZ ;  /* 0xcd9e8d57000b7824 */ /* 0x000fe200078e02ff */
[----:B------:R-:W-:Y:S02]  /*16d0*/  UISETP.NE.AND.EX UP0, UPT, UR9, URZ, UPT, UP0 ;  /* 0x000000ff0900728c */ /* 0x000fe4000bf05300 */
[----:B------:R-:W-:-:S02]  /*16e0*/  UIADD3 UR9, UPT, UPT, UR5, -0x4498517b, URZ ;  /* 0xbb67ae8505097890 */ /* 0x000fc4000fffe0ff */
[----:B------:R-:W-:Y:S01]  /*16f0*/  LOP3.LUT R7, R8, UR8, R7, 0x96, !PT ;  /* 0x0000000808077c12 */ /* 0x000fe2000f8e9607 */
[----:B------:R-:W-:Y:S01]  /*1700*/  IMAD R8, R5, -0x2daee0ad, RZ ;  /* 0xd2511f5305087824 */ /* 0x000fe200078e02ff */
[----:B------:R-:W-:Y:S01]  /*1710*/  UIADD3 UR8, UPT, UPT, UR5, 0x32370b8f, URZ ;  /* 0x32370b8f05087890 */ /* 0x000fe2000fffe0ff */
[----:B------:R-:W-:Y:S01]  /*1720*/  PLOP3.LUT P0, PT, PT, PT, UP0, 0x80, 0x8 ;  /* 0x000000000008781c */ /* 0x000fe20003f0f008 */
[----:B------:R-:W-:Y:S01]  /*1730*/  UIADD3 UR14, UPT, UPT, UR4, 0x5384540f, URZ ;  /* 0x5384540f040e7890 */ /* 0x000fe2000fffe0ff */
[----:B------:R-:W-:Y:S01]  /*1740*/  LOP3.LUT R9, R10, UR9, R9, 0x96, !PT ;  /* 0x000000090a097c12 */ /* 0x000fe2000f8e9609 */
[----:B------:R-:W-:Y:S01]  /*1750*/  IMAD.HI.U32 R5, R7, -0x2daee0ad, RZ ;  /* 0xd2511f5307057827 */ /* 0x000fe200078e00ff */
[----:B------:R-:W-:Y:S02]  /*1760*/  UIADD3 UR9, UPT, UPT, UR4, -0x255992d5, URZ ;  /* 0xdaa66d2b04097890 */ /* 0x000fe4000fffe0ff */
[----:B------:R-:W-:Y:S01]  /*1770*/  UIADD3 UR16, UPT, UPT, UR4, -0xe443238, URZ ;  /* 0xf1bbcdc804107890 */ /* 0x000fe2000fffe0ff */
[----:B------:R-:W-:Y:S01]  /*1780*/  IMAD.HI.U32 R0, R9, -0x326172a9, RZ ;  /* 0xcd9e8d5709007827 */ /* 0x000fe200078e00ff */
[----:B------:R-:W-:Y:S01]  /*1790*/  LOP3.LUT R5, R8, UR11, R5, 0x96, !PT ;  /* 0x0000000b08057c12 */ /* 0x000fe2000f8e9605 */
[----:B------:R-:W-:-:S02]  /*17a0*/  UIADD3 UR11, UPT, UPT, UR4, 0x1715609d, URZ ;  /* 0x1715609d040b7890 */ /* 0x000fc4000fffe0ff */
[----:B------:R-:W-:Y:S01]  /*17b0*/  IMAD R8, R9, -0x326172a9, RZ ;  /* 0xcd9e8d5709087824 */ /* 0x000fe200078e02ff */
[----:B------:R-:W-:Y:S01]  /*17c0*/  LOP3.LUT R0, R11, UR10, R0, 0x96, !PT ;  /* 0x0000000a0b007c12 */ /* 0x000fe2000f8e9600 */
[----:B------:R-:W-:Y:S01]  /*17d0*/  IMAD R11, R7, -0x2daee0ad, RZ ;  /* 0xd2511f53070b7824 */ /* 0x000fe200078e02ff */
[----:B------:R-:W-:Y:S01]  /*17e0*/  UIADD3 UR10, UPT, UPT, UR5, -0x126145ec, URZ ;  /* 0xed9eba14050a7890 */ /* 0x000fe2000fffe0ff */
        /* <DEDUP_REMOVED lines=11> */
[----:B------:R-:W-:-:S03]  /*18a0*/  UIADD3 UR19, UPT, UPT, UR4, -0x700cb87f, URZ ;  /* 0x8ff3478104137890 */ /* 0x000fc6000fffe0ff */
[----:B------:R-:W-:Y:S01]  /*18b0*/  IMAD.HI.U32 R5, R10, -0x326172a9, RZ ;  /* 0xcd9e8d570a057827 */ /* 0x000fe200078e00ff */
[----:B------:R-:W-:Y:S01]  /*18c0*/  LOP3.LUT R0, R9, UR10, R0, 0x96, !PT ;  /* 0x0000000a09007c12 */ /* 0x000fe2000f8e9600 */
[----:B------:R-:W0:Y:S02]  /*18d0*/  LDCU UR10, c[0x0][0x404] ;  /* 0x00008080ff0a77ac */ /* 0x000e240008000800 */
[----:B------:R-:W-:Y:S01]  /*18e0*/  IMAD R9, R7, -0x2daee0ad, RZ ;  /* 0xd2511f5307097824 */ /* 0x000fe200078e02ff */
[----:B------:R-:W-:Y:S01]  /*18f0*/  LOP3.LUT R5, R8, UR12, R5, 0x96, !PT ;  /* 0x0000000c08057c12 */ /* 0x000fe2000f8e9605 */
[----:B------:R-:W-:Y:S01]  /*1900*/  IMAD R10, R10, -0x326172a9, RZ ;  /* 0xcd9e8d570a0a7824 */ /* 0x000fe200078e02ff */
[----:B------:R-:W1:Y:S01]  /*1910*/  LDCU UR12, c[0x0][0x388] ;  /* 0x00007100ff0c77ac */ /* 0x000e620008000800 */
[----:B------:R-:W-:-:S04]  /*1920*/  IMAD.HI.U32 R7, R0, -0x326172a9, RZ ;  /* 0xcd9e8d5700077827 */ /* 0x000fc800078e00ff */
[C---:B------:R-:W-:Y:S01]  /*1930*/  IMAD.HI.U32 R8, R5.reuse, -0x2daee0ad, RZ ;  /* 0xd2511f5305087827 */ /* 0x040fe200078e00ff */
[----:B------:R-:W-:Y:S01]  /*1940*/  LOP3.LUT R7, R10, UR11, R7, 0x96, !PT ;  /* 0x0000000b0a077c12 */ /* 0x000fe2000f8e9607 */
[----:B------:R-:W2:Y:S02]  /*1950*/  LDCU UR11, c[0x0][0x408] ;  /* 0x00008100ff0b77ac */ /* 0x000ea40008000800 */
[----:B------:R-:W-:Y:S01]  /*1960*/  IMAD R10, R5, -0x2daee0ad, RZ ;  /* 0xd2511f53050a7824 */ /* 0x000fe200078e02ff */
[----:B------:R-:W-:Y:S01]  /*1970*/  LOP3.LUT R8, R9, UR13, R8, 0x96, !PT ;  /* 0x0000000d09087c12 */ /* 0x000fe2000f8e9608 */
[----:B------:R-:W-:Y:S01]  /*1980*/  IMAD R9, R0, -0x326172a9, RZ ;  /* 0xcd9e8d5700097824 */ /* 0x000fe200078e02ff */
[----:B------:R-:W3:Y:S01]  /*1990*/  LDCU.U8 UR13, c[0x0][0x410] ;  /* 0x00008200ff0d77ac */ /* 0x000ee20008000000 */
        /* <DEDUP_REMOVED lines=9> */
[----:B------:R-:W-:Y:S01]  /*1a30*/  LOP3.LUT R7, R8, UR14, R7, 0x96, !PT ;  /* 0x0000000e08077c12 */ /* 0x000fe2000f8e9607 */
[----:B------:R-:W0:Y:S02]  /*1a40*/  LDCU UR14, c[0x0][0x448] ;  /* 0x00008900ff0e77ac */ /* 0x000e240008000800 */
        /* <DEDUP_REMOVED lines=8> */
[----:B------:R-:W-:Y:S02]  /*1ad0*/  IMAD R10, R9, -0x326172a9, RZ ;  /* 0xcd9e8d57090a7824 */ /* 0x000fe400078e02ff */
[----:B------:R-:W-:-:S04]  /*1ae0*/  IMAD.HI.U32 R7, R11, -0x326172a9, RZ ;  /* 0xcd9e8d570b077827 */ /* 0x000fc800078e00ff */
[----:B------:R-:W-:-:S04]  /*1af0*/  IMAD.HI.U32 R5, R8, -0x2daee0ad, RZ ;  /* 0xd2511f5308057827 */ /* 0x000fc800078e00ff */
[----:B------:R-:W-:Y:S01]  /*1b00*/  IMAD R171, R8, -0x2daee0ad, RZ ;  /* 0xd2511f5308ab7824 */ /* 0x000fe200078e02ff */
[----:B------:R-:W-:Y:S01]  /*1b10*/  LOP3.LUT R5, R0, UR18, R5, 0x96, !PT ;  /* 0x0000001200057c12 */ /* 0x000fe2000f8e9605 */
[----:B------:R-:W-:Y:S01]  /*1b20*/  IMAD R144, R11, -0x326172a9, RZ ;  /* 0xcd9e8d570b907824 */ /* 0x000fe200078e02ff */
[----:B------:R-:W-:Y:S01]  /*1b30*/  LOP3.LUT R0, R10, UR19, R7, 0x96, !PT ;  /* 0x000000130a007c12 */ /* 0x000fe2000f8e9607 */
[----:B01234-:R-:W-:-:S07]  /*1b40*/  IMAD.MOV.U32 R7, RZ, RZ, RZ ;  /* 0x000000ffff077224 */ /* 0x01ffce00078e00ff */
.L_x_8321:
        /* <DEDUP_REMOVED lines=8> */
[----:B------:R-:W2:Y:S08]  /*1bd0*/  @P1 LDC.64 R20, c[0x0][0x3a0] ;  /* 0x0000e800ff141b82 */ /* 0x000eb00000000a00 */
[----:B------:R-:W3:Y:S01]  /*1be0*/  LDC.64 R26, c[0x0][0x398] ;  /* 0x0000e600ff1a7b82 */ /* 0x000ee20000000a00 */
[----:B-1----:R-:W-:-:S05]  /*1bf0*/  @P0 IMAD.WIDE.U32 R24, R19, 0x10, R24 ;  /* 0x0000001013180825 */ /* 0x002fca00078e0018 */
[----:B-----5:R1:W5:Y:S01]  /*1c00*/  @P0 LDG.E.128 R40, desc[UR6][R24.64] ;  /* 0x0000000618280981 */ /* 0x020362000c1e1d00 */
[----:B--2---:R-:W-:-:S04]  /*1c10*/  @P1 IMAD.WIDE.U32 R28, R19, 0x10, R20 ;  /* 0x00000010131c1825 */ /* 0x004fc800078e0014 */
[----:B0-----:R-:W-:Y:S01]  /*1c20*/  IMAD.WIDE.U32 R20, R19, 0x10, R184 ;  /* 0x0000001013147825 */ /* 0x001fe200078e00b8 */
[----:B------:R1:W5:Y:S05]  /*1c30*/  @P1 LDG.E.128 R36, desc[UR6][R28.64] ;  /* 0x000000061c241981 */ /* 0x00036a000c1e1d00 */
[----:B------:R-:W5:Y:S01]  /*1c40*/  LDG.E.128 R20, desc[UR6][R20.64] ;  /* 0x0000000614147981 */ /* 0x000f62000c1e1d00 */
[----:B---3--:R-:W-:-:S04]  /*1c50*/  ISETP.NE.U32.AND P0, PT, R26, RZ, PT ;  /* 0x000000ff1a00720c */ /* 0x008fc80003f05070 */
[----:B------:R-:W-:Y:S01]  /*1c60*/  ISETP.NE.AND.EX P0, PT, R27, RZ, PT, P0 ;  /* 0x000000ff1b00720c */ /* 0x000fe20003f05300 */
[----:B------:R-:W-:-:S12]  /*1c70*/  HFMA2 R202, -RZ, RZ, 0.1171875, 0 ;  /* 0x2f800000ffca7431 */ /* 0x000fd800000001ff */
[----:B-1----:R-:W-:Y:S05]  /*1c80*/  @P0 BRA `(.L_x_7582) ;  /* 0x0000003000bc0947 */ /* 0x002fea0003800000 */
        /* <DEDUP_REMOVED lines=16> */
.L_x_7585:
        /* <DEDUP_REMOVED lines=13> */
.L_x_7587:
[----:B------:R-:W-:Y:S05]  /*1e60*/  BSYNC.RECONVERGENT B1 ;  /* 0x0000000000017941 */ /* 0x000fea0003800200 */
.L_x_7586:
        /* <DEDUP_REMOVED lines=60> */
.L_x_7584:
[----:B------:R-:W-:Y:S05]  /*2230*/  BSYNC.RECONVERGENT B0 ;  /* 0x0000000000007941 */ /* 0x000fea0003800200 */
.L_x_7583:
[----:B------:R-:W-:Y:S01]  /*2240*/  I2FP.F32.U32 R17, R17 ;  /* 0x0000001100117245 */ /* 0x000fe20000201000 */
[----:B------:R-:W-:Y:S01]  /*2250*/  IMAD.U32 R180, RZ, RZ, UR11 ;  /* 0x0000000bffb47e24 */ /* 0x000fe2000f8e00ff */
[----:B-----5:R-:W-:Y:S01]  /*2260*/  SHF.L.U32 R25, R20, 0x10, RZ ;  /* 0x0000001014197819 */ /* 0x020fe200000006ff */
[----:B------:R-:W-:Y:S01]  /*2270*/  IMAD.U32 R181, RZ, RZ, UR10 ;  /* 0x0000000affb57e24 */ /* 0x000fe2000f8e00ff */
[----:B------:R-:W-:Y:S01]  /*2280*/  ISETP.NE.AND P2, PT, R28, 0x1, PT ;  /* 0x000000011c00780c */ /* 0x000fe20003f45270 */
[----:B------:R-:W-:Y:S01]  /*2290*/  FFMA.FTZ R24, R17, R202, 1.1641532182693481445e-10 ;  /* 0x2f00000011187423 */ /* 0x000fe200000100ca */
[----:B------:R-:W-:Y:S01]  /*22a0*/  LOP3.LUT R8, R8, 0xfffffff7, RZ, 0xc0, !PT ;  /* 0xfffffff708087812 */ /* 0x000fe200078ec0ff */
[----:B------:R-:W-:Y:S01]  /*22b0*/  FMUL.FTZ R25, R25, R180 ;  /* 0x000000b419197220 */ /* 0x000fe20000410000 */
[----:B------:R-:W-:Y:S01]  /*22c0*/  BSSY.RECONVERGENT B0, `(.L_x_7588) ;  /* 0x000005f000007945 */ /* 0x000fe20003800200 */
[----:B------:R-:W-:Y:S01]  /*22d0*/  HFMA2 R30, -RZ, RZ, 0, 1.1920928955078125e-07 ;  /* 0x00000002ff1e7431 */ /* 0x000fe200000001ff */
[----:B------:R-:W-:Y:S01]  /*22e0*/  FSETP.GTU.FTZ.AND P0, PT, R24, R181, PT ;  /* 0x000000b51800720b */ /* 0x000fe20003f1c000 */
[----:B------:R-:W-:Y:S01]  /*22f0*/  @P1 IMAD.U32 R24, R36, 0x10000, RZ ;  /* 0x0001000024181824 */ /* 0x000fe200078e00ff */
[----:B------:R-:W-:-:S02]  /*2300*/  PRMT R20, R20, 0x7632, R20 ;  /* 0x0000763214147816 */ /* 0x000fc40000000014 */
        /* <DEDUP_REMOVED lines=15> */
.L_x_7590:
        /* <DEDUP_REMOVED lines=13> */
.L_x_7592:
[----:B------:R-:W-:Y:S05]  /*24d0*/  BSYNC.RECONVERGENT B1 ;  /* 0x0000000000017941 */ /* 0x000fea0003800200 */
.L_x_7591:
        /* <DEDUP_REMOVED lines=52> */
[----:B------:R-:W-:-:S04]  /*2820*/  IMAD.WIDE.U32 R24, R25, -0x326172a9, RZ ;  /* 0xcd9e8d5719187825 */ /* 0x000fc800078e00ff */
[----:B------:R-:W-:Y:S01]  /*2830*/  IMAD.MOV.U32 R144, RZ, RZ, R24 ;  /* 0x000000ffff907224 */ /* 0x000fe200078e0018 */
[----:B------:R-:W-:Y:S01]  /*2840*/  LOP3.LUT R0, R30, UR15, R25, 0x96, !PT ;  /* 0x0000000f1e007c12 */ /* 0x000fe2000f8e9619 */
[----:B------:R-:W-:Y:S01]  /*2850*/  UIADD3 UR15, UPT, UPT, UR5, -0x695add53, URZ ;  /* 0x96a522ad050f7890 */ /* 0x000fe2000fffe0ff */
[----:B------:R-:W-:-:S04]  /*2860*/  IMAD.WIDE.U32 R24, R5, -0x2daee0ad, RZ ;  /* 0xd2511f5305187825 */ /* 0x000fc800078e00ff */
[----:B------:R-:W-:Y:S01]  /*2870*/  HFMA2 R30, -RZ, RZ, 0, 0 ;  /* 0x00000000ff1e7431 */ /* 0x000fe200000001ff */
[----:B------:R-:W-:Y:S01]  /*2880*/  LOP3.LUT R5, R28, UR15, R25, 0x96, !PT ;  /* 0x0000000f1c057c12 */ /* 0x000fe2000f8e9619 */
[----:B------:R-:W-:Y:S02]  /*2890*/  IMAD.MOV.U32 R25, RZ, RZ, R18 ;  /* 0x000000ffff197224 */ /* 0x000fe400078e0012 */
[----:B------:R-:W-:-:S07]  /*28a0*/  IMAD.MOV.U32 R18, RZ, RZ, R24 ;  /* 0x000000ffff127224 */ /* 0x000fce00078e0018 */
.L_x_7589:
[----:B------:R-:W-:Y:S05]  /*28b0*/  BSYNC.RECONVERGENT B0 ;  /* 0x0000000000007941 */ /* 0x000fea0003800200 */
.L_x_7588:
[----:B------:R-:W-:Y:S01]  /*28c0*/  I2FP.F32.U32 R25, R25 ;  /* 0x0000001900197245 */ /* 0x000fe20000201000 */
[----:B------:R-:W-:Y:S01]  /*28d0*/  BSSY.RECONVERGENT B0, `(.L_x_7593) ;  /* 0x0000064000007945 */ /* 0x000fe20003800200 */
[----:B------:R-:W-:Y:S01]  /*28e0*/  ISETP.NE.AND P2, PT, R30, 0x1, PT ;  /* 0x000000011e00780c */ /* 0x000fe20003f45270 */
[----:B------:R-:W-:Y:S01]  /*28f0*/  IMAD.MOV.U32 R28, RZ, RZ, 0x2 ;  /* 0x00000002ff1c7424 */ /* 0x000fe200078e00ff */
[----:B------:R-:W-:Y:S01]  /*2900*/  LOP3.LUT R8, R8, 0xfffffffb, RZ, 0xc0, !PT ;  /* 0xfffffffb08087812 */ /* 0x000fe200078ec0ff */
[----:B------:R-:W-:Y:S01]  /*2910*/  FFMA.FTZ R24, R25, R202, 1.1641532182693481445e-10 ;  /* 0x2f00000019187423 */ /* 0x000fe200000100ca */
[----:B------:R-:W-:Y:S01]  /*2920*/  IMAD.U32 R25, R20, 0x10000, RZ ;  /* 0x0001000014197824 */ /* 0x000fe200078e00ff */
[----:B------:R-:W-:-:S03]  /*2930*/  @P1 PRMT R20, R36, 0x7632, R20 ;  /* 0x0000763224141816 */ /* 0x000fc60000000014 */
[----:B------:R-:W-:Y:S01]  /*2940*/  FMUL.FTZ R25, R25, R180 ;  /* 0x000000b419197220 */ /* 0x000fe20000410000 */
[----:B------:R-:W-:Y:S01]  /*2950*/  FSETP.GTU.FTZ.AND P0, PT, R24, R181, PT ;  /* 0x000000b51800720b */ /* 0x000fe20003f1c000 */
[----:B------:R-:W-:-:S03]  /*2960*/  @P1 IMAD.U32 R29, R20, 0x10000, RZ ;  /* 0x00010000141d1824 */ /* 0x000fc600078e00ff */
        /* <DEDUP_REMOVED lines=15> */
.L_x_7595:
        /* <DEDUP_REMOVED lines=13> */
.L_x_7597:
[----:B------:R-:W-:Y:S05]  /*2b30*/  BSYNC.RECONVERGENT B1 ;  /* 0x0000000000017941 */ /* 0x000fea0003800200 */
.L_x_7596:
        /* <DEDUP_REMOVED lines=55> */
[----:B------:R-:W-:Y:S01]  /*2eb0*/  MOV R144, R24 ;  /* 0x0000001800907202 */ /* 0x000fe20000000f00 */
[----:B------:R-:W-:-:S05]  /*2ec0*/  IMAD.WIDE.U32 R24, R5, -0x2daee0ad, RZ ;  /* 0xd2511f5305187825 */ /* 0x000fca00078e00ff */
[----:B------:R-:W-:Y:S01]  /*2ed0*/  LOP3.LUT R5, R28, UR15, R25, 0x96, !PT ;  /* 0x0000000f1c057c12 */ /* 0x000fe2000f8e9619 */
[----:B------:R-:W-:Y:S02]  /*2ee0*/  IMAD.MOV.U32 R25, RZ, RZ, R18 ;  /* 0x000000ffff197224 */ /* 0x000fe400078e0012 */
[----:B------:R-:W-:Y:S02]  /*2ef0*/  IMAD.MOV.U32 R18, RZ, RZ, R24 ;  /* 0x000000ffff127224 */ /* 0x000fe400078e0018 */
[----:B------:R-:W-:-:S07]  /*2f00*/  IMAD.MOV.U32 R28, RZ, RZ, RZ ;  /* 0x000000ffff1c7224 */ /* 0x000fce00078e00ff */
.L_x_7594:
[----:B------:R-:W-:Y:S05]  /*2f10*/  BSYNC.RECONVERGENT B0 ;  /* 0x0000000000007941 */ /* 0x000fea0003800200 */
.L_x_7593:
[----:B------:R-:W-:Y:S01]  /*2f20*/  I2FP.F32.U32 R25, R25 ;  /* 0x0000001900197245 */ /* 0x000fe20000201000 */
[----:B------:R-:W-:Y:S01]  /*2f30*/  BSSY.RECONVERGENT B0, `(.L_x_7598) ;  /* 0x0000064000007945 */ /* 0x000fe20003800200 */
[----:B------:R-:W-:Y:S01]  /*2f40*/  ISETP.NE.AND P2, PT, R28, 0x1, PT ;  /* 0x000000011c00780c */ /* 0x000fe20003f45270 */
[----:B------:R-:W-:Y:S01]  /*2f50*/  IMAD.MOV.U32 R29, RZ, RZ, 0x2 ;  /* 0x00000002ff1d7424 */ /* 0x000fe200078e00ff */
[----:B------:R-:W-:Y:S01]  /*2f60*/  LOP3.LUT R8, R8, 0xfffffffd, RZ, 0xc0, !PT ;  /* 0xfffffffd08087812 */ /* 0x000fe200078ec0ff */
[----:B------:R-:W-:Y:S01]  /*2f70*/  FFMA.FTZ R24, R25, R202, 1.1641532182693481445e-10 ;  /* 0x2f00000019187423 */ /* 0x000fe200000100ca */
[C---:B------:R-:W-:Y:S02]  /*2f80*/  SHF.L.U32 R25, R21.reuse, 0x10, RZ ;  /* 0x0000001015197819 */ /* 0x040fe400000006ff */
[----:B------:R-:W-:Y:S02]  /*2f90*/  PRMT R21, R21, 0x7632, R21 ;  /* 0x0000763215157816 */ /* 0x000fe40000000015 */
[----:B------:R-:W-:Y:S01]  /*2fa0*/  FSETP.GTU.FTZ.AND P0, PT, R24, R181, PT ;  /* 0x000000b51800720b */ /* 0x000fe20003f1c000 */
[----:B------:R-:W-:Y:S01]  /*2fb0*/  FMUL.FTZ R25, R25, R180 ;  /* 0x000000b419197220 */ /* 0x000fe20000410000 */
[----:B------:R-:W-:-:S04]  /*2fc0*/  @P1 IMAD.U32 R24, R37, 0x10000, RZ ;  /* 0x0001000025181824 */ /* 0x000fc800078e00ff */
        /* <DEDUP_REMOVED lines=15> */
.L_x_7600:
        /* <DEDUP_REMOVED lines=13> */
.L_x_7602:
[----:B------:R-:W-:Y:S05]  /*3190*/  BSYNC.RECONVERGENT B1 ;  /* 0x0000000000017941 */ /* 0x000fea0003800200 */
.L_x_7601:
[----:B------:R-:W-:Y:S01]  /*31a0*/  LOP3.LUT R28, R7, UR5, R31, 0x96, !PT ;  /* 0x00000005071c7c12 */ /* 0x000fe2000f8e961f */
[----:B------:R-:W-:Y:S01]  /*31b0*/  IMAD.WIDE.U32 R32, R2, -0x326172a9, RZ ;  /* 0xcd9e8d5702207825 */ /* 0x000fe200078e00ff */
[----:B------:R-:W-:Y:S01]  /*31c0*/  UIADD3 UR15, UPT, UPT, UR4, -0x61c88647, URZ ;  /* 0x9e3779b9040f7890 */ /* 0x000fe2000fffe0ff */
[----:B------:R-:W-:Y:S02]  /*31d0*/  MOV R25, R18 ;  /* 0x0000001200197202 */ /* 0x000fe40000000f00 */
        /* <DEDUP_REMOVED lines=57> */
.L_x_7599:
[----:B------:R-:W-:Y:S05]  /*3570*/  BSYNC.RECONVERGENT B0 ;  /* 0x0000000000007941 */ /* 0x000fea0003800200 */
.L_x_7598:
        /* <DEDUP_REMOVED lines=24> */
.L_x_7605:
        /* <DEDUP_REMOVED lines=13> */
.L_x_7607:
[----:B------:R-:W-:Y:S05]  /*37d0*/  BSYNC.RECONVERGENT B1 ;  /* 0x0000000000017941 */ /* 0x000fea0003800200 */
.L_x_7606:
        /* <DEDUP_REMOVED lines=61> */
.L_x_7604:
[----:B------:R-:W-:Y:S05]  /*3bb0*/  BSYNC.RECONVERGENT B0 ;  /* 0x0000000000007941 */ /* 0x000fea0003800200 */
.L_x_7603:
[----:B------:R-:W-:Y:S01]  /*3bc0*/  I2FP.F32.U32 R25, R25 ;  /* 0x0000001900197245 */ /* 0x000fe20000201000 */
[----:B------:R-:W-:Y:S01]  /*3bd0*/  BSSY.RECONVERGENT B0, `(.L_x_7608) ;  /* 0x0000062000007945 */ /* 0x000fe20003800200 */
[----:B------:R-:W-:Y:S01]  /*3be0*/  ISETP.NE.AND P0, PT, R30, 0x1, PT ;  /* 0x000000011e00780c */ /* 0x000fe20003f05270 */
[----:B------:R-:W-:Y:S02]  /*3bf0*/  HFMA2 R32, -RZ, RZ, 0, 1.1920928955078125e-07 ;  /* 0x00000002ff207431 */ /* 0x000fe400000001ff */
[----:B------:R-:W-:Y:S02]  /*3c00*/  IMAD.MOV.U32 R29, RZ, RZ, R144 ;  /* 0x000000ffff1d7224 */ /* 0x000fe400078e0090 */
[----:B------:R-:W-:Y:S01]  /*3c10*/  FFMA.FTZ R28, R25, R202, 1.1641532182693481445e-10 ;  /* 0x2f000000191c7423 */ /* 0x000fe200000100ca */
[C---:B------:R-:W-:Y:S01]  /*3c20*/  IMAD.U32 R25, R22.reuse, 0x10000, RZ ;  /* 0x0001000016197824 */ /* 0x040fe200078e00ff */
[----:B------:R-:W-:-:S03]  /*3c30*/  PRMT R22, R22, 0x7632, R22 ;  /* 0x0000763216167816 */ /* 0x000fc60000000016 */
[----:B------:R-:W-:Y:S01]  /*3c40*/  FMUL.FTZ R25, R25, R180 ;  /* 0x000000b419197220 */ /* 0x000fe20000410000 */
        /* <DEDUP_REMOVED lines=15> */
.L_x_7610:
        /* <DEDUP_REMOVED lines=13> */
.L_x_7612:
[----:B------:R-:W-:Y:S05]  /*3e10*/  BSYNC.RECONVERGENT B1 ;  /* 0x0000000000017941 */ /* 0x000fea0003800200 */
.L_x_7611:
        /* <DEDUP_REMOVED lines=61> */
.L_x_7609:
[----:B------:R-:W-:Y:S05]  /*41f0*/  BSYNC.RECONVERGENT B0 ;  /* 0x0000000000007941 */ /* 0x000fea0003800200 */
.L_x_7608:
[----:B------:R-:W-:Y:S01]  /*4200*/  I2FP.F32.U32 R29, R29 ;  /* 0x0000001d001d7245 */ /* 0x000fe20000201000 */
[----:B------:R-:W-:Y:S01]  /*4210*/  BSSY.RECONVERGENT B0, `(.L_x_7613) ;  /* 0x0000062000007945 */ /* 0x000fe20003800200 */
[----:B------:R-:W-:Y:S01]  /*4220*/  ISETP.NE.AND P4, PT, R32, 0x1, PT ;  /* 0x000000012000780c */ /* 0x000fe20003f85270 */
[----:B------:R-:W-:Y:S02]  /*4230*/  IMAD.MOV.U32 R30, RZ, RZ, 0x2 ;  /* 0x00000002ff1e7424 */ /* 0x000fe400078e00ff */
        /* <DEDUP_REMOVED lines=20> */
.L_x_7615:
        /* <DEDUP_REMOVED lines=13> */
.L_x_7617:
[----:B------:R-:W-:Y:S05]  /*4450*/  BSYNC.RECONVERGENT B1 ;  /* 0x0000000000017941 */ /* 0x000fea0003800200 */
.L_x_7616:
        /* <DEDUP_REMOVED lines=61> */
.L_x_7614:
[----:B------:R-:W-:Y:S05]  /*4830*/  BSYNC.RECONVERGENT B0 ;  /* 0x0000000000007941 */ /* 0x000fea0003800200 */
.L_x_7613:
[----:B------:R-:W-:Y:S01]  /*4840*/  I2FP.F32.U32 R29, R29 ;  /* 0x0000001d001d7245 */ /* 0x000fe20000201000 */
[----:B------:R-:W-:Y:S01]  /*4850*/  BSSY.RECONVERGENT B0, `(.L_x_7618) ;  /* 0x0000062000007945 */ /* 0x000fe20003800200 */
[----:B------:R-:W-:Y:S01]  /*4860*/  ISETP.NE.AND P5, PT, R30, 0x1, PT ;  /* 0x000000011e00780c */ /* 0x000fe20003fa5270 */
[----:B------:R-:W-:Y:S02]  /*4870*/  IMAD.MOV.U32 R32, RZ, RZ, 0x2 ;  /* 0x00000002ff207424 */ /* 0x000fe400078e00ff */
[----:B------:R-:W-:Y:S01]  /*4880*/  FFMA.FTZ R28, R29, R202, 1.1641532182693481445e-10 ;  /* 0x2f0000001d1c7423 */ /* 0x000fe200000100ca */
[----:B------:R-:W-:-:S04]  /*4890*/  SHF.L.U32 R29, R23, 0x10, RZ ;  /* 0x00000010171d7819 */ /* 0x000fc800000006ff */
[----:B------:R-:W-:Y:S01]  /*48a0*/  FSETP.GTU.FTZ.AND P4, PT, R28, R181, PT ;  /* 0x000000b51c00720b */ /* 0x000fe20003f9c000 */
[----:B------:R-:W-:Y:S01]  /*48b0*/  FMUL.FTZ R29, R29, R180 ;  /* 0x000000b41d1d7220 */ /* 0x000fe20000410000 */
[----:B------:R-:W-:-:S04]  /*48c0*/  @P1 IMAD.U32 R28, R39, 0x10000, RZ ;  /* 0x00010000271c1824 */ /* 0x000fc800078e00ff */
[----:B------:R-:W-:Y:S01]  /*48d0*/  FSEL R163, R29, RZ, !P4 ;  /* 0x000000ff1da37208 */ /* 0x000fe20006000000 */
[----:B------:R-:W-:Y:S01]  /*48e0*/  IMAD.MOV.U32 R29, RZ, RZ, R144 ;  /* 0x000000ffff1d7224 */ /* 0x000fe200078e0090 */
        /* <DEDUP_REMOVED lines=13> */
.L_x_7620:
        /* <DEDUP_REMOVED lines=12> */
.L_x_7622:
[----:B------:R-:W-:Y:S05]  /*4a80*/  BSYNC.RECONVERGENT B1 ;  /* 0x0000000000017941 */ /* 0x000fea0003800200 */
.L_x_7621:
        /* <DEDUP_REMOVED lines=62> */
.L_x_7619:
[----:B------:R-:W-:Y:S05]  /*4e70*/  BSYNC.RECONVERGENT B0 ;  /* 0x0000000000007941 */ /* 0x000fea0003800200 */
.L_x_7618:
[----:B------:R-:W-:Y:S01]  /*4e80*/  I2FP.F32.U32 R29, R29 ;  /* 0x0000001d001d7245 */ /* 0x000fe20000201000 */
[----:B------:R-:W-:Y:S01]  /*4e90*/  IMAD.U32 R31, R28, 0x10000, RZ ;  /* 0x000100001c1f7824 */ /* 0x000fe200078e00ff */
[----:B------:R-:W-:Y:S02]  /*4ea0*/  PRMT R22, R25, 0x5410, R22 ;  /* 0x0000541019167816 */ /* 0x000fe40000000016 */
[----:B------:R-:W-:Y:S01]  /*4eb0*/  PRMT R21, R24, 0x5410, R21 ;  /* 0x0000541018157816 */ /* 0x000fe20000000015 */
[----:B------:R-:W-:Y:S01]  /*4ec0*/  FFMA.FTZ R28, R29, R202, 1.1641532182693481445e-10 ;  /* 0x2f0000001d1c7423 */ /* 0x000fe200000100ca */
[----:B------:R-:W-:Y:S01]  /*4ed0*/  FMUL.FTZ R31, R31, R180 ;  /* 0x000000b41f1f7220 */ /* 0x000fe20000410000 */
[----:B------:R-:W-:Y:S02]  /*4ee0*/  @P1 PRMT R29, R39, 0x7632, R29 ;  /* 0x00007632271d1816 */ /* 0x000fe4000000001d */
[----:B------:R-:W-:Y:S02]  /*4ef0*/  PRMT R20, R17, 0x5410, R20 ;  /* 0x0000541011147816 */ /* 0x000fe40000000014 */
[----:B------:R-:W-:-:S02]  /*4f00*/  FSETP.GTU.FTZ.AND P5, PT, R28, R181, PT ;  /* 0x000000b51c00720b */ /* 0x000fc40003fbc000 */
[----:B------:R-:W-:Y:S02]  /*4f10*/  @P1 SHF.L.U32 R29, R29, 0x10, RZ ;  /* 0x000000101d1d1819 */ /* 0x000fe400000006ff */
[----:B------:R-:W-:Y:S02]  /*4f20*/  FSEL R164, R31, RZ, !P5 ;  /* 0x000000ff1fa47208 */ /* 0x000fe40006800000 */
[----:B------:R-:W-:-:S03]  /*4f30*/  PLOP3.LUT P5, PT, P5, PT, PT, 0x8, 0x80 ;  /* 0x000000000080781c */ /* 0x000fc60002fae170 */
[----:B------:R-:W-:-:S05]  /*4f40*/  @P1 FADD.FTZ R164, R164, R29 ;  /* 0x0000001da4a41221 */ /* 0x000fca0000010000 */
[----:B------:R-:W-:-:S04]  /*4f50*/  F2FP.BF16.F32.PACK_AB R28, RZ, R164 ;  /* 0x000000a4ff1c723e */ /* 0x000fc800000010ff */
[----:B------:R-:W-:Y:S01]  /*4f60*/  PRMT R23, R23, 0x5410, R28 ;  /* 0x0000541017177816 */ /* 0x000fe2000000001c */
[----:B------:R-:W-:Y:S06]  /*4f70*/  BRA `(.L_x_7623) ;  /* 0x0000005c00f87947 */ /* 0x000fec0003800000 */
.L_x_7582:
[----:B------:R-:W-:Y:S01]  /*4f80*/  ISETP.NE.AND P0, PT, R182, 0x1, PT ;  /* 0x00000001b600780c */ /* 0x000fe20003f05270 */
[----:B------:R-:W-:Y:S01]  /*4f90*/  IMAD.U32 R16, RZ, RZ, UR5 ;  /* 0x00000005ff107e24 */ /* 0x000fe2000f8e00ff */
[----:B------:R-:W-:Y:S01]  /*4fa0*/  MOV R28, UR5 ;  /* 0x00000005001c7c02 */ /* 0x000fe20008000f00 */
[----:B------:R-:W-:Y:S01]  /*4fb0*/  IMAD.U32 R24, RZ, RZ, UR4 ;  /* 0x00000004ff187e24 */ /* 0x000fe2000f8e00ff */
[----:B------:R-:W-:Y:S01]  /*4fc0*/  BSSY.RECONVERGENT B0, `(.L_x_7624) ;  /* 0x000005b000007945 */ /* 0x000fe20003800200 */
[----:B------:R-:W-:Y:S01]  /*4fd0*/  IMAD.U32 R25, RZ, RZ, UR5 ;  /* 0x00000005ff197e24 */ /* 0x000fe2000f8e00ff */
[----:B------:R-:W-:Y:S01]  /*4fe0*/  MOV R18, R171 ;  /* 0x000000ab00127202 */ /* 0x000fe20000000f00 */
[----:B------:R-:W-:Y:S01]  /*4ff0*/  IMAD.U32 R29, RZ, RZ, UR5 ;  /* 0x00000005ff1d7e24 */ /* 0x000fe2000f8e00ff */
[----:B------:R-:W-:Y:S01]  /*5000*/  IADD3 R28, PT, PT, R28, -0x4498517b, RZ ;  /* 0xbb67ae851c1c7810 */ /* 0x000fe20007ffe0ff */
[----:B------:R-:W-:Y:S02]  /*5010*/  IMAD.MOV.U32 R12, RZ, RZ, 0x2 ;  /* 0x00000002ff0c7424 */ /* 0x000fe400078e00ff */
[----:B------:R-:W-:-:S02]  /*5020*/  IMAD.MOV.U32 R9, RZ, RZ, R144 ;  /* 0x000000ffff097224 */ /* 0x000fc400078e0090 */
        /* <DEDUP_REMOVED lines=15> */
.L_x_7626:
        /* <DEDUP_REMOVED lines=13> */
.L_x_7628:
[----:B------:R-:W-:Y:S05]  /*51f0*/  BSYNC.RECONVERGENT B1 ;  /* 0x0000000000017941 */ /* 0x000fea0003800200 */
.L_x_7627:
        /* <DEDUP_REMOVED lines=13> */
[----:B------:R-:W-:-:S04]  /*52d0*/  LOP3.LUT R10, R25, R10, R15, 0x96, !PT ;  /* 0x0000000a190a7212 */ /* 0x000fc800078e960f */
[----:B------:R-:W-:Y:S01]  /*52e0*/  LOP3.LUT R12, R12, UR15, R31, 0x96, !PT ;  /* 0x0000000f0c0c7c12 */ /* 0x000fe2000f8e961f */
[----:B------:R-:W-:Y:S01]  /*52f0*/  UIADD3 UR15, UPT, UPT, UR4, -0x255992d5, URZ ;  /* 0xdaa66d2b040f7890 */ /* 0x000fe2000fffe0ff */
        /* <DEDUP_REMOVED lines=39> */
.L_x_7625:
[----:B------:R-:W-:Y:S05]  /*5570*/  BSYNC.RECONVERGENT B0 ;  /* 0x0000000000007941 */ /* 0x000fea0003800200 */
.L_x_7624:
[----:B------:R-:W-:Y:S01]  /*5580*/  I2FP.F32.U32 R9, R9 ;  /* 0x0000000900097245 */ /* 0x000fe20000201000 */
[----:B------:R-:W-:Y:S01]  /*5590*/  IMAD.U32 R181, RZ, RZ, UR10 ;  /* 0x0000000affb57e24 */ /* 0x000fe2000f8e00ff */
[----:B------:R-:W-:Y:S01]  /*55a0*/  ISETP.NE.AND P2, PT, R12, 0x1, PT ;  /* 0x000000010c00780c */ /* 0x000fe20003f45270 */
[----:B------:R-:W-:Y:S01]  /*55b0*/  BSSY.RECONVERGENT B0, `(.L_x_7629) ;  /* 0x000005b000007945 */ /* 0x000fe20003800200 */
[----:B------:R-:W-:Y:S01]  /*55c0*/  MOV R180, UR11 ;  /* 0x0000000b00b47c02 */ /* 0x000fe20008000f00 */
[----:B------:R-:W-:Y:S01]  /*55d0*/  FFMA.FTZ R10, R9, R202, 1.1641532182693481445e-10 ;  /* 0x2f000000090a7423 */ /* 0x000fe200000100ca */
[----:B-----5:R-:W-:Y:S01]  /*55e0*/  IMAD.U32 R9, R20, 0x10000, RZ ;  /* 0x0001000014097824 */ /* 0x020fe200078e00ff */
[----:B------:R-:W-:Y:S01]  /*55f0*/  LOP3.LUT R8, R8, 0xfffffff7, RZ, 0xc0, !PT ;  /* 0xfffffff708087812 */ /* 0x000fe200078ec0ff */
[----:B------:R-:W-:Y:S02]  /*5600*/  IMAD.MOV.U32 R15, RZ, RZ, 0x2 ;  /* 0x00000002ff0f7424 */ /* 0x000fe400078e00ff */
[----:B------:R-:W-:Y:S01]  /*5610*/  FSETP.GTU.FTZ.AND P0, PT, R10, R181, PT ;  /* 0x000000b50a00720b */ /* 0x000fe20003f1c000 */
[----:B------:R-:W-:Y:S01]  /*5620*/  FMUL.FTZ R9, R9, R180 ;  /* 0x000000b409097220 */ /* 0x000fe20000410000 */
[----:B------:R-:W-:Y:S01]  /*5630*/  PRMT R10, R20, 0x7632, R10 ;  /* 0x00007632140a7816 */ /* 0x000fe2000000000a */
[----:B------:R-:W-:Y:S01]  /*5640*/  IMAD.MOV.U32 R11, RZ, RZ, R144 ;  /* 0x000000ffff0b7224 */ /* 0x000fe200078e0090 */
[----:B------:R-:W-:-:S02]  /*5650*/  PLOP3.LUT P3, PT, P0, PT, PT, 0x8, 0x80 ;  /* 0x000000000080781c */ /* 0x000fc4000076e170 */
        /* <DEDUP_REMOVED lines=11> */
.L_x_7631:
        /* <DEDUP_REMOVED lines=13> */
.L_x_7633:
[----:B------:R-:W-:Y:S05]  /*57e0*/  BSYNC.RECONVERGENT B1 ;  /* 0x0000000000017941 */ /* 0x000fea0003800200 */
.L_x_7632:
        /* <DEDUP_REMOVED lines=52> */
[----:B------:R-:W-:-:S03]  /*5b30*/  LOP3.LUT R0, R30, UR15, R145, 0x96, !PT ;  /* 0x0000000f1e007c12 */ /* 0x000fc6000f8e9691 */
[----:B------:R-:W-:Y:S01]  /*5b40*/  IMAD.MOV.U32 R18, RZ, RZ, R12 ;  /* 0x000000ffff127224 */ /* 0x000fe200078e000c */
[----:B------:R-:W-:-:S07]  /*5b50*/  LOP3.LUT R5, R14, UR16, R13, 0x96, !PT ;  /* 0x000000100e057c12 */ /* 0x000fce000f8e960d */
.L_x_7630:
[----:B------:R-:W-:Y:S05]  /*5b60*/  BSYNC.RECONVERGENT B0 ;  /* 0x0000000000007941 */ /* 0x000fea0003800200 */
.L_x_7629:
[----:B------:R-:W-:Y:S01]  /*5b70*/  I2FP.F32.U32 R11, R11 ;  /* 0x0000000b000b7245 */ /* 0x000fe20000201000 */
[----:B------:R-:W-:Y:S01]  /*5b80*/  IMAD.U32 R13, R40, 0x10000, RZ ;  /* 0x00010000280d7824 */ /* 0x000fe200078e00ff */
[----:B------:R-:W-:Y:S01]  /*5b90*/  ISETP.NE.AND P2, PT, R15, 0x1, PT ;  /* 0x000000010f00780c */ /* 0x000fe20003f45270 */
[----:B------:R-:W-:Y:S01]  /*5ba0*/  @P1 IMAD.U32 R14, R36, 0x10000, RZ ;  /* 0x00010000240e1824 */ /* 0x000fe200078e00ff */
[----:B------:R-:W-:Y:S01]  /*5bb0*/  BSSY.RECONVERGENT B0, `(.L_x_7634) ;  /* 0x000005b000007945 */ /* 0x000fe20003800200 */
[----:B------:R-:W-:Y:S01]  /*5bc0*/  FFMA.FTZ R12, R11, R202, 1.1641532182693481445e-10 ;  /* 0x2f0000000b0c7423 */ /* 0x000fe200000100ca */
[----:B------:R-:W-:Y:S01]  /*5bd0*/  FMUL.FTZ R13, R13, R180 ;  /* 0x000000b40d0d7220 */ /* 0x000fe20000410000 */
[----:B------:R-:W-:-:S03]  /*5be0*/  IMAD.MOV.U32 R11, RZ, RZ, R144 ;  /* 0x000000ffff0b7224 */ /* 0x000fc600078e0090 */
[----:B------:R-:W-:-:S04]  /*5bf0*/  FSETP.GTU.FTZ.AND P0, PT, R12, R181, PT ;  /* 0x000000b50c00720b */ /* 0x000fc80003f1c000 */
[----:B------:R-:W-:Y:S02]  /*5c00*/  FSEL R12, R13, RZ, !P0 ;  /* 0x000000ff0d0c7208 */ /* 0x000fe40004000000 */
[----:B------:R-:W-:-:S03]  /*5c10*/  MOV R13, 0x2 ;  /* 0x00000002000d7802 */ /* 0x000fc60000000f00 */
[----:B------:R-:W-:-:S04]  /*5c20*/  FADD.FTZ R9, R9, R12 ;  /* 0x0000000c09097221 */ /* 0x000fc80000010000 */
        /* <DEDUP_REMOVED lines=13> */
.L_x_7636:
        /* <DEDUP_REMOVED lines=13> */
.L_x_7638:
[----:B------:R-:W-:Y:S05]  /*5dd0*/  BSYNC.RECONVERGENT B1 ;  /* 0x0000000000017941 */ /* 0x000fea0003800200 */
.L_x_7637:
        /* <DEDUP_REMOVED lines=54> */
[----:B------:R-:W-:Y:S02]  /*6140*/  HFMA2 R13, -RZ, RZ, 0, 0 ;  /* 0x00000000ff0d7431 */ /* 0x000fe400000001ff */
[----:B------:R-:W-:-:S07]  /*6150*/  IMAD.MOV.U32 R18, RZ, RZ, R12 ;  /* 0x000000ffff127224 */ /* 0x000fce00078e000c */
.L_x_7635:
[----:B------:R-:W-:Y:S05]  /*6160*/  BSYNC.RECONVERGENT B0 ;  /* 0x0000000000007941 */ /* 0x000fea0003800200 */
.L_x_7634:
[----:B------:R-:W-:Y:S01]  /*6170*/  I2FP.F32.U32 R11, R11 ;  /* 0x0000000b000b7245 */ /* 0x000fe20000201000 */
[----:B------:R-:W-:Y:S01]  /*6180*/  BSSY.RECONVERGENT B0, `(.L_x_7639) ;  /* 0x000005b000007945 */ /* 0x000fe20003800200 */
[----:B------:R-:W-:Y:S01]  /*6190*/  ISETP.NE.AND P2, PT, R13, 0x1, PT ;  /* 0x000000010d00780c */ /* 0x000fe20003f45270 */
[----:B------:R-:W-:Y:S01]  /*61a0*/  IMAD.MOV.U32 R14, RZ, RZ, 0x2 ;  /* 0x00000002ff0e7424 */ /* 0x000fe200078e00ff */
[----:B------:R-:W-:Y:S01]  /*61b0*/  LOP3.LUT R8, R8, 0xfffffffb, RZ, 0xc0, !PT ;  /* 0xfffffffb08087812 */ /* 0x000fe200078ec0ff */
[----:B------:R-:W-:Y:S01]  /*61c0*/  FFMA.FTZ R12, R11, R202, 1.1641532182693481445e-10 ;  /* 0x2f0000000b0c7423 */ /* 0x000fe200000100ca */
[----:B------:R-:W-:-:S04]  /*61d0*/  IMAD.U32 R11, R10, 0x10000, RZ ;  /* 0x000100000a0b7824 */ /* 0x000fc800078e00ff */
[----:B------:R-:W-:Y:S01]  /*61e0*/  FSETP.GTU.FTZ.AND P0, PT, R12, R181, PT ;  /* 0x000000b50c00720b */ /* 0x000fe20003f1c000 */
[----:B------:R-:W-:Y:S01]  /*61f0*/  FMUL.FTZ R10, R11, R180 ;  /* 0x000000b40b0a7220 */ /* 0x000fe20000410000 */
[----:B------:R-:W-:Y:S02]  /*6200*/  IMAD.MOV.U32 R11, RZ, RZ, R144 ;  /* 0x000000ffff0b7224 */ /* 0x000fe400078e0090 */
        /* <DEDUP_REMOVED lines=12> */
.L_x_7641:
        /* <DEDUP_REMOVED lines=13> */
.L_x_7643:
[----:B------:R-:W-:Y:S05]  /*63a0*/  BSYNC.RECONVERGENT B1 ;  /* 0x0000000000017941 */ /* 0x000fea0003800200 */
.L_x_7642:
        /* <DEDUP_REMOVED lines=56> */
.L_x_7640:
[----:B------:R-:W-:Y:S05]  /*6730*/  BSYNC.RECONVERGENT B0 ;  /* 0x0000000000007941 */ /* 0x000fea0003800200 */
.L_x_7639:
[----:B------:R-:W-:Y:S01]  /*6740*/  PRMT R12, R40, 0x7632, R12 ;  /* 0x00007632280c7816 */ /* 0x000fe2000000000c */
[----:B------:R-:W-:Y:S01]  /*6750*/  BSSY.RECONVERGENT B0, `(.L_x_7644) ;  /* 0x0000060000007945 */ /* 0x000fe20003800200 */
[----:B------:R-:W-:Y:S01]  /*6760*/  I2FP.F32.U32 R11, R11 ;  /* 0x0000000b000b7245 */ /* 0x000fe20000201000 */
[----:B------:R-:W-:Y:S01]  /*6770*/  IMAD.MOV.U32 R15, RZ, RZ, 0x2 ;  /* 0x00000002ff0f7424 */ /* 0x000fe200078e00ff */
[----:B------:R-:W-:Y:S01]  /*6780*/  ISETP.NE.AND P2, PT, R14, 0x1, PT ;  /* 0x000000010e00780c */ /* 0x000fe20003f45270 */
[----:B------:R-:W-:Y:S02]  /*6790*/  IMAD.U32 R13, R12, 0x10000, RZ ;  /* 0x000100000c0d7824 */ /* 0x000fe400078e00ff */
[----:B------:R-:W-:Y:S01]  /*67a0*/  FFMA.FTZ R12, R11, R202, 1.1641532182693481445e-10 ;  /* 0x2f0000000b0c7423 */ /* 0x000fe200000100ca */
[----:B------:R-:W-:Y:S01]  /*67b0*/  @P1 PRMT R11, R36, 0x7632, R11 ;  /* 0x00007632240b1816 */ /* 0x000fe2000000000b */
[----:B------:R-:W-:-:S03]  /*67c0*/  FMUL.FTZ R13, R13, R180 ;  /* 0x000000b40d0d7220 */ /* 0x000fc60000410000 */
[----:B------:R-:W-:Y:S02]  /*67d0*/  FSETP.GTU.FTZ.AND P0, PT, R12, R181, PT ;  /* 0x000000b50c00720b */ /* 0x000fe40003f1c000 */
[----:B------:R-:W-:Y:S02]  /*67e0*/  @P1 SHF.L.U32 R11, R11, 0x10, RZ ;  /* 0x000000100b0b1819 */ /* 0x000fe400000006ff */
[----:B------:R-:W-:-:S05]  /*67f0*/  FSEL R13, R13, RZ, !P0 ;  /* 0x000000ff0d0d7208 */ /* 0x000fca0004000000 */
        /* <DEDUP_REMOVED lines=15> */
.L_x_7646:
        /* <DEDUP_REMOVED lines=13> */
.L_x_7648:
[----:B------:R-:W-:Y:S05]  /*69c0*/  BSYNC.RECONVERGENT B1 ;  /* 0x0000000000017941 */ /* 0x000fea0003800200 */
.L_x_7647:
[----:B------:R-:W-:Y:S01]  /*69d0*/  LOP3.LUT R30, R7, UR5, R15, 0x96, !PT ;  /* 0x00000005071e7c12 */ /* 0x000fe2000f8e960f */
[----:B------:R-:W-:Y:S01]  /*69e0*/  IMAD.WIDE.U32 R12, R2, -0x326172a9, RZ ;  /* 0xcd9e8d57020c7825 */ /* 0x000fe200078e00ff */
[----:B------:R-:W-:Y:S01]  /*69f0*/  UIADD3 UR15, UPT, UPT, UR4, -0x61c88647, URZ ;  /* 0x9e3779b9040f7890 */ /* 0x000fe2000fffe0ff */
[----:B------:R-:W-:Y:S02]  /*6a00*/  MOV R11, R18 ;  /* 0x00000012000b7202 */ /* 0x000fe40000000f00 */
[----:B------:R-:W-:Y:S01]  /*6a10*/  IMAD.WIDE.U32 R30, R30, -0x326172a9, RZ ;  /* 0xcd9e8d571e1e7825 */ /* 0x000fe200078e00ff */
[----:B------:R-:W-:-:S04]  /*6a20*/  LOP3.LUT R13, R6, UR4, R13, 0x96, !PT ;  /* 0x00000004060d7c12 */ /* 0x000fc8000f8e960d */
[----:B------:R-:W-:Y:S01]  /*6a30*/  LOP3.LUT R15, R12, UR15, R31, 0x96, !PT ;  /* 0x0000000f0c0f7c12 */ /* 0x000fe2000f8e961f */
[----:B------:R-:W-:Y:S01]  /*6a40*/  IMAD.WIDE.U32 R12, R13, -0x2daee0ad, RZ ;  /* 0xd2511f530d0c7825 */ /* 0x000fe200078e00ff */
[----:B------:R-:W-:-:S04]  /*6a50*/  UIADD3 UR15, UPT, UPT, UR4, 0x3c6ef372, URZ ;  /* 0x3c6ef372040f7890 */ /* 0x000fc8000fffe0ff */
[----:B------:R-:W-:Y:S01]  /*6a60*/  LOP3.LUT R13, R28, R14, R13, 0x96, !PT ;  /* 0x0000000e1c0d7212 */ /* 0x000fe200078e960d */
[----:B------:R-:W-:-:S05]  /*6a70*/  IMAD.WIDE.U32 R14, R15, -0x2daee0ad, RZ ;  /* 0xd2511f530f0e7825 */ /* 0x000fca00078e00ff */
[----:B------:R-:W-:Y:S01]  /*6a80*/  LOP3.LUT R31, R25, R12, R15, 0x96, !PT ;  /* 0x0000000c191f7212 */ /* 0x000fe200078e960f */
[----:B------:R-:W-:-:S05]  /*6a90*/  IMAD.WIDE.U32 R12, R13, -0x326172a9, RZ ;  /* 0xcd9e8d570d0c7825 */ /* 0x000fca00078e00ff */
[----:B------:R-:W-:Y:S01]  /*6aa0*/  LOP3.LUT R13, R30, UR15, R13, 0x96, !PT ;  /* 0x0000000f1e0d7c12 */ /* 0x000fe2000f8e960d */
[----:B------:R-:W-:Y:S01]  /*6ab0*/  UIADD3 UR15, UPT, UPT, UR4, -0x255992d5, URZ ;  /* 0xdaa66d2b040f7890 */ /* 0x000fe2000fffe0ff */
[----:B------:R-:W-:-:S05]  /*6ac0*/  IMAD.WIDE.U32 R30, R31, -0x326172a9, RZ ;  /* 0xcd9e8d571f1e7825 */ /* 0x000fca00078e00ff */
[----:B------:R-:W-:Y:S01]  /*6ad0*/  LOP3.LUT R15, R12, UR15, R31, 0x96, !PT ;  /* 0x0000000f0c0f7c12 */ /* 0x000fe2000f8e961f */
[----:B------:R-:W-:Y:S01]  /*6ae0*/  IMAD.WIDE.U32 R12, R13, -0x2daee0ad, RZ ;  /* 0xd2511f530d0c7825 */ /* 0x000fe200078e00ff */
[----:B------:R-:W-:-:S04]  /*6af0*/  UIADD3 UR15, UPT, UPT, UR5, -0x126145ec, URZ ;  /* 0xed9eba14050f7890 */ /* 0x000fc8000fffe0ff */
[----:B------:R-:W-:Y:S01]  /*6b00*/  LOP3.LUT R13, R29, R14, R13, 0x96, !PT ;  /* 0x0000000e1d0d7212 */ /* 0x000fe200078e960d */
[----:B------:R-:W-:-:S05]  /*6b10*/  IMAD.WIDE.U32 R14, R15, -0x2daee0ad, RZ ;  /* 0xd2511f530f0e7825 */ /* 0x000fca00078e00ff */
[----:B------:R-:W-:Y:S01]  /*6b20*/  LOP3.LUT R31, R12, UR15, R15, 0x96, !PT ;  /* 0x0000000f0c1f7c12 */ /* 0x000fe2000f8e960f */
[----:B------:R-:W-:Y:S01]  /*6b30*/  IMAD.WIDE.U32 R12, R13, -0x326172a9, RZ ;  /* 0xcd9e8d570d0c7825 */ /* 0x000fe200078e00ff */
[----:B------:R-:W-:-:S04]  /*6b40*/  UIADD3 UR15, UPT, UPT, UR4, 0x1715609d, URZ ;  /* 0x1715609d040f7890 */ /* 0x000fc8000fffe0ff */
[----:B------:R-:W-:Y:S01]  /*6b50*/  LOP3.LUT R13, R24, R30, R13, 0x96, !PT ;  /* 0x0000001e180d7212 */ /* 0x000fe200078e960d */
        /* <DEDUP_REMOVED lines=14> */
[----:B------:R-:W-:Y:S01]  /*6c40*/  IMAD.WIDE.U32 R12, R13, -0x2daee0ad, RZ ;  /* 0xd2511f530d0c7825 */ /* 0x000fe200078e00ff */
[----:B------:R-:W-:-:S04]  /*6c50*/  UIADD3 UR15, UPT, UPT, UR5, -0x24c28bd8, URZ ;  /* 0xdb3d7428050f7890 */ /* 0x000fc8000fffe0ff */
[----:B------:R-:W-:Y:S01]  /*6c60*/  LOP3.LUT R13, R16, R14, R13, 0x96, !PT ;  /* 0x0000000e100d7212 */ /* 0x000fe200078e960d */
[----:B------:R-:W-:-:S05]  /*6c70*/  IMAD.WIDE.U32 R14, R15, -0x2daee0ad, RZ ;  /* 0xd2511f530f0e7825 */ /* 0x000fca00078e00ff */
[----:B------:R-:W-:Y:S01]  /*6c80*/  LOP3.LUT R31, R12, UR15, R15, 0x96, !PT ;  /* 0x0000000f0c1f7c12 */ /* 0x000fe2000f8e960f */
[----:B------:R-:W-:Y:S01]  /*6c90*/  UIADD3 UR15, UPT, UPT, UR4, -0xe443238, URZ ;  /* 0xf1bbcdc8040f7890 */ /* 0x000fe2000fffe0ff */
[----:B------:R-:W-:-:S04]  /*6ca0*/  IMAD.WIDE.U32 R12, R13, -0x326172a9, RZ ;  /* 0xcd9e8d570d0c7825 */ /* 0x000fc800078e00ff */
[----:B------:R-:W-:Y:S01]  /*6cb0*/  IMAD.MOV.U32 R15, RZ, RZ, RZ ;  /* 0x000000ffff0f7224 */ /* 0x000fe200078e00ff */
        /* <DEDUP_REMOVED lines=8> */
[----:B------:R-:W-:-:S07]  /*6d40*/  LOP3.LUT R5, R14, UR15, R13, 0x96, !PT ;  /* 0x0000000f0e057c12 */ /* 0x000fce000f8e960d */
.L_x_7645:
[----:B------:R-:W-:Y:S05]  /*6d50*/  BSYNC.RECONVERGENT B0 ;  /* 0x0000000000007941 */ /* 0x000fea0003800200 */
.L_x_7644:
[----:B------:R-:W-:Y:S01]  /*6d60*/  I2FP.F32.U32 R11, R11 ;  /* 0x0000000b000b7245 */ /* 0x000fe20000201000 */
[----:B------:R-:W-:Y:S01]  /*6d70*/  BSSY.RECONVERGENT B0, `(.L_x_7649) ;  /* 0x000005c000007945 */ /* 0x000fe20003800200 */
[----:B------:R-:W-:Y:S01]  /*6d80*/  ISETP.NE.AND P2, PT, R15, 0x1, PT ;  /* 0x000000010f00780c */ /* 0x000fe20003f45270 */
[----:B------:R-:W-:Y:S01]  /*6d90*/  HFMA2 R14, -RZ, RZ, 0, 1.1920928955078125e-07 ;  /* 0x00000002ff0e7431 */ /* 0x000fe200000001ff */
[----:B------:R-:W-:Y:S01]  /*6da0*/  LOP3.LUT R8, R8, 0xfffffffd, RZ, 0xc0, !PT ;  /* 0xfffffffd08087812 */ /* 0x000fe200078ec0ff */
[----:B------:R-:W-:Y:S01]  /*6db0*/  FFMA.FTZ R12, R11, R202, 1.1641532182693481445e-10 ;  /* 0x2f0000000b0c7423 */ /* 0x000fe200000100ca */
[C---:B------:R-:W-:Y:S01]  /*6dc0*/  IMAD.U32 R11, R21.reuse, 0x10000, RZ ;  /* 0x00010000150b7824 */ /* 0x040fe200078e00ff */
[----:B------:R-:W-:Y:S01]  /*6dd0*/  PRMT R30, R21, 0x7632, R30 ;  /* 0x00007632151e7816 */ /* 0x000fe2000000001e */
[----:B------:R-:W-:Y:S02]  /*6de0*/  IMAD.MOV.U32 R13, RZ, RZ, R144 ;  /* 0x000000ffff0d7224 */ /* 0x000fe400078e0090 */
        /* <DEDUP_REMOVED lines=14> */
.L_x_7651:
        /* <DEDUP_REMOVED lines=13> */
.L_x_7653:
[----:B------:R-:W-:Y:S05]  /*6fa0*/  BSYNC.RECONVERGENT B1 ;  /* 0x0000000000017941 */ /* 0x000fea0003800200 */
.L_x_7652:
[----:B------:R-:W-:Y:S01]  /*6fb0*/  LOP3.LUT R12, R7, UR5, R15, 0x96, !PT ;  /* 0x00000005070c7c12 */ /* 0x000fe2000f8e960f */
[----:B------:R-:W-:Y:S01]  /*6fc0*/  IMAD.WIDE.U32 R32, R2, -0x326172a9, RZ ;  /* 0xcd9e8d5702207825 */ /* 0x000fe200078e00ff */
[----:B------:R-:W-:-:S03]  /*6fd0*/  UIADD3 UR15, UPT, UPT, UR4, -0x61c88647, URZ ;  /* 0x9e3779b9040f7890 */ /* 0x000fc6000fffe0ff */
        /* <DEDUP_REMOVED lines=50> */
[----:B------:R-:W-:Y:S02]  /*7300*/  HFMA2 R14, -RZ, RZ, 0, 0 ;  /* 0x00000000ff0e7431 */ /* 0x000fe400000001ff */
[----:B------:R-:W-:Y:S02]  /*7310*/  IMAD.MOV.U32 R13, RZ, RZ, R18 ;  /* 0x000000ffff0d7224 */ /* 0x000fe400078e0012 */
[----:B------:R-:W-:-:S07]  /*7320*/  IMAD.MOV.U32 R18, RZ, RZ, R12 ;  /* 0x000000ffff127224 */ /* 0x000fce00078e000c */
.L_x_7650:
[----:B------:R-:W-:Y:S05]  /*7330*/  BSYNC.RECONVERGENT B0 ;  /* 0x0000000000007941 */ /* 0x000fea0003800200 */
.L_x_7649:
[----:B------:R-:W-:Y:S01]  /*7340*/  I2FP.F32.U32 R13, R13 ;  /* 0x0000000d000d7245 */ /* 0x000fe20000201000 */
[----:B------:R-:W-:Y:S01]  /*7350*/  BSSY.RECONVERGENT B0, `(.L_x_7654) ;  /* 0x000005e000007945 */ /* 0x000fe20003800200 */
[----:B------:R-:W-:-:S03]  /*7360*/  MOV R31, 0x2 ;  /* 0x00000002001f7802 */ /* 0x000fc60000000f00 */
[----:B------:R-:W-:Y:S01]  /*7370*/  FFMA.FTZ R12, R13, R202, 1.1641532182693481445e-10 ;  /* 0x2f0000000d0c7423 */ /* 0x000fe200000100ca */
[----:B------:R-:W-:-:S04]  /*7380*/  IMAD.U32 R13, R41, 0x10000, RZ ;  /* 0x00010000290d7824 */ /* 0x000fc800078e00ff */
[----:B------:R-:W-:Y:S01]  /*7390*/  FMUL.FTZ R13, R13, R180 ;  /* 0x000000b40d0d7220 */ /* 0x000fe20000410000 */
[----:B------:R-:W-:-:S04]  /*73a0*/  FSETP.GTU.FTZ.AND P0, PT, R12, R181, PT ;  /* 0x000000b50c00720b */ /* 0x000fc80003f1c000 */
[----:B------:R-:W-:Y:S01]  /*73b0*/  FSEL R12, R13, RZ, !P0 ;  /* 0x000000ff0d0c7208 */ /* 0x000fe20004000000 */
[----:B------:R-:W-:-:S04]  /*73c0*/  IMAD.MOV.U32 R13, RZ, RZ, R144 ;  /* 0x000000ffff0d7224 */ /* 0x000fc800078e0090 */
        /* <DEDUP_REMOVED lines=16> */
.L_x_7656:
        /* <DEDUP_REMOVED lines=13> */
.L_x_7658:
[----:B------:R-:W-:Y:S05]  /*75a0*/  BSYNC.RECONVERGENT B1 ;  /* 0x0000000000017941 */ /* 0x000fea0003800200 */
.L_x_7657:
[----:B------:R-:W-:Y:S01]  /*75b0*/  LOP3.LUT R12, R7, UR5, R15, 0x96, !PT ;  /* 0x00000005070c7c12 */ /* 0x000fe2000f8e960f */
[----:B------:R-:W-:Y:S01]  /*75c0*/  IMAD.WIDE.U32 R32, R2, -0x326172a9, RZ ;  /* 0xcd9e8d5702207825 */ /* 0x000fe200078e00ff */
[----:B------:R-:W-:-:S03]  /*75d0*/  UIADD3 UR15, UPT, UPT, UR4, -0x61c88647, URZ ;  /* 0x9e3779b9040f7890 */ /* 0x000fc6000fffe0ff */
[----:B------:R-:W-:Y:S02]  /*75e0*/  HFMA2 R31, -RZ, RZ, 0, 0 ;  /* 0x00000000ff1f7431 */ /* 0x000fe400000001ff */
        /* <DEDUP_REMOVED lines=50> */
[----:B------:R-:W-:Y:S02]  /*7910*/  IMAD.MOV.U32 R13, RZ, RZ, R18 ;  /* 0x000000ffff0d7224 */ /* 0x000fe400078e0012 */
[----:B------:R-:W-:-:S07]  /*7920*/  IMAD.MOV.U32 R18, RZ, RZ, R12 ;  /* 0x000000ffff127224 */ /* 0x000fce00078e000c */
.L_x_7655:
[----:B------:R-:W-:Y:S05]  /*7930*/  BSYNC.RECONVERGENT B0 ;  /* 0x0000000000007941 */ /* 0x000fea0003800200 */
.L_x_7654:
[----:B------:R-:W-:Y:S01]  /*7940*/  I2FP.F32.U32 R13, R13 ;  /* 0x0000000d000d7245 */ /* 0x000fe20000201000 */
[----:B------:R-:W-:Y:S01]  /*7950*/  BSSY.RECONVERGENT B0, `(.L_x_7659) ;  /* 0x0000059000007945 */ /* 0x000fe20003800200 */
[----:B------:R-:W-:Y:S01]  /*7960*/  ISETP.NE.AND P3, PT, R31, 0x1, PT ;  /* 0x000000011f00780c */ /* 0x000fe20003f65270 */
[----:B------:R-:W-:Y:S02]  /*7970*/  IMAD.MOV.U32 R15, RZ, RZ, 0x2 ;  /* 0x00000002ff0f7424 */ /* 0x000fe400078e00ff */
[----:B------:R-:W-:Y:S01]  /*7980*/  FFMA.FTZ R12, R13, R202, 1.1641532182693481445e-10 ;  /* 0x2f0000000d0c7423 */ /* 0x000fe200000100ca */
[----:B------:R-:W-:-:S04]  /*7990*/  IMAD.U32 R13, R30, 0x10000, RZ ;  /* 0x000100001e0d7824 */ /* 0x000fc800078e00ff */
[----:B------:R-:W-:Y:S01]  /*79a0*/  FMUL.FTZ R13, R13, R180 ;  /* 0x000000b40d0d7220 */ /* 0x000fe20000410000 */
        /* <DEDUP_REMOVED lines=13> */
.L_x_7661:
        /* <DEDUP_REMOVED lines=13> */
.L_x_7663:
[----:B------:R-:W-:Y:S05]  /*7b50*/  BSYNC.RECONVERGENT B1 ;  /* 0x0000000000017941 */ /* 0x000fea0003800200 */
.L_x_7662:
        /* <DEDUP_REMOVED lines=52> */
[----:B------:R-:W-:-:S05]  /*7ea0*/  IMAD.WIDE.U32 R12, R5, -0x2daee0ad, RZ ;  /* 0xd2511f53050c7825 */ /* 0x000fca00078e00ff */
[----:B------:R-:W-:Y:S02]  /*7eb0*/  LOP3.LUT R5, R14, UR15, R13, 0x96, !PT ;  /* 0x0000000f0e057c12 */ /* 0x000fe4000f8e960d */
[----:B------:R-:W-:Y:S01]  /*7ec0*/  MOV R13, R18 ;  /* 0x00000012000d7202 */ /* 0x000fe20000000f00 */
[----:B------:R-:W-:-:S07]  /*7ed0*/  IMAD.MOV.U32 R18, RZ, RZ, R12 ;  /* 0x000000ffff127224 */ /* 0x000fce00078e000c */
.L_x_7660:
[----:B------:R-:W-:Y:S05]  /*7ee0*/  BSYNC.RECONVERGENT B0 ;  /* 0x0000000000007941 */ /* 0x000fea0003800200 */
.L_x_7659:
        /* <DEDUP_REMOVED lines=10> */
[----:B------:R-:W-:-:S05]  /*7f90*/  FSEL R13, R13, RZ, !P0 ;  /* 0x000000ff0d0d7208 */ /* 0x000fca0004000000 */
[----:B------:R-:W-:Y:S01]  /*7fa0*/  FADD.FTZ R30, R30, R13 ;  /* 0x0000000d1e1e7221 */ /* 0x000fe20000010000 */
[----:B------:R-:W-:Y:S02]  /*7fb0*/  @P1 SHF.L.U32 R13, R12, 0x10, RZ ;  /* 0x000000100c0d1819 */ /* 0x000fe400000006ff */
[----:B------:R-:W-:-:S03]  /*7fc0*/  SEL R12, RZ, 0x1, P0 ;  /* 0x00000001ff0c7807 */ /* 0x000fc60000000000 */
        /* <DEDUP_REMOVED lines=13> */
.L_x_7666:
        /* <DEDUP_REMOVED lines=13> */
.L_x_7668:
[----:B------:R-:W-:Y:S05]  /*8170*/  BSYNC.RECONVERGENT B1 ;  /* 0x0000000000017941 */ /* 0x000fea0003800200 */
.L_x_7667:
        /* <DEDUP_REMOVED lines=56> */
.L_x_7665:
[----:B------:R-:W-:Y:S05]  /*8500*/  BSYNC.RECONVERGENT B0 ;  /* 0x0000000000007941 */ /* 0x000fea0003800200 */
.L_x_7664:
[----:B------:R-:W-:Y:S01]  /*8510*/  I2FP.F32.U32 R13, R13 ;  /* 0x0000000d000d7245 */ /* 0x000fe20000201000 */
[----:B------:R-:W-:Y:S01]  /*8520*/  BSSY.RECONVERGENT B0, `(.L_x_7669) ;  /* 0x000005a000007945 */ /* 0x000fe20003800200 */
[----:B------:R-:W-:Y:S01]  /*8530*/  ISETP.NE.AND P0, PT, R33, 0x1, PT ;  /* 0x000000012100780c */ /* 0x000fe20003f05270 */
[----:B------:R-:W-:Y:S01]  /*8540*/  HFMA2 R32, -RZ, RZ, 0, 1.1920928955078125e-07 ;  /* 0x00000002ff207431 */ /* 0x000fe200000001ff */
[C---:B------:R-:W-:Y:S01]  /*8550*/  PRMT R31, R22.reuse, 0x7632, R31 ;  /* 0x00007632161f7816 */ /* 0x040fe2000000001f */
[----:B------:R-:W-:Y:S01]  /*8560*/  FFMA.FTZ R14, R13, R202, 1.1641532182693481445e-10 ;  /* 0x2f0000000d0e7423 */ /* 0x000fe200000100ca */
[----:B------:R-:W-:Y:S02]  /*8570*/  IMAD.U32 R13, R22, 0x10000, RZ ;  /* 0x00010000160d7824 */ /* 0x000fe400078e00ff */
[----:B------:R-:W-:Y:S02]  /*8580*/  IMAD.MOV.U32 R15, RZ, RZ, R144 ;  /* 0x000000ffff0f7224 */ /* 0x000fe400078e0090 */
        /* <DEDUP_REMOVED lines=13> */
.L_x_7671:
        /* <DEDUP_REMOVED lines=13> */
.L_x_7673:
[----:B------:R-:W-:Y:S05]  /*8730*/  BSYNC.RECONVERGENT B1 ;  /* 0x0000000000017941 */ /* 0x000fea0003800200 */
.L_x_7672:
        /* <DEDUP_REMOVED lines=56> */
.L_x_7670:
[----:B------:R-:W-:Y:S05]  /*8ac0*/  BSYNC.RECONVERGENT B0 ;  /* 0x0000000000007941 */ /* 0x000fea0003800200 */
.L_x_7669:
        /* <DEDUP_REMOVED lines=25> */
.L_x_7676:
        /* <DEDUP_REMOVED lines=12> */
.L_x_7678:
[----:B------:R-:W-:Y:S05]  /*8d20*/  BSYNC.RECONVERGENT B1 ;  /* 0x0000000000017941 */ /* 0x000fea0003800200 */
.L_x_7677:
[----:B------:R-:W-:Y:S01]  /*8d30*/  IMAD.WIDE.U32 R32, R4, -0x2daee0ad, RZ ;  /* 0xd2511f5304207825 */ /* 0x000fe200078e00ff */
[----:B------:R-:W-:-:S03]  /*8d40*/  UIADD3 UR15, UPT, UPT, UR4, -0x61c88647, URZ ;  /* 0x9e3779b9040f7890 */ /* 0x000fc6000fffe0ff */
[----:B------:R-:W-:Y:S01]  /*8d50*/  IMAD.WIDE.U32 R34, R2, -0x326172a9, RZ ;  /* 0xcd9e8d5702227825 */ /* 0x000fe200078e00ff */
[----:B------:R-:W-:-:S04]  /*8d60*/  LOP3.LUT R14, R7, UR5, R33, 0x96, !PT ;  /* 0x00000005070e7c12 */ /* 0x000fc8000f8e9621 */
[----:B------:R-:W-:Y:S01]  /*8d70*/  LOP3.LUT R35, R6, UR4, R35, 0x96, !PT ;  /* 0x0000000406237c12 */ /* 0x000fe2000f8e9623 */
[----:B------:R-:W-:-:S05]  /*8d80*/  IMAD.WIDE.U32 R14, R14, -0x326172a9, RZ ;  /* 0xcd9e8d570e0e7825 */ /* 0x000fca00078e00ff */
        /* <DEDUP_REMOVED lines=40> */
[----:B------:R-:W-:Y:S01]  /*9010*/  HFMA2 R33, -RZ, RZ, 0, 0 ;  /* 0x00000000ff217431 */ /* 0x000fe200000001ff */
        /* <DEDUP_REMOVED lines=10> */
.L_x_7675:
[----:B------:R-:W-:Y:S05]  /*90c0*/  BSYNC.RECONVERGENT B0 ;  /* 0x0000000000007941 */ /* 0x000fea0003800200 */
.L_x_7674:
        /* <DEDUP_REMOVED lines=20> */
.L_x_7681:
        /* <DEDUP_REMOVED lines=12> */
.L_x_7683:
[----:B------:R-:W-:Y:S05]  /*92d0*/  BSYNC.RECONVERGENT B1 ;  /* 0x0000000000017941 */ /* 0x000fea0003800200 */
.L_x_7682:
        /* <DEDUP_REMOVED lines=55> */
[----:B------:R-:W-:Y:S01]  /*9650*/  MOV R15, R18 ;  /* 0x00000012000f7202 */ /* 0x000fe20000000f00 */
[----:B------:R-:W-:-:S07]  /*9660*/  IMAD.MOV.U32 R18, RZ, RZ, R14 ;  /* 0x000000ffff127224 */ /* 0x000fce00078e000e */
.L_x_7680:
[----:B------:R-:W-:Y:S05]  /*9670*/  BSYNC.RECONVERGENT B0 ;  /* 0x0000000000007941 */ /* 0x000fea0003800200 */
.L_x_7679:
[----:B------:R-:W-:Y:S01]  /*9680*/  PRMT R14, R42, 0x7632, R14 ;  /* 0x000076322a0e7816 */ /* 0x000fe2000000000e */
[----:B------:R-:W-:Y:S01]  /*9690*/  BSSY.RECONVERGENT B0, `(.L_x_7684) ;  /* 0x0000060000007945 */ /* 0x000fe20003800200 */
[----:B------:R-:W-:-:S03]  /*96a0*/  I2FP.F32.U32 R15, R15 ;  /* 0x0000000f000f7245 */ /* 0x000fc60000201000 */
        /* <DEDUP_REMOVED lines=10> */
[----:B------:R-:W-:Y:S01]  /*9750*/  FADD.FTZ R31, R31, R34 ;  /* 0x000000221f1f7221 */ /* 0x000fe20000010000 */
[----:B------:R-:W-:-:S03]  /*9760*/  IMAD.MOV.U32 R34, RZ, RZ, 0x2 ;  /* 0x00000002ff227424 */ /* 0x000fc600078e00ff */
        /* <DEDUP_REMOVED lines=12> */
.L_x_7686:
        /* <DEDUP_REMOVED lines=12> */
.L_x_7688:
[----:B------:R-:W-:Y:S05]  /*98f0*/  BSYNC.RECONVERGENT B1 ;  /* 0x0000000000017941 */ /* 0x000fea0003800200 */
.L_x_7687:
        /* <DEDUP_REMOVED lines=57> */
.L_x_7685:
[----:B------:R-:W-:Y:S05]  /*9c90*/  BSYNC.RECONVERGENT B0 ;  /* 0x0000000000007941 */ /* 0x000fea0003800200 */
.L_x_7684:
[----:B------:R-:W-:Y:S01]  /*9ca0*/  I2FP.F32.U32 R15, R15 ;  /* 0x0000000f000f7245 */ /* 0x000fe20000201000 */
[----:B------:R-:W-:Y:S01]  /*9cb0*/  BSSY.RECONVERGENT B0, `(.L_x_7689) ;  /* 0x000005a000007945 */ /* 0x000fe20003800200 */
[----:B------:R-:W-:Y:S01]  /*9cc0*/  ISETP.NE.AND P5, PT, R34, 0x1, PT ;  /* 0x000000012200780c */ /* 0x000fe20003fa5270 */
[----:B------:R-:W-:Y:S01]  /*9cd0*/  HFMA2 R33, -RZ, RZ, 0, 1.1920928955078125e-07 ;  /* 0x00000002ff217431 */ /* 0x000fe200000001ff */
[----:B------:R-:W-:Y:S01]  /*9ce0*/  PRMT R142, R23, 0x7632, R142 ;  /* 0x00007632178e7816 */ /* 0x000fe2000000008e */
        /* <DEDUP_REMOVED lines=16> */
.L_x_7691:
        /* <DEDUP_REMOVED lines=12> */
.L_x_7693:
[----:B------:R-:W-:Y:S05]  /*9eb0*/  BSYNC.RECONVERGENT B1 ;  /* 0x0000000000017941 */ /* 0x000fea0003800200 */
.L_x_7692:
        /* <DEDUP_REMOVED lines=57> */
.L_x_7690:
[----:B------:R-:W-:Y:S05]  /*a250*/  BSYNC.RECONVERGENT B0 ;  /* 0x0000000000007941 */ /* 0x000fea0003800200 */
.L_x_7689:
[----:B------:R-:W-:Y:S01]  /*a260*/  I2FP.F32.U32 R23, R23 ;  /* 0x0000001700177245 */ /* 0x000fe20000201000 */
[----:B------:R-:W-:Y:S01]  /*a270*/  BSSY.RECONVERGENT B0, `(.L_x_7694) ;  /* 0x000005f000007945 */ /* 0x000fe20003800200 */
[----:B------:R-:W-:Y:S01]  /*a280*/  MOV R35, 0x2 ;  /* 0x0000000200237802 */ /* 0x000fe20000000f00 */
[----:B------:R-:W-:Y:S02]  /*a290*/  IMAD.MOV.U32 R34, RZ, RZ, R144 ;  /* 0x000000ffff227224 */ /* 0x000fe400078e0090 */
[----:B------:R-:W-:Y:S01]  /*a2a0*/  FFMA.FTZ R32, R23, R202, 1.1641532182693481445e-10 ;  /* 0x2f00000017207423 */ /* 0x000fe200000100ca */
[----:B------:R-:W-:-:S04]  /*a2b0*/  IMAD.U32 R23, R43, 0x10000, RZ ;  /* 0x000100002b177824 */ /* 0x000fc800078e00ff */
[----:B------:R-:W-:Y:S01]  /*a2c0*/  FMUL.FTZ R23, R23, R180 ;  /* 0x000000b417177220 */ /* 0x000fe20000410000 */
        /* <DEDUP_REMOVED lines=19> */
.L_x_7696:
        /* <DEDUP_REMOVED lines=12> */
.L_x_7698:
[----:B------:R-:W-:Y:S05]  /*a4c0*/  BSYNC.RECONVERGENT B1 ;  /* 0x0000000000017941 */ /* 0x000fea0003800200 */
.L_x_7697:
        /* <DEDUP_REMOVED lines=57> */
.L_x_7695:
[----:B------:R-:W-:Y:S05]  /*a860*/  BSYNC.RECONVERGENT B0 ;  /* 0x0000000000007941 */ /* 0x000fea0003800200 */
.L_x_7694:
[----:B------:R-:W-:Y:S01]  /*a870*/  I2FP.F32.U32 R33, R34 ;  /* 0x0000002200217245 */ /* 0x000fe20000201000 */
[----:B------:R-:W-:Y:S01]  /*a880*/  IMAD.U32 R141, R142, 0x10000, RZ ;  /* 0x000100008e8d7824 */ /* 0x000fe200078e00ff */
[----:B------:R-:W-:Y:S01]  /*a890*/  ISETP.NE.AND P6, PT, R35, 0x1, PT ;  /* 0x000000012300780c */ /* 0x000fe20003fc5270 */
[----:B------:R-:W-:Y:S02]  /*a8a0*/  BSSY.RECONVERGENT B0, `(.L_x_7699) ;  /* 0x0000059000007945 */ /* 0x000fe40003800200 */
        /* <DEDUP_REMOVED lines=16> */
.L_x_7701:
[----:B------:R-:W-:Y:S01]  /*a9b0*/  IADD3 R4, PT, PT, R4, 0x1, RZ ;  /* 0x0000000104047810 */ /* 0x000fe20007ffe0ff */
[----:B------:R-:W-:Y:S03]  /*a9c0*/  BSSY.RECONVERGENT B1, `(.L_x_7702) ;  /* 0x000000d000017945 */ /* 0x000fe60003800200 */
[----:B------:R-:W-:-:S13]  /*a9d0*/  ISETP.NE.AND P6, PT, R4, RZ, PT ;  /* 0x000000ff0400720c */ /* 0x000fda0003fc5270 */
[----:B------:R-:W-:Y:S05]  /*a9e0*/  @P6 BRA `(.L_x_7703) ;  /* 0x0000000000286947 */ /* 0x000fea0003800000 */
[----:B------:R-:W-:Y:S01]  /*a9f0*/  VIADD R6, R6, 0x1 ;  /* 0x0000000106067836 */ /* 0x000fe20000000000 */
[----:B------:R-:W-:-:S04]  /*aa00*/  P2R R0, PR, RZ, 0x1 ;  /* 0x00000001ff007803 */ /* 0x000fc80000000000 */
        /* <DEDUP_REMOVED lines=8> */
.L_x_7703:
[----:B------:R-:W-:Y:S05]  /*aa90*/  BSYNC.RECONVERGENT B1 ;  /* 0x0000000000017941 */ /* 0x000fea0003800200 */
.L_x_7702:
        /* <DEDUP_REMOVED lines=20> */
[----:B------:R-:W-:-:S04]  /*abe0*/  IMAD.WIDE.U32 R28, R28, -0x2daee0ad, RZ ;  /* 0xd2511f531c1c7825 */ /* 0x000fc800078e00ff */
[----:B------:R-:W-:Y:S01]  /*abf0*/  IMAD.WIDE.U32 R32, R32, -0x326172a9, RZ ;  /* 0xcd9e8d5720207825 */ /* 0x000fe200078e00ff */
[----:B------:R-:W-:Y:S01]  /*ac00*/  LOP3.LUT R25, R140, UR15, R29, 0x96, !PT ;  /* 0x0000000f8c197c12 */ /* 0x000fe2000f8e961d */
[----:B------:R-:W-:-:S03]  /*ac10*/  UIADD3 UR15, UPT, UPT, UR4, 0x1715609d, URZ ;  /* 0x1715609d040f7890 */ /* 0x000fc6000fffe0ff */
        /* <DEDUP_REMOVED lines=33> */
.L_x_7700:
[----:B------:R-:W-:Y:S05]  /*ae30*/  BSYNC.RECONVERGENT B0 ;  /* 0x0000000000007941 */ /* 0x000fea0003800200 */
.L_x_7699:
[----:B------:R-:W-:Y:S02]  /*ae40*/  PRMT R16, R43, 0x7632, R16 ;  /* 0x000076322b107816 */ /* 0x000fe40000000010 */
[----:B------:R-:W-:Y:S02]  /*ae50*/  I2FP.F32.U32 R25, R33 ;  /* 0x0000002100197245 */ /* 0x000fe40000201000 */
[----:B------:R-:W-:Y:S01]  /*ae60*/  @P1 PRMT R24, R39, 0x7632, R24 ;  /* 0x0000763227181816 */ /* 0x000fe20000000018 */
[----:B------:R-:W-:Y:S01]  /*ae70*/  IMAD.U32 R29, R16, 0x10000, RZ ;  /* 0x00010000101d7824 */ /* 0x000fe200078e00ff */
[----:B------:R-:W-:Y:S01]  /*ae80*/  PRMT R22, R22, 0x5410, R31 ;  /* 0x0000541016167816 */ /* 0x000fe2000000001f */
[----:B------:R-:W-:Y:S01]  /*ae90*/  FFMA.FTZ R16, R25, R202, 1.1641532182693481445e-10 ;  /* 0x2f00000019107423 */ /* 0x000fe200000100ca */
[----:B------:R-:W-:Y:S01]  /*aea0*/  @P1 SHF.L.U32 R25, R24, 0x10, RZ ;  /* 0x0000001018191819 */ /* 0x000fe200000006ff */
[----:B------:R-:W-:Y:S01]  /*aeb0*/  FMUL.FTZ R29, R29, R180 ;  /* 0x000000b41d1d7220 */ /* 0x000fe20000410000 */
[----:B------:R-:W-:-:S02]  /*aec0*/  PRMT R21, R21, 0x5410, R30 ;  /* 0x0000541015157816 */ /* 0x000fc4000000001e */
[----:B------:R-:W-:Y:S02]  /*aed0*/  FSETP.GTU.FTZ.AND P6, PT, R16, R181, PT ;  /* 0x000000b51000720b */ /* 0x000fe40003fdc000 */
[----:B------:R-:W-:Y:S02]  /*aee0*/  PRMT R20, R17, 0x5410, R20 ;  /* 0x0000541011147816 */ /* 0x000fe40000000014 */
[----:B------:R-:W-:Y:S02]  /*aef0*/  FSEL R29, R29, RZ, !P6 ;  /* 0x000000ff1d1d7208 */ /* 0x000fe40007000000 */
[----:B------:R-:W-:-:S03]  /*af00*/  SEL R16, RZ, 0x1, P6 ;  /* 0x00000001ff107807 */ /* 0x000fc60003000000 */
[----:B------:R-:W-:-:S04]  /*af10*/  FADD.FTZ R142, R142, R29 ;  /* 0x0000001d8e8e7221 */ /* 0x000fc80000010000 */
[----:B------:R-:W-:Y:S01]  /*af20*/  @P1 FADD.FTZ R164, R142, R25 ;  /* 0x000000198ea41221 */ /* 0x000fe20000010000 */
[----:B------:R-:W-:-:S05]  /*af30*/  @!P1 IMAD.MOV.U32 R164, RZ, RZ, R142 ;  /* 0x000000ffffa49224 */ /* 0x000fca00078e008e */
[----:B------:R-:W-:-:S04]  /*af40*/  F2FP.BF16.F32.PACK_AB R24, RZ, R164 ;  /* 0x000000a4ff18723e */ /* 0x000fc800000010ff */
[----:B------:R-:W-:-:S07]  /*af50*/  PRMT R23, R23, 0x5410, R24 ;  /* 0x0000541017177816 */ /* 0x000fce0000000018 */
.L_x_7623:
[----:B------:R-:W0:Y:S01]  /*af60*/  LDC.64 R192, c[0x0][0x3a8] ;  /* 0x0000ea00ffc07b82 */ /* 0x000e220000000a00 */
[----:B------:R-:W-:Y:S02]  /*af70*/  SEL R29, RZ, 0x100, !P0 ;  /* 0x00000100ff1d7807 */ /* 0x000fe40004000000 */
[----:B------:R-:W-:Y:S02]  /*af80*/  SEL R17, RZ, 0x1000000, !P5 ;  /* 0x01000000ff117807 */ /* 0x000fe40006800000 */
[----:B------:R-:W-:Y:S02]  /*af90*/  SEL R28, RZ, 0x10000, !P4 ;  /* 0x00010000ff1c7807 */ /* 0x000fe40006000000 */
[----:B------:R-:W-:Y:S01]  /*afa0*/  ISETP.NE.U32.AND P0, PT, R26, RZ, PT ;  /* 0x000000ff1a00720c */ /* 0x000fe20003f05070 */
[----:B------:R-:W1:Y:S01]  /*afb0*/  LDC.64 R186, c[0x0][0x3b0] ;  /* 0x0000ec00ffba7b82 */ /* 0x000e620000000a00 */
[C---:B------:R-:W-:Y:S02]  /*afc0*/  LOP3.LUT P5, RZ, R8.reuse, 0x4, RZ, 0xc0, !PT ;  /* 0x0000000408ff7812 */ /* 0x040fe400078ac0ff */
[----:B------:R-:W-:-:S02]  /*afd0*/  LOP3.LUT P4, RZ, R8, 0x2, RZ, 0xc0, !PT ;  /* 0x0000000208ff7812 */ /* 0x000fc4000788c0ff */
[----:B------:R-:W-:Y:S02]  /*afe0*/  ISETP.NE.AND.EX P0, PT, R27, RZ, PT, P0 ;  /* 0x000000ff1b00720c */ /* 0x000fe40003f05300 */
[----:B------:R-:W-:Y:S02]  /*aff0*/  LOP3.LUT R29, R29, R17, R28, 0xfe, !PT ;  /* 0x000000111d1d7212 */ /* 0x000fe400078efe1c */
[----:B------:R-:W-:Y:S02]  /*b000*/  LOP3.LUT P6, RZ, R8, 0x8, RZ, 0xc0, !PT ;  /* 0x0000000808ff7812 */ /* 0x000fe400078cc0ff */
[----:B------:R-:W-:Y:S02]  /*b010*/  SEL R27, RZ, 0x1000000, !P2 ;  /* 0x01000000ff1b7807 */ /* 0x000fe40005000000 */
[----:B------:R-:W-:Y:S02]  /*b020*/  SEL R26, RZ, 0x10000, !P4 ;  /* 0x00010000ff1a7807 */ /* 0x000fe40006000000 */
[----:B------:R-:W-:Y:S01]  /*b030*/  SEL R17, RZ, 0x100, !P5 ;  /* 0x00000100ff117807 */ /* 0x000fe20006800000 */
[----:B0-----:R-:W-:-:S03]  /*b040*/  IMAD.WIDE.U32 R24, R19, 0x10, R192 ;  /* 0x0000001013187825 */ /* 0x001fc600078e00c0 */
[----:B------:R-:W-:Y:S02]  /*b050*/  LOP3.LUT R17, R17, R27, R26, 0xfe, !PT ;  /* 0x0000001b11117212 */ /* 0x000fe400078efe1a */
[----:B------:R0:W-:Y:S02]  /*b060*/  STG.E.128 desc[UR6][R24.64], R20 ;  /* 0x0000001418007986 */ /* 0x0001e4000c101d06 */
[----:B0-----:R-:W-:Y:S01]  /*b070*/  SEL R22, RZ, 0x1, !P3 ;  /* 0x00000001ff167807 */ /* 0x001fe20005800000 */
[----:B-1----:R-:W-:Y:S01]  /*b080*/  IMAD.WIDE.U32 R24, R19, 0x8, R186 ;  /* 0x0000000813187825 */ /* 0x002fe200078e00ba */
[----:B------:R-:W0:Y:S02]  /*b090*/  @P0 LDC.64 R20, c[0x0][0x398] ;  /* 0x0000e600ff140b82 */ /* 0x000e240000000a00 */
[----:B------:R-:W-:Y:S02]  /*b0a0*/  LOP3.LUT R23, R29, R22, RZ, 0xfc, !PT ;  /* 0x000000161d177212 */ /* 0x000fe400078efcff */
[----:B------:R-:W-:-:S04]  /*b0b0*/  SEL R22, RZ, 0x1, !P6 ;  /* 0x00000001ff167807 */ /* 0x000fc80007000000 */
[----:B------:R-:W-:-:S05]  /*b0c0*/  LOP3.LUT R22, R17, R22, RZ, 0xfc, !PT ;  /* 0x0000001611167212 */ /* 0x000fca00078efcff */
[----:B------:R1:W-:Y:S01]  /*b0d0*/  STG.E.64 desc[UR6][R24.64], R22 ;  /* 0x0000001618007986 */ /* 0x0003e2000c101b06 */
[----:B------:R-:W-:Y:S05]  /*b0e0*/  @!P0 BRA `(.L_x_7704) ;  /* 0x0000000000508947 */ /* 0x000fea0003800000 */
[----:B------:R-:W-:Y:S01]  /*b0f0*/  IMAD.U32 R17, R15, 0x10000, RZ ;  /* 0x000100000f117824 */ /* 0x000fe200078e00ff */
[----:B------:R-:W2:Y:S01]  /*b100*/  LDC.64 R28, c[0x0][0x3b8] ;  /* 0x0000ee00ff1c7b82 */ /* 0x000ea20000000a00 */
[----:B-1----:R-:W-:Y:S02]  /*b110*/  LOP3.LUT R22, R12, 0xff, RZ, 0xc0, !PT ;  /* 0x000000ff0c167812 */ /* 0x002fe400078ec0ff */
[----:B------:R-:W-:Y:S02]  /*b120*/  LOP3.LUT R24, R11, 0xff, RZ, 0xc0, !PT ;  /* 0x000000ff0b187812 */ /* 0x000fe400078ec0ff */
[----:B------:R-:W-:Y:S01]  /*b130*/  LOP3.LUT R30, R17, 0xff0000, RZ, 0xc0, !PT ;  /* 0x00ff0000111e7812 */ /* 0x000fe200078ec0ff */
[----:B------:R-:W-:Y:S01]  /*b140*/  IMAD.WIDE.U32 R22, R22, 0x1000000, RZ ;  /* 0x0100000016167825 */ /* 0x000fe200078e00ff */
[----:B------:R-:W-:Y:S02]  /*b150*/  LOP3.LUT R17, R16, 0xffff, RZ, 0xc0, !PT ;  /* 0x0000ffff10117812 */ /* 0x000fe400078ec0ff */
[----:B------:R-:W-:Y:S01]  /*b160*/  LOP3.LUT R26, R10, 0xff, RZ, 0xc0, !PT ;  /* 0x000000ff0a1a7812 */ /* 0x000fe200078ec0ff */
[----:B------:R-:W-:Y:S01]  /*b170*/  IMAD.WIDE.U32 R24, R24, 0x10000, RZ ;  /* 0x0001000018187825 */ /* 0x000fe200078e00ff */
[----:B------:R-:W-:-:S02]  /*b180*/  PRMT R30, R30, 0x4210, R17 ;  /* 0x000042101e1e7816 */ /* 0x000fc40000000011 */
[----:B------:R-:W-:Y:S01]  /*b190*/  PRMT R17, R14, 0x7104, RZ ;  /* 0x000071040e117816 */ /* 0x000fe200000000ff */
[----:B------:R-:W-:-:S03]  /*b1a0*/  IMAD.WIDE.U32 R26, R26, 0x100, RZ ;  /* 0x000001001a1a7825 */ /* 0x000fc600078e00ff */
[----:B------:R-:W-:Y:S02]  /*b1b0*/  LOP3.LUT R30, R30, 0xff00, R17, 0xf8, !PT ;  /* 0x0000ff001e1e7812 */ /* 0x000fe400078ef811 */
[----:B------:R-:W-:Y:S02]  /*b1c0*/  LOP3.LUT R22, R26, R22, R24, 0xfe, !PT ;  /* 0x000000161a167212 */ /* 0x000fe400078efe18 */
[----:B------:R-:W-:Y:S02]  /*b1d0*/  LOP3.LUT R17, R30, 0xff, R13, 0xf8, !PT ;  /* 0x000000ff1e117812 */ /* 0x000fe400078ef80d */
[----:B------:R-:W-:Y:S02]  /*b1e0*/  LOP3.LUT R22, R22, 0xff, R9, 0xf8, !PT ;  /* 0x000000ff16167812 */ /* 0x000fe400078ef809 */
[----:B------:R-:W-:Y:S01]  /*b1f0*/  LOP3.LUT R23, R25, R17, R23, 0xfe, !PT ;  /* 0x0000001119177212 */ /* 0x000fe200078efe17 */
[----:B--2---:R-:W-:-:S03]  /*b200*/  IMAD.WIDE.U32 R24, R19, 0x8, R28 ;  /* 0x0000000813187825 */ /* 0x004fc600078e001c */
[----:B------:R-:W-:-:S05]  /*b210*/  LOP3.LUT R23, R23, R27, RZ, 0xfc, !PT ;  /* 0x0000001b17177212 */ /* 0x000fca00078efcff */
[----:B------:R2:W-:Y:S02]  /*b220*/  STG.E.64 desc[UR6][R24.64], R22 ;  /* 0x0000001618007986 */ /* 0x0005e4000c101b06 */
.L_x_7704:
[----:B-12---:R-:W1:Y:S01]  /*b230*/  @P1 LDC.64 R22, c[0x0][0x3a0] ;  /* 0x0000e800ff161b82 */ /* 0x006e620000000a00 */
[----:B------:R-:W-:-:S04]  /*b240*/  VIADD R17, R19, 0x20 ;  /* 0x0000002013117836 */ /* 0x000fc80000000000 */
[----:B0-----:R-:W-:-:S05]  /*b250*/  @P0 IMAD.WIDE.U32 R20, R17, 0x10, R20 ;  /* 0x0000001011140825 */ /* 0x001fca00078e0014 */
[----:B------:R0:W5:Y:S02]  /*b260*/  @P0 LDG.E.128 R40, desc[UR6][R20.64] ;  /* 0x0000000614280981 */ /* 0x000164000c1e1d00 */
[----:B0-----:R-:W-:-:S04]  /*b270*/  IMAD.WIDE.U32 R20, R17, 0x10, R184 ;  /* 0x0000001011147825 */ /* 0x001fc800078e00b8 */
[----:B-1----:R-:W-:Y:S01]  /*b280*/  @P1 IMAD.WIDE.U32 R22, R17, 0x10, R22 ;  /* 0x0000001011161825 */ /* 0x002fe200078e0016 */
[----:B------:R0:W5:Y:S04]  /*b290*/  LDG.E.128 R28, desc[UR6][R20.64] ;  /* 0x00000006141c7981 */ /* 0x000168000c1e1d00 */
        /* <DEDUP_REMOVED lines=11> */
[----:B------:R-:W-:Y:S01]  /*b350*/  @!P2 IMAD.MOV.U32 R12, RZ, RZ, 0x3 ;  /* 0x00000003ff0ca424 */ /* 0x000fe200078e00ff */
[----:B------:R-:W-:Y:S01]  /*b360*/  @P2 IADD3 R12, PT, PT, R32, 0x1, RZ ;  /* 0x00000001200c2810 */ /* 0x000fe20007ffe0ff */
[--C-:B------:R-:W-:Y:S02]  /*b370*/  @!P2 IMAD.MOV.U32 R22, RZ, RZ, R18.reuse ;  /* 0x000000ffff16a224 */ /* 0x100fe400078e0012 */
[----:B------:R-:W-:Y:S01]  /*b380*/  @!P2 IMAD.MOV.U32 R9, RZ, RZ, R5 ;  /* 0x000000ffff09a224 */ /* 0x000fe200078e0005 */
[----:B------:R-:W-:Y:S01]  /*b390*/  @P2 MOV R9, R0 ;  /* 0x0000000000092202 */ /* 0x000fe20000000f00 */
[----:B------:R-:W-:Y:S01]  /*b3a0*/  @P2 IMAD.MOV.U32 R22, RZ, RZ, R18 ;  /* 0x000000ffff162224 */ /* 0x000fe200078e0012 */
[----:B------:R-:W-:Y:S06]  /*b3b0*/  BRA `(.L_x_7707) ;  /* 0x0000000400287947 */ /* 0x000fec0003800000 */
.L_x_7708:
        /* <DEDUP_REMOVED lines=13> */
.L_x_7710:
[----:B------:R-:W-:Y:S05]  /*b490*/  BSYNC.RECONVERGENT B1 ;  /* 0x0000000000017941 */ /* 0x000fea0003800200 */
.L_x_7709:
        /* <DEDUP_REMOVED lines=58> */
[----:B------:R-:W-:Y:S01]  /*b840*/  IMAD.MOV.U32 R12, RZ, RZ, RZ ;  /* 0x000000ffff0c7224 */ /* 0x000fe200078e00ff */
[----:B------:R-:W-:-:S07]  /*b850*/  MOV R22, R10 ;  /* 0x0000000a00167202 */ /* 0x000fce0000000f00 */
.L_x_7707:
[----:B------:R-:W-:Y:S05]  /*b860*/  BSYNC.RECONVERGENT B0 ;  /* 0x0000000000007941 */ /* 0x000fea0003800200 */
.L_x_7706:
[----:B------:R-:W-:Y:S01]  /*b870*/  I2FP.F32.U32 R9, R9 ;  /* 0x0000000900097245 */ /* 0x000fe20000201000 */
[----:B------:R-:W-:Y:S01]  /*b880*/  BSSY.RECONVERGENT B0, `(.L_x_7711) ;  /* 0x0000061000007945 */ /* 0x000fe20003800200 */
[----:B------:R-:W-:Y:S01]  /*b890*/  ISETP.NE.AND P3, PT, R12, 0x1, PT ;  /* 0x000000010c00780c */ /* 0x000fe20003f65270 */
[----:B------:R-:W-:Y:S01]  /*b8a0*/  HFMA2 R13, -RZ, RZ, 0, 1.1920928955078125e-07 ;  /* 0x00000002ff0d7431 */ /* 0x000fe200000001ff */
[----:B------:R-:W-:Y:S01]  /*b8b0*/  LOP3.LUT R8, R8, 0xffffffef, RZ, 0xc0, !PT ;  /* 0xffffffef08087812 */ /* 0x000fe200078ec0ff */
[----:B------:R-:W-:Y:S01]  /*b8c0*/  FFMA.FTZ R10, R9, R202, 1.1641532182693481445e-10 ;  /* 0x2f000000090a7423 */ /* 0x000fe200000100ca */
[C---:B-----5:R-:W-:Y:S01]  /*b8d0*/  IMAD.U32 R9, R28.reuse, 0x10000, RZ ;  /* 0x000100001c097824 */ /* 0x060fe200078e00ff */
        /* <DEDUP_REMOVED lines=16> */
.L_x_7713:
        /* <DEDUP_REMOVED lines=13> */
.L_x_7715:
[----:B------:R-:W-:Y:S05]  /*bab0*/  BSYNC.RECONVERGENT B1 ;  /* 0x0000000000017941 */ /* 0x000fea0003800200 */
.L_x_7714:
        /* <DEDUP_REMOVED lines=61> */
.L_x_7712:
[----:B------:R-:W-:Y:S05]  /*be90*/  BSYNC.RECONVERGENT B0 ;  /* 0x0000000000007941 */ /* 0x000fea0003800200 */
.L_x_7711:
[----:B------:R-:W-:Y:S01]  /*bea0*/  I2FP.F32.U32 R11, R11 ;  /* 0x0000000b000b7245 */ /* 0x000fe20000201000 */
[----:B------:R-:W-:Y:S01]  /*beb0*/  @P1 IMAD.U32 R20, R36, 0x10000, RZ ;  /* 0x0001000024141824 */ /* 0x000fe200078e00ff */
[----:B------:R-:W-:Y:S01]  /*bec0*/  ISETP.NE.AND P3, PT, R13, 0x1, PT ;  /* 0x000000010d00780c */ /* 0x000fe20003f65270 */
[----:B------:R-:W-:Y:S01]  /*bed0*/  BSSY.RECONVERGENT B0, `(.L_x_7716) ;  /* 0x0000061000007945 */ /* 0x000fe20003800200 */
[----:B------:R-:W-:Y:S01]  /*bee0*/  MOV R12, 0x2 ;  /* 0x00000002000c7802 */ /* 0x000fe20000000f00 */
[----:B------:R-:W-:Y:S01]  /*bef0*/  FFMA.FTZ R10, R11, R202, 1.1641532182693481445e-10 ;  /* 0x2f0000000b0a7423 */ /* 0x000fe200000100ca */
[----:B------:R-:W-:-:S04]  /*bf00*/  IMAD.U32 R11, R40, 0x10000, RZ ;  /* 0x00010000280b7824 */ /* 0x000fc800078e00ff */
[----:B------:R-:W-:Y:S01]  /*bf10*/  FSETP.GTU.FTZ.AND P2, PT, R10, R181, PT ;  /* 0x000000b50a00720b */ /* 0x000fe20003f5c000 */
[----:B------:R-:W-:Y:S01]  /*bf20*/  FMUL.FTZ R10, R11, R180 ;  /* 0x000000b40b0a7220 */ /* 0x000fe20000410000 */
[----:B------:R-:W-:-:S04]  /*bf30*/  IMAD.MOV.U32 R11, RZ, RZ, R144 ;  /* 0x000000ffff0b7224 */ /* 0x000fc800078e0090 */
[----:B------:R-:W-:-:S05]  /*bf40*/  FSEL R10, R10, RZ, !P2 ;  /* 0x000000ff0a0a7208 */ /* 0x000fca0005000000 */
        /* <DEDUP_REMOVED lines=14> */
.L_x_7718:
        /* <DEDUP_REMOVED lines=13> */
.L_x_7720:
[----:B------:R-:W-:Y:S05]  /*c100*/  BSYNC.RECONVERGENT B1 ;  /* 0x0000000000017941 */ /* 0x000fea0003800200 */
.L_x_7719:
        /* <DEDUP_REMOVED lines=61> */
.L_x_7717:
[----:B------:R-:W-:Y:S05]  /*c4e0*/  BSYNC.RECONVERGENT B0 ;  /* 0x0000000000007941 */ /* 0x000fea0003800200 */
.L_x_7716:
        /* <DEDUP_REMOVED lines=8> */
[----:B------:R-:W-:-:S03]  /*c570*/  FMUL.FTZ R11, R11, R180 ;  /* 0x000000b40b0b7220 */ /* 0x000fc60000410000 */
[----:B------:R-:W-:Y:S02]  /*c580*/  PLOP3.LUT P4, PT, P2, PT, PT, 0x8, 0x80 ;  /* 0x000000000080781c */ /* 0x000fe4000178e170 */
[----:B------:R-:W-:Y:S01]  /*c590*/  FSEL R14, R11, RZ, !P2 ;  /* 0x000000ff0b0e7208 */ /* 0x000fe20005000000 */
[----:B------:R-:W-:-:S10]  /*c5a0*/  IMAD.MOV.U32 R11, RZ, RZ, R144 ;  /* 0x000000ffff0b7224 */ /* 0x000fd400078e0090 */
        /* <DEDUP_REMOVED lines=10> */
.L_x_7723:
        /* <DEDUP_REMOVED lines=13> */
.L_x_7725:
[----:B------:R-:W-:Y:S05]  /*c720*/  BSYNC.RECONVERGENT B1 ;  /* 0x0000000000017941 */ /* 0x000fea0003800200 */
.L_x_7724:
        /* <DEDUP_REMOVED lines=61> */
.L_x_7722:
[----:B------:R-:W-:Y:S05]  /*cb00*/  BSYNC.RECONVERGENT B0 ;  /* 0x0000000000007941 */ /* 0x000fea0003800200 */
.L_x_7721:
        /* <DEDUP_REMOVED lines=27> */
.L_x_7728:
        /* <DEDUP_REMOVED lines=12> */
.L_x_7730:
[----:B------:R-:W-:Y:S05]  /*cd80*/  BSYNC.RECONVERGENT B1 ;  /* 0x0000000000017941 */ /* 0x000fea0003800200 */
.L_x_7729:
        /* <DEDUP_REMOVED lines=62> */
.L_x_7727:
[----:B------:R-:W-:Y:S05]  /*d170*/  BSYNC.RECONVERGENT B0 ;  /* 0x0000000000007941 */ /* 0x000fea0003800200 */
.L_x_7726:
[----:B------:R-:W-:Y:S01]  /*d180*/  I2FP.F32.U32 R11, R11 ;  /* 0x0000000b000b7245 */ /* 0x000fe20000201000 */
[----:B------:R-:W-:Y:S01]  /*d190*/  BSSY.RECONVERGENT B0, `(.L_x_7731) ;  /* 0x0000061000007945 */ /* 0x000fe20003800200 */
[----:B------:R-:W-:Y:S01]  /*d1a0*/  ISETP.NE.AND P3, PT, R14, 0x1, PT ;  /* 0x000000010e00780c */ /* 0x000fe20003f65270 */
[----:B------:R-:W-:Y:S01]  /*d1b0*/  HFMA2 R15, -RZ, RZ, 0, 1.1920928955078125e-07 ;  /* 0x00000002ff0f7431 */ /* 0x000fe200000001ff */
[----:B------:R-:W-:Y:S01]  /*d1c0*/  LOP3.LUT R8, R8, 0xfffffffb, RZ, 0xc0, !PT ;  /* 0xfffffffb08087812 */ /* 0x000fe200078ec0ff */
[----:B------:R-:W-:Y:S01]  /*d1d0*/  FFMA.FTZ R12, R11, R202, 1.1641532182693481445e-10 ;  /* 0x2f0000000b0c7423 */ /* 0x000fe200000100ca */
[----:B------:R-:W-:Y:S02]  /*d1e0*/  IMAD.U32 R11, R29, 0x10000, RZ ;  /* 0x000100001d0b7824 */ /* 0x000fe400078e00ff */
[----:B------:R-:W-:Y:S02]  /*d1f0*/  IMAD.MOV.U32 R13, RZ, RZ, R144 ;  /* 0x000000ffff0d7224 */ /* 0x000fe400078e0090 */
[----:B------:R-:W-:Y:S01]  /*d200*/  FSETP.GTU.FTZ.AND P2, PT, R12, R181, PT ;  /* 0x000000b50c00720b */ /* 0x000fe20003f5c000 */
[----:B------:R-:W-:Y:S01]  /*d210*/  FMUL.FTZ R11, R11, R180 ;  /* 0x000000b40b0b7220 */ /* 0x000fe20000410000 */
[----:B------:R-:W-:-:S02]  /*d220*/  PRMT R12, R29, 0x7632, R12 ;  /* 0x000076321d0c7816 */ /* 0x000fc4000000000c */
        /* <DEDUP_REMOVED lines=12> */
.L_x_7733:
        /* <DEDUP_REMOVED lines=12> */
.L_x_7735:
[----:B------:R-:W-:Y:S05]  /*d3b0*/  BSYNC.RECONVERGENT B1 ;  /* 0x0000000000017941 */ /* 0x000fea0003800200 */
.L_x_7734:
        /* <DEDUP_REMOVED lines=62> */
.L_x_7732:
[----:B------:R-:W-:Y:S05]  /*d7a0*/  BSYNC.RECONVERGENT B0 ;  /* 0x0000000000007941 */ /* 0x000fea0003800200 */
.L_x_7731:
[----:B------:R-:W-:Y:S01]  /*d7b0*/  I2FP.F32.U32 R13, R13 ;  /* 0x0000000d000d7245 */ /* 0x000fe20000201000 */
[----:B------:R-:W-:Y:S01]  /*d7c0*/  BSSY.RECONVERGENT B0, `(.L_x_7736) ;  /* 0x0000063000007945 */ /* 0x000fe20003800200 */
[----:B------:R-:W-:Y:S02]  /*d7d0*/  ISETP.NE.AND P3, PT, R15, 0x1, PT ;  /* 0x000000010f00780c */ /* 0x000fe40003f65270 */
[----:B------:R-:W-:Y:S01]  /*d7e0*/  MOV R26, 0x2 ;  /* 0x00000002001a7802 */ /* 0x000fe20000000f00 */
        /* <DEDUP_REMOVED lines=21> */
.L_x_7738:
        /* <DEDUP_REMOVED lines=12> */
.L_x_7740:
[----:B------:R-:W-:Y:S05]  /*da00*/  BSYNC.RECONVERGENT B1 ;  /* 0x0000000000017941 */ /* 0x000fea0003800200 */
.L_x_7739:
        /* <DEDUP_REMOVED lines=62> */
.L_x_7737:
[----:B------:R-:W-:Y:S05]  /*ddf0*/  BSYNC.RECONVERGENT B0 ;  /* 0x0000000000007941 */ /* 0x000fea0003800200 */
.L_x_7736:
[----:B------:R-:W-:Y:S01]  /*de00*/  I2FP.F32.U32 R13, R13 ;  /* 0x0000000d000d7245 */ /* 0x000fe20000201000 */
[----:B------:R-:W-:Y:S01]  /*de10*/  BSSY.RECONVERGENT B0, `(.L_x_7741) ;  /* 0x0000060000007945 */ /* 0x000fe20003800200 */
[----:B------:R-:W-:Y:S01]  /*de20*/  ISETP.NE.AND P2, PT, R26, 0x1, PT ;  /* 0x000000011a00780c */ /* 0x000fe20003f45270 */
[----:B------:R-:W-:Y:S01]  /*de30*/  IMAD.MOV.U32 R21, RZ, RZ, 0x2 ;  /* 0x00000002ff157424 */ /* 0x000fe200078e00ff */
[----:B------:R-:W-:Y:S01]  /*de40*/  LOP3.LUT R8, R8, 0xfffffffd, RZ, 0xc0, !PT ;  /* 0xfffffffd08087812 */ /* 0x000fe200078ec0ff */
[----:B------:R-:W-:Y:S01]  /*de50*/  FFMA.FTZ R14, R13, R202, 1.1641532182693481445e-10 ;  /* 0x2f0000000d0e7423 */ /* 0x000fe200000100ca */
[----:B------:R-:W-:-:S04]  /*de60*/  IMAD.U32 R13, R12, 0x10000, RZ ;  /* 0x000100000c0d7824 */ /* 0x000fc800078e00ff */
[----:B------:R-:W-:Y:S01]  /*de70*/  FMUL.FTZ R12, R13, R180 ;  /* 0x000000b40d0c7220 */ /* 0x000fe20000410000 */
        /* <DEDUP_REMOVED lines=14> */
.L_x_7743:
        /* <DEDUP_REMOVED lines=12> */
.L_x_7745:
[----:B------:R-:W-:Y:S05]  /*e020*/  BSYNC.RECONVERGENT B1 ;  /* 0x0000000000017941 */ /* 0x000fea0003800200 */
.L_x_7744:
        /* <DEDUP_REMOVED lines=62> */
.L_x_7742:
[----:B------:R-:W-:Y:S05]  /*e410*/  BSYNC.RECONVERGENT B0 ;  /* 0x0000000000007941 */ /* 0x000fea0003800200 */
.L_x_7741:
[----:B------:R-:W-:Y:S01]  /*e420*/  I2FP.F32.U32 R13, R13 ;  /* 0x0000000d000d7245 */ /* 0x000fe20000201000 */
[----:B------:R-:W-:Y:S01]  /*e430*/  BSSY.RECONVERGENT B0, `(.L_x_7746) ;  /* 0x0000065000007945 */ /* 0x000fe20003800200 */
[----:B------:R-:W-:-:S03]  /*e440*/  PRMT R15, R41, 0x7632, R15 ;  /* 0x00007632290f7816 */ /* 0x000fc6000000000f */
[----:B------:R-:W-:Y:S01]  /*e450*/  FFMA.FTZ R14, R13, R202, 1.1641532182693481445e-10 ;  /* 0x2f0000000d0e7423 */ /* 0x000fe200000100ca */
[----:B------:R-:W-:Y:S01]  /*e460*/  @P1 PRMT R13, R37, 0x7632, R13 ;  /* 0x00007632250d1816 */ /* 0x000fe2000000000d */
[----:B------:R-:W-:-:S03]  /*e470*/  IMAD.U32 R15, R15, 0x10000, RZ ;  /* 0x000100000f0f7824 */ /* 0x000fc600078e00ff */
[----:B------:R-:W-:Y:S01]  /*e480*/  FSETP.GTU.FTZ.AND P2, PT, R14, R181, PT ;  /* 0x000000b50e00720b */ /* 0x000fe20003f5c000 */
[----:B------:R-:W-:Y:S01]  /*e490*/  FMUL.FTZ R15, R15, R180 ;  /* 0x000000b40f0f7220 */ /* 0x000fe20000410000 */
[----:B------:R-:W-:-:S04]  /*e4a0*/  @P1 SHF.L.U32 R13, R13, 0x10, RZ ;  /* 0x000000100d0d1819 */ /* 0x000fc800000006ff */
[----:B------:R-:W-:-:S05]  /*e4b0*/  FSEL R15, R15, RZ, !P2 ;  /* 0x000000ff0f0f7208 */ /* 0x000fca0005000000 */
[----:B------:R-:W-:Y:S01]  /*e4c0*/  FADD.FTZ R12, R12, R15 ;  /* 0x0000000f0c0c7221 */ /* 0x000fe20000010000 */
[----:B------:R-:W-:-:S03]  /*e4d0*/  IMAD.MOV.U32 R15, RZ, RZ, 0x2 ;  /* 0x00000002ff0f7424 */ /* 0x000fc600078e00ff */
[----:B------:R-:W-:Y:S01]  /*e4e0*/  @P1 FADD.FTZ R26, R12, R13 ;  /* 0x0000000d0c1a1221 */ /* 0x000fe20000010000 */
[----:B------:R-:W-:Y:S01]  /*e4f0*/  @!P1 IMAD.MOV.U32 R26, RZ, RZ, R12 ;  /* 0x000000ffff1a9224 */ /* 0x000fe200078e000c */
[----:B------:R-:W-:Y:S01]  /*e500*/  SEL R12, RZ, 0x1, P2 ;  /* 0x00000001ff0c7807 */ /* 0x000fe20001000000 */
[----:B------:R-:W-:Y:S01]  /*e510*/  IMAD.MOV.U32 R13, RZ, RZ, R144 ;  /* 0x000000ffff0d7224 */ /* 0x000fe200078e0090 */
        /* <DEDUP_REMOVED lines=11> */
.L_x_7748:
        /* <DEDUP_REMOVED lines=12> */
.L_x_7750:
[----:B------:R-:W-:Y:S05]  /*e690*/  BSYNC.RECONVERGENT B1 ;  /* 0x0000000000017941 */ /* 0x000fea0003800200 */
.L_x_7749:
        /* <DEDUP_REMOVED lines=62> */
.L_x_7747:
[----:B------:R-:W-:Y:S05]  /*ea80*/  BSYNC.RECONVERGENT B0 ;  /* 0x0000000000007941 */ /* 0x000fea0003800200 */
.L_x_7746:
[----:B------:R-:W-:Y:S01]  /*ea90*/  I2FP.F32.U32 R13, R13 ;  /* 0x0000000d000d7245 */ /* 0x000fe20000201000 */
[----:B------:R-:W-:Y:S01]  /*eaa0*/  BSSY.RECONVERGENT B0, `(.L_x_7751) ;  /* 0x000005f000007945 */ /* 0x000fe20003800200 */
[----:B------:R-:W-:Y:S01]  /*eab0*/  ISETP.NE.AND P3, PT, R15, 0x1, PT ;  /* 0x000000010f00780c */ /* 0x000fe20003f65270 */
[----:B------:R-:W-:Y:S01]  /*eac0*/  IMAD.MOV.U32 R21, RZ, RZ, R144 ;  /* 0x000000ffff157224 */ /* 0x000fe200078e0090 */
[C---:B------:R-:W-:Y:S01]  /*ead0*/  PRMT R27, R30.reuse, 0x7632, R27 ;  /* 0x000076321e1b7816 */ /* 0x040fe2000000001b */
[----:B------:R-:W-:Y:S01]  /*eae0*/  FFMA.FTZ R14, R13, R202, 1.1641532182693481445e-10 ;  /* 0x2f0000000d0e7423 */ /* 0x000fe200000100ca */
[----:B------:R-:W-:-:S04]  /*eaf0*/  IMAD.U32 R13, R30, 0x10000, RZ ;  /* 0x000100001e0d7824 */ /* 0x000fc800078e00ff */
[----:B------:R-:W-:Y:S01]  /*eb00*/  FMUL.FTZ R13, R13, R180 ;  /* 0x000000b40d0d7220 */ /* 0x000fe20000410000 */
        /* <DEDUP_REMOVED lines=13> */
.L_x_7753:
        /* <DEDUP_REMOVED lines=12> */
.L_x_7755:
[----:B------:R-:W-:Y:S05]  /*eca0*/  BSYNC.RECONVERGENT B1 ;  /* 0x0000000000017941 */ /* 0x000fea0003800200 */
.L_x_7754:
        /* <DEDUP_REMOVED lines=62> */
.L_x_7752:
[----:B------:R-:W-:Y:S05]  /*f090*/  BSYNC.RECONVERGENT B0 ;  /* 0x0000000000007941 */ /* 0x000fea0003800200 */
.L_x_7751:
[----:B------:R-:W-:Y:S01]  /*f0a0*/  I2FP.F32.U32 R15, R21 ;  /* 0x00000015000f7245 */ /* 0x000fe20000201000 */
[----:B------:R-:W-:Y:S04]  /*f0b0*/  BSSY.RECONVERGENT B0, `(.L_x_7756) ;  /* 0x0000064000007945 */ /* 0x000fe80003800200 */
        /* <DEDUP_REMOVED lines=11> */
[----:B------:R-:W-:Y:S01]  /*f170*/  PRMT R13, R15, 0x7610, R13 ;  /* 0x000076100f0d7816 */ /* 0x000fe2000000000d */
[----:B------:R-:W-:Y:S01]  /*f180*/  IMAD.MOV.U32 R15, RZ, RZ, R144 ;  /* 0x000000ffff0f7224 */ /* 0x000fe200078e0090 */
[----:B------:R-:W-:Y:S02]  /*f190*/  MOV R28, 0x2 ;  /* 0x00000002001c7802 */ /* 0x000fe40000000f00 */
        /* <DEDUP_REMOVED lines=10> */
.L_x_7758:
        /* <DEDUP_REMOVED lines=12> */
.L_x_7760:
[----:B------:R-:W-:Y:S05]  /*f300*/  BSYNC.RECONVERGENT B1 ;  /* 0x0000000000017941 */ /* 0x000fea0003800200 */
.L_x_7759:
        /* <DEDUP_REMOVED lines=62> */
.L_x_7757:
[----:B------:R-:W-:Y:S05]  /*f6f0*/  BSYNC.RECONVERGENT B0 ;  /* 0x0000000000007941 */ /* 0x000fea0003800200 */
.L_x_7756:
        /* <DEDUP_REMOVED lines=20> */
.L_x_7763:
        /* <DEDUP_REMOVED lines=12> */
.L_x_7765:
[----:B------:R-:W-:Y:S05]  /*f900*/  BSYNC.RECONVERGENT B1 ;  /* 0x0000000000017941 */ /* 0x000fea0003800200 */
.L_x_7764:
        /* <DEDUP_REMOVED lines=62> */
.L_x_7762:
[----:B------:R-:W-:Y:S05]  /*fcf0*/  BSYNC.RECONVERGENT B0 ;  /* 0x0000000000007941 */ /* 0x000fea0003800200 */
.L_x_7761:
[----:B------:R-:W-:Y:S01]  /*fd00*/  PRMT R14, R42, 0x7632, R14 ;  /* 0x000076322a0e7816 */ /* 0x000fe2000000000e */
[----:B------:R-:W-:Y:S01]  /*fd10*/  BSSY.RECONVERGENT B0, `(.L_x_7766) ;  /* 0x0000065000007945 */ /* 0x000fe20003800200 */
[----:B------:R-:W-:-:S03]  /*fd20*/  I2FP.F32.U32 R15, R15 ;  /* 0x0000000f000f7245 */ /* 0x000fc60000201000 */
[----:B------:R-:W-:Y:S02]  /*fd30*/  IMAD.U32 R35, R14, 0x10000, RZ ;  /* 0x000100000e237824 */ /* 0x000fe400078e00ff */
[----:B------:R-:W-:Y:S02]  /*fd40*/  FFMA.FTZ R14, R15, R202, 1.1641532182693481445e-10 ;  /* 0x2f0000000f0e7423 */ /* 0x000fe400000100ca */
[----:B------:R-:W-:-:S03]  /*fd50*/  FMUL.FTZ R35, R35, R180 ;  /* 0x000000b423237220 */ /* 0x000fc60000410000 */
[----:B------:R-:W-:-:S04]  /*fd60*/  FSETP.GTU.FTZ.AND P4, PT, R14, R181, PT ;  /* 0x000000b50e00720b */ /* 0x000fc80003f9c000 */
[----:B------:R-:W-:Y:S02]  /*fd70*/  FSEL R28, R35, RZ, !P4 ;  /* 0x000000ff231c7208 */ /* 0x000fe40006000000 */
[----:B------:R-:W-:Y:S02]  /*fd80*/  SEL R14, RZ, 0x1, P4 ;  /* 0x00000001ff0e7807 */ /* 0x000fe40002000000 */
[----:B------:R-:W-:Y:S01]  /*fd90*/  ISETP.NE.AND P4, PT, R29, 0x1, PT ;  /* 0x000000011d00780c */ /* 0x000fe20003f85270 */
[----:B------:R-:W-:Y:S01]  /*fda0*/  FADD.FTZ R15, R27, R28 ;  /* 0x0000001c1b0f7221 */ /* 0x000fe20000010000 */
        /* <DEDUP_REMOVED lines=16> */
.L_x_7768:
        /* <DEDUP_REMOVED lines=12> */
.L_x_7770:
[----:B------:R-:W-:Y:S05]  /*ff70*/  BSYNC.RECONVERGENT B1 ;  /* 0x0000000000017941 */ /* 0x000fea0003800200 */
.L_x_7769:
        /* <DEDUP_REMOVED lines=62> */
.L_x_7767:
[----:B------:R-:W-:Y:S05]  /*10360*/  BSYNC.RECONVERGENT B0 ;  /* 0x0000000000007941 */ /* 0x000fea0003800200 */
.L_x_7766:
        /* <DEDUP_REMOVED lines=21> */
.L_x_7773:
        /* <DEDUP_REMOVED lines=12> */
.L_x_7775:
[----:B------:R-:W-:Y:S05]  /*10580*/  BSYNC.RECONVERGENT B1 ;  /* 0x0000000000017941 */ /* 0x000fea0003800200 */
.L_x_7774:
        /* <DEDUP_REMOVED lines=62> */
.L_x_7772:
[----:B------:R-:W-:Y:S05]  /*10970*/  BSYNC.RECONVERGENT B0 ;  /* 0x0000000000007941 */ /* 0x000fea0003800200 */
.L_x_7771:
[----:B------:R-:W-:Y:S01]  /*10980*/  I2FP.F32.U32 R29, R30 ;  /* 0x0000001e001d7245 */ /* 0x000fe20000201000 */
[----:B------:R-:W-:Y:S01]  /*10990*/  BSSY.RECONVERGENT B0, `(.L_x_7776) ;  /* 0x0000064000007945 */ /* 0x000fe20003800200 */
[----:B------:R-:W-:-:S03]  /*109a0*/  MOV R35, 0x2 ;  /* 0x0000000200237802 */ /* 0x000fc60000000f00 */
[----:B------:R-:W-:Y:S01]  /*109b0*/  FFMA.FTZ R28, R29, R202, 1.1641532182693481445e-10 ;  /* 0x2f0000001d1c7423 */ /* 0x000fe200000100ca */
[----:B------:R-:W-:-:S04]  /*109c0*/  IMAD.U32 R29, R43, 0x10000, RZ ;  /* 0x000100002b1d7824 */ /* 0x000fc800078e00ff */
[----:B------:R-:W-:Y:S01]  /*109d0*/  FMUL.FTZ R29, R29, R180 ;  /* 0x000000b41d1d7220 */ /* 0x000fe20000410000 */
[----:B------:R-:W-:Y:S01]  /*109e0*/  FSETP.GTU.FTZ.AND P5, PT, R28, R181, PT ;  /* 0x000000b51c00720b */ /* 0x000fe20003fbc000 */
[----:B------:R-:W-:-:S03]  /*109f0*/  @P1 IMAD.U32 R28, R39, 0x10000, RZ ;  /* 0x00010000271c1824 */ /* 0x000fc600078e00ff */
        /* <DEDUP_REMOVED lines=18> */
.L_x_7778:
        /* <DEDUP_REMOVED lines=12> */
.L_x_7780:
[----:B------:R-:W-:Y:S05]  /*10be0*/  BSYNC.RECONVERGENT B1 ;  /* 0x0000000000017941 */ /* 0x000fea0003800200 */
.L_x_7779:
        /* <DEDUP_REMOVED lines=62> */
.L_x_7777:
[----:B------:R-:W-:Y:S05]  /*10fd0*/  BSYNC.RECONVERGENT B0 ;  /* 0x0000000000007941 */ /* 0x000fea0003800200 */
.L_x_7776:
        /* <DEDUP_REMOVED lines=8> */
[----:B------:R-:W-:-:S04]  /*11060*/  IMAD.MOV.U32 R31, RZ, RZ, R144 ;  /* 0x000000ffff1f7224 */ /* 0x000fc800078e0090 */
        /* <DEDUP_REMOVED lines=11> */
.L_x_7783:
        /* <DEDUP_REMOVED lines=14> */
.L_x_7785:
[----:B------:R-:W-:Y:S05]  /*11200*/  BSYNC.RECONVERGENT B1 ;  /* 0x0000000000017941 */ /* 0x000fea0003800200 */
.L_x_7784:
        /* <DEDUP_REMOVED lines=62> */
.L_x_7782:
[----:B------:R-:W-:Y:S05]  /*115f0*/  BSYNC.RECONVERGENT B0 ;  /* 0x0000000000007941 */ /* 0x000fea0003800200 */
.L_x_7781:
        /* <DEDUP_REMOVED lines=10> */
[----:B------:R-:W-:Y:S01]  /*116a0*/  FADD.FTZ R31, R29, R31 ;  /* 0x0000001f1d1f7221 */ /* 0x000fe20000010000 */
[----:B------:R-:W-:-:S04]  /*116b0*/  @P1 PRMT R29, R39, 0x7632, R29 ;  /* 0x00007632271d1816 */ /* 0x000fc8000000001d */
[----:B------:R-:W-:-:S05]  /*116c0*/  @P1 SHF.L.U32 R29, R29, 0x10, RZ ;  /* 0x000000101d1d1819 */ /* 0x000fca00000006ff */
[----:B------:R-:W-:Y:S01]  /*116d0*/  @P1 FADD.FTZ R29, R31, R29 ;  /* 0x0000001d1f1d1221 */ /* 0x000fe20000010000 */
[----:B------:R-:W-:Y:S01]  /*116e0*/  @!P1 IMAD.MOV.U32 R29, RZ, RZ, R31 ;  /* 0x000000ffff1d9224 */ /* 0x000fe200078e001f */
[----:B------:R-:W-:-:S04]  /*116f0*/  SEL R31, RZ, 0x1, P6 ;  /* 0x00000001ff1f7807 */ /* 0x000fc80003000000 */
[----:B------:R-:W-:Y:S02]  /*11700*/  F2FP.BF16.F32.PACK_AB R35, RZ, R29 ;  /* 0x0000001dff23723e */ /* 0x000fe400000010ff */
[----:B------:R-:W-:Y:S02]  /*11710*/  PRMT R16, R31, 0x7610, R16 ;  /* 0x000076101f107816 */ /* 0x000fe40000000010 */
[----:B------:R-:W-:Y:S01]  /*11720*/  PRMT R35, R30, 0x5410, R35 ;  /* 0x000054101e237816 */ /* 0x000fe20000000023 */
[----:B------:R-:W-:Y:S06]  /*11730*/  BRA `(.L_x_7786) ;  /* 0x0000003000b87947 */ /* 0x000fec0003800000 */
.L_x_7705:
        /* <DEDUP_REMOVED lines=16> */
.L_x_7789:
        /* <DEDUP_REMOVED lines=12> */
.L_x_7791:
[----:B------:R-:W-:Y:S05]  /*11900*/  BSYNC.RECONVERGENT B1 ;  /* 0x0000000000017941 */ /* 0x000fea0003800200 */
.L_x_7790:
        /* <DEDUP_REMOVED lines=60> */
[----:B------:R-:W-:-:S07]  /*11cd0*/  IMAD.MOV.U32 R20, RZ, RZ, R18 ;  /* 0x000000ffff147224 */ /* 0x000fce00078e0012 */
.L_x_7788:
[----:B------:R-:W-:Y:S05]  /*11ce0*/  BSYNC.RECONVERGENT B0 ;  /* 0x0000000000007941 */ /* 0x000fea0003800200 */
.L_x_7787:
[----:B------:R-:W-:Y:S01]  /*11cf0*/  I2FP.F32.U32 R21, R20 ;  /* 0x0000001400157245 */ /* 0x000fe20000201000 */
[----:B------:R-:W-:Y:S01]  /*11d00*/  BSSY.RECONVERGENT B0, `(.L_x_7792) ;  /* 0x0000064000007945 */ /* 0x000fe20003800200 */
[----:B------:R-:W-:Y:S01]  /*11d10*/  ISETP.NE.AND P3, PT, R24, 0x1, PT ;  /* 0x000000011800780c */ /* 0x000fe20003f65270 */
[----:B------:R-:W-:Y:S01]  /*11d20*/  IMAD.MOV.U32 R25, RZ, RZ, 0x2 ;  /* 0x00000002ff197424 */ /* 0x000fe200078e00ff */
[----:B------:R-:W-:Y:S01]  /*11d30*/  LOP3.LUT R8, R8, 0xffffffef, RZ, 0xc0, !PT ;  /* 0xffffffef08087812 */ /* 0x000fe200078ec0ff */
[----:B------:R-:W-:Y:S01]  /*11d40*/  FFMA.FTZ R18, R21, R202, 1.1641532182693481445e-10 ;  /* 0x2f00000015127423 */ /* 0x000fe200000100ca */
[----:B-----5:R-:W-:Y:S01]  /*11d50*/  IMAD.U32 R21, R28, 0x10000, RZ ;  /* 0x000100001c157824 */ /* 0x020fe200078e00ff */
[----:B------:R-:W-:-:S03]  /*11d60*/  MOV R23, R144 ;  /* 0x0000009000177202 */ /* 0x000fc60000000f00 */
[----:B------:R-:W-:Y:S01]  /*11d70*/  FMUL.FTZ R21, R21, R180 ;  /* 0x000000b415157220 */ /* 0x000fe20000410000 */
[----:B------:R-:W-:-:S04]  /*11d80*/  FSETP.GTU.FTZ.AND P2, PT, R18, R181, PT ;  /* 0x000000b51200720b */ /* 0x000fc80003f5c000 */
[----:B------:R-:W-:Y:S01]  /*11d90*/  FSEL R20, R21, RZ, !P2 ;  /* 0x000000ff15147208 */ /* 0x000fe20005000000 */
[----:B------:R-:W-:Y:S01]  /*11da0*/  @P1 IMAD.U32 R21, R36, 0x10000, RZ ;  /* 0x0001000024151824 */ /* 0x000fe200078e00ff */
[----:B------:R-:W-:-:S03]  /*11db0*/  PLOP3.LUT P2, PT, P2, PT, PT, 0x8, 0x80 ;  /* 0x000000000080781c */ /* 0x000fc6000174e170 */
[----:B------:R-:W-:Y:S01]  /*11dc0*/  @P1 FADD.FTZ R20, R21, R20 ;  /* 0x0000001415141221 */ /* 0x000fe20000010000 */
[----:B------:R-:W-:-:S04]  /*11dd0*/  PRMT R21, R28, 0x7632, R21 ;  /* 0x000076321c157816 */ /* 0x000fc80000000015 */
        /* <DEDUP_REMOVED lines=11> */
.L_x_7794:
        /* <DEDUP_REMOVED lines=12> */
.L_x_7796:
[----:B------:R-:W-:Y:S05]  /*11f50*/  BSYNC.RECONVERGENT B1 ;  /* 0x0000000000017941 */ /* 0x000fea0003800200 */
.L_x_7795:
        /* <DEDUP_REMOVED lines=62> */
.L_x_7793:
[----:B------:R-:W-:Y:S05]  /*12340*/  BSYNC.RECONVERGENT B0 ;  /* 0x0000000000007941 */ /* 0x000fea0003800200 */
.L_x_7792:
        /* <DEDUP_REMOVED lines=26> */
.L_x_7799:
        /* <DEDUP_REMOVED lines=12> */
.L_x_7801:
[----:B------:R-:W-:Y:S05]  /*125b0*/  BSYNC.RECONVERGENT B1 ;  /* 0x0000000000017941 */ /* 0x000fea0003800200 */
.L_x_7800:
        /* <DEDUP_REMOVED lines=62> */
.L_x_7798:
[----:B------:R-:W-:Y:S05]  /*129a0*/  BSYNC.RECONVERGENT B0 ;  /* 0x0000000000007941 */ /* 0x000fea0003800200 */
.L_x_7797:
        /* <DEDUP_REMOVED lines=8> */
[----:B------:R-:W-:Y:S02]  /*12a30*/  FSETP.GTU.FTZ.AND P2, PT, R28, R181, PT ;  /* 0x000000b51c00720b */ /* 0x000fe40003f5c000 */
[----:B------:R-:W-:Y:S02]  /*12a40*/  @P1 SHF.L.U32 R28, R37, 0x10, RZ ;  /* 0x00000010251c1819 */ /* 0x000fe400000006ff */
[----:B------:R-:W-:Y:S02]  /*12a50*/  FSEL R25, R21, RZ, !P2 ;  /* 0x000000ff15197208 */ /* 0x000fe40005000000 */
[----:B------:R-:W-:Y:S02]  /*12a60*/  PLOP3.LUT P2, PT, P2, PT, PT, 0x8, 0x80 ;  /* 0x000000000080781c */ /* 0x000fe4000174e170 */
[----:B------:R-:W-:Y:S01]  /*12a70*/  PRMT R21, R29, 0x7632, R21 ;  /* 0x000076321d157816 */ /* 0x000fe20000000015 */
        /* <DEDUP_REMOVED lines=13> */
.L_x_7804:
        /* <DEDUP_REMOVED lines=12> */
.L_x_7806:
[----:B------:R-:W-:Y:S05]  /*12c10*/  BSYNC.RECONVERGENT B1 ;  /* 0x0000000000017941 */ /* 0x000fea0003800200 */
.L_x_7805:
        /* <DEDUP_REMOVED lines=56> */
[----:B------:R-:W-:-:S04]  /*12fa0*/  IMAD.WIDE.U32 R28, R29, -0x326172a9, RZ ;  /* 0xcd9e8d571d1c7825 */ /* 0x000fc800078e00ff */
[----:B------:R-:W-:Y:S01]  /*12fb0*/  IMAD.MOV.U32 R144, RZ, RZ, R28 ;  /* 0x000000ffff907224 */ /* 0x000fe200078e001c */
[----:B------:R-:W-:Y:S01]  /*12fc0*/  LOP3.LUT R0, R34, UR15, R29, 0x96, !PT ;  /* 0x0000000f22007c12 */ /* 0x000fe2000f8e961d */
[----:B------:R-:W-:Y:S01]  /*12fd0*/  IMAD.MOV.U32 R28, RZ, RZ, R22 ;  /* 0x000000ffff1c7224 */ /* 0x000fe200078e0016 */
[----:B------:R-:W-:Y:S01]  /*12fe0*/  MOV R22, R26 ;  /* 0x0000001a00167202 */ /* 0x000fe20000000f00 */
[----:B------:R-:W-:-:S07]  /*12ff0*/  IMAD.MOV.U32 R27, RZ, RZ, RZ ;  /* 0x000000ffff1b7224 */ /* 0x000fce00078e00ff */
.L_x_7803:
[----:B------:R-:W-:Y:S05]  /*13000*/  BSYNC.RECONVERGENT B0 ;  /* 0x0000000000007941 */ /* 0x000fea0003800200 */
.L_x_7802:
[----:B------:R-:W-:Y:S01]  /*13010*/  I2FP.F32.U32 R29, R28 ;  /* 0x0000001c001d7245 */ /* 0x000fe20000201000 */
[----:B------:R-:W-:Y:S01]  /*13020*/  IMAD.U32 R21, R21, 0x10000, RZ ;  /* 0x0001000015157824 */ /* 0x000fe200078e00ff */
[----:B------:R-:W-:Y:S01]  /*13030*/  ISETP.NE.AND P2, PT, R27, 0x1, PT ;  /* 0x000000011b00780c */ /* 0x000fe20003f45270 */
[----:B------:R-:W-:Y:S01]  /*13040*/  BSSY.RECONVERGENT B0, `(.L_x_7807) ;  /* 0x0000062000007945 */ /* 0x000fe20003800200 */
[----:B------:R-:W-:Y:S01]  /*13050*/  LOP3.LUT R8, R8, 0xfffffffd, RZ, 0xc0, !PT ;  /* 0xfffffffd08087812 */ /* 0x000fe200078ec0ff */
[----:B------:R-:W-:Y:S01]  /*13060*/  FFMA.FTZ R26, R29, R202, 1.1641532182693481445e-10 ;  /* 0x2f0000001d1a7423 */ /* 0x000fe200000100ca */
[----:B------:R-:W-:-:S04]  /*13070*/  FMUL.FTZ R21, R21, R180 ;  /* 0x000000b415157220 */ /* 0x000fc80000410000 */
[----:B------:R-:W-:Y:S02]  /*13080*/  FSETP.GTU.FTZ.AND P3, PT, R26, R181, PT ;  /* 0x000000b51a00720b */ /* 0x000fe40003f7c000 */
[----:B------:R-:W-:-:S05]  /*13090*/  @P1 PRMT R26, R37, 0x7632, R26 ;  /* 0x00007632251a1816 */ /* 0x000fca000000001a */
[----:B------:R-:W-:Y:S01]  /*130a0*/  @P1 IMAD.U32 R29, R26, 0x10000, RZ ;  /* 0x000100001a1d1824 */ /* 0x000fe200078e00ff */
        /* <DEDUP_REMOVED lines=16> */
.L_x_7809:
        /* <DEDUP_REMOVED lines=12> */
.L_x_7811:
[----:B------:R-:W-:Y:S05]  /*13270*/  BSYNC.RECONVERGENT B1 ;  /* 0x0000000000017941 */ /* 0x000fea0003800200 */
.L_x_7810:
        /* <DEDUP_REMOVED lines=62> */
.L_x_7808:
[----:B------:R-:W-:Y:S05]  /*13660*/  BSYNC.RECONVERGENT B0 ;  /* 0x0000000000007941 */ /* 0x000fea0003800200 */
.L_x_7807:
[----:B------:R-:W-:Y:S01]  /*13670*/  I2FP.F32.U32 R21, R21 ;  /* 0x0000001500157245 */ /* 0x000fe20000201000 */
[----:B------:R-:W-:Y:S01]  /*13680*/  BSSY.RECONVERGENT B0, `(.L_x_7812) ;  /* 0x0000062000007945 */ /* 0x000fe20003800200 */
[----:B------:R-:W-:Y:S02]  /*13690*/  ISETP.NE.AND P3, PT, R29, 0x1, PT ;  /* 0x000000011d00780c */ /* 0x000fe40003f65270 */
[C---:B------:R-:W-:Y:S01]  /*136a0*/  PRMT R27, R30.reuse, 0x7632, R27 ;  /* 0x000076321e1b7816 */ /* 0x040fe2000000001b */
[----:B------:R-:W-:Y:S01]  /*136b0*/  FFMA.FTZ R28, R21, R202, 1.1641532182693481445e-10 ;  /* 0x2f000000151c7423 */ /* 0x000fe200000100ca */
[----:B------:R-:W-:Y:S01]  /*136c0*/  IMAD.U32 R21, R30, 0x10000, RZ ;  /* 0x000100001e157824 */ /* 0x000fe200078e00ff */
[----:B------:R-:W-:-:S03]  /*136d0*/  MOV R30, R144 ;  /* 0x00000090001e7202 */ /* 0x000fc60000000f00 */
[----:B------:R-:W-:Y:S01]  /*136e0*/  FMUL.FTZ R21, R21, R180 ;  /* 0x000000b415157220 */ /* 0x000fe20000410000 */
[----:B------:R-:W-:Y:S01]  /*136f0*/  FSETP.GTU.FTZ.AND P2, PT, R28, R181, PT ;  /* 0x000000b51c00720b */ /* 0x000fe20003f5c000 */
[----:B------:R-:W-:-:S03]  /*13700*/  @P1 IMAD.U32 R28, R38, 0x10000, RZ ;  /* 0x00010000261c1824 */ /* 0x000fc600078e00ff */
        /* <DEDUP_REMOVED lines=14> */
.L_x_7814:
        /* <DEDUP_REMOVED lines=12> */
.L_x_7816:
[----:B------:R-:W-:Y:S05]  /*138b0*/  BSYNC.RECONVERGENT B1 ;  /* 0x0000000000017941 */ /* 0x000fea0003800200 */
.L_x_7815:
        /* <DEDUP_REMOVED lines=62> */
.L_x_7813:
[----:B------:R-:W-:Y:S05]  /*13ca0*/  BSYNC.RECONVERGENT B0 ;  /* 0x0000000000007941 */ /* 0x000fea0003800200 */
.L_x_7812:
[----:B------:R-:W-:Y:S01]  /*13cb0*/  I2FP.F32.U32 R29, R30 ;  /* 0x0000001e001d7245 */ /* 0x000fe20000201000 */
[----:B------:R-:W-:Y:S01]  /*13cc0*/  BSSY.RECONVERGENT B0, `(.L_x_7817) ;  /* 0x0000062000007945 */ /* 0x000fe20003800200 */
[----:B------:R-:W-:Y:S01]  /*13cd0*/  SHF.L.U32 R27, R27, 0x10, RZ ;  /* 0x000000101b1b7819 */ /* 0x000fe200000006ff */
[----:B------:R-:W-:Y:S01]  /*13ce0*/  IMAD.MOV.U32 R141, RZ, RZ, 0x2 ;  /* 0x00000002ff8d7424 */ /* 0x000fe200078e00ff */
[----:B------:R-:W-:Y:S01]  /*13cf0*/  ISETP.NE.AND P4, PT, R28, 0x1, PT ;  /* 0x000000011c00780c */ /* 0x000fe20003f85270 */
[----:B------:R-:W-:Y:S01]  /*13d00*/  FFMA.FTZ R29, R29, R202, 1.1641532182693481445e-10 ;  /* 0x2f0000001d1d7423 */ /* 0x000fe200000100ca */
[----:B------:R-:W-:Y:S02]  /*13d10*/  IMAD.MOV.U32 R30, RZ, RZ, R144 ;  /* 0x000000ffff1e7224 */ /* 0x000fe400078e0090 */
[----:B------:R-:W-:Y:S02]  /*13d20*/  FMUL.FTZ R27, R27, R180 ;  /* 0x000000b41b1b7220 */ /* 0x000fe40000410000 */
[----:B------:R-:W-:-:S02]  /*13d30*/  FSETP.GTU.FTZ.AND P3, PT, R29, R181, PT ;  /* 0x000000b51d00720b */ /* 0x000fc40003f7c000 */
[----:B------:R-:W-:Y:S02]  /*13d40*/  @P1 PRMT R29, R38, 0x7632, R29 ;  /* 0x00007632261d1816 */ /* 0x000fe4000000001d */
[----:B------:R-:W-:Y:S02]  /*13d50*/  FSEL R27, R27, RZ, !P3 ;  /* 0x000000ff1b1b7208 */ /* 0x000fe40005800000 */
[----:B------:R-:W-:Y:S01]  /*13d60*/  PLOP3.LUT P3, PT, P3, PT, PT, 0x8, 0x80 ;  /* 0x000000000080781c */ /* 0x000fe20001f6e170 */
[----:B------:R-:W-:-:S04]  /*13d70*/  @P1 IMAD.U32 R29, R29, 0x10000, RZ ;  /* 0x000100001d1d1824 */ /* 0x000fc800078e00ff */
        /* <DEDUP_REMOVED lines=11> */
.L_x_7819:
        /* <DEDUP_REMOVED lines=12> */
.L_x_7821:
[----:B------:R-:W-:Y:S05]  /*13ef0*/  BSYNC.RECONVERGENT B1 ;  /* 0x0000000000017941 */ /* 0x000fea0003800200 */
.L_x_7820:
        /* <DEDUP_REMOVED lines=54> */
[----:B------:R-:W-:-:S03]  /*14260*/  IMAD.MOV.U32 R141, RZ, RZ, RZ ;  /* 0x000000ffff8d7224 */ /* 0x000fc600078e00ff */
[----:B------:R-:W-:-:S05]  /*14270*/  IMAD.WIDE.U32 R28, R28, -0x2daee0ad, RZ ;  /* 0xd2511f531c1c7825 */ /* 0x000fca00078e00ff */
[----:B------:R-:W-:Y:S01]  /*14280*/  LOP3.LUT R5, R142, UR15, R29, 0x96, !PT ;  /* 0x0000000f8e057c12 */ /* 0x000fe2000f8e961d */
[----:B------:R-:W-:Y:S01]  /*14290*/  UIADD3 UR15, UPT, UPT, UR4, -0x700cb87f, URZ ;  /* 0x8ff34781040f7890 */ /* 0x000fe2000fffe0ff */
[----:B------:R-:W-:Y:S01]  /*142a0*/  MOV R22, R28 ;  /* 0x0000001c00167202 */ /* 0x000fe20000000f00 */
[----:B------:R-:W-:-:S04]  /*142b0*/  IMAD.WIDE.U32 R28, R0, -0x326172a9, RZ ;  /* 0xcd9e8d57001c7825 */ /* 0x000fc800078e00ff */
[----:B------:R-:W-:Y:S01]  /*142c0*/  IMAD.MOV.U32 R144, RZ, RZ, R28 ;  /* 0x000000ffff907224 */ /* 0x000fe200078e001c */
[----:B------:R-:W-:-:S07]  /*142d0*/  LOP3.LUT R0, R140, UR15, R29, 0x96, !PT ;  /* 0x0000000f8c007c12 */ /* 0x000fce000f8e961d */
.L_x_7818:
[----:B------:R-:W-:Y:S05]  /*142e0*/  BSYNC.RECONVERGENT B0 ;  /* 0x0000000000007941 */ /* 0x000fea0003800200 */
.L_x_7817:
[----:B------:R-:W-:Y:S01]  /*142f0*/  I2FP.F32.U32 R28, R30 ;  /* 0x0000001e001c7245 */ /* 0x000fe20000201000 */
[----:B------:R-:W-:Y:S01]  /*14300*/  BSSY.RECONVERGENT B0, `(.L_x_7822) ;  /* 0x0000062000007945 */ /* 0x000fe20003800200 */
[----:B------:R-:W-:Y:S01]  /*14310*/  ISETP.NE.AND P5, PT, R141, 0x1, PT ;  /* 0x000000018d00780c */ /* 0x000fe20003fa5270 */
[----:B------:R-:W-:Y:S01]  /*14320*/  IMAD.MOV.U32 R140, RZ, RZ, 0x2 ;  /* 0x00000002ff8c7424 */ /* 0x000fe200078e00ff */
[----:B------:R-:W-:Y:S01]  /*14330*/  @P1 SHF.L.U32 R29, R39, 0x10, RZ ;  /* 0x00000010271d1819 */ /* 0x000fe200000006ff */
[----:B------:R-:W-:-:S05]  /*14340*/  FFMA.FTZ R28, R28, R202, 1.1641532182693481445e-10 ;  /* 0x2f0000001c1c7423 */ /* 0x000fca00000100ca */
[----:B------:R-:W-:Y:S01]  /*14350*/  FSETP.GTU.FTZ.AND P4, PT, R28, R181, PT ;  /* 0x000000b51c00720b */ /* 0x000fe20003f9c000 */
[C---:B------:R-:W-:Y:S01]  /*14360*/  IMAD.U32 R28, R31.reuse, 0x10000, RZ ;  /* 0x000100001f1c7824 */ /* 0x040fe200078e00ff */
[----:B------:R-:W-:-:S03]  /*14370*/  PRMT R31, R31, 0x7632, R31 ;  /* 0x000076321f1f7816 */ /* 0x000fc6000000001f */
[----:B------:R-:W-:-:S05]  /*14380*/  FMUL.FTZ R28, R28, R180 ;  /* 0x000000b41c1c7220 */ /* 0x000fca0000410000 */
        /* <DEDUP_REMOVED lines=14> */
.L_x_7824:
        /* <DEDUP_REMOVED lines=12> */
.L_x_7826:
[----:B------:R-:W-:Y:S05]  /*14530*/  BSYNC.RECONVERGENT B1 ;  /* 0x0000000000017941 */ /* 0x000fea0003800200 */
.L_x_7825:
        /* <DEDUP_REMOVED lines=62> */
.L_x_7823:
[----:B------:R-:W-:Y:S05]  /*14920*/  BSYNC.RECONVERGENT B0 ;  /* 0x0000000000007941 */ /* 0x000fea0003800200 */
.L_x_7822:
[----:B------:R-:W-:Y:S02]  /*14930*/  I2FP.F32.U32 R29, R29 ;  /* 0x0000001d001d7245 */ /* 0x000fe40000201000 */
[----:B------:R-:W-:Y:S02]  /*14940*/  PRMT R34, R34, 0x5410, R35 ;  /* 0x0000541022227816 */ /* 0x000fe40000000023 */
[----:B------:R-:W-:Y:S01]  /*14950*/  PRMT R33, R33, 0x5410, R32 ;  /* 0x0000541021217816 */ /* 0x000fe20000000020 */
[----:B------:R-:W-:Y:S01]  /*14960*/  FFMA.FTZ R29, R29, R202, 1.1641532182693481445e-10 ;  /* 0x2f0000001d1d7423 */ /* 0x000fe200000100ca */
[----:B------:R-:W-:-:S04]  /*14970*/  PRMT R32, R18, 0x5410, R23 ;  /* 0x0000541012207816 */ /* 0x000fc80000000017 */
[----:B------:R-:W-:Y:S01]  /*14980*/  FSETP.GTU.FTZ.AND P5, PT, R29, R181, PT ;  /* 0x000000b51d00720b */ /* 0x000fe20003fbc000 */
[----:B------:R-:W-:Y:S01]  /*14990*/  IMAD.U32 R29, R31, 0x10000, RZ ;  /* 0x000100001f1d7824 */ /* 0x000fe200078e00ff */
[----:B------:R-:W-:-:S03]  /*149a0*/  @P1 PRMT R31, R39, 0x7632, R31 ;  /* 0x00007632271f1816 */ /* 0x000fc6000000001f */
[----:B------:R-:W-:Y:S02]  /*149b0*/  FMUL.FTZ R29, R29, R180 ;  /* 0x000000b41d1d7220 */ /* 0x000fe40000410000 */
[----:B------:R-:W-:-:S03]  /*149c0*/  @P1 IMAD.U32 R31, R31, 0x10000, RZ ;  /* 0x000100001f1f1824 */ /* 0x000fc600078e00ff */
[----:B------:R-:W-:Y:S02]  /*149d0*/  FSEL R29, R29, RZ, !P5 ;  /* 0x000000ff1d1d7208 */ /* 0x000fe40006800000 */
[----:B------:R-:W-:-:S03]  /*149e0*/  PLOP3.LUT P5, PT, P5, PT, PT, 0x8, 0x80 ;  /* 0x000000000080781c */ /* 0x000fc60002fae170 */
[----:B------:R-:W-:-:S05]  /*149f0*/  @P1 FADD.FTZ R29, R29, R31 ;  /* 0x0000001f1d1d1221 */ /* 0x000fca0000010000 */
[----:B------:R-:W-:-:S04]  /*14a00*/  F2FP.BF16.F32.PACK_AB R31, RZ, R29 ;  /* 0x0000001dff1f723e */ /* 0x000fc800000010ff */
[----:B------:R-:W-:-:S07]  /*14a10*/  PRMT R35, R30, 0x5410, R31 ;  /* 0x000054101e237816 */ /* 0x000fce000000001f */
.L_x_7786:
        /* <DEDUP_REMOVED lines=21> */
[----:B------:R-:W-:Y:S02]  /*14b70*/  SHF.L.U32 R18, R15, 0x10, RZ ;  /* 0x000000100f127819 */ /* 0x000fe400000006ff */
[----:B0-----:R-:W-:Y:S02]  /*14b80*/  LOP3.LUT R30, R12, 0xff, RZ, 0xc0, !PT ;  /* 0x000000ff0c1e7812 */ /* 0x001fe400078ec0ff */
[----:B------:R-:W-:Y:S02]  /*14b90*/  LOP3.LUT R23, R18, 0xff0000, RZ, 0xc0, !PT ;  /* 0x00ff000012177812 */ /* 0x000fe400078ec0ff */
[----:B------:R-:W-:Y:S01]  /*14ba0*/  LOP3.LUT R18, R16, 0xffff, RZ, 0xc0, !PT ;  /* 0x0000ffff10127812 */ /* 0x000fe200078ec0ff */
[----:B------:R-:W-:Y:S01]  /*14bb0*/  IMAD.WIDE.U32 R30, R30, 0x1000000, RZ ;  /* 0x010000001e1e7825 */ /* 0x000fe200078e00ff */
[----:B------:R-:W-:Y:S02]  /*14bc0*/  LOP3.LUT R32, R11, 0xff, RZ, 0xc0, !PT ;  /* 0x000000ff0b207812 */ /* 0x000fe400078ec0ff */
[----:B------:R-:W-:-:S02]  /*14bd0*/  PRMT R18, R23, 0x4210, R18 ;  /* 0x0000421017127816 */ /* 0x000fc40000000012 */
[----:B------:R-:W-:Y:S01]  /*14be0*/  PRMT R23, R14, 0x7104, RZ ;  /* 0x000071040e177816 */ /* 0x000fe200000000ff */
[----:B------:R-:W-:Y:S01]  /*14bf0*/  IMAD.WIDE.U32 R32, R32, 0x10000, RZ ;  /* 0x0001000020207825 */ /* 0x000fe200078e00ff */
[----:B------:R-:W-:Y:S02]  /*14c00*/  LOP3.LUT R34, R10, 0xff, RZ, 0xc0, !PT ;  /* 0x000000ff0a227812 */ /* 0x000fe400078ec0ff */
[----:B------:R-:W-:-:S03]  /*14c10*/  LOP3.LUT R18, R18, 0xff00, R23, 0xf8, !PT ;  /* 0x0000ff0012127812 */ /* 0x000fc600078ef817 */
[----:B------:R-:W-:Y:S01]  /*14c20*/  IMAD.WIDE.U32 R34, R34, 0x100, RZ ;  /* 0x0000010022227825 */ /* 0x000fe200078e00ff */
[----:B------:R-:W-:-:S04]  /*14c30*/  LOP3.LUT R18, R18, 0xff, R13, 0xf8, !PT ;  /* 0x000000ff12127812 */ /* 0x000fc800078ef80d */
[----:B------:R-:W-:Y:S02]  /*14c40*/  LOP3.LUT R31, R33, R18, R31, 0xfe, !PT ;  /* 0x00000012211f7212 */ /* 0x000fe400078efe1f */
[----:B------:R-:W-:Y:S02]  /*14c50*/  LOP3.LUT R30, R34, R30, R32, 0xfe, !PT ;  /* 0x0000001e221e7212 */ /* 0x000fe400078efe20 */
[----:B------:R-:W0:Y:S01]  /*14c60*/  LDC.64 R32, c[0x0][0x3b8] ;  /* 0x0000ee00ff207b82 */ /* 0x000e220000000a00 */
[----:B------:R-:W-:Y:S02]  /*14c70*/  LOP3.LUT R31, R31, R35, RZ, 0xfc, !PT ;  /* 0x000000231f1f7212 */ /* 0x000fe400078efcff */
[----:B------:R-:W-:Y:S01]  /*14c80*/  LOP3.LUT R30, R30, 0xff, R9, 0xf8, !PT ;  /* 0x000000ff1e1e7812 */ /* 0x000fe200078ef809 */
[----:B0-----:R-:W-:-:S05]  /*14c90*/  IMAD.WIDE.U32 R32, R17, 0x8, R32 ;  /* 0x0000000811207825 */ /* 0x001fca00078e0020 */
[----:B------:R1:W-:Y:S02]  /*14ca0*/  STG.E.64 desc[UR6][R32.64], R30 ;  /* 0x0000001e20007986 */ /* 0x0003e4000c101b06 */
.L_x_7827:
[----:B01----:R-:W0:Y:S01]  /*14cb0*/  @P1 LDC.64 R30, c[0x0][0x3a0] ;  /* 0x0000e800ff1e1b82 */ /* 0x003e220000000a00 */
[----:B------:R-:W-:-:S07]  /*14cc0*/  VIADD R18, R19, 0x40 ;  /* 0x0000004013127836 */ /* 0x000fce0000000000 */
[----:B------:R-:W1:Y:S01]  /*14cd0*/  @P0 LDC.64 R32, c[0x0][0x398] ;  /* 0x0000e600ff200b82 */ /* 0x000e620000000a00 */
[----:B0-----:R-:W-:-:S05]  /*14ce0*/  @P1 IMAD.WIDE.U32 R30, R18, 0x10, R30 ;  /* 0x00000010121e1825 */ /* 0x001fca00078e001e */
[----:B------:R0:W5:Y:S01]  /*14cf0*/  @P1 LDG.E.128 R36, desc[UR6][R30.64] ;  /* 0x000000061e241981 */ /* 0x000162000c1e1d00 */
[----:B-1----:R-:W-:-:S05]  /*14d00*/  @P0 IMAD.WIDE.U32 R32, R18, 0x10, R32 ;  /* 0x0000001012200825 */ /* 0x002fca00078e0020 */
[----:B------:R1:W5:Y:S01]  /*14d10*/  @P0 LDG.E.128 R40, desc[UR6][R32.64] ;  /* 0x0000000620280981 */ /* 0x000362000c1e1d00 */
[----:B0-----:R-:W-:-:S05]  /*14d20*/  IMAD.WIDE.U32 R30, R18, 0x10, R184 ;  /* 0x00000010121e7825 */ /* 0x001fca00078e00b8 */
        /* <DEDUP_REMOVED lines=18> */
.L_x_7831:
        /* <DEDUP_REMOVED lines=12> */
.L_x_7833:
[----:B------:R-:W-:Y:S05]  /*14f10*/  BSYNC.RECONVERGENT B1 ;  /* 0x0000000000017941 */ /* 0x000fea0003800200 */
.L_x_7832:
        /* <DEDUP_REMOVED lines=62> */
.L_x_7830:
[----:B------:R-:W-:Y:S05]  /*15300*/  BSYNC.RECONVERGENT B0 ;  /* 0x0000000000007941 */ /* 0x000fea0003800200 */
.L_x_7829:
        /* <DEDUP_REMOVED lines=8> */
[----:B------:R-:W-:Y:S01]  /*15390*/  FSETP.GTU.FTZ.AND P2, PT, R10, R181, PT ;  /* 0x000000b50a00720b */ /* 0x000fe20003f5c000 */
[----:B------:R-:W-:Y:S01]  /*153a0*/  FMUL.FTZ R9, R9, R180 ;  /* 0x000000b409097220 */ /* 0x000fe20000410000 */
        /* <DEDUP_REMOVED lines=13> */
.L_x_7836:
        /* <DEDUP_REMOVED lines=12> */
.L_x_7838:
[----:B------:R-:W-:Y:S05]  /*15540*/  BSYNC.RECONVERGENT B1 ;  /* 0x0000000000017941 */ /* 0x000fea0003800200 */
.L_x_7837:
        /* <DEDUP_REMOVED lines=62> */
.L_x_7835:
[----:B------:R-:W-:Y:S05]  /*15930*/  BSYNC.RECONVERGENT B0 ;  /* 0x0000000000007941 */ /* 0x000fea0003800200 */
.L_x_7834:
[----:B------:R-:W-:Y:S01]  /*15940*/  I2FP.F32.U32 R11, R13 ;  /* 0x0000000d000b7245 */ /* 0x000fe20000201000 */
[----:B------:R-:W-:Y:S01]  /*15950*/  @P1 IMAD.U32 R22, R36, 0x10000, RZ ;  /* 0x0001000024161824 */ /* 0x000fe200078e00ff */
[----:B------:R-:W-:Y:S01]  /*15960*/  ISETP.NE.AND P3, PT, R14, 0x1, PT ;  /* 0x000000010e00780c */ /* 0x000fe20003f65270 */
[----:B------:R-:W-:Y:S02]  /*15970*/  BSSY.RECONVERGENT B0, `(.L_x_7839) ;  /* 0x0000061000007945 */ /* 0x000fe40003800200 */
[----:B------:R-:W-:Y:S01]  /*15980*/  FFMA.FTZ R12, R11, R202, 1.1641532182693481445e-10 ;  /* 0x2f0000000b0c7423 */ /* 0x000fe200000100ca */
[----:B------:R-:W-:-:S04]  /*15990*/  SHF.L.U32 R11, R40, 0x10, RZ ;  /* 0x00000010280b7819 */ /* 0x000fc800000006ff */
[----:B------:R-:W-:Y:S01]  /*159a0*/  FSETP.GTU.FTZ.AND P2, PT, R12, R181, PT ;  /* 0x000000b50c00720b */ /* 0x000fe20003f5c000 */
[----:B------:R-:W-:-:S05]  /*159b0*/  FMUL.FTZ R11, R11, R180 ;  /* 0x000000b40b0b7220 */ /* 0x000fca0000410000 */
[----:B------:R-:W-:Y:S02]  /*159c0*/  FSEL R12, R11, RZ, !P2 ;  /* 0x000000ff0b0c7208 */ /* 0x000fe40005000000 */
[----:B------:R-:W-:-:S03]  /*159d0*/  MOV R11, R144 ;  /* 0x00000090000b7202 */ /* 0x000fc60000000f00 */
[----:B------:R-:W-:Y:S01]  /*159e0*/  FADD.FTZ R9, R9, R12 ;  /* 0x0000000c09097221 */ /* 0x000fe20000010000 */
[----:B------:R-:W-:-:S03]  /*159f0*/  IMAD.MOV.U32 R12, RZ, RZ, 0x2 ;  /* 0x00000002ff0c7424 */ /* 0x000fc600078e00ff */
        /* <DEDUP_REMOVED lines=13> */
.L_x_7841:
        /* <DEDUP_REMOVED lines=12> */
.L_x_7843:
[----:B------:R-:W-:Y:S05]  /*15b90*/  BSYNC.RECONVERGENT B1 ;  /* 0x0000000000017941 */ /* 0x000fea0003800200 */
.L_x_7842:
[----:B------:R-:W-:Y:S01]  /*15ba0*/  IMAD.WIDE.U32 R14, R4, -0x2daee0ad, RZ ;  /* 0xd2511f53040e7825 */ /* 0x000fe200078e00ff */
[----:B------:R-:W-:-:S03]  /*15bb0*/  UIADD3 UR15, UPT, UPT, UR4, -0x61c88647, URZ ;  /* 0x9e3779b9040f7890 */ /* 0x000fc6000fffe0ff */
[----:B-1----:R-:W-:Y:S01]  /*15bc0*/  IMAD.WIDE.U32 R30, R2, -0x326172a9, RZ ;  /* 0xcd9e8d57021e7825 */ /* 0x002fe200078e00ff */
        /* <DEDUP_REMOVED lines=59> */
.L_x_7840:
[----:B------:R-:W-:Y:S05]  /*15f80*/  BSYNC.RECONVERGENT B0 ;  /* 0x0000000000007941 */ /* 0x000fea0003800200 */
.L_x_7839:
[----:B------:R-:W-:Y:S01]  /*15f90*/  I2FP.F32.U32 R11, R11 ;  /* 0x0000000b000b7245 */ /* 0x000fe20000201000 */
[----:B------:R-:W-:Y:S01]  /*15fa0*/  BSSY.RECONVERGENT B0, `(.L_x_7844) ;  /* 0x0000060000007945 */ /* 0x000fe20003800200 */
[----:B------:R-:W-:Y:S01]  /*15fb0*/  ISETP.NE.AND P3, PT, R12, 0x1, PT ;  /* 0x000000010c00780c */ /* 0x000fe20003f65270 */
[----:B------:R-:W-:Y:S01]  /*15fc0*/  IMAD.MOV.U32 R13, RZ, RZ, 0x2 ;  /* 0x00000002ff0d7424 */ /* 0x000fe200078e00ff */
[----:B------:R-:W-:Y:S01]  /*15fd0*/  LOP3.LUT R8, R8, 0xfffffff7, RZ, 0xc0, !PT ;  /* 0xfffffff708087812 */ /* 0x000fe200078ec0ff */
[----:B------:R-:W-:Y:S01]  /*15fe0*/  FFMA.FTZ R14, R11, R202, 1.1641532182693481445e-10 ;  /* 0x2f0000000b0e7423 */ /* 0x000fe200000100ca */
[----:B------:R-:W-:-:S04]  /*15ff0*/  SHF.L.U32 R11, R10, 0x10, RZ ;  /* 0x000000100a0b7819 */ /* 0x000fc800000006ff */
        /* <DEDUP_REMOVED lines=15> */
.L_x_7846:
        /* <DEDUP_REMOVED lines=12> */
.L_x_7848:
[----:B------:R-:W-:Y:S05]  /*161b0*/  BSYNC.RECONVERGENT B1 ;  /* 0x0000000000017941 */ /* 0x000fea0003800200 */
.L_x_7847:
        /* <DEDUP_REMOVED lines=57> */
[----:B------:R-:W-:Y:S01]  /*16550*/  IMAD.WIDE.U32 R14, R15, -0x326172a9, RZ ;  /* 0xcd9e8d570f0e7825 */ /* 0x000fe200078e00ff */
[----:B------:R-:W-:-:S03]  /*16560*/  MOV R146, R12 ;  /* 0x0000000c00927202 */ /* 0x000fc60000000f00 */
[----:B------:R-:W-:Y:S01]  /*16570*/  IMAD.MOV.U32 R144, RZ, RZ, R14 ;  /* 0x000000ffff907224 */ /* 0x000fe200078e000e */
[----:B------:R-:W-:Y:S01]  /*16580*/  LOP3.LUT R0, R30, UR15, R15, 0x96, !PT ;  /* 0x0000000f1e007c12 */ /* 0x000fe2000f8e960f */
[----:B------:R-:W-:-:S07]  /*16590*/  IMAD.MOV.U32 R13, RZ, RZ, RZ ;  /* 0x000000ffff0d7224 */ /* 0x000fce00078e00ff */
.L_x_7845:
[----:B------:R-:W-:Y:S05]  /*165a0*/  BSYNC.RECONVERGENT B0 ;  /* 0x0000000000007941 */ /* 0x000fea0003800200 */
.L_x_7844:
        /* <DEDUP_REMOVED lines=8> */
[----:B------:R-:W-:-:S04]  /*16630*/  IMAD.MOV.U32 R12, RZ, RZ, 0x2 ;  /* 0x00000002ff0c7424 */ /* 0x000fc800078e00ff */
[----:B------:R-:W-:-:S05]  /*16640*/  FSEL R11, R11, RZ, !P2 ;  /* 0x000000ff0b0b7208 */ /* 0x000fca0005000000 */
[--C-:B------:R-:W-:Y:S01]  /*16650*/  FADD.FTZ R10, R10, R11.reuse ;  /* 0x0000000b0a0a7221 */ /* 0x100fe20000010000 */
[----:B------:R-:W-:-:S05]  /*16660*/  @P1 PRMT R11, R36, 0x7632, R11 ;  /* 0x00007632240b1816 */ /* 0x000fca000000000b */
[----:B------:R-:W-:-:S04]  /*16670*/  @P1 IMAD.U32 R11, R11, 0x10000, RZ ;  /* 0x000100000b0b1824 */ /* 0x000fc800078e00ff */
[----:B-1----:R-:W-:Y:S01]  /*16680*/  @P1 FADD.FTZ R30, R10, R11 ;  /* 0x0000000b0a1e1221 */ /* 0x002fe20000010000 */
        /* <DEDUP_REMOVED lines=13> */
.L_x_7851:
        /* <DEDUP_REMOVED lines=12> */
.L_x_7853:
[----:B------:R-:W-:Y:S05]  /*16820*/  BSYNC.RECONVERGENT B1 ;  /* 0x0000000000017941 */ /* 0x000fea0003800200 */
.L_x_7852:
        /* <DEDUP_REMOVED lines=62> */
.L_x_7850:
[----:B------:R-:W-:Y:S05]  /*16c10*/  BSYNC.RECONVERGENT B0 ;  /* 0x0000000000007941 */ /* 0x000fea0003800200 */
.L_x_7849:
[----:B------:R-:W-:Y:S01]  /*16c20*/  I2FP.F32.U32 R11, R11 ;  /* 0x0000000b000b7245 */ /* 0x000fe20000201000 */
[----:B------:R-:W-:Y:S01]  /*16c30*/  BSSY.RECONVERGENT B0, `(.L_x_7854) ;  /* 0x0000061000007945 */ /* 0x000fe20003800200 */
[----:B------:R-:W-:Y:S01]  /*16c40*/  ISETP.NE.AND P3, PT, R12, 0x1, PT ;  /* 0x000000010c00780c */ /* 0x000fe20003f65270 */
[----:B------:R-:W-:Y:S01]  /*16c50*/  IMAD.MOV.U32 R13, RZ, RZ, 0x2 ;  /* 0x00000002ff0d7424 */ /* 0x000fe200078e00ff */
[----:B------:R-:W-:Y:S01]  /*16c60*/  LOP3.LUT R8, R8, 0xfffffffb, RZ, 0xc0, !PT ;  /* 0xfffffffb08087812 */ /* 0x000fe200078ec0ff */
[----:B------:R-:W-:Y:S01]  /*16c70*/  FFMA.FTZ R14, R11, R202, 1.1641532182693481445e-10 ;  /* 0x2f0000000b0e7423 */ /* 0x000fe200000100ca */
[C---:B------:R-:W-:Y:S01]  /*16c80*/  IMAD.U32 R11, R33.reuse, 0x10000, RZ ;  /* 0x00010000210b7824 */ /* 0x040fe200078e00ff */
[----:B------:R-:W-:Y:S02]  /*16c90*/  PRMT R23, R33, 0x7632, R23 ;  /* 0x0000763221177816 */ /* 0x000fe40000000017 */
[----:B------:R-:W-:Y:S01]  /*16ca0*/  MOV R15, R144 ;  /* 0x00000090000f7202 */ /* 0x000fe20000000f00 */
[----:B------:R-:W-:Y:S01]  /*16cb0*/  FMUL.FTZ R11, R11, R180 ;  /* 0x000000b40b0b7220 */ /* 0x000fe20000410000 */
        /* <DEDUP_REMOVED lines=13> */
.L_x_7856:
        /* <DEDUP_REMOVED lines=12> */
.L_x_7858:
[----:B------:R-:W-:Y:S05]  /*16e50*/  BSYNC.RECONVERGENT B1 ;  /* 0x0000000000017941 */ /* 0x000fea0003800200 */
.L_x_7857:
        /* <DEDUP_REMOVED lines=62> */
.L_x_7855:
[----:B------:R-:W-:Y:S05]  /*17240*/  BSYNC.RECONVERGENT B0 ;  /* 0x0000000000007941 */ /* 0x000fea0003800200 */
.L_x_7854:
[----:B------:R-:W-:Y:S01]  /*17250*/  I2FP.F32.U32 R15, R15 ;  /* 0x0000000f000f7245 */ /* 0x000fe20000201000 */
[----:B------:R-:W-:Y:S01]  /*17260*/  BSSY.RECONVERGENT B0, `(.L_x_7859) ;  /* 0x0000063000007945 */ /* 0x000fe20003800200 */
[----:B------:R-:W-:-:S03]  /*17270*/  ISETP.NE.AND P3, PT, R13, 0x1, PT ;  /* 0x000000010d00780c */ /* 0x000fc60003f65270 */
[----:B------:R-:W-:Y:S01]  /*17280*/  FFMA.FTZ R12, R15, R202, 1.1641532182693481445e-10 ;  /* 0x2f0000000f0c7423 */ /* 0x000fe200000100ca */
[----:B------:R-:W-:-:S04]  /*17290*/  SHF.L.U32 R15, R41, 0x10, RZ ;  /* 0x00000010290f7819 */ /* 0x000fc800000006ff */
[----:B------:R-:W-:Y:S01]  /*172a0*/  FSETP.GTU.FTZ.AND P2, PT, R12, R181, PT ;  /* 0x000000b50c00720b */ /* 0x000fe20003f5c000 */
[----:B------:R-:W-:Y:S01]  /*172b0*/  FMUL.FTZ R12, R15, R180 ;  /* 0x000000b40f0c7220 */ /* 0x000fe20000410000 */
[----:B------:R-:W-:-:S04]  /*172c0*/  MOV R15, R144 ;  /* 0x00000090000f7202 */ /* 0x000fc80000000f00 */
[----:B------:R-:W-:-:S05]  /*172d0*/  FSEL R12, R12, RZ, !P2 ;  /* 0x000000ff0c0c7208 */ /* 0x000fca0005000000 */
[----:B------:R-:W-:Y:S01]  /*172e0*/  FADD.FTZ R11, R11, R12 ;  /* 0x0000000c0b0b7221 */ /* 0x000fe20000010000 */
[----:B------:R-:W-:-:S04]  /*172f0*/  @P1 IMAD.U32 R12, R37, 0x10000, RZ ;  /* 0x00010000250c1824 */ /* 0x000fc800078e00ff */
        /* <DEDUP_REMOVED lines=14> */
.L_x_7861:
        /* <DEDUP_REMOVED lines=12> */
.L_x_7863:
[----:B------:R-:W-:Y:S05]  /*174a0*/  BSYNC.RECONVERGENT B1 ;  /* 0x0000000000017941 */ /* 0x000fea0003800200 */
.L_x_7862:
        /* <DEDUP_REMOVED lines=62> */
.L_x_7860:
[----:B------:R-:W-:Y:S05]  /*17890*/  BSYNC.RECONVERGENT B0 ;  /* 0x0000000000007941 */ /* 0x000fea0003800200 */
.L_x_7859:
        /* <DEDUP_REMOVED lines=8> */
[----:B------:R-:W-:Y:S02]  /*17920*/  IMAD.MOV.U32 R15, RZ, RZ, R144 ;  /* 0x000000ffff0f7224 */ /* 0x000fe400078e0090 */
        /* <DEDUP_REMOVED lines=13> */
.L_x_7866:
        /* <DEDUP_REMOVED lines=12> */
.L_x_7868:
[----:B------:R-:W-:Y:S05]  /*17ac0*/  BSYNC.RECONVERGENT B1 ;  /* 0x0000000000017941 */ /* 0x000fea0003800200 */
.L_x_7867:
        /* <DEDUP_REMOVED lines=62> */
.L_x_7865:
[----:B------:R-:W-:Y:S05]  /*17eb0*/  BSYNC.RECONVERGENT B0 ;  /* 0x0000000000007941 */ /* 0x000fea0003800200 */
.L_x_7864:
[----:B------:R-:W-:Y:S01]  /*17ec0*/  I2FP.F32.U32 R12, R15 ;  /* 0x0000000f000c7245 */ /* 0x000fe20000201000 */
[----:B------:R-:W-:Y:S01]  /*17ed0*/  BSSY.RECONVERGENT B0, `(.L_x_7869) ;  /* 0x0000065000007945 */ /* 0x000fe20003800200 */
[----:B------:R-:W-:Y:S01]  /*17ee0*/  IMAD.MOV.U32 R14, RZ, RZ, 0x2 ;  /* 0x00000002ff0e7424 */ /* 0x000fe200078e00ff */
[----:B------:R-:W-:Y:S02]  /*17ef0*/  MOV R13, R144 ;  /* 0x00000090000d7202 */ /* 0x000fe40000000f00 */
        /* <DEDUP_REMOVED lines=12> */
[----:B------:R-:W-:-:S04]  /*17fc0*/  ISETP.NE.AND P2, PT, R33, 0x1, PT ;  /* 0x000000012100780c */ /* 0x000fc80003f45270 */
        /* <DEDUP_REMOVED lines=10> */
.L_x_7871:
        /* <DEDUP_REMOVED lines=12> */
.L_x_7873:
[----:B------:R-:W-:Y:S05]  /*18130*/  BSYNC.RECONVERGENT B1 ;  /* 0x0000000000017941 */ /* 0x000fea0003800200 */
.L_x_7872:
        /* <DEDUP_REMOVED lines=60> */
[----:B------:R-:W-:Y:S02]  /*18500*/  IMAD.MOV.U32 R144, RZ, RZ, R14 ;  /* 0x000000ffff907224 */ /* 0x000fe400078e000e */
[----:B------:R-:W-:-:S07]  /*18510*/  HFMA2 R14, -RZ, RZ, 0, 0 ;  /* 0x00000000ff0e7431 */ /* 0x000fce00000001ff */
.L_x_7870:
[----:B------:R-:W-:Y:S05]  /*18520*/  BSYNC.RECONVERGENT B0 ;  /* 0x0000000000007941 */ /* 0x000fea0003800200 */
.L_x_7869:
[----:B------:R-:W-:Y:S01]  /*18530*/  I2FP.F32.U32 R13, R13 ;  /* 0x0000000d000d7245 */ /* 0x000fe20000201000 */
[----:B------:R-:W-:Y:S01]  /*18540*/  BSSY.RECONVERGENT B0, `(.L_x_7874) ;  /* 0x000005f000007945 */ /* 0x000fe20003800200 */
[----:B------:R-:W-:Y:S01]  /*18550*/  ISETP.NE.AND P3, PT, R14, 0x1, PT ;  /* 0x000000010e00780c */ /* 0x000fe20003f65270 */
[----:B------:R-:W-:Y:S01]  /*18560*/  IMAD.MOV.U32 R15, RZ, RZ, 0x2 ;  /* 0x00000002ff0f7424 */ /* 0x000fe200078e00ff */
[----:B------:R-:W-:Y:S01]  /*18570*/  MOV R23, R144 ;  /* 0x0000009000177202 */ /* 0x000fe20000000f00 */
[----:B------:R-:W-:-:S05]  /*18580*/  FFMA.FTZ R13, R13, R202, 1.1641532182693481445e-10 ;  /* 0x2f0000000d0d7423 */ /* 0x000fca00000100ca */
[----:B------:R-:W-:Y:S01]  /*18590*/  FSETP.GTU.FTZ.AND P2, PT, R13, R181, PT ;  /* 0x000000b50d00720b */ /* 0x000fe20003f5c000 */
[C---:B------:R-:W-:Y:S01]  /*185a0*/  IMAD.U32 R13, R34.reuse, 0x10000, RZ ;  /* 0x00010000220d7824 */ /* 0x040fe200078e00ff */
[----:B------:R-:W-:-:S03]  /*185b0*/  PRMT R34, R34, 0x7632, R34 ;  /* 0x0000763222227816 */ /* 0x000fc60000000022 */
        /* <DEDUP_REMOVED lines=12> */
.L_x_7876:
        /* <DEDUP_REMOVED lines=12> */
.L_x_7878:
[----:B------:R-:W-:Y:S05]  /*18740*/  BSYNC.RECONVERGENT B1 ;  /* 0x0000000000017941 */ /* 0x000fea0003800200 */
.L_x_7877:
        /* <DEDUP_REMOVED lines=60> */
[----:B------:R-:W-:Y:S02]  /*18b10*/  HFMA2 R15, -RZ, RZ, 0, 0 ;  /* 0x00000000ff0f7431 */ /* 0x000fe400000001ff */
[----:B------:R-:W-:-:S07]  /*18b20*/  IMAD.MOV.U32 R144, RZ, RZ, R14 ;  /* 0x000000ffff907224 */ /* 0x000fce00078e000e */
.L_x_7875:
[----:B------:R-:W-:Y:S05]  /*18b30*/  BSYNC.RECONVERGENT B0 ;  /* 0x0000000000007941 */ /* 0x000fea0003800200 */
.L_x_7874:
        /* <DEDUP_REMOVED lines=9> */
[----:B------:R-:W-:Y:S01]  /*18bd0*/  FADD.FTZ R13, R13, R14 ;  /* 0x0000000e0d0d7221 */ /* 0x000fe20000010000 */
[----:B------:R-:W-:-:S03]  /*18be0*/  IMAD.MOV.U32 R14, RZ, RZ, 0x2 ;  /* 0x00000002ff0e7424 */ /* 0x000fc600078e00ff */
        /* <DEDUP_REMOVED lines=14> */
.L_x_7881:
        /* <DEDUP_REMOVED lines=12> */
.L_x_7883:
[----:B------:R-:W-:Y:S05]  /*18d90*/  BSYNC.RECONVERGENT B1 ;  /* 0x0000000000017941 */ /* 0x000fea0003800200 */
.L_x_7882:
        /* <DEDUP_REMOVED lines=58> */
[----:B------:R-:W-:-:S05]  /*19140*/  IMAD.WIDE.U32 R14, R0, -0x326172a9, RZ ;  /* 0xcd9e8d57000e7825 */ /* 0x000fca00078e00ff */
[----:B------:R-:W-:Y:S01]  /*19150*/  LOP3.LUT R0, R144, UR15, R15, 0x96, !PT ;  /* 0x0000000f90007c12 */ /* 0x000fe2000f8e960f */
[----:B------:R-:W-:Y:S02]  /*19160*/  IMAD.MOV.U32 R144, RZ, RZ, R14 ;  /* 0x000000ffff907224 */ /* 0x000fe400078e000e */
[----:B------:R-:W-:-:S07]  /*19170*/  IMAD.MOV.U32 R14, RZ, RZ, RZ ;  /* 0x000000ffff0e7224 */ /* 0x000fce00078e00ff */
.L_x_7880:
[----:B------:R-:W-:Y:S05]  /*19180*/  BSYNC.RECONVERGENT B0 ;  /* 0x0000000000007941 */ /* 0x000fea0003800200 */
.L_x_7879:
[----:B------:R-:W-:Y:S01]  /*19190*/  I2FP.F32.U32 R15, R33 ;  /* 0x00000021000f7245 */ /* 0x000fe20000201000 */
[----:B------:R-:W-:Y:S01]  /*191a0*/  BSSY.RECONVERGENT B0, `(.L_x_7884) ;  /* 0x000005e000007945 */ /* 0x000fe20003800200 */
[----:B------:R-:W-:Y:S01]  /*191b0*/  ISETP.NE.AND P4, PT, R14, 0x1, PT ;  /* 0x000000010e00780c */ /* 0x000fe20003f85270 */
[----:B------:R-:W-:Y:S01]  /*191c0*/  IMAD.MOV.U32 R148, RZ, RZ, 0x2 ;  /* 0x00000002ff947424 */ /* 0x000fe200078e00ff */
[----:B------:R-:W-:Y:S01]  /*191d0*/  SHF.L.U32 R34, R34, 0x10, RZ ;  /* 0x0000001022227819 */ /* 0x000fe200000006ff */
[----:B------:R-:W-:-:S04]  /*191e0*/  FFMA.FTZ R15, R15, R202, 1.1641532182693481445e-10 ;  /* 0x2f0000000f0f7423 */ /* 0x000fc800000100ca */
        /* <DEDUP_REMOVED lines=14> */
.L_x_7886:
        /* <DEDUP_REMOVED lines=12> */
.L_x_7888:
[----:B------:R-:W-:Y:S05]  /*19390*/  BSYNC.RECONVERGENT B1 ;  /* 0x0000000000017941 */ /* 0x000fea0003800200 */
.L_x_7887:
        /* <DEDUP_REMOVED lines=59> */
[----:B------:R-:W-:Y:S01]  /*19750*/  IMAD.MOV.U32 R148, RZ, RZ, RZ ;  /* 0x000000ffff947224 */ /* 0x000fe200078e00ff */
[----:B------:R-:W-:Y:S01]  /*19760*/  LOP3.LUT R0, R144, UR15, R15, 0x96, !PT ;  /* 0x0000000f90007c12 */ /* 0x000fe2000f8e960f */
[----:B------:R-:W-:-:S07]  /*19770*/  IMAD.MOV.U32 R144, RZ, RZ, R14 ;  /* 0x000000ffff907224 */ /* 0x000fce00078e000e */
.L_x_7885:
[----:B------:R-:W-:Y:S05]  /*19780*/  BSYNC.RECONVERGENT B0 ;  /* 0x0000000000007941 */ /* 0x000fea0003800200 */
.L_x_7884:
[----:B------:R-:W-:Y:S01]  /*19790*/  I2FP.F32.U32 R14, R34 ;  /* 0x00000022000e7245 */ /* 0x000fe20000201000 */
[----:B------:R-:W-:Y:S01]  /*197a0*/  BSSY.RECONVERGENT B0, `(.L_x_7889) ;  /* 0x0000064000007945 */ /* 0x000fe20003800200 */
[----:B------:R-:W-:Y:S01]  /*197b0*/  @P1 PRMT R15, R38, 0x7632, R15 ;  /* 0x00007632260f1816 */ /* 0x000fe2000000000f */
[----:B------:R-:W-:Y:S02]  /*197c0*/  HFMA2 R145, -RZ, RZ, 0, 1.1920928955078125e-07 ;  /* 0x00000002ff917431 */ /* 0x000fe400000001ff */
[----:B------:R-:W-:Y:S02]  /*197d0*/  FFMA.FTZ R14, R14, R202, 1.1641532182693481445e-10 ;  /* 0x2f0000000e0e7423 */ /* 0x000fe400000100ca */
[----:B------:R-:W-:-:S03]  /*197e0*/  @P1 IMAD.U32 R15, R15, 0x10000, RZ ;  /* 0x000100000f0f1824 */ /* 0x000fc600078e00ff */
[----:B------:R-:W-:Y:S02]  /*197f0*/  FSETP.GTU.FTZ.AND P4, PT, R14, R181, PT ;  /* 0x000000b50e00720b */ /* 0x000fe40003f9c000 */
[----:B------:R-:W-:-:S04]  /*19800*/  PRMT R14, R42, 0x7632, R14 ;  /* 0x000076322a0e7816 */ /* 0x000fc8000000000e */
[----:B------:R-:W-:-:S05]  /*19810*/  SHF.L.U32 R14, R14, 0x10, RZ ;  /* 0x000000100e0e7819 */ /* 0x000fca00000006ff */
[----:B------:R-:W-:-:S05]  /*19820*/  FMUL.FTZ R14, R14, R180 ;  /* 0x000000b40e0e7220 */ /* 0x000fca0000410000 */
[----:B------:R-:W-:-:S05]  /*19830*/  FSEL R14, R14, RZ, !P4 ;  /* 0x000000ff0e0e7208 */ /* 0x000fca0006000000 */
[----:B------:R-:W-:-:S04]  /*19840*/  FADD.FTZ R14, R33, R14 ;  /* 0x0000000e210e7221 */ /* 0x000fc80000010000 */
        /* <DEDUP_REMOVED lines=15> */
.L_x_7891:
        /* <DEDUP_REMOVED lines=12> */
.L_x_7893:
[----:B------:R-:W-:Y:S05]  /*19a00*/  BSYNC.RECONVERGENT B1 ;  /* 0x0000000000017941 */ /* 0x000fea0003800200 */
.L_x_7892:
        /* <DEDUP_REMOVED lines=60> */
[----:B------:R-:W-:-:S07]  /*19dd0*/  HFMA2 R145, -RZ, RZ, 0, 0 ;  /* 0x00000000ff917431 */ /* 0x000fce00000001ff */
.L_x_7890:
[----:B------:R-:W-:Y:S05]  /*19de0*/  BSYNC.RECONVERGENT B0 ;  /* 0x0000000000007941 */ /* 0x000fea0003800200 */
.L_x_7889:
        /* <DEDUP_REMOVED lines=21> */
.L_x_7896:
        /* <DEDUP_REMOVED lines=12> */
.L_x_7898:
[----:B------:R-:W-:Y:S05]  /*1a000*/  BSYNC.RECONVERGENT B1 ;  /* 0x0000000000017941 */ /* 0x000fea0003800200 */
.L_x_7897:
        /* <DEDUP_REMOVED lines=55> */
[----:B------:R-:W-:-:S04]  /*1a380*/  IMAD.WIDE.U32 R144, R5, -0x2daee0ad, RZ ;  /* 0xd2511f5305907825 */ /* 0x000fc800078e00ff */
[----:B------:R-:W-:Y:S01]  /*1a390*/  IMAD.MOV.U32 R146, RZ, RZ, R144 ;  /* 0x000000ffff927224 */ /* 0x000fe200078e0090 */
[----:B------:R-:W-:Y:S01]  /*1a3a0*/  LOP3.LUT R5, R150, UR15, R145, 0x96, !PT ;  /* 0x0000000f96057c12 */ /* 0x000fe2000f8e9691 */
[----:B------:R-:W-:Y:S01]  /*1a3b0*/  UIADD3 UR15, UPT, UPT, UR4, -0x700cb87f, URZ ;  /* 0x8ff34781040f7890 */ /* 0x000fe2000fffe0ff */
[----:B------:R-:W-:-:S05]  /*1a3c0*/  IMAD.WIDE.U32 R144, R0, -0x326172a9, RZ ;  /* 0xcd9e8d5700907825 */ /* 0x000fca00078e00ff */
[----:B------:R-:W-:-:S07]  /*1a3d0*/  LOP3.LUT R0, R148, UR15, R145, 0x96, !PT ;  /* 0x0000000f94007c12 */ /* 0x000fce000f8e9691 */
.L_x_7895:
[----:B------:R-:W-:Y:S05]  /*1a3e0*/  BSYNC.RECONVERGENT B0 ;  /* 0x0000000000007941 */ /* 0x000fea0003800200 */
.L_x_7894:
        /* <DEDUP_REMOVED lines=25> */
.L_x_7901:
        /* <DEDUP_REMOVED lines=12> */
.L_x_7903:
[----:B------:R-:W-:Y:S05]  /*1a640*/  BSYNC.RECONVERGENT B1 ;  /* 0x0000000000017941 */ /* 0x000fea0003800200 */
.L_x_7902:
        /* <DEDUP_REMOVED lines=62> */
.L_x_7900:
[----:B------:R-:W-:Y:S05]  /*1aa30*/  BSYNC.RECONVERGENT B0 ;  /* 0x0000000000007941 */ /* 0x000fea0003800200 */
.L_x_7899:
        /* <DEDUP_REMOVED lines=20> */
.L_x_7906:
        /* <DEDUP_REMOVED lines=15> */
.L_x_7908:
[----:B------:R-:W-:Y:S05]  /*1ac70*/  BSYNC.RECONVERGENT B1 ;  /* 0x0000000000017941 */ /* 0x000fea0003800200 */
.L_x_7907:
        /* <DEDUP_REMOVED lines=62> */
.L_x_7905:
[----:B------:R-:W-:Y:S05]  /*1b060*/  BSYNC.RECONVERGENT B0 ;  /* 0x0000000000007941 */ /* 0x000fea0003800200 */
.L_x_7904:
        /* <DEDUP_REMOVED lines=20> */
.L_x_7828:
        /* <DEDUP_REMOVED lines=16> */
.L_x_7912:
        /* <DEDUP_REMOVED lines=12> */
.L_x_7914:
[----:B------:R-:W-:Y:S05]  /*1b370*/  BSYNC.RECONVERGENT B1 ;  /* 0x0000000000017941 */ /* 0x000fea0003800200 */
.L_x_7913:
        /* <DEDUP_REMOVED lines=59> */
[----:B------:R-:W-:Y:S02]  /*1b730*/  IMAD.MOV.U32 R144, RZ, RZ, R30 ;  /* 0x000000ffff907224 */ /* 0x000fe400078e001e */
[----:B------:R-:W-:Y:S01]  /*1b740*/  HFMA2 R30, -RZ, RZ, 0, 0 ;  /* 0x00000000ff1e7431 */ /* 0x000fe200000001ff */
[----:B------:R-:W-:-:S07]  /*1b750*/  LOP3.LUT R0, R140, UR15, R31, 0x96, !PT ;  /* 0x0000000f8c007c12 */ /* 0x000fce000f8e961f */
.L_x_7911:
[----:B------:R-:W-:Y:S05]  /*1b760*/  BSYNC.RECONVERGENT B0 ;  /* 0x0000000000007941 */ /* 0x000fea0003800200 */
.L_x_7910:
[----:B------:R-:W-:Y:S01]  /*1b770*/  I2FP.F32.U32 R22, R23 ;  /* 0x0000001700167245 */ /* 0x000fe20000201000 */
[----:B-----5:R-:W-:Y:S01]  /*1b780*/  @P1 IMAD.U32 R23, R36, 0x10000, RZ ;  /* 0x0001000024171824 */ /* 0x020fe200078e00ff */
[----:B------:R-:W-:Y:S01]  /*1b790*/  ISETP.NE.AND P3, PT, R30, 0x1, PT ;  /* 0x000000011e00780c */ /* 0x000fe20003f65270 */
[----:B------:R-:W-:Y:S01]  /*1b7a0*/  BSSY.RECONVERGENT B0, `(.L_x_7915) ;  /* 0x0000062000007945 */ /* 0x000fe20003800200 */
[----:B------:R-:W-:Y:S01]  /*1b7b0*/  LOP3.LUT R8, R8, 0xffffffef, RZ, 0xc0, !PT ;  /* 0xffffffef08087812 */ /* 0x000fe200078ec0ff */
[----:B------:R-:W-:Y:S01]  /*1b7c0*/  FFMA.FTZ R22, R22, R202, 1.1641532182693481445e-10 ;  /* 0x2f00000016167423 */ /* 0x000fe200000100ca */
[----:B------:R-:W-:-:S04]  /*1b7d0*/  HFMA2 R31, -RZ, RZ, 0, 1.1920928955078125e-07 ;  /* 0x00000002ff1f7431 */ /* 0x000fc800000001ff */
[----:B------:R-:W-:Y:S01]  /*1b7e0*/  FSETP.GTU.FTZ.AND P2, PT, R22, R181, PT ;  /* 0x000000b51600720b */ /* 0x000fe20003f5c000 */
[----:B------:R-:W-:-:S04]  /*1b7f0*/  IMAD.U32 R22, R32, 0x10000, RZ ;  /* 0x0001000020167824 */ /* 0x000fc800078e00ff */
[----:B------:R-:W-:-:S05]  /*1b800*/  FMUL.FTZ R22, R22, R180 ;  /* 0x000000b416167220 */ /* 0x000fca0000410000 */
[----:B------:R-:W-:Y:S02]  /*1b810*/  FSEL R22, R22, RZ, !P2 ;  /* 0x000000ff16167208 */ /* 0x000fe40005000000 */
[----:B------:R-:W-:-:S03]  /*1b820*/  PLOP3.LUT P2, PT, P2, PT, PT, 0x8, 0x80 ;  /* 0x000000000080781c */ /* 0x000fc6000174e170 */
[----:B------:R-:W-:Y:S01]  /*1b830*/  @P1 FADD.FTZ R22, R23, R22 ;  /* 0x0000001617161221 */ /* 0x000fe20000010000 */
        /* <DEDUP_REMOVED lines=13> */
.L_x_7917:
        /* <DEDUP_REMOVED lines=12> */
.L_x_7919:
[----:B------:R-:W-:Y:S05]  /*1b9d0*/  BSYNC.RECONVERGENT B1 ;  /* 0x0000000000017941 */ /* 0x000fea0003800200 */
.L_x_7918:
        /* <DEDUP_REMOVED lines=62> */
.L_x_7916:
[----:B------:R-:W-:Y:S05]  /*1bdc0*/  BSYNC.RECONVERGENT B0 ;  /* 0x0000000000007941 */ /* 0x000fea0003800200 */
.L_x_7915:
        /* <DEDUP_REMOVED lines=26> */
.L_x_7922:
        /* <DEDUP_REMOVED lines=12> */
.L_x_7924:
[----:B------:R-:W-:Y:S05]  /*1c030*/  BSYNC.RECONVERGENT B1 ;  /* 0x0000000000017941 */ /* 0x000fea0003800200 */
.L_x_7923:
        /* <DEDUP_REMOVED lines=60> */
[----:B------:R-:W-:-:S07]  /*1c400*/  LOP3.LUT R0, R148, UR15, R145, 0x96, !PT ;  /* 0x0000000f94007c12 */ /* 0x000fce000f8e9691 */
.L_x_7921:
[----:B------:R-:W-:Y:S05]  /*1c410*/  BSYNC.RECONVERGENT B0 ;  /* 0x0000000000007941 */ /* 0x000fea0003800200 */
.L_x_7920:
[----:B------:R-:W-:Y:S01]  /*1c420*/  I2FP.F32.U32 R23, R23 ;  /* 0x0000001700177245 */ /* 0x000fe20000201000 */
[----:B------:R-:W-:Y:S01]  /*1c430*/  BSSY.RECONVERGENT B0, `(.L_x_7925) ;  /* 0x0000064000007945 */ /* 0x000fe20003800200 */
[----:B------:R-:W-:Y:S01]  /*1c440*/  ISETP.NE.AND P3, PT, R32, 0x1, PT ;  /* 0x000000012000780c */ /* 0x000fe20003f65270 */
[----:B------:R-:W-:Y:S01]  /*1c450*/  IMAD.MOV.U32 R142, RZ, RZ, R144 ;  /* 0x000000ffff8e7224 */ /* 0x000fe200078e0090 */
[----:B------:R-:W-:Y:S01]  /*1c460*/  LOP3.LUT R8, R8, 0xfffffffb, RZ, 0xc0, !PT ;  /* 0xfffffffb08087812 */ /* 0x000fe200078ec0ff */
        /* <DEDUP_REMOVED lines=8> */
[----:B------:R-:W-:Y:S01]  /*1c4f0*/  PRMT R23, R33, 0x7632, R23 ;  /* 0x0000763221177816 */ /* 0x000fe20000000017 */
[----:B------:R-:W-:-:S03]  /*1c500*/  IMAD.MOV.U32 R33, RZ, RZ, 0x2 ;  /* 0x00000002ff217424 */ /* 0x000fc600078e00ff */
        /* <DEDUP_REMOVED lines=11> */
.L_x_7927:
        /* <DEDUP_REMOVED lines=12> */
.L_x_7929:
[----:B------:R-:W-:Y:S05]  /*1c680*/  BSYNC.RECONVERGENT B1 ;  /* 0x0000000000017941 */ /* 0x000fea0003800200 */
.L_x_7928:
        /* <DEDUP_REMOVED lines=62> */
.L_x_7926:
[----:B------:R-:W-:Y:S05]  /*1ca70*/  BSYNC.RECONVERGENT B0 ;  /* 0x0000000000007941 */ /* 0x000fea0003800200 */
.L_x_7925:
        /* <DEDUP_REMOVED lines=26> */
.L_x_7932:
        /* <DEDUP_REMOVED lines=12> */
.L_x_7934:
[----:B------:R-:W-:Y:S05]  /*1cce0*/  BSYNC.RECONVERGENT B1 ;  /* 0x0000000000017941 */ /* 0x000fea0003800200 */
.L_x_7933:
        /* <DEDUP_REMOVED lines=62> */
.L_x_7931:
[----:B------:R-:W-:Y:S05]  /*1d0d0*/  BSYNC.RECONVERGENT B0 ;  /* 0x0000000000007941 */ /* 0x000fea0003800200 */
.L_x_7930:
[----:B------:R-:W-:Y:S01]  /*1d0e0*/  I2FP.F32.U32 R23, R23 ;  /* 0x0000001700177245 */ /* 0x000fe20000201000 */
[----:B------:R-:W-:Y:S01]  /*1d0f0*/  @P1 IMAD.U32 R33, R38, 0x10000, RZ ;  /* 0x0001000026211824 */ /* 0x000fe200078e00ff */
[----:B------:R-:W-:Y:S01]  /*1d100*/  ISETP.NE.AND P3, PT, R147, 0x1, PT ;  /* 0x000000019300780c */ /* 0x000fe20003f65270 */
[----:B------:R-:W-:Y:S01]  /*1d110*/  BSSY.RECONVERGENT B0, `(.L_x_7935) ;  /* 0x0000060000007945 */ /* 0x000fe20003800200 */
[----:B------:R-:W-:Y:S02]  /*1d120*/  HFMA2 R149, -RZ, RZ, 0, 1.1920928955078125e-07 ;  /* 0x00000002ff957431 */ /* 0x000fe400000001ff */
        /* <DEDUP_REMOVED lines=19> */
.L_x_7937:
        /* <DEDUP_REMOVED lines=12> */
.L_x_7939:
[----:B------:R-:W-:Y:S05]  /*1d320*/  BSYNC.RECONVERGENT B1 ;  /* 0x0000000000017941 */ /* 0x000fea0003800200 */
.L_x_7938:
        /* <DEDUP_REMOVED lines=62> */
.L_x_7936:
[----:B------:R-:W-:Y:S05]  /*1d710*/  BSYNC.RECONVERGENT B0 ;  /* 0x0000000000007941 */ /* 0x000fea0003800200 */
.L_x_7935:
[----:B------:R-:W-:Y:S01]  /*1d720*/  I2FP.F32.U32 R33, R33 ;  /* 0x0000002100217245 */ /* 0x000fe20000201000 */
[----:B------:R-:W-:Y:S01]  /*1d730*/  BSSY.RECONVERGENT B0, `(.L_x_7940) ;  /* 0x0000062000007945 */ /* 0x000fe20003800200 */
[----:B------:R-:W-:Y:S01]  /*1d740*/  ISETP.NE.AND P4, PT, R149, 0x1, PT ;  /* 0x000000019500780c */ /* 0x000fe20003f85270 */
[----:B------:R-:W-:Y:S02]  /*1d750*/  IMAD.MOV.U32 R148, RZ, RZ, 0x2 ;  /* 0x00000002ff947424 */ /* 0x000fe400078e00ff */
[----:B------:R-:W-:-:S05]  /*1d760*/  FFMA.FTZ R33, R33, R202, 1.1641532182693481445e-10 ;  /* 0x2f00000021217423 */ /* 0x000fca00000100ca */
[----:B------:R-:W-:Y:S01]  /*1d770*/  FSETP.GTU.FTZ.AND P3, PT, R33, R181, PT ;  /* 0x000000b52100720b */ /* 0x000fe20003f7c000 */
[----:B------:R-:W-:Y:S01]  /*1d780*/  IMAD.U32 R33, R34, 0x10000, RZ ;  /* 0x0001000022217824 */ /* 0x000fe200078e00ff */
[----:B------:R-:W-:-:S03]  /*1d790*/  @P1 PRMT R34, R38, 0x7632, R34 ;  /* 0x0000763226221816 */ /* 0x000fc60000000022 */
[----:B------:R-:W-:Y:S01]  /*1d7a0*/  FMUL.FTZ R33, R33, R180 ;  /* 0x000000b421217220 */ /* 0x000fe20000410000 */
[----:B------:R-:W-:-:S04]  /*1d7b0*/  @P1 SHF.L.U32 R34, R34, 0x10, RZ ;  /* 0x0000001022221819 */ /* 0x000fc800000006ff */
        /* <DEDUP_REMOVED lines=14> */
.L_x_7942:
        /* <DEDUP_REMOVED lines=12> */
.L_x_7944:
[----:B------:R-:W-:Y:S05]  /*1d960*/  BSYNC.RECONVERGENT B1 ;  /* 0x0000000000017941 */ /* 0x000fea0003800200 */
.L_x_7943:
        /* <DEDUP_REMOVED lines=62> */
.L_x_7941:
[----:B------:R-:W-:Y:S05]  /*1dd50*/  BSYNC.RECONVERGENT B0 ;  /* 0x0000000000007941 */ /* 0x000fea0003800200 */
.L_x_7940:
[----:B------:R-:W-:Y:S01]  /*1dd60*/  I2FP.F32.U32 R34, R34 ;  /* 0x0000002200227245 */ /* 0x000fe20000201000 */
[----:B------:R-:W-:Y:S01]  /*1dd70*/  @P1 IMAD.U32 R149, R39, 0x10000, RZ ;  /* 0x0001000027951824 */ /* 0x000fe200078e00ff */
[----:B------:R-:W-:Y:S01]  /*1dd80*/  ISETP.NE.AND P5, PT, R148, 0x1, PT ;  /* 0x000000019400780c */ /* 0x000fe20003fa5270 */
[----:B------:R-:W-:Y:S01]  /*1dd90*/  BSSY.RECONVERGENT B0, `(.L_x_7945) ;  /* 0x0000060000007945 */ /* 0x000fe20003800200 */
[----:B------:R-:W-:Y:S02]  /*1dda0*/  IMAD.MOV.U32 R150, RZ, RZ, 0x2 ;  /* 0x00000002ff967424 */ /* 0x000fe400078e00ff */
[----:B------:R-:W-:Y:S01]  /*1ddb0*/  FFMA.FTZ R34, R34, R202, 1.1641532182693481445e-10 ;  /* 0x2f00000022227423 */ /* 0x000fe200000100ca */
[----:B------:R-:W-:-:S04]  /*1ddc0*/  MOV R151, R144 ;  /* 0x0000009000977202 */ /* 0x000fc80000000f00 */
[----:B------:R-:W-:Y:S02]  /*1ddd0*/  FSETP.GTU.FTZ.AND P4, PT, R34, R181, PT ;  /* 0x000000b52200720b */ /* 0x000fe40003f9c000 */
[C---:B------:R-:W-:Y:S02]  /*1dde0*/  SHF.L.U32 R34, R35.reuse, 0x10, RZ ;  /* 0x0000001023227819 */ /* 0x040fe400000006ff */
[----:B------:R-:W-:-:S03]  /*1ddf0*/  PRMT R35, R35, 0x7632, R35 ;  /* 0x0000763223237816 */ /* 0x000fc60000000023 */
[----:B------:R-:W-:-:S05]  /*1de00*/  FMUL.FTZ R34, R34, R180 ;  /* 0x000000b422227220 */ /* 0x000fca0000410000 */
        /* <DEDUP_REMOVED lines=13> */
.L_x_7947:
        /* <DEDUP_REMOVED lines=12> */
.L_x_7949:
[----:B------:R-:W-:Y:S05]  /*1dfa0*/  BSYNC.RECONVERGENT B1 ;  /* 0x0000000000017941 */ /* 0x000fea0003800200 */
.L_x_7948:
        /* <DEDUP_REMOVED lines=62> */
.L_x_7946:
[----:B------:R-:W-:Y:S05]  /*1e390*/  BSYNC.RECONVERGENT B0 ;  /* 0x0000000000007941 */ /* 0x000fea0003800200 */
.L_x_7945:
        /* <DEDUP_REMOVED lines=15> */
.L_x_7909:
[----:B------:R-:W-:Y:S01]  /*1e490*/  IMAD.WIDE.U32 R148, R18, 0x10, R192 ;  /* 0x0000001012947825 */ /* 0x000fe200078e00c0 */
[----:B------:R-:W-:-:S04]  /*1e4a0*/  LOP3.LUT P6, RZ, R8, 0x10, RZ, 0xc0, !PT ;  /* 0x0000001008ff7812 */ /* 0x000fc800078cc0ff */
[----:B------:R0:W-:Y:S02]  /*1e4b0*/  STG.E.128 desc[UR6][R148.64], R140 ;  /* 0x0000008c94007986 */ /* 0x0001e4000c101d06 */
[----:B0-----:R-:W-:Y:S02]  /*1e4c0*/  SEL R141, RZ, 0x1000000, !P5 ;  /* 0x01000000ff8d7807 */ /* 0x001fe40006800000 */
[----:B------:R-:W-:Y:S02]  /*1e4d0*/  SEL R140, RZ, 0x10000, !P4 ;  /* 0x00010000ff8c7807 */ /* 0x000fe40006000000 */
[----:B------:R-:W-:Y:S02]  /*1e4e0*/  SEL R142, RZ, 0x100, !P3 ;  /* 0x00000100ff8e7807 */ /* 0x000fe40005800000 */
[C---:B------:R-:W-:Y:S02]  /*1e4f0*/  LOP3.LUT P5, RZ, R8.reuse, 0x8, RZ, 0xc0, !PT ;  /* 0x0000000808ff7812 */ /* 0x040fe400078ac0ff */
[----:B------:R-:W-:-:S02]  /*1e500*/  LOP3.LUT P4, RZ, R8, 0x4, RZ, 0xc0, !PT ;  /* 0x0000000408ff7812 */ /* 0x000fc4000788c0ff */
[----:B------:R-:W-:Y:S02]  /*1e510*/  LOP3.LUT P3, RZ, R8, 0x2, RZ, 0xc0, !PT ;  /* 0x0000000208ff7812 */ /* 0x000fe4000786c0ff */
[----:B------:R-:W-:Y:S02]  /*1e520*/  LOP3.LUT R141, R142, R141, R140, 0xfe, !PT ;  /* 0x0000008d8e8d7212 */ /* 0x000fe400078efe8c */
[----:B------:R-:W-:Y:S02]  /*1e530*/  SEL R140, RZ, 0x1000000, !P3 ;  /* 0x01000000ff8c7807 */ /* 0x000fe40005800000 */
[----:B------:R-:W-:Y:S02]  /*1e540*/  SEL R142, RZ, 0x10000, !P4 ;  /* 0x00010000ff8e7807 */ /* 0x000fe40006000000 */
[----:B------:R-:W-:-:S04]  /*1e550*/  SEL R143, RZ, 0x100, !P5 ;  /* 0x00000100ff8f7807 */ /* 0x000fc80006800000 */
[----:B------:R-:W-:Y:S02]  /*1e560*/  LOP3.LUT R140, R143, R140, R142, 0xfe, !PT ;  /* 0x0000008c8f8c7212 */ /* 0x000fe400078efe8e */
[----:B------:R-:W-:-:S04]  /*1e570*/  SEL R142, RZ, 0x1, !P2 ;  /* 0x00000001ff8e7807 */ /* 0x000fc80005000000 */
[----:B------:R-:W-:Y:S02]  /*1e580*/  LOP3.LUT R141, R141, R142, RZ, 0xfc, !PT ;  /* 0x0000008e8d8d7212 */ /* 0x000fe400078efcff */
[----:B------:R-:W-:-:S04]  /*1e590*/  SEL R142, RZ, 0x1, !P6 ;  /* 0x00000001ff8e7807 */ /* 0x000fc80007000000 */
[----:B------:R-:W-:Y:S01]  /*1e5a0*/  LOP3.LUT R140, R140, R142, RZ, 0xfc, !PT ;  /* 0x0000008e8c8c7212 */ /* 0x000fe200078efcff */
[----:B------:R-:W-:-:S05]  /*1e5b0*/  IMAD.WIDE.U32 R142, R18, 0x8, R186 ;  /* 0x00000008128e7825 */ /* 0x000fca00078e00ba */
        /* <DEDUP_REMOVED lines=17> */
[----:B------:R-:W0:Y:S01]  /*1e6d0*/  LDC.64 R142, c[0x0][0x3b8] ;  /* 0x0000ee00ff8e7b82 */ /* 0x000e220000000a00 */
[----:B------:R-:W-:Y:S02]  /*1e6e0*/  LOP3.LUT R141, R141, R149, RZ, 0xfc, !PT ;  /* 0x000000958d8d7212 */ /* 0x000fe400078efcff */
[----:B------:R-:W-:Y:S01]  /*1e6f0*/  LOP3.LUT R140, R140, 0xff, R9, 0xf8, !PT ;  /* 0x000000ff8c8c7812 */ /* 0x000fe200078ef809 */
[----:B0-----:R-:W-:-:S05]  /*1e700*/  IMAD.WIDE.U32 R142, R18, 0x8, R142 ;  /* 0x00000008128e7825 */ /* 0x001fca00078e008e */
[----:B------:R1:W-:Y:S02]  /*1e710*/  STG.E.64 desc[UR6][R142.64], R140 ;  /* 0x0000008c8e007986 */ /* 0x0003e4000c101b06 */
.L_x_7950:
        /* <DEDUP_REMOVED lines=26> */
.L_x_7954:
        /* <DEDUP_REMOVED lines=12> */
.L_x_7956:
[----:B------:R-:W-:Y:S05]  /*1e980*/  BSYNC.RECONVERGENT B1 ;  /* 0x0000000000017941 */ /* 0x000fea0003800200 */
.L_x_7955:
        /* <DEDUP_REMOVED lines=62> */
.L_x_7953:
[----:B------:R-:W-:Y:S05]  /*1ed70*/  BSYNC.RECONVERGENT B0 ;  /* 0x0000000000007941 */ /* 0x000fea0003800200 */
.L_x_7952:
[----:B------:R-:W-:Y:S01]  /*1ed80*/  I2FP.F32.U32 R9, R9 ;  /* 0x0000000900097245 */ /* 0x000fe20000201000 */
[----:B------:R-:W-:Y:S01]  /*1ed90*/  BSSY.RECONVERGENT B0, `(.L_x_7957) ;  /* 0x0000061000007945 */ /* 0x000fe20003800200 */
[----:B------:R-:W-:Y:S01]  /*1eda0*/  ISETP.NE.AND P3, PT, R10, 0x1, PT ;  /* 0x000000010a00780c */ /* 0x000fe20003f65270 */
[----:B------:R-:W-:Y:S01]  /*1edb0*/  IMAD.MOV.U32 R11, RZ, RZ, 0x2 ;  /* 0x00000002ff0b7424 */ /* 0x000fe200078e00ff */
[----:B------:R-:W-:Y:S01]  /*1edc0*/  LOP3.LUT R8, R8, 0xffffffef, RZ, 0xc0, !PT ;  /* 0xffffffef08087812 */ /* 0x000fe200078ec0ff */
[----:B------:R-:W-:Y:S01]  /*1edd0*/  FFMA.FTZ R9, R9, R202, 1.1641532182693481445e-10 ;  /* 0x2f00000009097423 */ /* 0x000fe200000100ca */
[C---:B-----5:R-:W-:Y:S02]  /*1ede0*/  PRMT R16, R140.reuse, 0x7632, R16 ;  /* 0x000076328c107816 */ /* 0x060fe40000000010 */
[----:B------:R-:W-:Y:S02]  /*1edf0*/  MOV R13, R144 ;  /* 0x00000090000d7202 */ /* 0x000fe40000000f00 */
[----:B------:R-:W-:Y:S01]  /*1ee00*/  FSETP.GTU.FTZ.AND P2, PT, R9, R181, PT ;  /* 0x000000b50900720b */ /* 0x000fe20003f5c000 */
[----:B------:R-:W-:-:S03]  /*1ee10*/  IMAD.U32 R9, R140, 0x10000, RZ ;  /* 0x000100008c097824 */ /* 0x000fc600078e00ff */
[----:B------:R-:W-:Y:S01]  /*1ee20*/  PLOP3.LUT P4, PT, P2, PT, PT, 0x8, 0x80 ;  /* 0x000000000080781c */ /* 0x000fe2000178e170 */
[----:B------:R-:W-:-:S05]  /*1ee30*/  FMUL.FTZ R9, R9, R180 ;  /* 0x000000b409097220 */ /* 0x000fca0000410000 */
        /* <DEDUP_REMOVED lines=11> */
.L_x_7959:
        /* <DEDUP_REMOVED lines=12> */
.L_x_7961:
[----:B------:R-:W-:Y:S05]  /*1efb0*/  BSYNC.RECONVERGENT B1 ;  /* 0x0000000000017941 */ /* 0x000fea0003800200 */
.L_x_7960:
        /* <DEDUP_REMOVED lines=62> */
.L_x_7958:
[----:B------:R-:W-:Y:S05]  /*1f3a0*/  BSYNC.RECONVERGENT B0 ;  /* 0x0000000000007941 */ /* 0x000fea0003800200 */
.L_x_7957:
[----:B------:R-:W-:Y:S01]  /*1f3b0*/  I2FP.F32.U32 R10, R13 ;  /* 0x0000000d000a7245 */ /* 0x000fe20000201000 */
[----:B------:R-:W-:Y:S01]  /*1f3c0*/  @P1 IMAD.U32 R146, R36, 0x10000, RZ ;  /* 0x0001000024921824 */ /* 0x000fe200078e00ff */
[----:B------:R-:W-:Y:S01]  /*1f3d0*/  ISETP.NE.AND P3, PT, R11, 0x1, PT ;  /* 0x000000010b00780c */ /* 0x000fe20003f65270 */
        /* <DEDUP_REMOVED lines=22> */
.L_x_7964:
        /* <DEDUP_REMOVED lines=12> */
.L_x_7966:
[----:B------:R-:W-:Y:S05]  /*1f600*/  BSYNC.RECONVERGENT B1 ;  /* 0x0000000000017941 */ /* 0x000fea0003800200 */
.L_x_7965:
        /* <DEDUP_REMOVED lines=62> */
.L_x_7963:
[----:B------:R-:W-:Y:S05]  /*1f9f0*/  BSYNC.RECONVERGENT B0 ;  /* 0x0000000000007941 */ /* 0x000fea0003800200 */
.L_x_7962:
[----:B------:R-:W-:Y:S01]  /*1fa00*/  I2FP.F32.U32 R11, R13 ;  /* 0x0000000d000b7245 */ /* 0x000fe20000201000 */
[----:B------:R-:W-:Y:S01]  /*1fa10*/  BSSY.RECONVERGENT B0, `(.L_x_7967) ;  /* 0x0000060000007945 */ /* 0x000fe20003800200 */
[----:B------:R-:W-:Y:S01]  /*1fa20*/  ISETP.NE.AND P3, PT, R10, 0x1, PT ;  /* 0x000000010a00780c */ /* 0x000fe20003f65270 */
[----:B------:R-:W-:Y:S01]  /*1fa30*/  IMAD.MOV.U32 R14, RZ, RZ, 0x2 ;  /* 0x00000002ff0e7424 */ /* 0x000fe200078e00ff */
[----:B------:R-:W-:Y:S01]  /*1fa40*/  SHF.L.U32 R16, R16, 0x10, RZ ;  /* 0x0000001010107819 */ /* 0x000fe200000006ff */
[----:B------:R-:W-:Y:S01]  /*1fa50*/  FFMA.FTZ R11, R11, R202, 1.1641532182693481445e-10 ;  /* 0x2f0000000b0b7423 */ /* 0x000fe200000100ca */
[----:B------:R-:W-:Y:S01]  /*1fa60*/  LOP3.LUT R8, R8, 0xfffffff7, RZ, 0xc0, !PT ;  /* 0xfffffff708087812 */ /* 0x000fe200078ec0ff */
[----:B------:R-:W-:Y:S02]  /*1fa70*/  IMAD.MOV.U32 R13, RZ, RZ, R144 ;  /* 0x000000ffff0d7224 */ /* 0x000fe400078e0090 */
        /* <DEDUP_REMOVED lines=14> */
.L_x_7969:
        /* <DEDUP_REMOVED lines=12> */
.L_x_7971:
[----:B------:R-:W-:Y:S05]  /*1fc20*/  BSYNC.RECONVERGENT B1 ;  /* 0x0000000000017941 */ /* 0x000fea0003800200 */
.L_x_7970:
        /* <DEDUP_REMOVED lines=62> */
.L_x_7968:
[----:B------:R-:W-:Y:S05]  /*20010*/  BSYNC.RECONVERGENT B0 ;  /* 0x0000000000007941 */ /* 0x000fea0003800200 */
.L_x_7967:
[----:B------:R-:W-:Y:S01]  /*20020*/  I2FP.F32.U32 R10, R13 ;  /* 0x0000000d000a7245 */ /* 0x000fe20000201000 */
[----:B------:R-:W-:Y:S01]  /*20030*/  BSSY.RECONVERGENT B0, `(.L_x_7972) ;  /* 0x0000065000007945 */ /* 0x000fe20003800200 */
[----:B------:R-:W-:Y:S01]  /*20040*/  ISETP.NE.AND P3, PT, R14, 0x1, PT ;  /* 0x000000010e00780c */ /* 0x000fe20003f65270 */
[----:B------:R-:W-:Y:S02]  /*20050*/  HFMA2 R12, -RZ, RZ, 0, 1.1920928955078125e-07 ;  /* 0x00000002ff0c7431 */ /* 0x000fe400000001ff */
[----:B------:R-:W-:Y:S02]  /*20060*/  IMAD.MOV.U32 R11, RZ, RZ, R144 ;  /* 0x000000ffff0b7224 */ /* 0x000fe400078e0090 */
        /* <DEDUP_REMOVED lines=22> */
.L_x_7974:
        /* <DEDUP_REMOVED lines=12> */
.L_x_7976:
[----:B------:R-:W-:Y:S05]  /*20290*/  BSYNC.RECONVERGENT B1 ;  /* 0x0000000000017941 */ /* 0x000fea0003800200 */
.L_x_7975:
        /* <DEDUP_REMOVED lines=62> */
.L_x_7973:
[----:B------:R-:W-:Y:S05]  /*20680*/  BSYNC.RECONVERGENT B0 ;  /* 0x0000000000007941 */ /* 0x000fea0003800200 */
.L_x_7972:
[----:B------:R-:W-:Y:S01]  /*20690*/  I2FP.F32.U32 R11, R11 ;  /* 0x0000000b000b7245 */ /* 0x000fe20000201000 */
[----:B------:R-:W-:Y:S01]  /*206a0*/  BSSY.RECONVERGENT B0, `(.L_x_7977) ;  /* 0x0000061000007945 */ /* 0x000fe20003800200 */
[----:B------:R-:W-:Y:S01]  /*206b0*/  ISETP.NE.AND P3, PT, R12, 0x1, PT ;  /* 0x000000010c00780c */ /* 0x000fe20003f65270 */
[----:B------:R-:W-:Y:S01]  /*206c0*/  HFMA2 R13, -RZ, RZ, 0, 1.1920928955078125e-07 ;  /* 0x00000002ff0d7431 */ /* 0x000fe200000001ff */
[----:B------:R-:W-:Y:S01]  /*206d0*/  LOP3.LUT R8, R8, 0xfffffffb, RZ, 0xc0, !PT ;  /* 0xfffffffb08087812 */ /* 0x000fe200078ec0ff */
[----:B------:R-:W-:Y:S01]  /*206e0*/  FFMA.FTZ R11, R11, R202, 1.1641532182693481445e-10 ;  /* 0x2f0000000b0b7423 */ /* 0x000fe200000100ca */
[----:B------:R-:W-:-:S04]  /*206f0*/  IMAD.MOV.U32 R15, RZ, RZ, R144 ;  /* 0x000000ffff0f7224 */ /* 0x000fc800078e0090 */
[----:B------:R-:W-:Y:S01]  /*20700*/  FSETP.GTU.FTZ.AND P2, PT, R11, R181, PT ;  /* 0x000000b50b00720b */ /* 0x000fe20003f5c000 */
[C---:B------:R-:W-:Y:S01]  /*20710*/  IMAD.U32 R11, R141.reuse, 0x10000, RZ ;  /* 0x000100008d0b7824 */ /* 0x040fe200078e00ff */
[----:B------:R-:W-:Y:S02]  /*20720*/  PRMT R141, R141, 0x7632, R141 ;  /* 0x000076328d8d7816 */ /* 0x000fe4000000008d */
        /* <DEDUP_REMOVED lines=13> */
.L_x_7979:
        /* <DEDUP_REMOVED lines=12> */
.L_x_7981:
[----:B------:R-:W-:Y:S05]  /*208c0*/  BSYNC.RECONVERGENT B1 ;  /* 0x0000000000017941 */ /* 0x000fea0003800200 */
.L_x_7980:
        /* <DEDUP_REMOVED lines=62> */
.L_x_7978:
[----:B------:R-:W-:Y:S05]  /*20cb0*/  BSYNC.RECONVERGENT B0 ;  /* 0x0000000000007941 */ /* 0x000fea0003800200 */
.L_x_7977:
        /* <DEDUP_REMOVED lines=25> */
.L_x_7984:
        /* <DEDUP_REMOVED lines=12> */
.L_x_7986:
[----:B------:R-:W-:Y:S05]  /*20f10*/  BSYNC.RECONVERGENT B1 ;  /* 0x0000000000017941 */ /* 0x000fea0003800200 */
.L_x_7985:
        /* <DEDUP_REMOVED lines=62> */
.L_x_7983:
[----:B------:R-:W-:Y:S05]  /*21300*/  BSYNC.RECONVERGENT B0 ;  /* 0x0000000000007941 */ /* 0x000fea0003800200 */
.L_x_7982:
        /* <DEDUP_REMOVED lines=22> */
.L_x_7989:
        /* <DEDUP_REMOVED lines=12> */
.L_x_7991:
[----:B------:R-:W-:Y:S05]  /*21530*/  BSYNC.RECONVERGENT B1 ;  /* 0x0000000000017941 */ /* 0x000fea0003800200 */
.L_x_7990:
        /* <DEDUP_REMOVED lines=62> */
.L_x_7988:
[----:B------:R-:W-:Y:S05]  /*21920*/  BSYNC.RECONVERGENT B0 ;  /* 0x0000000000007941 */ /* 0x000fea0003800200 */
.L_x_7987:
[----:B------:R-:W-:Y:S01]  /*21930*/  I2FP.F32.U32 R12, R15 ;  /* 0x0000000f000c7245 */ /* 0x000fe20000201000 */
[----:B------:R-:W-:Y:S01]  /*21940*/  BSSY.RECONVERGENT B0, `(.L_x_7992) ;  /* 0x0000065000007945 */ /* 0x000fe20003800200 */
[----:B------:R-:W-:Y:S01]  /*21950*/  @P1 PRMT R13, R37, 0x7632, R13 ;  /* 0x00007632250d1816 */ /* 0x000fe2000000000d */
[----:B------:R-:W-:Y:S02]  /*21960*/  IMAD.MOV.U32 R14, RZ, RZ, 0x2 ;  /* 0x00000002ff0e7424 */ /* 0x000fe400078e00ff */
[----:B------:R-:W-:Y:S02]  /*21970*/  FFMA.FTZ R12, R12, R202, 1.1641532182693481445e-10 ;  /* 0x2f0000000c0c7423 */ /* 0x000fe400000100ca */
[----:B------:R-:W-:-:S03]  /*21980*/  @P1 IMAD.U32 R13, R13, 0x10000, RZ ;  /* 0x000100000d0d1824 */ /* 0x000fc600078e00ff */
[----:B------:R-:W-:Y:S02]  /*21990*/  FSETP.GTU.FTZ.AND P2, PT, R12, R181, PT ;  /* 0x000000b50c00720b */ /* 0x000fe40003f5c000 */
[----:B------:R-:W-:-:S05]  /*219a0*/  PRMT R12, R41, 0x7632, R12 ;  /* 0x00007632290c7816 */ /* 0x000fca000000000c */
[----:B------:R-:W-:-:S04]  /*219b0*/  IMAD.U32 R12, R12, 0x10000, RZ ;  /* 0x000100000c0c7824 */ /* 0x000fc800078e00ff */
[----:B------:R-:W-:-:S05]  /*219c0*/  FMUL.FTZ R12, R12, R180 ;  /* 0x000000b40c0c7220 */ /* 0x000fca0000410000 */
[----:B------:R-:W-:-:S05]  /*219d0*/  FSEL R12, R12, RZ, !P2 ;  /* 0x000000ff0c0c7208 */ /* 0x000fca0005000000 */
[----:B------:R-:W-:-:S04]  /*219e0*/  FADD.FTZ R12, R141, R12 ;  /* 0x0000000c8d0c7221 */ /* 0x000fc80000010000 */
[----:B------:R-:W-:Y:S01]  /*219f0*/  @P1 FADD.FTZ R149, R12, R13 ;  /* 0x0000000d0c951221 */ /* 0x000fe20000010000 */
[----:B------:R-:W-:Y:S01]  /*21a00*/  @!P1 MOV R149, R12 ;  /* 0x0000000c00959202 */ /* 0x000fe20000000f00 */
[----:B------:R-:W-:Y:S01]  /*21a10*/  IMAD.MOV.U32 R13, RZ, RZ, R144 ;  /* 0x000000ffff0d7224 */ /* 0x000fe200078e0090 */
        /* <DEDUP_REMOVED lines=12> */
.L_x_7994:
        /* <DEDUP_REMOVED lines=12> */
.L_x_7996:
[----:B------:R-:W-:Y:S05]  /*21ba0*/  BSYNC.RECONVERGENT B1 ;  /* 0x0000000000017941 */ /* 0x000fea0003800200 */
.L_x_7995:
        /* <DEDUP_REMOVED lines=62> */
.L_x_7993:
[----:B------:R-:W-:Y:S05]  /*21f90*/  BSYNC.RECONVERGENT B0 ;  /* 0x0000000000007941 */ /* 0x000fea0003800200 */
.L_x_7992:
        /* <DEDUP_REMOVED lines=21> */
.L_x_7999:
        /* <DEDUP_REMOVED lines=12> */
.L_x_8001:
[----:B------:R-:W-:Y:S05]  /*221b0*/  BSYNC.RECONVERGENT B1 ;  /* 0x0000000000017941 */ /* 0x000fea0003800200 */
.L_x_8000:
        /* <DEDUP_REMOVED lines=62> */
.L_x_7998:
[----:B------:R-:W-:Y:S05]  /*225a0*/  BSYNC.RECONVERGENT B0 ;  /* 0x0000000000007941 */ /* 0x000fea0003800200 */
.L_x_7997:
        /* <DEDUP_REMOVED lines=25> */
.L_x_8004:
        /* <DEDUP_REMOVED lines=12> */
.L_x_8006:
[----:B------:R-:W-:Y:S05]  /*22800*/  BSYNC.RECONVERGENT B1 ;  /* 0x0000000000017941 */ /* 0x000fea0003800200 */
.L_x_8005:
        /* <DEDUP_REMOVED lines=62> */
.L_x_8003:
[----:B------:R-:W-:Y:S05]  /*22bf0*/  BSYNC.RECONVERGENT B0 ;  /* 0x0000000000007941 */ /* 0x000fea0003800200 */
.L_x_8002:
        /* <DEDUP_REMOVED lines=20> */
.L_x_8009:
        /* <DEDUP_REMOVED lines=12> */
.L_x_8011:
[----:B------:R-:W-:Y:S05]  /*22e00*/  BSYNC.RECONVERGENT B1 ;  /* 0x0000000000017941 */ /* 0x000fea0003800200 */
.L_x_8010:
        /* <DEDUP_REMOVED lines=62> */
.L_x_8008:
[----:B------:R-:W-:Y:S05]  /*231f0*/  BSYNC.RECONVERGENT B0 ;  /* 0x0000000000007941 */ /* 0x000fea0003800200 */
.L_x_8007:
[----:B------:R-:W-:Y:S01]  /*23200*/  I2FP.F32.U32 R14, R153 ;  /* 0x00000099000e7245 */ /* 0x000fe20000201000 */
[----:B------:R-:W-:Y:S01]  /*23210*/  BSSY.RECONVERGENT B0, `(.L_x_8012) ;  /* 0x0000065000007945 */ /* 0x000fe20003800200 */
[----:B------:R-:W-:Y:S01]  /*23220*/  @P1 PRMT R15, R38, 0x7632, R15 ;  /* 0x00007632260f1816 */ /* 0x000fe2000000000f */
[----:B------:R-:W-:Y:S02]  /*23230*/  IMAD.MOV.U32 R152, RZ, RZ, 0x2 ;  /* 0x00000002ff987424 */ /* 0x000fe400078e00ff */
        /* <DEDUP_REMOVED lines=12> */
[----:B------:R-:W-:Y:S02]  /*23300*/  F2FP.BF16.F32.PACK_AB R156, RZ, R151 ;  /* 0x00000097ff9c723e */ /* 0x000fe400000010ff */
[----:B------:R-:W-:-:S09]  /*23310*/  MOV R15, R144 ;  /* 0x00000090000f7202 */ /* 0x000fd20000000f00 */
        /* <DEDUP_REMOVED lines=9> */
.L_x_8014:
        /* <DEDUP_REMOVED lines=12> */
.L_x_8016:
[----:B------:R-:W-:Y:S05]  /*23470*/  BSYNC.RECONVERGENT B1 ;  /* 0x0000000000017941 */ /* 0x000fea0003800200 */
.L_x_8015:
        /* <DEDUP_REMOVED lines=62> */
.L_x_8013:
[----:B------:R-:W-:Y:S05]  /*23860*/  BSYNC.RECONVERGENT B0 ;  /* 0x0000000000007941 */ /* 0x000fea0003800200 */
.L_x_8012:
        /* <DEDUP_REMOVED lines=21> */
.L_x_8019:
        /* <DEDUP_REMOVED lines=12> */
.L_x_8021:
[----:B------:R-:W-:Y:S05]  /*23a80*/  BSYNC.RECONVERGENT B1 ;  /* 0x0000000000017941 */ /* 0x000fea0003800200 */
.L_x_8020:
        /* <DEDUP_REMOVED lines=62> */
.L_x_8018:
[----:B------:R-:W-:Y:S05]  /*23e70*/  BSYNC.RECONVERGENT B0 ;  /* 0x0000000000007941 */ /* 0x000fea0003800200 */
.L_x_8017:
        /* <DEDUP_REMOVED lines=25> */
.L_x_8024:
        /* <DEDUP_REMOVED lines=12> */
.L_x_8026:
[----:B------:R-:W-:Y:S05]  /*240d0*/  BSYNC.RECONVERGENT B1 ;  /* 0x0000000000017941 */ /* 0x000fea0003800200 */
.L_x_8025:
        /* <DEDUP_REMOVED lines=62> */
.L_x_8023:
[----:B------:R-:W-:Y:S05]  /*244c0*/  BSYNC.RECONVERGENT B0 ;  /* 0x0000000000007941 */ /* 0x000fea0003800200 */
.L_x_8022:
        /* <DEDUP_REMOVED lines=20> */
.L_x_8029:
        /* <DEDUP_REMOVED lines=15> */
.L_x_8031:
[----:B------:R-:W-:Y:S05]  /*24700*/  BSYNC.RECONVERGENT B1 ;  /* 0x0000000000017941 */ /* 0x000fea0003800200 */
.L_x_8030:
        /* <DEDUP_REMOVED lines=62> */
.L_x_8028:
[----:B------:R-:W-:Y:S05]  /*24af0*/  BSYNC.RECONVERGENT B0 ;  /* 0x0000000000007941 */ /* 0x000fea0003800200 */
.L_x_8027:
        /* <DEDUP_REMOVED lines=20> */
.L_x_7951:
        /* <DEDUP_REMOVED lines=16> */
.L_x_8035:
        /* <DEDUP_REMOVED lines=12> */
.L_x_8037:
[----:B------:R-:W-:Y:S05]  /*24e00*/  BSYNC.RECONVERGENT B1 ;  /* 0x0000000000017941 */ /* 0x000fea0003800200 */
.L_x_8036:
        /* <DEDUP_REMOVED lines=62> */
.L_x_8034:
[----:B------:R-:W-:Y:S05]  /*251f0*/  BSYNC.RECONVERGENT B0 ;  /* 0x0000000000007941 */ /* 0x000fea0003800200 */
.L_x_8033:
[----:B------:R-:W-:Y:S01]  /*25200*/  I2FP.F32.U32 R146, R147 ;  /* 0x0000009300927245 */ /* 0x000fe20000201000 */
[----:B------:R-:W-:Y:S01]  /*25210*/  BSSY.RECONVERGENT B0, `(.L_x_8038) ;  /* 0x0000064000007945 */ /* 0x000fe20003800200 */
[----:B------:R-:W-:Y:S01]  /*25220*/  ISETP.NE.AND P3, PT, R149, 0x1, PT ;  /* 0x000000019500780c */ /* 0x000fe20003f65270 */
[----:B------:R-:W-:Y:S01]  /*25230*/  IMAD.MOV.U32 R148, RZ, RZ, 0x2 ;  /* 0x00000002ff947424 */ /* 0x000fe200078e00ff */
[----:B-----5:R-:W-:Y:S01]  /*25240*/  @P1 SHF.L.U32 R147, R36, 0x10, RZ ;  /* 0x0000001024931819 */ /* 0x020fe200000006ff */
[----:B------:R-:W-:Y:S01]  /*25250*/  FFMA.FTZ R146, R146, R202, 1.1641532182693481445e-10 ;  /* 0x2f00000092927423 */ /* 0x000fe200000100ca */
[----:B------:R-:W-:-:S04]  /*25260*/  LOP3.LUT R8, R8, 0xffffffef, RZ, 0xc0, !PT ;  /* 0xffffffef08087812 */ /* 0x000fc800078ec0ff */
        /* <DEDUP_REMOVED lines=19> */
.L_x_8040:
        /* <DEDUP_REMOVED lines=12> */
.L_x_8042:
[----:B------:R-:W-:Y:S05]  /*25460*/  BSYNC.RECONVERGENT B1 ;  /* 0x0000000000017941 */ /* 0x000fea0003800200 */
.L_x_8041:
        /* <DEDUP_REMOVED lines=62> */
.L_x_8039:
[----:B------:R-:W-:Y:S05]  /*25850*/  BSYNC.RECONVERGENT B0 ;  /* 0x0000000000007941 */ /* 0x000fea0003800200 */
.L_x_8038:
[----:B------:R-:W-:Y:S01]  /*25860*/  I2FP.F32.U32 R147, R147 ;  /* 0x0000009300937245 */ /* 0x000fe20000201000 */
[----:B------:R-:W-:Y:S01]  /*25870*/  BSSY.RECONVERGENT B0, `(.L_x_8043) ;  /* 0x0000064000007945 */ /* 0x000fe20003800200 */
[----:B------:R-:W-:Y:S01]  /*25880*/  SHF.L.U32 R140, R140, 0x10, RZ ;  /* 0x000000108c8c7819 */ /* 0x000fe200000006ff */
[----:B------:R-:W-:Y:S01]  /*25890*/  IMAD.MOV.U32 R152, RZ, RZ, 0x2 ;  /* 0x00000002ff987424 */ /* 0x000fe200078e00ff */
[----:B------:R-:W-:Y:S01]  /*258a0*/  ISETP.NE.AND P3, PT, R148, 0x1, PT ;  /* 0x000000019400780c */ /* 0x000fe20003f65270 */
[----:B------:R-:W-:Y:S01]  /*258b0*/  FFMA.FTZ R147, R147, R202, 1.1641532182693481445e-10 ;  /* 0x2f00000093937423 */ /* 0x000fe200000100ca */
[----:B------:R-:W-:Y:S02]  /*258c0*/  LOP3.LUT R8, R8, 0xfffffff7, RZ, 0xc0, !PT ;  /* 0xfffffff708087812 */ /* 0x000fe400078ec0ff */
[----:B------:R-:W-:Y:S02]  /*258d0*/  MOV R151, R144 ;  /* 0x0000009000977202 */ /* 0x000fe40000000f00 */
[----:B------:R-:W-:Y:S01]  /*258e0*/  FSETP.GTU.FTZ.AND P2, PT, R147, R181, PT ;  /* 0x000000b59300720b */ /* 0x000fe20003f5c000 */
[----:B------:R-:W-:Y:S01]  /*258f0*/  FMUL.FTZ R147, R140, R180 ;  /* 0x000000b48c937220 */ /* 0x000fe20000410000 */
[----:B------:R-:W-:-:S04]  /*25900*/  @P1 PRMT R140, R36, 0x7632, R140 ;  /* 0x00007632248c1816 */ /* 0x000fc8000000008c */
        /* <DEDUP_REMOVED lines=15> */
.L_x_8045:
        /* <DEDUP_REMOVED lines=12> */
.L_x_8047:
[----:B------:R-:W-:Y:S05]  /*25ac0*/  BSYNC.RECONVERGENT B1 ;  /* 0x0000000000017941 */ /* 0x000fea0003800200 */
.L_x_8046:
        /* <DEDUP_REMOVED lines=62> */
.L_x_8044:
[----:B------:R-:W-:Y:S05]  /*25eb0*/  BSYNC.RECONVERGENT B0 ;  /* 0x0000000000007941 */ /* 0x000fea0003800200 */
.L_x_8043:
[----:B------:R-:W-:Y:S01]  /*25ec0*/  I2FP.F32.U32 R148, R151 ;  /* 0x0000009700947245 */ /* 0x000fe20000201000 */
[----:B------:R-:W-:Y:S01]  /*25ed0*/  @P1 IMAD.U32 R149, R37, 0x10000, RZ ;  /* 0x0001000025951824 */ /* 0x000fe200078e00ff */
[----:B------:R-:W-:Y:S01]  /*25ee0*/  ISETP.NE.AND P3, PT, R152, 0x1, PT ;  /* 0x000000019800780c */ /* 0x000fe20003f65270 */
[----:B------:R-:W-:Y:S01]  /*25ef0*/  BSSY.RECONVERGENT B0, `(.L_x_8048) ;  /* 0x0000062000007945 */ /* 0x000fe20003800200 */
[----:B------:R-:W-:Y:S01]  /*25f00*/  LOP3.LUT R8, R8, 0xfffffffb, RZ, 0xc0, !PT ;  /* 0xfffffffb08087812 */ /* 0x000fe200078ec0ff */
[----:B------:R-:W-:Y:S01]  /*25f10*/  FFMA.FTZ R148, R148, R202, 1.1641532182693481445e-10 ;  /* 0x2f00000094947423 */ /* 0x000fe200000100ca */
[----:B------:R-:W-:-:S04]  /*25f20*/  HFMA2 R150, -RZ, RZ, 0, 1.1920928955078125e-07 ;  /* 0x00000002ff967431 */ /* 0x000fc800000001ff */
        /* <DEDUP_REMOVED lines=19> */
.L_x_8050:
        /* <DEDUP_REMOVED lines=12> */
.L_x_8052:
[----:B------:R-:W-:Y:S05]  /*26120*/  BSYNC.RECONVERGENT B1 ;  /* 0x0000000000017941 */ /* 0x000fea0003800200 */
.L_x_8051:
        /* <DEDUP_REMOVED lines=62> */
.L_x_8049:
[----:B------:R-:W-:Y:S05]  /*26510*/  BSYNC.RECONVERGENT B0 ;  /* 0x0000000000007941 */ /* 0x000fea0003800200 */
.L_x_8048:
[----:B------:R-:W-:Y:S01]  /*26520*/  I2FP.F32.U32 R149, R149 ;  /* 0x0000009500957245 */ /* 0x000fe20000201000 */
[----:B------:R-:W-:Y:S01]  /*26530*/  IMAD.U32 R141, R141, 0x10000, RZ ;  /* 0x000100008d8d7824 */ /* 0x000fe200078e00ff */
[----:B------:R-:W-:Y:S01]  /*26540*/  ISETP.NE.AND P2, PT, R150, 0x1, PT ;  /* 0x000000019600780c */ /* 0x000fe20003f45270 */
[----:B------:R-:W-:Y:S01]  /*26550*/  BSSY.RECONVERGENT B0, `(.L_x_8053) ;  /* 0x0000062000007945 */ /* 0x000fe20003800200 */
[----:B------:R-:W-:Y:S01]  /*26560*/  LOP3.LUT R8, R8, 0xfffffffd, RZ, 0xc0, !PT ;  /* 0xfffffffd08087812 */ /* 0x000fe200078ec0ff */
[----:B------:R-:W-:Y:S01]  /*26570*/  FFMA.FTZ R149, R149, R202, 1.1641532182693481445e-10 ;  /* 0x2f00000095957423 */ /* 0x000fe200000100ca */
[----:B------:R-:W-:Y:S02]  /*26580*/  IMAD.MOV.U32 R158, RZ, RZ, 0x2 ;  /* 0x00000002ff9e7424 */ /* 0x000fe400078e00ff */
[----:B------:R-:W-:Y:S02]  /*26590*/  IMAD.MOV.U32 R153, RZ, RZ, R144 ;  /* 0x000000ffff997224 */ /* 0x000fe400078e0090 */
[----:B------:R-:W-:Y:S01]  /*265a0*/  FSETP.GTU.FTZ.AND P3, PT, R149, R181, PT ;  /* 0x000000b59500720b */ /* 0x000fe20003f7c000 */
[----:B------:R-:W-:Y:S01]  /*265b0*/  FMUL.FTZ R149, R141, R180 ;  /* 0x000000b48d957220 */ /* 0x000fe20000410000 */
[----:B------:R-:W-:-:S04]  /*265c0*/  @P1 PRMT R141, R37, 0x7632, R141 ;  /* 0x00007632258d1816 */ /* 0x000fc8000000008d */
        /* <DEDUP_REMOVED lines=15> */
.L_x_8055:
        /* <DEDUP_REMOVED lines=12> */
.L_x_8057:
[----:B------:R-:W-:Y:S05]  /*26780*/  BSYNC.RECONVERGENT B1 ;  /* 0x0000000000017941 */ /* 0x000fea0003800200 */
.L_x_8056:
        /* <DEDUP_REMOVED lines=62> */
.L_x_8054:
[----:B------:R-:W-:Y:S05]  /*26b70*/  BSYNC.RECONVERGENT B0 ;  /* 0x0000000000007941 */ /* 0x000fea0003800200 */
.L_x_8053:
        /* <DEDUP_REMOVED lines=8> */
[----:B------:R-:W-:-:S05]  /*26c00*/  SHF.L.U32 R150, R142, 0x10, RZ ;  /* 0x000000108e967819 */ /* 0x000fca00000006ff */
[----:B------:R-:W-:-:S05]  /*26c10*/  FMUL.FTZ R150, R150, R180 ;  /* 0x000000b496967220 */ /* 0x000fca0000410000 */
        /* <DEDUP_REMOVED lines=14> */
.L_x_8060:
        /* <DEDUP_REMOVED lines=12> */
.L_x_8062:
[----:B------:R-:W-:Y:S05]  /*26dc0*/  BSYNC.RECONVERGENT B1 ;  /* 0x0000000000017941 */ /* 0x000fea0003800200 */
.L_x_8061:
        /* <DEDUP_REMOVED lines=62> */
.L_x_8059:
[----:B------:R-:W-:Y:S05]  /*271b0*/  BSYNC.RECONVERGENT B0 ;  /* 0x0000000000007941 */ /* 0x000fea0003800200 */
.L_x_8058:
        /* <DEDUP_REMOVED lines=24> */
.L_x_8065:
        /* <DEDUP_REMOVED lines=12> */
.L_x_8067:
[----:B------:R-:W-:Y:S05]  /*27400*/  BSYNC.RECONVERGENT B1 ;  /* 0x0000000000017941 */ /* 0x000fea0003800200 */
.L_x_8066:
        /* <DEDUP_REMOVED lines=62> */
.L_x_8064:
[----:B------:R-:W-:Y:S05]  /*277f0*/  BSYNC.RECONVERGENT B0 ;  /* 0x0000000000007941 */ /* 0x000fea0003800200 */
.L_x_8063:
[----:B------:R-:W-:Y:S01]  /*27800*/  I2FP.F32.U32 R152, R159 ;  /* 0x0000009f00987245 */ /* 0x000fe20000201000 */
[----:B------:R-:W-:Y:S01]  /*27810*/  BSSY.RECONVERGENT B0, `(.L_x_8068) ;  /* 0x0000062000007945 */ /* 0x000fe20003800200 */
[----:B------:R-:W-:Y:S01]  /*27820*/  ISETP.NE.AND P5, PT, R160, 0x1, PT ;  /* 0x00000001a000780c */ /* 0x000fe20003fa5270 */
[----:B------:R-:W-:Y:S01]  /*27830*/  IMAD.MOV.U32 R158, RZ, RZ, 0x2 ;  /* 0x00000002ff9e7424 */ /* 0x000fe200078e00ff */
[----:B------:R-:W-:Y:S01]  /*27840*/  @P1 SHF.L.U32 R153, R39, 0x10, RZ ;  /* 0x0000001027991819 */ /* 0x000fe200000006ff */
[----:B------:R-:W-:Y:S01]  /*27850*/  FFMA.FTZ R152, R152, R202, 1.1641532182693481445e-10 ;  /* 0x2f00000098987423 */ /* 0x000fe200000100ca */
[----:B------:R-:W-:-:S04]  /*27860*/  IMAD.MOV.U32 R161, RZ, RZ, R144 ;  /* 0x000000ffffa17224 */ /* 0x000fc800078e0090 */
[----:B------:R-:W-:Y:S01]  /*27870*/  FSETP.GTU.FTZ.AND P4, PT, R152, R181, PT ;  /* 0x000000b59800720b */ /* 0x000fe20003f9c000 */
[----:B------:R-:W-:-:S04]  /*27880*/  IMAD.U32 R152, R143, 0x10000, RZ ;  /* 0x000100008f987824 */ /* 0x000fc800078e00ff */
        /* <DEDUP_REMOVED lines=15> */
.L_x_8070:
        /* <DEDUP_REMOVED lines=12> */
.L_x_8072:
[----:B------:R-:W-:Y:S05]  /*27a40*/  BSYNC.RECONVERGENT B1 ;  /* 0x0000000000017941 */ /* 0x000fea0003800200 */
.L_x_8071:
        /* <DEDUP_REMOVED lines=62> */
.L_x_8069:
[----:B------:R-:W-:Y:S05]  /*27e30*/  BSYNC.RECONVERGENT B0 ;  /* 0x0000000000007941 */ /* 0x000fea0003800200 */
.L_x_8068:
        /* <DEDUP_REMOVED lines=15> */
.L_x_8032:
        /* <DEDUP_REMOVED lines=41> */
.L_x_8073:
[----:B01----:R-:W0:Y:S01]  /*281c0*/  @P1 LDC.64 R140, c[0x0][0x3a0] ;  /* 0x0000e800ff8c1b82 */ /* 0x003e220000000a00 */
[----:B------:R-:W-:-:S07]  /*281d0*/  IADD3 R154, PT, PT, R19, 0x80, RZ ;  /* 0x00000080139a7810 */ /* 0x000fce0007ffe0ff */
        /* <DEDUP_REMOVED lines=24> */
.L_x_8077:
        /* <DEDUP_REMOVED lines=12> */
.L_x_8079:
[----:B------:R-:W-:Y:S05]  /*28420*/  BSYNC.RECONVERGENT B1 ;  /* 0x0000000000017941 */ /* 0x000fea0003800200 */
.L_x_8078:
        /* <DEDUP_REMOVED lines=62> */
.L_x_8076:
[----:B------:R-:W-:Y:S05]  /*28810*/  BSYNC.RECONVERGENT B0 ;  /* 0x0000000000007941 */ /* 0x000fea0003800200 */
.L_x_8075:
[----:B------:R-:W-:Y:S01]  /*28820*/  I2FP.F32.U32 R9, R9 ;  /* 0x0000000900097245 */ /* 0x000fe20000201000 */
[----:B------:R-:W-:Y:S01]  /*28830*/  BSSY.RECONVERGENT B0, `(.L_x_8080) ;  /* 0x0000061000007945 */ /* 0x000fe20003800200 */
[----:B------:R-:W-:Y:S01]  /*28840*/  ISETP.NE.AND P3, PT, R10, 0x1, PT ;  /* 0x000000010a00780c */ /* 0x000fe20003f65270 */
[----:B------:R-:W-:Y:S01]  /*28850*/  IMAD.MOV.U32 R11, RZ, RZ, 0x2 ;  /* 0x00000002ff0b7424 */ /* 0x000fe200078e00ff */
[----:B------:R-:W-:Y:S01]  /*28860*/  LOP3.LUT R8, R8, 0xffffffef, RZ, 0xc0, !PT ;  /* 0xffffffef08087812 */ /* 0x000fe200078ec0ff */
[----:B------:R-:W-:Y:S01]  /*28870*/  FFMA.FTZ R9, R9, R202, 1.1641532182693481445e-10 ;  /* 0x2f00000009097423 */ /* 0x000fe200000100ca */
[----:B-----5:R-:W-:Y:S01]  /*28880*/  PRMT R16, R140, 0x7632, R16 ;  /* 0x000076328c107816 */ /* 0x020fe20000000010 */
[----:B------:R-:W-:-:S03]  /*28890*/  IMAD.MOV.U32 R13, RZ, RZ, R144 ;  /* 0x000000ffff0d7224 */ /* 0x000fc600078e0090 */
[----:B------:R-:W-:Y:S02]  /*288a0*/  FSETP.GTU.FTZ.AND P2, PT, R9, R181, PT ;  /* 0x000000b50900720b */ /* 0x000fe40003f5c000 */
[----:B------:R-:W-:Y:S02]  /*288b0*/  SHF.L.U32 R9, R140, 0x10, RZ ;  /* 0x000000108c097819 */ /* 0x000fe400000006ff */
[----:B------:R-:W-:-:S03]  /*288c0*/  PLOP3.LUT P4, PT, P2, PT, PT, 0x8, 0x80 ;  /* 0x000000000080781c */ /* 0x000fc6000178e170 */
[----:B------:R-:W-:-:S05]  /*288d0*/  FMUL.FTZ R9, R9, R180 ;  /* 0x000000b409097220 */ /* 0x000fca0000410000 */
[----:B------:R-:W-:-:S05]  /*288e0*/  FSEL R9, R9, RZ, !P2 ;  /* 0x000000ff09097208 */ /* 0x000fca0005000000 */
        /* <DEDUP_REMOVED lines=10> */
.L_x_8082:
        /* <DEDUP_REMOVED lines=12> */
.L_x_8084:
[----:B------:R-:W-:Y:S05]  /*28a50*/  BSYNC.RECONVERGENT B1 ;  /* 0x0000000000017941 */ /* 0x000fea0003800200 */
.L_x_8083:
        /* <DEDUP_REMOVED lines=62> */
.L_x_8081:
[----:B------:R-:W-:Y:S05]  /*28e40*/  BSYNC.RECONVERGENT B0 ;  /* 0x0000000000007941 */ /* 0x000fea0003800200 */
.L_x_8080:
        /* <DEDUP_REMOVED lines=12> */
[----:B------:R-:W-:Y:S02]  /*28f10*/  @!P1 IMAD.MOV.U32 R155, RZ, RZ, R9 ;  /* 0x000000ffff9b9224 */ /* 0x000fe400078e0009 */
[----:B------:R-:W-:Y:S01]  /*28f20*/  HFMA2 R10, -RZ, RZ, 0, 1.1920928955078125e-07 ;  /* 0x00000002ff0a7431 */ /* 0x000fe200000001ff */
        /* <DEDUP_REMOVED lines=11> */
.L_x_8087:
        /* <DEDUP_REMOVED lines=12> */
.L_x_8089:
[----:B------:R-:W-:Y:S05]  /*290a0*/  BSYNC.RECONVERGENT B1 ;  /* 0x0000000000017941 */ /* 0x000fea0003800200 */
.L_x_8088:
        /* <DEDUP_REMOVED lines=62> */
.L_x_8086:
[----:B------:R-:W-:Y:S05]  /*29490*/  BSYNC.RECONVERGENT B0 ;  /* 0x0000000000007941 */ /* 0x000fea0003800200 */
.L_x_8085:
        /* <DEDUP_REMOVED lines=22> */
.L_x_8092:
        /* <DEDUP_REMOVED lines=12> */
.L_x_8094:
[----:B------:R-:W-:Y:S05]  /*296c0*/  BSYNC.RECONVERGENT B1 ;  /* 0x0000000000017941 */ /* 0x000fea0003800200 */
.L_x_8093:
        /* <DEDUP_REMOVED lines=62> */
.L_x_8091:
[----:B------:R-:W-:Y:S05]  /*29ab0*/  BSYNC.RECONVERGENT B0 ;  /* 0x0000000000007941 */ /* 0x000fea0003800200 */
.L_x_8090:
[----:B------:R-:W-:Y:S01]  /*29ac0*/  I2FP.F32.U32 R10, R13 ;  /* 0x0000000d000a7245 */ /* 0x000fe20000201000 */
[----:B------:R-:W-:Y:S01]  /*29ad0*/  BSSY.RECONVERGENT B0, `(.L_x_8095) ;  /* 0x0000065000007945 */ /* 0x000fe20003800200 */
[----:B------:R-:W-:Y:S01]  /*29ae0*/  @P1 PRMT R11, R36, 0x7632, R11 ;  /* 0x00007632240b1816 */ /* 0x000fe2000000000b */
[----:B------:R-:W-:Y:S01]  /*29af0*/  IMAD.MOV.U32 R12, RZ, RZ, 0x2 ;  /* 0x00000002ff0c7424 */ /* 0x000fe200078e00ff */
[----:B------:R-:W-:Y:S01]  /*29b00*/  ISETP.NE.AND P3, PT, R14, 0x1, PT ;  /* 0x000000010e00780c */ /* 0x000fe20003f65270 */
        /* <DEDUP_REMOVED lines=22> */
.L_x_8097:
        /* <DEDUP_REMOVED lines=12> */
.L_x_8099:
[----:B------:R-:W-:Y:S05]  /*29d30*/  BSYNC.RECONVERGENT B1 ;  /* 0x0000000000017941 */ /* 0x000fea0003800200 */
.L_x_8098:
        /* <DEDUP_REMOVED lines=62> */
.L_x_8096:
[----:B------:R-:W-:Y:S05]  /*2a120*/  BSYNC.RECONVERGENT B0 ;  /* 0x0000000000007941 */ /* 0x000fea0003800200 */
.L_x_8095:
        /* <DEDUP_REMOVED lines=23> */
.L_x_8102:
        /* <DEDUP_REMOVED lines=12> */
.L_x_8104:
[----:B------:R-:W-:Y:S05]  /*2a360*/  BSYNC.RECONVERGENT B1 ;  /* 0x0000000000017941 */ /* 0x000fea0003800200 */
.L_x_8103:
        /* <DEDUP_REMOVED lines=62> */
.L_x_8101:
[----:B------:R-:W-:Y:S05]  /*2a750*/  BSYNC.RECONVERGENT B0 ;  /* 0x0000000000007941 */ /* 0x000fea0003800200 */
.L_x_8100:
        /* <DEDUP_REMOVED lines=25> */
.L_x_8107:
        /* <DEDUP_REMOVED lines=12> */
.L_x_8109:
[----:B------:R-:W-:Y:S05]  /*2a9b0*/  BSYNC.RECONVERGENT B1 ;  /* 0x0000000000017941 */ /* 0x000fea0003800200 */
.L_x_8108:
        /* <DEDUP_REMOVED lines=62> */
.L_x_8106:
[----:B------:R-:W-:Y:S05]  /*2ada0*/  BSYNC.RECONVERGENT B0 ;  /* 0x0000000000007941 */ /* 0x000fea0003800200 */
.L_x_8105:
[----:B------:R-:W-:Y:S01]  /*2adb0*/  I2FP.F32.U32 R13, R15 ;  /* 0x0000000f000d7245 */ /* 0x000fe20000201000 */
[----:B------:R-:W-:Y:S01]  /*2adc0*/  BSSY.RECONVERGENT B0, `(.L_x_8110) ;  /* 0x0000060000007945 */ /* 0x000fe20003800200 */
[----:B------:R-:W-:Y:S01]  /*2add0*/  ISETP.NE.AND P2, PT, R12, 0x1, PT ;  /* 0x000000010c00780c */ /* 0x000fe20003f45270 */
[----:B------:R-:W-:Y:S01]  /*2ade0*/  IMAD.MOV.U32 R159, RZ, RZ, 0x2 ;  /* 0x00000002ff9f7424 */ /* 0x000fe200078e00ff */
[----:B------:R-:W-:Y:S01]  /*2adf0*/  LOP3.LUT R8, R8, 0xfffffffd, RZ, 0xc0, !PT ;  /* 0xfffffffd08087812 */ /* 0x000fe200078ec0ff */
[----:B------:R-:W-:Y:S01]  /*2ae00*/  FFMA.FTZ R13, R13, R202, 1.1641532182693481445e-10 ;  /* 0x2f0000000d0d7423 */ /* 0x000fe200000100ca */
[----:B------:R-:W-:-:S04]  /*2ae10*/  IMAD.MOV.U32 R15, RZ, RZ, R144 ;  /* 0x000000ffff0f7224 */ /* 0x000fc800078e0090 */
[----:B------:R-:W-:Y:S02]  /*2ae20*/  FSETP.GTU.FTZ.AND P3, PT, R13, R181, PT ;  /* 0x000000b50d00720b */ /* 0x000fe40003f7c000 */
[----:B------:R-:W-:-:S05]  /*2ae30*/  SHF.L.U32 R13, R141, 0x10, RZ ;  /* 0x000000108d0d7819 */ /* 0x000fca00000006ff */
        /* <DEDUP_REMOVED lines=13> */
.L_x_8112:
        /* <DEDUP_REMOVED lines=12> */
.L_x_8114:
[----:B------:R-:W-:Y:S05]  /*2afd0*/  BSYNC.RECONVERGENT B1 ;  /* 0x0000000000017941 */ /* 0x000fea0003800200 */
.L_x_8113:
        /* <DEDUP_REMOVED lines=62> */
.L_x_8111:
[----:B------:R-:W-:Y:S05]  /*2b3c0*/  BSYNC.RECONVERGENT B0 ;  /* 0x0000000000007941 */ /* 0x000fea0003800200 */
.L_x_8110:
        /* <DEDUP_REMOVED lines=27> */
.L_x_8117:
        /* <DEDUP_REMOVED lines=12> */
.L_x_8119:
[----:B------:R-:W-:Y:S05]  /*2b640*/  BSYNC.RECONVERGENT B1 ;  /* 0x0000000000017941 */ /* 0x000fea0003800200 */
.L_x_8118:
        /* <DEDUP_REMOVED lines=62> */
.L_x_8116:
[----:B------:R-:W-:Y:S05]  /*2ba30*/  BSYNC.RECONVERGENT B0 ;  /* 0x0000000000007941 */ /* 0x000fea0003800200 */
.L_x_8115:
        /* <DEDUP_REMOVED lines=21> */
.L_x_8122:
        /* <DEDUP_REMOVED lines=12> */
.L_x_8124:
[----:B------:R-:W-:Y:S05]  /*2bc50*/  BSYNC.RECONVERGENT B1 ;  /* 0x0000000000017941 */ /* 0x000fea0003800200 */
.L_x_8123:
        /* <DEDUP_REMOVED lines=62> */
.L_x_8121:
[----:B------:R-:W-:Y:S05]  /*2c040*/  BSYNC.RECONVERGENT B0 ;  /* 0x0000000000007941 */ /* 0x000fea0003800200 */
.L_x_8120:
        /* <DEDUP_REMOVED lines=25> */
.L_x_8127:
        /* <DEDUP_REMOVED lines=12> */
.L_x_8129:
[----:B------:R-:W-:Y:S05]  /*2c2a0*/  BSYNC.RECONVERGENT B1 ;  /* 0x0000000000017941 */ /* 0x000fea0003800200 */
.L_x_8128:
        /* <DEDUP_REMOVED lines=62> */
.L_x_8126:
[----:B------:R-:W-:Y:S05]  /*2c690*/  BSYNC.RECONVERGENT B0 ;  /* 0x0000000000007941 */ /* 0x000fea0003800200 */
.L_x_8125:
        /* <DEDUP_REMOVED lines=20> */
.L_x_8132:
        /* <DEDUP_REMOVED lines=12> */
.L_x_8134:
[----:B------:R-:W-:Y:S05]  /*2c8a0*/  BSYNC.RECONVERGENT B1 ;  /* 0x0000000000017941 */ /* 0x000fea0003800200 */
.L_x_8133:
        /* <DEDUP_REMOVED lines=62> */
.L_x_8131:
[----:B------:R-:W-:Y:S05]  /*2cc90*/  BSYNC.RECONVERGENT B0 ;  /* 0x0000000000007941 */ /* 0x000fea0003800200 */
.L_x_8130:
        /* <DEDUP_REMOVED lines=27> */
.L_x_8137:
        /* <DEDUP_REMOVED lines=12> */
.L_x_8139:
[----:B------:R-:W-:Y:S05]  /*2cf10*/  BSYNC.RECONVERGENT B1 ;  /* 0x0000000000017941 */ /* 0x000fea0003800200 */
.L_x_8138:
        /* <DEDUP_REMOVED lines=62> */
.L_x_8136:
[----:B------:R-:W-:Y:S05]  /*2d300*/  BSYNC.RECONVERGENT B0 ;  /* 0x0000000000007941 */ /* 0x000fea0003800200 */
.L_x_8135:
        /* <DEDUP_REMOVED lines=21> */
.L_x_8142:
        /* <DEDUP_REMOVED lines=12> */
.L_x_8144:
[----:B------:R-:W-:Y:S05]  /*2d520*/  BSYNC.RECONVERGENT B1 ;  /* 0x0000000000017941 */ /* 0x000fea0003800200 */
.L_x_8143:
        /* <DEDUP_REMOVED lines=62> */
.L_x_8141:
[----:B------:R-:W-:Y:S05]  /*2d910*/  BSYNC.RECONVERGENT B0 ;  /* 0x0000000000007941 */ /* 0x000fea0003800200 */
.L_x_8140:
        /* <DEDUP_REMOVED lines=25> */
.L_x_8147:
        /* <DEDUP_REMOVED lines=12> */
.L_x_8149:
[----:B------:R-:W-:Y:S05]  /*2db70*/  BSYNC.RECONVERGENT B1 ;  /* 0x0000000000017941 */ /* 0x000fea0003800200 */
.L_x_8148:
        /* <DEDUP_REMOVED lines=62> */
.L_x_8146:
[----:B------:R-:W-:Y:S05]  /*2df60*/  BSYNC.RECONVERGENT B0 ;  /* 0x0000000000007941 */ /* 0x000fea0003800200 */
.L_x_8145:
        /* <DEDUP_REMOVED lines=20> */
.L_x_8152:
        /* <DEDUP_REMOVED lines=15> */
.L_x_8154:
[----:B------:R-:W-:Y:S05]  /*2e1a0*/  BSYNC.RECONVERGENT B1 ;  /* 0x0000000000017941 */ /* 0x000fea0003800200 */
.L_x_8153:
        /* <DEDUP_REMOVED lines=62> */
.L_x_8151:
[----:B------:R-:W-:Y:S05]  /*2e590*/  BSYNC.RECONVERGENT B0 ;  /* 0x0000000000007941 */ /* 0x000fea0003800200 */
.L_x_8150:
        /* <DEDUP_REMOVED lines=20> */
.L_x_8074:
        /* <DEDUP_REMOVED lines=16> */
.L_x_8158:
        /* <DEDUP_REMOVED lines=12> */
.L_x_8160:
[----:B------:R-:W-:Y:S05]  /*2e8a0*/  BSYNC.RECONVERGENT B1 ;  /* 0x0000000000017941 */ /* 0x000fea0003800200 */
.L_x_8159:
        /* <DEDUP_REMOVED lines=60> */
[----:B------:R-:W-:Y:S01]  /*2ec70*/  LOP3.LUT R0, R158, UR15, R157, 0x96, !PT ;  /* 0x0000000f9e007c12 */ /* 0x000fe2000f8e969d */
[----:B------:R-:W-:-:S07]  /*2ec80*/  IMAD.MOV.U32 R157, RZ, RZ, R155 ;  /* 0x000000ffff9d7224 */ /* 0x000fce00078e009b */
.L_x_8157:
[----:B------:R-:W-:Y:S05]  /*2ec90*/  BSYNC.RECONVERGENT B0 ;  /* 0x0000000000007941 */ /* 0x000fea0003800200 */
.L_x_8156:
[----:B------:R-:W-:Y:S01]  /*2eca0*/  I2FP.F32.U32 R155, R157 ;  /* 0x0000009d009b7245 */ /* 0x000fe20000201000 */
[----:B-----5:R-:W-:Y:S01]  /*2ecb0*/  @P1 IMAD.U32 R157, R36, 0x10000, RZ ;  /* 0x00010000249d1824 */ /* 0x020fe200078e00ff */
[----:B------:R-:W-:Y:S01]  /*2ecc0*/  ISETP.NE.AND P3, PT, R156, 0x1, PT ;  /* 0x000000019c00780c */ /* 0x000fe20003f65270 */
[----:B------:R-:W-:Y:S01]  /*2ecd0*/  BSSY.RECONVERGENT B0, `(.L_x_8161) ;  /* 0x0000062000007945 */ /* 0x000fe20003800200 */
[----:B------:R-:W-:Y:S01]  /*2ece0*/  LOP3.LUT R8, R8, 0xffffffef, RZ, 0xc0, !PT ;  /* 0xffffffef08087812 */ /* 0x000fe200078ec0ff */
[----:B------:R-:W-:Y:S01]  /*2ecf0*/  FFMA.FTZ R155, R155, R202, 1.1641532182693481445e-10 ;  /* 0x2f0000009b9b7423 */ /* 0x000fe200000100ca */
[----:B------:R-:W-:Y:S02]  /*2ed00*/  HFMA2 R160, -RZ, RZ, 0, 1.1920928955078125e-07 ;  /* 0x00000002ffa07431 */ /* 0x000fe400000001ff */
[----:B------:R-:W-:Y:S02]  /*2ed10*/  IMAD.MOV.U32 R159, RZ, RZ, R144 ;  /* 0x000000ffff9f7224 */ /* 0x000fe400078e0090 */
[----:B------:R-:W-:Y:S01]  /*2ed20*/  FSETP.GTU.FTZ.AND P2, PT, R155, R181, PT ;  /* 0x000000b59b00720b */ /* 0x000fe20003f5c000 */
[C---:B------:R-:W-:Y:S01]  /*2ed30*/  IMAD.U32 R155, R140.reuse, 0x10000, RZ ;  /* 0x000100008c9b7824 */ /* 0x040fe200078e00ff */
[----:B------:R-:W-:-:S03]  /*2ed40*/  PRMT R140, R140, 0x7632, R140 ;  /* 0x000076328c8c7816 */ /* 0x000fc6000000008c */
[----:B------:R-:W-:-:S05]  /*2ed50*/  FMUL.FTZ R155, R155, R180 ;  /* 0x000000b49b9b7220 */ /* 0x000fca0000410000 */
        /* <DEDUP_REMOVED lines=14> */
.L_x_8163:
        /* <DEDUP_REMOVED lines=12> */
.L_x_8165:
[----:B------:R-:W-:Y:S05]  /*2ef00*/  BSYNC.RECONVERGENT B1 ;  /* 0x0000000000017941 */ /* 0x000fea0003800200 */
.L_x_8164:
        /* <DEDUP_REMOVED lines=62> */
.L_x_8162:
[----:B------:R-:W-:Y:S05]  /*2f2f0*/  BSYNC.RECONVERGENT B0 ;  /* 0x0000000000007941 */ /* 0x000fea0003800200 */
.L_x_8161:
        /* <DEDUP_REMOVED lines=26> */
.L_x_8168:
        /* <DEDUP_REMOVED lines=12> */
.L_x_8170:
[----:B------:R-:W-:Y:S05]  /*2f560*/  BSYNC.RECONVERGENT B1 ;  /* 0x0000000000017941 */ /* 0x000fea0003800200 */
.L_x_8169:
        /* <DEDUP_REMOVED lines=62> */
.L_x_8167:
[----:B------:R-:W-:Y:S05]  /*2f950*/  BSYNC.RECONVERGENT B0 ;  /* 0x0000000000007941 */ /* 0x000fea0003800200 */
.L_x_8166:
[----:B------:R-:W-:Y:S01]  /*2f960*/  I2FP.F32.U32 R157, R157 ;  /* 0x0000009d009d7245 */ /* 0x000fe20000201000 */
[----:B------:R-:W-:Y:S01]  /*2f970*/  @P1 IMAD.U32 R159, R37, 0x10000, RZ ;  /* 0x00010000259f1824 */ /* 0x000fe200078e00ff */
[----:B------:R-:W-:Y:S01]  /*2f980*/  ISETP.NE.AND P3, PT, R158, 0x1, PT ;  /* 0x000000019e00780c */ /* 0x000fe20003f65270 */
[----:B------:R-:W-:Y:S01]  /*2f990*/  BSSY.RECONVERGENT B0, `(.L_x_8171) ;  /* 0x0000062000007945 */ /* 0x000fe20003800200 */
[----:B------:R-:W-:Y:S01]  /*2f9a0*/  LOP3.LUT R8, R8, 0xfffffffb, RZ, 0xc0, !PT ;  /* 0xfffffffb08087812 */ /* 0x000fe200078ec0ff */
[----:B------:R-:W-:Y:S01]  /*2f9b0*/  FFMA.FTZ R157, R157, R202, 1.1641532182693481445e-10 ;  /* 0x2f0000009d9d7423 */ /* 0x000fe200000100ca */
[----:B------:R-:W-:Y:S01]  /*2f9c0*/  IMAD.MOV.U32 R162, RZ, RZ, 0x2 ;  /* 0x00000002ffa27424 */ /* 0x000fe200078e00ff */
[----:B------:R-:W-:-:S03]  /*2f9d0*/  MOV R161, R144 ;  /* 0x0000009000a17202 */ /* 0x000fc60000000f00 */
[----:B------:R-:W-:Y:S02]  /*2f9e0*/  FSETP.GTU.FTZ.AND P2, PT, R157, R181, PT ;  /* 0x000000b59d00720b */ /* 0x000fe40003f5c000 */
[C---:B------:R-:W-:Y:S02]  /*2f9f0*/  SHF.L.U32 R157, R141.reuse, 0x10, RZ ;  /* 0x000000108d9d7819 */ /* 0x040fe400000006ff */
        /* <DEDUP_REMOVED lines=16> */
.L_x_8173:
        /* <DEDUP_REMOVED lines=12> */
.L_x_8175:
[----:B------:R-:W-:Y:S05]  /*2fbc0*/  BSYNC.RECONVERGENT B1 ;  /* 0x0000000000017941 */ /* 0x000fea0003800200 */
.L_x_8174:
        /* <DEDUP_REMOVED lines=62> */
.L_x_8172:
[----:B------:R-:W-:Y:S05]  /*2ffb0*/  BSYNC.RECONVERGENT B0 ;  /* 0x0000000000007941 */ /* 0x000fea0003800200 */
.L_x_8171:
[----:B------:R-:W-:Y:S01]  /*2ffc0*/  I2FP.F32.U32 R158, R161 ;  /* 0x000000a1009e7245 */ /* 0x000fe20000201000 */
[----:B------:R-:W-:Y:S01]  /*2ffd0*/  IMAD.U32 R141, R141, 0x10000, RZ ;  /* 0x000100008d8d7824 */ /* 0x000fe200078e00ff */
[----:B------:R-:W-:Y:S01]  /*2ffe0*/  ISETP.NE.AND P2, PT, R162, 0x1, PT ;  /* 0x00000001a200780c */ /* 0x000fe20003f45270 */
[----:B------:R-:W-:Y:S01]  /*2fff0*/  BSSY.RECONVERGENT B0, `(.L_x_8176) ;  /* 0x0000062000007945 */ /* 0x000fe20003800200 */
[----:B------:R-:W-:Y:S01]  /*30000*/  LOP3.LUT R8, R8, 0xfffffffd, RZ, 0xc0, !PT ;  /* 0xfffffffd08087812 */ /* 0x000fe200078ec0ff */
[----:B------:R-:W-:Y:S01]  /*30010*/  FFMA.FTZ R158, R158, R202, 1.1641532182693481445e-10 ;  /* 0x2f0000009e9e7423 */ /* 0x000fe200000100ca */
[----:B------:R-:W-:Y:S02]  /*30020*/  HFMA2 R160, -RZ, RZ, 0, 1.1920928955078125e-07 ;  /* 0x00000002ffa07431 */ /* 0x000fe400000001ff */
[----:B------:R-:W-:Y:S02]  /*30030*/  IMAD.MOV.U32 R159, RZ, RZ, R144 ;  /* 0x000000ffff9f7224 */ /* 0x000fe400078e0090 */
        /* <DEDUP_REMOVED lines=18> */
.L_x_8178:
        /* <DEDUP_REMOVED lines=12> */
.L_x_8180:
[----:B------:R-:W-:Y:S05]  /*30220*/  BSYNC.RECONVERGENT B1 ;  /* 0x0000000000017941 */ /* 0x000fea0003800200 */
.L_x_8179:
        /* <DEDUP_REMOVED lines=62> */
.L_x_8177:
[----:B------:R-:W-:Y:S05]  /*30610*/  BSYNC.RECONVERGENT B0 ;  /* 0x0000000000007941 */ /* 0x000fea0003800200 */
.L_x_8176:
        /* <DEDUP_REMOVED lines=8> */
[C---:B------:R-:W-:Y:S01]  /*306a0*/  IMAD.U32 R159, R142.reuse, 0x10000, RZ ;  /* 0x000100008e9f7824 */ /* 0x040fe200078e00ff */
        /* <DEDUP_REMOVED lines=15> */
.L_x_8183:
        /* <DEDUP_REMOVED lines=12> */
.L_x_8185:
[----:B------:R-:W-:Y:S05]  /*30860*/  BSYNC.RECONVERGENT B1 ;  /* 0x0000000000017941 */ /* 0x000fea0003800200 */
.L_x_8184:
        /* <DEDUP_REMOVED lines=62> */
.L_x_8182:
[----:B------:R-:W-:Y:S05]  /*30c50*/  BSYNC.RECONVERGENT B0 ;  /* 0x0000000000007941 */ /* 0x000fea0003800200 */
.L_x_8181:
[----:B------:R-:W-:Y:S01]  /*30c60*/  I2FP.F32.U32 R160, R162 ;  /* 0x000000a200a07245 */ /* 0x000fe20000201000 */
[----:B------:R-:W-:Y:S01]  /*30c70*/  BSSY.RECONVERGENT B0, `(.L_x_8186) ;  /* 0x0000062000007945 */ /* 0x000fe20003800200 */
[----:B------:R-:W-:Y:S01]  /*30c80*/  SHF.L.U32 R142, R142, 0x10, RZ ;  /* 0x000000108e8e7819 */ /* 0x000fe200000006ff */
[----:B------:R-:W-:Y:S01]  /*30c90*/  IMAD.MOV.U32 R177, RZ, RZ, 0x2 ;  /* 0x00000002ffb17424 */ /* 0x000fe200078e00ff */
[----:B------:R-:W-:Y:S01]  /*30ca0*/  ISETP.NE.AND P4, PT, R175, 0x1, PT ;  /* 0x00000001af00780c */ /* 0x000fe20003f85270 */
[----:B------:R-:W-:Y:S01]  /*30cb0*/  FFMA.FTZ R160, R160, R202, 1.1641532182693481445e-10 ;  /* 0x2f000000a0a07423 */ /* 0x000fe200000100ca */
[----:B------:R-:W-:-:S04]  /*30cc0*/  MOV R161, R144 ;  /* 0x0000009000a17202 */ /* 0x000fc80000000f00 */
[----:B------:R-:W-:Y:S01]  /*30cd0*/  FSETP.GTU.FTZ.AND P3, PT, R160, R181, PT ;  /* 0x000000b5a000720b */ /* 0x000fe20003f7c000 */
[----:B------:R-:W-:Y:S01]  /*30ce0*/  FMUL.FTZ R160, R142, R180 ;  /* 0x000000b48ea07220 */ /* 0x000fe20000410000 */
[----:B------:R-:W-:-:S04]  /*30cf0*/  @P1 PRMT R142, R38, 0x7632, R142 ;  /* 0x00007632268e1816 */ /* 0x000fc8000000008e */
        /* <DEDUP_REMOVED lines=14> */
.L_x_8188:
        /* <DEDUP_REMOVED lines=12> */
.L_x_8190:
[----:B------:R-:W-:Y:S05]  /*30ea0*/  BSYNC.RECONVERGENT B1 ;  /* 0x0000000000017941 */ /* 0x000fea0003800200 */
.L_x_8189:
        /* <DEDUP_REMOVED lines=62> */
.L_x_8187:
[----:B------:R-:W-:Y:S05]  /*31290*/  BSYNC.RECONVERGENT B0 ;  /* 0x0000000000007941 */ /* 0x000fea0003800200 */
.L_x_8186:
[----:B------:R-:W-:Y:S01]  /*312a0*/  I2FP.F32.U32 R161, R161 ;  /* 0x000000a100a17245 */ /* 0x000fe20000201000 */
[----:B------:R-:W-:Y:S01]  /*312b0*/  @P1 IMAD.U32 R162, R39, 0x10000, RZ ;  /* 0x0001000027a21824 */ /* 0x000fe200078e00ff */
[----:B------:R-:W-:Y:S01]  /*312c0*/  ISETP.NE.AND P5, PT, R177, 0x1, PT ;  /* 0x00000001b100780c */ /* 0x000fe20003fa5270 */
[----:B------:R-:W-:Y:S01]  /*312d0*/  BSSY.RECONVERGENT B0, `(.L_x_8191) ;  /* 0x0000060000007945 */ /* 0x000fe20003800200 */
[----:B------:R-:W-:Y:S02]  /*312e0*/  HFMA2 R176, -RZ, RZ, 0, 1.1920928955078125e-07 ;  /* 0x00000002ffb07431 */ /* 0x000fe400000001ff */
        /* <DEDUP_REMOVED lines=19> */
.L_x_8193:
        /* <DEDUP_REMOVED lines=12> */
.L_x_8195:
[----:B------:R-:W-:Y:S05]  /*314e0*/  BSYNC.RECONVERGENT B1 ;  /* 0x0000000000017941 */ /* 0x000fea0003800200 */
.L_x_8194:
        /* <DEDUP_REMOVED lines=62> */
.L_x_8192:
[----:B------:R-:W-:Y:S05]  /*318d0*/  BSYNC.RECONVERGENT B0 ;  /* 0x0000000000007941 */ /* 0x000fea0003800200 */
.L_x_8191:
        /* <DEDUP_REMOVED lines=15> */
.L_x_8155:
        /* <DEDUP_REMOVED lines=41> */
.L_x_8196:
        /* <DEDUP_REMOVED lines=26> */
.L_x_8200:
        /* <DEDUP_REMOVED lines=12> */
.L_x_8202:
[----:B------:R-:W-:Y:S05]  /*31ec0*/  BSYNC.RECONVERGENT B1 ;  /* 0x0000000000017941 */ /* 0x000fea0003800200 */
.L_x_8201:
        /* <DEDUP_REMOVED lines=62> */
.L_x_8199:
[----:B------:R-:W-:Y:S05]  /*322b0*/  BSYNC.RECONVERGENT B0 ;  /* 0x0000000000007941 */ /* 0x000fea0003800200 */
.L_x_8198:
[----:B------:R-:W-:Y:S01]  /*322c0*/  I2FP.F32.U32 R9, R9 ;  /* 0x0000000900097245 */ /* 0x000fe20000201000 */
[----:B------:R-:W-:Y:S01]  /*322d0*/  BSSY.RECONVERGENT B0, `(.L_x_8203) ;  /* 0x0000061000007945 */ /* 0x000fe20003800200 */
[----:B------:R-:W-:Y:S01]  /*322e0*/  ISETP.NE.AND P3, PT, R10, 0x1, PT ;  /* 0x000000010a00780c */ /* 0x000fe20003f65270 */
[----:B------:R-:W-:Y:S01]  /*322f0*/  HFMA2 R11, -RZ, RZ, 0, 1.1920928955078125e-07 ;  /* 0x00000002ff0b7431 */ /* 0x000fe200000001ff */
[----:B------:R-:W-:Y:S01]  /*32300*/  LOP3.LUT R8, R8, 0xffffffef, RZ, 0xc0, !PT ;  /* 0xffffffef08087812 */ /* 0x000fe200078ec0ff */
[----:B------:R-:W-:Y:S01]  /*32310*/  FFMA.FTZ R9, R9, R202, 1.1641532182693481445e-10 ;  /* 0x2f00000009097423 */ /* 0x000fe200000100ca */
[----:B-----5:R-:W-:Y:S01]  /*32320*/  PRMT R16, R140, 0x7632, R16 ;  /* 0x000076328c107816 */ /* 0x020fe20000000010 */
[----:B------:R-:W-:-:S03]  /*32330*/  IMAD.MOV.U32 R13, RZ, RZ, R144 ;  /* 0x000000ffff0d7224 */ /* 0x000fc600078e0090 */
        /* <DEDUP_REMOVED lines=15> */
.L_x_8205:
        /* <DEDUP_REMOVED lines=12> */
.L_x_8207:
[----:B------:R-:W-:Y:S05]  /*324f0*/  BSYNC.RECONVERGENT B1 ;  /* 0x0000000000017941 */ /* 0x000fea0003800200 */
.L_x_8206:
        /* <DEDUP_REMOVED lines=62> */
.L_x_8204:
[----:B------:R-:W-:Y:S05]  /*328e0*/  BSYNC.RECONVERGENT B0 ;  /* 0x0000000000007941 */ /* 0x000fea0003800200 */
.L_x_8203:
        /* <DEDUP_REMOVED lines=25> */
.L_x_8210:
        /* <DEDUP_REMOVED lines=12> */
.L_x_8212:
[----:B------:R-:W-:Y:S05]  /*32b40*/  BSYNC.RECONVERGENT B1 ;  /* 0x0000000000017941 */ /* 0x000fea0003800200 */
.L_x_8211:
        /* <DEDUP_REMOVED lines=62> */
.L_x_8209:
[----:B------:R-:W-:Y:S05]  /*32f30*/  BSYNC.RECONVERGENT B0 ;  /* 0x0000000000007941 */ /* 0x000fea0003800200 */
.L_x_8208:
        /* <DEDUP_REMOVED lines=22> */
.L_x_8215:
        /* <DEDUP_REMOVED lines=12> */
.L_x_8217:
[----:B------:R-:W-:Y:S05]  /*33160*/  BSYNC.RECONVERGENT B1 ;  /* 0x0000000000017941 */ /* 0x000fea0003800200 */
.L_x_8216:
        /* <DEDUP_REMOVED lines=62> */
.L_x_8214:
[----:B------:R-:W-:Y:S05]  /*33550*/  BSYNC.RECONVERGENT B0 ;  /* 0x0000000000007941 */ /* 0x000fea0003800200 */
.L_x_8213:
[----:B------:R-:W-:Y:S01]  /*33560*/  I2FP.F32.U32 R10, R13 ;  /* 0x0000000d000a7245 */ /* 0x000fe20000201000 */
[----:B------:R-:W-:Y:S01]  /*33570*/  BSSY.RECONVERGENT B0, `(.L_x_8218) ;  /* 0x0000065000007945 */ /* 0x000fe20003800200 */
[----:B------:R-:W-:Y:S01]  /*33580*/  ISETP.NE.AND P3, PT, R14, 0x1, PT ;  /* 0x000000010e00780c */ /* 0x000fe20003f65270 */
[----:B------:R-:W-:Y:S01]  /*33590*/  IMAD.MOV.U32 R12, RZ, RZ, 0x2 ;  /* 0x00000002ff0c7424 */ /* 0x000fe200078e00ff */
[----:B------:R-:W-:Y:S01]  /*335a0*/  @P1 PRMT R11, R36, 0x7632, R11 ;  /* 0x00007632240b1816 */ /* 0x000fe2000000000b */
[----:B------:R-:W-:-:S04]  /*335b0*/  FFMA.FTZ R10, R10, R202, 1.1641532182693481445e-10 ;  /* 0x2f0000000a0a7423 */ /* 0x000fc800000100ca */
[----:B------:R-:W-:Y:S01]  /*335c0*/  @P1 IMAD.U32 R11, R11, 0x10000, RZ ;  /* 0x000100000b0b1824 */ /* 0x000fe200078e00ff */
        /* <DEDUP_REMOVED lines=20> */
.L_x_8220:
        /* <DEDUP_REMOVED lines=12> */
.L_x_8222:
[----:B------:R-:W-:Y:S05]  /*337d0*/  BSYNC.RECONVERGENT B1 ;  /* 0x0000000000017941 */ /* 0x000fea0003800200 */
.L_x_8221:
        /* <DEDUP_REMOVED lines=62> */
.L_x_8219:
[----:B------:R-:W-:Y:S05]  /*33bc0*/  BSYNC.RECONVERGENT B0 ;  /* 0x0000000000007941 */ /* 0x000fea0003800200 */
.L_x_8218:
[----:B------:R-:W-:Y:S01]  /*33bd0*/  I2FP.F32.U32 R11, R11 ;  /* 0x0000000b000b7245 */ /* 0x000fe20000201000 */
[----:B------:R-:W-:Y:S01]  /*33be0*/  BSSY.RECONVERGENT B0, `(.L_x_8223) ;  /* 0x0000061000007945 */ /* 0x000fe20003800200 */
[----:B------:R-:W-:Y:S01]  /*33bf0*/  ISETP.NE.AND P3, PT, R12, 0x1, PT ;  /* 0x000000010c00780c */ /* 0x000fe20003f65270 */
[----:B------:R-:W-:Y:S01]  /*33c00*/  IMAD.MOV.U32 R13, RZ, RZ, 0x2 ;  /* 0x00000002ff0d7424 */ /* 0x000fe200078e00ff */
[----:B------:R-:W-:Y:S01]  /*33c10*/  LOP3.LUT R8, R8, 0xfffffffb, RZ, 0xc0, !PT ;  /* 0xfffffffb08087812 */ /* 0x000fe200078ec0ff */
[----:B------:R-:W-:Y:S01]  /*33c20*/  FFMA.FTZ R11, R11, R202, 1.1641532182693481445e-10 ;  /* 0x2f0000000b0b7423 */ /* 0x000fe200000100ca */
[----:B------:R-:W-:Y:S01]  /*33c30*/  PRMT R16, R141, 0x7632, R16 ;  /* 0x000076328d107816 */ /* 0x000fe20000000010 */
        /* <DEDUP_REMOVED lines=16> */
.L_x_8225:
        /* <DEDUP_REMOVED lines=12> */
.L_x_8227:
[----:B------:R-:W-:Y:S05]  /*33e00*/  BSYNC.RECONVERGENT B1 ;  /* 0x0000000000017941 */ /* 0x000fea0003800200 */
.L_x_8226:
        /* <DEDUP_REMOVED lines=62> */
.L_x_8224:
[----:B------:R-:W-:Y:S05]  /*341f0*/  BSYNC.RECONVERGENT B0 ;  /* 0x0000000000007941 */ /* 0x000fea0003800200 */
.L_x_8223:
        /* <DEDUP_REMOVED lines=25> */
.L_x_8230:
        /* <DEDUP_REMOVED lines=12> */
.L_x_8232:
[----:B------:R-:W-:Y:S05]  /*34450*/  BSYNC.RECONVERGENT B1 ;  /* 0x0000000000017941 */ /* 0x000fea0003800200 */
.L_x_8231:
        /* <DEDUP_REMOVED lines=62> */
.L_x_8229:
[----:B------:R-:W-:Y:S05]  /*34840*/  BSYNC.RECONVERGENT B0 ;  /* 0x0000000000007941 */ /* 0x000fea0003800200 */
.L_x_8228:
        /* <DEDUP_REMOVED lines=22> */
.L_x_8235:
        /* <DEDUP_REMOVED lines=12> */
.L_x_8237:
[----:B------:R-:W-:Y:S05]  /*34a70*/  BSYNC.RECONVERGENT B1 ;  /* 0x0000000000017941 */ /* 0x000fea0003800200 */
.L_x_8236:
        /* <DEDUP_REMOVED lines=62> */
.L_x_8234:
[----:B------:R-:W-:Y:S05]  /*34e60*/  BSYNC.RECONVERGENT B0 ;  /* 0x0000000000007941 */ /* 0x000fea0003800200 */
.L_x_8233:
        /* <DEDUP_REMOVED lines=27> */
.L_x_8240:
        /* <DEDUP_REMOVED lines=12> */
.L_x_8242:
[----:B------:R-:W-:Y:S05]  /*350e0*/  BSYNC.RECONVERGENT B1 ;  /* 0x0000000000017941 */ /* 0x000fea0003800200 */
.L_x_8241:
        /* <DEDUP_REMOVED lines=62> */
.L_x_8239:
[----:B------:R-:W-:Y:S05]  /*354d0*/  BSYNC.RECONVERGENT B0 ;  /* 0x0000000000007941 */ /* 0x000fea0003800200 */
.L_x_8238:
[----:B------:R-:W-:Y:S01]  /*354e0*/  I2FP.F32.U32 R13, R13 ;  /* 0x0000000d000d7245 */ /* 0x000fe20000201000 */
[----:B------:R-:W-:Y:S01]  /*354f0*/  BSSY.RECONVERGENT B0, `(.L_x_8243) ;  /* 0x000005f000007945 */ /* 0x000fe20003800200 */
[----:B------:R-:W-:Y:S01]  /*35500*/  ISETP.NE.AND P3, PT, R14, 0x1, PT ;  /* 0x000000010e00780c */ /* 0x000fe20003f65270 */
[----:B------:R-:W-:Y:S01]  /*35510*/  IMAD.MOV.U32 R15, RZ, RZ, 0x2 ;  /* 0x00000002ff0f7424 */ /* 0x000fe200078e00ff */
[----:B------:R-:W-:Y:S01]  /*35520*/  PRMT R16, R142, 0x7632, R16 ;  /* 0x000076328e107816 */ /* 0x000fe20000000010 */
[----:B------:R-:W-:Y:S01]  /*35530*/  FFMA.FTZ R13, R13, R202, 1.1641532182693481445e-10 ;  /* 0x2f0000000d0d7423 */ /* 0x000fe200000100ca */
[----:B------:R-:W-:-:S04]  /*35540*/  MOV R141, R144 ;  /* 0x00000090008d7202 */ /* 0x000fc80000000f00 */
        /* <DEDUP_REMOVED lines=14> */
.L_x_8245:
        /* <DEDUP_REMOVED lines=12> */
.L_x_8247:
[----:B------:R-:W-:Y:S05]  /*356f0*/  BSYNC.RECONVERGENT B1 ;  /* 0x0000000000017941 */ /* 0x000fea0003800200 */
.L_x_8246:
        /* <DEDUP_REMOVED lines=62> */
.L_x_8244:
[----:B------:R-:W-:Y:S05]  /*35ae0*/  BSYNC.RECONVERGENT B0 ;  /* 0x0000000000007941 */ /* 0x000fea0003800200 */
.L_x_8243:
        /* <DEDUP_REMOVED lines=25> */
.L_x_8250:
        /* <DEDUP_REMOVED lines=12> */
.L_x_8252:
[----:B------:R-:W-:Y:S05]  /*35d40*/  BSYNC.RECONVERGENT B1 ;  /* 0x0000000000017941 */ /* 0x000fea0003800200 */
.L_x_8251:
        /* <DEDUP_REMOVED lines=62> */
.L_x_8249:
[----:B------:R-:W-:Y:S05]  /*36130*/  BSYNC.RECONVERGENT B0 ;  /* 0x0000000000007941 */ /* 0x000fea0003800200 */
.L_x_8248:
        /* <DEDUP_REMOVED lines=20> */
.L_x_8255:
        /* <DEDUP_REMOVED lines=12> */
.L_x_8257:
[----:B------:R-:W-:Y:S05]  /*36340*/  BSYNC.RECONVERGENT B1 ;  /* 0x0000000000017941 */ /* 0x000fea0003800200 */
.L_x_8256:
        /* <DEDUP_REMOVED lines=62> */
.L_x_8254:
[----:B------:R-:W-:Y:S05]  /*36730*/  BSYNC.RECONVERGENT B0 ;  /* 0x0000000000007941 */ /* 0x000fea0003800200 */
.L_x_8253:
        /* <DEDUP_REMOVED lines=27> */
.L_x_8260:
        /* <DEDUP_REMOVED lines=12> */
.L_x_8262:
[----:B------:R-:W-:Y:S05]  /*369b0*/  BSYNC.RECONVERGENT B1 ;  /* 0x0000000000017941 */ /* 0x000fea0003800200 */
.L_x_8261:
        /* <DEDUP_REMOVED lines=62> */
.L_x_8259:
[----:B------:R-:W-:Y:S05]  /*36da0*/  BSYNC.RECONVERGENT B0 ;  /* 0x0000000000007941 */ /* 0x000fea0003800200 */
.L_x_8258:
        /* <DEDUP_REMOVED lines=21> */
.L_x_8265:
        /* <DEDUP_REMOVED lines=12> */
.L_x_8267:
[----:B------:R-:W-:Y:S05]  /*36fc0*/  BSYNC.RECONVERGENT B1 ;  /* 0x0000000000017941 */ /* 0x000fea0003800200 */
.L_x_8266:
        /* <DEDUP_REMOVED lines=62> */
.L_x_8264:
[----:B------:R-:W-:Y:S05]  /*373b0*/  BSYNC.RECONVERGENT B0 ;  /* 0x0000000000007941 */ /* 0x000fea0003800200 */
.L_x_8263:
        /* <DEDUP_REMOVED lines=25> */
.L_x_8270:
        /* <DEDUP_REMOVED lines=12> */
.L_x_8272:
[----:B------:R-:W-:Y:S05]  /*37610*/  BSYNC.RECONVERGENT B1 ;  /* 0x0000000000017941 */ /* 0x000fea0003800200 */
.L_x_8271:
[----:B------:R-:W-:Y:S01]  /*37620*/  IMAD.WIDE.U32 R142, R4, -0x2daee0ad, RZ ;  /* 0xd2511f53048e7825 */ /* 0x000fe200078e00ff */
[----:B------:R-:W-:-:S03]  /*37630*/  UIADD3 UR15, UPT, UPT, UR4, -0x61c88647, URZ ;  /* 0x9e3779b9040f7890 */ /* 0x000fc6000fffe0ff */
[----:B------:R-:W-:Y:S01]  /*37640*/  IMAD.WIDE.U32 R182, R2, -0x326172a9, RZ ;  /* 0xcd9e8d5702b67825 */ /* 0x000fe200078e00ff */
[----:B------:R-:W-:-:S04]  /*37650*/  LOP3.LUT R0, R7, UR5, R143, 0x96, !PT ;  /* 0x0000000507007c12 */ /* 0x000fc8000f8e968f */
[----:B------:R-:W-:Y:S01]  /*37660*/  LOP3.LUT R5, R6, UR4, R183, 0x96, !PT ;  /* 0x0000000406057c12 */ /* 0x000fe2000f8e96b7 */
[----:B------:R-:W-:-:S04]  /*37670*/  IMAD.WIDE.U32 R140, R0, -0x326172a9, RZ ;  /* 0xcd9e8d57008c7825 */ /* 0x000fc800078e00ff */
[----:B------:R-:W-:Y:S01]  /*37680*/  IMAD.WIDE.U32 R184, R5, -0x2daee0ad, RZ ;  /* 0xd2511f5305b87825 */ /* 0x000fe200078e00ff */
[----:B------:R-:W-:Y:S01]  /*37690*/  LOP3.LUT R0, R182, UR15, R141, 0x96, !PT ;  /* 0x0000000fb6007c12 */ /* 0x000fe2000f8e968d */
[----:B------:R-:W-:-:S04]  /*376a0*/  UIADD3 UR15, UPT, UPT, UR5, -0x4498517b, URZ ;  /* 0xbb67ae85050f7890 */ /* 0x000fc8000fffe0ff */
[----:B------:R-:W-:Y:S02]  /*376b0*/  IMAD.WIDE.U32 R182, R0, -0x2daee0ad, RZ ;  /* 0xd2511f5300b67825 */ /* 0x000fe400078e00ff */
[----:B------:R-:W-:Y:S01]  /*376c0*/  LOP3.LUT R5, R142, UR15, R185, 0x96, !PT ;  /* 0x0000000f8e057c12 */ /* 0x000fe2000f8e96b9 */
[----:B------:R-:W-:-:S04]  /*376d0*/  UIADD3 UR15, UPT, UPT, UR5, 0x76cf5d0a, URZ ;  /* 0x76cf5d0a050f7890 */ /* 0x000fc8000fffe0ff */
[----:B------:R-:W-:Y:S02]  /*376e0*/  IMAD.WIDE.U32 R142, R5, -0x326172a9, RZ ;  /* 0xcd9e8d57058e7825 */ /* 0x000fe400078e00ff */
[----:B------:R-:W-:Y:S01]  /*376f0*/  LOP3.LUT R0, R184, UR15, R183, 0x96, !PT ;  /* 0x0000000fb8007c12 */ /* 0x000fe2000f8e96b7 */
[----:B------:R-:W-:-:S06]  /*37700*/  UIADD3 UR15, UPT, UPT, UR4, 0x3c6ef372, URZ ;  /* 0x3c6ef372040f7890 */ /* 0x000fcc000fffe0ff */
        /* <DEDUP_REMOVED lines=47> */
.L_x_8269:
[----:B------:R-:W-:Y:S05]  /*37a00*/  BSYNC.RECONVERGENT B0 ;  /* 0x0000000000007941 */ /* 0x000fea0003800200 */
.L_x_8268:
        /* <DEDUP_REMOVED lines=20> */
.L_x_8275:
        /* <DEDUP_REMOVED lines=15> */
.L_x_8277:
[----:B------:R-:W-:Y:S05]  /*37c40*/  BSYNC.RECONVERGENT B1 ;  /* 0x0000000000017941 */ /* 0x000fea0003800200 */
.L_x_8276:
        /* <DEDUP_REMOVED lines=62> */
.L_x_8274:
[----:B------:R-:W-:Y:S05]  /*38030*/  BSYNC.RECONVERGENT B0 ;  /* 0x0000000000007941 */ /* 0x000fea0003800200 */
.L_x_8273:
[----:B------:R-:W-:Y:S02]  /*38040*/  I2FP.F32.U32 R140, R143 ;  /* 0x0000008f008c7245 */ /* 0x000fe40000201000 */
[----:B------:R-:W-:Y:S02]  /*38050*/  PRMT R142, R192, 0x5410, R187 ;  /* 0x00005410c08e7816 */ /* 0x000fe400000000bb */
[----:B------:R-:W-:Y:S01]  /*38060*/  PRMT R141, R194, 0x5410, R193 ;  /* 0x00005410c28d7816 */ /* 0x000fe200000000c1 */
        /* <DEDUP_REMOVED lines=16> */
.L_x_8197:
        /* <DEDUP_REMOVED lines=16> */
.L_x_8281:
        /* <DEDUP_REMOVED lines=12> */
.L_x_8283:
[----:B------:R-:W-:Y:S05]  /*38330*/  BSYNC.RECONVERGENT B1 ;  /* 0x0000000000017941 */ /* 0x000fea0003800200 */
.L_x_8282:
        /* <DEDUP_REMOVED lines=59> */
[----:B------:R-:W-:Y:S01]  /*386f0*/  IMAD.MOV.U32 R175, RZ, RZ, R173 ;  /* 0x000000ffffaf7224 */ /* 0x000fe200078e00ad */
[----:B------:R-:W-:Y:S01]  /*38700*/  MOV R144, R174 ;  /* 0x000000ae00907202 */ /* 0x000fe20000000f00 */
[----:B------:R-:W-:-:S07]  /*38710*/  IMAD.MOV.U32 R174, RZ, RZ, RZ ;  /* 0x000000ffffae7224 */ /* 0x000fce00078e00ff */
.L_x_8280:
[----:B------:R-:W-:Y:S05]  /*38720*/  BSYNC.RECONVERGENT B0 ;  /* 0x0000000000007941 */ /* 0x000fea0003800200 */
.L_x_8279:
[----:B------:R-:W-:Y:S01]  /*38730*/  I2FP.F32.U32 R173, R175 ;  /* 0x000000af00ad7245 */ /* 0x000fe20000201000 */
[----:B-----5:R-:W-:Y:S01]  /*38740*/  @P1 IMAD.U32 R175, R36, 0x10000, RZ ;  /* 0x0001000024af1824 */ /* 0x020fe200078e00ff */
[----:B------:R-:W-:Y:S01]  /*38750*/  ISETP.NE.AND P3, PT, R174, 0x1, PT ;  /* 0x00000001ae00780c */ /* 0x000fe20003f65270 */
[----:B------:R-:W-:Y:S01]  /*38760*/  BSSY.RECONVERGENT B0, `(.L_x_8284) ;  /* 0x0000062000007945 */ /* 0x000fe20003800200 */
[----:B------:R-:W-:Y:S01]  /*38770*/  LOP3.LUT R8, R8, 0xffffffef, RZ, 0xc0, !PT ;  /* 0xffffffef08087812 */ /* 0x000fe200078ec0ff */
        /* <DEDUP_REMOVED lines=21> */
.L_x_8286:
        /* <DEDUP_REMOVED lines=12> */
.L_x_8288:
[----:B------:R-:W-:Y:S05]  /*38990*/  BSYNC.RECONVERGENT B1 ;  /* 0x0000000000017941 */ /* 0x000fea0003800200 */
.L_x_8287:
        /* <DEDUP_REMOVED lines=62> */
.L_x_8285:
[----:B------:R-:W-:Y:S05]  /*38d80*/  BSYNC.RECONVERGENT B0 ;  /* 0x0000000000007941 */ /* 0x000fea0003800200 */
.L_x_8284:
[----:B------:R-:W-:Y:S01]  /*38d90*/  I2FP.F32.U32 R174, R177 ;  /* 0x000000b100ae7245 */ /* 0x000fe20000201000 */
[----:B------:R-:W-:Y:S01]  /*38da0*/  IMAD.U32 R140, R140, 0x10000, RZ ;  /* 0x000100008c8c7824 */ /* 0x000fe200078e00ff */
[----:B------:R-:W-:Y:S01]  /*38db0*/  ISETP.NE.AND P3, PT, R175, 0x1, PT ;  /* 0x00000001af00780c */ /* 0x000fe20003f65270 */
[----:B------:R-:W-:Y:S01]  /*38dc0*/  BSSY.RECONVERGENT B0, `(.L_x_8289) ;  /* 0x0000062000007945 */ /* 0x000fe20003800200 */
[----:B------:R-:W-:Y:S01]  /*38dd0*/  LOP3.LUT R8, R8, 0xfffffff7, RZ, 0xc0, !PT ;  /* 0xfffffff708087812 */ /* 0x000fe200078ec0ff */
[----:B------:R-:W-:Y:S01]  /*38de0*/  FFMA.FTZ R174, R174, R202, 1.1641532182693481445e-10 ;  /* 0x2f000000aeae7423 */ /* 0x000fe200000100ca */
[----:B------:R-:W-:-:S04]  /*38df0*/  HFMA2 R176, -RZ, RZ, 0, 1.1920928955078125e-07 ;  /* 0x00000002ffb07431 */ /* 0x000fc800000001ff */
        /* <DEDUP_REMOVED lines=19> */
.L_x_8291:
        /* <DEDUP_REMOVED lines=12> */
.L_x_8293:
[----:B------:R-:W-:Y:S05]  /*38ff0*/  BSYNC.RECONVERGENT B1 ;  /* 0x0000000000017941 */ /* 0x000fea0003800200 */
.L_x_8292:
        /* <DEDUP_REMOVED lines=62> */
.L_x_8290:
[----:B------:R-:W-:Y:S05]  /*393e0*/  BSYNC.RECONVERGENT B0 ;  /* 0x0000000000007941 */ /* 0x000fea0003800200 */
.L_x_8289:
[----:B------:R-:W-:Y:S01]  /*393f0*/  I2FP.F32.U32 R140, R140 ;  /* 0x0000008c008c7245 */ /* 0x000fe20000201000 */
[----:B------:R-:W-:Y:S01]  /*39400*/  BSSY.RECONVERGENT B0, `(.L_x_8294) ;  /* 0x0000064000007945 */ /* 0x000fe20003800200 */
[----:B------:R-:W-:Y:S01]  /*39410*/  ISETP.NE.AND P3, PT, R176, 0x1, PT ;  /* 0x00000001b000780c */ /* 0x000fe20003f65270 */
[----:B------:R-:W-:Y:S01]  /*39420*/  IMAD.MOV.U32 R177, RZ, RZ, R144 ;  /* 0x000000ffffb17224 */ /* 0x000fe200078e0090 */
[----:B------:R-:W-:Y:S01]  /*39430*/  LOP3.LUT R8, R8, 0xfffffffb, RZ, 0xc0, !PT ;  /* 0xfffffffb08087812 */ /* 0x000fe200078ec0ff */
[----:B------:R-:W-:Y:S01]  /*39440*/  FFMA.FTZ R140, R140, R202, 1.1641532182693481445e-10 ;  /* 0x2f0000008c8c7423 */ /* 0x000fe200000100ca */
[----:B------:R-:W-:-:S04]  /*39450*/  PRMT R182, R141, 0x7632, R182 ;  /* 0x000076328db67816 */ /* 0x000fc800000000b6 */
[----:B------:R-:W-:Y:S01]  /*39460*/  FSETP.GTU.FTZ.AND P2, PT, R140, R181, PT ;  /* 0x000000b58c00720b */ /* 0x000fe20003f5c000 */
[----:B------:R-:W-:Y:S02]  /*39470*/  IMAD.U32 R140, R141, 0x10000, RZ ;  /* 0x000100008d8c7824 */ /* 0x000fe400078e00ff */
[----:B------:R-:W-:Y:S02]  /*39480*/  IMAD.MOV.U32 R141, RZ, RZ, 0x2 ;  /* 0x00000002ff8d7424 */ /* 0x000fe400078e00ff */
[----:B------:R-:W-:-:S05]  /*39490*/  FMUL.FTZ R140, R140, R180 ;  /* 0x000000b48c8c7220 */ /* 0x000fca0000410000 */
        /* <DEDUP_REMOVED lines=15> */
.L_x_8296:
        /* <DEDUP_REMOVED lines=12> */
.L_x_8298:
[----:B------:R-:W-:Y:S05]  /*39650*/  BSYNC.RECONVERGENT B1 ;  /* 0x0000000000017941 */ /* 0x000fea0003800200 */
.L_x_8297:
        /* <DEDUP_REMOVED lines=62> */
.L_x_8295:
[----:B------:R-:W-:Y:S05]  /*39a40*/  BSYNC.RECONVERGENT B0 ;  /* 0x0000000000007941 */ /* 0x000fea0003800200 */
.L_x_8294:
[----:B------:R-:W-:Y:S01]  /*39a50*/  I2FP.F32.U32 R140, R177 ;  /* 0x000000b1008c7245 */ /* 0x000fe20000201000 */
[----:B------:R-:W-:Y:S01]  /*39a60*/  BSSY.RECONVERGENT B0, `(.L_x_8299) ;  /* 0x0000064000007945 */ /* 0x000fe20003800200 */
[----:B------:R-:W-:Y:S02]  /*39a70*/  ISETP.NE.AND P2, PT, R141, 0x1, PT ;  /* 0x000000018d00780c */ /* 0x000fe40003f45270 */
[----:B------:R-:W-:Y:S01]  /*39a80*/  LOP3.LUT R8, R8, 0xfffffffd, RZ, 0xc0, !PT ;  /* 0xfffffffd08087812 */ /* 0x000fe200078ec0ff */
[----:B------:R-:W-:Y:S01]  /*39a90*/  FFMA.FTZ R140, R140, R202, 1.1641532182693481445e-10 ;  /* 0x2f0000008c8c7423 */ /* 0x000fe200000100ca */
[----:B------:R-:W-:-:S04]  /*39aa0*/  MOV R177, R144 ;  /* 0x0000009000b17202 */ /* 0x000fc80000000f00 */
[----:B------:R-:W-:Y:S02]  /*39ab0*/  FSETP.GTU.FTZ.AND P3, PT, R140, R181, PT ;  /* 0x000000b58c00720b */ /* 0x000fe40003f7c000 */
[----:B------:R-:W-:-:S05]  /*39ac0*/  SHF.L.U32 R140, R182, 0x10, RZ ;  /* 0x00000010b68c7819 */ /* 0x000fca00000006ff */
[----:B------:R-:W-:Y:S01]  /*39ad0*/  FMUL.FTZ R176, R140, R180 ;  /* 0x000000b48cb07220 */ /* 0x000fe20000410000 */
[----:B------:R-:W-:-:S04]  /*39ae0*/  @P1 PRMT R140, R37, 0x7632, R140 ;  /* 0x00007632258c1816 */ /* 0x000fc8000000008c */
        /* <DEDUP_REMOVED lines=16> */
.L_x_8301:
        /* <DEDUP_REMOVED lines=12> */
.L_x_8303:
[----:B------:R-:W-:Y:S05]  /*39cb0*/  BSYNC.RECONVERGENT B1 ;  /* 0x0000000000017941 */ /* 0x000fea0003800200 */
.L_x_8302:
        /* <DEDUP_REMOVED lines=62> */
.L_x_8300:
[----:B------:R-:W-:Y:S05]  /*3a0a0*/  BSYNC.RECONVERGENT B0 ;  /* 0x0000000000007941 */ /* 0x000fea0003800200 */
.L_x_8299:
[----:B------:R-:W-:Y:S01]  /*3a0b0*/  I2FP.F32.U32 R141, R177 ;  /* 0x000000b1008d7245 */ /* 0x000fe20000201000 */
[----:B------:R-:W-:Y:S01]  /*3a0c0*/  BSSY.RECONVERGENT B0, `(.L_x_8304) ;  /* 0x0000062000007945 */ /* 0x000fe20003800200 */
[----:B------:R-:W-:Y:S01]  /*3a0d0*/  ISETP.NE.AND P3, PT, R140, 0x1, PT ;  /* 0x000000018c00780c */ /* 0x000fe20003f65270 */
[----:B------:R-:W-:Y:S02]  /*3a0e0*/  IMAD.MOV.U32 R179, RZ, RZ, R144 ;  /* 0x000000ffffb37224 */ /* 0x000fe400078e0090 */
[----:B------:R-:W-:-:S05]  /*3a0f0*/  FFMA.FTZ R141, R141, R202, 1.1641532182693481445e-10 ;  /* 0x2f0000008d8d7423 */ /* 0x000fca00000100ca */
[----:B------:R-:W-:Y:S01]  /*3a100*/  FSETP.GTU.FTZ.AND P2, PT, R141, R181, PT ;  /* 0x000000b58d00720b */ /* 0x000fe20003f5c000 */
[C---:B------:R-:W-:Y:S01]  /*3a110*/  IMAD.U32 R141, R142.reuse, 0x10000, RZ ;  /* 0x000100008e8d7824 */ /* 0x040fe200078e00ff */
[----:B------:R-:W-:-:S03]  /*3a120*/  PRMT R142, R142, 0x7632, R142 ;  /* 0x000076328e8e7816 */ /* 0x000fc6000000008e */
        /* <DEDUP_REMOVED lines=16> */
.L_x_8306:
        /* <DEDUP_REMOVED lines=12> */
.L_x_8308:
[----:B------:R-:W-:Y:S05]  /*3a2f0*/  BSYNC.RECONVERGENT B1 ;  /* 0x0000000000017941 */ /* 0x000fea0003800200 */
.L_x_8307:
        /* <DEDUP_REMOVED lines=62> */
.L_x_8305:
[----:B------:R-:W-:Y:S05]  /*3a6e0*/  BSYNC.RECONVERGENT B0 ;  /* 0x0000000000007941 */ /* 0x000fea0003800200 */
.L_x_8304:
[----:B------:R-:W-:Y:S01]  /*3a6f0*/  I2FP.F32.U32 R140, R179 ;  /* 0x000000b3008c7245 */ /* 0x000fe20000201000 */
[----:B------:R-:W-:Y:S01]  /*3a700*/  IMAD.U32 R142, R142, 0x10000, RZ ;  /* 0x000100008e8e7824 */ /* 0x000fe200078e00ff */
[----:B------:R-:W-:Y:S01]  /*3a710*/  ISETP.NE.AND P4, PT, R141, 0x1, PT ;  /* 0x000000018d00780c */ /* 0x000fe20003f85270 */
[----:B------:R-:W-:Y:S02]  /*3a720*/  BSSY.RECONVERGENT B0, `(.L_x_8309) ;  /* 0x0000060000007945 */ /* 0x000fe40003800200 */
[----:B------:R-:W-:Y:S01]  /*3a730*/  FFMA.FTZ R140, R140, R202, 1.1641532182693481445e-10 ;  /* 0x2f0000008c8c7423 */ /* 0x000fe200000100ca */
[----:B------:R-:W-:-:S04]  /*3a740*/  FMUL.FTZ R142, R142, R180 ;  /* 0x000000b48e8e7220 */ /* 0x000fc80000410000 */
[----:B------:R-:W-:Y:S02]  /*3a750*/  FSETP.GTU.FTZ.AND P3, PT, R140, R181, PT ;  /* 0x000000b58c00720b */ /* 0x000fe40003f7c000 */
[----:B------:R-:W-:Y:S02]  /*3a760*/  @P1 PRMT R140, R38, 0x7632, R140 ;  /* 0x00007632268c1816 */ /* 0x000fe4000000008c */
[----:B------:R-:W-:Y:S01]  /*3a770*/  FSEL R178, R142, RZ, !P3 ;  /* 0x000000ff8eb27208 */ /* 0x000fe20005800000 */
[----:B------:R-:W-:Y:S01]  /*3a780*/  IMAD.MOV.U32 R142, RZ, RZ, R144 ;  /* 0x000000ffff8e7224 */ /* 0x000fe200078e0090 */
        /* <DEDUP_REMOVED lines=14> */
.L_x_8311:
        /* <DEDUP_REMOVED lines=12> */
.L_x_8313:
[----:B------:R-:W-:Y:S05]  /*3a930*/  BSYNC.RECONVERGENT B1 ;  /* 0x0000000000017941 */ /* 0x000fea0003800200 */
.L_x_8312:
[----:B------:R-:W-:Y:S01]  /*3a940*/  IMAD.WIDE.U32 R182, R4, -0x2daee0ad, RZ ;  /* 0xd2511f5304b67825 */ /* 0x000fe200078e00ff */
[----:B------:R-:W-:-:S03]  /*3a950*/  UIADD3 UR15, UPT, UPT, UR4, -0x61c88647, URZ ;  /* 0x9e3779b9040f7890 */ /* 0x000fc6000fffe0ff */
[----:B------:R-:W-:Y:S01]  /*3a960*/  IMAD.WIDE.U32 R184, R2, -0x326172a9, RZ ;  /* 0xcd9e8d5702b87825 */ /* 0x000fe200078e00ff */
[----:B------:R-:W-:-:S03]  /*3a970*/  LOP3.LUT R0, R7, UR5, R183, 0x96, !PT ;  /* 0x0000000507007c12 */ /* 0x000fc6000f8e96b7 */
[----:B------:R-:W-:Y:S01]  /*3a980*/  IMAD.MOV.U32 R142, RZ, RZ, R171 ;  /* 0x000000ffff8e7224 */ /* 0x000fe200078e00ab */
        /* <DEDUP_REMOVED lines=57> */
.L_x_8310:
[----:B------:R-:W-:Y:S05]  /*3ad20*/  BSYNC.RECONVERGENT B0 ;  /* 0x0000000000007941 */ /* 0x000fea0003800200 */
.L_x_8309:
[----:B------:R-:W-:Y:S01]  /*3ad30*/  I2FP.F32.U32 R141, R142 ;  /* 0x0000008e008d7245 */ /* 0x000fe20000201000 */
[----:B------:R-:W-:Y:S01]  /*3ad40*/  BSSY.RECONVERGENT B0, `(.L_x_8314) ;  /* 0x0000062000007945 */ /* 0x000fe20003800200 */
[----:B------:R-:W-:Y:S01]  /*3ad50*/  ISETP.NE.AND P5, PT, R140, 0x1, PT ;  /* 0x000000018c00780c */ /* 0x000fe20003fa5270 */
[----:B------:R-:W-:Y:S01]  /*3ad60*/  IMAD.MOV.U32 R182, RZ, RZ, 0x2 ;  /* 0x00000002ffb67424 */ /* 0x000fe200078e00ff */
[----:B------:R-:W-:Y:S01]  /*3ad70*/  PRMT R187, R143, 0x7632, R187 ;  /* 0x000076328fbb7816 */ /* 0x000fe200000000bb */
[----:B------:R-:W-:-:S05]  /*3ad80*/  FFMA.FTZ R141, R141, R202, 1.1641532182693481445e-10 ;  /* 0x2f0000008d8d7423 */ /* 0x000fca00000100ca */
[----:B------:R-:W-:Y:S02]  /*3ad90*/  FSETP.GTU.FTZ.AND P4, PT, R141, R181, PT ;  /* 0x000000b58d00720b */ /* 0x000fe40003f9c000 */
[----:B------:R-:W-:Y:S02]  /*3ada0*/  SHF.L.U32 R141, R143, 0x10, RZ ;  /* 0x000000108f8d7819 */ /* 0x000fe400000006ff */
[----:B------:R-:W-:-:S03]  /*3adb0*/  MOV R143, R144 ;  /* 0x00000090008f7202 */ /* 0x000fc60000000f00 */
[----:B------:R-:W-:-:S05]  /*3adc0*/  FMUL.FTZ R141, R141, R180 ;  /* 0x000000b48d8d7220 */ /* 0x000fca0000410000 */
        /* <DEDUP_REMOVED lines=14> */
.L_x_8316:
        /* <DEDUP_REMOVED lines=12> */
.L_x_8318:
[----:B------:R-:W-:Y:S05]  /*3af70*/  BSYNC.RECONVERGENT B1 ;  /* 0x0000000000017941 */ /* 0x000fea0003800200 */
.L_x_8317:
        /* <DEDUP_REMOVED lines=62> */
.L_x_8315:
[----:B------:R-:W-:Y:S05]  /*3b360*/  BSYNC.RECONVERGENT B0 ;  /* 0x0000000000007941 */ /* 0x000fea0003800200 */
.L_x_8314:
[----:B------:R-:W-:Y:S01]  /*3b370*/  I2FP.F32.U32 R140, R143 ;  /* 0x0000008f008c7245 */ /* 0x000fe20000201000 */
[----:B------:R-:W-:Y:S01]  /*3b380*/  IMAD.U32 R141, R187, 0x10000, RZ ;  /* 0x00010000bb8d7824 */ /* 0x000fe200078e00ff */
[----:B------:R-:W-:-:S03]  /*3b390*/  PRMT R142, R193, 0x5410, R192 ;  /* 0x00005410c18e7816 */ /* 0x000fc600000000c0 */
[----:B------:R-:W-:Y:S01]  /*3b3a0*/  FFMA.FTZ R140, R140, R202, 1.1641532182693481445e-10 ;  /* 0x2f0000008c8c7423 */ /* 0x000fe200000100ca */
[----:B------:R-:W-:-:S04]  /*3b3b0*/  FMUL.FTZ R141, R141, R180 ;  /* 0x000000b48d8d7220 */ /* 0x000fc80000410000 */
[----:B------:R-:W-:Y:S02]  /*3b3c0*/  FSETP.GTU.FTZ.AND P5, PT, R140, R181, PT ;  /* 0x000000b58c00720b */ /* 0x000fe40003fbc000 */
[----:B------:R-:W-:Y:S02]  /*3b3d0*/  @P1 PRMT R140, R39, 0x7632, R140 ;  /* 0x00007632278c1816 */ /* 0x000fe4000000008c */
[----:B------:R-:W-:Y:S02]  /*3b3e0*/  FSEL R183, R141, RZ, !P5 ;  /* 0x000000ff8db77208 */ /* 0x000fe40006800000 */
[----:B------:R-:W-:Y:S01]  /*3b3f0*/  PLOP3.LUT P5, PT, P5, PT, PT, 0x8, 0x80 ;  /* 0x000000000080781c */ /* 0x000fe20002fae170 */
[----:B------:R-:W-:Y:S01]  /*3b400*/  @P1 IMAD.U32 R140, R140, 0x10000, RZ ;  /* 0x000100008c8c1824 */ /* 0x000fe200078e00ff */
[----:B------:R-:W-:-:S03]  /*3b410*/  PRMT R141, R195, 0x5410, R194 ;  /* 0x00005410c38d7816 */ /* 0x000fc600000000c2 */
[----:B------:R-:W-:Y:S01]  /*3b420*/  @P1 FADD.FTZ R183, R183, R140 ;  /* 0x0000008cb7b71221 */ /* 0x000fe20000010000 */
[----:B------:R-:W-:-:S04]  /*3b430*/  PRMT R140, R201, 0x5410, R200 ;  /* 0x00005410c98c7816 */ /* 0x000fc800000000c8 */
[----:B------:R-:W-:-:S04]  /*3b440*/  F2FP.BF16.F32.PACK_AB R143, RZ, R183 ;  /* 0x000000b7ff8f723e */ /* 0x000fc800000010ff */
[----:B------:R-:W-:-:S07]  /*3b450*/  PRMT R143, R186, 0x5410, R143 ;  /* 0x00005410ba8f7816 */ /* 0x000fce000000008f */
.L_x_8278:
[----:B------:R-:W0:Y:S01]  /*3b460*/  LDC.64 R180, c[0x0][0x3a8] ;  /* 0x0000ea00ffb47b82 */ /* 0x000e220000000a00 */
[C---:B------:R-:W-:Y:S02]  /*3b470*/  LOP3.LUT P6, RZ, R8.reuse, 0x8, RZ, 0xc0, !PT ;  /* 0x0000000808ff7812 */ /* 0x040fe400078cc0ff */
[----:B------:R-:W-:-:S05]  /*3b480*/  LOP3.LUT P1, RZ, R8, 0x10, RZ, 0xc0, !PT ;  /* 0x0000001008ff7812 */ /* 0x000fca000782c0ff */
[----:B------:R-:W1:Y:S01]  /*3b490*/  LDC.64 R184, c[0x0][0x3b0] ;  /* 0x0000ec00ffb87b82 */ /* 0x000e620000000a00 */
        /* <DEDUP_REMOVED lines=15> */
[----:B------:R-:W-:Y:S01]  /*3b590*/  LOP3.LUT R140, R140, R142, RZ, 0xfc, !PT ;  /* 0x0000008e8c8c7212 */ /* 0x000fe200078efcff */
[----:B-1----:R-:W-:-:S05]  /*3b5a0*/  IMAD.WIDE.U32 R142, R172, 0x8, R184 ;  /* 0x00000008ac8e7825 */ /* 0x002fca00078e00b8 */
        /* <DEDUP_REMOVED lines=22> */
.L_x_8319:
        /* <DEDUP_REMOVED lines=169> */
.L_x_8333:
[----:B-1----:R-:W-:Y:S01]  /*3c1a0*/  FADD.FTZ R140, R143, R140 ;  /* 0x0000008c8f8c7221 */ /* 0x002fe20000010000 */
[----:B------:R-:W-:Y:S01]  /*3c1b0*/  FMUL.FTZ R142, R186, R186 ;  /* 0x000000baba8e7220 */ /* 0x000fe20000410000 */
[----:B------:R-:W-:Y:S01]  /*3c1c0*/  ISETP.NE.AND P2, PT, RZ, UR13, PT ;  /* 0x0000000dff007c0c */ /* 0x000fe2000bf45270 */
[----:B------:R-:W2:Y:S01]  /*3c1d0*/  LDL R252, [R1+0x8] ;  /* 0x0000080001fc7983 */ /* 0x000ea20000100800 */
[----:B------:R-:W-:Y:S02]  /*3c1e0*/  FFMA.FTZ R180, R140, R180, UR14 ;  /* 0x0000000e8cb47e23 */ /* 0x000fe400080100b4 */
[----:B------:R-:W1:Y:S01]  /*3c1f0*/  @!P1 LDC.64 R140, c[0x0][0x3c0] ;  /* 0x0000f000ff8c9b82 */ /* 0x000e620000000a00 */
[----:B------:R-:W-:Y:S01]  /*3c200*/  FSEL R181, R142, RZ, P2 ;  /* 0x000000ff8eb57208 */ /* 0x000fe20001000000 */
[----:B------:R-:W3:Y:S04]  /*3c210*/  LDL R202, [R1+0xc] ;  /* 0x00000c0001ca7983 */ /* 0x000ee80000100800 */
[----:B------:R-:W4:Y:S02]  /*3c220*/  LDL R201, [R1+0x10] ;  /* 0x0000100001c97983 */ /* 0x000f240000100800 */
[----:B0-----:R-:W0:Y:S01]  /*3c230*/  @!P1 LDC.64 R142, c[0x0][0x3c8] ;  /* 0x0000f200ff8e9b82 */ /* 0x001e220000000a00 */
[----:B------:R-:W-:Y:S01]  /*3c240*/  FADD.FTZ R180, R180, R181 ;  /* 0x000000b5b4b47221 */ /* 0x000fe20000010000 */
[----:B------:R-:W5:Y:S04]  /*3c250*/  LDL R200, [R1+0x14] ;  /* 0x0000140001c87983 */ /* 0x000f680000100800 */
[----:B------:R-:W4:Y:S01]  /*3c260*/  LDL R195, [R1+0x18] ;  /* 0x0000180001c37983 */ /* 0x000f220000100800 */
[----:B------:R-:W1:Y:S01]  /*3c270*/  MUFU.RSQ R180, R180 ;  /* 0x000000b400b47308 */ /* 0x000e620000001400 */
[----:B------:R-:W-:-:S02]  /*3c280*/  FSEL R181, R186, RZ, !P2 ;  /* 0x000000ffbab57208 */ /* 0x000fc40005000000 */
[----:B------:R-:W4:Y:S03]  /*3c290*/  LDL R194, [R1+0x1c] ;  /* 0x00001c0001c27983 */ /* 0x000f260000100800 */
[C---:B------:R-:W-:Y:S01]  /*3c2a0*/  FADD.FTZ R166, -R181.reuse, R166 ;  /* 0x000000a6b5a67221 */ /* 0x040fe20000010100 */
[C---:B------:R-:W-:Y:S01]  /*3c2b0*/  FADD.FTZ R163, -R181.reuse, R163 ;  /* 0x000000a3b5a37221 */ /* 0x040fe20000010100 */
[----:B------:R-:W-:Y:S01]  /*3c2c0*/  FADD.FTZ R164, -R181, R164 ;  /* 0x000000a4b5a47221 */ /* 0x000fe20000010100 */
[----:B-1----:R-:W-:-:S05]  /*3c2d0*/  @!P1 IMAD.WIDE R140, R3, 0x4, R140 ;  /* 0x00000004038c9825 */ /* 0x002fca00078e028c */
[----:B------:R0:W-:Y:S01]  /*3c2e0*/  @!P1 STG.E desc[UR6][R140.64], R186 ;  /* 0x000000ba8c009986 */ /* 0x0001e2000c101906 */
[C---:B------:R-:W-:Y:S01]  /*3c2f0*/  FMUL.FTZ R192, R180.reuse, R166 ;  /* 0x000000a6b4c07220 */ /* 0x040fe20000410000 */
[C---:B------:R-:W-:Y:S01]  /*3c300*/  FMUL.FTZ R163, R180.reuse, R163 ;  /* 0x000000a3b4a37220 */ /* 0x040fe20000410000 */
[----:B------:R-:W-:-:S04]  /*3c310*/  FMUL.FTZ R193, R180, R164 ;  /* 0x000000a4b4c17220 */ /* 0x000fc80000410000 */
[----:B------:R-:W-:Y:S01]  /*3c320*/  FFMA.FTZ R164, R193, R239, R251 ;  /* 0x000000efc1a47223 */ /* 0x000fe200000100fb */
[----:B0-----:R-:W-:-:S04]  /*3c330*/  @!P1 IMAD.WIDE R140, R3, 0x4, R142 ;  /* 0x00000004038c9825 */ /* 0x001fc800078e028e */
[C---:B------:R-:W-:Y:S01]  /*3c340*/  FADD.FTZ R142, -R181.reuse, R169 ;  /* 0x000000a9b58e7221 */ /* 0x040fe20000010100 */
[C---:B------:R-:W-:Y:S01]  /*3c350*/  FADD.FTZ R143, -R181.reuse, R170 ;  /* 0x000000aab58f7221 */ /* 0x040fe20000010100 */
[----:B------:R0:W-:Y:S02]  /*3c360*/  @!P1 STG.E desc[UR6][R140.64], R180 ;  /* 0x000000b48c009986 */ /* 0x0001e4000c101906 */
[C---:B------:R-:W-:Y:S01]  /*3c370*/  FMUL.FTZ R186, R180.reuse, R142 ;  /* 0x0000008eb4ba7220 */ /* 0x040fe20000410000 */
[----:B------:R-:W-:Y:S01]  /*3c380*/  FMUL.FTZ R170, R180, R143 ;  /* 0x0000008fb4aa7220 */ /* 0x000fe20000410000 */
[----:B------:R-:W-:-:S03]  /*3c390*/  FADD.FTZ R143, -R181, R165 ;  /* 0x000000a5b58f7221 */ /* 0x000fc60000010100 */
[----:B------:R-:W-:Y:S01]  /*3c3a0*/  FFMA.FTZ R142, R170, R243, R247 ;  /* 0x000000f3aa8e7223 */ /* 0x000fe200000100f7 */
[----:B------:R-:W-:Y:S01]  /*3c3b0*/  FMUL.FTZ R187, R180, R143 ;  /* 0x0000008fb4bb7220 */ /* 0x000fe20000410000 */
[----:B------:R-:W-:Y:S01]  /*3c3c0*/  FFMA.FTZ R143, R192, R237, R249 ;  /* 0x000000edc08f7223 */ /* 0x000fe200000100f9 */
[C---:B0-----:R-:W-:Y:S01]  /*3c3d0*/  FADD.FTZ R140, -R181.reuse, R167 ;  /* 0x000000a7b58c7221 */ /* 0x041fe20000010100 */
[----:B------:R-:W-:Y:S01]  /*3c3e0*/  FADD.FTZ R141, -R181, R168 ;  /* 0x000000a8b58d7221 */ /* 0x000fe20000010100 */
[----:B------:R-:W0:Y:S02]  /*3c3f0*/  LDC.64 R166, c[0x0][0x430] ;  /* 0x00010c00ffa67b82 */ /* 0x000e240000000a00 */
[C---:B------:R-:W-:Y:S01]  /*3c400*/  FMUL.FTZ R185, R180.reuse, R140 ;  /* 0x0000008cb4b97220 */ /* 0x040fe20000410000 */
[----:B------:R-:W-:-:S03]  /*3c410*/  FMUL.FTZ R184, R180, R141 ;  /* 0x0000008db4b87220 */ /* 0x000fc60000410000 */
[----:B------:R-:W-:Y:S01]  /*3c420*/  FFMA.FTZ R140, R185, R240, R244 ;  /* 0x000000f0b98c7223 */ /* 0x000fe200000100f4 */
[----:B------:R-:W-:Y:S01]  /*3c430*/  FFMA.FTZ R141, R184, R241, R245 ;  /* 0x000000f1b88d7223 */ /* 0x000fe200000100f5 */
[----:B------:R-:W1:Y:S04]  /*3c440*/  LDC.64 R168, c[0x0][0x428] ;  /* 0x00010a00ffa87b82 */ /* 0x000e680000000a00 */
[----:B------:R-:W-:Y:S01]  /*3c450*/  F2FP.BF16.F32.PACK_AB R140, R141, R140 ;  /* 0x0000008c8d8c723e */ /* 0x000fe200000010ff */
[----:B------:R-:W-:-:S05]  /*3c460*/  FFMA.FTZ R141, R186, R242, R246 ;  /* 0x000000f2ba8d7223 */ /* 0x000fca00000100f6 */
[----:B------:R-:W-:Y:S01]  /*3c470*/  F2FP.BF16.F32.PACK_AB R141, R142, R141 ;  /* 0x0000008d8e8d723e */ /* 0x000fe200000010ff */
[----:B------:R-:W-:-:S05]  /*3c480*/  FFMA.FTZ R142, R187, R236, R248 ;  /* 0x000000ecbb8e7223 */ /* 0x000fca00000100f8 */
[----:B------:R-:W-:Y:S01]  /*3c490*/  F2FP.BF16.F32.PACK_AB R142, R143, R142 ;  /* 0x0000008e8f8e723e */ /* 0x000fe200000010ff */
[----:B------:R-:W-:-:S05]  /*3c4a0*/  FFMA.FTZ R143, R163, R238, R250 ;  /* 0x000000eea38f7223 */ /* 0x000fca00000100fa */
[----:B------:R-:W-:Y:S01]  /*3c4b0*/  F2FP.BF16.F32.PACK_AB R143, R164, R143 ;  /* 0x0000008fa48f723e */ /* 0x000fe200000010ff */
[----:B-1----:R-:W-:-:S05]  /*3c4c0*/  IMAD.WIDE.U32 R164, R19, 0x10, R168 ;  /* 0x0000001013a47825 */ /* 0x002fca00078e00a8 */
[----:B------:R1:W-:Y:S02]  /*3c4d0*/  STG.E.128 desc[UR6][R164.64], R140 ;  /* 0x0000008ca4007986 */ /* 0x0003e4000c101d06 */
[----:B-1----:R-:W-:Y:S01]  /*3c4e0*/  FFMA.FTZ R143, R163, R230, R50 ;  /* 0x000000e6a38f7223 */ /* 0x002fe20000010032 */
[----:B------:R-:W-:Y:S02]  /*3c4f0*/  FFMA.FTZ R140, R193, R231, R51 ;  /* 0x000000e7c18c7223 */ /* 0x000fe40000010033 */
[----:B------:R-:W4:Y:S03]  /*3c500*/  LDL R193, [R1+0x4] ;  /* 0x0000040001c17983 */ /* 0x000f260000100800 */
[----:B------:R-:W-:Y:S01]  /*3c510*/  F2FP.BF16.F32.PACK_AB R143, R140, R143 ;  /* 0x0000008f8c8f723e */ /* 0x000fe200000010ff */
[----:B------:R-:W-:Y:S02]  /*3c520*/  FFMA.FTZ R140, R185, R232, R44 ;  /* 0x000000e8b98c7223 */ /* 0x000fe4000001002c */
[----:B------:R-:W4:Y:S01]  /*3c530*/  LDL R185, [R1] ;  /* 0x0000000001b97983 */ /* 0x000f220000100800 */
[----:B------:R-:W-:Y:S01]  /*3c540*/  FFMA.FTZ R141, R186, R234, R46 ;  /* 0x000000eaba8d7223 */ /* 0x000fe2000001002e */
[----:B------:R-:W-:Y:S01]  /*3c550*/  FFMA.FTZ R164, R170, R235, R47 ;  /* 0x000000ebaaa47223 */ /* 0x000fe2000001002f */
[----:B------:R-:W-:Y:S01]  /*3c560*/  FFMA.FTZ R165, R184, R233, R45 ;  /* 0x000000e9b8a57223 */ /* 0x000fe2000001002d */
[----:B------:R-:W-:Y:S01]  /*3c570*/  FFMA.FTZ R142, R187, R228, R48 ;  /* 0x000000e4bb8e7223 */ /* 0x000fe20000010030 */
[----:B------:R-:W-:Y:S01]  /*3c580*/  FFMA.FTZ R163, R192, R229, R49 ;  /* 0x000000e5c0a37223 */ /* 0x000fe20000010031 */
[----:B------:R-:W4:Y:S01]  /*3c590*/  LDL R186, [R1+0x28] ;  /* 0x0000280001ba7983 */ /* 0x000f220000100800 */
[----:B------:R-:W-:Y:S01]  /*3c5a0*/  F2FP.BF16.F32.PACK_AB R141, R164, R141 ;  /* 0x0000008da48d723e */ /* 0x000fe200000010ff */
[----:B------:R-:W-:Y:S01]  /*3c5b0*/  FADD.FTZ R25, -R181, R25 ;  /* 0x00000019b5197221 */ /* 0x000fe20000010100 */
[----:B------:R-:W-:Y:S01]  /*3c5c0*/  F2FP.BF16.F32.PACK_AB R140, R165, R140 ;  /* 0x0000008ca58c723e */ /* 0x000fe200000010ff */
[----:B0-----:R-:W-:-:S04]  /*3c5d0*/  IMAD.WIDE.U32 R164, R19, 0x10, R166 ;  /* 0x0000001013a47825 */ /* 0x001fc800078e00a6 */
[C---:B------:R-:W-:Y:S01]  /*3c5e0*/  FADD.FTZ R19, -R181.reuse, R20 ;  /* 0x00000014b5137221 */ /* 0x040fe20000010100 */
[----:B------:R-:W-:Y:S01]  /*3c5f0*/  FADD.FTZ R20, -R181, R24 ;  /* 0x00000018b5147221 */ /* 0x000fe20000010100 */
[----:B------:R-:W4:Y:S01]  /*3c600*/  LDL R192, [R1+0x20] ;  /* 0x0000200001c07983 */ /* 0x000f220000100800 */
[----:B------:R-:W-:Y:S01]  /*3c610*/  F2FP.BF16.F32.PACK_AB R142, R163, R142 ;  /* 0x0000008ea38e723e */ /* 0x000fe200000010ff */
[----:B------:R-:W-:Y:S01]  /*3c620*/  FMUL.FTZ R19, R180, R19 ;  /* 0x00000013b4137220 */ /* 0x000fe20000410000 */
[C---:B------:R-:W-:Y:S01]  /*3c630*/  FADD.FTZ R26, -R181.reuse, R26 ;  /* 0x0000001ab51a7221 */ /* 0x040fe20000010100 */
[----:B------:R-:W4:Y:S01]  /*3c640*/  LDL R187, [R1+0x24] ;  /* 0x0000240001bb7983 */ /* 0x000f220000100800 */
[----:B------:R-:W-:-:S03]  /*3c650*/  FADD.FTZ R21, -R181, R21 ;  /* 0x00000015b5157221 */ /* 0x000fc60000010100 */
[----:B------:R-:W4:Y:S04]  /*3c660*/  LDL R184, [R1+0x30] ;  /* 0x0000300001b87983 */ /* 0x000f280000100800 */
[----:B------:R0:W-:Y:S04]  /*3c670*/  STG.E.128 desc[UR6][R164.64], R140 ;  /* 0x0000008ca4007986 */ /* 0x0001e8000c101d06 */
[----:B------:R-:W4:Y:S04]  /*3c680*/  LDL R170, [R1+0x34] ;  /* 0x0000340001aa7983 */ /* 0x000f280000100800 */
[----:B0-----:R-:W4:Y:S01]  /*3c690*/  LDL R165, [R1+0x38] ;  /* 0x0000380001a57983 */ /* 0x001f220000100800 */
[C---:B------:R-:W-:Y:S01]  /*3c6a0*/  FMUL.FTZ R141, R180.reuse, R25 ;  /* 0x00000019b48d7220 */ /* 0x040fe20000410000 */
[C---:B------:R-:W-:Y:S01]  /*3c6b0*/  FMUL.FTZ R142, R180.reuse, R26 ;  /* 0x0000001ab48e7220 */ /* 0x040fe20000410000 */
[----:B------:R-:W-:Y:S01]  /*3c6c0*/  FMUL.FTZ R140, R180, R20 ;  /* 0x00000014b48c7220 */ /* 0x000fe20000410000 */
[----:B------:R-:W4:Y:S01]  /*3c6d0*/  LDL R164, [R1+0x3c] ;  /* 0x00003c0001a47983 */ /* 0x000f220000100800 */
[----:B------:R-:W-:Y:S01]  /*3c6e0*/  FADD.FTZ R23, -R181, R23 ;  /* 0x00000017b5177221 */ /* 0x000fe20000010100 */
[----:B--2---:R-:W-:Y:S01]  /*3c6f0*/  FFMA.FTZ R20, R141, R226, R252 ;  /* 0x000000e28d147223 */ /* 0x004fe200000100fc */
[----:B---3--:R-:W-:-:S05]  /*3c700*/  FFMA.FTZ R25, R142, R227, R202 ;  /* 0x000000e38e197223 */ /* 0x008fca00000100ca */
[----:B------:R-:W-:Y:S01]  /*3c710*/  F2FP.BF16.F32.PACK_AB R25, R25, R20 ;  /* 0x000000141919723e */ /* 0x000fe200000010ff */
[C---:B------:R-:W-:Y:S01]  /*3c720*/  FADD.FTZ R20, -R181.reuse, R27 ;  /* 0x0000001bb5147221 */ /* 0x040fe20000010100 */
[----:B------:R-:W-:-:S03]  /*3c730*/  FADD.FTZ R27, -R181, R29 ;  /* 0x0000001db51b7221 */ /* 0x000fc60000010100 */
[C---:B------:R-:W-:Y:S01]  /*3c740*/  FMUL.FTZ R29, R180.reuse, R20 ;  /* 0x00000014b41d7220 */ /* 0x040fe20000410000 */
[----:B------:R-:W-:-:S03]  /*3c750*/  FMUL.FTZ R143, R180, R27 ;  /* 0x0000001bb48f7220 */ /* 0x000fc60000410000 */
[----:B-----5:R-:W-:Y:S01]  /*3c760*/  FFMA.FTZ R27, R29, R221, R200 ;  /* 0x000000dd1d1b7223 */ /* 0x020fe200000100c8 */
[----:B----4-:R-:W-:Y:S02]  /*3c770*/  FFMA.FTZ R26, R140, R225, R193 ;  /* 0x000000e18c1a7223 */ /* 0x010fe400000100c1 */
[----:B------:R-:W2:Y:S01]  /*3c780*/  LDL R193, [R1+0x40] ;  /* 0x0000400001c17983 */ /* 0x000ea20000100800 */
[----:B------:R-:W-:-:S03]  /*3c790*/  FFMA.FTZ R24, R19, R224, R185 ;  /* 0x000000e013187223 */ /* 0x000fc600000100b9 */
[----:B------:R-:W3:Y:S02]  /*3c7a0*/  LDL R185, [R1+0x2c] ;  /* 0x00002c0001b97983 */ /* 0x000ee40000100800 */
[----:B------:R-:W-:Y:S01]  /*3c7b0*/  F2FP.BF16.F32.PACK_AB R24, R26, R24 ;  /* 0x000000181a18723e */ /* 0x000fe200000010ff */
[----:B------:R-:W-:Y:S01]  /*3c7c0*/  FADD.FTZ R26, -R181, R28 ;  /* 0x0000001cb51a7221 */ /* 0x000fe20000010100 */
[C---:B------:R-:W-:Y:S01]  /*3c7d0*/  FMUL.FTZ R28, R180.reuse, R21 ;  /* 0x00000015b41c7220 */ /* 0x040fe20000410000 */
[----:B------:R-:W-:Y:S02]  /*3c7e0*/  FFMA.FTZ R21, R143, R223, R194 ;  /* 0x000000df8f157223 */ /* 0x000fe400000100c2 */
[----:B------:R-:W-:Y:S01]  /*3c7f0*/  FMUL.FTZ R163, R180, R26 ;  /* 0x0000001ab4a37220 */ /* 0x000fe20000410000 */
[----:B------:R-:W-:-:S03]  /*3c800*/  FFMA.FTZ R26, R28, R220, R201 ;  /* 0x000000dc1c1a7223 */ /* 0x000fc600000100c9 */
[----:B------:R-:W-:Y:S02]  /*3c810*/  FFMA.FTZ R20, R163, R222, R195 ;  /* 0x000000dea3147223 */ /* 0x000fe400000100c3 */
[----:B------:R-:W-:-:S03]  /*3c820*/  F2FP.BF16.F32.PACK_AB R26, R27, R26 ;  /* 0x0000001a1b1a723e */ /* 0x000fc600000010ff */
[----:B------:R-:W-:Y:S01]  /*3c830*/  F2FP.BF16.F32.PACK_AB R27, R21, R20 ;  /* 0x00000014151b723e */ /* 0x000fe200000010ff */
[----:B------:R-:W-:-:S05]  /*3c840*/  IMAD.WIDE.U32 R20, R17, 0x10, R168 ;  /* 0x0000001011147825 */ /* 0x000fca00078e00a8 */
[----:B------:R0:W-:Y:S01]  /*3c850*/  STG.E.128 desc[UR6][R20.64], R24 ;  /* 0x0000001814007986 */ /* 0x0001e2000c101d06 */
[----:B------:R-:W-:Y:S01]  /*3c860*/  FFMA.FTZ R19, R19, R216, R52 ;  /* 0x000000d813137223 */ /* 0x000fe20000010034 */
[----:B0-----:R-:W-:Y:S01]  /*3c870*/  FFMA.FTZ R20, R163, R214, R58 ;  /* 0x000000d6a3147223 */ /* 0x001fe2000001003a */
[----:B------:R-:W-:Y:S01]  /*3c880*/  FFMA.FTZ R21, R143, R215, R59 ;  /* 0x000000d78f157223 */ /* 0x000fe2000001003b */
[----:B------:R-:W-:Y:S01]  /*3c890*/  FFMA.FTZ R26, R29, R213, R57 ;  /* 0x000000d51d1a7223 */ /* 0x000fe20000010039 */
[----:B------:R-:W-:Y:S01]  /*3c8a0*/  FFMA.FTZ R25, R142, R219, R55 ;  /* 0x000000db8e197223 */ /* 0x000fe20000010037 */
[----:B------:R-:W-:Y:S02]  /*3c8b0*/  FFMA.FTZ R24, R140, R217, R53 ;  /* 0x000000d98c187223 */ /* 0x000fe40000010035 */
[----:B------:R-:W-:Y:S01]  /*3c8c0*/  F2FP.BF16.F32.PACK_AB R27, R21, R20 ;  /* 0x00000014151b723e */ /* 0x000fe200000010ff */
[----:B------:R-:W-:Y:S01]  /*3c8d0*/  FFMA.FTZ R20, R141, R218, R54 ;  /* 0x000000da8d147223 */ /* 0x000fe20000010036 */
[----:B------:R-:W-:Y:S01]  /*3c8e0*/  FFMA.FTZ R21, R28, R212, R56 ;  /* 0x000000d41c157223 */ /* 0x000fe20000010038 */
[----:B------:R-:W-:-:S03]  /*3c8f0*/  F2FP.BF16.F32.PACK_AB R24, R24, R19 ;  /* 0x000000131818723e */ /* 0x000fc600000010ff */
[----:B------:R-:W-:Y:S02]  /*3c900*/  F2FP.BF16.F32.PACK_AB R25, R25, R20 ;  /* 0x000000141919723e */ /* 0x000fe400000010ff */
[----:B------:R-:W-:Y:S01]  /*3c910*/  F2FP.BF16.F32.PACK_AB R26, R26, R21 ;  /* 0x000000151a1a723e */ /* 0x000fe200000010ff */
[----:B------:R-:W-:-:S04]  /*3c920*/  IMAD.WIDE.U32 R20, R17, 0x10, R166 ;  /* 0x0000001011147825 */ /* 0x000fc800078e00a6 */
[C---:B------:R-:W-:Y:S01]  /*3c930*/  FADD.FTZ R17, -R181.reuse, R22 ;  /* 0x00000016b5117221 */ /* 0x040fe20000010100 */
[C---:B------:R-:W-:Y:S01]  /*3c940*/  FADD.FTZ R19, -R181.reuse, R30 ;  /* 0x0000001eb5137221 */ /* 0x040fe20000010100 */
[----:B------:R0:W-:Y:S01]  /*3c950*/  STG.E.128 desc[UR6][R20.64], R24 ;  /* 0x0000001814007986 */ /* 0x0001e2000c101d06 */
[C---:B------:R-:W-:Y:S01]  /*3c960*/  FMUL.FTZ R29, R180.reuse, R23 ;  /* 0x00000017b41d7220 */ /* 0x040fe20000410000 */
[C---:B0-----:R-:W-:Y:S01]  /*3c970*/  FADD.FTZ R20, -R181.reuse, R31 ;  /* 0x0000001fb5147221 */ /* 0x041fe20000010100 */
        /* <DEDUP_REMOVED lines=8> */
[C---:B------:R-:W-:Y:S01]  /*3ca00*/  FADD.FTZ R25, -R181.reuse, R35 ;  /* 0x00000023b5197221 */ /* 0x040fe20000010100 */
[----:B------:R-:W4:Y:S02]  /*3ca10*/  LDL R186, [R1+0x4c] ;  /* 0x00004c0001ba7983 */ /* 0x000f240000100800 */
[----:B------:R-:W-:Y:S01]  /*3ca20*/  F2FP.BF16.F32.PACK_AB R20, R24, R20 ;  /* 0x000000141814723e */ /* 0x000fe200000010ff */
[----:B------:R-:W-:Y:S01]  /*3ca30*/  FADD.FTZ R24, -R181, R34 ;  /* 0x00000022b5187221 */ /* 0x000fe20000010100 */
[C---:B------:R-:W-:Y:S01]  /*3ca40*/  FMUL.FTZ R31, R180.reuse, R25 ;  /* 0x00000019b41f7220 */ /* 0x040fe20000410000 */
[----:B------:R-:W5:Y:S02]  /*3ca50*/  LDL R192, [R1+0x44] ;  /* 0x0000440001c07983 */ /* 0x000f640000100800 */
[----:B------:R-:W-:-:S02]  /*3ca60*/  FMUL.FTZ R30, R180, R24 ;  /* 0x00000018b41e7220 */ /* 0x000fc40000410000 */
[----:B------:R-:W5:Y:S02]  /*3ca70*/  LDL R187, [R1+0x48] ;  /* 0x0000480001bb7983 */ /* 0x000f640000100800 */
[----:B------:R-:W-:Y:S02]  /*3ca80*/  FFMA.FTZ R23, R30, R206, R165 ;  /* 0x000000ce1e177223 */ /* 0x000fe400000100a5 */
[----:B------:R-:W5:Y:S01]  /*3ca90*/  LDL R165, [R1+0x5c] ;  /* 0x00005c0001a57983 */ /* 0x000f620000100800 */
[----:B------:R-:W-:-:S03]  /*3caa0*/  FADD.FTZ R163, -R181, R183 ;  /* 0x000000b7b5a37221 */ /* 0x000fc60000010100 */
[----:B------:R-:W5:Y:S01]  /*3cab0*/  LDL R183, [R1+0x78] ;  /* 0x0000780001b77983 */ /* 0x000f620000100800 */
[----:B---3--:R-:W-:-:S03]  /*3cac0*/  FFMA.FTZ R22, R19, R211, R185 ;  /* 0x000000d313167223 */ /* 0x008fc600000100b9 */
[----:B------:R-:W3:Y:S02]  /*3cad0*/  LDL R185, [R1+0x50] ;  /* 0x0000500001b97983 */ /* 0x000ee40000100800 */
[----:B------:R-:W-:Y:S01]  /*3cae0*/  F2FP.BF16.F32.PACK_AB R21, R22, R21 ;  /* 0x000000151615723e */ /* 0x000fe200000010ff */
[----:B------:R-:W-:-:S04]  /*3caf0*/  FADD.FTZ R22, -R181, R33 ;  /* 0x00000021b5167221 */ /* 0x000fc80000010100 */
[----:B------:R-:W-:Y:S01]  /*3cb00*/  FMUL.FTZ R28, R180, R22 ;  /* 0x00000016b41c7220 */ /* 0x000fe20000410000 */
[----:B------:R-:W-:Y:S02]  /*3cb10*/  FFMA.FTZ R22, R29, R204, R184 ;  /* 0x000000cc1d167223 */ /* 0x000fe400000100b8 */
[----:B------:R-:W3:Y:S01]  /*3cb20*/  LDL R184, [R1+0x54] ;  /* 0x0000540001b87983 */ /* 0x000ee20000100800 */
[----:B------:R-:W-:-:S03]  /*3cb30*/  FFMA.FTZ R25, R28, R205, R170 ;  /* 0x000000cd1c197223 */ /* 0x000fc600000100aa */
[----:B------:R-:W3:Y:S01]  /*3cb40*/  LDL R170, [R1+0x58] ;  /* 0x0000580001aa7983 */ /* 0x000ee20000100800 */
[----:B------:R-:W-:Y:S01]  /*3cb50*/  FFMA.FTZ R24, R31, R207, R164 ;  /* 0x000000cf1f187223 */ /* 0x000fe200000100a4 */
[----:B------:R-:W-:-:S04]  /*3cb60*/  F2FP.BF16.F32.PACK_AB R22, R25, R22 ;  /* 0x000000161916723e */ /* 0x000fc800000010ff */
[----:B------:R-:W-:Y:S01]  /*3cb70*/  F2FP.BF16.F32.PACK_AB R23, R24, R23 ;  /* 0x000000171817723e */ /* 0x000fe200000010ff */
[----:B------:R-:W-:-:S04]  /*3cb80*/  IMAD.WIDE.U32 R24, R18, 0x10, R168 ;  /* 0x0000001012187825 */ /* 0x000fc800078e00a8 */
[----:B------:R-:W-:Y:S01]  /*3cb90*/  FFMA.FTZ R19, R19, R199, R63 ;  /* 0x000000c713137223 */ /* 0x000fe2000001003f */
[----:B------:R-:W-:Y:S01]  /*3cba0*/  FFMA.FTZ R17, R17, R197, R61 ;  /* 0x000000c511117223 */ /* 0x000fe2000001003d */
[----:B------:R0:W-:Y:S01]  /*3cbb0*/  STG.E.128 desc[UR6][R24.64], R20 ;  /* 0x0000001418007986 */ /* 0x0001e2000c101d06 */
[C---:B------:R-:W-:Y:S01]  /*3cbc0*/  FADD.FTZ R142, -R181.reuse, R156 ;  /* 0x0000009cb58e7221 */ /* 0x040fe20000010100 */
[C---:B------:R-:W-:Y:S01]  /*3cbd0*/  FADD.FTZ R32, -R181.reuse, R152 ;  /* 0x00000098b5207221 */ /* 0x040fe20000010100 */
[----:B------:R-:W-:Y:S01]  /*3cbe0*/  FADD.FTZ R33, -R181, R153 ;  /* 0x00000099b5217221 */ /* 0x000fe20000010100 */
[----:B0-----:R-:W-:Y:S01]  /*3cbf0*/  FFMA.FTZ R20, R27, R196, R60 ;  /* 0x000000c41b147223 */ /* 0x001fe2000001003c */
        /* <DEDUP_REMOVED lines=8> */
[----:B------:R-:W-:Y:S01]  /*3cc80*/  IMAD.WIDE.U32 R18, R18, 0x10, R166 ;  /* 0x0000001012127825 */ /* 0x000fe200078e00a6 */
[----:B------:R-:W-:-:S03]  /*3cc90*/  F2FP.BF16.F32.PACK_AB R20, R17, R20 ;  /* 0x000000141114723e */ /* 0x000fc600000010ff */
[C---:B------:R-:W-:Y:S01]  /*3cca0*/  FADD.FTZ R17, -R181.reuse, R146 ;  /* 0x00000092b5117221 */ /* 0x040fe20000010100 */
[----:B------:R-:W-:Y:S01]  /*3ccb0*/  F2FP.BF16.F32.PACK_AB R23, R24, R23 ;  /* 0x000000171817723e */ /* 0x000fe200000010ff */
[----:B------:R-:W-:Y:S01]  /*3ccc0*/  FADD.FTZ R146, -R181, R160 ;  /* 0x000000a0b5927221 */ /* 0x000fe20000010100 */
[----:B------:R-:W-:Y:S01]  /*3ccd0*/  F2FP.BF16.F32.PACK_AB R22, R25, R22 ;  /* 0x000000161916723e */ /* 0x000fe200000010ff */
[C---:B------:R-:W-:Y:S01]  /*3cce0*/  FMUL.FTZ R27, R180.reuse, R27 ;  /* 0x0000001bb41b7220 */ /* 0x040fe20000410000 */
[C---:B------:R-:W-:Y:S01]  /*3ccf0*/  FMUL.FTZ R34, R180.reuse, R28 ;  /* 0x0000001cb4227220 */ /* 0x040fe20000410000 */
[C---:B------:R-:W-:Y:S01]  /*3cd00*/  FADD.FTZ R29, -R181.reuse, R151 ;  /* 0x00000097b51d7221 */ /* 0x040fe20000010100 */
[C---:B------:R-:W-:Y:S01]  /*3cd10*/  FMUL.FTZ R160, R180.reuse, R146 ;  /* 0x00000092b4a07220 */ /* 0x040fe20000410000 */
[----:B------:R2:W-:Y:S01]  /*3cd20*/  STG.E.128 desc[UR6][R18.64], R20 ;  /* 0x0000001412007986 */ /* 0x0005e2000c101d06 */
[C---:B------:R-:W-:Y:S01]  /*3cd30*/  FADD.FTZ R25, -R181.reuse, R148 ;  /* 0x00000094b5197221 */ /* 0x040fe20000010100 */
[C---:B------:R-:W-:Y:S01]  /*3cd40*/  FMUL.FTZ R156, R180.reuse, R29 ;  /* 0x0000001db49c7220 */ /* 0x040fe20000410000 */
[C---:B------:R-:W-:Y:S01]  /*3cd50*/  FADD.FTZ R24, -R181.reuse, R147 ;  /* 0x00000093b5187221 */ /* 0x040fe20000010100 */
[C---:B------:R-:W-:Y:S01]  /*3cd60*/  FADD.FTZ R35, -R181.reuse, R157 ;  /* 0x0000009db5237221 */ /* 0x040fe20000010100 */
[C---:B------:R-:W-:Y:S01]  /*3cd70*/  FADD.FTZ R141, -R181.reuse, R158 ;  /* 0x0000009eb58d7221 */ /* 0x040fe20000010100 */
[C---:B------:R-:W-:Y:S01]  /*3cd80*/  FMUL.FTZ R31, R180.reuse, R25 ;  /* 0x00000019b41f7220 */ /* 0x040fe20000410000 */
[C---:B------:R-:W-:Y:S01]  /*3cd90*/  FADD.FTZ R147, -R181.reuse, R161 ;  /* 0x000000a1b5937221 */ /* 0x040fe20000010100 */
[----:B------:R-:W-:Y:S01]  /*3cda0*/  FADD.FTZ R153, -R181, R178 ;  /* 0x000000b2b5997221 */ /* 0x000fe20000010100 */
[C---:B------:R-:W-:Y:S01]  /*3cdb0*/  FMUL.FTZ R157, R180.reuse, R32 ;  /* 0x00000020b49d7220 */ /* 0x040fe20000410000 */
[C---:B------:R-:W-:Y:S01]  /*3cdc0*/  FMUL.FTZ R158, R180.reuse, R33 ;  /* 0x00000021b49e7220 */ /* 0x040fe20000410000 */
[C---:B------:R-:W-:Y:S01]  /*3cdd0*/  FMUL.FTZ R26, R180.reuse, R17 ;  /* 0x00000011b41a7220 */ /* 0x040fe20000410000 */
[----:B------:R-:W-:Y:S01]  /*3cde0*/  FMUL.FTZ R30, R180, R24 ;  /* 0x00000018b41e7220 */ /* 0x000fe20000410000 */
[----:B------:R-:W3:Y:S01]  /*3cdf0*/  LDL R178, [R1+0x74] ;  /* 0x0000740001b27983 */ /* 0x000ee20000100800 */
[----:B----4-:R-:W-:-:S03]  /*3ce00*/  FFMA.FTZ R146, R27, R139, R186 ;  /* 0x0000008b1b927223 */ /* 0x010fc600000100ba */
[----:B------:R-:W4:Y:S01]  /*3ce10*/  LDL R186, [R1+0x60] ;  /* 0x0000600001ba7983 */ /* 0x000f220000100800 */
[C---:B------:R-:W-:Y:S01]  /*3ce20*/  FADD.FTZ R143, -R181.reuse, R155 ;  /* 0x0000009bb58f7221 */ /* 0x040fe20000010100 */
[----:B------:R-:W-:Y:S01]  /*3ce30*/  FMUL.FTZ R161, R180, R147 ;  /* 0x00000093b4a17220 */ /* 0x000fe20000410000 */
[C---:B------:R-:W-:Y:S01]  /*3ce40*/  FADD.FTZ R148, -R181.reuse, R162 ;  /* 0x000000a2b5947221 */ /* 0x040fe20000010100 */
[----:B------:R-:W-:Y:S01]  /*3ce50*/  FADD.FTZ R155, -R181, R179 ;  /* 0x000000b3b59b7221 */ /* 0x000fe20000010100 */
[----:B--2---:R-:W-:Y:S01]  /*3ce60*/  FFMA.FTZ R20, R26, R136, R193 ;  /* 0x000000881a147223 */ /* 0x004fe200000100c1 */
[----:B-----5:R-:W-:Y:S01]  /*3ce70*/  FFMA.FTZ R147, R30, R137, R192 ;  /* 0x000000891e937223 */ /* 0x020fe200000100c0 */
[----:B------:R-:W-:Y:S01]  /*3ce80*/  FFMA.FTZ R21, R31, R138, R187 ;  /* 0x0000008a1f157223 */ /* 0x000fe200000100bb */
[C---:B------:R-:W-:Y:S01]  /*3ce90*/  FADD.FTZ R162, -R181.reuse, R173 ;  /* 0x000000adb5a27221 */ /* 0x040fe20000010100 */
[----:B------:R-:W-:Y:S01]  /*3cea0*/  FADD.FTZ R149, -R181, R174 ;  /* 0x000000aeb5957221 */ /* 0x000fe20000010100 */
[----:B------:R-:W2:Y:S01]  /*3ceb0*/  LDL R179, [R1+0x6c] ;  /* 0x00006c0001b37983 */ /* 0x000ea20000100800 */
[----:B------:R-:W-:-:S03]  /*3cec0*/  FFMA.FTZ R24, R158, R135, R165 ;  /* 0x000000879e187223 */ /* 0x000fc600000100a5 */
[----:B------:R-:W5:Y:S01]  /*3ced0*/  LDL R174, [R1+0x88] ;  /* 0x0000880001ae7983 */ /* 0x000f620000100800 */
[----:B------:R-:W-:-:S03]  /*3cee0*/  F2FP.BF16.F32.PACK_AB R20, R147, R20 ;  /* 0x000000149314723e */ /* 0x000fc600000010ff */
[----:B------:R-:W5:Y:S01]  /*3cef0*/  LDL R173, [R1+0x8c] ;  /* 0x00008c0001ad7983 */ /* 0x000f620000100800 */
[----:B------:R-:W-:Y:S01]  /*3cf00*/  F2FP.BF16.F32.PACK_AB R21, R146, R21 ;  /* 0x000000159215723e */ /* 0x000fe200000010ff */
[C---:B------:R-:W-:Y:S01]  /*3cf10*/  FADD.FTZ R140, -R181.reuse, R159 ;  /* 0x0000009fb58c7221 */ /* 0x040fe20000010100 */
[C---:B------:R-:W-:Y:S01]  /*3cf20*/  FADD.FTZ R150, -R181.reuse, R175 ;  /* 0x000000afb5967221 */ /* 0x040fe20000010100 */
[C---:B------:R-:W-:Y:S01]  /*3cf30*/  FADD.FTZ R152, -R181.reuse, R176 ;  /* 0x000000b0b5987221 */ /* 0x040fe20000010100 */
[----:B------:R-:W-:Y:S01]  /*3cf40*/  FADD.FTZ R151, -R181, R177 ;  /* 0x000000b1b5977221 */ /* 0x000fe20000010100 */
[----:B------:R-:W-:Y:S01]  /*3cf50*/  FFMA.FTZ R27, R27, R115, R71 ;  /* 0x000000731b1b7223 */ /* 0x000fe20000010047 */
[----:B------:R-:W5:Y:S04]  /*3cf60*/  LDL R181, [R1+0x68] ;  /* 0x0000680001b57983 */ /* 0x000f680000100800 */
[----:B------:R-:W5:Y:S04]  /*3cf70*/  LDL R177, [R1+0x7c] ;  /* 0x00007c0001b17983 */ /* 0x000f680000100800 */
[----:B------:R-:W5:Y:S04]  /*3cf80*/  LDL R176, [R1+0x80] ;  /* 0x0000800001b07983 */ /* 0x000f680000100800 */
[----:B------:R-:W5:Y:S04]  /*3cf90*/  LDL R175, [R1+0x84] ;  /* 0x0000840001af7983 */ /* 0x000f680000100800 */
[----:B------:R-:W5:Y:S01]  /*3cfa0*/  LDL R165, [R1+0x94] ;  /* 0x0000940001a57983 */ /* 0x000f620000100800 */
[----:B------:R-:W-:-:S03]  /*3cfb0*/  FMUL.FTZ R17, R180, R162 ;  /* 0x000000a2b4117220 */ /* 0x000fc60000410000 */
[----:B------:R-:W5:Y:S01]  /*3cfc0*/  LDL R162, [R1+0x98] ;  /* 0x0000980001a27983 */ /* 0x000f620000100800 */
[----:B---3--:R-:W-:-:S03]  /*3cfd0*/  FFMA.FTZ R22, R34, R132, R185 ;  /* 0x0000008422167223 */ /* 0x008fc600000100b9 */
[----:B------:R-:W3:Y:S01]  /*3cfe0*/  LDL R185, [R1+0x64] ;  /* 0x0000640001b97983 */ /* 0x000ee20000100800 */
[----:B------:R-:W-:-:S03]  /*3cff0*/  FFMA.FTZ R25, R156, R133, R184 ;  /* 0x000000859c197223 */ /* 0x000fc600000100b8 */
[----:B------:R-:W3:Y:S01]  /*3d000*/  LDL R184, [R1+0x70] ;  /* 0x0000700001b87983 */ /* 0x000ee20000100800 */
[----:B------:R-:W-:Y:S01]  /*3d010*/  FFMA.FTZ R23, R157, R134, R170 ;  /* 0x000000869d177223 */ /* 0x000fe200000100aa */
[----:B------:R-:W-:Y:S02]  /*3d020*/  F2FP.BF16.F32.PACK_AB R22, R25, R22 ;  /* 0x000000161916723e */ /* 0x000fe400000010ff */
[----:B------:R-:W3:Y:S02]  /*3d030*/  LDL R170, [R1+0x90] ;  /* 0x0000900001aa7983 */ /* 0x000ee40000100800 */
[----:B------:R-:W-:Y:S01]  /*3d040*/  F2FP.BF16.F32.PACK_AB R23, R24, R23 ;  /* 0x000000171817723e */ /* 0x000fe200000010ff */
[----:B------:R-:W-:-:S05]  /*3d050*/  IMAD.WIDE.U32 R24, R145, 0x10, R168 ;  /* 0x0000001091187825 */ /* 0x000fca00078e00a8 */
[----:B------:R0:W-:Y:S02]  /*3d060*/  STG.E.128 desc[UR6][R24.64], R20 ;  /* 0x0000001418007986 */ /* 0x0001e4000c101d06 */
[----:B0-----:R-:W-:Y:S01]  /*3d070*/  FFMA.FTZ R21, R31, R114, R70 ;  /* 0x000000721f157223 */ /* 0x001fe20000010046 */
[----:B------:R-:W-:Y:S01]  /*3d080*/  FFMA.FTZ R22, R34, R108, R72 ;  /* 0x0000006c22167223 */ /* 0x000fe20000010048 */
[----:B------:R-:W-:-:S03]  /*3d090*/  FFMA.FTZ R31, R156, R109, R73 ;  /* 0x0000006d9c1f7223 */ /* 0x000fc60000010049 */
[----:B------:R-:W-:Y:S01]  /*3d0a0*/  F2FP.BF16.F32.PACK_AB R21, R27, R21 ;  /* 0x000000151b15723e */ /* 0x000fe200000010ff */
[----:B------:R-:W-:Y:S01]  /*3d0b0*/  FFMA.FTZ R27, R161, R126, R183 ;  /* 0x0000007ea11b7223 */ /* 0x000fe200000100b7 */
[----:B------:R-:W-:Y:S01]  /*3d0c0*/  F2FP.BF16.F32.PACK_AB R22, R31, R22 ;  /* 0x000000161f16723e */ /* 0x000fe200000010ff */
[----:B------:R-:W-:Y:S02]  /*3d0d0*/  FFMA.FTZ R31, R161, R102, R82 ;  /* 0x00000066a11f7223 */ /* 0x000fe40000010052 */
[----:B------:R-:W3:Y:S01]  /*3d0e0*/  LDL R161, [R1+0x9c] ;  /* 0x00009c0001a17983 */ /* 0x000ee20000100800 */
[C---:B------:R-:W-:Y:S01]  /*3d0f0*/  FMUL.FTZ R28, R180.reuse, R143 ;  /* 0x0000008fb41c7220 */ /* 0x040fe20000410000 */
[----:B------:R-:W-:Y:S01]  /*3d100*/  FMUL.FTZ R29, R180, R142 ;  /* 0x0000008eb41d7220 */ /* 0x000fe20000410000 */
[----:B------:R-:W-:Y:S01]  /*3d110*/  FFMA.FTZ R20, R26, R112, R68 ;  /* 0x000000701a147223 */ /* 0x000fe20000010044 */
[----:B------:R-:W-:Y:S01]  /*3d120*/  FFMA.FTZ R24, R30, R113, R69 ;  /* 0x000000711e187223 */ /* 0x000fe20000010045 */
[----:B------:R-:W-:Y:S01]  /*3d130*/  FFMA.FTZ R23, R157, R110, R74 ;  /* 0x0000006e9d177223 */ /* 0x000fe2000001004a */
[----:B------:R-:W-:Y:S01]  /*3d140*/  FFMA.FTZ R30, R158, R111, R75 ;  /* 0x0000006f9e1e7223 */ /* 0x000fe2000001004b */
[----:B------:R-:W-:-:S02]  /*3d150*/  FMUL.FTZ R159, R180, R140 ;  /* 0x0000008cb49f7220 */ /* 0x000fc40000410000 */
[----:B------:R-:W-:Y:S01]  /*3d160*/  F2FP.BF16.F32.PACK_AB R20, R24, R20 ;  /* 0x000000141814723e */ /* 0x000fe200000010ff */
[----:B------:R-:W-:Y:S01]  /*3d170*/  FFMA.FTZ R156, R160, R101, R81 ;  /* 0x00000065a09c7223 */ /* 0x000fe20000010051 */
[----:B------:R-:W-:Y:S01]  /*3d180*/  F2FP.BF16.F32.PACK_AB R23, R30, R23 ;  /* 0x000000171e17723e */ /* 0x000fe200000010ff */
[----:B------:R-:W-:Y:S01]  /*3d190*/  FFMA.FTZ R30, R159, R100, R80 ;  /* 0x000000649f1e7223 */ /* 0x000fe20000010050 */
[C---:B------:R-:W-:Y:S01]  /*3d1a0*/  FMUL.FTZ R32, R180.reuse, R35 ;  /* 0x00000023b4207220 */ /* 0x040fe20000410000 */
[C---:B------:R-:W-:Y:S01]  /*3d1b0*/  FMUL.FTZ R33, R180.reuse, R141 ;  /* 0x0000008db4217220 */ /* 0x040fe20000410000 */
[C---:B------:R-:W-:Y:S01]  /*3d1c0*/  FMUL.FTZ R19, R180.reuse, R150 ;  /* 0x00000096b4137220 */ /* 0x040fe20000410000 */
[----:B------:R-:W-:Y:S01]  /*3d1d0*/  FMUL.FTZ R35, R180, R152 ;  /* 0x00000098b4237220 */ /* 0x000fe20000410000 */
[----:B------:R-:W-:Y:S01]  /*3d1e0*/  F2FP.BF16.F32.PACK_AB R30, R156, R30 ;  /* 0x0000001e9c1e723e */ /* 0x000fe200000010ff */
[----:B------:R-:W-:Y:S01]  /*3d1f0*/  FFMA.FTZ R157, R160, R125, R178 ;  /* 0x0000007da09d7223 */ /* 0x000fe200000100b2 */
[C---:B----4-:R-:W-:Y:S01]  /*3d200*/  FFMA.FTZ R25, R28.reuse, R128, R186 ;  /* 0x000000801c197223 */ /* 0x050fe200000100ba */
[----:B------:R-:W-:Y:S01]  /*3d210*/  FFMA.FTZ R28, R28, R104, R76 ;  /* 0x000000681c1c7223 */ /* 0x000fe2000001004c */
[----:B------:R-:W-:Y:S01]  /*3d220*/  FFMA.FTZ R156, R29, R105, R77 ;  /* 0x000000691d9c7223 */ /* 0x000fe2000001004d */
[C---:B------:R-:W-:Y:S01]  /*3d230*/  FMUL.FTZ R164, R180.reuse, R148 ;  /* 0x00000094b4a47220 */ /* 0x040fe20000410000 */
[----:B------:R-:W-:Y:S01]  /*3d240*/  FMUL.FTZ R140, R180, R151 ;  /* 0x00000097b48c7220 */ /* 0x000fe20000410000 */
[----:B------:R-:W-:-:S04]  /*3d250*/  IMAD.WIDE.U32 R150, R145, 0x10, R166 ;  /* 0x0000001091967825 */ /* 0x000fc800078e00a6 */
[----:B--2---:R-:W-:Y:S01]  /*3d260*/  FFMA.FTZ R158, R33, R131, R179 ;  /* 0x00000083219e7223 */ /* 0x004fe200000100b3 */
[----:B------:R-:W-:Y:S01]  /*3d270*/  FFMA.FTZ R145, R164, R103, R83 ;  /* 0x00000067a4917223 */ /* 0x000fe20000010053 */
[----:B------:R-:W-:Y:S01]  /*3d280*/  F2FP.BF16.F32.PACK_AB R28, R156, R28 ;  /* 0x0000001c9c1c723e */ /* 0x000fe200000010ff */
[C---:B------:R-:W-:Y:S01]  /*3d290*/  FMUL.FTZ R18, R180.reuse, R149 ;  /* 0x00000095b4127220 */ /* 0x040fe20000410000 */
[C---:B------:R-:W-:Y:S02]  /*3d2a0*/  FMUL.FTZ R141, R180.reuse, R153 ;  /* 0x00000099b48d7220 */ /* 0x040fe40000410000 */
[----:B------:R-:W-:Y:S01]  /*3d2b0*/  F2FP.BF16.F32.PACK_AB R31, R145, R31 ;  /* 0x0000001f911f723e */ /* 0x000fe200000010ff */
[C---:B------:R-:W-:Y:S01]  /*3d2c0*/  FMUL.FTZ R142, R180.reuse, R155 ;  /* 0x0000009bb48e7220 */ /* 0x040fe20000410000 */
[----:B------:R-:W-:Y:S01]  /*3d2d0*/  FMUL.FTZ R143, R180, R163 ;  /* 0x000000a3b48f7220 */ /* 0x000fe20000410000 */
[----:B-----5:R-:W-:-:S05]  /*3d2e0*/  FFMA.FTZ R34, R164, R127, R177 ;  /* 0x0000007fa4227223 */ /* 0x020fca00000100b1 */
[----:B------:R-:W-:Y:S01]  /*3d2f0*/  F2FP.BF16.F32.PACK_AB R27, R34, R27 ;  /* 0x0000001b221b723e */ /* 0x000fe200000010ff */
[C---:B------:R-:W-:Y:S01]  /*3d300*/  FFMA.FTZ R145, R141.reuse, R117, R165 ;  /* 0x000000758d917223 */ /* 0x040fe200000100a5 */
[----:B------:R-:W-:Y:S01]  /*3d310*/  FFMA.FTZ R141, R141, R93, R89 ;  /* 0x0000005d8d8d7223 */ /* 0x000fe20000010059 */
[C---:B------:R-:W-:Y:S01]  /*3d320*/  IMAD.WIDE.U32 R146, R154.reuse, 0x10, R168 ;  /* 0x000000109a927825 */ /* 0x040fe200078e00a8 */
[----:B------:R0:W-:Y:S03]  /*3d330*/  STG.E.128 desc[UR6][R150.64], R20 ;  /* 0x0000001496007986 */ /* 0x0001e6000c101d06 */
[----:B------:R-:W-:-:S04]  /*3d340*/  IMAD.WIDE.U32 R154, R154, 0x10, R166 ;  /* 0x000000109a9a7825 */ /* 0x000fc800078e00a6 */
[----:B------:R-:W-:-:S04]  /*3d350*/  IMAD.WIDE.U32 R148, R172, 0x10, R168 ;  /* 0x00000010ac947825 */ /* 0x000fc800078e00a8 */
[----:B------:R-:W-:-:S04]  /*3d360*/  IMAD.WIDE.U32 R152, R172, 0x10, R166 ;  /* 0x00000010ac987825 */ /* 0x000fc800078e00a6 */
[----:B---3--:R-:W-:-:S05]  /*3d370*/  FFMA.FTZ R26, R29, R129, R185 ;  /* 0x000000811d1a7223 */ /* 0x008fca00000100b9 */
[----:B------:R-:W-:Y:S01]  /*3d380*/  F2FP.BF16.F32.PACK_AB R24, R26, R25 ;  /* 0x000000191a18723e */ /* 0x000fe200000010ff */
[----:B------:R-:W-:Y:S01]  /*3d390*/  FFMA.FTZ R26, R159, R124, R184 ;  /* 0x0000007c9f1a7223 */ /* 0x000fe200000100b8 */
[----:B------:R-:W-:Y:S01]  /*3d3a0*/  FFMA.FTZ R159, R33, R107, R79 ;  /* 0x0000006b219f7223 */ /* 0x000fe2000001004f */
[----:B------:R-:W-:-:S03]  /*3d3b0*/  FFMA.FTZ R33, R19, R122, R174 ;  /* 0x0000007a13217223 */ /* 0x000fc600000100ae */
[----:B------:R-:W-:Y:S01]  /*3d3c0*/  F2FP.BF16.F32.PACK_AB R26, R157, R26 ;  /* 0x0000001a9d1a723e */ /* 0x000fe200000010ff */
[----:B------:R-:W-:Y:S01]  /*3d3d0*/  FFMA.FTZ R157, R35, R123, R173 ;  /* 0x0000007b239d7223 */ /* 0x000fe200000100ad */
[----:B------:R-:W-:-:S04]  /*3d3e0*/  FFMA.FTZ R25, R32, R130, R181 ;  /* 0x0000008220197223 */ /* 0x000fc800000100b5 */
[----:B------:R-:W-:Y:S02]  /*3d3f0*/  F2FP.BF16.F32.PACK_AB R33, R157, R33 ;  /* 0x000000219d21723e */ /* 0x000fe400000010ff */
[----:B------:R-:W1:Y:S01]  /*3d400*/  LDC.64 R156, c[0x0][0x380] ;  /* 0x0000e000ff9c7b82 */ /* 0x000e620000000a00 */
[----:B------:R-:W-:Y:S01]  /*3d410*/  F2FP.BF16.F32.PACK_AB R25, R158, R25 ;  /* 0x000000199e19723e */ /* 0x000fe200000010ff */
[----:B------:R-:W-:Y:S01]  /*3d420*/  FFMA.FTZ R29, R32, R106, R78 ;  /* 0x0000006a201d7223 */ /* 0x000fe2000001004e */
[----:B------:R-:W-:Y:S01]  /*3d430*/  FFMA.FTZ R32, R17, R120, R176 ;  /* 0x0000007811207223 */ /* 0x000fe200000100b0 */
[----:B------:R-:W-:Y:S01]  /*3d440*/  FFMA.FTZ R158, R18, R121, R175 ;  /* 0x00000079129e7223 */ /* 0x000fe200000100af */
[C---:B------:R-:W-:Y:S01]  /*3d450*/  FFMA.FTZ R34, R140.reuse, R116, R170 ;  /* 0x000000748c227223 */ /* 0x040fe200000100aa */
[----:B------:R-:W-:-:S03]  /*3d460*/  FFMA.FTZ R140, R140, R92, R88 ;  /* 0x0000005c8c8c7223 */ /* 0x000fc60000010058 */
[----:B------:R-:W-:Y:S02]  /*3d470*/  F2FP.BF16.F32.PACK_AB R32, R158, R32 ;  /* 0x000000209e20723e */ /* 0x000fe400000010ff */
[----:B------:R-:W-:Y:S01]  /*3d480*/  F2FP.BF16.F32.PACK_AB R34, R145, R34 ;  /* 0x000000229122723e */ /* 0x000fe200000010ff */
[C---:B------:R-:W-:Y:S01]  /*3d490*/  FFMA.FTZ R145, R142.reuse, R118, R162 ;  /* 0x000000768e917223 */ /* 0x040fe200000100a2 */
[----:B------:R-:W-:Y:S01]  /*3d4a0*/  FFMA.FTZ R142, R142, R94, R90 ;  /* 0x0000005e8e8e7223 */ /* 0x000fe2000001005a */
[----:B------:R-:W-:Y:S01]  /*3d4b0*/  F2FP.BF16.F32.PACK_AB R29, R159, R29 ;  /* 0x0000001d9f1d723e */ /* 0x000fe200000010ff */
[----:B------:R-:W-:Y:S01]  /*3d4c0*/  FFMA.FTZ R17, R17, R96, R84 ;  /* 0x0000006011117223 */ /* 0x000fe20000010054 */
[----:B------:R-:W-:Y:S01]  /*3d4d0*/  FFMA.FTZ R19, R19, R98, R86 ;  /* 0x0000006213137223 */ /* 0x000fe20000010056 */
[----:B------:R-:W-:Y:S01]  /*3d4e0*/  FFMA.FTZ R159, R35, R99, R87 ;  /* 0x00000063239f7223 */ /* 0x000fe20000010057 */
[----:B------:R-:W-:Y:S01]  /*3d4f0*/  FFMA.FTZ R18, R18, R97, R85 ;  /* 0x0000006112127223 */ /* 0x000fe20000010055 */
[C---:B------:R-:W-:Y:S01]  /*3d500*/  FFMA.FTZ R158, R143.reuse, R119, R161 ;  /* 0x000000778f9e7223 */ /* 0x040fe200000100a1 */
[----:B------:R-:W-:Y:S01]  /*3d510*/  FFMA.FTZ R143, R143, R95, R91 ;  /* 0x0000005f8f8f7223 */ /* 0x000fe2000001005b */
[----:B------:R0:W-:Y:S03]  /*3d520*/  STG.E.128 desc[UR6][R146.64], R24 ;  /* 0x0000001892007986 */ /* 0x0001e6000c101d06 */
[----:B------:R-:W-:-:S02]  /*3d530*/  F2FP.BF16.F32.PACK_AB R35, R158, R145 ;  /* 0x000000919e23723e */ /* 0x000fc400000010ff */
[----:B------:R-:W-:Y:S02]  /*3d540*/  F2FP.BF16.F32.PACK_AB R143, R143, R142 ;  /* 0x0000008e8f8f723e */ /* 0x000fe400000010ff */
[----:B------:R-:W-:Y:S02]  /*3d550*/  F2FP.BF16.F32.PACK_AB R142, R141, R140 ;  /* 0x0000008c8d8e723e */ /* 0x000fe400000010ff */
[----:B------:R-:W-:Y:S02]  /*3d560*/  F2FP.BF16.F32.PACK_AB R141, R159, R19 ;  /* 0x000000139f8d723e */ /* 0x000fe400000010ff */
[----:B------:R-:W-:Y:S01]  /*3d570*/  F2FP.BF16.F32.PACK_AB R140, R18, R17 ;  /* 0x00000011128c723e */ /* 0x000fe200000010ff */
[----:B------:R0:W-:Y:S01]  /*3d580*/  STG.E.128 desc[UR6][R154.64], R28 ;  /* 0x0000001c9a007986 */ /* 0x0001e2000c101d06 */
[----:B-1----:R-:W-:-:S03]  /*3d590*/  IMAD R3, R156, 0x4, R3 ;  /* 0x000000049c037824 */ /* 0x002fc600078e0203 */
[----:B------:R0:W-:Y:S04]  /*3d5a0*/  STG.E.128 desc[UR6][R148.64], R32 ;  /* 0x0000002094007986 */ /* 0x0001e8000c101d06 */
[----:B------:R0:W-:Y:S01]  /*3d5b0*/  STG.E.128 desc[UR6][R152.64], R140 ;  /* 0x0000008c98007986 */ /* 0x0001e2000c101d06 */
[----:B------:R-:W-:-:S13]  /*3d5c0*/  ISETP.GE.AND P1, PT, R3, R157, PT ;  /* 0x0000009d0300720c */ /* 0x000fda0003f26270 */
[----:B------:R-:W-:Y:S05]  /*3d5d0*/  @!P1 BRA `(.L_x_8321) ;  /* 0xfffffc44005c9947 */ /* 0x000fea000383ffff */
[----:B------:R-:W-:Y:S05]  /*3d5e0*/  EXIT ;  /* 0x000000000000794d */ /* 0x000fea0003800000 */
.L_x_8320:
        /* <DEDUP_REMOVED lines=8> */
.L_x_8323:
[----:B------:R-:W-:Y:S05]  /*3d670*/  BSYNC B0 ;  /* 0x0000000000007941 */ /* 0x000fea0003800000 */
.L_x_8322:
        /* <DEDUP_REMOVED lines=9> */
.L_x_8324:
[----:B------:R-:W-:Y:S02]  /*3d710*/  IMAD.MOV.U32 R142, RZ, RZ, 0x4 ;  /* 0x00000004ff8e7424 */ /* 0x000fe400078e00ff */
[----:B------:R-:W-:Y:S01]  /*3d720*/  FADD.FTZ R143, R143, R140 ;  /* 0x0000008c8f8f7221 */ /* 0x000fe20000010000 */
[----:B------:R-:W-:-:S03]  /*3d730*/  MOV R140, 0xffffffff ;  /* 0xffffffff008c7802 */ /* 0x000fc60000000f00 */
[----:B------:R-:W-:-:S07]  /*3d740*/  IMAD.MOV.U32 R181, RZ, RZ, R143 ;  /* 0x000000ffffb57224 */ /* 0x000fce00078e008f */
[----:B------:R-:W-:Y:S05]  /*3d750*/  WARPSYNC.COLLECTIVE R140, `(.L_x_8325) ;  /* 0x000000008c087348 */ /* 0x000fea0003c00000 */
[----:B------:R0:W1:Y:S02]  /*3d760*/  SHFL.BFLY P2, R140, R181, R142, R141 ;  /* 0x0c00008eb58c7389 */ /* 0x000064000004008d */
[----:B01----:R-:W-:Y:S05]  /*3d770*/  ENDCOLLECTIVE ;  /* 0x000000000000791b */ /* 0x003fea0003800000 */
.L_x_8325:
[----:B------:R-:W-:Y:S02]  /*3d780*/  IMAD.MOV.U32 R142, RZ, RZ, 0x8 ;  /* 0x00000008ff8e7424 */ /* 0x000fe400078e00ff */
[----:B------:R-:W-:Y:S01]  /*3d790*/  FADD.FTZ R143, R143, R140 ;  /* 0x0000008c8f8f7221 */ /* 0x000fe20000010000 */
[----:B------:R-:W-:-:S03]  /*3d7a0*/  MOV R140, 0xffffffff ;  /* 0xffffffff008c7802 */ /* 0x000fc60000000f00 */
[----:B------:R-:W-:-:S07]  /*3d7b0*/  IMAD.MOV.U32 R181, RZ, RZ, R143 ;  /* 0x000000ffffb57224 */ /* 0x000fce00078e008f */
[----:B------:R-:W-:Y:S05]  /*3d7c0*/  WARPSYNC.COLLECTIVE R140, `(.L_x_8326) ;  /* 0x000000008c087348 */ /* 0x000fea0003c00000 */
[----:B------:R0:W1:Y:S02]  /*3d7d0*/  SHFL.BFLY P2, R140, R181, R142, R141 ;  /* 0x0c00008eb58c7389 */ /* 0x000064000004008d */
[----:B01----:R-:W-:Y:S05]  /*3d7e0*/  ENDCOLLECTIVE ;  /* 0x000000000000791b */ /* 0x003fea0003800000 */
.L_x_8326:
[----:B------:R-:W-:Y:S02]  /*3d7f0*/  IMAD.MOV.U32 R142, RZ, RZ, 0x10 ;  /* 0x00000010ff8e7424 */ /* 0x000fe400078e00ff */
[----:B------:R-:W-:Y:S01]  /*3d800*/  FADD.FTZ R143, R143, R140 ;  /* 0x0000008c8f8f7221 */ /* 0x000fe20000010000 */
[----:B------:R-:W-:-:S03]  /*3d810*/  MOV R140, 0xffffffff ;  /* 0xffffffff008c7802 */ /* 0x000fc60000000f00 */
[----:B------:R-:W-:-:S07]  /*3d820*/  IMAD.MOV.U32 R181, RZ, RZ, R143 ;  /* 0x000000ffffb57224 */ /* 0x000fce00078e008f */
[----:B------:R-:W-:Y:S05]  /*3d830*/  WARPSYNC.COLLECTIVE R140, `(.L_x_8327) ;  /* 0x000000008c087348 */ /* 0x000fea0003c00000 */
[----:B------:R0:W1:Y:S02]  /*3d840*/  SHFL.BFLY P2, R140, R181, R142, R141 ;  /* 0x0c00008eb58c7389 */ /* 0x000064000004008d */
[----:B01----:R-:W-:Y:S05]  /*3d850*/  ENDCOLLECTIVE ;  /* 0x000000000000791b */ /* 0x003fea0003800000 */
.L_x_8327:
        /* <DEDUP_REMOVED lines=98> */
[----:B------:R-:W-:-:S03]  /*3de80*/  HFMA2 R141, -RZ, RZ, 0, 1.847743988037109375e-06 ;  /* 0x0000001fff8d7431 */ /* 0x000fc600000001ff */
[----:B------:R-:W-:Y:S01]  /*3de90*/  FFMA.FTZ R143, R143, R143, R140 ;  /* 0x0000008f8f8f7223 */ /* 0x000fe2000001008c */
[----:B------:R-:W-:-:S03]  /*3dea0*/  IMAD.MOV.U32 R140, RZ, RZ, -0x1 ;  /* 0xffffffffff8c7424 */ /* 0x000fc600078e00ff */
[----:B------:R-:W-:-:S07]  /*3deb0*/  IMAD.MOV.U32 R181, RZ, RZ, R143 ;  /* 0x000000ffffb57224 */ /* 0x000fce00078e008f */
[----:B------:R-:W-:Y:S05]  /*3dec0*/  WARPSYNC.COLLECTIVE R140, `(.L_x_8328) ;  /* 0x000000008c087348 */ /* 0x000fea0003c00000 */
[----:B------:R0:W1:Y:S02]  /*3ded0*/  SHFL.BFLY P2, R140, R181, R142, R141 ;  /* 0x0c00008eb58c7389 */ /* 0x000064000004008d */
[----:B01----:R-:W-:Y:S05]  /*3dee0*/  ENDCOLLECTIVE ;  /* 0x000000000000791b */ /* 0x003fea0003800000 */
.L_x_8328:
[----:B------:R-:W-:Y:S01]  /*3def0*/  MOV R142, 0x2 ;  /* 0x00000002008e7802 */ /* 0x000fe20000000f00 */
[----:B------:R-:W-:Y:S01]  /*3df00*/  FADD.FTZ R143, R143, R140 ;  /* 0x0000008c8f8f7221 */ /* 0x000fe20000010000 */
[----:B------:R-:W-:-:S03]  /*3df10*/  IMAD.MOV.U32 R140, RZ, RZ, -0x1 ;  /* 0xffffffffff8c7424 */ /* 0x000fc600078e00ff */
[----:B------:R-:W-:-:S07]  /*3df20*/  IMAD.MOV.U32 R181, RZ, RZ, R143 ;  /* 0x000000ffffb57224 */ /* 0x000fce00078e008f */
[----:B------:R-:W-:Y:S05]  /*3df30*/  WARPSYNC.COLLECTIVE R140, `(.L_x_8329) ;  /* 0x000000008c087348 */ /* 0x000fea0003c00000 */
[----:B------:R0:W1:Y:S02]  /*3df40*/  SHFL.BFLY P2, R140, R181, R142, R141 ;  /* 0x0c00008eb58c7389 */ /* 0x000064000004008d */
[----:B01----:R-:W-:Y:S05]  /*3df50*/  ENDCOLLECTIVE ;  /* 0x000000000000791b */ /* 0x003fea0003800000 */
.L_x_8329:
[----:B------:R-:W-:Y:S02]  /*3df60*/  HFMA2 R142, -RZ, RZ, 0, 2.384185791015625e-07 ;  /* 0x00000004ff8e7431 */ /* 0x000fe400000001ff */
[----:B------:R-:W-:Y:S01]  /*3df70*/  FADD.FTZ R143, R143, R140 ;  /* 0x0000008c8f8f7221 */ /* 0x000fe20000010000 */
[----:B------:R-:W-:-:S03]  /*3df80*/  IMAD.MOV.U32 R140, RZ, RZ, -0x1 ;  /* 0xffffffffff8c7424 */ /* 0x000fc600078e00ff */
[----:B------:R-:W-:-:S07]  /*3df90*/  IMAD.MOV.U32 R181, RZ, RZ, R143 ;  /* 0x000000ffffb57224 */ /* 0x000fce00078e008f */
[----:B------:R-:W-:Y:S05]  /*3dfa0*/  WARPSYNC.COLLECTIVE R140, `(.L_x_8330) ;  /* 0x000000008c087348 */ /* 0x000fea0003c00000 */
[----:B------:R0:W1:Y:S02]  /*3dfb0*/  SHFL.BFLY P2, R140, R181, R142, R141 ;  /* 0x0c00008eb58c7389 */ /* 0x000064000004008d */
[----:B01----:R-:W-:Y:S05]  /*3dfc0*/  ENDCOLLECTIVE ;  /* 0x000000000000791b */ /* 0x003fea0003800000 */
.L_x_8330:
[----:B------:R-:W-:Y:S01]  /*3dfd0*/  MOV R142, 0x8 ;  /* 0x00000008008e7802 */ /* 0x000fe20000000f00 */
[----:B------:R-:W-:Y:S01]  /*3dfe0*/  FADD.FTZ R143, R143, R140 ;  /* 0x0000008c8f8f7221 */ /* 0x000fe20000010000 */
[----:B------:R-:W-:-:S03]  /*3dff0*/  IMAD.MOV.U32 R140, RZ, RZ, -0x1 ;  /* 0xffffffffff8c7424 */ /* 0x000fc600078e00ff */
[----:B------:R-:W-:-:S07]  /*3e000*/  IMAD.MOV.U32 R181, RZ, RZ, R143 ;  /* 0x000000ffffb57224 */ /* 0x000fce00078e008f */
[----:B------:R-:W-:Y:S05]  /*3e010*/  WARPSYNC.COLLECTIVE R140, `(.L_x_8331) ;  /* 0x000000008c087348 */ /* 0x000fea0003c00000 */
[----:B------:R0:W1:Y:S02]  /*3e020*/  SHFL.BFLY P2, R140, R181, R142, R141 ;  /* 0x0c00008eb58c7389 */ /* 0x000064000004008d */
[----:B01----:R-:W-:Y:S05]  /*3e030*/  ENDCOLLECTIVE ;  /* 0x000000000000791b */ /* 0x003fea0003800000 */
.L_x_8331:
[----:B------:R-:W-:Y:S02]  /*3e040*/  HFMA2 R142, -RZ, RZ, 0, 9.5367431640625e-07 ;  /* 0x00000010ff8e7431 */ /* 0x000fe400000001ff */
[----:B------:R-:W-:Y:S01]  /*3e050*/  FADD.FTZ R143, R143, R140 ;  /* 0x0000008c8f8f7221 */ /* 0x000fe20000010000 */
[----:B------:R-:W-:-:S03]  /*3e060*/  IMAD.MOV.U32 R140, RZ, RZ, -0x1 ;  /* 0xffffffffff8c7424 */ /* 0x000fc600078e00ff */
[----:B------:R-:W-:-:S07]  /*3e070*/  IMAD.MOV.U32 R181, RZ, RZ, R143 ;  /* 0x000000ffffb57224 */ /* 0x000fce00078e008f */
[----:B------:R-:W-:Y:S05]  /*3e080*/  WARPSYNC.COLLECTIVE R140, `(.L_x_8332) ;  /* 0x000000008c087348 */ /* 0x000fea0003c00000 */
[----:B------:R0:W1:Y:S02]  /*3e090*/  SHFL.BFLY P2, R140, R181, R142, R141 ;  /* 0x0c00008eb58c7389 */ /* 0x000064000004008d */
[----:B01----:R-:W-:Y:S05]  /*3e0a0*/  ENDCOLLECTIVE ;  /* 0x000000000000791b */ /* 0x003fea0003800000 */
.L_x_8332:
[----:B------:R-:W-:Y:S05]  /*3e0b0*/  BRA `(.L_x_8333) ;  /* 0xffffffe000387947 */ /* 0x000fea000383ffff */
.L_x_8334:
        /* <DEDUP_REMOVED lines=12> */
.L_x_33265:


//--------------------- .text._ZN10layer_norm31ln_parallel_residual_fwd_kernelINS_13Kernel_traitsIf13__nv_bfloat16S2_S2_fjLj1536ELj1ELj4ELj1ELj16ENS_18Kernel_traits_baseILj1536EfS2_S2_S2_fjLj128EEEEELb1ELb1ELb0EEEvNS_9FwdParamsE --------------------------
	.section	.text._ZN10layer_norm31ln_parallel_residual_fwd_kernelINS_13Kernel_traitsIf13__nv_bfloat16S2_S2_fjLj1536ELj1ELj4ELj1ELj16ENS_18Kernel_traits_baseILj1536EfS2_S2_S2_fjLj128EEEEELb1ELb1ELb0EEEvNS_9FwdParamsE,"ax",@progbits
	.align	128
        .global         _ZN10layer_norm31ln_parallel_residual_fwd_kernelINS_13Kernel_traitsIf13__nv_bfloat16S2_S2_fjLj1536ELj1ELj4ELj1ELj16ENS_18Kernel_traits_baseILj1536EfS2_S2_S2_fjLj128EEEEELb1ELb1ELb0EEEvNS_9FwdParamsE
        .type           _ZN10layer_norm31ln_parallel_residual_fwd_kernelINS_13Kernel_traitsIf13__nv_bfloat16S2_S2_fjLj1536ELj1ELj4ELj1ELj16ENS_18Kernel_traits_baseILj1536EfS2_S2_S2_fjLj128EEEEELb1ELb1ELb0EEEvNS_9FwdParamsE,@function
        .size           _ZN10layer_norm31ln_parallel_residual_fwd_kernelINS_13Kernel_traitsIf13__nv_bfloat16S2_S2_fjLj1536ELj1ELj4ELj1ELj16ENS_18Kernel_traits_baseILj1536EfS2_S2_S2_fjLj128EEEEELb1ELb1ELb0EEEvNS_9FwdParamsE,(.L_x_33266 - _ZN10layer_norm31ln_parallel_residual_fwd_kernelINS_13Kernel_traitsIf13__nv_bfloat16S2_S2_fjLj1536ELj1ELj4ELj1ELj16ENS_18Kernel_traits_baseILj1536EfS2_S2_S2_fjLj128EEEEELb1ELb1ELb0EEEvNS_9FwdParamsE)
        .other          _ZN10layer_norm31ln_parallel_residual_fwd_kernelINS_13Kernel_traitsIf13__nv_bfloat16S2_S2_fjLj1536ELj1ELj4ELj1ELj16ENS_18Kernel_traits_baseILj1536EfS2_S2_S2_fjLj128EEEEELb1ELb1ELb0EEEvNS_9FwdParamsE,@"STO_CUDA_ENTRY STV_DEFAULT"
_ZN10layer_norm31ln_parallel_residual_fwd_kernelINS_13Kernel_traitsIf13__nv_bfloat16S2_S2_fjLj1536ELj1ELj4ELj1ELj16ENS_18Kernel_traits_baseILj1536EfS2_S2_S2_fjLj128EEEEELb1ELb1ELb0EEEvNS_9FwdParamsE:
.text._ZN10layer_norm31ln_parallel_residual_fwd_kernelINS_13Kernel_traitsIf13__nv_bfloat16S2_S2_fjLj1536ELj1ELj4ELj1ELj16ENS_18Kernel_traits_baseILj1536EfS2_S2_S2_fjLj128EEEEELb1ELb1ELb0EEEvNS_9FwdParamsE:
[----:B------:R-:W-:Y:S01]  /*0000*/  LDC R1, c[0x0][0x37c] ;  /* 0x0000df00ff017b82 */ /* 0x000fe20000000800 */
[----:B------:R-:W0:Y:S07]  /*0010*/  LDCU.U8 UR4, c[0x0][0x464] ;  /* 0x00008c80ff0477ac */ /* 0x000e2e0008000000 */
[----:B------:R-:W1:Y:S01]  /*0020*/  LDC R0, c[0x0][0x458] ;  /* 0x00011600ff007b82 */ /* 0x000e620000000800 */
[----:B------:R-:W2:Y:S07]  /*0030*/  LDCU.64 UR6, c[0x0][0x358] ;  /* 0x00006b00ff0677ac */ /* 0x000eae0008000a00 */
[----:B------:R-:W3:Y:S01]  /*0040*/  LDC R11, c[0x0][0x45c] ;  /* 0x00011700ff0b7b82 */ /* 0x000ee20000000800 */
[----:B------:R-:W4:Y:S01]  /*0050*/  S2R R6, SR_TID.X ;  /* 0x0000000000067919 */ /* 0x000f220000002100 */
[----:B------:R-:W5:Y:S06]  /*0060*/  LDCU.64 UR8, c[0x0][0x438] ;  /* 0x00008700ff0877ac */ /* 0x000f6c0008000a00 */
[----:B------:R-:W5:Y:S01]  /*0070*/  LDC R13, c[0x0][0x388] ;  /* 0x0000e200ff0d7b82 */ /* 0x000f620000000800 */
        /* <DEDUP_REMOVED lines=10> */
[----:B----4-:R-:W-:Y:S01]  /*0120*/  LOP3.LUT R3, R6, 0x1f, RZ, 0xc0, !PT ;  /* 0x0000001f06037812 */ /* 0x010fe200078ec0ff */
[----:B-----5:R-:W-:Y:S01]  /*0130*/  UISETP.NE.U32.AND UP0, UPT, UR8, URZ, UPT ;  /* 0x000000ff0800728c */ /* 0x020fe2000bf05070 */
[----:B------:R-:W-:Y:S01]  /*0140*/  SHF.R.S32.HI R2, RZ, 0x1f, R13 ;  /* 0x0000001fff027819 */ /* 0x000fe2000001140d */
[----:B------:R-:W-:Y:S02]  /*0150*/  BSSY.RECONVERGENT B0, `(.L_x_8335) ;  /* 0x000009d000007945 */ /* 0x000fe40003800200 */
[----:B------:R-:W-:Y:S01]  /*0160*/  UISETP.NE.AND.EX UP0, UPT, UR9, URZ, UPT, UP0 ;  /* 0x000000ff0900728c */ /* 0x000fe2000bf05300 */
[----:B------:R-:W-:Y:S01]  /*0170*/  IMAD.MOV.U32 R31, RZ, RZ, R3 ;  /* 0x000000ffff1f7224 */ /* 0x000fe200078e0003 */
[----:B------:R-:W3:Y:S01]  /*0180*/  LDC R9, c[0x0][0x360] ;  /* 0x0000d800ff097b82 */ /* 0x000ee20000000800 */
[----:B------:R-:W-:Y:S01]  /*0190*/  LEA.HI R2, R2, R13, RZ, 0x3 ;  /* 0x0000000d02027211 */ /* 0x000fe200078f18ff */
[----:B0-----:R-:W-:Y:S01]  /*01a0*/  USHF.L.U32 UR4, UR5, 0x2, URZ ;  /* 0x0000000205047899 */ /* 0x001fe200080006ff */
[----:B-1----:R-:W-:Y:S01]  /*01b0*/  @P0 IADD3 R0, P1, PT, R4, R7, RZ ;  /* 0x0000000704000210 */ /* 0x002fe20007f3e0ff */
[----:B---3--:R-:W-:Y:S01]  /*01c0*/  IMAD R4, R9, UR5, R6 ;  /* 0x0000000509047c24 */ /* 0x008fe2000f8e0206 */
[----:B------:R-:W-:-:S02]  /*01d0*/  LOP3.LUT R7, R31, 0x1f, RZ, 0x3c, !PT ;  /* 0x0000001f1f077812 */ /* 0x000fc400078e3cff */
[----:B------:R-:W-:Y:S02]  /*01e0*/  SHF.R.U32.HI R6, RZ, 0x5, R6 ;  /* 0x00000005ff067819 */ /* 0x000fe40000011606 */
[----:B------:R-:W-:Y:S01]  /*01f0*/  @P0 IADD3.X R11, PT, PT, RZ, R5, RZ, P1, !PT ;  /* 0x00000005ff0b0210 */ /* 0x000fe20000ffe4ff */
[----:B--2---:R-:W-:Y:S01]  /*0200*/  VIADD R30, R146, 0x9e3779b9 ;  /* 0x9e3779b9921e7836 */ /* 0x004fe20000000000 */
[----:B------:R-:W-:Y:S01]  /*0210*/  LEA.HI.SX32 R5, R2, R7, 0x1d ;  /* 0x0000000702057211 */ /* 0x000fe200078feaff */
[C---:B------:R-:W-:Y:S01]  /*0220*/  VIADD R32, R147.reuse, 0xbb67ae85 ;  /* 0xbb67ae8593207836 */ /* 0x040fe20000000000 */
[----:B------:R-:W-:Y:S01]  /*0230*/  LOP3.LUT R6, R6, UR4, RZ, 0xfc, !PT ;  /* 0x0000000406067c12 */ /* 0x000fe2000f8efcff */
[C---:B------:R-:W-:Y:S01]  /*0240*/  VIADD R35, R147.reuse, 0x76cf5d0a ;  /* 0x76cf5d0a93237836 */ /* 0x040fe20000000000 */
[C---:B------:R-:W-:Y:S01]  /*0250*/  IADD3 R33, PT, PT, R146.reuse, 0x3c6ef372, RZ ;  /* 0x3c6ef37292217810 */ /* 0x040fe20007ffe0ff */
[C---:B------:R-:W-:Y:S01]  /*0260*/  VIADD R36, R146.reuse, 0xdaa66d2b ;  /* 0xdaa66d2b92247836 */ /* 0x040fe20000000000 */
[C---:B------:R-:W-:Y:S01]  /*0270*/  IADD3 R37, PT, PT, R147.reuse, 0x32370b8f, RZ ;  /* 0x32370b8f93257810 */ /* 0x040fe20007ffe0ff */
[C---:B------:R-:W-:Y:S01]  /*0280*/  VIADD R38, R146.reuse, 0x78dde6e4 ;  /* 0x78dde6e492267836 */ /* 0x040fe20000000000 */
[C---:B------:R-:W-:Y:S01]  /*0290*/  IADD3 R40, PT, PT, R147.reuse, -0x56f99767, RZ ;  /* 0xa906689993287810 */ /* 0x040fe20007ffe0ff */
[C---:B------:R-:W-:Y:S01]  /*02a0*/  VIADD R39, R147.reuse, 0xed9eba14 ;  /* 0xed9eba1493277836 */ /* 0x040fe20000000000 */
[C---:B------:R-:W-:Y:S01]  /*02b0*/  IADD3 R43, PT, PT, R146.reuse, 0x5384540f, RZ ;  /* 0x5384540f922b7810 */ /* 0x040fe20007ffe0ff */
[----:B------:R-:W-:Y:S01]  /*02c0*/  VIADD R41, R146, 0xb54cda56 ;  /* 0xb54cda5692297836 */ /* 0x000fe20000000000 */
[C---:B------:R-:W-:Y:S01]  /*02d0*/  IADD3 R142, PT, PT, R147.reuse, -0x24c28bd8, RZ ;  /* 0xdb3d7428938e7810 */ /* 0x040fe20007ffe0ff */
[C---:B------:R-:W-:Y:S01]  /*02e0*/  VIADD R42, R147.reuse, 0x646e171e ;  /* 0x646e171e932a7836 */ /* 0x040fe20000000000 */
[--C-:B------:R-:W-:Y:S01]  /*02f0*/  SHF.R.U64 R7, R0, 0x2, R11.reuse ;  /* 0x0000000200077819 */ /* 0x100fe2000000120b */
[----:B------:R-:W-:Y:S01]  /*0300*/  VIADD R140, R147, 0x1fd5c5a3 ;  /* 0x1fd5c5a3938c7836 */ /* 0x000fe20000000000 */
[----:B------:R-:W-:Y:S01]  /*0310*/  SHF.R.U32.HI R9, RZ, 0x2, R11 ;  /* 0x00000002ff097819 */ /* 0x000fe2000001160b */
[----:B------:R-:W-:-:S02]  /*0320*/  VIADD R141, R146, 0xf1bbcdc8 ;  /* 0xf1bbcdc8928d7836 */ /* 0x000fc40000000000 */
        /* <DEDUP_REMOVED lines=23> */
[----:B------:R-:W0:Y:S08]  /*04a0*/  @P2 LDC.64 R24, c[0x0][0x438] ;  /* 0x00010e00ff182b82 */ /* 0x000e300000000a00 */
[----:B------:R-:W0:Y:S08]  /*04b0*/  @P3 LDC.64 R26, c[0x0][0x3d0] ;  /* 0x0000f400ff1a3b82 */ /* 0x000e300000000a00 */
[----:B------:R-:W0:Y:S01]  /*04c0*/  @P3 LDC.64 R28, c[0x0][0x438] ;  /* 0x00010e00ff1c3b82 */ /* 0x000e220000000a00 */
[C---:B--2---:R-:W-:Y:S01]  /*04d0*/  @P0 IMAD.WIDE.U32 R14, R31.reuse, 0x20, R14 ;  /* 0x000000201f0e0825 */ /* 0x044fe200078e000e */
[----:B------:R2:W5:Y:S03]  /*04e0*/  @P4 LD.E.128 R124, desc[UR6][R12.64+0x10] ;  /* 0x000010060c7c4980 */ /* 0x000566000c101d00 */
[C---:B---3--:R-:W-:Y:S01]  /*04f0*/  @P0 IMAD.WIDE.U32 R16, R31.reuse, 0x20, R16 ;  /* 0x000000201f100825 */ /* 0x048fe200078e0010 */
[----:B------:R-:W-:Y:S01]  /*0500*/  @P0 IADD3 R31, PT, PT, R31, 0x20, RZ ;  /* 0x000000201f1f0810 */ /* 0x000fe20007ffe0ff */
[----:B------:R2:W5:Y:S04]  /*0510*/  @P0 LDG.E.128 R120, desc[UR6][R14.64] ;  /* 0x000000060e780981 */ /* 0x000568000c1e1d00 */
[C---:B----4-:R-:W-:Y:S01]  /*0520*/  @P1 IMAD.WIDE.U32 R18, R31.reuse, 0x20, R18 ;  /* 0x000000201f121825 */ /* 0x050fe200078e0012 */
[----:B------:R2:W5:Y:S03]  /*0530*/  @P0 LDG.E.128 R116, desc[UR6][R14.64+0x10] ;  /* 0x000010060e740981 */ /* 0x000566000c1e1d00 */
[C---:B-1----:R-:W-:Y:S01]  /*0540*/  @P1 IMAD.WIDE.U32 R20, R31.reuse, 0x20, R20 ;  /* 0x000000201f141825 */ /* 0x042fe200078e0014 */
[----:B------:R2:W5:Y:S03]  /*0550*/  @P1 LDG.E.128 R104, desc[UR6][R18.64] ;  /* 0x0000000612681981 */ /* 0x000566000c1e1d00 */
[----:B------:R-:W-:Y:S01]  /*0560*/  @P1 VIADD R31, R31, 0x20 ;  /* 0x000000201f1f1836 */ /* 0x000fe20000000000 */
[----:B------:R2:W5:Y:S03]  /*0570*/  @P1 LDG.E.128 R100, desc[UR6][R18.64+0x10] ;  /* 0x0000100612641981 */ /* 0x000566000c1e1d00 */
[C---:B0-----:R-:W-:Y:S01]  /*0580*/  @P2 IMAD.WIDE.U32 R22, R31.reuse, 0x20, R22 ;  /* 0x000000201f162825 */ /* 0x041fe200078e0016 */
[----:B------:R2:W5:Y:S03]  /*0590*/  @P1 LD.E.128 R96, desc[UR6][R20.64] ;  /* 0x0000000614601980 */ /* 0x000566000c101d00 */
[C---:B------:R-:W-:Y:S01]  /*05a0*/  @P2 IMAD.WIDE.U32 R24, R31.reuse, 0x20, R24 ;  /* 0x000000201f182825 */ /* 0x040fe200078e0018 */
[----:B------:R2:W5:Y:S03]  /*05b0*/  @P1 LD.E.128 R92, desc[UR6][R20.64+0x10] ;  /* 0x00001006145c1980 */ /* 0x000566000c101d00 */
[----:B------:R-:W-:Y:S01]  /*05c0*/  @P2 VIADD R31, R31, 0x20 ;  /* 0x000000201f1f2836 */ /* 0x000fe20000000000 */
[----:B------:R2:W5:Y:S03]  /*05d0*/  @P2 LDG.E.128 R88, desc[UR6][R22.64] ;  /* 0x0000000616582981 */ /* 0x000566000c1e1d00 */
[C---:B------:R-:W-:Y:S01]  /*05e0*/  @P3 IMAD.WIDE.U32 R26, R31.reuse, 0x20, R26 ;  /* 0x000000201f1a3825 */ /* 0x040fe200078e001a */
[----:B------:R2:W5:Y:S03]  /*05f0*/  @P2 LDG.E.128 R84, desc[UR6][R22.64+0x10] ;  /* 0x0000100616542981 */ /* 0x000566000c1e1d00 */
[----:B------:R-:W-:Y:S01]  /*0600*/  @P3 IMAD.WIDE.U32 R28, R31, 0x20, R28 ;  /* 0x000000201f1c3825 */ /* 0x000fe200078e001c */
        /* <DEDUP_REMOVED lines=10> */
[----:B--2---:R-:W-:Y:S05]  /*06b0*/  @!P0 BRA `(.L_x_8337) ;  /* 0x0000000400188947 */ /* 0x004fea0003800000 */
        /* <DEDUP_REMOVED lines=9> */
.L_x_8336:
        /* <DEDUP_REMOVED lines=8> */
[----:B------:R-:W-:Y:S02]  /*07d0*/  CS2R R62, SRZ ;  /* 0x00000000003e7805 */ /* 0x000fe4000001ff00 */
[----:B------:R-:W-:Y:S02]  /*07e0*/  CS2R R60, SRZ ;  /* 0x00000000003c7805 */ /* 0x000fe4000001ff00 */
[----:B------:R-:W-:-:S03]  /*07f0*/  @P5 LOP3.LUT R8, R8, 0x400, RZ, 0xfc, !PT ;  /* 0x0000040008085812 */ /* 0x000fc600078efcff */
        /* <DEDUP_REMOVED lines=8> */
[----:B------:R0:W5:Y:S03]  /*0880*/  @P5 LDG.E.128 R132, desc[UR6][R12.64+0x10] ;  /* 0x000010060c845981 */ /* 0x000166000c1e1d00 */
[----:B------:R-:W-:Y:S01]  /*0890*/  @P0 VIADD R31, R31, 0x20 ;  /* 0x000000201f1f0836 */ /* 0x000fe20000000000 */
[----:B------:R0:W5:Y:S02]  /*08a0*/  @P0 LDG.E.128 R120, desc[UR6][R14.64] ;  /* 0x000000060e780981 */ /* 0x000164000c1e1d00 */
[----:B------:R-:W1:Y:S01]  /*08b0*/  @P4 LDC.64 R10, c[0x0][0x3d0] ;  /* 0x0000f400ff0a4b82 */ /* 0x000e620000000a00 */
[C---:B--2---:R-:W-:Y:S01]  /*08c0*/  @P1 IMAD.WIDE.U32 R16, R31.reuse, 0x20, R16 ;  /* 0x000000201f101825 */ /* 0x044fe200078e0010 */
[----:B------:R0:W5:Y:S03]  /*08d0*/  @P0 LDG.E.128 R116, desc[UR6][R14.64+0x10] ;  /* 0x000010060e740981 */ /* 0x000166000c1e1d00 */
[----:B------:R-:W-:Y:S01]  /*08e0*/  @P1 VIADD R31, R31, 0x20 ;  /* 0x000000201f1f1836 */ /* 0x000fe20000000000 */
[----:B------:R0:W5:Y:S03]  /*08f0*/  @P1 LDG.E.128 R104, desc[UR6][R16.64] ;  /* 0x0000000610681981 */ /* 0x000166000c1e1d00 */
[C---:B---3--:R-:W-:Y:S01]  /*0900*/  @P2 IMAD.WIDE.U32 R18, R31.reuse, 0x20, R18 ;  /* 0x000000201f122825 */ /* 0x048fe200078e0012 */
[----:B------:R-:W-:Y:S01]  /*0910*/  @P2 IADD3 R31, PT, PT, R31, 0x20, RZ ;  /* 0x000000201f1f2810 */ /* 0x000fe20007ffe0ff */
[----:B------:R0:W5:Y:S04]  /*0920*/  @P1 LDG.E.128 R100, desc[UR6][R16.64+0x10] ;  /* 0x0000100610641981 */ /* 0x000168000c1e1d00 */
[----:B------:R0:W5:Y:S01]  /*0930*/  @P2 LDG.E.128 R88, desc[UR6][R18.64] ;  /* 0x0000000612582981 */ /* 0x000162000c1e1d00 */
[----:B----4-:R-:W-:-:S03]  /*0940*/  @P3 IMAD.WIDE.U32 R20, R31, 0x20, R20 ;  /* 0x000000201f143825 */ /* 0x010fc600078e0014 */
[----:B------:R0:W5:Y:S01]  /*0950*/  @P2 LDG.E.128 R84, desc[UR6][R18.64+0x10] ;  /* 0x0000100612542981 */ /* 0x000162000c1e1d00 */
[----:B------:R-:W-:-:S03]  /*0960*/  @P3 VIADD R31, R31, 0x20 ;  /* 0x000000201f1f3836 */ /* 0x000fc60000000000 */
        /* <DEDUP_REMOVED lines=23> */
[----:B------:R-:W-:Y:S02]  /*0ae0*/  @P4 CS2R R46, SRZ ;  /* 0x00000000002e4805 */ /* 0x000fe4000001ff00 */
[----:B------:R-:W-:-:S02]  /*0af0*/  @P4 CS2R R44, SRZ ;  /* 0x00000000002c4805 */ /* 0x000fc4000001ff00 */
[----:B------:R-:W-:Y:S02]  /*0b00*/  @P4 CS2R R50, SRZ ;  /* 0x0000000000324805 */ /* 0x000fe4000001ff00 */
[----:B0-----:R-:W-:-:S07]  /*0b10*/  @P4 CS2R R48, SRZ ;  /* 0x0000000000304805 */ /* 0x001fce000001ff00 */
.L_x_8337:
[----:B------:R-:W-:Y:S05]  /*0b20*/  BSYNC.RECONVERGENT B0 ;  /* 0x0000000000007941 */ /* 0x000fea0003800200 */
.L_x_8335:
[----:B------:R-:W1:Y:S02]  /*0b30*/  LDCU UR4, c[0x0][0x384] ;  /* 0x00007080ff0477ac */ /* 0x000e640008000800 */
[----:B-1----:R-:W-:-:S13]  /*0b40*/  ISETP.GE.AND P0, PT, R6, UR4, PT ;  /* 0x0000000406007c0c */ /* 0x002fda000bf06270 */
[----:B------:R-:W-:Y:S05]  /*0b50*/  @P0 EXIT ;  /* 0x000000000000094d */ /* 0x000fea0003800000 */
[----:B0-----:R-:W-:Y:S01]  /*0b60*/  IMAD.HI.U32 R10, R4, -0x326172a9, RZ ;  /* 0xcd9e8d57040a7827 */ /* 0x001fe200078e00ff */
[----:B------:R-:W0:Y:S03]  /*0b70*/  LDCU UR12, c[0x0][0x388] ;  /* 0x00007100ff0c77ac */ /* 0x000e260008000800 */
[----:B------:R-:W-:Y:S01]  /*0b80*/  IMAD.HI.U32 R11, R7, -0x2daee0ad, RZ ;  /* 0xd2511f53070b7827 */ /* 0x000fe200078e00ff */
[----:B------:R-:W-:Y:S01]  /*0b90*/  LOP3.LUT R10, R9, R10, R146, 0x96, !PT ;  /* 0x0000000a090a7212 */ /* 0x000fe200078e9692 */
[----:B------:R-:W1:Y:S02]  /*0ba0*/  LDCU.U8 UR10, c[0x0][0x410] ;  /* 0x00008200ff0a77ac */ /* 0x000e640008000000 */
[----:B------:R-:W-:Y:S01]  /*0bb0*/  IMAD R15, R7, -0x2daee0ad, RZ ;  /* 0xd2511f53070f7824 */ /* 0x000fe200078e02ff */
[----:B------:R-:W-:Y:S01]  /*0bc0*/  LOP3.LUT R11, R11, R147, RZ, 0x3c, !PT ;  /* 0x000000930b0b7212 */ /* 0x000fe200078e3cff */
[----:B------:R-:W-:Y:S01]  /*0bd0*/  IMAD.HI.U32 R14, R10, -0x2daee0ad, RZ ;  /* 0xd2511f530a0e7827 */ /* 0x000fe200078e00ff */
[----:B------:R-:W2:Y:S03]  /*0be0*/  LDCU UR11, c[0x0][0x448] ;  /* 0x00008900ff0b77ac */ /* 0x000ea60008000800 */
[----:B------:R-:W-:Y:S01]  /*0bf0*/  IMAD R13, R4, -0x326172a9, RZ ;  /* 0xcd9e8d57040d7824 */ /* 0x000fe200078e02ff */
[----:B------:R-:W-:Y:S01]  /*0c00*/  LOP3.LUT R14, R32, R15, R14, 0x96, !PT ;  /* 0x0000000f200e7212 */ /* 0x000fe200078e960e */
[C---:B------:R-:W-:Y:S01]  /*0c10*/  IMAD.HI.U32 R12, R11.reuse, -0x326172a9, RZ ;  /* 0xcd9e8d570b0c7827 */ /* 0x040fe200078e00ff */
[----:B------:R-:W3:Y:S03]  /*0c20*/  LDCU.64 UR4, c[0x0][0x398] ;  /* 0x00007300ff0477ac */ /* 0x000ee60008000a00 */
[----:B------:R-:W-:Y:S01]  /*0c30*/  IMAD R16, R10, -0x2daee0ad, RZ ;  /* 0xd2511f530a107824 */ /* 0x000fe200078e02ff */
[----:B------:R-:W-:Y:S01]  /*0c40*/  LOP3.LUT R12, R30, R13, R12, 0x96, !PT ;  /* 0x0000000d1e0c7212 */ /* 0x000fe200078e960c */
[----:B------:R-:W-:Y:S01]  /*0c50*/  IMAD R11, R11, -0x326172a9, RZ ;  /* 0xcd9e8d570b0b7824 */ /* 0x000fe200078e02ff */
[----:B------:R-:W4:Y:S01]  /*0c60*/  LDCU.64 UR8, c[0x0][0x3a0] ;  /* 0x00007400ff0877ac */ /* 0x000f220008000a00 */
[----:B------:R-:W-:-:S04]  /*0c70*/  IMAD.HI.U32 R10, R14, -0x326172a9, RZ ;  /* 0xcd9e8d570e0a7827 */ /* 0x000fc800078e00ff */
[----:B------:R-:W-:Y:S01]  /*0c80*/  IMAD.HI.U32 R13, R12, -0x2daee0ad, RZ ;  /* 0xd2511f530c0d7827 */ /* 0x000fe200078e00ff */
[----:B------:R-:W-:-:S03]  /*0c90*/  LOP3.LUT R10, R33, R11, R10, 0x96, !PT ;  /* 0x0000000b210a7212 */ /* 0x000fc600078e960a */
[----:B------:R-:W-:Y:S01]  /*0ca0*/  IMAD R15, R12, -0x2daee0ad, RZ ;  /* 0xd2511f530c0f7824 */ /* 0x000fe200078e02ff */
[----:B------:R-:W-:Y:S01]  /*0cb0*/  LOP3.LUT R13, R35, R16, R13, 0x96, !PT ;  /* 0x00000010230d7212 */ /* 0x000fe200078e960d */
[----:B------:R-:W-:Y:S01]  /*0cc0*/  IMAD.HI.U32 R12, R10, -0x2daee0ad, RZ ;  /* 0xd2511f530a0c7827 */ /* 0x000fe200078e00ff */
[----:B------:R-:W-:-:S03]  /*0cd0*/  LOP3.LUT R35, R0, 0x3, RZ, 0xc0, !PT ;  /* 0x0000000300237812 */ /* 0x000fc600078ec0ff */
[----:B------:R-:W-:Y:S01]  /*0ce0*/  IMAD R14, R14, -0x326172a9, RZ ;  /* 0xcd9e8d570e0e7824 */ /* 0x000fe200078e02ff */
[----:B------:R-:W-:Y:S01]  /*0cf0*/  LOP3.LUT R12, R37, R15, R12, 0x96, !PT ;  /* 0x0000000f250c7212 */ /* 0x000fe200078e960c */
[----:B------:R-:W-:-:S04]  /*0d00*/  IMAD.HI.U32 R11, R13, -0x326172a9, RZ ;  /* 0xcd9e8d570d0b7827 */ /* 0x000fc800078e00ff */
        /* <DEDUP_REMOVED lines=8> */
[----:B------:R-:W-:-:S04]  /*0d90*/  IMAD.HI.U32 R15, R10, -0x2daee0ad, RZ ;  /* 0xd2511f530a0f7827 */ /* 0x000fc800078e00ff */
[----:B------:R-:W-:Y:S01]  /*0da0*/  IMAD R12, R12, -0x326172a9, RZ ;  /* 0xcd9e8d570c0c7824 */ /* 0x000fe200078e02ff */
[----:B------:R-:W-:Y:S01]  /*0db0*/  LOP3.LUT R15, R40, R16, R15, 0x96, !PT ;  /* 0x00000010280f7212 */ /* 0x000fe200078e960f */
[----:B------:R-:W-:-:S04]  /*0dc0*/  IMAD.HI.U32 R11, R14, -0x326172a9, RZ ;  /* 0xcd9e8d570e0b7827 */ /* 0x000fc800078e00ff */
[----:B------:R-:W-:Y:S02]  /*0dd0*/  VIADD R13, R146, 0x1715609d ;  /* 0x1715609d920d7836 */ /* 0x000fe40000000000 */
[----:B------:R-:W-:Y:S02]  /*0de0*/  IMAD R17, R10, -0x2daee0ad, RZ ;  /* 0xd2511f530a117824 */ /* 0x000fe400078e02ff */
[----:B------:R-:W-:Y:S01]  /*0df0*/  IMAD.HI.U32 R10, R15, -0x326172a9, RZ ;  /* 0xcd9e8d570f0a7827 */ /* 0x000fe200078e00ff */
[----:B------:R-:W-:-:S03]  /*0e00*/  LOP3.LUT R11, R13, R12, R11, 0x96, !PT ;  /* 0x0000000c0d0b7212 */ /* 0x000fc600078e960b */
[----:B------:R-:W-:Y:S02]  /*0e10*/  IMAD R13, R14, -0x326172a9, RZ ;  /* 0xcd9e8d570e0d7824 */ /* 0x000fe400078e02ff */
[----:B------:R-:W-:-:S03]  /*0e20*/  IMAD.HI.U32 R12, R11, -0x2daee0ad, RZ ;  /* 0xd2511f530b0c7827 */ /* 0x000fc600078e00ff */
[----:B------:R-:W-:Y:S01]  /*0e30*/  LOP3.LUT R10, R41, R13, R10, 0x96, !PT ;  /* 0x0000000d290a7212 */ /* 0x000fe200078e960a */
        /* <DEDUP_REMOVED lines=18> */
[----:B------:R-:W-:Y:S02]  /*0f60*/  HFMA2 R10, -RZ, RZ, 0, 0 ;  /* 0x00000000ff0a7431 */ /* 0x000fe400000001ff */
[----:B------:R-:W-:Y:S01]  /*0f70*/  IMAD R0, R12, -0x326172a9, RZ ;  /* 0xcd9e8d570c007824 */ /* 0x000fe200078e02ff */
[----:B------:R-:W-:Y:S01]  /*0f80*/  LOP3.LUT R2, R2, R14, R13, 0x96, !PT ;  /* 0x0000000e02027212 */ /* 0x000fe200078e960d */
[----:B01234-:R-:W-:-:S07]  /*0f90*/  IMAD R188, R15, -0x2daee0ad, RZ ;  /* 0xd2511f530fbc7824 */ /* 0x01ffce00078e02ff */
.L_x_9100:
        /* <DEDUP_REMOVED lines=40> */
.L_x_8343:
        /* <DEDUP_REMOVED lines=13> */
.L_x_8345:
[----:B------:R-:W-:Y:S05]  /*12f0*/  BSYNC.RECONVERGENT B2 ;  /* 0x0000000000027941 */ /* 0x000fea0003800200 */
.L_x_8344:
        /* <DEDUP_REMOVED lines=60> */
[----:B------:R-:W-:-:S07]  /*16c0*/  IMAD.MOV.U32 R11, RZ, RZ, R188 ;  /* 0x000000ffff0b7224 */ /* 0x000fce00078e00bc */
.L_x_8342:
[----:B------:R-:W-:Y:S05]  /*16d0*/  BSYNC.RECONVERGENT B1 ;  /* 0x0000000000017941 */ /* 0x000fea0003800200 */
.L_x_8341:
[----:B------:R-:W0:Y:S01]  /*16e0*/  LDC R174, c[0x0][0x408] ;  /* 0x00010200ffae7b82 */ /* 0x000e220000000800 */
[----:B------:R-:W-:Y:S01]  /*16f0*/  I2FP.F32.U32 R11, R11 ;  /* 0x0000000b000b7245 */ /* 0x000fe20000201000 */
[----:B------:R-:W-:Y:S01]  /*1700*/  IMAD.MOV.U32 R190, RZ, RZ, 0x2f800000 ;  /* 0x2f800000ffbe7424 */ /* 0x000fe200078e00ff */
[----:B------:R-:W-:Y:S01]  /*1710*/  ISETP.NE.AND P3, PT, R149, 0x1, PT ;  /* 0x000000019500780c */ /* 0x000fe20003f65270 */
[----:B-----5:R-:W-:Y:S01]  /*1720*/  IMAD.U32 R13, R140, 0x10000, RZ ;  /* 0x000100008c0d7824 */ /* 0x020fe200078e00ff */
[----:B------:R-:W-:Y:S01]  /*1730*/  LOP3.LUT R8, R8, 0xffffffef, RZ, 0xc0, !PT ;  /* 0xffffffef08087812 */ /* 0x000fe200078ec0ff */
[----:B------:R-:W-:Y:S01]  /*1740*/  FFMA.FTZ R12, R11, R190, 1.1641532182693481445e-10 ;  /* 0x2f0000000b0c7423 */ /* 0x000fe200000100be */
[----:B------:R-:W-:Y:S01]  /*1750*/  BSSY.RECONVERGENT B1, `(.L_x_8346) ;  /* 0x0000061000017945 */ /* 0x000fe20003800200 */
[----:B------:R-:W1:Y:S01]  /*1760*/  LDC R183, c[0x0][0x404] ;  /* 0x00010100ffb77b82 */ /* 0x000e620000000800 */
[----:B------:R-:W-:Y:S01]  /*1770*/  PRMT R140, R140, 0x7632, R140 ;  /* 0x000076328c8c7816 */ /* 0x000fe2000000008c */
[----:B------:R-:W-:-:S02]  /*1780*/  IMAD.MOV.U32 R150, RZ, RZ, 0x2 ;  /* 0x00000002ff967424 */ /* 0x000fc400078e00ff */
[----:B0-----:R-:W-:Y:S01]  /*1790*/  FMUL.FTZ R13, R13, R174 ;  /* 0x000000ae0d0d7220 */ /* 0x001fe20000410000 */
[----:B-1----:R-:W-:Y:S02]  /*17a0*/  FSETP.GTU.FTZ.AND P2, PT, R12, R183, PT ;  /* 0x000000b70c00720b */ /* 0x002fe40003f5c000 */
[----:B------:R-:W-:Y:S02]  /*17b0*/  @P1 SHF.L.U32 R12, R36, 0x10, RZ ;  /* 0x00000010240c1819 */ /* 0x000fe400000006ff */
        /* <DEDUP_REMOVED lines=15> */
.L_x_8348:
        /* <DEDUP_REMOVED lines=13> */
.L_x_8350:
[----:B------:R-:W-:Y:S05]  /*1980*/  BSYNC.RECONVERGENT B2 ;  /* 0x0000000000027941 */ /* 0x000fea0003800200 */
.L_x_8349:
        /* <DEDUP_REMOVED lines=15> */
[----:B------:R-:W-:Y:S02]  /*1a80*/  VIADD R149, R147, 0x32370b8f ;  /* 0x32370b8f93957836 */ /* 0x000fe40000000000 */
[----:B------:R-:W-:Y:S01]  /*1a90*/  IMAD.MOV.U32 R150, RZ, RZ, RZ ;  /* 0x000000ffff967224 */ /* 0x000fe200078e00ff */
        /* <DEDUP_REMOVED lines=44> */
.L_x_8347:
[----:B------:R-:W-:Y:S05]  /*1d60*/  BSYNC.RECONVERGENT B1 ;  /* 0x0000000000017941 */ /* 0x000fea0003800200 */
.L_x_8346:
        /* <DEDUP_REMOVED lines=26> */
.L_x_8353:
        /* <DEDUP_REMOVED lines=13> */
.L_x_8355:
[----:B------:R-:W-:Y:S05]  /*1fe0*/  BSYNC.RECONVERGENT B2 ;  /* 0x0000000000027941 */ /* 0x000fea0003800200 */
.L_x_8354:
        /* <DEDUP_REMOVED lines=55> */
[----:B------:R-:W-:Y:S02]  /*2360*/  LOP3.LUT R2, R35, R192, R187, 0x96, !PT ;  /* 0x000000c023027212 */ /* 0x000fe400078e96bb */
[----:B------:R-:W-:Y:S01]  /*2370*/  MOV R0, R186 ;  /* 0x000000ba00007202 */ /* 0x000fe20000000f00 */
[----:B------:R-:W-:-:S05]  /*2380*/  VIADD R13, R147, 0x96a522ad ;  /* 0x96a522ad930d7836 */ /* 0x000fca0000000000 */
[----:B------:R-:W-:Y:S01]  /*2390*/  LOP3.LUT R34, R13, R34, R185, 0x96, !PT ;  /* 0x000000220d227212 */ /* 0x000fe200078e96b9 */
[----:B------:R-:W-:Y:S02]  /*23a0*/  IMAD.MOV.U32 R13, RZ, RZ, R180 ;  /* 0x000000ffff0d7224 */ /* 0x000fe400078e00b4 */
[----:B------:R-:W-:-:S07]  /*23b0*/  IMAD.MOV.U32 R180, RZ, RZ, R184 ;  /* 0x000000ffffb47224 */ /* 0x000fce00078e00b8 */
.L_x_8352:
[----:B------:R-:W-:Y:S05]  /*23c0*/  BSYNC.RECONVERGENT B1 ;  /* 0x0000000000017941 */ /* 0x000fea0003800200 */
.L_x_8351:
        /* <DEDUP_REMOVED lines=26> */
.L_x_8358:
        /* <DEDUP_REMOVED lines=13> */
.L_x_8360:
[----:B------:R-:W-:Y:S05]  /*2640*/  BSYNC.RECONVERGENT B2 ;  /* 0x0000000000027941 */ /* 0x000fea0003800200 */
.L_x_8359:
        /* <DEDUP_REMOVED lines=56> */
[----:B------:R-:W-:-:S03]  /*29d0*/  LOP3.LUT R2, R35, R188, R187, 0x96, !PT ;  /* 0x000000bc23027212 */ /* 0x000fc600078e96bb */
[----:B------:R-:W-:Y:S01]  /*29e0*/  IMAD.MOV.U32 R35, RZ, RZ, R180 ;  /* 0x000000ffff237224 */ /* 0x000fe200078e00b4 */
[----:B------:R-:W-:Y:S01]  /*29f0*/  LOP3.LUT R34, R149, R34, R185, 0x96, !PT ;  /* 0x0000002295227212 */ /* 0x000fe200078e96b9 */
[----:B------:R-:W-:Y:S01]  /*2a00*/  IMAD.MOV.U32 R161, RZ, RZ, RZ ;  /* 0x000000ffffa17224 */ /* 0x000fe200078e00ff */
[----:B------:R-:W-:-:S07]  /*2a10*/  MOV R180, R184 ;  /* 0x000000b800b47202 */ /* 0x000fce0000000f00 */
.L_x_8357:
[----:B------:R-:W-:Y:S05]  /*2a20*/  BSYNC.RECONVERGENT B1 ;  /* 0x0000000000017941 */ /* 0x000fea0003800200 */
.L_x_8356:
        /* <DEDUP_REMOVED lines=9> */
[----:B------:R-:W-:Y:S01]  /*2ac0*/  @P1 SHF.L.U32 R150, R35, 0x10, RZ ;  /* 0x0000001023961819 */ /* 0x000fe200000006ff */
[----:B------:R-:W-:Y:S01]  /*2ad0*/  IMAD.MOV.U32 R35, RZ, RZ, R0 ;  /* 0x000000ffff237224 */ /* 0x000fe200078e0000 */
        /* <DEDUP_REMOVED lines=15> */
.L_x_8363:
        /* <DEDUP_REMOVED lines=13> */
.L_x_8365:
[----:B------:R-:W-:Y:S05]  /*2ca0*/  BSYNC.RECONVERGENT B2 ;  /* 0x0000000000027941 */ /* 0x000fea0003800200 */
.L_x_8364:
[----:B------:R-:W-:Y:S01]  /*2cb0*/  IMAD.WIDE.U32 R34, R4, -0x326172a9, RZ ;  /* 0xcd9e8d5704227825 */ /* 0x000fe200078e00ff */
[----:B------:R-:W-:Y:S02]  /*2cc0*/  LOP3.LUT R184, R10, R189, R147, 0x96, !PT ;  /* 0x000000bd0ab87212 */ /* 0x000fe400078e9693 */
[----:B------:R-:W-:Y:S01]  /*2cd0*/  IADD3 R161, PT, PT, R147, -0x4498517b, RZ ;  /* 0xbb67ae8593a17810 */ /* 0x000fe20007ffe0ff */
        /* <DEDUP_REMOVED lines=30> */
[----:B------:R-:W-:-:S04]  /*2ec0*/  IADD3 R185, PT, PT, R147, 0x646e171e, RZ ;  /* 0x646e171e93b97810 */ /* 0x000fc80007ffe0ff */
        /* <DEDUP_REMOVED lines=27> */
.L_x_8362:
[----:B------:R-:W-:Y:S05]  /*3080*/  BSYNC.RECONVERGENT B1 ;  /* 0x0000000000017941 */ /* 0x000fea0003800200 */
.L_x_8361:
[----:B------:R-:W-:Y:S01]  /*3090*/  I2FP.F32.U32 R35, R35 ;  /* 0x0000002300237245 */ /* 0x000fe20000201000 */
[----:B------:R-:W-:Y:S01]  /*30a0*/  BSSY.RECONVERGENT B1, `(.L_x_8366) ;  /* 0x0000062000017945 */ /* 0x000fe20003800200 */
[----:B------:R-:W-:Y:S01]  /*30b0*/  SHF.L.U32 R161, R142, 0x10, RZ ;  /* 0x000000108ea17819 */ /* 0x000fe200000006ff */
[----:B------:R-:W-:Y:S01]  /*30c0*/  IMAD.MOV.U32 R184, RZ, RZ, 0x2 ;  /* 0x00000002ffb87424 */ /* 0x000fe200078e00ff */
[----:B------:R-:W-:Y:S01]  /*30d0*/  ISETP.NE.AND P3, PT, R162, 0x1, PT ;  /* 0x00000001a200780c */ /* 0x000fe20003f65270 */
[----:B------:R-:W-:Y:S01]  /*30e0*/  FFMA.FTZ R150, R35, R190, 1.1641532182693481445e-10 ;  /* 0x2f00000023967423 */ /* 0x000fe200000100be */
[----:B------:R-:W-:Y:S02]  /*30f0*/  @P1 IMAD.U32 R35, R38, 0x10000, RZ ;  /* 0x0001000026231824 */ /* 0x000fe400078e00ff */
[----:B------:R-:W-:Y:S01]  /*3100*/  FMUL.FTZ R161, R161, R174 ;  /* 0x000000aea1a17220 */ /* 0x000fe20000410000 */
[----:B------:R-:W-:Y:S02]  /*3110*/  PRMT R142, R142, 0x7632, R142 ;  /* 0x000076328e8e7816 */ /* 0x000fe4000000008e */
[----:B------:R-:W-:-:S04]  /*3120*/  FSETP.GTU.FTZ.AND P2, PT, R150, R183, PT ;  /* 0x000000b79600720b */ /* 0x000fc80003f5c000 */
        /* <DEDUP_REMOVED lines=14> */
.L_x_8368:
        /* <DEDUP_REMOVED lines=13> */
.L_x_8370:
[----:B------:R-:W-:Y:S05]  /*32e0*/  BSYNC.RECONVERGENT B2 ;  /* 0x0000000000027941 */ /* 0x000fea0003800200 */
.L_x_8369:
        /* <DEDUP_REMOVED lines=58> */
[----:B------:R-:W-:Y:S02]  /*3690*/  IMAD.MOV.U32 R180, RZ, RZ, R184 ;  /* 0x000000ffffb47224 */ /* 0x000fe400078e00b8 */
[----:B------:R-:W-:Y:S01]  /*36a0*/  HFMA2 R184, -RZ, RZ, 0, 0 ;  /* 0x00000000ffb87431 */ /* 0x000fe200000001ff */
[----:B------:R-:W-:-:S07]  /*36b0*/  LOP3.LUT R34, R161, R34, R185, 0x96, !PT ;  /* 0x00000022a1227212 */ /* 0x000fce00078e96b9 */
.L_x_8367:
[----:B------:R-:W-:Y:S05]  /*36c0*/  BSYNC.RECONVERGENT B1 ;  /* 0x0000000000017941 */ /* 0x000fea0003800200 */
.L_x_8366:
        /* <DEDUP_REMOVED lines=24> */
.L_x_8373:
        /* <DEDUP_REMOVED lines=13> */
.L_x_8375:
[----:B------:R-:W-:Y:S05]  /*3920*/  BSYNC.RECONVERGENT B2 ;  /* 0x0000000000027941 */ /* 0x000fea0003800200 */
.L_x_8374:
        /* <DEDUP_REMOVED lines=61> */
.L_x_8372:
[----:B------:R-:W-:Y:S05]  /*3d00*/  BSYNC.RECONVERGENT B1 ;  /* 0x0000000000017941 */ /* 0x000fea0003800200 */
.L_x_8371:
[----:B------:R-:W-:Y:S01]  /*3d10*/  I2FP.F32.U32 R35, R35 ;  /* 0x0000002300237245 */ /* 0x000fe20000201000 */
[C---:B------:R-:W-:Y:S01]  /*3d20*/  IMAD.U32 R185, R143.reuse, 0x10000, RZ ;  /* 0x000100008fb97824 */ /* 0x040fe200078e00ff */
[----:B------:R-:W-:Y:S01]  /*3d30*/  ISETP.NE.AND P5, PT, R186, 0x1, PT ;  /* 0x00000001ba00780c */ /* 0x000fe20003fa5270 */
[----:B------:R-:W-:Y:S01]  /*3d40*/  BSSY.RECONVERGENT B1, `(.L_x_8376) ;  /* 0x0000060000017945 */ /* 0x000fe20003800200 */
[----:B------:R-:W-:Y:S01]  /*3d50*/  PRMT R189, R143, 0x7632, R189 ;  /* 0x000076328fbd7816 */ /* 0x000fe200000000bd */
[----:B------:R-:W-:Y:S01]  /*3d60*/  FFMA.FTZ R142, R35, R190, 1.1641532182693481445e-10 ;  /* 0x2f000000238e7423 */ /* 0x000fe200000100be */
[----:B------:R-:W-:Y:S01]  /*3d70*/  FMUL.FTZ R185, R185, R174 ;  /* 0x000000aeb9b97220 */ /* 0x000fe20000410000 */
[----:B------:R-:W-:Y:S01]  /*3d80*/  @P1 SHF.L.U32 R35, R39, 0x10, RZ ;  /* 0x0000001027231819 */ /* 0x000fe200000006ff */
        /* <DEDUP_REMOVED lines=16> */
.L_x_8378:
        /* <DEDUP_REMOVED lines=13> */
.L_x_8380:
[----:B------:R-:W-:Y:S05]  /*3f60*/  BSYNC.RECONVERGENT B2 ;  /* 0x0000000000027941 */ /* 0x000fea0003800200 */
.L_x_8379:
        /* <DEDUP_REMOVED lines=61> */
.L_x_8377:
[----:B------:R-:W-:Y:S05]  /*4340*/  BSYNC.RECONVERGENT B1 ;  /* 0x0000000000017941 */ /* 0x000fea0003800200 */
.L_x_8376:
        /* <DEDUP_REMOVED lines=16> */
.L_x_8340:
        /* <DEDUP_REMOVED lines=16> */
.L_x_8384:
        /* <DEDUP_REMOVED lines=13> */
.L_x_8386:
[----:B------:R-:W-:Y:S05]  /*4620*/  BSYNC.RECONVERGENT B2 ;  /* 0x0000000000027941 */ /* 0x000fea0003800200 */
.L_x_8385:
        /* <DEDUP_REMOVED lines=52> */
[----:B------:R-:W-:Y:S01]  /*4970*/  IMAD.WIDE.U32 R14, R11, -0x2daee0ad, RZ ;  /* 0xd2511f530b0e7825 */ /* 0x000fe200078e00ff */
[----:B------:R-:W-:-:S03]  /*4980*/  MOV R0, R16 ;  /* 0x0000001000007202 */ /* 0x000fc60000000f00 */
[----:B------:R-:W-:Y:S02]  /*4990*/  VIADD R11, R147, 0x96a522ad ;  /* 0x96a522ad930b7836 */ /* 0x000fe40000000000 */
[----:B------:R-:W-:Y:S02]  /*49a0*/  VIADD R13, R146, 0x8ff34781 ;  /* 0x8ff34781920d7836 */ /* 0x000fe40000000000 */
[----:B------:R-:W-:Y:S02]  /*49b0*/  IMAD.MOV.U32 R180, RZ, RZ, R14 ;  /* 0x000000ffffb47224 */ /* 0x000fe400078e000e */
[----:B------:R-:W-:Y:S01]  /*49c0*/  HFMA2 R14, -RZ, RZ, 0, 0 ;  /* 0x00000000ff0e7431 */ /* 0x000fe200000001ff */
[----:B------:R-:W-:Y:S01]  /*49d0*/  LOP3.LUT R34, R11, R34, R15, 0x96, !PT ;  /* 0x000000220b227212 */ /* 0x000fe200078e960f */
[----:B------:R-:W-:Y:S01]  /*49e0*/  IMAD.MOV.U32 R11, RZ, RZ, R188 ;  /* 0x000000ffff0b7224 */ /* 0x000fe200078e00bc */
[----:B------:R-:W-:-:S07]  /*49f0*/  LOP3.LUT R2, R13, R12, R17, 0x96, !PT ;  /* 0x0000000c0d027212 */ /* 0x000fce00078e9611 */
.L_x_8383:
[----:B------:R-:W-:Y:S05]  /*4a00*/  BSYNC.RECONVERGENT B1 ;  /* 0x0000000000017941 */ /* 0x000fea0003800200 */
.L_x_8382:
[----:B------:R-:W0:Y:S01]  /*4a10*/  LDC R21, c[0x0][0x404] ;  /* 0x00010100ff157b82 */ /* 0x000e220000000800 */
[----:B------:R-:W-:Y:S01]  /*4a20*/  I2FP.F32.U32 R11, R11 ;  /* 0x0000000b000b7245 */ /* 0x000fe20000201000 */
[----:B------:R-:W-:Y:S01]  /*4a30*/  IMAD.MOV.U32 R188, RZ, RZ, 0x2f800000 ;  /* 0x2f800000ffbc7424 */ /* 0x000fe200078e00ff */
[----:B------:R-:W-:Y:S01]  /*4a40*/  ISETP.NE.AND P3, PT, R14, 0x1, PT ;  /* 0x000000010e00780c */ /* 0x000fe20003f65270 */
[----:B------:R-:W-:Y:S01]  /*4a50*/  BSSY.RECONVERGENT B1, `(.L_x_8387) ;  /* 0x0000061000017945 */ /* 0x000fe20003800200 */
[----:B------:R-:W-:Y:S01]  /*4a60*/  LOP3.LUT R8, R8, 0xffffffef, RZ, 0xc0, !PT ;  /* 0xffffffef08087812 */ /* 0x000fe200078ec0ff */
[----:B------:R-:W-:Y:S01]  /*4a70*/  FFMA.FTZ R12, R11, R188, 1.1641532182693481445e-10 ;  /* 0x2f0000000b0c7423 */ /* 0x000fe200000100bc */
[----:B-----5:R-:W-:Y:S01]  /*4a80*/  IMAD.U32 R11, R140, 0x10000, RZ ;  /* 0x000100008c0b7824 */ /* 0x020fe200078e00ff */
[----:B------:R-:W1:Y:S01]  /*4a90*/  LDC R174, c[0x0][0x408] ;  /* 0x00010200ffae7b82 */ /* 0x000e620000000800 */
[----:B------:R-:W-:Y:S02]  /*4aa0*/  HFMA2 R17, -RZ, RZ, 0, 1.1920928955078125e-07 ;  /* 0x00000002ff117431 */ /* 0x000fe400000001ff */
[----:B------:R-:W-:Y:S01]  /*4ab0*/  IMAD.MOV.U32 R13, RZ, RZ, R0 ;  /* 0x000000ffff0d7224 */ /* 0x000fe200078e0000 */
[----:B0-----:R-:W-:-:S02]  /*4ac0*/  FSETP.GTU.FTZ.AND P2, PT, R12, R21, PT ;  /* 0x000000150c00720b */ /* 0x001fc40003f5c000 */
[----:B------:R-:W-:Y:S02]  /*4ad0*/  PRMT R12, R140, 0x7632, R12 ;  /* 0x000076328c0c7816 */ /* 0x000fe4000000000c */
        /* <DEDUP_REMOVED lines=13> */
.L_x_8389:
        /* <DEDUP_REMOVED lines=13> */
.L_x_8391:
[----:B------:R-:W-:Y:S05]  /*4c80*/  BSYNC.RECONVERGENT B2 ;  /* 0x0000000000027941 */ /* 0x000fea0003800200 */
.L_x_8390:
        /* <DEDUP_REMOVED lines=61> */
.L_x_8388:
[----:B------:R-:W-:Y:S05]  /*5060*/  BSYNC.RECONVERGENT B1 ;  /* 0x0000000000017941 */ /* 0x000fea0003800200 */
.L_x_8387:
        /* <DEDUP_REMOVED lines=11> */
[----:B------:R-:W-:-:S03]  /*5120*/  SEL R14, RZ, 0x1, P2 ;  /* 0x00000001ff0e7807 */ /* 0x000fc60001000000 */
[--C-:B------:R-:W-:Y:S01]  /*5130*/  @P1 FADD.FTZ R11, R16, R13.reuse ;  /* 0x0000000d100b1221 */ /* 0x100fe20000010000 */
        /* <DEDUP_REMOVED lines=12> */
.L_x_8394:
        /* <DEDUP_REMOVED lines=13> */
.L_x_8396:
[----:B------:R-:W-:Y:S05]  /*52d0*/  BSYNC.RECONVERGENT B2 ;  /* 0x0000000000027941 */ /* 0x000fea0003800200 */
.L_x_8395:
        /* <DEDUP_REMOVED lines=57> */
[----:B------:R-:W-:Y:S02]  /*5670*/  HFMA2 R18, -RZ, RZ, 0, 0 ;  /* 0x00000000ff127431 */ /* 0x000fe400000001ff */
[----:B------:R-:W-:Y:S01]  /*5680*/  IMAD.MOV.U32 R13, RZ, RZ, R180 ;  /* 0x000000ffff0d7224 */ /* 0x000fe200078e00b4 */
[----:B------:R-:W-:Y:S01]  /*5690*/  LOP3.LUT R34, R15, R34, R17, 0x96, !PT ;  /* 0x000000220f227212 */ /* 0x000fe200078e9611 */
[----:B------:R-:W-:-:S07]  /*56a0*/  IMAD.MOV.U32 R180, RZ, RZ, R16 ;  /* 0x000000ffffb47224 */ /* 0x000fce00078e0010 */
.L_x_8393:
[----:B------:R-:W-:Y:S05]  /*56b0*/  BSYNC.RECONVERGENT B1 ;  /* 0x0000000000017941 */ /* 0x000fea0003800200 */
.L_x_8392:
        /* <DEDUP_REMOVED lines=22> */
.L_x_8399:
        /* <DEDUP_REMOVED lines=13> */
.L_x_8401:
[----:B------:R-:W-:Y:S05]  /*58f0*/  BSYNC.RECONVERGENT B2 ;  /* 0x0000000000027941 */ /* 0x000fea0003800200 */
.L_x_8400:
        /* <DEDUP_REMOVED lines=61> */
.L_x_8398:
[----:B------:R-:W-:Y:S05]  /*5cd0*/  BSYNC.RECONVERGENT B1 ;  /* 0x0000000000017941 */ /* 0x000fea0003800200 */
.L_x_8397:
[----:B------:R-:W-:Y:S01]  /*5ce0*/  PRMT R12, R40, 0x7632, R12 ;  /* 0x00007632280c7816 */ /* 0x000fe2000000000c */
[----:B------:R-:W-:Y:S01]  /*5cf0*/  BSSY.RECONVERGENT B1, `(.L_x_8402) ;  /* 0x0000065000017945 */ /* 0x000fe20003800200 */
[----:B------:R-:W-:Y:S01]  /*5d00*/  I2FP.F32.U32 R13, R16 ;  /* 0x00000010000d7245 */ /* 0x000fe20000201000 */
[----:B------:R-:W-:Y:S01]  /*5d10*/  IMAD.MOV.U32 R18, RZ, RZ, 0x2 ;  /* 0x00000002ff127424 */ /* 0x000fe200078e00ff */
[----:B------:R-:W-:Y:S01]  /*5d20*/  ISETP.NE.AND P3, PT, R19, 0x1, PT ;  /* 0x000000011300780c */ /* 0x000fe20003f65270 */
[----:B------:R-:W-:Y:S02]  /*5d30*/  IMAD.U32 R17, R12, 0x10000, RZ ;  /* 0x000100000c117824 */ /* 0x000fe400078e00ff */
[----:B------:R-:W-:Y:S01]  /*5d40*/  FFMA.FTZ R12, R13, R188, 1.1641532182693481445e-10 ;  /* 0x2f0000000d0c7423 */ /* 0x000fe200000100bc */
[----:B------:R-:W-:Y:S02]  /*5d50*/  IMAD.MOV.U32 R13, RZ, RZ, R0 ;  /* 0x000000ffff0d7224 */ /* 0x000fe400078e0000 */
[----:B------:R-:W-:-:S02]  /*5d60*/  FMUL.FTZ R17, R17, R174 ;  /* 0x000000ae11117220 */ /* 0x000fc40000410000 */
[----:B------:R-:W-:Y:S02]  /*5d70*/  FSETP.GTU.FTZ.AND P2, PT, R12, R21, PT ;  /* 0x000000150c00720b */ /* 0x000fe40003f5c000 */
[----:B------:R-:W-:Y:S02]  /*5d80*/  @P1 PRMT R12, R36, 0x7632, R12 ;  /* 0x00007632240c1816 */ /* 0x000fe4000000000c */
[----:B------:R-:W-:-:S03]  /*5d90*/  FSEL R16, R17, RZ, !P2 ;  /* 0x000000ff11107208 */ /* 0x000fc60005000000 */
[----:B------:R-:W-:Y:S02]  /*5da0*/  @P1 IMAD.U32 R12, R12, 0x10000, RZ ;  /* 0x000100000c0c1824 */ /* 0x000fe400078e00ff */
[----:B------:R-:W-:-:S04]  /*5db0*/  FADD.FTZ R15, R15, R16 ;  /* 0x000000100f0f7221 */ /* 0x000fc80000010000 */
        /* <DEDUP_REMOVED lines=13> */
.L_x_8404:
        /* <DEDUP_REMOVED lines=13> */
.L_x_8406:
[----:B------:R-:W-:Y:S05]  /*5f60*/  BSYNC.RECONVERGENT B2 ;  /* 0x0000000000027941 */ /* 0x000fea0003800200 */
.L_x_8405:
        /* <DEDUP_REMOVED lines=61> */
.L_x_8403:
[----:B------:R-:W-:Y:S05]  /*6340*/  BSYNC.RECONVERGENT B1 ;  /* 0x0000000000017941 */ /* 0x000fea0003800200 */
.L_x_8402:
        /* <DEDUP_REMOVED lines=8> */
[----:B------:R-:W-:Y:S01]  /*63d0*/  PRMT R141, R141, 0x7632, R141 ;  /* 0x000076328d8d7816 */ /* 0x000fe2000000008d */
        /* <DEDUP_REMOVED lines=14> */
.L_x_8409:
        /* <DEDUP_REMOVED lines=13> */
.L_x_8411:
[----:B------:R-:W-:Y:S05]  /*6590*/  BSYNC.RECONVERGENT B2 ;  /* 0x0000000000027941 */ /* 0x000fea0003800200 */
.L_x_8410:
        /* <DEDUP_REMOVED lines=61> */
.L_x_8408:
[----:B------:R-:W-:Y:S05]  /*6970*/  BSYNC.RECONVERGENT B1 ;  /* 0x0000000000017941 */ /* 0x000fea0003800200 */
.L_x_8407:
        /* <DEDUP_REMOVED lines=25> */
.L_x_8414:
        /* <DEDUP_REMOVED lines=13> */
.L_x_8416:
[----:B------:R-:W-:Y:S05]  /*6be0*/  BSYNC.RECONVERGENT B2 ;  /* 0x0000000000027941 */ /* 0x000fea0003800200 */
.L_x_8415:
        /* <DEDUP_REMOVED lines=49> */
[----:B------:R-:W-:Y:S01]  /*6f00*/  IADD3 R35, PT, PT, R147, -0x695add53, RZ ;  /* 0x96a522ad93237810 */ /* 0x000fe20007ffe0ff */
[----:B------:R-:W-:Y:S02]  /*6f10*/  VIADD R17, R146, 0xf1bbcdc8 ;  /* 0xf1bbcdc892117836 */ /* 0x000fe40000000000 */
[----:B------:R-:W-:-:S03]  /*6f20*/  IMAD.WIDE.U32 R184, R184, -0x326172a9, RZ ;  /* 0xcd9e8d57b8b87825 */ /* 0x000fc600078e00ff */
[----:B------:R-:W-:Y:S01]  /*6f30*/  LOP3.LUT R18, R17, R18, R187, 0x96, !PT ;  /* 0x0000001211127212 */ /* 0x000fe200078e96bb */
[----:B------:R-:W-:Y:S02]  /*6f40*/  VIADD R17, R146, 0x8ff34781 ;  /* 0x8ff3478192117836 */ /* 0x000fe40000000000 */
[----:B------:R-:W-:Y:S02]  /*6f50*/  IMAD.MOV.U32 R0, RZ, RZ, R184 ;  /* 0x000000ffff007224 */ /* 0x000fe400078e00b8 */
[----:B------:R-:W-:Y:S01]  /*6f60*/  IMAD.WIDE.U32 R18, R18, -0x2daee0ad, RZ ;  /* 0xd2511f5312127825 */ /* 0x000fe200078e00ff */
[----:B------:R-:W-:-:S03]  /*6f70*/  LOP3.LUT R2, R17, R186, R185, 0x96, !PT ;  /* 0x000000ba11027212 */ /* 0x000fc600078e96b9 */
[----:B------:R-:W-:Y:S01]  /*6f80*/  IMAD.MOV.U32 R17, RZ, RZ, R180 ;  /* 0x000000ffff117224 */ /* 0x000fe200078e00b4 */
[----:B------:R-:W-:Y:S01]  /*6f90*/  LOP3.LUT R34, R35, R34, R19, 0x96, !PT ;  /* 0x0000002223227212 */ /* 0x000fe200078e9613 */
[----:B------:R-:W-:Y:S01]  /*6fa0*/  IMAD.MOV.U32 R35, RZ, RZ, RZ ;  /* 0x000000ffff237224 */ /* 0x000fe200078e00ff */
[----:B------:R-:W-:-:S07]  /*6fb0*/  MOV R180, R18 ;  /* 0x0000001200b47202 */ /* 0x000fce0000000f00 */
.L_x_8413:
[----:B------:R-:W-:Y:S05]  /*6fc0*/  BSYNC.RECONVERGENT B1 ;  /* 0x0000000000017941 */ /* 0x000fea0003800200 */
.L_x_8412:
        /* <DEDUP_REMOVED lines=22> */
.L_x_8419:
        /* <DEDUP_REMOVED lines=13> */
.L_x_8421:
[----:B------:R-:W-:Y:S05]  /*7200*/  BSYNC.RECONVERGENT B2 ;  /* 0x0000000000027941 */ /* 0x000fea0003800200 */
.L_x_8420:
        /* <DEDUP_REMOVED lines=57> */
[----:B------:R-:W-:Y:S01]  /*75a0*/  IMAD.MOV.U32 R19, RZ, RZ, R180 ;  /* 0x000000ffff137224 */ /* 0x000fe200078e00b4 */
[----:B------:R-:W-:Y:S01]  /*75b0*/  LOP3.LUT R2, R35, R186, R185, 0x96, !PT ;  /* 0x000000ba23027212 */ /* 0x000fe200078e96b9 */
[----:B------:R-:W-:Y:S01]  /*75c0*/  IMAD.MOV.U32 R0, RZ, RZ, R184 ;  /* 0x000000ffff007224 */ /* 0x000fe200078e00b8 */
[----:B------:R-:W-:-:S07]  /*75d0*/  MOV R180, R18 ;  /* 0x0000001200b47202 */ /* 0x000fce0000000f00 */
.L_x_8418:
[----:B------:R-:W-:Y:S05]  /*75e0*/  BSYNC.RECONVERGENT B1 ;  /* 0x0000000000017941 */ /* 0x000fea0003800200 */
.L_x_8417:
        /* <DEDUP_REMOVED lines=8> */
[----:B------:R-:W-:Y:S02]  /*7670*/  @P1 SHF.L.U32 R20, R19, 0x10, RZ ;  /* 0x0000001013141819 */ /* 0x000fe400000006ff */
[----:B------:R-:W-:Y:S02]  /*7680*/  FSEL R150, R35, RZ, !P2 ;  /* 0x000000ff23967208 */ /* 0x000fe40005000000 */
[----:B------:R-:W-:Y:S02]  /*7690*/  SEL R18, RZ, 0x1, P2 ;  /* 0x00000001ff127807 */ /* 0x000fe40001000000 */
[----:B------:R-:W-:Y:S01]  /*76a0*/  ISETP.NE.AND P2, PT, R161, 0x1, PT ;  /* 0x00000001a100780c */ /* 0x000fe20003f45270 */
[----:B------:R-:W-:Y:S01]  /*76b0*/  FADD.FTZ R17, R17, R150 ;  /* 0x0000009611117221 */ /* 0x000fe20000010000 */
[----:B------:R-:W-:Y:S01]  /*76c0*/  IMAD.MOV.U32 R150, RZ, RZ, 0x2 ;  /* 0x00000002ff967424 */ /* 0x000fe200078e00ff */
[----:B------:R-:W-:-:S02]  /*76d0*/  MOV R19, R0 ;  /* 0x0000000000137202 */ /* 0x000fc40000000f00 */
        /* <DEDUP_REMOVED lines=13> */
.L_x_8424:
        /* <DEDUP_REMOVED lines=13> */
.L_x_8426:
[----:B------:R-:W-:Y:S05]  /*7880*/  BSYNC.RECONVERGENT B2 ;  /* 0x0000000000027941 */ /* 0x000fea0003800200 */
.L_x_8425:
        /* <DEDUP_REMOVED lines=61> */
.L_x_8423:
[----:B------:R-:W-:Y:S05]  /*7c60*/  BSYNC.RECONVERGENT B1 ;  /* 0x0000000000017941 */ /* 0x000fea0003800200 */
.L_x_8422:
[----:B------:R-:W-:Y:S01]  /*7c70*/  I2FP.F32.U32 R19, R19 ;  /* 0x0000001300137245 */ /* 0x000fe20000201000 */
[----:B------:R-:W-:Y:S01]  /*7c80*/  IMAD.U32 R35, R142, 0x10000, RZ ;  /* 0x000100008e237824 */ /* 0x000fe200078e00ff */
        /* <DEDUP_REMOVED lines=19> */
.L_x_8429:
        /* <DEDUP_REMOVED lines=13> */
.L_x_8431:
[----:B------:R-:W-:Y:S05]  /*7e90*/  BSYNC.RECONVERGENT B2 ;  /* 0x0000000000027941 */ /* 0x000fea0003800200 */
.L_x_8430:
        /* <DEDUP_REMOVED lines=61> */
.L_x_8428:
[----:B------:R-:W-:Y:S05]  /*8270*/  BSYNC.RECONVERGENT B1 ;  /* 0x0000000000017941 */ /* 0x000fea0003800200 */
.L_x_8427:
[----:B------:R-:W-:Y:S01]  /*8280*/  I2FP.F32.U32 R19, R19 ;  /* 0x0000001300137245 */ /* 0x000fe20000201000 */
[----:B------:R-:W-:Y:S01]  /*8290*/  IMAD.U32 R35, R42, 0x10000, RZ ;  /* 0x000100002a237824 */ /* 0x000fe200078e00ff */
[----:B------:R-:W-:Y:S01]  /*82a0*/  BSSY.RECONVERGENT B1, `(.L_x_8432) ;  /* 0x0000062000017945 */ /* 0x000fe20003800200 */
[----:B------:R-:W-:Y:S02]  /*82b0*/  IMAD.MOV.U32 R162, RZ, RZ, 0x2 ;  /* 0x00000002ffa27424 */ /* 0x000fe400078e00ff */
[----:B------:R-:W-:Y:S01]  /*82c0*/  FFMA.FTZ R18, R19, R188, 1.1641532182693481445e-10 ;  /* 0x2f00000013127423 */ /* 0x000fe200000100bc */
[----:B------:R-:W-:Y:S01]  /*82d0*/  FMUL.FTZ R35, R35, R174 ;  /* 0x000000ae23237220 */ /* 0x000fe20000410000 */
[----:B------:R-:W-:-:S03]  /*82e0*/  @P1 IMAD.U32 R19, R38, 0x10000, RZ ;  /* 0x0001000026131824 */ /* 0x000fc600078e00ff */
        /* <DEDUP_REMOVED lines=18> */
.L_x_8434:
        /* <DEDUP_REMOVED lines=13> */
.L_x_8436:
[----:B------:R-:W-:Y:S05]  /*84e0*/  BSYNC.RECONVERGENT B2 ;  /* 0x0000000000027941 */ /* 0x000fea0003800200 */
.L_x_8435:
        /* <DEDUP_REMOVED lines=61> */
.L_x_8433:
[----:B------:R-:W-:Y:S05]  /*88c0*/  BSYNC.RECONVERGENT B1 ;  /* 0x0000000000017941 */ /* 0x000fea0003800200 */
.L_x_8432:
        /* <DEDUP_REMOVED lines=20> */
.L_x_8439:
        /* <DEDUP_REMOVED lines=13> */
.L_x_8441:
[----:B------:R-:W-:Y:S05]  /*8ae0*/  BSYNC.RECONVERGENT B2 ;  /* 0x0000000000027941 */ /* 0x000fea0003800200 */
.L_x_8440:
        /* <DEDUP_REMOVED lines=61> */
.L_x_8438:
[----:B------:R-:W-:Y:S05]  /*8ec0*/  BSYNC.RECONVERGENT B1 ;  /* 0x0000000000017941 */ /* 0x000fea0003800200 */
.L_x_8437:
[----:B------:R-:W-:Y:S01]  /*8ed0*/  I2FP.F32.U32 R35, R142 ;  /* 0x0000008e00237245 */ /* 0x000fe20000201000 */
[----:B------:R-:W-:Y:S01]  /*8ee0*/  BSSY.RECONVERGENT B1, `(.L_x_8442) ;  /* 0x0000066000017945 */ /* 0x000fe20003800200 */
[----:B------:R-:W-:-:S04]  /*8ef0*/  PRMT R20, R42, 0x7632, R20 ;  /* 0x000076322a147816 */ /* 0x000fc80000000014 */
        /* <DEDUP_REMOVED lines=25> */
.L_x_8444:
        /* <DEDUP_REMOVED lines=13> */
.L_x_8446:
[----:B------:R-:W-:Y:S05]  /*9160*/  BSYNC.RECONVERGENT B2 ;  /* 0x0000000000027941 */ /* 0x000fea0003800200 */
.L_x_8445:
        /* <DEDUP_REMOVED lines=59> */
[----:B------:R-:W-:Y:S01]  /*9520*/  IMAD.MOV.U32 R0, RZ, RZ, R186 ;  /* 0x000000ffff007224 */ /* 0x000fe200078e00ba */
[----:B------:R-:W-:-:S07]  /*9530*/  MOV R180, R184 ;  /* 0x000000b800b47202 */ /* 0x000fce0000000f00 */
.L_x_8443:
[----:B------:R-:W-:Y:S05]  /*9540*/  BSYNC.RECONVERGENT B1 ;  /* 0x0000000000017941 */ /* 0x000fea0003800200 */
.L_x_8442:
        /* <DEDUP_REMOVED lines=21> */
.L_x_8449:
        /* <DEDUP_REMOVED lines=13> */
.L_x_8451:
[----:B------:R-:W-:Y:S05]  /*9770*/  BSYNC.RECONVERGENT B2 ;  /* 0x0000000000027941 */ /* 0x000fea0003800200 */
.L_x_8450:
        /* <DEDUP_REMOVED lines=61> */
.L_x_8448:
[----:B------:R-:W-:Y:S05]  /*9b50*/  BSYNC.RECONVERGENT B1 ;  /* 0x0000000000017941 */ /* 0x000fea0003800200 */
.L_x_8447:
        /* <DEDUP_REMOVED lines=26> */
.L_x_8454:
        /* <DEDUP_REMOVED lines=13> */
.L_x_8456:
[----:B------:R-:W-:Y:S05]  /*9dd0*/  BSYNC.RECONVERGENT B2 ;  /* 0x0000000000027941 */ /* 0x000fea0003800200 */
.L_x_8455:
        /* <DEDUP_REMOVED lines=61> */
.L_x_8453:
[----:B------:R-:W-:Y:S05]  /*a1b0*/  BSYNC.RECONVERGENT B1 ;  /* 0x0000000000017941 */ /* 0x000fea0003800200 */
.L_x_8452:
[----:B------:R-:W-:Y:S01]  /*a1c0*/  I2FP.F32.U32 R35, R143 ;  /* 0x0000008f00237245 */ /* 0x000fe20000201000 */
[----:B------:R-:W-:Y:S01]  /*a1d0*/  IMAD.U32 R191, R191, 0x10000, RZ ;  /* 0x00010000bfbf7824 */ /* 0x000fe200078e00ff */
        /* <DEDUP_REMOVED lines=18> */
.L_x_8459:
        /* <DEDUP_REMOVED lines=15> */
.L_x_8461:
[----:B------:R-:W-:Y:S05]  /*a3f0*/  BSYNC.RECONVERGENT B2 ;  /* 0x0000000000027941 */ /* 0x000fea0003800200 */
.L_x_8460:
        /* <DEDUP_REMOVED lines=61> */
.L_x_8458:
[----:B------:R-:W-:Y:S05]  /*a7d0*/  BSYNC.RECONVERGENT B1 ;  /* 0x0000000000017941 */ /* 0x000fea0003800200 */
.L_x_8457:
        /* <DEDUP_REMOVED lines=14> */
[----:B------:R-:W-:Y:S02]  /*a8c0*/  @!P1 MOV R174, R191 ;  /* 0x000000bf00ae9202 */ /* 0x000fe40000000f00 */
[----:B------:R-:W-:Y:S02]  /*a8d0*/  PRMT R142, R189, 0x5410, R190 ;  /* 0x00005410bd8e7816 */ /* 0x000fe400000000be */
[----:B------:R-:W-:-:S04]  /*a8e0*/  F2FP.BF16.F32.PACK_AB R143, RZ, R174 ;  /* 0x000000aeff8f723e */ /* 0x000fc800000010ff */
[----:B------:R-:W-:-:S07]  /*a8f0*/  PRMT R143, R183, 0x5410, R143 ;  /* 0x00005410b78f7816 */ /* 0x000fce000000008f */
.L_x_8381:
        /* <DEDUP_REMOVED lines=43> */
.L_x_8462:
[----:B------:R-:W-:Y:S01]  /*abb0*/  IMAD.MOV.U32 R188, RZ, RZ, R180 ;  /* 0x000000ffffbc7224 */ /* 0x000fe200078e00b4 */
[----:B------:R-:W-:-:S07]  /*abc0*/  IADD3 R179, PT, PT, R173, 0x20, RZ ;  /* 0x00000020adb37810 */ /* 0x000fce0007ffe0ff */
.L_x_8339:
[----:B------:R-:W-:Y:S05]  /*abd0*/  BSYNC.RECONVERGENT B0 ;  /* 0x0000000000007941 */ /* 0x000fea0003800200 */
.L_x_8338:
        /* <DEDUP_REMOVED lines=35> */
.L_x_8468:
        /* <DEDUP_REMOVED lines=13> */
.L_x_8470:
[----:B------:R-:W-:Y:S05]  /*aee0*/  BSYNC.RECONVERGENT B2 ;  /* 0x0000000000027941 */ /* 0x000fea0003800200 */
.L_x_8469:
        /* <DEDUP_REMOVED lines=61> */
.L_x_8467:
[----:B------:R-:W-:Y:S05]  /*b2c0*/  BSYNC.RECONVERGENT B1 ;  /* 0x0000000000017941 */ /* 0x000fea0003800200 */
.L_x_8466:
[----:B------:R-:W1:Y:S01]  /*b2d0*/  LDC R190, c[0x0][0x404] ;  /* 0x00010100ffbe7b82 */ /* 0x000e620000000800 */
[----:B------:R-:W-:Y:S01]  /*b2e0*/  I2FP.F32.U32 R14, R14 ;  /* 0x0000000e000e7245 */ /* 0x000fe20000201000 */
[----:B------:R-:W-:Y:S01]  /*b2f0*/  HFMA2 R175, -RZ, RZ, 0.1171875, 0 ;  /* 0x2f800000ffaf7431 */ /* 0x000fe200000001ff */
[----:B------:R-:W-:Y:S01]  /*b300*/  ISETP.NE.AND P3, PT, R17, 0x1, PT ;  /* 0x000000011100780c */ /* 0x000fe20003f65270 */
[----:B------:R-:W-:Y:S01]  /*b310*/  BSSY.RECONVERGENT B1, `(.L_x_8471) ;  /* 0x0000061000017945 */ /* 0x000fe20003800200 */
[----:B------:R-:W-:Y:S01]  /*b320*/  LOP3.LUT R8, R8, 0xffffffef, RZ, 0xc0, !PT ;  /* 0xffffffef08087812 */ /* 0x000fe200078ec0ff */
[----:B------:R-:W-:Y:S02]  /*b330*/  IMAD.MOV.U32 R20, RZ, RZ, 0x2 ;  /* 0x00000002ff147424 */ /* 0x000fe400078e00ff */
[----:B------:R-:W-:Y:S01]  /*b340*/  FFMA.FTZ R15, R14, R175, 1.1641532182693481445e-10 ;  /* 0x2f0000000e0f7423 */ /* 0x000fe200000100af */
[----:B0-----:R-:W0:Y:S01]  /*b350*/  LDC R183, c[0x0][0x408] ;  /* 0x00010200ffb77b82 */ /* 0x001e220000000800 */
[----:B-----5:R-:W-:Y:S01]  /*b360*/  IMAD.U32 R14, R140, 0x10000, RZ ;  /* 0x000100008c0e7824 */ /* 0x020fe200078e00ff */
[----:B------:R-:W-:-:S02]  /*b370*/  MOV R16, R0 ;  /* 0x0000000000107202 */ /* 0x000fc40000000f00 */
[----:B-1----:R-:W-:Y:S02]  /*b380*/  FSETP.GTU.FTZ.AND P2, PT, R15, R190, PT ;  /* 0x000000be0f00720b */ /* 0x002fe40003f5c000 */
[----:B------:R-:W-:Y:S02]  /*b390*/  PRMT R15, R140, 0x7632, R15 ;  /* 0x000076328c0f7816 */ /* 0x000fe4000000000f */
[----:B------:R-:W-:Y:S01]  /*b3a0*/  PLOP3.LUT P4, PT, P2, PT, PT, 0x8, 0x80 ;  /* 0x000000000080781c */ /* 0x000fe2000178e170 */
[----:B0-----:R-:W-:-:S05]  /*b3b0*/  FMUL.FTZ R14, R14, R183 ;  /* 0x000000b70e0e7220 */ /* 0x001fca0000410000 */
        /* <DEDUP_REMOVED lines=11> */
.L_x_8473:
        /* <DEDUP_REMOVED lines=13> */
.L_x_8475:
[----:B------:R-:W-:Y:S05]  /*b540*/  BSYNC.RECONVERGENT B2 ;  /* 0x0000000000027941 */ /* 0x000fea0003800200 */
.L_x_8474:
        /* <DEDUP_REMOVED lines=55> */
[----:B------:R-:W-:-:S04]  /*b8c0*/  IMAD.WIDE.U32 R18, R19, -0x2daee0ad, RZ ;  /* 0xd2511f5313127825 */ /* 0x000fc800078e00ff */
[----:B------:R-:W-:Y:S01]  /*b8d0*/  HFMA2 R20, -RZ, RZ, 0, 0 ;  /* 0x00000000ff147431 */ /* 0x000fe200000001ff */
[----:B------:R-:W-:Y:S01]  /*b8e0*/  LOP3.LUT R2, R17, R16, R21, 0x96, !PT ;  /* 0x0000001011027212 */ /* 0x000fe200078e9615 */
[----:B------:R-:W-:Y:S01]  /*b8f0*/  IMAD.MOV.U32 R16, RZ, RZ, R180 ;  /* 0x000000ffff107224 */ /* 0x000fe200078e00b4 */
[----:B------:R-:W-:Y:S01]  /*b900*/  LOP3.LUT R34, R23, R34, R19, 0x96, !PT ;  /* 0x0000002217227212 */ /* 0x000fe200078e9613 */
[----:B------:R-:W-:-:S07]  /*b910*/  IMAD.MOV.U32 R180, RZ, RZ, R18 ;  /* 0x000000ffffb47224 */ /* 0x000fce00078e0012 */
.L_x_8472:
[----:B------:R-:W-:Y:S05]  /*b920*/  BSYNC.RECONVERGENT B1 ;  /* 0x0000000000017941 */ /* 0x000fea0003800200 */
.L_x_8471:
        /* <DEDUP_REMOVED lines=25> */
.L_x_8478:
        /* <DEDUP_REMOVED lines=13> */
.L_x_8480:
[----:B------:R-:W-:Y:S05]  /*bb90*/  BSYNC.RECONVERGENT B2 ;  /* 0x0000000000027941 */ /* 0x000fea0003800200 */
.L_x_8479:
        /* <DEDUP_REMOVED lines=19> */
[----:B------:R-:W-:Y:S01]  /*bcd0*/  IADD3 R17, PT, PT, R146, 0x78dde6e4, RZ ;  /* 0x78dde6e492117810 */ /* 0x000fe20007ffe0ff */
        /* <DEDUP_REMOVED lines=41> */
.L_x_8477:
[----:B------:R-:W-:Y:S05]  /*bf70*/  BSYNC.RECONVERGENT B1 ;  /* 0x0000000000017941 */ /* 0x000fea0003800200 */
.L_x_8476:
        /* <DEDUP_REMOVED lines=22> */
.L_x_8483:
        /* <DEDUP_REMOVED lines=13> */
.L_x_8485:
[----:B------:R-:W-:Y:S05]  /*c1b0*/  BSYNC.RECONVERGENT B2 ;  /* 0x0000000000027941 */ /* 0x000fea0003800200 */
.L_x_8484:
        /* <DEDUP_REMOVED lines=61> */
.L_x_8482:
[----:B------:R-:W-:Y:S05]  /*c590*/  BSYNC.RECONVERGENT B1 ;  /* 0x0000000000017941 */ /* 0x000fea0003800200 */
.L_x_8481:
        /* <DEDUP_REMOVED lines=11> */
[----:B------:R-:W-:-:S05]  /*c650*/  FSEL R18, R18, RZ, !P2 ;  /* 0x000000ff12127208 */ /* 0x000fca0005000000 */
[----:B------:R-:W-:Y:S01]  /*c660*/  FADD.FTZ R16, R15, R18 ;  /* 0x000000120f107221 */ /* 0x000fe20000010000 */
[----:B------:R-:W-:Y:S02]  /*c670*/  SEL R15, RZ, 0x1, P2 ;  /* 0x00000001ff0f7807 */ /* 0x000fe40001000000 */
[----:B------:R-:W-:Y:S01]  /*c680*/  ISETP.NE.AND P2, PT, R20, 0x1, PT ;  /* 0x000000011400780c */ /* 0x000fe20003f45270 */
[----:B------:R-:W-:Y:S01]  /*c690*/  @P1 FADD.FTZ R23, R16, R23 ;  /* 0x0000001710171221 */ /* 0x000fe20000010000 */
        /* <DEDUP_REMOVED lines=11> */
.L_x_8488:
        /* <DEDUP_REMOVED lines=13> */
.L_x_8490:
[----:B------:R-:W-:Y:S05]  /*c820*/  BSYNC.RECONVERGENT B2 ;  /* 0x0000000000027941 */ /* 0x000fea0003800200 */
.L_x_8489:
        /* <DEDUP_REMOVED lines=61> */
.L_x_8487:
[----:B------:R-:W-:Y:S05]  /*cc00*/  BSYNC.RECONVERGENT B1 ;  /* 0x0000000000017941 */ /* 0x000fea0003800200 */
.L_x_8486:
[----:B------:R-:W-:Y:S01]  /*cc10*/  I2FP.F32.U32 R16, R17 ;  /* 0x0000001100107245 */ /* 0x000fe20000201000 */
[C---:B------:R-:W-:Y:S01]  /*cc20*/  IMAD.U32 R18, R141.reuse, 0x10000, RZ ;  /* 0x000100008d127824 */ /* 0x040fe200078e00ff */
[----:B------:R-:W-:Y:S01]  /*cc30*/  LOP3.LUT R8, R8, 0xfffffffb, RZ, 0xc0, !PT ;  /* 0xfffffffb08087812 */ /* 0x000fe200078ec0ff */
        /* <DEDUP_REMOVED lines=20> */
.L_x_8493:
        /* <DEDUP_REMOVED lines=13> */
.L_x_8495:
[----:B------:R-:W-:Y:S05]  /*ce50*/  BSYNC.RECONVERGENT B2 ;  /* 0x0000000000027941 */ /* 0x000fea0003800200 */
.L_x_8494:
        /* <DEDUP_REMOVED lines=61> */
.L_x_8492:
[----:B------:R-:W-:Y:S05]  /*d230*/  BSYNC.RECONVERGENT B1 ;  /* 0x0000000000017941 */ /* 0x000fea0003800200 */
.L_x_8491:
        /* <DEDUP_REMOVED lines=25> */
.L_x_8498:
        /* <DEDUP_REMOVED lines=13> */
.L_x_8500:
[----:B------:R-:W-:Y:S05]  /*d4a0*/  BSYNC.RECONVERGENT B2 ;  /* 0x0000000000027941 */ /* 0x000fea0003800200 */
.L_x_8499:
        /* <DEDUP_REMOVED lines=61> */
.L_x_8497:
[----:B------:R-:W-:Y:S05]  /*d880*/  BSYNC.RECONVERGENT B1 ;  /* 0x0000000000017941 */ /* 0x000fea0003800200 */
.L_x_8496:
        /* <DEDUP_REMOVED lines=22> */
.L_x_8503:
        /* <DEDUP_REMOVED lines=13> */
.L_x_8505:
[----:B------:R-:W-:Y:S05]  /*dac0*/  BSYNC.RECONVERGENT B2 ;  /* 0x0000000000027941 */ /* 0x000fea0003800200 */
.L_x_8504:
        /* <DEDUP_REMOVED lines=61> */
.L_x_8502:
[----:B------:R-:W-:Y:S05]  /*dea0*/  BSYNC.RECONVERGENT B1 ;  /* 0x0000000000017941 */ /* 0x000fea0003800200 */
.L_x_8501:
[----:B------:R-:W-:Y:S01]  /*deb0*/  I2FP.F32.U32 R18, R19 ;  /* 0x0000001300127245 */ /* 0x000fe20000201000 */
[----:B------:R-:W-:Y:S01]  /*dec0*/  BSSY.RECONVERGENT B1, `(.L_x_8506) ;  /* 0x0000066000017945 */ /* 0x000fe20003800200 */
[----:B------:R-:W-:Y:S01]  /*ded0*/  PRMT R19, R41, 0x7632, R19 ;  /* 0x0000763229137816 */ /* 0x000fe20000000013 */
[----:B------:R-:W-:-:S04]  /*dee0*/  IMAD.MOV.U32 R164, RZ, RZ, 0x2 ;  /* 0x00000002ffa47424 */ /* 0x000fc800078e00ff */
[----:B------:R-:W-:Y:S02]  /*def0*/  IMAD.U32 R20, R19, 0x10000, RZ ;  /* 0x0001000013147824 */ /* 0x000fe400078e00ff */
[----:B------:R-:W-:Y:S02]  /*df00*/  FFMA.FTZ R19, R18, R175, 1.1641532182693481445e-10 ;  /* 0x2f00000012137423 */ /* 0x000fe400000100af */
[----:B------:R-:W-:-:S03]  /*df10*/  FMUL.FTZ R20, R20, R183 ;  /* 0x000000b714147220 */ /* 0x000fc60000410000 */
        /* <DEDUP_REMOVED lines=9> */
[----:B------:R-:W-:Y:S02]  /*dfb0*/  @!P1 MOV R151, R17 ;  /* 0x0000001100979202 */ /* 0x000fe40000000f00 */
        /* <DEDUP_REMOVED lines=11> */
.L_x_8508:
        /* <DEDUP_REMOVED lines=13> */
.L_x_8510:
[----:B------:R-:W-:Y:S05]  /*e140*/  BSYNC.RECONVERGENT B2 ;  /* 0x0000000000027941 */ /* 0x000fea0003800200 */
.L_x_8509:
        /* <DEDUP_REMOVED lines=60> */
[----:B------:R-:W-:-:S07]  /*e510*/  IMAD.MOV.U32 R180, RZ, RZ, R18 ;  /* 0x000000ffffb47224 */ /* 0x000fce00078e0012 */
.L_x_8507:
[----:B------:R-:W-:Y:S05]  /*e520*/  BSYNC.RECONVERGENT B1 ;  /* 0x0000000000017941 */ /* 0x000fea0003800200 */
.L_x_8506:
[----:B------:R-:W-:Y:S01]  /*e530*/  I2FP.F32.U32 R18, R19 ;  /* 0x0000001300127245 */ /* 0x000fe20000201000 */
[----:B------:R-:W-:Y:S01]  /*e540*/  BSSY.RECONVERGENT B1, `(.L_x_8511) ;  /* 0x000005f000017945 */ /* 0x000fe20003800200 */
[----:B------:R-:W-:Y:S01]  /*e550*/  ISETP.NE.AND P3, PT, R164, 0x1, PT ;  /* 0x00000001a400780c */ /* 0x000fe20003f65270 */
[----:B------:R-:W-:Y:S01]  /*e560*/  IMAD.MOV.U32 R163, RZ, RZ, 0x2 ;  /* 0x00000002ffa37424 */ /* 0x000fe200078e00ff */
[----:B------:R-:W-:Y:S01]  /*e570*/  SHF.L.U32 R152, R142, 0x10, RZ ;  /* 0x000000108e987819 */ /* 0x000fe200000006ff */
[----:B------:R-:W-:Y:S01]  /*e580*/  FFMA.FTZ R19, R18, R175, 1.1641532182693481445e-10 ;  /* 0x2f00000012137423 */ /* 0x000fe200000100af */
[----:B------:R-:W-:Y:S01]  /*e590*/  PRMT R20, R142, 0x7632, R20 ;  /* 0x000076328e147816 */ /* 0x000fe20000000014 */
        /* <DEDUP_REMOVED lines=14> */
.L_x_8513:
        /* <DEDUP_REMOVED lines=13> */
.L_x_8515:
[----:B------:R-:W-:Y:S05]  /*e750*/  BSYNC.RECONVERGENT B2 ;  /* 0x0000000000027941 */ /* 0x000fea0003800200 */
.L_x_8514:
        /* <DEDUP_REMOVED lines=61> */
.L_x_8512:
[----:B------:R-:W-:Y:S05]  /*eb30*/  BSYNC.RECONVERGENT B1 ;  /* 0x0000000000017941 */ /* 0x000fea0003800200 */
.L_x_8511:
        /* <DEDUP_REMOVED lines=25> */
.L_x_8518:
        /* <DEDUP_REMOVED lines=13> */
.L_x_8520:
[----:B------:R-:W-:Y:S05]  /*eda0*/  BSYNC.RECONVERGENT B2 ;  /* 0x0000000000027941 */ /* 0x000fea0003800200 */
.L_x_8519:
        /* <DEDUP_REMOVED lines=40> */
[----:B------:R-:W-:Y:S01]  /*f030*/  IMAD.WIDE.U32 R184, R163, -0x326172a9, RZ ;  /* 0xcd9e8d57a3b87825 */ /* 0x000fe200078e00ff */
[----:B------:R-:W-:-:S03]  /*f040*/  IADD3 R163, PT, PT, R147, -0x24c28bd8, RZ ;  /* 0xdb3d742893a37810 */ /* 0x000fc60007ffe0ff */
[----:B------:R-:W-:Y:S01]  /*f050*/  IMAD.WIDE.U32 R186, R19, -0x2daee0ad, RZ ;  /* 0xd2511f5313ba7825 */ /* 0x000fe200078e00ff */
[----:B------:R-:W-:-:S03]  /*f060*/  LOP3.LUT R35, R35, R34, R185, 0x96, !PT ;  /* 0x0000002223237212 */ /* 0x000fc600078e96b9 */
        /* <DEDUP_REMOVED lines=17> */
.L_x_8517:
[----:B------:R-:W-:Y:S05]  /*f180*/  BSYNC.RECONVERGENT B1 ;  /* 0x0000000000017941 */ /* 0x000fea0003800200 */
.L_x_8516:
        /* <DEDUP_REMOVED lines=20> */
.L_x_8523:
        /* <DEDUP_REMOVED lines=13> */
.L_x_8525:
[----:B------:R-:W-:Y:S05]  /*f3a0*/  BSYNC.RECONVERGENT B2 ;  /* 0x0000000000027941 */ /* 0x000fea0003800200 */
.L_x_8524:
        /* <DEDUP_REMOVED lines=61> */
.L_x_8522:
[----:B------:R-:W-:Y:S05]  /*f780*/  BSYNC.RECONVERGENT B1 ;  /* 0x0000000000017941 */ /* 0x000fea0003800200 */
.L_x_8521:
[----:B------:R-:W-:Y:S01]  /*f790*/  I2FP.F32.U32 R20, R35 ;  /* 0x0000002300147245 */ /* 0x000fe20000201000 */
[----:B------:R-:W-:Y:S01]  /*f7a0*/  BSSY.RECONVERGENT B1, `(.L_x_8526) ;  /* 0x0000066000017945 */ /* 0x000fe20003800200 */
[----:B------:R-:W-:-:S05]  /*f7b0*/  PRMT R35, R42, 0x7632, R35 ;  /* 0x000076322a237816 */ /* 0x000fca0000000023 */
[----:B------:R-:W-:Y:S02]  /*f7c0*/  IMAD.U32 R164, R35, 0x10000, RZ ;  /* 0x0001000023a47824 */ /* 0x000fe400078e00ff */
[----:B------:R-:W-:Y:S02]  /*f7d0*/  FFMA.FTZ R35, R20, R175, 1.1641532182693481445e-10 ;  /* 0x2f00000014237423 */ /* 0x000fe400000100af */
[----:B------:R-:W-:-:S03]  /*f7e0*/  FMUL.FTZ R164, R164, R183 ;  /* 0x000000b7a4a47220 */ /* 0x000fc60000410000 */
[----:B------:R-:W-:Y:S02]  /*f7f0*/  FSETP.GTU.FTZ.AND P4, PT, R35, R190, PT ;  /* 0x000000be2300720b */ /* 0x000fe40003f9c000 */
[----:B------:R-:W-:Y:S02]  /*f800*/  @P1 PRMT R35, R38, 0x7632, R35 ;  /* 0x0000763226231816 */ /* 0x000fe40000000023 */
[----:B------:R-:W-:Y:S02]  /*f810*/  FSEL R184, R164, RZ, !P4 ;  /* 0x000000ffa4b87208 */ /* 0x000fe40006000000 */
[----:B------:R-:W-:Y:S02]  /*f820*/  SEL R20, RZ, 0x1, P4 ;  /* 0x00000001ff147807 */ /* 0x000fe40002000000 */
[----:B------:R-:W-:Y:S01]  /*f830*/  ISETP.NE.AND P4, PT, R185, 0x1, PT ;  /* 0x00000001b900780c */ /* 0x000fe20003f85270 */
[----:B------:R-:W-:Y:S01]  /*f840*/  FADD.FTZ R19, R19, R184 ;  /* 0x000000b813137221 */ /* 0x000fe20000010000 */
[----:B------:R-:W-:Y:S01]  /*f850*/  @P1 SHF.L.U32 R164, R35, 0x10, RZ ;  /* 0x0000001023a41819 */ /* 0x000fe200000006ff */
[----:B------:R-:W-:Y:S01]  /*f860*/  IMAD.MOV.U32 R184, RZ, RZ, 0x2 ;  /* 0x00000002ffb87424 */ /* 0x000fe200078e00ff */
[----:B------:R-:W-:-:S03]  /*f870*/  MOV R35, R0 ;  /* 0x0000000000237202 */ /* 0x000fc60000000f00 */
[----:B------:R-:W-:Y:S01]  /*f880*/  @P1 FADD.FTZ R163, R19, R164 ;  /* 0x000000a413a31221 */ /* 0x000fe20000010000 */
        /* <DEDUP_REMOVED lines=12> */
.L_x_8528:
        /* <DEDUP_REMOVED lines=13> */
.L_x_8530:
[----:B------:R-:W-:Y:S05]  /*fa20*/  BSYNC.RECONVERGENT B2 ;  /* 0x0000000000027941 */ /* 0x000fea0003800200 */
.L_x_8529:
        /* <DEDUP_REMOVED lines=60> */
[----:B------:R-:W-:-:S07]  /*fdf0*/  HFMA2 R184, -RZ, RZ, 0, 0 ;  /* 0x00000000ffb87431 */ /* 0x000fce00000001ff */
.L_x_8527:
[----:B------:R-:W-:Y:S05]  /*fe00*/  BSYNC.RECONVERGENT B1 ;  /* 0x0000000000017941 */ /* 0x000fea0003800200 */
.L_x_8526:
        /* <DEDUP_REMOVED lines=21> */
.L_x_8533:
        /* <DEDUP_REMOVED lines=13> */
.L_x_8535:
[----:B------:R-:W-:Y:S05]  /*10030*/  BSYNC.RECONVERGENT B2 ;  /* 0x0000000000027941 */ /* 0x000fea0003800200 */
.L_x_8534:
        /* <DEDUP_REMOVED lines=61> */
.L_x_8532:
[----:B------:R-:W-:Y:S05]  /*10410*/  BSYNC.RECONVERGENT B1 ;  /* 0x0000000000017941 */ /* 0x000fea0003800200 */
.L_x_8531:
[----:B------:R-:W-:Y:S01]  /*10420*/  I2FP.F32.U32 R164, R143 ;  /* 0x0000008f00a47245 */ /* 0x000fe20000201000 */
[----:B------:R-:W-:Y:S01]  /*10430*/  IMAD.U32 R184, R43, 0x10000, RZ ;  /* 0x000100002bb87824 */ /* 0x000fe200078e00ff */
[----:B------:R-:W-:Y:S01]  /*10440*/  BSSY.RECONVERGENT B1, `(.L_x_8536) ;  /* 0x0000063000017945 */ /* 0x000fe20003800200 */
[----:B------:R-:W-:Y:S02]  /*10450*/  @P1 IMAD.U32 R185, R39, 0x10000, RZ ;  /* 0x0001000027b91824 */ /* 0x000fe400078e00ff */
        /* <DEDUP_REMOVED lines=22> */
.L_x_8538:
        /* <DEDUP_REMOVED lines=13> */
.L_x_8540:
[----:B------:R-:W-:Y:S05]  /*10690*/  BSYNC.RECONVERGENT B2 ;  /* 0x0000000000027941 */ /* 0x000fea0003800200 */
.L_x_8539:
        /* <DEDUP_REMOVED lines=61> */
.L_x_8537:
[----:B------:R-:W-:Y:S05]  /*10a70*/  BSYNC.RECONVERGENT B1 ;  /* 0x0000000000017941 */ /* 0x000fea0003800200 */
.L_x_8536:
        /* <DEDUP_REMOVED lines=20> */
.L_x_8543:
        /* <DEDUP_REMOVED lines=15> */
.L_x_8545:
[----:B------:R-:W-:Y:S05]  /*10cb0*/  BSYNC.RECONVERGENT B2 ;  /* 0x0000000000027941 */ /* 0x000fea0003800200 */
.L_x_8544:
        /* <DEDUP_REMOVED lines=57> */
[----:B------:R-:W-:Y:S01]  /*11050*/  MOV R186, R180 ;  /* 0x000000b400ba7202 */ /* 0x000fe20000000f00 */
[----:B------:R-:W-:Y:S01]  /*11060*/  IMAD.MOV.U32 R180, RZ, RZ, R184 ;  /* 0x000000ffffb47224 */ /* 0x000fe200078e00b8 */
[----:B------:R-:W-:Y:S01]  /*11070*/  LOP3.LUT R34, R189, R34, R185, 0x96, !PT ;  /* 0x00000022bd227212 */ /* 0x000fe200078e96b9 */
[----:B------:R-:W-:-:S07]  /*11080*/  IMAD.MOV.U32 R35, RZ, RZ, RZ ;  /* 0x000000ffff237224 */ /* 0x000fce00078e00ff */
.L_x_8542:
[----:B------:R-:W-:Y:S05]  /*11090*/  BSYNC.RECONVERGENT B1 ;  /* 0x0000000000017941 */ /* 0x000fea0003800200 */
.L_x_8541:
[----:B------:R-:W-:Y:S02]  /*110a0*/  I2FP.F32.U32 R184, R186 ;  /* 0x000000ba00b87245 */ /* 0x000fe40000201000 */
[----:B------:R-:W-:Y:S02]  /*110b0*/  PRMT R185, R43, 0x7632, R185 ;  /* 0x000076322bb97816 */ /* 0x000fe400000000b9 */
[----:B------:R-:W-:Y:S01]  /*110c0*/  PRMT R141, R21, 0x5410, R141 ;  /* 0x00005410158d7816 */ /* 0x000fe2000000008d */
[----:B------:R-:W-:Y:S01]  /*110d0*/  FFMA.FTZ R175, R184, R175, 1.1641532182693481445e-10 ;  /* 0x2f000000b8af7423 */ /* 0x000fe200000100af */
[----:B------:R-:W-:Y:S02]  /*110e0*/  SHF.L.U32 R186, R185, 0x10, RZ ;  /* 0x00000010b9ba7819 */ /* 0x000fe400000006ff */
[----:B------:R-:W-:Y:S02]  /*110f0*/  @P1 PRMT R184, R39, 0x7632, R184 ;  /* 0x0000763227b81816 */ /* 0x000fe400000000b8 */
[----:B------:R-:W-:Y:S01]  /*11100*/  FSETP.GTU.FTZ.AND P6, PT, R175, R190, PT ;  /* 0x000000beaf00720b */ /* 0x000fe20003fdc000 */
[----:B------:R-:W-:Y:S01]  /*11110*/  FMUL.FTZ R186, R186, R183 ;  /* 0x000000b7baba7220 */ /* 0x000fe20000410000 */
[----:B------:R-:W-:Y:S01]  /*11120*/  PRMT R142, R142, 0x5410, R191 ;  /* 0x000054108e8e7816 */ /* 0x000fe200000000bf */
[----:B------:R-:W-:Y:S01]  /*11130*/  @P1 IMAD.U32 R175, R184, 0x10000, RZ ;  /* 0x00010000b8af1824 */ /* 0x000fe200078e00ff */
[----:B------:R-:W-:-:S02]  /*11140*/  PRMT R140, R140, 0x5410, R182 ;  /* 0x000054108c8c7816 */ /* 0x000fc400000000b6 */
[----:B------:R-:W-:-:S05]  /*11150*/  FSEL R183, R186, RZ, !P6 ;  /* 0x000000ffbab77208 */ /* 0x000fca0007000000 */
[----:B------:R-:W-:Y:S01]  /*11160*/  FADD.FTZ R192, R192, R183 ;  /* 0x000000b7c0c07221 */ /* 0x000fe20000010000 */
[----:B------:R-:W-:-:S03]  /*11170*/  SEL R183, RZ, 0x1, P6 ;  /* 0x00000001ffb77807 */ /* 0x000fc60003000000 */
[----:B------:R-:W-:Y:S01]  /*11180*/  @P1 FADD.FTZ R175, R192, R175 ;  /* 0x000000afc0af1221 */ /* 0x000fe20000010000 */
[----:B------:R-:W-:Y:S01]  /*11190*/  @!P1 IMAD.MOV.U32 R175, RZ, RZ, R192 ;  /* 0x000000ffffaf9224 */ /* 0x000fe200078e00c0 */
[----:B------:R-:W-:-:S04]  /*111a0*/  PRMT R21, R183, 0x7610, R21 ;  /* 0x00007610b7157816 */ /* 0x000fc80000000015 */
[----:B------:R-:W-:-:S04]  /*111b0*/  F2FP.BF16.F32.PACK_AB R184, RZ, R175 ;  /* 0x000000afffb8723e */ /* 0x000fc800000010ff */
[----:B------:R-:W-:Y:S01]  /*111c0*/  PRMT R143, R143, 0x5410, R184 ;  /* 0x000054108f8f7816 */ /* 0x000fe200000000b8 */
[----:B------:R-:W-:Y:S06]  /*111d0*/  BRA `(.L_x_8546) ;  /* 0x0000003000c87947 */ /* 0x000fec0003800000 */
.L_x_8465:
        /* <DEDUP_REMOVED lines=16> */
.L_x_8549:
        /* <DEDUP_REMOVED lines=13> */
.L_x_8551:
[----:B------:R-:W-:Y:S05]  /*113b0*/  BSYNC.RECONVERGENT B2 ;  /* 0x0000000000027941 */ /* 0x000fea0003800200 */
.L_x_8550:
        /* <DEDUP_REMOVED lines=61> */
.L_x_8548:
[----:B------:R-:W-:Y:S05]  /*11790*/  BSYNC.RECONVERGENT B1 ;  /* 0x0000000000017941 */ /* 0x000fea0003800200 */
.L_x_8547:
[----:B------:R-:W0:Y:S01]  /*117a0*/  LDC R191, c[0x0][0x408] ;  /* 0x00010200ffbf7b82 */ /* 0x000e220000000800 */
[----:B------:R-:W-:Y:S01]  /*117b0*/  I2FP.F32.U32 R22, R22 ;  /* 0x0000001600167245 */ /* 0x000fe20000201000 */
[----:B------:R-:W-:Y:S01]  /*117c0*/  IMAD.MOV.U32 R175, RZ, RZ, 0x2f800000 ;  /* 0x2f800000ffaf7424 */ /* 0x000fe200078e00ff */
[----:B-----5:R-:W-:Y:S01]  /*117d0*/  SHF.L.U32 R24, R140, 0x10, RZ ;  /* 0x000000108c187819 */ /* 0x020fe200000006ff */
[----:B------:R-:W-:Y:S01]  /*117e0*/  BSSY.RECONVERGENT B1, `(.L_x_8552) ;  /* 0x0000064000017945 */ /* 0x000fe20003800200 */
[----:B------:R-:W-:Y:S01]  /*117f0*/  ISETP.NE.AND P3, PT, R151, 0x1, PT ;  /* 0x000000019700780c */ /* 0x000fe20003f65270 */
[----:B------:R-:W-:Y:S01]  /*11800*/  FFMA.FTZ R23, R22, R175, 1.1641532182693481445e-10 ;  /* 0x2f00000016177423 */ /* 0x000fe200000100af */
[----:B------:R-:W-:Y:S01]  /*11810*/  LOP3.LUT R8, R8, 0xffffffef, RZ, 0xc0, !PT ;  /* 0xffffffef08087812 */ /* 0x000fe200078ec0ff */
[----:B------:R-:W1:Y:S01]  /*11820*/  LDC R190, c[0x0][0x404] ;  /* 0x00010100ffbe7b82 */ /* 0x000e620000000800 */
[----:B------:R-:W-:Y:S01]  /*11830*/  PRMT R140, R140, 0x7632, R140 ;  /* 0x000076328c8c7816 */ /* 0x000fe2000000008c */
[----:B------:R-:W-:-:S02]  /*11840*/  IMAD.MOV.U32 R35, RZ, RZ, 0x2 ;  /* 0x00000002ff237424 */ /* 0x000fc400078e00ff */
[----:B0-----:R-:W-:Y:S01]  /*11850*/  FMUL.FTZ R24, R24, R191 ;  /* 0x000000bf18187220 */ /* 0x001fe20000410000 */
[----:B-1----:R-:W-:Y:S01]  /*11860*/  FSETP.GTU.FTZ.AND P2, PT, R23, R190, PT ;  /* 0x000000be1700720b */ /* 0x002fe20003f5c000 */
        /* <DEDUP_REMOVED lines=16> */
.L_x_8554:
        /* <DEDUP_REMOVED lines=13> */
.L_x_8556:
[----:B------:R-:W-:Y:S05]  /*11a40*/  BSYNC.RECONVERGENT B2 ;  /* 0x0000000000027941 */ /* 0x000fea0003800200 */
.L_x_8555:
        /* <DEDUP_REMOVED lines=47> */
[----:B------:R-:W-:Y:S02]  /*11d40*/  IADD3 R23, PT, PT, R146, -0xe443238, RZ ;  /* 0xf1bbcdc892177810 */ /* 0x000fe40007ffe0ff */
[----:B------:R-:W-:Y:S01]  /*11d50*/  LOP3.LUT R151, R151, R192, R35, 0x96, !PT ;  /* 0x000000c097977212 */ /* 0x000fe200078e9623 */
[----:B------:R-:W-:-:S04]  /*11d60*/  IMAD.WIDE.U32 R186, R186, -0x326172a9, RZ ;  /* 0xcd9e8d57baba7825 */ /* 0x000fc800078e00ff */
        /* <DEDUP_REMOVED lines=11> */
.L_x_8553:
[----:B------:R-:W-:Y:S05]  /*11e20*/  BSYNC.RECONVERGENT B1 ;  /* 0x0000000000017941 */ /* 0x000fea0003800200 */
.L_x_8552:
        /* <DEDUP_REMOVED lines=9> */
[----:B------:R-:W-:-:S02]  /*11ec0*/  FSETP.GTU.FTZ.AND P3, PT, R23, R190, PT ;  /* 0x000000be1700720b */ /* 0x000fc40003f7c000 */
[----:B------:R-:W-:Y:S02]  /*11ed0*/  @P1 IMAD.U32 R24, R24, 0x10000, RZ ;  /* 0x0001000018181824 */ /* 0x000fe400078e00ff */
        /* <DEDUP_REMOVED lines=15> */
.L_x_8559:
        /* <DEDUP_REMOVED lines=13> */
.L_x_8561:
[----:B------:R-:W-:Y:S05]  /*120a0*/  BSYNC.RECONVERGENT B2 ;  /* 0x0000000000027941 */ /* 0x000fea0003800200 */
.L_x_8560:
        /* <DEDUP_REMOVED lines=8> */
[----:B------:R-:W-:Y:S01]  /*12130*/  LOP3.LUT R151, R151, R34, R187, 0x96, !PT ;  /* 0x0000002297977212 */ /* 0x000fe200078e96bb */
[----:B------:R-:W-:-:S03]  /*12140*/  IMAD.MOV.U32 R24, RZ, RZ, R180 ;  /* 0x000000ffff187224 */ /* 0x000fc600078e00b4 */
        /* <DEDUP_REMOVED lines=51> */
.L_x_8558:
[----:B------:R-:W-:Y:S05]  /*12480*/  BSYNC.RECONVERGENT B1 ;  /* 0x0000000000017941 */ /* 0x000fea0003800200 */
.L_x_8557:
[----:B------:R-:W-:Y:S01]  /*12490*/  I2FP.F32.U32 R24, R24 ;  /* 0x0000001800187245 */ /* 0x000fe20000201000 */
[C---:B------:R-:W-:Y:S01]  /*124a0*/  IMAD.U32 R152, R141.reuse, 0x10000, RZ ;  /* 0x000100008d987824 */ /* 0x040fe200078e00ff */
[----:B------:R-:W-:Y:S01]  /*124b0*/  LOP3.LUT R8, R8, 0xfffffffb, RZ, 0xc0, !PT ;  /* 0xfffffffb08087812 */ /* 0x000fe200078ec0ff */
        /* <DEDUP_REMOVED lines=23> */
.L_x_8564:
        /* <DEDUP_REMOVED lines=13> */
.L_x_8566:
[----:B------:R-:W-:Y:S05]  /*12700*/  BSYNC.RECONVERGENT B2 ;  /* 0x0000000000027941 */ /* 0x000fea0003800200 */
.L_x_8565:
        /* <DEDUP_REMOVED lines=61> */
.L_x_8563:
[----:B------:R-:W-:Y:S05]  /*12ae0*/  BSYNC.RECONVERGENT B1 ;  /* 0x0000000000017941 */ /* 0x000fea0003800200 */
.L_x_8562:
[----:B------:R-:W-:Y:S01]  /*12af0*/  I2FP.F32.U32 R152, R35 ;  /* 0x0000002300987245 */ /* 0x000fe20000201000 */
[----:B------:R-:W-:Y:S01]  /*12b00*/  BSSY.RECONVERGENT B1, `(.L_x_8567) ;  /* 0x0000064000017945 */ /* 0x000fe20003800200 */
[----:B------:R-:W-:Y:S01]  /*12b10*/  SHF.L.U32 R164, R141, 0x10, RZ ;  /* 0x000000108da47819 */ /* 0x000fe200000006ff */
[----:B------:R-:W-:Y:S01]  /*12b20*/  IMAD.MOV.U32 R184, RZ, RZ, 0x2 ;  /* 0x00000002ffb87424 */ /* 0x000fe200078e00ff */
[----:B------:R-:W-:Y:S01]  /*12b30*/  @P1 PRMT R141, R37, 0x7632, R141 ;  /* 0x00007632258d1816 */ /* 0x000fe2000000008d */
[----:B------:R-:W-:Y:S01]  /*12b40*/  FFMA.FTZ R35, R152, R175, 1.1641532182693481445e-10 ;  /* 0x2f00000098237423 */ /* 0x000fe200000100af */
[----:B------:R-:W-:Y:S01]  /*12b50*/  LOP3.LUT R8, R8, 0xfffffffd, RZ, 0xc0, !PT ;  /* 0xfffffffd08087812 */ /* 0x000fe200078ec0ff */
[----:B------:R-:W-:Y:S02]  /*12b60*/  FMUL.FTZ R164, R164, R191 ;  /* 0x000000bfa4a47220 */ /* 0x000fe40000410000 */
[----:B------:R-:W-:Y:S01]  /*12b70*/  @P1 IMAD.U32 R152, R141, 0x10000, RZ ;  /* 0x000100008d981824 */ /* 0x000fe200078e00ff */
        /* <DEDUP_REMOVED lines=17> */
.L_x_8569:
        /* <DEDUP_REMOVED lines=13> */
.L_x_8571:
[----:B------:R-:W-:Y:S05]  /*12d60*/  BSYNC.RECONVERGENT B2 ;  /* 0x0000000000027941 */ /* 0x000fea0003800200 */
.L_x_8570:
        /* <DEDUP_REMOVED lines=61> */
.L_x_8568:
[----:B------:R-:W-:Y:S05]  /*13140*/  BSYNC.RECONVERGENT B1 ;  /* 0x0000000000017941 */ /* 0x000fea0003800200 */
.L_x_8567:
        /* <DEDUP_REMOVED lines=24> */
.L_x_8574:
        /* <DEDUP_REMOVED lines=13> */
.L_x_8576:
[----:B------:R-:W-:Y:S05]  /*133a0*/  BSYNC.RECONVERGENT B2 ;  /* 0x0000000000027941 */ /* 0x000fea0003800200 */
.L_x_8575:
        /* <DEDUP_REMOVED lines=61> */
.L_x_8573:
[----:B------:R-:W-:Y:S05]  /*13780*/  BSYNC.RECONVERGENT B1 ;  /* 0x0000000000017941 */ /* 0x000fea0003800200 */
.L_x_8572:
        /* <DEDUP_REMOVED lines=24> */
.L_x_8579:
        /* <DEDUP_REMOVED lines=13> */
.L_x_8581:
[----:B------:R-:W-:Y:S05]  /*139e0*/  BSYNC.RECONVERGENT B2 ;  /* 0x0000000000027941 */ /* 0x000fea0003800200 */
.L_x_8580:
        /* <DEDUP_REMOVED lines=61> */
.L_x_8578:
[----:B------:R-:W-:Y:S05]  /*13dc0*/  BSYNC.RECONVERGENT B1 ;  /* 0x0000000000017941 */ /* 0x000fea0003800200 */
.L_x_8577:
        /* <DEDUP_REMOVED lines=8> */
[----:B------:R-:W-:Y:S02]  /*13e50*/  MOV R143, R0 ;  /* 0x00000000008f7202 */ /* 0x000fe40000000f00 */
[----:B------:R-:W-:Y:S01]  /*13e60*/  FSETP.GTU.FTZ.AND P4, PT, R35, R190, PT ;  /* 0x000000be2300720b */ /* 0x000fe20003f9c000 */
[----:B------:R-:W-:-:S03]  /*13e70*/  IMAD.MOV.U32 R35, RZ, RZ, 0x2 ;  /* 0x00000002ff237424 */ /* 0x000fc600078e00ff */
        /* <DEDUP_REMOVED lines=13> */
.L_x_8584:
        /* <DEDUP_REMOVED lines=13> */
.L_x_8586:
[----:B------:R-:W-:Y:S05]  /*14020*/  BSYNC.RECONVERGENT B2 ;  /* 0x0000000000027941 */ /* 0x000fea0003800200 */
.L_x_8585:
        /* <DEDUP_REMOVED lines=61> */
.L_x_8583:
[----:B------:R-:W-:Y:S05]  /*14400*/  BSYNC.RECONVERGENT B1 ;  /* 0x0000000000017941 */ /* 0x000fea0003800200 */
.L_x_8582:
        /* <DEDUP_REMOVED lines=8> */
[----:B------:R-:W-:-:S04]  /*14490*/  FSETP.GTU.FTZ.AND P5, PT, R175, R190, PT ;  /* 0x000000beaf00720b */ /* 0x000fc80003fbc000 */
[----:B------:R-:W-:Y:S02]  /*144a0*/  FSEL R175, R184, RZ, !P5 ;  /* 0x000000ffb8af7208 */ /* 0x000fe40006800000 */
[----:B------:R-:W-:-:S03]  /*144b0*/  PLOP3.LUT P5, PT, P5, PT, PT, 0x8, 0x80 ;  /* 0x000000000080781c */ /* 0x000fc60002fae170 */
[----:B------:R-:W-:Y:S01]  /*144c0*/  @P1 FADD.FTZ R175, R142, R175 ;  /* 0x000000af8eaf1221 */ /* 0x000fe20000010000 */
[----:B------:R-:W-:-:S04]  /*144d0*/  PRMT R142, R192, 0x5410, R193 ;  /* 0x00005410c08e7816 */ /* 0x000fc800000000c1 */
[----:B------:R-:W-:-:S04]  /*144e0*/  F2FP.BF16.F32.PACK_AB R143, RZ, R175 ;  /* 0x000000afff8f723e */ /* 0x000fc800000010ff */
[----:B------:R-:W-:-:S07]  /*144f0*/  PRMT R143, R188, 0x5410, R143 ;  /* 0x00005410bc8f7816 */ /* 0x000fce000000008f */
.L_x_8546:
        /* <DEDUP_REMOVED lines=8> */
[----:B------:R-:W-:Y:S02]  /*14580*/  LOP3.LUT P1, RZ, R8, 0x10, RZ, 0xc0, !PT ;  /* 0x0000001008ff7812 */ /* 0x000fe4000782c0ff */
[----:B------:R-:W-:Y:S02]  /*14590*/  SEL R188, RZ, 0x1000000, !P4 ;  /* 0x01000000ffbc7807 */ /* 0x000fe40006000000 */
[----:B------:R-:W-:Y:S02]  /*145a0*/  SEL R187, RZ, 0x10000, !P5 ;  /* 0x00010000ffbb7807 */ /* 0x000fe40006800000 */
        /* <DEDUP_REMOVED lines=32> */
.L_x_8587:
[----:B------:R-:W-:Y:S02]  /*147b0*/  IMAD.MOV.U32 R188, RZ, RZ, R180 ;  /* 0x000000ffffbc7224 */ /* 0x000fe400078e00b4 */
[----:B------:R-:W-:-:S07]  /*147c0*/  VIADD R179, R179, 0x20 ;  /* 0x00000020b3b37836 */ /* 0x000fce0000000000 */
.L_x_8464:
[----:B------:R-:W-:Y:S05]  /*147d0*/  BSYNC.RECONVERGENT B0 ;  /* 0x0000000000007941 */ /* 0x000fea0003800200 */
.L_x_8463:
[----:B------:R-:W-:Y:S01]  /*147e0*/  ISETP.GE.U32.AND P0, PT, R5, 0x60, PT ;  /* 0x000000600500780c */ /* 0x000fe20003f06070 */
[----:B------:R-:W-:Y:S01]  /*147f0*/  BSSY.RECONVERGENT B0, `(.L_x_8588) ;  /* 0x00009bf000007945 */ /* 0x000fe20003800200 */
[----:B------:R-:W-:-:S11]  /*14800*/  LOP3.LUT R8, R8, 0xfffffeff, RZ, 0xc0, !PT ;  /* 0xfffffeff08087812 */ /* 0x000fd600078ec0ff */
[----:B------:R-:W-:Y:S01]  /*14810*/  @P0 LOP3.LUT R8, R8, 0x100, RZ, 0xfc, !PT ;  /* 0x0000010008080812 */ /* 0x000fe200078efcff */
[----:B------:R-:W-:Y:S06]  /*14820*/  @!P0 BRA `(.L_x_8589) ;  /* 0x0000009800ec8947 */ /* 0x000fec0003800000 */
[----:B------:R-:W-:Y:S01]  /*14830*/  ISETP.NE.U32.AND P0, PT, RZ, UR4, PT ;  /* 0x00000004ff007c0c */ /* 0x000fe2000bf05070 */
[----:B------:R-:W2:Y:S01]  /*14840*/  LDC.64 R26, c[0x0][0x390] ;  /* 0x0000e400ff1a7b82 */ /* 0x000ea20000000a00 */
[----:B------:R-:W-:Y:S02]  /*14850*/  ISETP.NE.U32.AND P1, PT, RZ, UR8, PT ;  /* 0x00000008ff007c0c */ /* 0x000fe4000bf25070 */
[----:B------:R-:W-:Y:S02]  /*14860*/  ISETP.NE.AND.EX P0, PT, RZ, UR5, PT, P0 ;  /* 0x00000005ff007c0c */ /* 0x000fe4000bf05300 */
[----:B------:R-:W-:-:S11]  /*14870*/  ISETP.NE.AND.EX P1, PT, RZ, UR9, PT, P1 ;  /* 0x00000009ff007c0c */ /* 0x000fd6000bf25310 */
[----:B01----:R-:W0:Y:S08]  /*14880*/  @P0 LDC.64 R140, c[0x0][0x398] ;  /* 0x0000e600ff8c0b82 */ /* 0x003e300000000a00 */
[----:B------:R-:W1:Y:S01]  /*14890*/  @P1 LDC.64 R142, c[0x0][0x3a0] ;  /* 0x0000e800ff8e1b82 */ /* 0x000e620000000a00 */
[----:B--2---:R-:W-:-:S04]  /*148a0*/  IMAD.WIDE.U32 R26, R179, 0x10, R26 ;  /* 0x00000010b31a7825 */ /* 0x004fc800078e001a */
[----:B0-----:R-:W-:-:S05]  /*148b0*/  @P0 IMAD.WIDE.U32 R182, R179, 0x10, R140 ;  /* 0x00000010b3b60825 */ /* 0x001fca00078e008c */
[----:B------:R0:W5:Y:S01]  /*148c0*/  @P0 LDG.E.128 R40, desc[UR6][R182.64] ;  /* 0x00000006b6280981 */ /* 0x000162000c1e1d00 */
[----:B-1----:R-:W-:-:S03]  /*148d0*/  @P1 IMAD.WIDE.U32 R184, R179, 0x10, R142 ;  /* 0x00000010b3b81825 */ /* 0x002fc600078e008e */
[----:B------:R0:W5:Y:S04]  /*148e0*/  LDG.E.128 R140, desc[UR6][R26.64] ;  /* 0x000000061a8c7981 */ /* 0x000168000c1e1d00 */
        /* <DEDUP_REMOVED lines=18> */
.L_x_8593:
        /* <DEDUP_REMOVED lines=13> */
.L_x_8595:
[----:B------:R-:W-:Y:S05]  /*14ae0*/  BSYNC.RECONVERGENT B2 ;  /* 0x0000000000027941 */ /* 0x000fea0003800200 */
.L_x_8594:
        /* <DEDUP_REMOVED lines=61> */
.L_x_8592:
[----:B------:R-:W-:Y:S05]  /*14ec0*/  BSYNC.RECONVERGENT B1 ;  /* 0x0000000000017941 */ /* 0x000fea0003800200 */
.L_x_8591:
[----:B------:R-:W1:Y:S01]  /*14ed0*/  LDC R190, c[0x0][0x408] ;  /* 0x00010200ffbe7b82 */ /* 0x000e620000000800 */
[----:B------:R-:W-:Y:S01]  /*14ee0*/  I2FP.F32.U32 R15, R14 ;  /* 0x0000000e000f7245 */ /* 0x000fe20000201000 */
[----:B------:R-:W-:Y:S01]  /*14ef0*/  IMAD.MOV.U32 R176, RZ, RZ, 0x2f800000 ;  /* 0x2f800000ffb07424 */ /* 0x000fe200078e00ff */
[----:B-----5:R-:W-:Y:S01]  /*14f00*/  SHF.L.U32 R17, R140, 0x10, RZ ;  /* 0x000000108c117819 */ /* 0x020fe200000006ff */
[----:B------:R-:W-:Y:S01]  /*14f10*/  BSSY.RECONVERGENT B1, `(.L_x_8596) ;  /* 0x0000061000017945 */ /* 0x000fe20003800200 */
[----:B------:R-:W-:Y:S01]  /*14f20*/  ISETP.NE.AND P2, PT, R18, 0x1, PT ;  /* 0x000000011200780c */ /* 0x000fe20003f45270 */
[----:B------:R-:W-:Y:S01]  /*14f30*/  FFMA.FTZ R14, R15, R176, 1.1641532182693481445e-10 ;  /* 0x2f0000000f0e7423 */ /* 0x000fe200000100b0 */
[----:B------:R-:W-:Y:S01]  /*14f40*/  LOP3.LUT R8, R8, 0xffffffef, RZ, 0xc0, !PT ;  /* 0xffffffef08087812 */ /* 0x000fe200078ec0ff */
[----:B0-----:R-:W0:Y:S01]  /*14f50*/  LDC R183, c[0x0][0x404] ;  /* 0x00010100ffb77b82 */ /* 0x001e220000000800 */
[----:B------:R-:W-:Y:S01]  /*14f60*/  PRMT R15, R140, 0x7632, R15 ;  /* 0x000076328c0f7816 */ /* 0x000fe2000000000f */
[----:B------:R-:W-:-:S02]  /*14f70*/  IMAD.MOV.U32 R20, RZ, RZ, 0x2 ;  /* 0x00000002ff147424 */ /* 0x000fc400078e00ff */
[----:B------:R-:W-:Y:S02]  /*14f80*/  IMAD.MOV.U32 R16, RZ, RZ, R0 ;  /* 0x000000ffff107224 */ /* 0x000fe400078e0000 */
[----:B-1----:R-:W-:Y:S01]  /*14f90*/  FMUL.FTZ R17, R17, R190 ;  /* 0x000000be11117220 */ /* 0x002fe20000410000 */
[----:B0-----:R-:W-:-:S04]  /*14fa0*/  FSETP.GTU.FTZ.AND P3, PT, R14, R183, PT ;  /* 0x000000b70e00720b */ /* 0x001fc80003f7c000 */
        /* <DEDUP_REMOVED lines=12> */
.L_x_8598:
        /* <DEDUP_REMOVED lines=13> */
.L_x_8600:
[----:B------:R-:W-:Y:S05]  /*15140*/  BSYNC.RECONVERGENT B2 ;  /* 0x0000000000027941 */ /* 0x000fea0003800200 */
.L_x_8599:
        /* <DEDUP_REMOVED lines=61> */
.L_x_8597:
[----:B------:R-:W-:Y:S05]  /*15520*/  BSYNC.RECONVERGENT B1 ;  /* 0x0000000000017941 */ /* 0x000fea0003800200 */
.L_x_8596:
        /* <DEDUP_REMOVED lines=25> */
.L_x_8603:
        /* <DEDUP_REMOVED lines=13> */
.L_x_8605:
[----:B------:R-:W-:Y:S05]  /*15790*/  BSYNC.RECONVERGENT B2 ;  /* 0x0000000000027941 */ /* 0x000fea0003800200 */
.L_x_8604:
        /* <DEDUP_REMOVED lines=61> */
.L_x_8602:
[----:B------:R-:W-:Y:S05]  /*15b70*/  BSYNC.RECONVERGENT B1 ;  /* 0x0000000000017941 */ /* 0x000fea0003800200 */
.L_x_8601:
        /* <DEDUP_REMOVED lines=22> */
.L_x_8608:
        /* <DEDUP_REMOVED lines=13> */
.L_x_8610:
[----:B------:R-:W-:Y:S05]  /*15db0*/  BSYNC.RECONVERGENT B2 ;  /* 0x0000000000027941 */ /* 0x000fea0003800200 */
.L_x_8609:
        /* <DEDUP_REMOVED lines=61> */
.L_x_8607:
[----:B------:R-:W-:Y:S05]  /*16190*/  BSYNC.RECONVERGENT B1 ;  /* 0x0000000000017941 */ /* 0x000fea0003800200 */
.L_x_8606:
        /* <DEDUP_REMOVED lines=28> */
.L_x_8613:
        /* <DEDUP_REMOVED lines=13> */
.L_x_8615:
[----:B------:R-:W-:Y:S05]  /*16430*/  BSYNC.RECONVERGENT B2 ;  /* 0x0000000000027941 */ /* 0x000fea0003800200 */
.L_x_8614:
        /* <DEDUP_REMOVED lines=61> */
.L_x_8612:
[----:B------:R-:W-:Y:S05]  /*16810*/  BSYNC.RECONVERGENT B1 ;  /* 0x0000000000017941 */ /* 0x000fea0003800200 */
.L_x_8611:
        /* <DEDUP_REMOVED lines=23> */
.L_x_8618:
        /* <DEDUP_REMOVED lines=13> */
.L_x_8620:
[----:B------:R-:W-:Y:S05]  /*16a60*/  BSYNC.RECONVERGENT B2 ;  /* 0x0000000000027941 */ /* 0x000fea0003800200 */
.L_x_8619:
        /* <DEDUP_REMOVED lines=61> */
.L_x_8617:
[----:B------:R-:W-:Y:S05]  /*16e40*/  BSYNC.RECONVERGENT B1 ;  /* 0x0000000000017941 */ /* 0x000fea0003800200 */
.L_x_8616:
        /* <DEDUP_REMOVED lines=25> */
.L_x_8623:
        /* <DEDUP_REMOVED lines=13> */
.L_x_8625:
[----:B------:R-:W-:Y:S05]  /*170b0*/  BSYNC.RECONVERGENT B2 ;  /* 0x0000000000027941 */ /* 0x000fea0003800200 */
.L_x_8624:
        /* <DEDUP_REMOVED lines=61> */
.L_x_8622:
[----:B------:R-:W-:Y:S05]  /*17490*/  BSYNC.RECONVERGENT B1 ;  /* 0x0000000000017941 */ /* 0x000fea0003800200 */
.L_x_8621:
[----:B------:R-:W-:Y:S01]  /*174a0*/  I2FP.F32.U32 R17, R17 ;  /* 0x0000001100117245 */ /* 0x000fe20000201000 */
[----:B------:R-:W-:Y:S01]  /*174b0*/  BSSY.RECONVERGENT B1, `(.L_x_8626) ;  /* 0x0000060000017945 */ /* 0x000fe20003800200 */
[----:B------:R-:W-:Y:S01]  /*174c0*/  SHF.L.U32 R141, R141, 0x10, RZ ;  /* 0x000000108d8d7819 */ /* 0x000fe200000006ff */
[----:B------:R-:W-:Y:S01]  /*174d0*/  IMAD.MOV.U32 R165, RZ, RZ, 0x2 ;  /* 0x00000002ffa57424 */ /* 0x000fe200078e00ff */
[----:B------:R-:W-:Y:S01]  /*174e0*/  LOP3.LUT R8, R8, 0xfffffffd, RZ, 0xc0, !PT ;  /* 0xfffffffd08087812 */ /* 0x000fe200078ec0ff */
[----:B------:R-:W-:Y:S01]  /*174f0*/  FFMA.FTZ R18, R17, R176, 1.1641532182693481445e-10 ;  /* 0x2f00000011127423 */ /* 0x000fe200000100b0 */
[----:B------:R-:W-:Y:S02]  /*17500*/  IMAD.MOV.U32 R19, RZ, RZ, R0 ;  /* 0x000000ffff137224 */ /* 0x000fe400078e0000 */
[----:B------:R-:W-:Y:S02]  /*17510*/  FMUL.FTZ R17, R141, R190 ;  /* 0x000000be8d117220 */ /* 0x000fe40000410000 */
        /* <DEDUP_REMOVED lines=14> */
.L_x_8628:
        /* <DEDUP_REMOVED lines=13> */
.L_x_8630:
[----:B------:R-:W-:Y:S05]  /*176d0*/  BSYNC.RECONVERGENT B2 ;  /* 0x0000000000027941 */ /* 0x000fea0003800200 */
.L_x_8629:
        /* <DEDUP_REMOVED lines=17> */
[----:B------:R-:W-:Y:S02]  /*177f0*/  IMAD.MOV.U32 R165, RZ, RZ, RZ ;  /* 0x000000ffffa57224 */ /* 0x000fe400078e00ff */
        /* <DEDUP_REMOVED lines=43> */
.L_x_8627:
[----:B------:R-:W-:Y:S05]  /*17ab0*/  BSYNC.RECONVERGENT B1 ;  /* 0x0000000000017941 */ /* 0x000fea0003800200 */
.L_x_8626:
        /* <DEDUP_REMOVED lines=13> */
[----:B------:R-:W-:Y:S01]  /*17b90*/  FADD.FTZ R17, R17, R154 ;  /* 0x0000009a11117221 */ /* 0x000fe20000010000 */
[----:B------:R-:W-:-:S03]  /*17ba0*/  HFMA2 R154, -RZ, RZ, 0, 1.1920928955078125e-07 ;  /* 0x00000002ff9a7431 */ /* 0x000fc600000001ff */
        /* <DEDUP_REMOVED lines=13> */
.L_x_8633:
        /* <DEDUP_REMOVED lines=13> */
.L_x_8635:
[----:B------:R-:W-:Y:S05]  /*17d50*/  BSYNC.RECONVERGENT B2 ;  /* 0x0000000000027941 */ /* 0x000fea0003800200 */
.L_x_8634:
        /* <DEDUP_REMOVED lines=9> */
[----:B------:R-:W-:Y:S02]  /*17df0*/  VIADD R165, R146, 0x3c6ef372 ;  /* 0x3c6ef37292a57836 */ /* 0x000fe40000000000 */
[----:B------:R-:W-:Y:S01]  /*17e00*/  IMAD.MOV.U32 R154, RZ, RZ, RZ ;  /* 0x000000ffff9a7224 */ /* 0x000fe200078e00ff */
        /* <DEDUP_REMOVED lines=50> */
.L_x_8632:
[----:B------:R-:W-:Y:S05]  /*18130*/  BSYNC.RECONVERGENT B1 ;  /* 0x0000000000017941 */ /* 0x000fea0003800200 */
.L_x_8631:
[----:B------:R-:W-:Y:S01]  /*18140*/  I2FP.F32.U32 R19, R19 ;  /* 0x0000001300137245 */ /* 0x000fe20000201000 */
[----:B------:R-:W-:Y:S01]  /*18150*/  IMAD.U32 R35, R142, 0x10000, RZ ;  /* 0x000100008e237824 */ /* 0x000fe200078e00ff */
        /* <DEDUP_REMOVED lines=19> */
.L_x_8638:
        /* <DEDUP_REMOVED lines=13> */
.L_x_8640:
[----:B------:R-:W-:Y:S05]  /*18360*/  BSYNC.RECONVERGENT B2 ;  /* 0x0000000000027941 */ /* 0x000fea0003800200 */
.L_x_8639:
        /* <DEDUP_REMOVED lines=61> */
.L_x_8637:
[----:B------:R-:W-:Y:S05]  /*18740*/  BSYNC.RECONVERGENT B1 ;  /* 0x0000000000017941 */ /* 0x000fea0003800200 */
.L_x_8636:
[----:B------:R-:W-:Y:S01]  /*18750*/  I2FP.F32.U32 R19, R19 ;  /* 0x0000001300137245 */ /* 0x000fe20000201000 */
[----:B------:R-:W-:Y:S01]  /*18760*/  IMAD.U32 R35, R42, 0x10000, RZ ;  /* 0x000100002a237824 */ /* 0x000fe200078e00ff */
[----:B------:R-:W-:Y:S01]  /*18770*/  BSSY.RECONVERGENT B1, `(.L_x_8641) ;  /* 0x0000062000017945 */ /* 0x000fe20003800200 */
[----:B------:R-:W-:Y:S02]  /*18780*/  IMAD.MOV.U32 R166, RZ, RZ, 0x2 ;  /* 0x00000002ffa67424 */ /* 0x000fe400078e00ff */
[----:B------:R-:W-:Y:S01]  /*18790*/  FFMA.FTZ R18, R19, R176, 1.1641532182693481445e-10 ;  /* 0x2f00000013127423 */ /* 0x000fe200000100b0 */
[----:B------:R-:W-:Y:S01]  /*187a0*/  FMUL.FTZ R19, R35, R190 ;  /* 0x000000be23137220 */ /* 0x000fe20000410000 */
[----:B------:R-:W-:-:S03]  /*187b0*/  @P1 SHF.L.U32 R35, R38, 0x10, RZ ;  /* 0x0000001026231819 */ /* 0x000fc600000006ff */
        /* <DEDUP_REMOVED lines=18> */
.L_x_8643:
        /* <DEDUP_REMOVED lines=13> */
.L_x_8645:
[----:B------:R-:W-:Y:S05]  /*189b0*/  BSYNC.RECONVERGENT B2 ;  /* 0x0000000000027941 */ /* 0x000fea0003800200 */
.L_x_8644:
        /* <DEDUP_REMOVED lines=61> */
.L_x_8642:
[----:B------:R-:W-:Y:S05]  /*18d90*/  BSYNC.RECONVERGENT B1 ;  /* 0x0000000000017941 */ /* 0x000fea0003800200 */
.L_x_8641:
        /* <DEDUP_REMOVED lines=20> */
.L_x_8648:
        /* <DEDUP_REMOVED lines=13> */
.L_x_8650:
[----:B------:R-:W-:Y:S05]  /*18fb0*/  BSYNC.RECONVERGENT B2 ;  /* 0x0000000000027941 */ /* 0x000fea0003800200 */
.L_x_8649:
        /* <DEDUP_REMOVED lines=61> */
.L_x_8647:
[----:B------:R-:W-:Y:S05]  /*19390*/  BSYNC.RECONVERGENT B1 ;  /* 0x0000000000017941 */ /* 0x000fea0003800200 */
.L_x_8646:
[----:B------:R-:W-:Y:S01]  /*193a0*/  PRMT R20, R42, 0x7632, R20 ;  /* 0x000076322a147816 */ /* 0x000fe20000000014 */
[----:B------:R-:W-:Y:S01]  /*193b0*/  BSSY.RECONVERGENT B1, `(.L_x_8651) ;  /* 0x0000066000017945 */ /* 0x000fe20003800200 */
[----:B------:R-:W-:-:S03]  /*193c0*/  I2FP.F32.U32 R35, R165 ;  /* 0x000000a500237245 */ /* 0x000fc60000201000 */
[----:B------:R-:W-:Y:S02]  /*193d0*/  IMAD.U32 R165, R20, 0x10000, RZ ;  /* 0x0001000014a57824 */ /* 0x000fe400078e00ff */
[----:B------:R-:W-:Y:S01]  /*193e0*/  FFMA.FTZ R20, R35, R176, 1.1641532182693481445e-10 ;  /* 0x2f00000023147423 */ /* 0x000fe200000100b0 */
[----:B------:R-:W-:Y:S01]  /*193f0*/  @P1 PRMT R35, R38, 0x7632, R35 ;  /* 0x0000763226231816 */ /* 0x000fe20000000023 */
[----:B------:R-:W-:-:S03]  /*19400*/  FMUL.FTZ R165, R165, R190 ;  /* 0x000000bea5a57220 */ /* 0x000fc60000410000 */
        /* <DEDUP_REMOVED lines=21> */
.L_x_8653:
        /* <DEDUP_REMOVED lines=13> */
.L_x_8655:
[----:B------:R-:W-:Y:S05]  /*19630*/  BSYNC.RECONVERGENT B2 ;  /* 0x0000000000027941 */ /* 0x000fea0003800200 */
.L_x_8654:
        /* <DEDUP_REMOVED lines=61> */
.L_x_8652:
[----:B------:R-:W-:Y:S05]  /*19a10*/  BSYNC.RECONVERGENT B1 ;  /* 0x0000000000017941 */ /* 0x000fea0003800200 */
.L_x_8651:
        /* <DEDUP_REMOVED lines=21> */
.L_x_8658:
        /* <DEDUP_REMOVED lines=13> */
.L_x_8660:
[----:B------:R-:W-:Y:S05]  /*19c40*/  BSYNC.RECONVERGENT B2 ;  /* 0x0000000000027941 */ /* 0x000fea0003800200 */
.L_x_8659:
        /* <DEDUP_REMOVED lines=61> */
.L_x_8657:
[----:B------:R-:W-:Y:S05]  /*1a020*/  BSYNC.RECONVERGENT B1 ;  /* 0x0000000000017941 */ /* 0x000fea0003800200 */
.L_x_8656:
        /* <DEDUP_REMOVED lines=26> */
.L_x_8663:
        /* <DEDUP_REMOVED lines=13> */
.L_x_8665:
[----:B------:R-:W-:Y:S05]  /*1a2a0*/  BSYNC.RECONVERGENT B2 ;  /* 0x0000000000027941 */ /* 0x000fea0003800200 */
.L_x_8664:
        /* <DEDUP_REMOVED lines=61> */
.L_x_8662:
[----:B------:R-:W-:Y:S05]  /*1a680*/  BSYNC.RECONVERGENT B1 ;  /* 0x0000000000017941 */ /* 0x000fea0003800200 */
.L_x_8661:
[----:B------:R-:W-:Y:S01]  /*1a690*/  I2FP.F32.U32 R35, R185 ;  /* 0x000000b900237245 */ /* 0x000fe20000201000 */
[----:B------:R-:W-:Y:S01]  /*1a6a0*/  IMAD.U32 R185, R192, 0x10000, RZ ;  /* 0x00010000c0b97824 */ /* 0x000fe200078e00ff */
        /* <DEDUP_REMOVED lines=18> */
.L_x_8668:
        /* <DEDUP_REMOVED lines=15> */
.L_x_8670:
[----:B------:R-:W-:Y:S05]  /*1a8c0*/  BSYNC.RECONVERGENT B2 ;  /* 0x0000000000027941 */ /* 0x000fea0003800200 */
.L_x_8669:
        /* <DEDUP_REMOVED lines=61> */
.L_x_8667:
[----:B------:R-:W-:Y:S05]  /*1aca0*/  BSYNC.RECONVERGENT B1 ;  /* 0x0000000000017941 */ /* 0x000fea0003800200 */
.L_x_8666:
        /* <DEDUP_REMOVED lines=9> */
[----:B------:R-:W-:-:S02]  /*1ad40*/  @P1 SHF.L.U32 R183, R184, 0x10, RZ ;  /* 0x00000010b8b71819 */ /* 0x000fc400000006ff */
[----:B------:R-:W-:Y:S02]  /*1ad50*/  PRMT R140, R140, 0x5410, R182 ;  /* 0x000054108c8c7816 */ /* 0x000fe400000000b6 */
[----:B------:R-:W-:-:S05]  /*1ad60*/  FSEL R187, R187, RZ, !P6 ;  /* 0x000000ffbbbb7208 */ /* 0x000fca0007000000 */
[----:B------:R-:W-:-:S04]  /*1ad70*/  FADD.FTZ R192, R192, R187 ;  /* 0x000000bbc0c07221 */ /* 0x000fc80000010000 */
[----:B------:R-:W-:Y:S01]  /*1ad80*/  @P1 FADD.FTZ R176, R192, R183 ;  /* 0x000000b7c0b01221 */ /* 0x000fe20000010000 */
[----:B------:R-:W-:Y:S01]  /*1ad90*/  @!P1 IMAD.MOV.U32 R176, RZ, RZ, R192 ;  /* 0x000000ffffb09224 */ /* 0x000fe200078e00c0 */
[----:B------:R-:W-:-:S04]  /*1ada0*/  SEL R183, RZ, 0x1, P6 ;  /* 0x00000001ffb77807 */ /* 0x000fc80003000000 */
[----:B------:R-:W-:Y:S02]  /*1adb0*/  F2FP.BF16.F32.PACK_AB R184, RZ, R176 ;  /* 0x000000b0ffb8723e */ /* 0x000fe400000010ff */
[----:B------:R-:W-:Y:S02]  /*1adc0*/  PRMT R21, R183, 0x7610, R21 ;  /* 0x00007610b7157816 */ /* 0x000fe40000000015 */
[----:B------:R-:W-:Y:S01]  /*1add0*/  PRMT R143, R143, 0x5410, R184 ;  /* 0x000054108f8f7816 */ /* 0x000fe200000000b8 */
[----:B------:R-:W-:Y:S06]  /*1ade0*/  BRA `(.L_x_8671) ;  /* 0x0000003000c87947 */ /* 0x000fec0003800000 */
.L_x_8590:
        /* <DEDUP_REMOVED lines=16> */
.L_x_8674:
        /* <DEDUP_REMOVED lines=13> */
.L_x_8676:
[----:B------:R-:W-:Y:S05]  /*1afc0*/  BSYNC.RECONVERGENT B2 ;  /* 0x0000000000027941 */ /* 0x000fea0003800200 */
.L_x_8675:
        /* <DEDUP_REMOVED lines=36> */
[----:B------:R-:W-:Y:S02]  /*1b210*/  HFMA2 R153, -RZ, RZ, 0, 0 ;  /* 0x00000000ff997431 */ /* 0x000fe400000001ff */
        /* <DEDUP_REMOVED lines=24> */
.L_x_8673:
[----:B------:R-:W-:Y:S05]  /*1b3a0*/  BSYNC.RECONVERGENT B1 ;  /* 0x0000000000017941 */ /* 0x000fea0003800200 */
.L_x_8672:
[----:B------:R-:W1:Y:S01]  /*1b3b0*/  LDC R191, c[0x0][0x408] ;  /* 0x00010200ffbf7b82 */ /* 0x000e620000000800 */
[----:B------:R-:W-:Y:S01]  /*1b3c0*/  I2FP.F32.U32 R25, R25 ;  /* 0x0000001900197245 */ /* 0x000fe20000201000 */
[----:B------:R-:W-:Y:S01]  /*1b3d0*/  IMAD.MOV.U32 R176, RZ, RZ, 0x2f800000 ;  /* 0x2f800000ffb07424 */ /* 0x000fe200078e00ff */
[----:B------:R-:W-:Y:S01]  /*1b3e0*/  ISETP.NE.AND P2, PT, R153, 0x1, PT ;  /* 0x000000019900780c */ /* 0x000fe20003f45270 */
[----:B0----5:R-:W-:Y:S01]  /*1b3f0*/  IMAD.U32 R26, R140, 0x10000, RZ ;  /* 0x000100008c1a7824 */ /* 0x021fe200078e00ff */
[----:B------:R-:W-:Y:S01]  /*1b400*/  @P1 SHF.L.U32 R154, R36, 0x10, RZ ;  /* 0x00000010249a1819 */ /* 0x000fe200000006ff */
[----:B------:R-:W-:Y:S01]  /*1b410*/  FFMA.FTZ R25, R25, R176, 1.1641532182693481445e-10 ;  /* 0x2f00000019197423 */ /* 0x000fe200000100b0 */
[----:B------:R-:W-:Y:S01]  /*1b420*/  LOP3.LUT R8, R8, 0xffffffef, RZ, 0xc0, !PT ;  /* 0xffffffef08087812 */ /* 0x000fe200078ec0ff */
[----:B------:R-:W0:Y:S01]  /*1b430*/  LDC R190, c[0x0][0x404] ;  /* 0x00010100ffbe7b82 */ /* 0x000e220000000800 */
[----:B------:R-:W-:Y:S01]  /*1b440*/  BSSY.RECONVERGENT B1, `(.L_x_8677) ;  /* 0x000005f000017945 */ /* 0x000fe20003800200 */
[----:B------:R-:W-:Y:S01]  /*1b450*/  PRMT R140, R140, 0x7632, R140 ;  /* 0x000076328c8c7816 */ /* 0x000fe2000000008c */
[----:B------:R-:W-:-:S02]  /*1b460*/  IMAD.MOV.U32 R35, RZ, RZ, 0x2 ;  /* 0x00000002ff237424 */ /* 0x000fc400078e00ff */
[----:B------:R-:W-:Y:S02]  /*1b470*/  IMAD.MOV.U32 R27, RZ, RZ, R0 ;  /* 0x000000ffff1b7224 */ /* 0x000fe400078e0000 */
[----:B-1----:R-:W-:Y:S01]  /*1b480*/  FMUL.FTZ R26, R26, R191 ;  /* 0x000000bf1a1a7220 */ /* 0x002fe20000410000 */
[----:B0-----:R-:W-:-:S04]  /*1b490*/  FSETP.GTU.FTZ.AND P3, PT, R25, R190, PT ;  /* 0x000000be1900720b */ /* 0x001fc80003f7c000 */
        /* <DEDUP_REMOVED lines=14> */
.L_x_8679:
        /* <DEDUP_REMOVED lines=13> */
.L_x_8681:
[----:B------:R-:W-:Y:S05]  /*1b650*/  BSYNC.RECONVERGENT B2 ;  /* 0x0000000000027941 */ /* 0x000fea0003800200 */
.L_x_8680:
        /* <DEDUP_REMOVED lines=61> */
.L_x_8678:
[----:B------:R-:W-:Y:S05]  /*1ba30*/  BSYNC.RECONVERGENT B1 ;  /* 0x0000000000017941 */ /* 0x000fea0003800200 */
.L_x_8677:
[----:B------:R-:W-:Y:S01]  /*1ba40*/  I2FP.F32.U32 R27, R27 ;  /* 0x0000001b001b7245 */ /* 0x000fe20000201000 */
[----:B------:R-:W-:Y:S01]  /*1ba50*/  BSSY.RECONVERGENT B1, `(.L_x_8682) ;  /* 0x0000064000017945 */ /* 0x000fe20003800200 */
[----:B------:R-:W-:Y:S01]  /*1ba60*/  SHF.L.U32 R140, R140, 0x10, RZ ;  /* 0x000000108c8c7819 */ /* 0x000fe200000006ff */
[----:B------:R-:W-:Y:S01]  /*1ba70*/  IMAD.MOV.U32 R153, RZ, RZ, 0x2 ;  /* 0x00000002ff997424 */ /* 0x000fe200078e00ff */
[----:B------:R-:W-:Y:S01]  /*1ba80*/  @P1 PRMT R26, R36, 0x7632, R26 ;  /* 0x00007632241a1816 */ /* 0x000fe2000000001a */
[----:B------:R-:W-:Y:S01]  /*1ba90*/  FFMA.FTZ R27, R27, R176, 1.1641532182693481445e-10 ;  /* 0x2f0000001b1b7423 */ /* 0x000fe200000100b0 */
[----:B------:R-:W-:Y:S01]  /*1baa0*/  LOP3.LUT R8, R8, 0xfffffff7, RZ, 0xc0, !PT ;  /* 0xfffffff708087812 */ /* 0x000fe200078ec0ff */
[----:B------:R-:W-:-:S03]  /*1bab0*/  FMUL.FTZ R140, R140, R191 ;  /* 0x000000bf8c8c7220 */ /* 0x000fc60000410000 */
[----:B------:R-:W-:Y:S01]  /*1bac0*/  FSETP.GTU.FTZ.AND P2, PT, R27, R190, PT ;  /* 0x000000be1b00720b */ /* 0x000fe20003f5c000 */
[----:B------:R-:W-:-:S03]  /*1bad0*/  @P1 IMAD.U32 R27, R26, 0x10000, RZ ;  /* 0x000100001a1b1824 */ /* 0x000fc600078e00ff */
        /* <DEDUP_REMOVED lines=16> */
.L_x_8684:
        /* <DEDUP_REMOVED lines=13> */
.L_x_8686:
[----:B------:R-:W-:Y:S05]  /*1bcb0*/  BSYNC.RECONVERGENT B2 ;  /* 0x0000000000027941 */ /* 0x000fea0003800200 */
.L_x_8685:
        /* <DEDUP_REMOVED lines=52> */
[----:B------:R-:W-:Y:S02]  /*1c000*/  VIADD R27, R146, 0x8ff34781 ;  /* 0x8ff34781921b7836 */ /* 0x000fe40000000000 */
[----:B------:R-:W-:Y:S02]  /*1c010*/  HFMA2 R153, -RZ, RZ, 0, 0 ;  /* 0x00000000ff997431 */ /* 0x000fe400000001ff */
[----:B------:R-:W-:-:S04]  /*1c020*/  IMAD.WIDE.U32 R186, R186, -0x326172a9, RZ ;  /* 0xcd9e8d57baba7825 */ /* 0x000fc800078e00ff */
[----:B------:R-:W-:Y:S01]  /*1c030*/  IMAD.WIDE.U32 R184, R184, -0x2daee0ad, RZ ;  /* 0xd2511f53b8b87825 */ /* 0x000fe200078e00ff */
[----:B------:R-:W-:Y:S02]  /*1c040*/  LOP3.LUT R2, R27, R188, R187, 0x96, !PT ;  /* 0x000000bc1b027212 */ /* 0x000fe400078e96bb */
[----:B------:R-:W-:Y:S01]  /*1c050*/  MOV R0, R186 ;  /* 0x000000ba00007202 */ /* 0x000fe20000000f00 */
[----:B------:R-:W-:Y:S01]  /*1c060*/  IMAD.MOV.U32 R27, RZ, RZ, R180 ;  /* 0x000000ffff1b7224 */ /* 0x000fe200078e00b4 */
[----:B------:R-:W-:Y:S01]  /*1c070*/  LOP3.LUT R34, R35, R34, R185, 0x96, !PT ;  /* 0x0000002223227212 */ /* 0x000fe200078e96b9 */
[----:B------:R-:W-:-:S07]  /*1c080*/  IMAD.MOV.U32 R180, RZ, RZ, R184 ;  /* 0x000000ffffb47224 */ /* 0x000fce00078e00b8 */
.L_x_8683:
[----:B------:R-:W-:Y:S05]  /*1c090*/  BSYNC.RECONVERGENT B1 ;  /* 0x0000000000017941 */ /* 0x000fea0003800200 */
.L_x_8682:
        /* <DEDUP_REMOVED lines=26> */
.L_x_8689:
        /* <DEDUP_REMOVED lines=13> */
.L_x_8691:
[----:B------:R-:W-:Y:S05]  /*1c310*/  BSYNC.RECONVERGENT B2 ;  /* 0x0000000000027941 */ /* 0x000fea0003800200 */
.L_x_8690:
        /* <DEDUP_REMOVED lines=61> */
.L_x_8688:
[----:B------:R-:W-:Y:S05]  /*1c6f0*/  BSYNC.RECONVERGENT B1 ;  /* 0x0000000000017941 */ /* 0x000fea0003800200 */
.L_x_8687:
[----:B------:R-:W-:Y:S01]  /*1c700*/  I2FP.F32.U32 R35, R35 ;  /* 0x0000002300237245 */ /* 0x000fe20000201000 */
[----:B------:R-:W-:Y:S01]  /*1c710*/  IMAD.U32 R154, R141, 0x10000, RZ ;  /* 0x000100008d9a7824 */ /* 0x000fe200078e00ff */
[----:B------:R-:W-:Y:S01]  /*1c720*/  @P1 PRMT R141, R37, 0x7632, R141 ;  /* 0x00007632258d1816 */ /* 0x000fe2000000008d */
[----:B------:R-:W-:Y:S01]  /*1c730*/  BSSY.RECONVERGENT B1, `(.L_x_8692) ;  /* 0x0000062000017945 */ /* 0x000fe20003800200 */
[----:B------:R-:W-:Y:S01]  /*1c740*/  LOP3.LUT R8, R8, 0xfffffffd, RZ, 0xc0, !PT ;  /* 0xfffffffd08087812 */ /* 0x000fe200078ec0ff */
[----:B------:R-:W-:Y:S01]  /*1c750*/  FFMA.FTZ R35, R35, R176, 1.1641532182693481445e-10 ;  /* 0x2f00000023237423 */ /* 0x000fe200000100b0 */
[----:B------:R-:W-:Y:S01]  /*1c760*/  FMUL.FTZ R154, R154, R191 ;  /* 0x000000bf9a9a7220 */ /* 0x000fe20000410000 */
[----:B------:R-:W-:-:S03]  /*1c770*/  @P1 SHF.L.U32 R166, R141, 0x10, RZ ;  /* 0x000000108da61819 */ /* 0x000fc600000006ff */
[----:B------:R-:W-:Y:S01]  /*1c780*/  FSETP.GTU.FTZ.AND P2, PT, R35, R190, PT ;  /* 0x000000be2300720b */ /* 0x000fe20003f5c000 */
[----:B------:R-:W-:-:S03]  /*1c790*/  IMAD.MOV.U32 R35, RZ, RZ, R0 ;  /* 0x000000ffff237224 */ /* 0x000fc600078e0000 */
[----:B------:R-:W-:Y:S02]  /*1c7a0*/  FSEL R153, R154, RZ, !P2 ;  /* 0x000000ff9a997208 */ /* 0x000fe40005000000 */
[----:B------:R-:W-:Y:S02]  /*1c7b0*/  PLOP3.LUT P3, PT, P2, PT, PT, 0x8, 0x80 ;  /* 0x000000000080781c */ /* 0x000fe4000176e170 */
[----:B------:R-:W-:Y:S01]  /*1c7c0*/  ISETP.NE.AND P2, PT, R165, 0x1, PT ;  /* 0x00000001a500780c */ /* 0x000fe20003f45270 */
[----:B------:R-:W-:Y:S01]  /*1c7d0*/  @P1 FADD.FTZ R153, R166, R153 ;  /* 0x00000099a6991221 */ /* 0x000fe20000010000 */
[----:B------:R-:W-:-:S04]  /*1c7e0*/  IMAD.MOV.U32 R166, RZ, RZ, 0x2 ;  /* 0x00000002ffa67424 */ /* 0x000fc800078e00ff */
        /* <DEDUP_REMOVED lines=11> */
.L_x_8694:
        /* <DEDUP_REMOVED lines=13> */
.L_x_8696:
[----:B------:R-:W-:Y:S05]  /*1c970*/  BSYNC.RECONVERGENT B2 ;  /* 0x0000000000027941 */ /* 0x000fea0003800200 */
.L_x_8695:
        /* <DEDUP_REMOVED lines=61> */
.L_x_8693:
[----:B------:R-:W-:Y:S05]  /*1cd50*/  BSYNC.RECONVERGENT B1 ;  /* 0x0000000000017941 */ /* 0x000fea0003800200 */
.L_x_8692:
        /* <DEDUP_REMOVED lines=24> */
.L_x_8699:
        /* <DEDUP_REMOVED lines=13> */
.L_x_8701:
[----:B------:R-:W-:Y:S05]  /*1cfb0*/  BSYNC.RECONVERGENT B2 ;  /* 0x0000000000027941 */ /* 0x000fea0003800200 */
.L_x_8700:
        /* <DEDUP_REMOVED lines=61> */
.L_x_8698:
[----:B------:R-:W-:Y:S05]  /*1d390*/  BSYNC.RECONVERGENT B1 ;  /* 0x0000000000017941 */ /* 0x000fea0003800200 */
.L_x_8697:
[----:B------:R-:W-:Y:S01]  /*1d3a0*/  I2FP.F32.U32 R35, R35 ;  /* 0x0000002300237245 */ /* 0x000fe20000201000 */
[----:B------:R-:W-:Y:S01]  /*1d3b0*/  IMAD.U32 R142, R142, 0x10000, RZ ;  /* 0x000100008e8e7824 */ /* 0x000fe200078e00ff */
[----:B------:R-:W-:Y:S01]  /*1d3c0*/  @P1 PRMT R165, R38, 0x7632, R165 ;  /* 0x0000763226a51816 */ /* 0x000fe200000000a5 */
[----:B------:R-:W-:Y:S01]  /*1d3d0*/  BSSY.RECONVERGENT B1, `(.L_x_8702) ;  /* 0x0000060000017945 */ /* 0x000fe20003800200 */
[----:B------:R-:W-:Y:S01]  /*1d3e0*/  ISETP.NE.AND P4, PT, R184, 0x1, PT ;  /* 0x00000001b800780c */ /* 0x000fe20003f85270 */
        /* <DEDUP_REMOVED lines=19> */
.L_x_8704:
        /* <DEDUP_REMOVED lines=13> */
.L_x_8706:
[----:B------:R-:W-:Y:S05]  /*1d5f0*/  BSYNC.RECONVERGENT B2 ;  /* 0x0000000000027941 */ /* 0x000fea0003800200 */
.L_x_8705:
        /* <DEDUP_REMOVED lines=61> */
.L_x_8703:
[----:B------:R-:W-:Y:S05]  /*1d9d0*/  BSYNC.RECONVERGENT B1 ;  /* 0x0000000000017941 */ /* 0x000fea0003800200 */
.L_x_8702:
        /* <DEDUP_REMOVED lines=8> */
[----:B------:R-:W-:Y:S02]  /*1da60*/  IMAD.MOV.U32 R143, RZ, RZ, R0 ;  /* 0x000000ffff8f7224 */ /* 0x000fe400078e0000 */
        /* <DEDUP_REMOVED lines=15> */
.L_x_8709:
        /* <DEDUP_REMOVED lines=13> */
.L_x_8711:
[----:B------:R-:W-:Y:S05]  /*1dc30*/  BSYNC.RECONVERGENT B2 ;  /* 0x0000000000027941 */ /* 0x000fea0003800200 */
.L_x_8710:
        /* <DEDUP_REMOVED lines=61> */
.L_x_8708:
[----:B------:R-:W-:Y:S05]  /*1e010*/  BSYNC.RECONVERGENT B1 ;  /* 0x0000000000017941 */ /* 0x000fea0003800200 */
.L_x_8707:
        /* <DEDUP_REMOVED lines=8> */
[----:B------:R-:W-:-:S04]  /*1e0a0*/  FSETP.GTU.FTZ.AND P5, PT, R143, R190, PT ;  /* 0x000000be8f00720b */ /* 0x000fc80003fbc000 */
[----:B------:R-:W-:Y:S02]  /*1e0b0*/  FSEL R176, R142, RZ, !P5 ;  /* 0x000000ff8eb07208 */ /* 0x000fe40006800000 */
[----:B------:R-:W-:Y:S02]  /*1e0c0*/  PLOP3.LUT P5, PT, P5, PT, PT, 0x8, 0x80 ;  /* 0x000000000080781c */ /* 0x000fe40002fae170 */
[----:B------:R-:W-:Y:S01]  /*1e0d0*/  PRMT R142, R192, 0x5410, R193 ;  /* 0x00005410c08e7816 */ /* 0x000fe200000000c1 */
[----:B------:R-:W-:-:S05]  /*1e0e0*/  @P1 FADD.FTZ R176, R185, R176 ;  /* 0x000000b0b9b01221 */ /* 0x000fca0000010000 */
[----:B------:R-:W-:-:S04]  /*1e0f0*/  F2FP.BF16.F32.PACK_AB R143, RZ, R176 ;  /* 0x000000b0ff8f723e */ /* 0x000fc800000010ff */
[----:B------:R-:W-:-:S07]  /*1e100*/  PRMT R143, R188, 0x5410, R143 ;  /* 0x00005410bc8f7816 */ /* 0x000fce000000008f */
.L_x_8671:
        /* <DEDUP_REMOVED lines=43> */
.L_x_8712:
[----:B------:R-:W-:Y:S01]  /*1e3c0*/  MOV R188, R180 ;  /* 0x000000b400bc7202 */ /* 0x000fe20000000f00 */
[----:B------:R-:W-:-:S07]  /*1e3d0*/  VIADD R179, R179, 0x20 ;  /* 0x00000020b3b37836 */ /* 0x000fce0000000000 */
.L_x_8589:
[----:B------:R-:W-:Y:S05]  /*1e3e0*/  BSYNC.RECONVERGENT B0 ;  /* 0x0000000000007941 */ /* 0x000fea0003800200 */
.L_x_8588:
        /* <DEDUP_REMOVED lines=35> */
.L_x_8718:
        /* <DEDUP_REMOVED lines=13> */
.L_x_8720:
[----:B------:R-:W-:Y:S05]  /*1e6f0*/  BSYNC.RECONVERGENT B2 ;  /* 0x0000000000027941 */ /* 0x000fea0003800200 */
.L_x_8719:
        /* <DEDUP_REMOVED lines=61> */
.L_x_8717:
[----:B------:R-:W-:Y:S05]  /*1ead0*/  BSYNC.RECONVERGENT B1 ;  /* 0x0000000000017941 */ /* 0x000fea0003800200 */
.L_x_8716:
[----:B------:R-:W1:Y:S01]  /*1eae0*/  LDC R190, c[0x0][0x408] ;  /* 0x00010200ffbe7b82 */ /* 0x000e620000000800 */
[----:B------:R-:W-:Y:S01]  /*1eaf0*/  I2FP.F32.U32 R14, R14 ;  /* 0x0000000e000e7245 */ /* 0x000fe20000201000 */
[----:B------:R-:W-:Y:S01]  /*1eb00*/  IMAD.MOV.U32 R177, RZ, RZ, 0x2f800000 ;  /* 0x2f800000ffb17424 */ /* 0x000fe200078e00ff */
[----:B------:R-:W-:Y:S01]  /*1eb10*/  LOP3.LUT R8, R8, 0xffffffef, RZ, 0xc0, !PT ;  /* 0xffffffef08087812 */ /* 0x000fe200078ec0ff */
[----:B-----5:R-:W-:Y:S01]  /*1eb20*/  IMAD.U32 R15, R140, 0x10000, RZ ;  /* 0x000100008c0f7824 */ /* 0x020fe200078e00ff */
[----:B------:R-:W-:Y:S01]  /*1eb30*/  BSSY.RECONVERGENT B1, `(.L_x_8721) ;  /* 0x0000060000017945 */ /* 0x000fe20003800200 */
[----:B------:R-:W-:Y:S01]  /*1eb40*/  FFMA.FTZ R14, R14, R177, 1.1641532182693481445e-10 ;  /* 0x2f0000000e0e7423 */ /* 0x000fe200000100b1 */
[----:B------:R-:W-:Y:S01]  /*1eb50*/  MOV R20, 0x2 ;  /* 0x0000000200147802 */ /* 0x000fe20000000f00 */
[----:B0-----:R-:W0:Y:S01]  /*1eb60*/  LDC R183, c[0x0][0x404] ;  /* 0x00010100ffb77b82 */ /* 0x001e220000000800 */
[----:B------:R-:W-:Y:S02]  /*1eb70*/  IMAD.MOV.U32 R17, RZ, RZ, R0 ;  /* 0x000000ffff117224 */ /* 0x000fe400078e0000 */
[----:B-1----:R-:W-:Y:S01]  /*1eb80*/  FMUL.FTZ R16, R15, R190 ;  /* 0x000000be0f107220 */ /* 0x002fe20000410000 */
[----:B------:R-:W-:-:S02]  /*1eb90*/  PRMT R15, R140, 0x7632, R15 ;  /* 0x000076328c0f7816 */ /* 0x000fc4000000000f */
        /* <DEDUP_REMOVED lines=14> */
.L_x_8723:
        /* <DEDUP_REMOVED lines=13> */
.L_x_8725:
[----:B------:R-:W-:Y:S05]  /*1ed50*/  BSYNC.RECONVERGENT B2 ;  /* 0x0000000000027941 */ /* 0x000fea0003800200 */
.L_x_8724:
        /* <DEDUP_REMOVED lines=61> */
.L_x_8722:
[----:B------:R-:W-:Y:S05]  /*1f130*/  BSYNC.RECONVERGENT B1 ;  /* 0x0000000000017941 */ /* 0x000fea0003800200 */
.L_x_8721:
        /* <DEDUP_REMOVED lines=26> */
.L_x_8728:
        /* <DEDUP_REMOVED lines=13> */
.L_x_8730:
[----:B------:R-:W-:Y:S05]  /*1f3b0*/  BSYNC.RECONVERGENT B2 ;  /* 0x0000000000027941 */ /* 0x000fea0003800200 */
.L_x_8729:
        /* <DEDUP_REMOVED lines=47> */
[C---:B------:R-:W-:Y:S02]  /*1f6b0*/  VIADD R21, R147.reuse, 0xdb3d7428 ;  /* 0xdb3d742893157836 */ /* 0x040fe40000000000 */
        /* <DEDUP_REMOVED lines=9> */
[----:B------:R-:W-:Y:S01]  /*1f750*/  HFMA2 R18, -RZ, RZ, 0, 0 ;  /* 0x00000000ff127431 */ /* 0x000fe200000001ff */
[----:B------:R-:W-:Y:S01]  /*1f760*/  LOP3.LUT R34, R29, R34, R17, 0x96, !PT ;  /* 0x000000221d227212 */ /* 0x000fe200078e9611 */
[----:B------:R-:W-:Y:S02]  /*1f770*/  IMAD.MOV.U32 R17, RZ, RZ, R180 ;  /* 0x000000ffff117224 */ /* 0x000fe400078e00b4 */
[----:B------:R-:W-:-:S07]  /*1f780*/  IMAD.MOV.U32 R180, RZ, RZ, R16 ;  /* 0x000000ffffb47224 */ /* 0x000fce00078e0010 */
.L_x_8727:
[----:B------:R-:W-:Y:S05]  /*1f790*/  BSYNC.RECONVERGENT B1 ;  /* 0x0000000000017941 */ /* 0x000fea0003800200 */
.L_x_8726:
        /* <DEDUP_REMOVED lines=22> */
.L_x_8733:
        /* <DEDUP_REMOVED lines=13> */
.L_x_8735:
[----:B------:R-:W-:Y:S05]  /*1f9d0*/  BSYNC.RECONVERGENT B2 ;  /* 0x0000000000027941 */ /* 0x000fea0003800200 */
.L_x_8734:
        /* <DEDUP_REMOVED lines=61> */
.L_x_8732:
[----:B------:R-:W-:Y:S05]  /*1fdb0*/  BSYNC.RECONVERGENT B1 ;  /* 0x0000000000017941 */ /* 0x000fea0003800200 */
.L_x_8731:
[----:B------:R-:W-:Y:S01]  /*1fdc0*/  I2FP.F32.U32 R16, R17 ;  /* 0x0000001100107245 */ /* 0x000fe20000201000 */
[----:B------:R-:W-:Y:S01]  /*1fdd0*/  BSSY.RECONVERGENT B1, `(.L_x_8736) ;  /* 0x0000066000017945 */ /* 0x000fe20003800200 */
[----:B------:R-:W-:-:S03]  /*1fde0*/  PRMT R17, R40, 0x7632, R17 ;  /* 0x0000763228117816 */ /* 0x000fc60000000011 */
        /* <DEDUP_REMOVED lines=8> */
[----:B------:R-:W-:Y:S01]  /*1fe70*/  FADD.FTZ R15, R15, R20 ;  /* 0x000000140f0f7221 */ /* 0x000fe20000010000 */
[----:B------:R-:W-:-:S03]  /*1fe80*/  IMAD.MOV.U32 R20, RZ, RZ, 0x2 ;  /* 0x00000002ff147424 */ /* 0x000fc600078e00ff */
[----:B------:R-:W-:Y:S02]  /*1fe90*/  @P1 IMAD.U32 R18, R17, 0x10000, RZ ;  /* 0x0001000011121824 */ /* 0x000fe400078e00ff */
[----:B------:R-:W-:Y:S02]  /*1fea0*/  IMAD.MOV.U32 R17, RZ, RZ, R0 ;  /* 0x000000ffff117224 */ /* 0x000fe400078e0000 */
[----:B------:R-:W-:Y:S01]  /*1feb0*/  @P1 FADD.FTZ R29, R15, R18 ;  /* 0x000000120f1d1221 */ /* 0x000fe20000010000 */
[----:B------:R-:W-:Y:S02]  /*1fec0*/  @!P1 MOV R29, R15 ;  /* 0x0000000f001d9202 */ /* 0x000fe40000000f00 */
[----:B------:R-:W-:Y:S02]  /*1fed0*/  PRMT R15, R16, 0x7610, R15 ;  /* 0x00007610100f7816 */ /* 0x000fe4000000000f */
        /* <DEDUP_REMOVED lines=10> */
.L_x_8738:
        /* <DEDUP_REMOVED lines=13> */
.L_x_8740:
[----:B------:R-:W-:Y:S05]  /*20050*/  BSYNC.RECONVERGENT B2 ;  /* 0x0000000000027941 */ /* 0x000fea0003800200 */
.L_x_8739:
        /* <DEDUP_REMOVED lines=57> */
[----:B------:R-:W-:Y:S01]  /*203f0*/  LOP3.LUT R2, R21, R20, R19, 0x96, !PT ;  /* 0x0000001415027212 */ /* 0x000fe200078e9613 */
[----:B------:R-:W-:Y:S01]  /*20400*/  IMAD.MOV.U32 R20, RZ, RZ, RZ ;  /* 0x000000ffff147224 */ /* 0x000fe200078e00ff */
[----:B------:R-:W-:Y:S01]  /*20410*/  MOV R17, R180 ;  /* 0x000000b400117202 */ /* 0x000fe20000000f00 */
[----:B------:R-:W-:-:S07]  /*20420*/  IMAD.MOV.U32 R180, RZ, RZ, R16 ;  /* 0x000000ffffb47224 */ /* 0x000fce00078e0010 */
.L_x_8737:
[----:B------:R-:W-:Y:S05]  /*20430*/  BSYNC.RECONVERGENT B1 ;  /* 0x0000000000017941 */ /* 0x000fea0003800200 */
.L_x_8736:
[----:B------:R-:W-:Y:S01]  /*20440*/  I2FP.F32.U32 R16, R17 ;  /* 0x0000001100107245 */ /* 0x000fe20000201000 */
[----:B------:R-:W-:Y:S01]  /*20450*/  BSSY.RECONVERGENT B1, `(.L_x_8741) ;  /* 0x0000061000017945 */ /* 0x000fe20003800200 */
[C---:B------:R-:W-:Y:S01]  /*20460*/  SHF.L.U32 R17, R141.reuse, 0x10, RZ ;  /* 0x000000108d117819 */ /* 0x040fe200000006ff */
        /* <DEDUP_REMOVED lines=20> */
.L_x_8743:
        /* <DEDUP_REMOVED lines=13> */
.L_x_8745:
[----:B------:R-:W-:Y:S05]  /*20680*/  BSYNC.RECONVERGENT B2 ;  /* 0x0000000000027941 */ /* 0x000fea0003800200 */
.L_x_8744:
        /* <DEDUP_REMOVED lines=61> */
.L_x_8742:
[----:B------:R-:W-:Y:S05]  /*20a60*/  BSYNC.RECONVERGENT B1 ;  /* 0x0000000000017941 */ /* 0x000fea0003800200 */
.L_x_8741:
        /* <DEDUP_REMOVED lines=25> */
.L_x_8748:
        /* <DEDUP_REMOVED lines=13> */
.L_x_8750:
[----:B------:R-:W-:Y:S05]  /*20cd0*/  BSYNC.RECONVERGENT B2 ;  /* 0x0000000000027941 */ /* 0x000fea0003800200 */
.L_x_8749:
        /* <DEDUP_REMOVED lines=60> */
[----:B------:R-:W-:-:S07]  /*210a0*/  MOV R180, R18 ;  /* 0x0000001200b47202 */ /* 0x000fce0000000f00 */
.L_x_8747:
[----:B------:R-:W-:Y:S05]  /*210b0*/  BSYNC.RECONVERGENT B1 ;  /* 0x0000000000017941 */ /* 0x000fea0003800200 */
.L_x_8746:
        /* <DEDUP_REMOVED lines=22> */
.L_x_8753:
        /* <DEDUP_REMOVED lines=13> */
.L_x_8755:
[----:B------:R-:W-:Y:S05]  /*212f0*/  BSYNC.RECONVERGENT B2 ;  /* 0x0000000000027941 */ /* 0x000fea0003800200 */
.L_x_8754:
        /* <DEDUP_REMOVED lines=61> */
.L_x_8752:
[----:B------:R-:W-:Y:S05]  /*216d0*/  BSYNC.RECONVERGENT B1 ;  /* 0x0000000000017941 */ /* 0x000fea0003800200 */
.L_x_8751:
        /* <DEDUP_REMOVED lines=28> */
.L_x_8758:
        /* <DEDUP_REMOVED lines=13> */
.L_x_8760:
[----:B------:R-:W-:Y:S05]  /*21970*/  BSYNC.RECONVERGENT B2 ;  /* 0x0000000000027941 */ /* 0x000fea0003800200 */
.L_x_8759:
        /* <DEDUP_REMOVED lines=61> */
.L_x_8757:
[----:B------:R-:W-:Y:S05]  /*21d50*/  BSYNC.RECONVERGENT B1 ;  /* 0x0000000000017941 */ /* 0x000fea0003800200 */
.L_x_8756:
        /* <DEDUP_REMOVED lines=21> */
.L_x_8763:
        /* <DEDUP_REMOVED lines=13> */
.L_x_8765:
[----:B------:R-:W-:Y:S05]  /*21f80*/  BSYNC.RECONVERGENT B2 ;  /* 0x0000000000027941 */ /* 0x000fea0003800200 */
.L_x_8764:
        /* <DEDUP_REMOVED lines=60> */
[----:B------:R-:W-:-:S07]  /*22350*/  HFMA2 R167, -RZ, RZ, 0, 0 ;  /* 0x00000000ffa77431 */ /* 0x000fce00000001ff */
.L_x_8762:
[----:B------:R-:W-:Y:S05]  /*22360*/  BSYNC.RECONVERGENT B1 ;  /* 0x0000000000017941 */ /* 0x000fea0003800200 */
.L_x_8761:
        /* <DEDUP_REMOVED lines=25> */
.L_x_8768:
        /* <DEDUP_REMOVED lines=13> */
.L_x_8770:
[----:B------:R-:W-:Y:S05]  /*225d0*/  BSYNC.RECONVERGENT B2 ;  /* 0x0000000000027941 */ /* 0x000fea0003800200 */
.L_x_8769:
        /* <DEDUP_REMOVED lines=61> */
.L_x_8767:
[----:B------:R-:W-:Y:S05]  /*229b0*/  BSYNC.RECONVERGENT B1 ;  /* 0x0000000000017941 */ /* 0x000fea0003800200 */
.L_x_8766:
        /* <DEDUP_REMOVED lines=20> */
.L_x_8773:
        /* <DEDUP_REMOVED lines=13> */
.L_x_8775:
[----:B------:R-:W-:Y:S05]  /*22bd0*/  BSYNC.RECONVERGENT B2 ;  /* 0x0000000000027941 */ /* 0x000fea0003800200 */
.L_x_8774:
        /* <DEDUP_REMOVED lines=59> */
[----:B------:R-:W-:Y:S02]  /*22f90*/  IMAD.MOV.U32 R180, RZ, RZ, R184 ;  /* 0x000000ffffb47224 */ /* 0x000fe400078e00b8 */
[----:B------:R-:W-:-:S07]  /*22fa0*/  IMAD.MOV.U32 R185, RZ, RZ, RZ ;  /* 0x000000ffffb97224 */ /* 0x000fce00078e00ff */
.L_x_8772:
[----:B------:R-:W-:Y:S05]  /*22fb0*/  BSYNC.RECONVERGENT B1 ;  /* 0x0000000000017941 */ /* 0x000fea0003800200 */
.L_x_8771:
[----:B------:R-:W-:Y:S01]  /*22fc0*/  I2FP.F32.U32 R20, R20 ;  /* 0x0000001400147245 */ /* 0x000fe20000201000 */
[----:B------:R-:W-:Y:S01]  /*22fd0*/  BSSY.RECONVERGENT B1, `(.L_x_8776) ;  /* 0x0000066000017945 */ /* 0x000fe20003800200 */
[----:B------:R-:W-:-:S03]  /*22fe0*/  PRMT R35, R42, 0x7632, R35 ;  /* 0x000076322a237816 */ /* 0x000fc60000000023 */
        /* <DEDUP_REMOVED lines=12> */
[--C-:B------:R-:W-:Y:S02]  /*230b0*/  @!P1 IMAD.MOV.U32 R167, RZ, RZ, R19.reuse ;  /* 0x000000ffffa79224 */ /* 0x100fe400078e0013 */
[----:B------:R-:W-:Y:S01]  /*230c0*/  HFMA2 R168, -RZ, RZ, 0, 1.1920928955078125e-07 ;  /* 0x00000002ffa87431 */ /* 0x000fe200000001ff */
[----:B------:R-:W-:Y:S02]  /*230d0*/  PRMT R19, R20, 0x7610, R19 ;  /* 0x0000761014137816 */ /* 0x000fe40000000013 */
        /* <DEDUP_REMOVED lines=10> */
.L_x_8778:
        /* <DEDUP_REMOVED lines=13> */
.L_x_8780:
[----:B------:R-:W-:Y:S05]  /*23250*/  BSYNC.RECONVERGENT B2 ;  /* 0x0000000000027941 */ /* 0x000fea0003800200 */
.L_x_8779:
        /* <DEDUP_REMOVED lines=61> */
.L_x_8777:
[----:B------:R-:W-:Y:S05]  /*23630*/  BSYNC.RECONVERGENT B1 ;  /* 0x0000000000017941 */ /* 0x000fea0003800200 */
.L_x_8776:
        /* <DEDUP_REMOVED lines=21> */
.L_x_8783:
        /* <DEDUP_REMOVED lines=13> */
.L_x_8785:
[----:B------:R-:W-:Y:S05]  /*23860*/  BSYNC.RECONVERGENT B2 ;  /* 0x0000000000027941 */ /* 0x000fea0003800200 */
.L_x_8784:
        /* <DEDUP_REMOVED lines=61> */
.L_x_8782:
[----:B------:R-:W-:Y:S05]  /*23c40*/  BSYNC.RECONVERGENT B1 ;  /* 0x0000000000017941 */ /* 0x000fea0003800200 */
.L_x_8781:
        /* <DEDUP_REMOVED lines=26> */
.L_x_8788:
        /* <DEDUP_REMOVED lines=13> */
.L_x_8790:
[----:B------:R-:W-:Y:S05]  /*23ec0*/  BSYNC.RECONVERGENT B2 ;  /* 0x0000000000027941 */ /* 0x000fea0003800200 */
.L_x_8789:
        /* <DEDUP_REMOVED lines=61> */
.L_x_8787:
[----:B------:R-:W-:Y:S05]  /*242a0*/  BSYNC.RECONVERGENT B1 ;  /* 0x0000000000017941 */ /* 0x000fea0003800200 */
.L_x_8786:
        /* <DEDUP_REMOVED lines=20> */
.L_x_8793:
        /* <DEDUP_REMOVED lines=15> */
.L_x_8795:
[----:B------:R-:W-:Y:S05]  /*244e0*/  BSYNC.RECONVERGENT B2 ;  /* 0x0000000000027941 */ /* 0x000fea0003800200 */
.L_x_8794:
        /* <DEDUP_REMOVED lines=61> */
.L_x_8792:
[----:B------:R-:W-:Y:S05]  /*248c0*/  BSYNC.RECONVERGENT B1 ;  /* 0x0000000000017941 */ /* 0x000fea0003800200 */
.L_x_8791:
[----:B------:R-:W-:Y:S02]  /*248d0*/  I2FP.F32.U32 R184, R186 ;  /* 0x000000ba00b87245 */ /* 0x000fe40000201000 */
[----:B------:R-:W-:Y:S02]  /*248e0*/  PRMT R185, R43, 0x7632, R185 ;  /* 0x000076322bb97816 */ /* 0x000fe400000000b9 */
[----:B------:R-:W-:Y:S01]  /*248f0*/  PRMT R141, R21, 0x5410, R141 ;  /* 0x00005410158d7816 */ /* 0x000fe2000000008d */
[----:B------:R-:W-:Y:S01]  /*24900*/  FFMA.FTZ R184, R184, R177, 1.1641532182693481445e-10 ;  /* 0x2f000000b8b87423 */ /* 0x000fe200000100b1 */
[----:B------:R-:W-:Y:S01]  /*24910*/  @P1 PRMT R177, R39, 0x7632, R177 ;  /* 0x0000763227b11816 */ /* 0x000fe200000000b1 */
[----:B------:R-:W-:Y:S01]  /*24920*/  IMAD.U32 R185, R185, 0x10000, RZ ;  /* 0x00010000b9b97824 */ /* 0x000fe200078e00ff */
[----:B------:R-:W-:Y:S02]  /*24930*/  PRMT R142, R142, 0x5410, R191 ;  /* 0x000054108e8e7816 */ /* 0x000fe400000000bf */
[----:B------:R-:W-:Y:S01]  /*24940*/  FSETP.GTU.FTZ.AND P6, PT, R184, R183, PT ;  /* 0x000000b7b800720b */ /* 0x000fe20003fdc000 */
[----:B------:R-:W-:Y:S01]  /*24950*/  FMUL.FTZ R185, R185, R190 ;  /* 0x000000beb9b97220 */ /* 0x000fe20000410000 */
[----:B------:R-:W-:Y:S01]  /*24960*/  @P1 IMAD.U32 R177, R177, 0x10000, RZ ;  /* 0x00010000b1b11824 */ /* 0x000fe200078e00ff */
[----:B------:R-:W-:-:S02]  /*24970*/  PRMT R140, R140, 0x5410, R182 ;  /* 0x000054108c8c7816 */ /* 0x000fc400000000b6 */
[----:B------:R-:W-:Y:S02]  /*24980*/  SEL R183, RZ, 0x1, P6 ;  /* 0x00000001ffb77807 */ /* 0x000fe40003000000 */
[----:B------:R-:W-:Y:S02]  /*24990*/  FSEL R185, R185, RZ, !P6 ;  /* 0x000000ffb9b97208 */ /* 0x000fe40007000000 */
[----:B------:R-:W-:-:S03]  /*249a0*/  PRMT R21, R183, 0x7610, R21 ;  /* 0x00007610b7157816 */ /* 0x000fc60000000015 */
[----:B------:R-:W-:-:S04]  /*249b0*/  FADD.FTZ R192, R192, R185 ;  /* 0x000000b9c0c07221 */ /* 0x000fc80000010000 */
[----:B------:R-:W-:Y:S01]  /*249c0*/  @P1 FADD.FTZ R177, R192, R177 ;  /* 0x000000b1c0b11221 */ /* 0x000fe20000010000 */
[----:B------:R-:W-:-:S04]  /*249d0*/  @!P1 MOV R177, R192 ;  /* 0x000000c000b19202 */ /* 0x000fc80000000f00 */
[----:B------:R-:W-:-:S04]  /*249e0*/  F2FP.BF16.F32.PACK_AB R184, RZ, R177 ;  /* 0x000000b1ffb8723e */ /* 0x000fc800000010ff */
[----:B------:R-:W-:Y:S01]  /*249f0*/  PRMT R143, R143, 0x5410, R184 ;  /* 0x000054108f8f7816 */ /* 0x000fe200000000b8 */
[----:B------:R-:W-:Y:S06]  /*24a00*/  BRA `(.L_x_8796) ;  /* 0x0000003000c87947 */ /* 0x000fec0003800000 */
.L_x_8715:
        /* <DEDUP_REMOVED lines=16> */
.L_x_8799:
        /* <DEDUP_REMOVED lines=13> */
.L_x_8801:
[----:B------:R-:W-:Y:S05]  /*24be0*/  BSYNC.RECONVERGENT B2 ;  /* 0x0000000000027941 */ /* 0x000fea0003800200 */
.L_x_8800:
        /* <DEDUP_REMOVED lines=59> */
[----:B------:R-:W-:Y:S01]  /*24fa0*/  LOP3.LUT R34, R155, R34, R29, 0x96, !PT ;  /* 0x000000229b227212 */ /* 0x000fe200078e961d */
[----:B------:R-:W-:-:S07]  /*24fb0*/  IMAD.MOV.U32 R155, RZ, RZ, RZ ;  /* 0x000000ffff9b7224 */ /* 0x000fce00078e00ff */
.L_x_8798:
[----:B------:R-:W-:Y:S05]  /*24fc0*/  BSYNC.RECONVERGENT B1 ;  /* 0x0000000000017941 */ /* 0x000fea0003800200 */
.L_x_8797:
[----:B------:R-:W0:Y:S01]  /*24fd0*/  LDC R191, c[0x0][0x408] ;  /* 0x00010200ffbf7b82 */ /* 0x000e220000000800 */
[----:B------:R-:W-:Y:S01]  /*24fe0*/  I2FP.F32.U32 R28, R28 ;  /* 0x0000001c001c7245 */ /* 0x000fe20000201000 */
[----:B------:R-:W-:Y:S02]  /*24ff0*/  HFMA2 R177, -RZ, RZ, 0.1171875, 0 ;  /* 0x2f800000ffb17431 */ /* 0x000fe400000001ff */
[----:B-----5:R-:W-:Y:S01]  /*25000*/  IMAD.U32 R30, R140, 0x10000, RZ ;  /* 0x000100008c1e7824 */ /* 0x020fe200078e00ff */
[----:B------:R-:W-:Y:S01]  /*25010*/  LOP3.LUT R8, R8, 0xffffffef, RZ, 0xc0, !PT ;  /* 0xffffffef08087812 */ /* 0x000fe200078ec0ff */
[----:B------:R-:W-:Y:S01]  /*25020*/  BSSY.RECONVERGENT B1, `(.L_x_8802) ;  /* 0x0000063000017945 */ /* 0x000fe20003800200 */
[----:B------:R-:W-:Y:S01]  /*25030*/  MOV R167, 0x2 ;  /* 0x0000000200a77802 */ /* 0x000fe20000000f00 */
[----:B------:R-:W-:Y:S01]  /*25040*/  FFMA.FTZ R29, R28, R177, 1.1641532182693481445e-10 ;  /* 0x2f0000001c1d7423 */ /* 0x000fe200000100b1 */
[----:B------:R-:W1:Y:S01]  /*25050*/  LDC R190, c[0x0][0x404] ;  /* 0x00010100ffbe7b82 */ /* 0x000e620000000800 */
[----:B0-----:R-:W-:-:S03]  /*25060*/  FMUL.FTZ R30, R30, R191 ;  /* 0x000000bf1e1e7220 */ /* 0x001fc60000410000 */
[----:B-1----:R-:W-:Y:S01]  /*25070*/  FSETP.GTU.FTZ.AND P2, PT, R29, R190, PT ;  /* 0x000000be1d00720b */ /* 0x002fe20003f5c000 */
[----:B------:R-:W-:-:S03]  /*25080*/  @P1 IMAD.U32 R29, R36, 0x10000, RZ ;  /* 0x00010000241d1824 */ /* 0x000fc600078e00ff */
[----:B------:R-:W-:Y:S01]  /*25090*/  FSEL R28, R30, RZ, !P2 ;  /* 0x000000ff1e1c7208 */ /* 0x000fe20005000000 */
[----:B------:R-:W-:Y:S01]  /*250a0*/  IMAD.MOV.U32 R30, RZ, RZ, R0 ;  /* 0x000000ffff1e7224 */ /* 0x000fe200078e0000 */
[----:B------:R-:W-:Y:S02]  /*250b0*/  PLOP3.LUT P3, PT, P2, PT, PT, 0x8, 0x80 ;  /* 0x000000000080781c */ /* 0x000fe4000176e170 */
[----:B------:R-:W-:Y:S01]  /*250c0*/  ISETP.NE.AND P2, PT, R155, 0x1, PT ;  /* 0x000000019b00780c */ /* 0x000fe20003f45270 */
[----:B------:R-:W-:Y:S01]  /*250d0*/  @P1 FADD.FTZ R28, R29, R28 ;  /* 0x0000001c1d1c1221 */ /* 0x000fe20000010000 */
[----:B------:R-:W-:-:S04]  /*250e0*/  PRMT R29, R140, 0x7632, R29 ;  /* 0x000076328c1d7816 */ /* 0x000fc8000000001d */
        /* <DEDUP_REMOVED lines=11> */
.L_x_8804:
        /* <DEDUP_REMOVED lines=13> */
.L_x_8806:
[----:B------:R-:W-:Y:S05]  /*25270*/  BSYNC.RECONVERGENT B2 ;  /* 0x0000000000027941 */ /* 0x000fea0003800200 */
.L_x_8805:
        /* <DEDUP_REMOVED lines=61> */
.L_x_8803:
[----:B------:R-:W-:Y:S05]  /*25650*/  BSYNC.RECONVERGENT B1 ;  /* 0x0000000000017941 */ /* 0x000fea0003800200 */
.L_x_8802:
        /* <DEDUP_REMOVED lines=26> */
.L_x_8809:
        /* <DEDUP_REMOVED lines=13> */
.L_x_8811:
[----:B------:R-:W-:Y:S05]  /*258d0*/  BSYNC.RECONVERGENT B2 ;  /* 0x0000000000027941 */ /* 0x000fea0003800200 */
.L_x_8810:
        /* <DEDUP_REMOVED lines=57> */
[----:B------:R-:W-:Y:S02]  /*25c70*/  IMAD.MOV.U32 R0, RZ, RZ, R186 ;  /* 0x000000ffff007224 */ /* 0x000fe400078e00ba */
[----:B------:R-:W-:-:S04]  /*25c80*/  IMAD.WIDE.U32 R184, R184, -0x2daee0ad, RZ ;  /* 0xd2511f53b8b87825 */ /* 0x000fc800078e00ff */
[----:B------:R-:W-:Y:S01]  /*25c90*/  IMAD.MOV.U32 R180, RZ, RZ, R184 ;  /* 0x000000ffffb47224 */ /* 0x000fe200078e00b8 */
[----:B------:R-:W-:-:S07]  /*25ca0*/  LOP3.LUT R34, R155, R34, R185, 0x96, !PT ;  /* 0x000000229b227212 */ /* 0x000fce00078e96b9 */
.L_x_8808:
[----:B------:R-:W-:Y:S05]  /*25cb0*/  BSYNC.RECONVERGENT B1 ;  /* 0x0000000000017941 */ /* 0x000fea0003800200 */
.L_x_8807:
[----:B------:R-:W-:Y:S01]  /*25cc0*/  I2FP.F32.U32 R30, R30 ;  /* 0x0000001e001e7245 */ /* 0x000fe20000201000 */
[----:B------:R-:W-:Y:S01]  /*25cd0*/  @P1 IMAD.U32 R155, R37, 0x10000, RZ ;  /* 0x00010000259b1824 */ /* 0x000fe200078e00ff */
[C---:B------:R-:W-:Y:S01]  /*25ce0*/  SHF.L.U32 R156, R141.reuse, 0x10, RZ ;  /* 0x000000108d9c7819 */ /* 0x040fe200000006ff */
[----:B------:R-:W-:Y:S01]  /*25cf0*/  BSSY.RECONVERGENT B1, `(.L_x_8812) ;  /* 0x0000062000017945 */ /* 0x000fe20003800200 */
[----:B------:R-:W-:Y:S01]  /*25d00*/  LOP3.LUT R8, R8, 0xfffffffb, RZ, 0xc0, !PT ;  /* 0xfffffffb08087812 */ /* 0x000fe200078ec0ff */
[----:B------:R-:W-:Y:S01]  /*25d10*/  FFMA.FTZ R35, R30, R177, 1.1641532182693481445e-10 ;  /* 0x2f0000001e237423 */ /* 0x000fe200000100b1 */
[----:B------:R-:W-:Y:S01]  /*25d20*/  PRMT R141, R141, 0x7632, R141 ;  /* 0x000076328d8d7816 */ /* 0x000fe2000000008d */
[----:B------:R-:W-:Y:S01]  /*25d30*/  FMUL.FTZ R156, R156, R191 ;  /* 0x000000bf9c9c7220 */ /* 0x000fe20000410000 */
        /* <DEDUP_REMOVED lines=18> */
.L_x_8814:
        /* <DEDUP_REMOVED lines=13> */
.L_x_8816:
[----:B------:R-:W-:Y:S05]  /*25f30*/  BSYNC.RECONVERGENT B2 ;  /* 0x0000000000027941 */ /* 0x000fea0003800200 */
.L_x_8815:
        /* <DEDUP_REMOVED lines=61> */
.L_x_8813:
[----:B------:R-:W-:Y:S05]  /*26310*/  BSYNC.RECONVERGENT B1 ;  /* 0x0000000000017941 */ /* 0x000fea0003800200 */
.L_x_8812:
        /* <DEDUP_REMOVED lines=26> */
.L_x_8819:
        /* <DEDUP_REMOVED lines=13> */
.L_x_8821:
[----:B------:R-:W-:Y:S05]  /*26590*/  BSYNC.RECONVERGENT B2 ;  /* 0x0000000000027941 */ /* 0x000fea0003800200 */
.L_x_8820:
        /* <DEDUP_REMOVED lines=61> */
.L_x_8818:
[----:B------:R-:W-:Y:S05]  /*26970*/  BSYNC.RECONVERGENT B1 ;  /* 0x0000000000017941 */ /* 0x000fea0003800200 */
.L_x_8817:
        /* <DEDUP_REMOVED lines=24> */
.L_x_8824:
        /* <DEDUP_REMOVED lines=13> */
.L_x_8826:
[----:B------:R-:W-:Y:S05]  /*26bd0*/  BSYNC.RECONVERGENT B2 ;  /* 0x0000000000027941 */ /* 0x000fea0003800200 */
.L_x_8825:
        /* <DEDUP_REMOVED lines=61> */
.L_x_8823:
[----:B------:R-:W-:Y:S05]  /*26fb0*/  BSYNC.RECONVERGENT B1 ;  /* 0x0000000000017941 */ /* 0x000fea0003800200 */
.L_x_8822:
[----:B------:R-:W-:Y:S01]  /*26fc0*/  I2FP.F32.U32 R168, R35 ;  /* 0x0000002300a87245 */ /* 0x000fe20000201000 */
[----:B------:R-:W-:Y:S01]  /*26fd0*/  BSSY.RECONVERGENT B1, `(.L_x_8827) ;  /* 0x0000062000017945 */ /* 0x000fe20003800200 */
[----:B------:R-:W-:Y:S01]  /*26fe0*/  SHF.L.U32 R142, R142, 0x10, RZ ;  /* 0x000000108e8e7819 */ /* 0x000fe200000006ff */
[----:B------:R-:W-:Y:S01]  /*26ff0*/  IMAD.MOV.U32 R184, RZ, RZ, 0x2 ;  /* 0x00000002ffb87424 */ /* 0x000fe200078e00ff */
[----:B------:R-:W-:Y:S01]  /*27000*/  @P1 PRMT R167, R38, 0x7632, R167 ;  /* 0x0000763226a71816 */ /* 0x000fe200000000a7 */
[----:B------:R-:W-:Y:S01]  /*27010*/  FFMA.FTZ R35, R168, R177, 1.1641532182693481445e-10 ;  /* 0x2f000000a8237423 */ /* 0x000fe200000100b1 */
[----:B------:R-:W-:Y:S01]  /*27020*/  ISETP.NE.AND P4, PT, R185, 0x1, PT ;  /* 0x00000001b900780c */ /* 0x000fe20003f85270 */
[----:B------:R-:W-:Y:S02]  /*27030*/  FMUL.FTZ R142, R142, R191 ;  /* 0x000000bf8e8e7220 */ /* 0x000fe40000410000 */
[----:B------:R-:W-:Y:S01]  /*27040*/  @P1 IMAD.U32 R168, R167, 0x10000, RZ ;  /* 0x00010000a7a81824 */ /* 0x000fe200078e00ff */
        /* <DEDUP_REMOVED lines=15> */
.L_x_8829:
        /* <DEDUP_REMOVED lines=13> */
.L_x_8831:
[----:B------:R-:W-:Y:S05]  /*27210*/  BSYNC.RECONVERGENT B2 ;  /* 0x0000000000027941 */ /* 0x000fea0003800200 */
.L_x_8830:
        /* <DEDUP_REMOVED lines=61> */
.L_x_8828:
[----:B------:R-:W-:Y:S05]  /*275f0*/  BSYNC.RECONVERGENT B1 ;  /* 0x0000000000017941 */ /* 0x000fea0003800200 */
.L_x_8827:
        /* <DEDUP_REMOVED lines=9> */
[----:B------:R-:W-:-:S02]  /*27690*/  FSETP.GTU.FTZ.AND P4, PT, R35, R190, PT ;  /* 0x000000be2300720b */ /* 0x000fc40003f9c000 */
[----:B------:R-:W-:Y:S02]  /*276a0*/  MOV R35, 0x2 ;  /* 0x0000000200237802 */ /* 0x000fe40000000f00 */
        /* <DEDUP_REMOVED lines=13> */
.L_x_8834:
        /* <DEDUP_REMOVED lines=13> */
.L_x_8836:
[----:B------:R-:W-:Y:S05]  /*27850*/  BSYNC.RECONVERGENT B2 ;  /* 0x0000000000027941 */ /* 0x000fea0003800200 */
.L_x_8835:
        /* <DEDUP_REMOVED lines=61> */
.L_x_8833:
[----:B------:R-:W-:Y:S05]  /*27c30*/  BSYNC.RECONVERGENT B1 ;  /* 0x0000000000017941 */ /* 0x000fea0003800200 */
.L_x_8832:
        /* <DEDUP_REMOVED lines=15> */
.L_x_8796:
        /* <DEDUP_REMOVED lines=43> */
.L_x_8837:
[----:B------:R-:W-:Y:S01]  /*27fe0*/  IMAD.MOV.U32 R188, RZ, RZ, R180 ;  /* 0x000000ffffbc7224 */ /* 0x000fe200078e00b4 */
[----:B------:R-:W-:-:S07]  /*27ff0*/  IADD3 R179, PT, PT, R179, 0x20, RZ ;  /* 0x00000020b3b37810 */ /* 0x000fce0007ffe0ff */
.L_x_8714:
[----:B------:R-:W-:Y:S05]  /*28000*/  BSYNC.RECONVERGENT B0 ;  /* 0x0000000000007941 */ /* 0x000fea0003800200 */
.L_x_8713:
        /* <DEDUP_REMOVED lines=35> */
.L_x_8843:
        /* <DEDUP_REMOVED lines=13> */
.L_x_8845:
[----:B------:R-:W-:Y:S05]  /*28310*/  BSYNC.RECONVERGENT B2 ;  /* 0x0000000000027941 */ /* 0x000fea0003800200 */
.L_x_8844:
        /* <DEDUP_REMOVED lines=47> */
[C---:B------:R-:W-:Y:S01]  /*28610*/  IADD3 R19, PT, PT, R147.reuse, -0x24c28bd8, RZ ;  /* 0xdb3d742893137810 */ /* 0x040fe20007ffe0ff */
[----:B------:R-:W-:Y:S02]  /*28620*/  VIADD R21, R147, 0x96a522ad ;  /* 0x96a522ad93157836 */ /* 0x000fe40000000000 */
        /* <DEDUP_REMOVED lines=10> */
[----:B------:R-:W-:Y:S01]  /*286d0*/  IMAD.MOV.U32 R18, RZ, RZ, RZ ;  /* 0x000000ffff127224 */ /* 0x000fe200078e00ff */
[----:B------:R-:W-:-:S07]  /*286e0*/  MOV R14, R188 ;  /* 0x000000bc000e7202 */ /* 0x000fce0000000f00 */
.L_x_8842:
[----:B------:R-:W-:Y:S05]  /*286f0*/  BSYNC.RECONVERGENT B1 ;  /* 0x0000000000017941 */ /* 0x000fea0003800200 */
.L_x_8841:
[----:B------:R-:W1:Y:S01]  /*28700*/  LDC R190, c[0x0][0x408] ;  /* 0x00010200ffbe7b82 */ /* 0x000e620000000800 */
[----:B------:R-:W-:Y:S01]  /*28710*/  I2FP.F32.U32 R15, R14 ;  /* 0x0000000e000f7245 */ /* 0x000fe20000201000 */
[----:B------:R-:W-:Y:S02]  /*28720*/  HFMA2 R178, -RZ, RZ, 0.1171875, 0 ;  /* 0x2f800000ffb27431 */ /* 0x000fe400000001ff */
[----:B-----5:R-:W-:Y:S01]  /*28730*/  IMAD.U32 R17, R140, 0x10000, RZ ;  /* 0x000100008c117824 */ /* 0x020fe200078e00ff */
[----:B------:R-:W-:Y:S01]  /*28740*/  LOP3.LUT R8, R8, 0xffffffef, RZ, 0xc0, !PT ;  /* 0xffffffef08087812 */ /* 0x000fe200078ec0ff */
[----:B------:R-:W-:Y:S01]  /*28750*/  BSSY.RECONVERGENT B1, `(.L_x_8846) ;  /* 0x0000060000017945 */ /* 0x000fe20003800200 */
[----:B------:R-:W-:Y:S01]  /*28760*/  MOV R20, 0x2 ;  /* 0x0000000200147802 */ /* 0x000fe20000000f00 */
[----:B------:R-:W-:Y:S01]  /*28770*/  FFMA.FTZ R14, R15, R178, 1.1641532182693481445e-10 ;  /* 0x2f0000000f0e7423 */ /* 0x000fe200000100b2 */
[----:B0-----:R-:W0:Y:S01]  /*28780*/  LDC R183, c[0x0][0x404] ;  /* 0x00010100ffb77b82 */ /* 0x001e220000000800 */
[----:B------:R-:W-:Y:S01]  /*28790*/  PRMT R15, R140, 0x7632, R15 ;  /* 0x000076328c0f7816 */ /* 0x000fe2000000000f */
        /* <DEDUP_REMOVED lines=16> */
.L_x_8848:
        /* <DEDUP_REMOVED lines=13> */
.L_x_8850:
[----:B------:R-:W-:Y:S05]  /*28970*/  BSYNC.RECONVERGENT B2 ;  /* 0x0000000000027941 */ /* 0x000fea0003800200 */
.L_x_8849:
        /* <DEDUP_REMOVED lines=41> */
[C---:B------:R-:W-:Y:S02]  /*28c10*/  IADD3 R19, PT, PT, R147.reuse, 0x1fd5c5a3, RZ ;  /* 0x1fd5c5a393137810 */ /* 0x040fe40007ffe0ff */
[----:B------:R-:W-:Y:S01]  /*28c20*/  IADD3 R31, PT, PT, R147, -0x695add53, RZ ;  /* 0x96a522ad931f7810 */ /* 0x000fe20007ffe0ff */
        /* <DEDUP_REMOVED lines=14> */
[----:B------:R-:W-:Y:S02]  /*28d10*/  IMAD.MOV.U32 R0, RZ, RZ, R20 ;  /* 0x000000ffff007224 */ /* 0x000fe400078e0014 */
[----:B------:R-:W-:Y:S01]  /*28d20*/  HFMA2 R20, -RZ, RZ, 0, 0 ;  /* 0x00000000ff147431 */ /* 0x000fe200000001ff */
[----:B------:R-:W-:Y:S01]  /*28d30*/  LOP3.LUT R34, R31, R34, R19, 0x96, !PT ;  /* 0x000000221f227212 */ /* 0x000fe200078e9613 */
[----:B------:R-:W-:-:S07]  /*28d40*/  IMAD.MOV.U32 R180, RZ, RZ, R18 ;  /* 0x000000ffffb47224 */ /* 0x000fce00078e0012 */
.L_x_8847:
[----:B------:R-:W-:Y:S05]  /*28d50*/  BSYNC.RECONVERGENT B1 ;  /* 0x0000000000017941 */ /* 0x000fea0003800200 */
.L_x_8846:
        /* <DEDUP_REMOVED lines=26> */
.L_x_8853:
        /* <DEDUP_REMOVED lines=13> */
.L_x_8855:
[----:B------:R-:W-:Y:S05]  /*28fd0*/  BSYNC.RECONVERGENT B2 ;  /* 0x0000000000027941 */ /* 0x000fea0003800200 */
.L_x_8854:
        /* <DEDUP_REMOVED lines=61> */
.L_x_8852:
[----:B------:R-:W-:Y:S05]  /*293b0*/  BSYNC.RECONVERGENT B1 ;  /* 0x0000000000017941 */ /* 0x000fea0003800200 */
.L_x_8851:
        /* <DEDUP_REMOVED lines=22> */
.L_x_8858:
        /* <DEDUP_REMOVED lines=13> */
.L_x_8860:
[----:B------:R-:W-:Y:S05]  /*295f0*/  BSYNC.RECONVERGENT B2 ;  /* 0x0000000000027941 */ /* 0x000fea0003800200 */
.L_x_8859:
        /* <DEDUP_REMOVED lines=61> */
.L_x_8857:
[----:B------:R-:W-:Y:S05]  /*299d0*/  BSYNC.RECONVERGENT B1 ;  /* 0x0000000000017941 */ /* 0x000fea0003800200 */
.L_x_8856:
        /* <DEDUP_REMOVED lines=14> */
[----:B------:R-:W-:-:S03]  /*29ac0*/  MOV R18, 0x2 ;  /* 0x0000000200127802 */ /* 0x000fc60000000f00 */
        /* <DEDUP_REMOVED lines=13> */
.L_x_8863:
        /* <DEDUP_REMOVED lines=13> */
.L_x_8865:
[----:B------:R-:W-:Y:S05]  /*29c70*/  BSYNC.RECONVERGENT B2 ;  /* 0x0000000000027941 */ /* 0x000fea0003800200 */
.L_x_8864:
        /* <DEDUP_REMOVED lines=61> */
.L_x_8862:
[----:B------:R-:W-:Y:S05]  /*2a050*/  BSYNC.RECONVERGENT B1 ;  /* 0x0000000000017941 */ /* 0x000fea0003800200 */
.L_x_8861:
[----:B------:R-:W-:Y:S01]  /*2a060*/  I2FP.F32.U32 R17, R17 ;  /* 0x0000001100117245 */ /* 0x000fe20000201000 */
[C---:B------:R-:W-:Y:S01]  /*2a070*/  IMAD.U32 R19, R141.reuse, 0x10000, RZ ;  /* 0x000100008d137824 */ /* 0x040fe200078e00ff */
[----:B------:R-:W-:Y:S01]  /*2a080*/  LOP3.LUT R8, R8, 0xfffffffb, RZ, 0xc0, !PT ;  /* 0xfffffffb08087812 */ /* 0x000fe200078ec0ff */
        /* <DEDUP_REMOVED lines=20> */
.L_x_8868:
        /* <DEDUP_REMOVED lines=13> */
.L_x_8870:
[----:B------:R-:W-:Y:S05]  /*2a2a0*/  BSYNC.RECONVERGENT B2 ;  /* 0x0000000000027941 */ /* 0x000fea0003800200 */
.L_x_8869:
        /* <DEDUP_REMOVED lines=61> */
.L_x_8867:
[----:B------:R-:W-:Y:S05]  /*2a680*/  BSYNC.RECONVERGENT B1 ;  /* 0x0000000000017941 */ /* 0x000fea0003800200 */
.L_x_8866:
        /* <DEDUP_REMOVED lines=25> */
.L_x_8873:
        /* <DEDUP_REMOVED lines=13> */
.L_x_8875:
[----:B------:R-:W-:Y:S05]  /*2a8f0*/  BSYNC.RECONVERGENT B2 ;  /* 0x0000000000027941 */ /* 0x000fea0003800200 */
.L_x_8874:
        /* <DEDUP_REMOVED lines=37> */
[----:B------:R-:W-:Y:S02]  /*2ab50*/  IADD3 R17, PT, PT, R146, -0x4ab325aa, RZ ;  /* 0xb54cda5692117810 */ /* 0x000fe40007ffe0ff */
[----:B------:R-:W-:Y:S02]  /*2ab60*/  LOP3.LUT R19, R19, R34, R185, 0x96, !PT ;  /* 0x0000002213137212 */ /* 0x000fe400078e96b9 */
        /* <DEDUP_REMOVED lines=22> */
.L_x_8872:
[----:B------:R-:W-:Y:S05]  /*2acd0*/  BSYNC.RECONVERGENT B1 ;  /* 0x0000000000017941 */ /* 0x000fea0003800200 */
.L_x_8871:
        /* <DEDUP_REMOVED lines=22> */
.L_x_8878:
        /* <DEDUP_REMOVED lines=13> */
.L_x_8880:
[----:B------:R-:W-:Y:S05]  /*2af10*/  BSYNC.RECONVERGENT B2 ;  /* 0x0000000000027941 */ /* 0x000fea0003800200 */
.L_x_8879:
        /* <DEDUP_REMOVED lines=61> */
.L_x_8877:
[----:B------:R-:W-:Y:S05]  /*2b2f0*/  BSYNC.RECONVERGENT B1 ;  /* 0x0000000000017941 */ /* 0x000fea0003800200 */
.L_x_8876:
        /* <DEDUP_REMOVED lines=28> */
.L_x_8883:
        /* <DEDUP_REMOVED lines=13> */
.L_x_8885:
[----:B------:R-:W-:Y:S05]  /*2b590*/  BSYNC.RECONVERGENT B2 ;  /* 0x0000000000027941 */ /* 0x000fea0003800200 */
.L_x_8884:
[----:B------:R-:W-:Y:S01]  /*2b5a0*/  IMAD.WIDE.U32 R34, R4, -0x326172a9, RZ ;  /* 0xcd9e8d5704227825 */ /* 0x000fe200078e00ff */
[----:B------:R-:W-:-:S03]  /*2b5b0*/  LOP3.LUT R184, R10, R19, R147, 0x96, !PT ;  /* 0x000000130ab87212 */ /* 0x000fc600078e9693 */
[----:B------:R-:W-:Y:S01]  /*2b5c0*/  HFMA2 R158, -RZ, RZ, 0, 0 ;  /* 0x00000000ff9e7431 */ /* 0x000fe200000001ff */
        /* <DEDUP_REMOVED lines=58> */
.L_x_8882:
[----:B------:R-:W-:Y:S05]  /*2b970*/  BSYNC.RECONVERGENT B1 ;  /* 0x0000000000017941 */ /* 0x000fea0003800200 */
.L_x_8881:
[----:B------:R-:W-:Y:S01]  /*2b980*/  I2FP.F32.U32 R19, R19 ;  /* 0x0000001300137245 */ /* 0x000fe20000201000 */
[----:B------:R-:W-:Y:S01]  /*2b990*/  IMAD.U32 R35, R142, 0x10000, RZ ;  /* 0x000100008e237824 */ /* 0x000fe200078e00ff */
        /* <DEDUP_REMOVED lines=19> */
.L_x_8888:
        /* <DEDUP_REMOVED lines=13> */
.L_x_8890:
[----:B------:R-:W-:Y:S05]  /*2bba0*/  BSYNC.RECONVERGENT B2 ;  /* 0x0000000000027941 */ /* 0x000fea0003800200 */
.L_x_8889:
        /* <DEDUP_REMOVED lines=61> */
.L_x_8887:
[----:B------:R-:W-:Y:S05]  /*2bf80*/  BSYNC.RECONVERGENT B1 ;  /* 0x0000000000017941 */ /* 0x000fea0003800200 */
.L_x_8886:
[----:B------:R-:W-:Y:S01]  /*2bf90*/  I2FP.F32.U32 R19, R19 ;  /* 0x0000001300137245 */ /* 0x000fe20000201000 */
[----:B------:R-:W-:Y:S01]  /*2bfa0*/  IMAD.U32 R35, R42, 0x10000, RZ ;  /* 0x000100002a237824 */ /* 0x000fe200078e00ff */
[----:B------:R-:W-:Y:S01]  /*2bfb0*/  BSSY.RECONVERGENT B1, `(.L_x_8891) ;  /* 0x0000062000017945 */ /* 0x000fe20003800200 */
[----:B------:R-:W-:Y:S02]  /*2bfc0*/  MOV R170, 0x2 ;  /* 0x0000000200aa7802 */ /* 0x000fe40000000f00 */
        /* <DEDUP_REMOVED lines=21> */
.L_x_8893:
        /* <DEDUP_REMOVED lines=13> */
.L_x_8895:
[----:B------:R-:W-:Y:S05]  /*2c1f0*/  BSYNC.RECONVERGENT B2 ;  /* 0x0000000000027941 */ /* 0x000fea0003800200 */
.L_x_8894:
        /* <DEDUP_REMOVED lines=61> */
.L_x_8892:
[----:B------:R-:W-:Y:S05]  /*2c5d0*/  BSYNC.RECONVERGENT B1 ;  /* 0x0000000000017941 */ /* 0x000fea0003800200 */
.L_x_8891:
        /* <DEDUP_REMOVED lines=20> */
.L_x_8898:
        /* <DEDUP_REMOVED lines=13> */
.L_x_8900:
[----:B------:R-:W-:Y:S05]  /*2c7f0*/  BSYNC.RECONVERGENT B2 ;  /* 0x0000000000027941 */ /* 0x000fea0003800200 */
.L_x_8899:
        /* <DEDUP_REMOVED lines=61> */
.L_x_8897:
[----:B------:R-:W-:Y:S05]  /*2cbd0*/  BSYNC.RECONVERGENT B1 ;  /* 0x0000000000017941 */ /* 0x000fea0003800200 */
.L_x_8896:
        /* <DEDUP_REMOVED lines=28> */
.L_x_8903:
        /* <DEDUP_REMOVED lines=13> */
.L_x_8905:
[----:B------:R-:W-:Y:S05]  /*2ce70*/  BSYNC.RECONVERGENT B2 ;  /* 0x0000000000027941 */ /* 0x000fea0003800200 */
.L_x_8904:
        /* <DEDUP_REMOVED lines=61> */
.L_x_8902:
[----:B------:R-:W-:Y:S05]  /*2d250*/  BSYNC.RECONVERGENT B1 ;  /* 0x0000000000017941 */ /* 0x000fea0003800200 */
.L_x_8901:
        /* <DEDUP_REMOVED lines=21> */
.L_x_8908:
        /* <DEDUP_REMOVED lines=13> */
.L_x_8910:
[----:B------:R-:W-:Y:S05]  /*2d480*/  BSYNC.RECONVERGENT B2 ;  /* 0x0000000000027941 */ /* 0x000fea0003800200 */
.L_x_8909:
        /* <DEDUP_REMOVED lines=57> */
[----:B------:R-:W-:Y:S02]  /*2d820*/  IMAD.MOV.U32 R180, RZ, RZ, R184 ;  /* 0x000000ffffb47224 */ /* 0x000fe400078e00b8 */
[----:B------:R-:W-:Y:S02]  /*2d830*/  HFMA2 R184, -RZ, RZ, 0, 0 ;  /* 0x00000000ffb87431 */ /* 0x000fe400000001ff */
[----:B------:R-:W-:Y:S01]  /*2d840*/  IMAD.MOV.U32 R0, RZ, RZ, R186 ;  /* 0x000000ffff007224 */ /* 0x000fe200078e00ba */
[----:B------:R-:W-:-:S07]  /*2d850*/  LOP3.LUT R34, R143, R34, R185, 0x96, !PT ;  /* 0x000000228f227212 */ /* 0x000fce00078e96b9 */
.L_x_8907:
[----:B------:R-:W-:Y:S05]  /*2d860*/  BSYNC.RECONVERGENT B1 ;  /* 0x0000000000017941 */ /* 0x000fea0003800200 */
.L_x_8906:
        /* <DEDUP_REMOVED lines=26> */
.L_x_8913:
        /* <DEDUP_REMOVED lines=13> */
.L_x_8915:
[----:B------:R-:W-:Y:S05]  /*2dae0*/  BSYNC.RECONVERGENT B2 ;  /* 0x0000000000027941 */ /* 0x000fea0003800200 */
.L_x_8914:
        /* <DEDUP_REMOVED lines=61> */
.L_x_8912:
[----:B------:R-:W-:Y:S05]  /*2dec0*/  BSYNC.RECONVERGENT B1 ;  /* 0x0000000000017941 */ /* 0x000fea0003800200 */
.L_x_8911:
[----:B------:R-:W-:Y:S01]  /*2ded0*/  I2FP.F32.U32 R35, R185 ;  /* 0x000000b900237245 */ /* 0x000fe20000201000 */
[----:B------:R-:W-:Y:S01]  /*2dee0*/  IMAD.U32 R185, R192, 0x10000, RZ ;  /* 0x00010000c0b97824 */ /* 0x000fe200078e00ff */
[----:B------:R-:W-:Y:S01]  /*2def0*/  ISETP.NE.AND P6, PT, R187, 0x1, PT ;  /* 0x00000001bb00780c */ /* 0x000fe20003fc5270 */
[----:B------:R-:W-:Y:S01]  /*2df00*/  BSSY.RECONVERGENT B1, `(.L_x_8916) ;  /* 0x000005e000017945 */ /* 0x000fe20003800200 */
[----:B------:R-:W-:Y:S02]  /*2df10*/  IMAD.MOV.U32 R186, RZ, RZ, R0 ;  /* 0x000000ffffba7224 */ /* 0x000fe400078e0000 */
[----:B------:R-:W-:Y:S01]  /*2df20*/  FFMA.FTZ R184, R35, R178, 1.1641532182693481445e-10 ;  /* 0x2f00000023b87423 */ /* 0x000fe200000100b2 */
[----:B------:R-:W-:Y:S01]  /*2df30*/  FMUL.FTZ R185, R185, R190 ;  /* 0x000000beb9b97220 */ /* 0x000fe20000410000 */
[----:B------:R-:W-:-:S03]  /*2df40*/  MOV R35, 0x2 ;  /* 0x0000000200237802 */ /* 0x000fc60000000f00 */
        /* <DEDUP_REMOVED lines=12> */
.L_x_8918:
        /* <DEDUP_REMOVED lines=15> */
.L_x_8920:
[----:B------:R-:W-:Y:S05]  /*2e100*/  BSYNC.RECONVERGENT B2 ;  /* 0x0000000000027941 */ /* 0x000fea0003800200 */
.L_x_8919:
        /* <DEDUP_REMOVED lines=58> */
[----:B------:R-:W-:Y:S01]  /*2e4b0*/  MOV R186, R180 ;  /* 0x000000b400ba7202 */ /* 0x000fe20000000f00 */
[----:B------:R-:W-:Y:S01]  /*2e4c0*/  IMAD.MOV.U32 R180, RZ, RZ, R184 ;  /* 0x000000ffffb47224 */ /* 0x000fe200078e00b8 */
[----:B------:R-:W-:-:S07]  /*2e4d0*/  LOP3.LUT R34, R189, R34, R185, 0x96, !PT ;  /* 0x00000022bd227212 */ /* 0x000fce00078e96b9 */
.L_x_8917:
[----:B------:R-:W-:Y:S05]  /*2e4e0*/  BSYNC.RECONVERGENT B1 ;  /* 0x0000000000017941 */ /* 0x000fea0003800200 */
.L_x_8916:
        /* <DEDUP_REMOVED lines=20> */
.L_x_8840:
        /* <DEDUP_REMOVED lines=16> */
.L_x_8924:
        /* <DEDUP_REMOVED lines=13> */
.L_x_8926:
[----:B------:R-:W-:Y:S05]  /*2e800*/  BSYNC.RECONVERGENT B2 ;  /* 0x0000000000027941 */ /* 0x000fea0003800200 */
.L_x_8925:
        /* <DEDUP_REMOVED lines=45> */
[----:B------:R-:W-:Y:S01]  /*2eae0*/  IMAD.WIDE.U32 R182, R157, -0x2daee0ad, RZ ;  /* 0xd2511f539db67825 */ /* 0x000fe200078e00ff */
[C---:B------:R-:W-:Y:S02]  /*2eaf0*/  IADD3 R157, PT, PT, R146.reuse, -0x700cb87f, RZ ;  /* 0x8ff34781929d7810 */ /* 0x040fe40007ffe0ff */
[----:B------:R-:W-:Y:S01]  /*2eb00*/  LOP3.LUT R184, R31, R184, R191, 0x96, !PT ;  /* 0x000000b81fb87212 */ /* 0x000fe200078e96bf */
[----:B------:R-:W-:Y:S01]  /*2eb10*/  VIADD R31, R146, 0xf1bbcdc8 ;  /* 0xf1bbcdc8921f7836 */ /* 0x000fe20000000000 */
[----:B------:R-:W-:-:S03]  /*2eb20*/  LOP3.LUT R35, R35, R190, R183, 0x96, !PT ;  /* 0x000000be23237212 */ /* 0x000fc600078e96b7 */
[----:B------:R-:W-:-:S05]  /*2eb30*/  IMAD.WIDE.U32 R184, R184, -0x326172a9, RZ ;  /* 0xcd9e8d57b8b87825 */ /* 0x000fca00078e00ff */
[----:B------:R-:W-:Y:S01]  /*2eb40*/  LOP3.LUT R31, R31, R34, R185, 0x96, !PT ;  /* 0x000000221f1f7212 */ /* 0x000fe200078e96b9 */
[----:B------:R-:W-:-:S04]  /*2eb50*/  IMAD.WIDE.U32 R34, R35, -0x326172a9, RZ ;  /* 0xcd9e8d5723227825 */ /* 0x000fc800078e00ff */
[----:B------:R-:W-:Y:S01]  /*2eb60*/  IMAD.WIDE.U32 R186, R31, -0x2daee0ad, RZ ;  /* 0xd2511f531fba7825 */ /* 0x000fe200078e00ff */
[----:B------:R-:W-:Y:S02]  /*2eb70*/  MOV R0, R34 ;  /* 0x0000002200007202 */ /* 0x000fe40000000f00 */
[----:B------:R-:W-:Y:S01]  /*2eb80*/  LOP3.LUT R2, R157, R184, R35, 0x96, !PT ;  /* 0x000000b89d027212 */ /* 0x000fe200078e9623 */
[----:B------:R-:W-:Y:S02]  /*2eb90*/  VIADD R31, R147, 0x96a522ad ;  /* 0x96a522ad931f7836 */ /* 0x000fe40000000000 */
[----:B------:R-:W-:Y:S02]  /*2eba0*/  IMAD.MOV.U32 R180, RZ, RZ, R186 ;  /* 0x000000ffffb47224 */ /* 0x000fe400078e00ba */
[----:B------:R-:W-:Y:S01]  /*2ebb0*/  IMAD.MOV.U32 R157, RZ, RZ, RZ ;  /* 0x000000ffff9d7224 */ /* 0x000fe200078e00ff */
[----:B------:R-:W-:Y:S02]  /*2ebc0*/  LOP3.LUT R34, R31, R182, R187, 0x96, !PT ;  /* 0x000000b61f227212 */ /* 0x000fe400078e96bb */
[----:B------:R-:W-:-:S07]  /*2ebd0*/  MOV R31, R188 ;  /* 0x000000bc001f7202 */ /* 0x000fce0000000f00 */
.L_x_8923:
[----:B------:R-:W-:Y:S05]  /*2ebe0*/  BSYNC.RECONVERGENT B1 ;  /* 0x0000000000017941 */ /* 0x000fea0003800200 */
.L_x_8922:
        /* <DEDUP_REMOVED lines=9> */
[----:B------:R-:W-:Y:S01]  /*2ec80*/  IMAD.MOV.U32 R158, RZ, RZ, 0x2 ;  /* 0x00000002ff9e7424 */ /* 0x000fe200078e00ff */
[----:B------:R-:W-:Y:S01]  /*2ec90*/  MOV R35, R0 ;  /* 0x0000000000237202 */ /* 0x000fe20000000f00 */
[----:B-1----:R-:W-:Y:S01]  /*2eca0*/  FMUL.FTZ R32, R32, R191 ;  /* 0x000000bf20207220 */ /* 0x002fe20000410000 */
[----:B--2---:R-:W-:-:S04]  /*2ecb0*/  FSETP.GTU.FTZ.AND P2, PT, R31, R190, PT ;  /* 0x000000be1f00720b */ /* 0x004fc80003f5c000 */
[----:B------:R-:W-:Y:S02]  /*2ecc0*/  FSEL R31, R32, RZ, !P2 ;  /* 0x000000ff201f7208 */ /* 0x000fe40005000000 */
        /* <DEDUP_REMOVED lines=15> */
.L_x_8929:
        /* <DEDUP_REMOVED lines=13> */
.L_x_8931:
[----:B------:R-:W-:Y:S05]  /*2ee90*/  BSYNC.RECONVERGENT B2 ;  /* 0x0000000000027941 */ /* 0x000fea0003800200 */
.L_x_8930:
        /* <DEDUP_REMOVED lines=61> */
.L_x_8928:
[----:B------:R-:W-:Y:S05]  /*2f270*/  BSYNC.RECONVERGENT B1 ;  /* 0x0000000000017941 */ /* 0x000fea0003800200 */
.L_x_8927:
[----:B------:R-:W-:Y:S01]  /*2f280*/  I2FP.F32.U32 R35, R35 ;  /* 0x0000002300237245 */ /* 0x000fe20000201000 */
[----:B------:R-:W-:Y:S01]  /*2f290*/  BSSY.RECONVERGENT B1, `(.L_x_8932) ;  /* 0x0000064000017945 */ /* 0x000fe20003800200 */
[----:B------:R-:W-:Y:S01]  /*2f2a0*/  SHF.L.U32 R32, R32, 0x10, RZ ;  /* 0x0000001020207819 */ /* 0x000fe200000006ff */
[----:B------:R-:W-:Y:S01]  /*2f2b0*/  HFMA2 R169, -RZ, RZ, 0, 1.1920928955078125e-07 ;  /* 0x00000002ffa97431 */ /* 0x000fe200000001ff */
[----:B------:R-:W-:Y:S01]  /*2f2c0*/  @P1 PRMT R144, R36, 0x7632, R144 ;  /* 0x0000763224901816 */ /* 0x000fe20000000090 */
[----:B------:R-:W-:Y:S01]  /*2f2d0*/  FFMA.FTZ R35, R35, R178, 1.1641532182693481445e-10 ;  /* 0x2f00000023237423 */ /* 0x000fe200000100b2 */
[----:B------:R-:W-:Y:S01]  /*2f2e0*/  LOP3.LUT R8, R8, 0xfffffff7, RZ, 0xc0, !PT ;  /* 0xfffffff708087812 */ /* 0x000fe200078ec0ff */
[----:B------:R-:W-:Y:S02]  /*2f2f0*/  FMUL.FTZ R32, R32, R191 ;  /* 0x000000bf20207220 */ /* 0x000fe40000410000 */
[----:B------:R-:W-:Y:S01]  /*2f300*/  @P1 IMAD.U32 R157, R144, 0x10000, RZ ;  /* 0x00010000909d1824 */ /* 0x000fe200078e00ff */
[----:B------:R-:W-:Y:S01]  /*2f310*/  FSETP.GTU.FTZ.AND P2, PT, R35, R190, PT ;  /* 0x000000be2300720b */ /* 0x000fe20003f5c000 */
[----:B------:R-:W-:-:S03]  /*2f320*/  IMAD.MOV.U32 R35, RZ, RZ, R0 ;  /* 0x000000ffff237224 */ /* 0x000fc600078e0000 */
        /* <DEDUP_REMOVED lines=15> */
.L_x_8934:
        /* <DEDUP_REMOVED lines=13> */
.L_x_8936:
[----:B------:R-:W-:Y:S05]  /*2f4f0*/  BSYNC.RECONVERGENT B2 ;  /* 0x0000000000027941 */ /* 0x000fea0003800200 */
.L_x_8935:
        /* <DEDUP_REMOVED lines=52> */
[----:B------:R-:W-:Y:S01]  /*2f840*/  HFMA2 R169, -RZ, RZ, 0, 0 ;  /* 0x00000000ffa97431 */ /* 0x000fe200000001ff */
[----:B------:R-:W-:Y:S01]  /*2f850*/  IADD3 R157, PT, PT, R147, -0x695add53, RZ ;  /* 0x96a522ad939d7810 */ /* 0x000fe20007ffe0ff */
[----:B------:R-:W-:-:S04]  /*2f860*/  IMAD.WIDE.U32 R186, R186, -0x326172a9, RZ ;  /* 0xcd9e8d57baba7825 */ /* 0x000fc800078e00ff */
[----:B------:R-:W-:Y:S01]  /*2f870*/  IMAD.WIDE.U32 R184, R184, -0x2daee0ad, RZ ;  /* 0xd2511f53b8b87825 */ /* 0x000fe200078e00ff */
[----:B------:R-:W-:Y:S02]  /*2f880*/  LOP3.LUT R2, R35, R188, R187, 0x96, !PT ;  /* 0x000000bc23027212 */ /* 0x000fe400078e96bb */
[----:B------:R-:W-:Y:S01]  /*2f890*/  MOV R35, R180 ;  /* 0x000000b400237202 */ /* 0x000fe20000000f00 */
[----:B------:R-:W-:Y:S01]  /*2f8a0*/  IMAD.MOV.U32 R0, RZ, RZ, R186 ;  /* 0x000000ffff007224 */ /* 0x000fe200078e00ba */
[----:B------:R-:W-:Y:S01]  /*2f8b0*/  LOP3.LUT R34, R157, R34, R185, 0x96, !PT ;  /* 0x000000229d227212 */ /* 0x000fe200078e96b9 */
[----:B------:R-:W-:-:S07]  /*2f8c0*/  IMAD.MOV.U32 R180, RZ, RZ, R184 ;  /* 0x000000ffffb47224 */ /* 0x000fce00078e00b8 */
.L_x_8933:
[----:B------:R-:W-:Y:S05]  /*2f8d0*/  BSYNC.RECONVERGENT B1 ;  /* 0x0000000000017941 */ /* 0x000fea0003800200 */
.L_x_8932:
[----:B------:R-:W-:Y:S01]  /*2f8e0*/  I2FP.F32.U32 R35, R35 ;  /* 0x0000002300237245 */ /* 0x000fe20000201000 */
[----:B------:R-:W-:Y:S01]  /*2f8f0*/  IMAD.U32 R144, R141, 0x10000, RZ ;  /* 0x000100008d907824 */ /* 0x000fe200078e00ff */
[----:B------:R-:W-:Y:S01]  /*2f900*/  @P1 SHF.L.U32 R157, R37, 0x10, RZ ;  /* 0x00000010259d1819 */ /* 0x000fe200000006ff */
        /* <DEDUP_REMOVED lines=23> */
.L_x_8939:
        /* <DEDUP_REMOVED lines=13> */
.L_x_8941:
[----:B------:R-:W-:Y:S05]  /*2fb50*/  BSYNC.RECONVERGENT B2 ;  /* 0x0000000000027941 */ /* 0x000fea0003800200 */
.L_x_8940:
        /* <DEDUP_REMOVED lines=57> */
[----:B------:R-:W-:Y:S01]  /*2fef0*/  IMAD.MOV.U32 R35, RZ, RZ, R180 ;  /* 0x000000ffff237224 */ /* 0x000fe200078e00b4 */
[----:B------:R-:W-:Y:S01]  /*2ff00*/  MOV R180, R184 ;  /* 0x000000b800b47202 */ /* 0x000fe20000000f00 */
[----:B------:R-:W-:Y:S01]  /*2ff10*/  IMAD.MOV.U32 R184, RZ, RZ, RZ ;  /* 0x000000ffffb87224 */ /* 0x000fe200078e00ff */
[----:B------:R-:W-:-:S07]  /*2ff20*/  LOP3.LUT R34, R157, R34, R185, 0x96, !PT ;  /* 0x000000229d227212 */ /* 0x000fce00078e96b9 */
.L_x_8938:
[----:B------:R-:W-:Y:S05]  /*2ff30*/  BSYNC.RECONVERGENT B1 ;  /* 0x0000000000017941 */ /* 0x000fea0003800200 */
.L_x_8937:
[----:B------:R-:W-:Y:S01]  /*2ff40*/  I2FP.F32.U32 R35, R35 ;  /* 0x0000002300237245 */ /* 0x000fe20000201000 */
[----:B------:R-:W-:Y:S01]  /*2ff50*/  BSSY.RECONVERGENT B1, `(.L_x_8942) ;  /* 0x0000064000017945 */ /* 0x000fe20003800200 */
[----:B------:R-:W-:Y:S02]  /*2ff60*/  SHF.L.U32 R158, R141, 0x10, RZ ;  /* 0x000000108d9e7819 */ /* 0x000fe400000006ff */
        /* <DEDUP_REMOVED lines=10> */
[----:B------:R-:W-:Y:S01]  /*30010*/  @P1 FADD.FTZ R157, R170, R157 ;  /* 0x0000009daa9d1221 */ /* 0x000fe20000010000 */
[----:B------:R-:W-:-:S04]  /*30020*/  HFMA2 R170, -RZ, RZ, 0, 1.1920928955078125e-07 ;  /* 0x00000002ffaa7431 */ /* 0x000fc800000001ff */
        /* <DEDUP_REMOVED lines=11> */
.L_x_8944:
        /* <DEDUP_REMOVED lines=13> */
.L_x_8946:
[----:B------:R-:W-:Y:S05]  /*301b0*/  BSYNC.RECONVERGENT B2 ;  /* 0x0000000000027941 */ /* 0x000fea0003800200 */
.L_x_8945:
        /* <DEDUP_REMOVED lines=61> */
.L_x_8943:
[----:B------:R-:W-:Y:S05]  /*30590*/  BSYNC.RECONVERGENT B1 ;  /* 0x0000000000017941 */ /* 0x000fea0003800200 */
.L_x_8942:
        /* <DEDUP_REMOVED lines=24> */
.L_x_8949:
        /* <DEDUP_REMOVED lines=13> */
.L_x_8951:
[----:B------:R-:W-:Y:S05]  /*307f0*/  BSYNC.RECONVERGENT B2 ;  /* 0x0000000000027941 */ /* 0x000fea0003800200 */
.L_x_8950:
        /* <DEDUP_REMOVED lines=61> */
.L_x_8948:
[----:B------:R-:W-:Y:S05]  /*30bd0*/  BSYNC.RECONVERGENT B1 ;  /* 0x0000000000017941 */ /* 0x000fea0003800200 */
.L_x_8947:
[----:B------:R-:W-:Y:S01]  /*30be0*/  I2FP.F32.U32 R35, R35 ;  /* 0x0000002300237245 */ /* 0x000fe20000201000 */
[----:B------:R-:W-:Y:S01]  /*30bf0*/  BSSY.RECONVERGENT B1, `(.L_x_8952) ;  /* 0x0000062000017945 */ /* 0x000fe20003800200 */
[----:B------:R-:W-:Y:S01]  /*30c00*/  SHF.L.U32 R142, R142, 0x10, RZ ;  /* 0x000000108e8e7819 */ /* 0x000fe200000006ff */
[----:B------:R-:W-:Y:S01]  /*30c10*/  HFMA2 R186, -RZ, RZ, 0, 1.1920928955078125e-07 ;  /* 0x00000002ffba7431 */ /* 0x000fe200000001ff */
[----:B------:R-:W-:Y:S01]  /*30c20*/  @P1 PRMT R169, R38, 0x7632, R169 ;  /* 0x0000763226a91816 */ /* 0x000fe200000000a9 */
[----:B------:R-:W-:Y:S01]  /*30c30*/  FFMA.FTZ R35, R35, R178, 1.1641532182693481445e-10 ;  /* 0x2f00000023237423 */ /* 0x000fe200000100b2 */
[----:B------:R-:W-:Y:S01]  /*30c40*/  ISETP.NE.AND P4, PT, R184, 0x1, PT ;  /* 0x00000001b800780c */ /* 0x000fe20003f85270 */
[----:B------:R-:W-:Y:S02]  /*30c50*/  FMUL.FTZ R142, R142, R191 ;  /* 0x000000bf8e8e7220 */ /* 0x000fe40000410000 */
        /* <DEDUP_REMOVED lines=16> */
.L_x_8954:
        /* <DEDUP_REMOVED lines=13> */
.L_x_8956:
[----:B------:R-:W-:Y:S05]  /*30e30*/  BSYNC.RECONVERGENT B2 ;  /* 0x0000000000027941 */ /* 0x000fea0003800200 */
.L_x_8955:
        /* <DEDUP_REMOVED lines=61> */
.L_x_8953:
[----:B------:R-:W-:Y:S05]  /*31210*/  BSYNC.RECONVERGENT B1 ;  /* 0x0000000000017941 */ /* 0x000fea0003800200 */
.L_x_8952:
[----:B------:R-:W-:Y:S01]  /*31220*/  I2FP.F32.U32 R35, R35 ;  /* 0x0000002300237245 */ /* 0x000fe20000201000 */
[----:B------:R-:W-:Y:S01]  /*31230*/  IMAD.U32 R142, R143, 0x10000, RZ ;  /* 0x000100008f8e7824 */ /* 0x000fe200078e00ff */
[----:B------:R-:W-:Y:S01]  /*31240*/  ISETP.NE.AND P5, PT, R186, 0x1, PT ;  /* 0x00000001ba00780c */ /* 0x000fe20003fa5270 */
[----:B------:R-:W-:Y:S01]  /*31250*/  BSSY.RECONVERGENT B1, `(.L_x_8957) ;  /* 0x0000060000017945 */ /* 0x000fe20003800200 */
[----:B------:R-:W-:Y:S01]  /*31260*/  @P1 SHF.L.U32 R185, R39, 0x10, RZ ;  /* 0x0000001027b91819 */ /* 0x000fe200000006ff */
[----:B------:R-:W-:Y:S01]  /*31270*/  FFMA.FTZ R35, R35, R178, 1.1641532182693481445e-10 ;  /* 0x2f00000023237423 */ /* 0x000fe200000100b2 */
[----:B------:R-:W-:Y:S01]  /*31280*/  FMUL.FTZ R142, R142, R191 ;  /* 0x000000bf8e8e7220 */ /* 0x000fe20000410000 */
[----:B------:R-:W-:Y:S02]  /*31290*/  PRMT R189, R143, 0x7632, R189 ;  /* 0x000076328fbd7816 */ /* 0x000fe400000000bd */
        /* <DEDUP_REMOVED lines=16> */
.L_x_8959:
        /* <DEDUP_REMOVED lines=13> */
.L_x_8961:
[----:B------:R-:W-:Y:S05]  /*31470*/  BSYNC.RECONVERGENT B2 ;  /* 0x0000000000027941 */ /* 0x000fea0003800200 */
.L_x_8960:
        /* <DEDUP_REMOVED lines=61> */
.L_x_8958:
[----:B------:R-:W-:Y:S05]  /*31850*/  BSYNC.RECONVERGENT B1 ;  /* 0x0000000000017941 */ /* 0x000fea0003800200 */
.L_x_8957:
        /* <DEDUP_REMOVED lines=15> */
.L_x_8921:
        /* <DEDUP_REMOVED lines=43> */
.L_x_8962:
[----:B------:R-:W-:Y:S01]  /*31c00*/  IMAD.MOV.U32 R188, RZ, RZ, R180 ;  /* 0x000000ffffbc7224 */ /* 0x000fe200078e00b4 */
[----:B------:R-:W-:-:S07]  /*31c10*/  IADD3 R179, PT, PT, R179, 0x20, RZ ;  /* 0x00000020b3b37810 */ /* 0x000fce0007ffe0ff */
.L_x_8839:
[----:B------:R-:W-:Y:S05]  /*31c20*/  BSYNC.RECONVERGENT B0 ;  /* 0x0000000000007941 */ /* 0x000fea0003800200 */
.L_x_8838:
        /* <DEDUP_REMOVED lines=35> */
.L_x_8968:
        /* <DEDUP_REMOVED lines=13> */
.L_x_8970:
[----:B------:R-:W-:Y:S05]  /*31f30*/  BSYNC.RECONVERGENT B2 ;  /* 0x0000000000027941 */ /* 0x000fea0003800200 */
.L_x_8969:
        /* <DEDUP_REMOVED lines=56> */
[----:B------:R-:W-:Y:S02]  /*322c0*/  LOP3.LUT R2, R15, R14, R17, 0x96, !PT ;  /* 0x0000000e0f027212 */ /* 0x000fe400078e9611 */
[----:B------:R-:W-:Y:S01]  /*322d0*/  MOV R14, R188 ;  /* 0x000000bc000e7202 */ /* 0x000fe20000000f00 */
[----:B------:R-:W-:Y:S01]  /*322e0*/  IMAD.MOV.U32 R0, RZ, RZ, R16 ;  /* 0x000000ffff007224 */ /* 0x000fe200078e0010 */
[----:B------:R-:W-:-:S07]  /*322f0*/  LOP3.LUT R34, R19, R34, R183, 0x96, !PT ;  /* 0x0000002213227212 */ /* 0x000fce00078e96b7 */
.L_x_8967:
[----:B------:R-:W-:Y:S05]  /*32300*/  BSYNC.RECONVERGENT B1 ;  /* 0x0000000000017941 */ /* 0x000fea0003800200 */
.L_x_8966:
        /* <DEDUP_REMOVED lines=10> */
[----:B------:R-:W-:-:S02]  /*323b0*/  IMAD.MOV.U32 R16, RZ, RZ, R0 ;  /* 0x000000ffff107224 */ /* 0x000fc400078e0000 */
        /* <DEDUP_REMOVED lines=15> */
.L_x_8973:
        /* <DEDUP_REMOVED lines=13> */
.L_x_8975:
[----:B------:R-:W-:Y:S05]  /*32580*/  BSYNC.RECONVERGENT B2 ;  /* 0x0000000000027941 */ /* 0x000fea0003800200 */
.L_x_8974:
        /* <DEDUP_REMOVED lines=61> */
.L_x_8972:
[----:B------:R-:W-:Y:S05]  /*32960*/  BSYNC.RECONVERGENT B1 ;  /* 0x0000000000017941 */ /* 0x000fea0003800200 */
.L_x_8971:
        /* <DEDUP_REMOVED lines=26> */
.L_x_8978:
        /* <DEDUP_REMOVED lines=13> */
.L_x_8980:
[----:B------:R-:W-:Y:S05]  /*32be0*/  BSYNC.RECONVERGENT B2 ;  /* 0x0000000000027941 */ /* 0x000fea0003800200 */
.L_x_8979:
        /* <DEDUP_REMOVED lines=61> */
.L_x_8977:
[----:B------:R-:W-:Y:S05]  /*32fc0*/  BSYNC.RECONVERGENT B1 ;  /* 0x0000000000017941 */ /* 0x000fea0003800200 */
.L_x_8976:
        /* <DEDUP_REMOVED lines=22> */
.L_x_8983:
        /* <DEDUP_REMOVED lines=13> */
.L_x_8985:
[----:B------:R-:W-:Y:S05]  /*33200*/  BSYNC.RECONVERGENT B2 ;  /* 0x0000000000027941 */ /* 0x000fea0003800200 */
.L_x_8984:
        /* <DEDUP_REMOVED lines=61> */
.L_x_8982:
[----:B------:R-:W-:Y:S05]  /*335e0*/  BSYNC.RECONVERGENT B1 ;  /* 0x0000000000017941 */ /* 0x000fea0003800200 */
.L_x_8981:
        /* <DEDUP_REMOVED lines=13> */
[----:B------:R-:W-:Y:S01]  /*336c0*/  IMAD.MOV.U32 R17, RZ, RZ, R0 ;  /* 0x000000ffff117224 */ /* 0x000fe200078e0000 */
[----:B------:R-:W-:-:S03]  /*336d0*/  MOV R20, 0x2 ;  /* 0x0000000200147802 */ /* 0x000fc60000000f00 */
        /* <DEDUP_REMOVED lines=13> */
.L_x_8988:
        /* <DEDUP_REMOVED lines=13> */
.L_x_8990:
[----:B------:R-:W-:Y:S05]  /*33880*/  BSYNC.RECONVERGENT B2 ;  /* 0x0000000000027941 */ /* 0x000fea0003800200 */
.L_x_8989:
        /* <DEDUP_REMOVED lines=61> */
.L_x_8987:
[----:B------:R-:W-:Y:S05]  /*33c60*/  BSYNC.RECONVERGENT B1 ;  /* 0x0000000000017941 */ /* 0x000fea0003800200 */
.L_x_8986:
        /* <DEDUP_REMOVED lines=23> */
.L_x_8993:
        /* <DEDUP_REMOVED lines=13> */
.L_x_8995:
[----:B------:R-:W-:Y:S05]  /*33eb0*/  BSYNC.RECONVERGENT B2 ;  /* 0x0000000000027941 */ /* 0x000fea0003800200 */
.L_x_8994:
        /* <DEDUP_REMOVED lines=61> */
.L_x_8992:
[----:B------:R-:W-:Y:S05]  /*34290*/  BSYNC.RECONVERGENT B1 ;  /* 0x0000000000017941 */ /* 0x000fea0003800200 */
.L_x_8991:
        /* <DEDUP_REMOVED lines=25> */
.L_x_8998:
        /* <DEDUP_REMOVED lines=13> */
.L_x_9000:
[----:B------:R-:W-:Y:S05]  /*34500*/  BSYNC.RECONVERGENT B2 ;  /* 0x0000000000027941 */ /* 0x000fea0003800200 */
.L_x_8999:
        /* <DEDUP_REMOVED lines=61> */
.L_x_8997:
[----:B------:R-:W-:Y:S05]  /*348e0*/  BSYNC.RECONVERGENT B1 ;  /* 0x0000000000017941 */ /* 0x000fea0003800200 */
.L_x_8996:
        /* <DEDUP_REMOVED lines=22> */
.L_x_9003:
        /* <DEDUP_REMOVED lines=13> */
.L_x_9005:
[----:B------:R-:W-:Y:S05]  /*34b20*/  BSYNC.RECONVERGENT B2 ;  /* 0x0000000000027941 */ /* 0x000fea0003800200 */
.L_x_9004:
        /* <DEDUP_REMOVED lines=61> */
.L_x_9002:
[----:B------:R-:W-:Y:S05]  /*34f00*/  BSYNC.RECONVERGENT B1 ;  /* 0x0000000000017941 */ /* 0x000fea0003800200 */
.L_x_9001:
        /* <DEDUP_REMOVED lines=28> */
.L_x_9008:
        /* <DEDUP_REMOVED lines=13> */
.L_x_9010:
[----:B------:R-:W-:Y:S05]  /*351a0*/  BSYNC.RECONVERGENT B2 ;  /* 0x0000000000027941 */ /* 0x000fea0003800200 */
.L_x_9009:
        /* <DEDUP_REMOVED lines=61> */
.L_x_9007:
[----:B------:R-:W-:Y:S05]  /*35580*/  BSYNC.RECONVERGENT B1 ;  /* 0x0000000000017941 */ /* 0x000fea0003800200 */
.L_x_9006:
        /* <DEDUP_REMOVED lines=21> */
.L_x_9013:
        /* <DEDUP_REMOVED lines=13> */
.L_x_9015:
[----:B------:R-:W-:Y:S05]  /*357b0*/  BSYNC.RECONVERGENT B2 ;  /* 0x0000000000027941 */ /* 0x000fea0003800200 */
.L_x_9014:
        /* <DEDUP_REMOVED lines=61> */
.L_x_9012:
[----:B------:R-:W-:Y:S05]  /*35b90*/  BSYNC.RECONVERGENT B1 ;  /* 0x0000000000017941 */ /* 0x000fea0003800200 */
.L_x_9011:
        /* <DEDUP_REMOVED lines=25> */
.L_x_9018:
        /* <DEDUP_REMOVED lines=13> */
.L_x_9020:
[----:B------:R-:W-:Y:S05]  /*35e00*/  BSYNC.RECONVERGENT B2 ;  /* 0x0000000000027941 */ /* 0x000fea0003800200 */
.L_x_9019:
        /* <DEDUP_REMOVED lines=61> */
.L_x_9017:
[----:B------:R-:W-:Y:S05]  /*361e0*/  BSYNC.RECONVERGENT B1 ;  /* 0x0000000000017941 */ /* 0x000fea0003800200 */
.L_x_9016:
        /* <DEDUP_REMOVED lines=20> */
.L_x_9023:
        /* <DEDUP_REMOVED lines=13> */
.L_x_9025:
[----:B------:R-:W-:Y:S05]  /*36400*/  BSYNC.RECONVERGENT B2 ;  /* 0x0000000000027941 */ /* 0x000fea0003800200 */
.L_x_9024:
        /* <DEDUP_REMOVED lines=61> */
.L_x_9022:
[----:B------:R-:W-:Y:S05]  /*367e0*/  BSYNC.RECONVERGENT B1 ;  /* 0x0000000000017941 */ /* 0x000fea0003800200 */
.L_x_9021:
        /* <DEDUP_REMOVED lines=13> */
[----:B------:R-:W-:-:S04]  /*368c0*/  IMAD.MOV.U32 R35, RZ, RZ, R0 ;  /* 0x000000ffff237224 */ /* 0x000fc800078e0000 */
[----:B------:R-:W-:Y:S01]  /*368d0*/  @P1 FADD.FTZ R171, R19, R172 ;  /* 0x000000ac13ab1221 */ /* 0x000fe20000010000 */
[--C-:B------:R-:W-:Y:S01]  /*368e0*/  @!P1 IMAD.MOV.U32 R171, RZ, RZ, R19.reuse ;  /* 0x000000ffffab9224 */ /* 0x100fe200078e0013 */
[----:B------:R-:W-:Y:S02]  /*368f0*/  MOV R172, 0x2 ;  /* 0x0000000200ac7802 */ /* 0x000fe40000000f00 */
        /* <DEDUP_REMOVED lines=11> */
.L_x_9028:
        /* <DEDUP_REMOVED lines=13> */
.L_x_9030:
[----:B------:R-:W-:Y:S05]  /*36a80*/  BSYNC.RECONVERGENT B2 ;  /* 0x0000000000027941 */ /* 0x000fea0003800200 */
.L_x_9029:
        /* <DEDUP_REMOVED lines=61> */
.L_x_9027:
[----:B------:R-:W-:Y:S05]  /*36e60*/  BSYNC.RECONVERGENT B1 ;  /* 0x0000000000017941 */ /* 0x000fea0003800200 */
.L_x_9026:
        /* <DEDUP_REMOVED lines=21> */
.L_x_9033:
        /* <DEDUP_REMOVED lines=13> */
.L_x_9035:
[----:B------:R-:W-:Y:S05]  /*37090*/  BSYNC.RECONVERGENT B2 ;  /* 0x0000000000027941 */ /* 0x000fea0003800200 */
.L_x_9034:
        /* <DEDUP_REMOVED lines=61> */
.L_x_9032:
[----:B------:R-:W-:Y:S05]  /*37470*/  BSYNC.RECONVERGENT B1 ;  /* 0x0000000000017941 */ /* 0x000fea0003800200 */
.L_x_9031:
        /* <DEDUP_REMOVED lines=26> */
.L_x_9038:
        /* <DEDUP_REMOVED lines=13> */
.L_x_9040:
[----:B------:R-:W-:Y:S05]  /*376f0*/  BSYNC.RECONVERGENT B2 ;  /* 0x0000000000027941 */ /* 0x000fea0003800200 */
.L_x_9039:
        /* <DEDUP_REMOVED lines=61> */
.L_x_9037:
[----:B------:R-:W-:Y:S05]  /*37ad0*/  BSYNC.RECONVERGENT B1 ;  /* 0x0000000000017941 */ /* 0x000fea0003800200 */
.L_x_9036:
        /* <DEDUP_REMOVED lines=20> */
.L_x_9043:
        /* <DEDUP_REMOVED lines=15> */
.L_x_9045:
[----:B------:R-:W-:Y:S05]  /*37d10*/  BSYNC.RECONVERGENT B2 ;  /* 0x0000000000027941 */ /* 0x000fea0003800200 */
.L_x_9044:
        /* <DEDUP_REMOVED lines=61> */
.L_x_9042:
[----:B------:R-:W-:Y:S05]  /*380f0*/  BSYNC.RECONVERGENT B1 ;  /* 0x0000000000017941 */ /* 0x000fea0003800200 */
.L_x_9041:
        /* <DEDUP_REMOVED lines=9> */
[----:B------:R-:W-:-:S02]  /*38190*/  @P1 SHF.L.U32 R181, R181, 0x10, RZ ;  /* 0x00000010b5b51819 */ /* 0x000fc400000006ff */
[----:B------:R-:W-:Y:S02]  /*381a0*/  SEL R183, RZ, 0x1, P6 ;  /* 0x00000001ffb77807 */ /* 0x000fe40003000000 */
[----:B------:R-:W-:Y:S02]  /*381b0*/  FSEL R185, R185, RZ, !P6 ;  /* 0x000000ffb9b97208 */ /* 0x000fe40007000000 */
[----:B------:R-:W-:Y:S02]  /*381c0*/  MOV R188, R182 ;  /* 0x000000b600bc7202 */ /* 0x000fe40000000f00 */
[----:B------:R-:W-:Y:S01]  /*381d0*/  PRMT R21, R183, 0x7610, R21 ;  /* 0x00007610b7157816 */ /* 0x000fe20000000015 */
[----:B------:R-:W-:Y:S01]  /*381e0*/  FADD.FTZ R192, R192, R185 ;  /* 0x000000b9c0c07221 */ /* 0x000fe20000010000 */
[----:B------:R-:W-:-:S03]  /*381f0*/  PRMT R140, R140, 0x5410, R180 ;  /* 0x000054108c8c7816 */ /* 0x000fc600000000b4 */
[----:B------:R-:W-:Y:S01]  /*38200*/  @P1 FADD.FTZ R181, R192, R181 ;  /* 0x000000b5c0b51221 */ /* 0x000fe20000010000 */
[----:B------:R-:W-:-:S05]  /*38210*/  @!P1 IMAD.MOV.U32 R181, RZ, RZ, R192 ;  /* 0x000000ffffb59224 */ /* 0x000fca00078e00c0 */
[----:B------:R-:W-:-:S04]  /*38220*/  F2FP.BF16.F32.PACK_AB R184, RZ, R181 ;  /* 0x000000b5ffb8723e */ /* 0x000fc800000010ff */
[----:B------:R-:W-:Y:S01]  /*38230*/  PRMT R143, R143, 0x5410, R184 ;  /* 0x000054108f8f7816 */ /* 0x000fe200000000b8 */
[----:B------:R-:W-:Y:S06]  /*38240*/  BRA `(.L_x_9046) ;  /* 0x0000003000c87947 */ /* 0x000fec0003800000 */
.L_x_8965:
        /* <DEDUP_REMOVED lines=16> */
.L_x_9049:
        /* <DEDUP_REMOVED lines=13> */
.L_x_9051:
[----:B------:R-:W-:Y:S05]  /*38420*/  BSYNC.RECONVERGENT B2 ;  /* 0x0000000000027941 */ /* 0x000fea0003800200 */
.L_x_9050:
        /* <DEDUP_REMOVED lines=60> */
.L_x_9048:
[----:B------:R-:W-:Y:S05]  /*387f0*/  BSYNC.RECONVERGENT B1 ;  /* 0x0000000000017941 */ /* 0x000fea0003800200 */
.L_x_9047:
        /* <DEDUP_REMOVED lines=9> */
[----:B------:R-:W-:Y:S01]  /*38890*/  @P1 SHF.L.U32 R148, R36, 0x10, RZ ;  /* 0x0000001024941819 */ /* 0x000fe200000006ff */
[----:B------:R-:W-:Y:S01]  /*388a0*/  IMAD.MOV.U32 R159, RZ, RZ, 0x2 ;  /* 0x00000002ff9f7424 */ /* 0x000fe200078e00ff */
[----:B------:R-:W-:Y:S01]  /*388b0*/  MOV R35, R0 ;  /* 0x0000000000237202 */ /* 0x000fe20000000f00 */
[----:B-1----:R-:W-:Y:S01]  /*388c0*/  FMUL.FTZ R160, R160, R189 ;  /* 0x000000bda0a07220 */ /* 0x002fe20000410000 */
[----:B0-----:R-:W-:-:S04]  /*388d0*/  FSETP.GTU.FTZ.AND P2, PT, R33, R188, PT ;  /* 0x000000bc2100720b */ /* 0x001fc80003f5c000 */
        /* <DEDUP_REMOVED lines=15> */
.L_x_9054:
        /* <DEDUP_REMOVED lines=13> */
.L_x_9056:
[----:B------:R-:W-:Y:S05]  /*38aa0*/  BSYNC.RECONVERGENT B2 ;  /* 0x0000000000027941 */ /* 0x000fea0003800200 */
.L_x_9055:
        /* <DEDUP_REMOVED lines=61> */
.L_x_9053:
[----:B------:R-:W-:Y:S05]  /*38e80*/  BSYNC.RECONVERGENT B1 ;  /* 0x0000000000017941 */ /* 0x000fea0003800200 */
.L_x_9052:
        /* <DEDUP_REMOVED lines=26> */
.L_x_9059:
        /* <DEDUP_REMOVED lines=13> */
.L_x_9061:
[----:B------:R-:W-:Y:S05]  /*39100*/  BSYNC.RECONVERGENT B2 ;  /* 0x0000000000027941 */ /* 0x000fea0003800200 */
.L_x_9060:
        /* <DEDUP_REMOVED lines=61> */
.L_x_9058:
[----:B------:R-:W-:Y:S05]  /*394e0*/  BSYNC.RECONVERGENT B1 ;  /* 0x0000000000017941 */ /* 0x000fea0003800200 */
.L_x_9057:
        /* <DEDUP_REMOVED lines=26> */
.L_x_9064:
        /* <DEDUP_REMOVED lines=13> */
.L_x_9066:
[----:B------:R-:W-:Y:S05]  /*39760*/  BSYNC.RECONVERGENT B2 ;  /* 0x0000000000027941 */ /* 0x000fea0003800200 */
.L_x_9065:
        /* <DEDUP_REMOVED lines=61> */
.L_x_9063:
[----:B------:R-:W-:Y:S05]  /*39b40*/  BSYNC.RECONVERGENT B1 ;  /* 0x0000000000017941 */ /* 0x000fea0003800200 */
.L_x_9062:
        /* <DEDUP_REMOVED lines=26> */
.L_x_9069:
        /* <DEDUP_REMOVED lines=13> */
.L_x_9071:
[----:B------:R-:W-:Y:S05]  /*39dc0*/  BSYNC.RECONVERGENT B2 ;  /* 0x0000000000027941 */ /* 0x000fea0003800200 */
.L_x_9070:
        /* <DEDUP_REMOVED lines=58> */
[----:B------:R-:W-:Y:S02]  /*3a170*/  LOP3.LUT R2, R35, R186, R185, 0x96, !PT ;  /* 0x000000ba23027212 */ /* 0x000fe400078e96b9 */
[----:B------:R-:W-:Y:S01]  /*3a180*/  MOV R35, R190 ;  /* 0x000000be00237202 */ /* 0x000fe20000000f00 */
[----:B------:R-:W-:-:S07]  /*3a190*/  IMAD.MOV.U32 R190, RZ, RZ, R182 ;  /* 0x000000ffffbe7224 */ /* 0x000fce00078e00b6 */
.L_x_9068:
[----:B------:R-:W-:Y:S05]  /*3a1a0*/  BSYNC.RECONVERGENT B1 ;  /* 0x0000000000017941 */ /* 0x000fea0003800200 */
.L_x_9067:
        /* <DEDUP_REMOVED lines=24> */
.L_x_9074:
        /* <DEDUP_REMOVED lines=13> */
.L_x_9076:
[----:B------:R-:W-:Y:S05]  /*3a400*/  BSYNC.RECONVERGENT B2 ;  /* 0x0000000000027941 */ /* 0x000fea0003800200 */
.L_x_9075:
        /* <DEDUP_REMOVED lines=61> */
.L_x_9073:
[----:B------:R-:W-:Y:S05]  /*3a7e0*/  BSYNC.RECONVERGENT B1 ;  /* 0x0000000000017941 */ /* 0x000fea0003800200 */
.L_x_9072:
        /* <DEDUP_REMOVED lines=24> */
.L_x_9079:
        /* <DEDUP_REMOVED lines=13> */
.L_x_9081:
[----:B------:R-:W-:Y:S05]  /*3aa40*/  BSYNC.RECONVERGENT B2 ;  /* 0x0000000000027941 */ /* 0x000fea0003800200 */
.L_x_9080:
        /* <DEDUP_REMOVED lines=61> */
.L_x_9078:
[----:B------:R-:W-:Y:S05]  /*3ae20*/  BSYNC.RECONVERGENT B1 ;  /* 0x0000000000017941 */ /* 0x000fea0003800200 */
.L_x_9077:
        /* <DEDUP_REMOVED lines=24> */
.L_x_9084:
        /* <DEDUP_REMOVED lines=13> */
.L_x_9086:
[----:B------:R-:W-:Y:S05]  /*3b080*/  BSYNC.RECONVERGENT B2 ;  /* 0x0000000000027941 */ /* 0x000fea0003800200 */
.L_x_9085:
        /* <DEDUP_REMOVED lines=61> */
.L_x_9083:
[----:B------:R-:W-:Y:S05]  /*3b460*/  BSYNC.RECONVERGENT B1 ;  /* 0x0000000000017941 */ /* 0x000fea0003800200 */
.L_x_9082:
        /* <DEDUP_REMOVED lines=9> */
[----:B------:R-:W-:Y:S02]  /*3b500*/  MOV R188, R190 ;  /* 0x000000be00bc7202 */ /* 0x000fe40000000f00 */
[----:B------:R-:W-:Y:S02]  /*3b510*/  FSEL R181, R182, RZ, !P5 ;  /* 0x000000ffb6b57208 */ /* 0x000fe40006800000 */
[----:B------:R-:W-:-:S03]  /*3b520*/  PLOP3.LUT P5, PT, P5, PT, PT, 0x8, 0x80 ;  /* 0x000000000080781c */ /* 0x000fc60002fae170 */
[----:B------:R-:W-:Y:S01]  /*3b530*/  @P1 FADD.FTZ R181, R142, R181 ;  /* 0x000000b58eb51221 */ /* 0x000fe20000010000 */
[----:B------:R-:W-:-:S04]  /*3b540*/  PRMT R142, R192, 0x5410, R193 ;  /* 0x00005410c08e7816 */ /* 0x000fc800000000c1 */
[----:B------:R-:W-:-:S04]  /*3b550*/  F2FP.BF16.F32.PACK_AB R143, RZ, R181 ;  /* 0x000000b5ff8f723e */ /* 0x000fc800000010ff */
[----:B------:R-:W-:-:S07]  /*3b560*/  PRMT R143, R186, 0x5410, R143 ;  /* 0x00005410ba8f7816 */ /* 0x000fce000000008f */
.L_x_9046:
        /* <DEDUP_REMOVED lines=43> */
.L_x_8964:
[----:B------:R-:W-:Y:S05]  /*3b820*/  BSYNC.RECONVERGENT B0 ;  /* 0x0000000000007941 */ /* 0x000fea0003800200 */
.L_x_8963:
[----:B0123--:R-:W-:Y:S01]  /*3b830*/  FADD.FTZ R141, RZ, R11 ;  /* 0x0000000bff8d7221 */ /* 0x00ffe20000010000 */
        /* <DEDUP_REMOVED lines=78> */
[--C-:B------:R-:W-:Y:S02]  /*3bd20*/  FADD.FTZ R182, R24, -R179.reuse ;  /* 0x800000b318b67221 */ /* 0x100fe40000010000 */
        /* <DEDUP_REMOVED lines=99> */
.L_x_9112:
        /* <DEDUP_REMOVED lines=17> */
[----:B0-----:R-:W0:Y:S01]  /*3c470*/  LDC.64 R182, c[0x0][0x428] ;  /* 0x00010a00ffb67b82 */ /* 0x001e220000000a00 */
[--C-:B-1----:R-:W-:Y:S01]  /*3c480*/  FADD.FTZ R140, R11, -R184.reuse ;  /* 0x800000b80b8c7221 */ /* 0x102fe20000010000 */
        /* <DEDUP_REMOVED lines=30> */
.L_x_9089:
[----:B------:R-:W-:Y:S05]  /*3c670*/  BSYNC.RECONVERGENT B0 ;  /* 0x0000000000007941 */ /* 0x000fea0003800200 */
.L_x_9088:
[----:B------:R-:W-:Y:S01]  /*3c680*/  LOP3.LUT P0, RZ, R8, 0x200, RZ, 0xc0, !PT ;  /* 0x0000020008ff7812 */ /* 0x000fe2000780c0ff */
[----:B------:R-:W-:-:S12]  /*3c690*/  BSSY.RECONVERGENT B0, `(.L_x_9090) ;  /* 0x0000022000007945 */ /* 0x000fd80003800200 */
[----:B------:R-:W-:Y:S05]  /*3c6a0*/  @!P0 BRA `(.L_x_9091) ;  /* 0x0000000000808947 */ /* 0x000fea0003800000 */
[----:B0-2---:R-:W0:Y:S01]  /*3c6b0*/  LDC.64 R182, c[0x0][0x428] ;  /* 0x00010a00ffb67b82 */ /* 0x005e220000000a00 */
        /* <DEDUP_REMOVED lines=31> */
.L_x_9091:
[----:B------:R-:W-:Y:S05]  /*3c8b0*/  BSYNC.RECONVERGENT B0 ;  /* 0x0000000000007941 */ /* 0x000fea0003800200 */
.L_x_9090:
[----:B------:R-:W-:Y:S01]  /*3c8c0*/  LOP3.LUT P0, RZ, R8, 0x100, RZ, 0xc0, !PT ;  /* 0x0000010008ff7812 */ /* 0x000fe2000780c0ff */
[----:B------:R-:W-:-:S12]  /*3c8d0*/  BSSY.RECONVERGENT B0, `(.L_x_9092) ;  /* 0x0000022000007945 */ /* 0x000fd80003800200 */
[----:B------:R-:W-:Y:S05]  /*3c8e0*/  @!P0 BRA `(.L_x_9093) ;  /* 0x0000000000808947 */ /* 0x000fea0003800000 */
[----:B0-23--:R-:W0:Y:S01]  /*3c8f0*/  LDC.64 R182, c[0x0][0x428] ;  /* 0x00010a00ffb67b82 */ /* 0x00de220000000a00 */
        /* <DEDUP_REMOVED lines=31> */
.L_x_9093:
[----:B------:R-:W-:Y:S05]  /*3caf0*/  BSYNC.RECONVERGENT B0 ;  /* 0x0000000000007941 */ /* 0x000fea0003800200 */
.L_x_9092:
[----:B------:R-:W-:Y:S01]  /*3cb00*/  LOP3.LUT P0, RZ, R8, 0x80, RZ, 0xc0, !PT ;  /* 0x0000008008ff7812 */ /* 0x000fe2000780c0ff */
[----:B------:R-:W-:-:S12]  /*3cb10*/  BSSY.RECONVERGENT B0, `(.L_x_9094) ;  /* 0x0000022000007945 */ /* 0x000fd80003800200 */
[----:B------:R-:W-:Y:S05]  /*3cb20*/  @!P0 BRA `(.L_x_9095) ;  /* 0x0000000000808947 */ /* 0x000fea0003800000 */
[----:B0-234-:R-:W0:Y:S01]  /*3cb30*/  LDC.64 R182, c[0x0][0x428] ;  /* 0x00010a00ffb67b82 */ /* 0x01de220000000a00 */
        /* <DEDUP_REMOVED lines=31> */
.L_x_9095:
[----:B------:R-:W-:Y:S05]  /*3cd30*/  BSYNC.RECONVERGENT B0 ;  /* 0x0000000000007941 */ /* 0x000fea0003800200 */
.L_x_9094:
        /* <DEDUP_REMOVED lines=35> */
.L_x_9097:
[----:B------:R-:W-:Y:S05]  /*3cf70*/  BSYNC.RECONVERGENT B0 ;  /* 0x0000000000007941 */ /* 0x000fea0003800200 */
.L_x_9096:
        /* <DEDUP_REMOVED lines=34> */
.L_x_9099:
[----:B------:R-:W-:Y:S05]  /*3d1a0*/  BSYNC.RECONVERGENT B0 ;  /* 0x0000000000007941 */ /* 0x000fea0003800200 */
.L_x_9098:
[----:B01234-:R-:W0:Y:S02]  /*3d1b0*/  LDC.64 R140, c[0x0][0x380] ;  /* 0x0000e000ff8c7b82 */ /* 0x01fe240000000a00 */
[----:B0-----:R-:W-:-:S05]  /*3d1c0*/  IMAD R6, R140, 0x4, R6 ;  /* 0x000000048c067824 */ /* 0x001fca00078e0206 */
[----:B------:R-:W-:-:S13]  /*3d1d0*/  ISETP.GE.AND P0, PT, R6, R141, PT ;  /* 0x0000008d0600720c */ /* 0x000fda0003f06270 */
[----:B------:R-:W-:Y:S05]  /*3d1e0*/  @!P0 BRA `(.L_x_9100) ;  /* 0xfffffc3c006c8947 */ /* 0x000fea000383ffff */
[----:B------:R-:W-:Y:S05]  /*3d1f0*/  EXIT ;  /* 0x000000000000794d */ /* 0x000fea0003800000 */
.L_x_9087:
        /* <DEDUP_REMOVED lines=8> */
.L_x_9102:
[----:B------:R-:W-:Y:S05]  /*3d280*/  BSYNC B0 ;  /* 0x0000000000007941 */ /* 0x000fea0003800000 */
.L_x_9101:
        /* <DEDUP_REMOVED lines=9> */
.L_x_9103:
[----:B------:R-:W-:Y:S02]  /*3d320*/  IMAD.MOV.U32 R187, RZ, RZ, 0x4 ;  /* 0x00000004ffbb7424 */ /* 0x000fe400078e00ff */
[----:B------:R-:W-:-:S04]  /*3d330*/  IMAD.MOV.U32 R142, RZ, RZ, R183 ;  /* 0x000000ffff8e7224 */ /* 0x000fc800078e00b7 */
[----:B------:R-:W-:-:S05]  /*3d340*/  FADD.FTZ R142, R141, R142 ;  /* 0x0000008e8d8e7221 */ /* 0x000fca0000010000 */
[----:B------:R-:W-:-:S07]  /*3d350*/  MOV R186, R142 ;  /* 0x0000008e00ba7202 */ /* 0x000fce0000000f00 */
[----:B------:R-:W-:Y:S05]  /*3d360*/  WARPSYNC.COLLECTIVE R185, `(.L_x_9104) ;  /* 0x00000000b9087348 */ /* 0x000fea0003c00000 */
[----:B------:R0:W1:Y:S02]  /*3d370*/  SHFL.BFLY P6, R183, R186, R187, R190 ;  /* 0x0c0000bbbab77389 */ /* 0x00006400000c00be */
[----:B01----:R-:W-:Y:S05]  /*3d380*/  ENDCOLLECTIVE ;  /* 0x000000000000791b */ /* 0x003fea0003800000 */
.L_x_9104:
[----:B------:R-:W-:Y:S01]  /*3d390*/  HFMA2 R187, -RZ, RZ, 0, 4.76837158203125e-07 ;  /* 0x00000008ffbb7431 */ /* 0x000fe200000001ff */
[----:B------:R-:W-:-:S05]  /*3d3a0*/  MOV R143, R183 ;  /* 0x000000b7008f7202 */ /* 0x000fca0000000f00 */
[----:B------:R-:W-:-:S04]  /*3d3b0*/  FADD.FTZ R143, R142, R143 ;  /* 0x0000008f8e8f7221 */ /* 0x000fc80000010000 */
[----:B------:R-:W-:-:S07]  /*3d3c0*/  IMAD.MOV.U32 R186, RZ, RZ, R143 ;  /* 0x000000ffffba7224 */ /* 0x000fce00078e008f */
[----:B------:R-:W-:Y:S05]  /*3d3d0*/  WARPSYNC.COLLECTIVE R185, `(.L_x_9105) ;  /* 0x00000000b9087348 */ /* 0x000fea0003c00000 */
[----:B------:R0:W1:Y:S02]  /*3d3e0*/  SHFL.BFLY P6, R183, R186, R187, R190 ;  /* 0x0c0000bbbab77389 */ /* 0x00006400000c00be */
[----:B01----:R-:W-:Y:S05]  /*3d3f0*/  ENDCOLLECTIVE ;  /* 0x000000000000791b */ /* 0x003fea0003800000 */
.L_x_9105:
        /* <DEDUP_REMOVED lines=8> */
.L_x_9106:
[----:B------:R-:W-:Y:S01]  /*3d480*/  HFMA2 R187, -RZ, RZ, 0, 5.9604644775390625e-08 ;  /* 0x00000001ffbb7431 */ /* 0x000fe200000001ff */
[----:B------:R-:W-:-:S05]  /*3d490*/  MOV R179, R183 ;  /* 0x000000b700b37202 */ /* 0x000fca0000000f00 */
        /* <DEDUP_REMOVED lines=103> */
.L_x_9107:
[----:B------:R-:W-:Y:S02]  /*3db10*/  IMAD.MOV.U32 R187, RZ, RZ, 0x2 ;  /* 0x00000002ffbb7424 */ /* 0x000fe400078e00ff */
[----:B------:R-:W-:-:S04]  /*3db20*/  IMAD.MOV.U32 R141, RZ, RZ, R183 ;  /* 0x000000ffff8d7224 */ /* 0x000fc800078e00b7 */
[----:B------:R-:W-:-:S05]  /*3db30*/  FADD.FTZ R141, R140, R141 ;  /* 0x0000008d8c8d7221 */ /* 0x000fca0000010000 */
[----:B------:R-:W-:-:S07]  /*3db40*/  MOV R186, R141 ;  /* 0x0000008d00ba7202 */ /* 0x000fce0000000f00 */
[----:B------:R-:W-:Y:S05]  /*3db50*/  WARPSYNC.COLLECTIVE R185, `(.L_x_9108) ;  /* 0x00000000b9087348 */ /* 0x000fea0003c00000 */
[----:B------:R0:W1:Y:S02]  /*3db60*/  SHFL.BFLY P6, R183, R186, R187, R190 ;  /* 0x0c0000bbbab77389 */ /* 0x00006400000c00be */
[----:B01----:R-:W-:Y:S05]  /*3db70*/  ENDCOLLECTIVE ;  /* 0x000000000000791b */ /* 0x003fea0003800000 */
.L_x_9108:
[----:B------:R-:W-:Y:S01]  /*3db80*/  HFMA2 R187, -RZ, RZ, 0, 2.384185791015625e-07 ;  /* 0x00000004ffbb7431 */ /* 0x000fe200000001ff */
[----:B------:R-:W-:-:S05]  /*3db90*/  MOV R142, R183 ;  /* 0x000000b7008e7202 */ /* 0x000fca0000000f00 */
[----:B------:R-:W-:-:S04]  /*3dba0*/  FADD.FTZ R142, R141, R142 ;  /* 0x0000008e8d8e7221 */ /* 0x000fc80000010000 */
[----:B------:R-:W-:-:S07]  /*3dbb0*/  IMAD.MOV.U32 R186, RZ, RZ, R142 ;  /* 0x000000ffffba7224 */ /* 0x000fce00078e008e */
[----:B------:R-:W-:Y:S05]  /*3dbc0*/  WARPSYNC.COLLECTIVE R185, `(.L_x_9109) ;  /* 0x00000000b9087348 */ /* 0x000fea0003c00000 */
[----:B------:R0:W1:Y:S02]  /*3dbd0*/  SHFL.BFLY P6, R183, R186, R187, R190 ;  /* 0x0c0000bbbab77389 */ /* 0x00006400000c00be */
[----:B01----:R-:W-:Y:S05]  /*3dbe0*/  ENDCOLLECTIVE ;  /* 0x000000000000791b */ /* 0x003fea0003800000 */
.L_x_9109:
[----:B------:R-:W-:Y:S02]  /*3dbf0*/  IMAD.MOV.U32 R187, RZ, RZ, 0x8 ;  /* 0x00000008ffbb7424 */ /* 0x000fe400078e00ff */
[----:B------:R-:W-:-:S04]  /*3dc00*/  IMAD.MOV.U32 R143, RZ, RZ, R183 ;  /* 0x000000ffff8f7224 */ /* 0x000fc800078e00b7 */
[----:B------:R-:W-:-:S05]  /*3dc10*/  FADD.FTZ R143, R142, R143 ;  /* 0x0000008f8e8f7221 */ /* 0x000fca0000010000 */
[----:B------:R-:W-:-:S07]  /*3dc20*/  MOV R186, R143 ;  /* 0x0000008f00ba7202 */ /* 0x000fce0000000f00 */
[----:B------:R-:W-:Y:S05]  /*3dc30*/  WARPSYNC.COLLECTIVE R185, `(.L_x_9110) ;  /* 0x00000000b9087348 */ /* 0x000fea0003c00000 */
[----:B------:R0:W1:Y:S02]  /*3dc40*/  SHFL.BFLY P6, R183, R186, R187, R190 ;  /* 0x0c0000bbbab77389 */ /* 0x00006400000c00be */
[----:B01----:R-:W-:Y:S05]  /*3dc50*/  ENDCOLLECTIVE ;  /* 0x000000000000791b */ /* 0x003fea0003800000 */
.L_x_9110:
[----:B------:R-:W-:Y:S01]  /*3dc60*/  HFMA2 R187, -RZ, RZ, 0, 9.5367431640625e-07 ;  /* 0x00000010ffbb7431 */ /* 0x000fe200000001ff */
[----:B------:R-:W-:-:S05]  /*3dc70*/  MOV R182, R183 ;  /* 0x000000b700b67202 */ /* 0x000fca0000000f00 */
[----:B------:R-:W-:-:S04]  /*3dc80*/  FADD.FTZ R182, R143, R182 ;  /* 0x000000b68fb67221 */ /* 0x000fc80000010000 */
[----:B------:R-:W-:-:S07]  /*3dc90*/  IMAD.MOV.U32 R186, RZ, RZ, R182 ;  /* 0x000000ffffba7224 */ /* 0x000fce00078e00b6 */
[----:B------:R-:W-:Y:S05]  /*3dca0*/  WARPSYNC.COLLECTIVE R185, `(.L_x_9111) ;  /* 0x00000000b9087348 */ /* 0x000fea0003c00000 */
[----:B------:R0:W1:Y:S02]  /*3dcb0*/  SHFL.BFLY P6, R183, R186, R187, R190 ;  /* 0x0c0000bbbab77389 */ /* 0x00006400000c00be */
[----:B01----:R-:W-:Y:S05]  /*3dcc0*/  ENDCOLLECTIVE ;  /* 0x000000000000791b */ /* 0x003fea0003800000 */
.L_x_9111:
[----:B------:R-:W-:Y:S05]  /*3dcd0*/  BRA `(.L_x_9112) ;  /* 0xffffffe400a07947 */ /* 0x000fea000383ffff */
.L_x_9113:
        /* <DEDUP_REMOVED lines=10> */
.L_x_33266:


//--------------------- .text._ZN10layer_norm31ln_parallel_residual_fwd_kernelINS_13Kernel_traitsIf13__nv_bfloat16S2_S2_fjLj1536ELj1ELj4ELj1ELj16ENS_18Kernel_traits_baseILj1536EfS2_S2_S2_fjLj128EEEEELb1ELb1ELb1EEEvNS_9FwdParamsE --------------------------
	.section	.text._ZN10layer_norm31ln_parallel_residual_fwd_kernelINS_13Kernel_traitsIf13__nv_bfloat16S2_S2_fjLj1536ELj1ELj4ELj1ELj16ENS_18Kernel_traits_baseILj1536EfS2_S2_S2_fjLj128EEEEELb1ELb1ELb1EEEvNS_9FwdParamsE,"ax",@progbits
	.align	128
        .global         _ZN10layer_norm31ln_parallel_residual_fwd_kernelINS_13Kernel_traitsIf13__nv_bfloat16S2_S2_fjLj1536ELj1ELj4ELj1ELj16ENS_18Kernel_traits_baseILj1536EfS2_S2_S2_fjLj128EEEEELb1ELb1ELb1EEEvNS_9FwdParamsE
        .type           _ZN10layer_norm31ln_parallel_residual_fwd_kernelINS_13Kernel_traitsIf13__nv_bfloat16S2_S2_fjLj1536ELj1ELj4ELj1ELj16ENS_18Kernel_traits_baseILj1536EfS2_S2_S2_fjLj128EEEEELb1ELb1ELb1EEEvNS_9FwdParamsE,@function
        .size           _ZN10layer_norm31ln_parallel_residual_fwd_kernelINS_13Kernel_traitsIf13__nv_bfloat16S2_S2_fjLj1536ELj1ELj4ELj1ELj16ENS_18Kernel_traits_baseILj1536EfS2_S2_S2_fjLj128EEEEELb1ELb1ELb1EEEvNS_9FwdParamsE,(.L_x_33267 - _ZN10layer_norm31ln_parallel_residual_fwd_kernelINS_13Kernel_traitsIf13__nv_bfloat16S2_S2_fjLj1536ELj1ELj4ELj1ELj16ENS_18Kernel_traits_baseILj1536EfS2_S2_S2_fjLj128EEEEELb1ELb1ELb1EEEvNS_9FwdParamsE)
        .other          _ZN10layer_norm31ln_parallel_residual_fwd_kernelINS_13Kernel_traitsIf13__nv_bfloat16S2_S2_fjLj1536ELj1ELj4ELj1ELj16ENS_18Kernel_traits_baseILj1536EfS2_S2_S2_fjLj128EEEEELb1ELb1ELb1EEEvNS_9FwdParamsE,@"STO_CUDA_ENTRY STV_DEFAULT"
_ZN10layer_norm31ln_parallel_residual_fwd_kernelINS_13Kernel_traitsIf13__nv_bfloat16S2_S2_fjLj1536ELj1ELj4ELj1ELj16ENS_18Kernel_traits_baseILj1536EfS2_S2_S2_fjLj128EEEEELb1ELb1ELb1EEEvNS_9FwdParamsE:
.text._ZN10layer_norm31ln_parallel_residual_fwd_kernelINS_13Kernel_traitsIf13__nv_bfloat16S2_S2_fjLj1536ELj1ELj4ELj1ELj16ENS_18Kernel_traits_baseILj1536EfS2_S2_S2_fjLj128EEEEELb1ELb1ELb1EEEvNS_9FwdParamsE:
[----:B------:R-:W-:Y:S01]  /*0000*/  LDC R1, c[0x0][0x37c] ;  /* 0x0000df00ff017b82 */ /* 0x000fe20000000800 */
[----:B------:R-:W0:Y:S07]  /*0010*/  LDCU.U8 UR4, c[0x0][0x464] ;  /* 0x00008c80ff0477ac */ /* 0x000e2e0008000000 */
[----:B------:R-:W1:Y:S01]  /*0020*/  LDC R213, c[0x0][0x458] ;  /* 0x00011600ffd57b82 */ /* 0x000e620000000800 */
[----:B------:R-:W2:Y:S07]  /*0030*/  LDCU.64 UR6, c[0x0][0x358] ;  /* 0x00006b00ff0677ac */ /* 0x000eae0008000a00 */
[----:B------:R-:W3:Y:S01]  /*0040*/  LDC R6, c[0x0][0x45c] ;  /* 0x00011700ff067b82 */ /* 0x000ee20000000800 */
[----:B------:R-:W4:Y:S01]  /*0050*/  S2R R4, SR_TID.X ;  /* 0x0000000000047919 */ /* 0x000f220000002100 */
[----:B------:R-:W5:Y:S01]  /*0060*/  LDCU.64 UR8, c[0x0][0x438] ;  /* 0x00008700ff0877ac */ /* 0x000f620008000a00 */
[----:B0-----:R-:W-:Y:S01]  /*0070*/  ISETP.NE.AND P0, PT, RZ, UR4, PT ;  /* 0x00000004ff007c0c */ /* 0x001fe2000bf05270 */
[----:B------:R-:W0:-:S12]  /*0080*/  LDCU.64 UR4, c[0x0][0x450] ;  /* 0x00008a00ff0477ac */ /* 0x000e180008000a00 */
[----:B-1----:R-:W-:Y:S01]  /*0090*/  @P0 IMAD.MOV.U32 R2, RZ, RZ, R213 ;  /* 0x000000ffff020224 */ /* 0x002fe200078e00d5 */
[----:B------:R-:W1:Y:S01]  /*00a0*/  @P0 LDC R7, c[0x0][0x460] ;  /* 0x00011800ff070b82 */ /* 0x000e620000000800 */
[----:B---3--:R-:W-:-:S06]  /*00b0*/  @P0 IMAD.MOV.U32 R3, RZ, RZ, R6 ;  /* 0x000000ffff030224 */ /* 0x008fcc00078e0006 */
[----:B--2---:R-:W1:Y:S01]  /*00c0*/  @P0 LDG.E.64 R2, desc[UR6][R2.64] ;  /* 0x0000000602020981 */ /* 0x004e62000c1e1b00 */
[----:B0-----:R-:W-:Y:S01]  /*00d0*/  IMAD.U32 R158, RZ, RZ, UR4 ;  /* 0x00000004ff9e7e24 */ /* 0x001fe2000f8e00ff */
[----:B------:R-:W-:-:S06]  /*00e0*/  MOV R159, UR5 ;  /* 0x00000005009f7c02 */ /* 0x000fcc0008000f00 */
[----:B------:R-:W2:Y:S01]  /*00f0*/  @P0 LDG.E.64 R158, desc[UR6][R158.64] ;  /* 0x000000069e9e0981 */ /* 0x000ea2000c1e1b00 */
[----:B------:R-:W0:Y:S01]  /*0100*/  S2UR UR5, SR_CTAID.X ;  /* 0x00000000000579c3 */ /* 0x000e220000002500 */
[----:B-----5:R-:W-:-:S04]  /*0110*/  UISETP.NE.U32.AND UP0, UPT, UR8, URZ, UPT ;  /* 0x000000ff0800728c */ /* 0x020fc8000bf05070 */
[----:B------:R-:W-:-:S03]  /*0120*/  UISETP.NE.AND.EX UP0, UPT, UR9, URZ, UPT, UP0 ;  /* 0x000000ff0900728c */ /* 0x000fc6000bf05300 */
[----:B------:R-:W4:Y:S01]  /*0130*/  LDC R5, c[0x0][0x360] ;  /* 0x0000d800ff057b82 */ /* 0x000f220000000800 */
[----:B0-----:R-:W-:Y:S02]  /*0140*/  USHF.L.U32 UR4, UR5, 0x2, URZ ;  /* 0x0000000205047899 */ /* 0x001fe400080006ff */
[----:B----4-:R-:W-:Y:S01]  /*0150*/  IMAD R0, R5, UR5, R4 ;  /* 0x0000000505007c24 */ /* 0x010fe2000f8e0204 */
[----:B-1----:R-:W-:Y:S02]  /*0160*/  @P0 IADD3 R213, P1, PT, R2, R7, RZ ;  /* 0x0000000702d50210 */ /* 0x002fe40007f3e0ff */
[----:B------:R-:W-:-:S03]  /*0170*/  LOP3.LUT R2, R4, 0x1f, RZ, 0xc0, !PT ;  /* 0x0000001f04027812 */ /* 0x000fc600078ec0ff */
[----:B------:R-:W-:Y:S01]  /*0180*/  @P0 IMAD.X R6, RZ, RZ, R3, P1 ;  /* 0x000000ffff060224 */ /* 0x000fe200008e0603 */
[----:B------:R-:W-:Y:S01]  /*0190*/  SHF.R.U32.HI R3, RZ, 0x5, R4 ;  /* 0x00000005ff037819 */ /* 0x000fe20000011604 */
[C---:B--2---:R-:W-:Y:S01]  /*01a0*/  VIADD R10, R158.reuse, 0x9e3779b9 ;  /* 0x9e3779b99e0a7836 */ /* 0x044fe20000000000 */
[C---:B------:R-:W-:Y:S01]  /*01b0*/  IADD3 R14, PT, PT, R158.reuse, 0x3c6ef372, RZ ;  /* 0x3c6ef3729e0e7810 */ /* 0x040fe20007ffe0ff */
[----:B------:R-:W-:Y:S01]  /*01c0*/  VIADD R12, R159, 0xbb67ae85 ;  /* 0xbb67ae859f0c7836 */ /* 0x000fe20000000000 */
[----:B------:R-:W-:Y:S01]  /*01d0*/  LOP3.LUT R3, R3, UR4, RZ, 0xfc, !PT ;  /* 0x0000000403037c12 */ /* 0x000fe2000f8efcff */
[C---:B------:R-:W-:Y:S01]  /*01e0*/  VIADD R15, R159.reuse, 0x76cf5d0a ;  /* 0x76cf5d0a9f0f7836 */ /* 0x040fe20000000000 */
[C---:B------:R-:W-:Y:S01]  /*01f0*/  IADD3 R18, PT, PT, R158.reuse, 0x78dde6e4, RZ ;  /* 0x78dde6e49e127810 */ /* 0x040fe20007ffe0ff */
[C---:B------:R-:W-:Y:S01]  /*0200*/  VIADD R16, R158.reuse, 0xdaa66d2b ;  /* 0xdaa66d2b9e107836 */ /* 0x040fe20000000000 */
[C---:B------:R-:W-:Y:S01]  /*0210*/  IADD3 R22, PT, PT, R158.reuse, -0x4ab325aa, RZ ;  /* 0xb54cda569e167810 */ /* 0x040fe20007ffe0ff */
[C---:B------:R-:W-:Y:S01]  /*0220*/  VIADD R17, R159.reuse, 0x32370b8f ;  /* 0x32370b8f9f117836 */ /* 0x040fe20000000000 */
[C---:B------:R-:W-:Y:S01]  /*0230*/  IADD3 R26, PT, PT, R158.reuse, -0xe443238, RZ ;  /* 0xf1bbcdc89e1a7810 */ /* 0x040fe20007ffe0ff */
[----:B------:R-:W-:Y:S01]  /*0240*/  VIADD R19, R159, 0xed9eba14 ;  /* 0xed9eba149f137836 */ /* 0x000fe20000000000 */
[--C-:B------:R-:W-:Y:S01]  /*0250*/  SHF.R.U64 R4, R213, 0x2, R6.reuse ;  /* 0x00000002d5047819 */ /* 0x100fe20000001206 */
[----:B------:R-:W-:Y:S01]  /*0260*/  VIADD R20, R158, 0x1715609d ;  /* 0x1715609d9e147836 */ /* 0x000fe20000000000 */
[----:B------:R-:W-:Y:S01]  /*0270*/  SHF.R.U32.HI R13, RZ, 0x2, R6 ;  /* 0x00000002ff0d7819 */ /* 0x000fe20000011606 */
[----:B------:R-:W-:-:S02]  /*0280*/  VIADD R21, R159, 0xa9066899 ;  /* 0xa90668999f157836 */ /* 0x000fc40000000000 */
[C---:B------:R-:W-:Y:S02]  /*0290*/  VIADD R23, R159.reuse, 0x646e171e ;  /* 0x646e171e9f177836 */ /* 0x040fe40000000000 */
[C---:B------:R-:W-:Y:S02]  /*02a0*/  VIADD R24, R158.reuse, 0x5384540f ;  /* 0x5384540f9e187836 */ /* 0x040fe40000000000 */
[C---:B------:R-:W-:Y:S02]  /*02b0*/  VIADD R25, R159.reuse, 0x1fd5c5a3 ;  /* 0x1fd5c5a39f197836 */ /* 0x040fe40000000000 */
[C---:B------:R-:W-:Y:S02]  /*02c0*/  VIADD R27, R159.reuse, 0xdb3d7428 ;  /* 0xdb3d74289f1b7836 */ /* 0x040fe40000000000 */
[----:B------:R-:W-:Y:S02]  /*02d0*/  VIADD R28, R158, 0x8ff34781 ;  /* 0x8ff347819e1c7836 */ /* 0x000fe40000000000 */
[----:B------:R-:W-:Y:S01]  /*02e0*/  VIADD R29, R159, 0x96a522ad ;  /* 0x96a522ad9f1d7836 */ /* 0x000fe20000000000 */
[----:B------:R-:W-:Y:S06]  /*02f0*/  BRA.U !UP0, `(.L_x_9114) ;  /* 0x0000000108747547 */ /* 0x000fec000b800000 */
        /* <DEDUP_REMOVED lines=29> */
.L_x_9114:
        /* <DEDUP_REMOVED lines=38> */
.L_x_9115:
[----:B------:R-:W1:Y:S02]  /*0730*/  LDCU UR4, c[0x0][0x384] ;  /* 0x00007080ff0477ac */ /* 0x000e640008000800 */
[----:B-1----:R-:W-:-:S13]  /*0740*/  ISETP.GE.AND P0, PT, R3, UR4, PT ;  /* 0x0000000403007c0c */ /* 0x002fda000bf06270 */
[----:B------:R-:W-:Y:S05]  /*0750*/  @P0 EXIT ;  /* 0x000000000000094d */ /* 0x000fea0003800000 */
[----:B------:R-:W-:Y:S01]  /*0760*/  IMAD.HI.U32 R5, R0, -0x326172a9, RZ ;  /* 0xcd9e8d5700057827 */ /* 0x000fe200078e00ff */
[----:B------:R-:W1:Y:S01]  /*0770*/  LDCU.64 UR4, c[0x0][0x398] ;  /* 0x00007300ff0477ac */ /* 0x000e620008000a00 */
[----:B------:R-:W-:Y:S02]  /*0780*/  LOP3.LUT R213, R213, 0x3, RZ, 0xc0, !PT ;  /* 0x00000003d5d57812 */ /* 0x000fe400078ec0ff */
[C---:B0-----:R-:W-:Y:S01]  /*0790*/  IMAD.HI.U32 R7, R4.reuse, -0x2daee0ad, RZ ;  /* 0xd2511f5304077827 */ /* 0x041fe200078e00ff */
[----:B------:R-:W-:Y:S01]  /*07a0*/  LOP3.LUT R5, R13, R5, R158, 0x96, !PT ;  /* 0x000000050d057212 */ /* 0x000fe200078e969e */
[----:B------:R-:W0:Y:S02]  /*07b0*/  LDCU UR11, c[0x0][0x404] ;  /* 0x00008080ff0b77ac */ /* 0x000e240008000800 */
[----:B------:R-:W-:Y:S01]  /*07c0*/  IMAD R11, R4, -0x2daee0ad, RZ ;  /* 0xd2511f53040b7824 */ /* 0x000fe200078e02ff */
[----:B------:R-:W-:Y:S01]  /*07d0*/  LOP3.LUT R7, R7, R159, RZ, 0x3c, !PT ;  /* 0x0000009f07077212 */ /* 0x000fe200078e3cff */
[----:B------:R-:W-:Y:S01]  /*07e0*/  IMAD.HI.U32 R8, R5, -0x2daee0ad, RZ ;  /* 0xd2511f5305087827 */ /* 0x000fe200078e00ff */
[----:B------:R-:W2:Y:S03]  /*07f0*/  LDCU UR12, c[0x0][0x408] ;  /* 0x00008100ff0c77ac */ /* 0x000ea60008000800 */
[----:B------:R-:W-:Y:S01]  /*0800*/  IMAD R9, R0, -0x326172a9, RZ ;  /* 0xcd9e8d5700097824 */ /* 0x000fe200078e02ff */
[----:B------:R-:W-:Y:S01]  /*0810*/  LOP3.LUT R8, R12, R11, R8, 0x96, !PT ;  /* 0x0000000b0c087212 */ /* 0x000fe200078e9608 */
[----:B------:R-:W-:Y:S01]  /*0820*/  IMAD.HI.U32 R6, R7, -0x326172a9, RZ ;  /* 0xcd9e8d5707067827 */ /* 0x000fe200078e00ff */
[----:B------:R-:W3:Y:S03]  /*0830*/  LDCU.U8 UR10, c[0x0][0x410] ;  /* 0x00008200ff0a77ac */ /* 0x000ee60008000000 */
[----:B------:R-:W-:Y:S01]  /*0840*/  IMAD R12, R5, -0x2daee0ad, RZ ;  /* 0xd2511f53050c7824 */ /* 0x000fe200078e02ff */
[----:B------:R-:W-:Y:S01]  /*0850*/  LOP3.LUT R6, R10, R9, R6, 0x96, !PT ;  /* 0x000000090a067212 */ /* 0x000fe200078e9606 */
[----:B------:R-:W-:Y:S01]  /*0860*/  IMAD R10, R7, -0x326172a9, RZ ;  /* 0xcd9e8d57070a7824 */ /* 0x000fe200078e02ff */
[----:B-1----:R-:W-:Y:S01]  /*0870*/  UISETP.NE.U32.AND UP0, UPT, UR4, URZ, UPT ;  /* 0x000000ff0400728c */ /* 0x002fe2000bf05070 */
[----:B------:R-:W-:Y:S01]  /*0880*/  IMAD.HI.U32 R7, R8, -0x326172a9, RZ ;  /* 0xcd9e8d5708077827 */ /* 0x000fe200078e00ff */
[----:B------:R-:W1:Y:S03]  /*0890*/  LDCU UR4, c[0x0][0x388] ;  /* 0x00007100ff0477ac */ /* 0x000e660008000800 */
[----:B------:R-:W-:Y:S01]  /*08a0*/  IMAD.HI.U32 R5, R6, -0x2daee0ad, RZ ;  /* 0xd2511f5306057827 */ /* 0x000fe200078e00ff */
[----:B------:R-:W-:Y:S01]  /*08b0*/  LOP3.LUT R7, R14, R10, R7, 0x96, !PT ;  /* 0x0000000a0e077212 */ /* 0x000fe200078e9607 */
[----:B------:R-:W-:-:S02]  /*08c0*/  UISETP.NE.AND.EX UP0, UPT, UR5, URZ, UPT, UP0 ;  /* 0x000000ff0500728c */ /* 0x000fc4000bf05300 */
[----:B------:R-:W-:Y:S01]  /*08d0*/  IMAD R11, R6, -0x2daee0ad, RZ ;  /* 0xd2511f53060b7824 */ /* 0x000fe200078e02ff */
[----:B------:R-:W-:Y:S01]  /*08e0*/  LOP3.LUT R5, R15, R12, R5, 0x96, !PT ;  /* 0x0000000c0f057212 */ /* 0x000fe200078e9605 */
[----:B------:R-:W-:Y:S01]  /*08f0*/  IMAD.HI.U32 R10, R7, -0x2daee0ad, RZ ;  /* 0xd2511f53070a7827 */ /* 0x000fe200078e00ff */
[----:B------:R-:W4:Y:S01]  /*0900*/  LDCU UR5, c[0x0][0x448] ;  /* 0x00008900ff0577ac */ /* 0x000f220008000800 */
[----:B------:R-:W-:Y:S02]  /*0910*/  PLOP3.LUT P0, PT, PT, PT, UP0, 0x80, 0x8 ;  /* 0x000000000008781c */ /* 0x000fe40003f0f008 */
[----:B------:R-:W-:Y:S01]  /*0920*/  IMAD R9, R8, -0x326172a9, RZ ;  /* 0xcd9e8d5708097824 */ /* 0x000fe200078e02ff */
[----:B------:R-:W-:Y:S01]  /*0930*/  LOP3.LUT R10, R17, R11, R10, 0x96, !PT ;  /* 0x0000000b110a7212 */ /* 0x000fe200078e960a */
[C---:B------:R-:W-:Y:S01]  /*0940*/  IMAD.HI.U32 R6, R5.reuse, -0x326172a9, RZ ;  /* 0xcd9e8d5705067827 */ /* 0x040fe200078e00ff */
[----:B------:R-:W0:Y:S03]  /*0950*/  LDCU.64 UR8, c[0x0][0x3a0] ;  /* 0x00007400ff0877ac */ /* 0x000e260008000a00 */
[----:B------:R-:W-:Y:S01]  /*0960*/  IMAD R8, R5, -0x326172a9, RZ ;  /* 0xcd9e8d5705087824 */ /* 0x000fe200078e02ff */
[----:B------:R-:W-:Y:S01]  /*0970*/  LOP3.LUT R6, R16, R9, R6, 0x96, !PT ;  /* 0x0000000910067212 */ /* 0x000fe200078e9606 */
[----:B------:R-:W-:-:S04]  /*0980*/  IMAD.HI.U32 R5, R10, -0x326172a9, RZ ;  /* 0xcd9e8d570a057827 */ /* 0x000fc800078e00ff */
        /* <DEDUP_REMOVED lines=26> */
[----:B------:R-:W-:Y:S01]  /*0b30*/  IMAD.HI.U32 R7, R6, -0x2daee0ad, RZ ;  /* 0xd2511f5306077827 */ /* 0x000fe200078e00ff */
[----:B------:R-:W-:-:S03]  /*0b40*/  MOV R5, R13 ;  /* 0x0000000d00057202 */ /* 0x000fc60000000f00 */
[----:B------:R-:W-:Y:S01]  /*0b50*/  IMAD R6, R6, -0x2daee0ad, RZ ;  /* 0xd2511f5306067824 */ /* 0x000fe200078e02ff */
[----:B------:R-:W-:Y:S01]  /*0b60*/  LOP3.LUT R7, R27, R12, R7, 0x96, !PT ;  /* 0x0000000c1b077212 */ /* 0x000fe200078e9607 */
[----:B------:R-:W-:-:S04]  /*0b70*/  IMAD.HI.U32 R185, R8, -0x2daee0ad, RZ ;  /* 0xd2511f5308b97827 */ /* 0x000fc800078e00ff */
[----:B------:R-:W-:Y:S01]  /*0b80*/  IMAD R10, R10, -0x326172a9, RZ ;  /* 0xcd9e8d570a0a7824 */ /* 0x000fe200078e02ff */
[----:B------:R-:W-:Y:S01]  /*0b90*/  LOP3.LUT R185, R29, R6, R185, 0x96, !PT ;  /* 0x000000061db97212 */ /* 0x000fe200078e96b9 */
[----:B------:R-:W-:-:S04]  /*0ba0*/  IMAD.HI.U32 R183, R7, -0x326172a9, RZ ;  /* 0xcd9e8d5707b77827 */ /* 0x000fc800078e00ff */
[----:B------:R-:W-:Y:S01]  /*0bb0*/  IMAD.MOV.U32 R6, RZ, RZ, RZ ;  /* 0x000000ffff067224 */ /* 0x000fe200078e00ff */
[----:B------:R-:W-:Y:S01]  /*0bc0*/  LOP3.LUT R183, R28, R10, R183, 0x96, !PT ;  /* 0x0000000a1cb77212 */ /* 0x000fe200078e96b7 */
[----:B------:R-:W-:Y:S02]  /*0bd0*/  IMAD R182, R7, -0x326172a9, RZ ;  /* 0xcd9e8d5707b67824 */ /* 0x000fe400078e02ff */
[----:B01234-:R-:W-:-:S07]  /*0be0*/  IMAD R200, R8, -0x2daee0ad, RZ ;  /* 0xd2511f5308c87824 */ /* 0x01ffce00078e02ff */
.L_x_9855:
[----:B------:R-:W0:Y:S01]  /*0bf0*/  LDC.64 R164, c[0x0][0x390] ;  /* 0x0000e400ffa47b82 */ /* 0x000e220000000a00 */
[----:B------:R-:W-:Y:S01]  /*0c00*/  IMAD R7, R3, UR4, RZ ;  /* 0x0000000403077c24 */ /* 0x000fe2000f8e02ff */
[----:B------:R-:W-:-:S04]  /*0c10*/  ISETP.NE.U32.AND P1, PT, RZ, UR8, PT ;  /* 0x00000008ff007c0c */ /* 0x000fc8000bf25070 */
[----:B------:R-:W-:Y:S02]  /*0c20*/  SHF.R.S32.HI R8, RZ, 0x1f, R7 ;  /* 0x0000001fff087819 */ /* 0x000fe40000011407 */
[----:B-1----:R-:W1:Y:S01]  /*0c30*/  @P0 LDC.64 R26, c[0x0][0x398] ;  /* 0x0000e600ff1a0b82 */ /* 0x002e620000000a00 */
[----:B------:R-:W-:Y:S02]  /*0c40*/  ISETP.NE.AND.EX P1, PT, RZ, UR9, PT, P1 ;  /* 0x00000009ff007c0c */ /* 0x000fe4000bf25310 */
[----:B------:R-:W-:-:S04]  /*0c50*/  LEA.HI R7, R8, R7, RZ, 0x3 ;  /* 0x0000000708077211 */ /* 0x000fc800078f18ff */
[----:B------:R-:W-:Y:S01]  /*0c60*/  LEA.HI.SX32 R7, R7, R2, 0x1d ;  /* 0x0000000207077211 */ /* 0x000fe200078feaff */
[----:B------:R-:W2:Y:S04]  /*0c70*/  LDC.64 R152, c[0x0][0x398] ;  /* 0x0000e600ff987b82 */ /* 0x000ea80000000a00 */
[----:B0-----:R-:W-:-:S04]  /*0c80*/  IMAD.WIDE.U32 R140, R7, 0x10, R164 ;  /* 0x00000010078c7825 */ /* 0x001fc800078e00a4 */
[----:B------:R-:W0:Y:S02]  /*0c90*/  @P1 LDC.64 R28, c[0x0][0x3a0] ;  /* 0x0000e800ff1c1b82 */ /* 0x000e240000000a00 */
[----:B-----5:R-:W5:Y:S01]  /*0ca0*/  LDG.E.128 R140, desc[UR6][R140.64] ;  /* 0x000000068c8c7981 */ /* 0x020f62000c1e1d00 */
[----:B-1----:R-:W-:-:S05]  /*0cb0*/  @P0 IMAD.WIDE.U32 R26, R7, 0x10, R26 ;  /* 0x00000010071a0825 */ /* 0x002fca00078e001a */
[----:B------:R-:W5:Y:S01]  /*0cc0*/  @P0 LDG.E.128 R40, desc[UR6][R26.64] ;  /* 0x000000061a280981 */ /* 0x000f62000c1e1d00 */
[----:B--2---:R-:W-:-:S04]  /*0cd0*/  ISETP.NE.U32.AND P0, PT, R152, RZ, PT ;  /* 0x000000ff9800720c */ /* 0x004fc80003f05070 */
[----:B------:R-:W-:Y:S01]  /*0ce0*/  ISETP.NE.AND.EX P0, PT, R153, RZ, PT, P0 ;  /* 0x000000ff9900720c */ /* 0x000fe20003f05300 */
[----:B0-----:R-:W-:Y:S01]  /*0cf0*/  @P1 IMAD.WIDE.U32 R28, R7, 0x10, R28 ;  /* 0x00000010071c1825 */ /* 0x001fe200078e001c */
[C---:B------:R-:W-:Y:S02]  /*0d00*/  IADD3 R20, PT, PT, R158.reuse, -0x700cb87f, RZ ;  /* 0x8ff347819e147810 */ /* 0x040fe40007ffe0ff */
[C---:B------:R-:W-:Y:S01]  /*0d10*/  IADD3 R24, PT, PT, R158.reuse, 0x1715609d, RZ ;  /* 0x1715609d9e187810 */ /* 0x040fe20007ffe0ff */
[C---:B------:R-:W-:Y:S01]  /*0d20*/  VIADD R18, R158.reuse, 0x9e3779b9 ;  /* 0x9e3779b99e127836 */ /* 0x040fe20000000000 */
[----:B------:R0:W5:Y:S01]  /*0d30*/  @P1 LDG.E.128 R36, desc[UR6][R28.64] ;  /* 0x000000061c241981 */ /* 0x000162000c1e1d00 */
[C---:B------:R-:W-:Y:S01]  /*0d40*/  VIADD R19, R158.reuse, 0x78dde6e4 ;  /* 0x78dde6e49e137836 */ /* 0x040fe20000000000 */
[C---:B------:R-:W-:Y:S01]  /*0d50*/  IADD3 R32, PT, PT, R158.reuse, -0x4ab325aa, RZ ;  /* 0xb54cda569e207810 */ /* 0x040fe20007ffe0ff */
[----:B------:R-:W-:Y:S02]  /*0d60*/  VIADD R21, R158, 0x5384540f ;  /* 0x5384540f9e157836 */ /* 0x000fe40000000000 */
[----:B------:R-:W-:-:S02]  /*0d70*/  VIADD R22, R159, 0x76cf5d0a ;  /* 0x76cf5d0a9f167836 */ /* 0x000fc40000000000 */
[C---:B------:R-:W-:Y:S02]  /*0d80*/  VIADD R23, R159.reuse, 0x32370b8f ;  /* 0x32370b8f9f177836 */ /* 0x040fe40000000000 */
[C---:B------:R-:W-:Y:S01]  /*0d90*/  VIADD R25, R159.reuse, 0xdb3d7428 ;  /* 0xdb3d74289f197836 */ /* 0x040fe20000000000 */
[C---:B0-----:R-:W-:Y:S01]  /*0da0*/  IADD3 R28, PT, PT, R159.reuse, -0x56f99767, RZ ;  /* 0xa90668999f1c7810 */ /* 0x041fe20007ffe0ff */
[C---:B------:R-:W-:Y:S02]  /*0db0*/  VIADD R26, R159.reuse, 0xed9eba14 ;  /* 0xed9eba149f1a7836 */ /* 0x040fe40000000000 */
[C---:B------:R-:W-:Y:S02]  /*0dc0*/  VIADD R27, R158.reuse, 0xf1bbcdc8 ;  /* 0xf1bbcdc89e1b7836 */ /* 0x040fe40000000000 */
[----:B------:R-:W-:Y:S02]  /*0dd0*/  VIADD R29, R158, 0x3c6ef372 ;  /* 0x3c6ef3729e1d7836 */ /* 0x000fe40000000000 */
[----:B------:R-:W-:-:S02]  /*0de0*/  VIADD R30, R159, 0xbb67ae85 ;  /* 0xbb67ae859f1e7836 */ /* 0x000fc40000000000 */
[----:B------:R-:W-:Y:S02]  /*0df0*/  VIADD R31, R159, 0x1fd5c5a3 ;  /* 0x1fd5c5a39f1f7836 */ /* 0x000fe40000000000 */
[----:B------:R-:W-:Y:S01]  /*0e00*/  IMAD.MOV.U32 R33, RZ, RZ, 0x2f800000 ;  /* 0x2f800000ff217424 */ /* 0x000fe200078e00ff */
[----:B------:R-:W-:Y:S06]  /*0e10*/  @P0 BRA `(.L_x_9116) ;  /* 0x0000002800bc0947 */ /* 0x000fec0003800000 */
        /* <DEDUP_REMOVED lines=16> */
.L_x_9119:
        /* <DEDUP_REMOVED lines=13> */
.L_x_9121:
[----:B------:R-:W-:Y:S05]  /*0ff0*/  BSYNC.RECONVERGENT B1 ;  /* 0x0000000000017941 */ /* 0x000fea0003800200 */
.L_x_9120:
        /* <DEDUP_REMOVED lines=44> */
.L_x_9118:
[----:B------:R-:W-:Y:S05]  /*12c0*/  BSYNC.RECONVERGENT B0 ;  /* 0x0000000000007941 */ /* 0x000fea0003800200 */
.L_x_9117:
[----:B------:R-:W-:Y:S01]  /*12d0*/  I2FP.F32.U32 R8, R8 ;  /* 0x0000000800087245 */ /* 0x000fe20000201000 */
[----:B-----5:R-:W-:Y:S01]  /*12e0*/  IMAD.U32 R145, R140, 0x10000, RZ ;  /* 0x000100008c917824 */ /* 0x020fe200078e00ff */
[----:B------:R-:W-:Y:S01]  /*12f0*/  MOV R34, UR12 ;  /* 0x0000000c00227c02 */ /* 0x000fe20008000f00 */
[----:B------:R-:W-:Y:S01]  /*1300*/  IMAD.U32 R35, RZ, RZ, UR11 ;  /* 0x0000000bff237e24 */ /* 0x000fe2000f8e00ff */
[----:B------:R-:W-:Y:S01]  /*1310*/  ISETP.NE.AND P2, PT, R146, 0x1, PT ;  /* 0x000000019200780c */ /* 0x000fe20003f45270 */
[----:B------:R-:W-:Y:S01]  /*1320*/  FFMA.FTZ R8, R8, R33, 1.1641532182693481445e-10 ;  /* 0x2f00000008087423 */ /* 0x000fe20000010021 */
[----:B------:R-:W-:Y:S02]  /*1330*/  @P1 IMAD.U32 R147, R36, 0x10000, RZ ;  /* 0x0001000024931824 */ /* 0x000fe400078e00ff */
[----:B------:R-:W-:Y:S01]  /*1340*/  FMUL.FTZ R145, R145, R34 ;  /* 0x0000002291917220 */ /* 0x000fe20000410000 */
[----:B------:R-:W-:Y:S01]  /*1350*/  LOP3.LUT R9, R9, 0xfffffff7, RZ, 0xc0, !PT ;  /* 0xfffffff709097812 */ /* 0x000fe200078ec0ff */
[----:B------:R-:W-:Y:S01]  /*1360*/  BSSY.RECONVERGENT B0, `(.L_x_9122) ;  /* 0x000004e000007945 */ /* 0x000fe20003800200 */
[----:B------:R-:W-:Y:S01]  /*1370*/  FSETP.GTU.FTZ.AND P0, PT, R8, R35, PT ;  /* 0x000000230800720b */ /* 0x000fe20003f1c000 */
[----:B------:R-:W-:Y:S01]  /*1380*/  IMAD.MOV.U32 R148, RZ, RZ, 0x2 ;  /* 0x00000002ff947424 */ /* 0x000fe200078e00ff */
[----:B------:R-:W-:-:S02]  /*1390*/  PRMT R140, R140, 0x7632, R140 ;  /* 0x000076328c8c7816 */ /* 0x000fc4000000008c */
        /* <DEDUP_REMOVED lines=15> */
.L_x_9124:
        /* <DEDUP_REMOVED lines=13> */
.L_x_9126:
[----:B------:R-:W-:Y:S05]  /*1560*/  BSYNC.RECONVERGENT B1 ;  /* 0x0000000000017941 */ /* 0x000fea0003800200 */
.L_x_9125:
        /* <DEDUP_REMOVED lines=45> */
.L_x_9123:
[----:B------:R-:W-:Y:S05]  /*1840*/  BSYNC.RECONVERGENT B0 ;  /* 0x0000000000007941 */ /* 0x000fea0003800200 */
.L_x_9122:
        /* <DEDUP_REMOVED lines=26> */
.L_x_9129:
        /* <DEDUP_REMOVED lines=13> */
.L_x_9131:
[----:B------:R-:W-:Y:S05]  /*1ac0*/  BSYNC.RECONVERGENT B1 ;  /* 0x0000000000017941 */ /* 0x000fea0003800200 */
.L_x_9130:
        /* <DEDUP_REMOVED lines=45> */
.L_x_9128:
[----:B------:R-:W-:Y:S05]  /*1da0*/  BSYNC.RECONVERGENT B0 ;  /* 0x0000000000007941 */ /* 0x000fea0003800200 */
.L_x_9127:
        /* <DEDUP_REMOVED lines=26> */
.L_x_9134:
        /* <DEDUP_REMOVED lines=13> */
.L_x_9136:
[----:B------:R-:W-:Y:S05]  /*2020*/  BSYNC.RECONVERGENT B1 ;  /* 0x0000000000017941 */ /* 0x000fea0003800200 */
.L_x_9135:
        /* <DEDUP_REMOVED lines=43> */
[----:B------:R-:W-:Y:S02]  /*22e0*/  IMAD.MOV.U32 R146, RZ, RZ, R154 ;  /* 0x000000ffff927224 */ /* 0x000fe400078e009a */
[----:B------:R-:W-:-:S07]  /*22f0*/  IMAD.MOV.U32 R154, RZ, RZ, R156 ;  /* 0x000000ffff9a7224 */ /* 0x000fce00078e009c */
.L_x_9133:
[----:B------:R-:W-:Y:S05]  /*2300*/  BSYNC.RECONVERGENT B0 ;  /* 0x0000000000007941 */ /* 0x000fea0003800200 */
.L_x_9132:
        /* <DEDUP_REMOVED lines=24> */
.L_x_9139:
        /* <DEDUP_REMOVED lines=13> */
.L_x_9141:
[----:B------:R-:W-:Y:S05]  /*2560*/  BSYNC.RECONVERGENT B1 ;  /* 0x0000000000017941 */ /* 0x000fea0003800200 */
.L_x_9140:
        /* <DEDUP_REMOVED lines=45> */
.L_x_9138:
[----:B------:R-:W-:Y:S05]  /*2840*/  BSYNC.RECONVERGENT B0 ;  /* 0x0000000000007941 */ /* 0x000fea0003800200 */
.L_x_9137:
        /* <DEDUP_REMOVED lines=24> */
.L_x_9144:
        /* <DEDUP_REMOVED lines=13> */
.L_x_9146:
[----:B------:R-:W-:Y:S05]  /*2aa0*/  BSYNC.RECONVERGENT B1 ;  /* 0x0000000000017941 */ /* 0x000fea0003800200 */
.L_x_9145:
        /* <DEDUP_REMOVED lines=45> */
.L_x_9143:
[----:B------:R-:W-:Y:S05]  /*2d80*/  BSYNC.RECONVERGENT B0 ;  /* 0x0000000000007941 */ /* 0x000fea0003800200 */
.L_x_9142:
        /* <DEDUP_REMOVED lines=8> */
[----:B------:R-:W-:-:S04]  /*2e10*/  FSETP.GTU.FTZ.AND P0, PT, R148, R35, PT ;  /* 0x000000239400720b */ /* 0x000fc80003f1c000 */
[----:B------:R-:W-:Y:S01]  /*2e20*/  FSEL R148, R149, RZ, !P0 ;  /* 0x000000ff95947208 */ /* 0x000fe20004000000 */
[----:B------:R-:W-:Y:S01]  /*2e30*/  IMAD.MOV.U32 R149, RZ, RZ, R182 ;  /* 0x000000ffff957224 */ /* 0x000fe200078e00b6 */
        /* <DEDUP_REMOVED lines=13> */
.L_x_9149:
        /* <DEDUP_REMOVED lines=13> */
.L_x_9151:
[----:B------:R-:W-:Y:S05]  /*2fe0*/  BSYNC.RECONVERGENT B1 ;  /* 0x0000000000017941 */ /* 0x000fea0003800200 */
.L_x_9150:
        /* <DEDUP_REMOVED lines=45> */
.L_x_9148:
[----:B------:R-:W-:Y:S05]  /*32c0*/  BSYNC.RECONVERGENT B0 ;  /* 0x0000000000007941 */ /* 0x000fea0003800200 */
.L_x_9147:
        /* <DEDUP_REMOVED lines=24> */
.L_x_9154:
        /* <DEDUP_REMOVED lines=13> */
.L_x_9156:
[----:B------:R-:W-:Y:S05]  /*3520*/  BSYNC.RECONVERGENT B1 ;  /* 0x0000000000017941 */ /* 0x000fea0003800200 */
.L_x_9155:
        /* <DEDUP_REMOVED lines=45> */
.L_x_9153:
[----:B------:R-:W-:Y:S05]  /*3800*/  BSYNC.RECONVERGENT B0 ;  /* 0x0000000000007941 */ /* 0x000fea0003800200 */
.L_x_9152:
        /* <DEDUP_REMOVED lines=16> */
.L_x_9116:
[----:B------:R-:W-:Y:S01]  /*3910*/  ISETP.NE.AND P0, PT, R213, 0x1, PT ;  /* 0x00000001d500780c */ /* 0x000fe20003f05270 */
[----:B------:R-:W-:Y:S01]  /*3920*/  BSSY.RECONVERGENT B0, `(.L_x_9158) ;  /* 0x0000049000007945 */ /* 0x000fe20003800200 */
[C---:B------:R-:W-:Y:S01]  /*3930*/  VIADD R17, R159.reuse, 0x96a522ad ;  /* 0x96a522ad9f117836 */ /* 0x040fe20000000000 */
[----:B------:R-:W-:Y:S01]  /*3940*/  IADD3 R151, PT, PT, R158, -0x255992d5, RZ ;  /* 0xdaa66d2b9e977810 */ /* 0x000fe20007ffe0ff */
[----:B------:R-:W-:Y:S02]  /*3950*/  VIADD R150, R159, 0x646e171e ;  /* 0x646e171e9f967836 */ /* 0x000fe40000000000 */
[----:B------:R-:W-:Y:S02]  /*3960*/  IMAD.MOV.U32 R12, RZ, RZ, 0x2 ;  /* 0x00000002ff0c7424 */ /* 0x000fe400078e00ff */
[----:B------:R-:W-:Y:S02]  /*3970*/  IMAD.MOV.U32 R8, RZ, RZ, R182 ;  /* 0x000000ffff087224 */ /* 0x000fe400078e00b6 */
[----:B------:R-:W-:-:S03]  /*3980*/  IMAD.MOV.U32 R154, RZ, RZ, R200 ;  /* 0x000000ffff9a7224 */ /* 0x000fc600078e00c8 */
        /* <DEDUP_REMOVED lines=11> */
.L_x_9160:
        /* <DEDUP_REMOVED lines=13> */
.L_x_9162:
[----:B------:R-:W-:Y:S05]  /*3b10*/  BSYNC.RECONVERGENT B1 ;  /* 0x0000000000017941 */ /* 0x000fea0003800200 */
.L_x_9161:
        /* <DEDUP_REMOVED lines=41> */
.L_x_9159:
[----:B------:R-:W-:Y:S05]  /*3db0*/  BSYNC.RECONVERGENT B0 ;  /* 0x0000000000007941 */ /* 0x000fea0003800200 */
.L_x_9158:
[----:B------:R-:W-:Y:S01]  /*3dc0*/  I2FP.F32.U32 R8, R8 ;  /* 0x0000000800087245 */ /* 0x000fe20000201000 */
[----:B------:R-:W-:Y:S01]  /*3dd0*/  IMAD.U32 R35, RZ, RZ, UR11 ;  /* 0x0000000bff237e24 */ /* 0x000fe2000f8e00ff */
[----:B------:R-:W-:Y:S01]  /*3de0*/  ISETP.NE.AND P2, PT, R12, 0x1, PT ;  /* 0x000000010c00780c */ /* 0x000fe20003f45270 */
[----:B------:R-:W-:Y:S01]  /*3df0*/  IMAD.U32 R34, RZ, RZ, UR12 ;  /* 0x0000000cff227e24 */ /* 0x000fe2000f8e00ff */
[----:B-----5:R-:W-:Y:S01]  /*3e00*/  SHF.L.U32 R11, R140, 0x10, RZ ;  /* 0x000000108c0b7819 */ /* 0x020fe200000006ff */
[----:B------:R-:W-:Y:S01]  /*3e10*/  FFMA.FTZ R8, R8, R33, 1.1641532182693481445e-10 ;  /* 0x2f00000008087423 */ /* 0x000fe20000010021 */
[----:B------:R-:W-:Y:S01]  /*3e20*/  LOP3.LUT R9, R9, 0xfffffff7, RZ, 0xc0, !PT ;  /* 0xfffffff709097812 */ /* 0x000fe200078ec0ff */
[----:B------:R-:W-:Y:S01]  /*3e30*/  BSSY.RECONVERGENT B0, `(.L_x_9163) ;  /* 0x000004a000007945 */ /* 0x000fe20003800200 */
[----:B------:R-:W-:Y:S02]  /*3e40*/  IMAD.MOV.U32 R14, RZ, RZ, 0x2 ;  /* 0x00000002ff0e7424 */ /* 0x000fe400078e00ff */
[----:B------:R-:W-:Y:S01]  /*3e50*/  FMUL.FTZ R10, R11, R34 ;  /* 0x000000220b0a7220 */ /* 0x000fe20000410000 */
[----:B------:R-:W-:Y:S01]  /*3e60*/  FSETP.GTU.FTZ.AND P0, PT, R8, R35, PT ;  /* 0x000000230800720b */ /* 0x000fe20003f1c000 */
[----:B------:R-:W-:Y:S01]  /*3e70*/  IMAD.MOV.U32 R8, RZ, RZ, R182 ;  /* 0x000000ffff087224 */ /* 0x000fe200078e00b6 */
        /* <DEDUP_REMOVED lines=13> */
.L_x_9165:
        /* <DEDUP_REMOVED lines=13> */
.L_x_9167:
[----:B------:R-:W-:Y:S05]  /*4020*/  BSYNC.RECONVERGENT B1 ;  /* 0x0000000000017941 */ /* 0x000fea0003800200 */
.L_x_9166:
        /* <DEDUP_REMOVED lines=42> */
.L_x_9164:
[----:B------:R-:W-:Y:S05]  /*42d0*/  BSYNC.RECONVERGENT B0 ;  /* 0x0000000000007941 */ /* 0x000fea0003800200 */
.L_x_9163:
        /* <DEDUP_REMOVED lines=25> */
.L_x_9170:
        /* <DEDUP_REMOVED lines=13> */
.L_x_9172:
[----:B------:R-:W-:Y:S05]  /*4540*/  BSYNC.RECONVERGENT B1 ;  /* 0x0000000000017941 */ /* 0x000fea0003800200 */
.L_x_9171:
        /* <DEDUP_REMOVED lines=42> */
.L_x_9169:
[----:B------:R-:W-:Y:S05]  /*47f0*/  BSYNC.RECONVERGENT B0 ;  /* 0x0000000000007941 */ /* 0x000fea0003800200 */
.L_x_9168:
        /* <DEDUP_REMOVED lines=22> */
.L_x_9175:
        /* <DEDUP_REMOVED lines=13> */
.L_x_9177:
[----:B------:R-:W-:Y:S05]  /*4a30*/  BSYNC.RECONVERGENT B1 ;  /* 0x0000000000017941 */ /* 0x000fea0003800200 */
.L_x_9176:
        /* <DEDUP_REMOVED lines=42> */
.L_x_9174:
[----:B------:R-:W-:Y:S05]  /*4ce0*/  BSYNC.RECONVERGENT B0 ;  /* 0x0000000000007941 */ /* 0x000fea0003800200 */
.L_x_9173:
        /* <DEDUP_REMOVED lines=27> */
.L_x_9180:
        /* <DEDUP_REMOVED lines=13> */
.L_x_9182:
[----:B------:R-:W-:Y:S05]  /*4f70*/  BSYNC.RECONVERGENT B1 ;  /* 0x0000000000017941 */ /* 0x000fea0003800200 */
.L_x_9181:
        /* <DEDUP_REMOVED lines=42> */
.L_x_9179:
[----:B------:R-:W-:Y:S05]  /*5220*/  BSYNC.RECONVERGENT B0 ;  /* 0x0000000000007941 */ /* 0x000fea0003800200 */
.L_x_9178:
        /* <DEDUP_REMOVED lines=23> */
.L_x_9185:
        /* <DEDUP_REMOVED lines=13> */
.L_x_9187:
[----:B------:R-:W-:Y:S05]  /*5470*/  BSYNC.RECONVERGENT B1 ;  /* 0x0000000000017941 */ /* 0x000fea0003800200 */
.L_x_9186:
        /* <DEDUP_REMOVED lines=42> */
.L_x_9184:
[----:B------:R-:W-:Y:S05]  /*5720*/  BSYNC.RECONVERGENT B0 ;  /* 0x0000000000007941 */ /* 0x000fea0003800200 */
.L_x_9183:
        /* <DEDUP_REMOVED lines=25> */
.L_x_9190:
        /* <DEDUP_REMOVED lines=13> */
.L_x_9192:
[----:B------:R-:W-:Y:S05]  /*5990*/  BSYNC.RECONVERGENT B1 ;  /* 0x0000000000017941 */ /* 0x000fea0003800200 */
.L_x_9191:
        /* <DEDUP_REMOVED lines=42> */
.L_x_9189:
[----:B------:R-:W-:Y:S05]  /*5c40*/  BSYNC.RECONVERGENT B0 ;  /* 0x0000000000007941 */ /* 0x000fea0003800200 */
.L_x_9188:
[----:B------:R-:W-:Y:S01]  /*5c50*/  ISETP.NE.AND P3, PT, R15, 0x1, PT ;  /* 0x000000010f00780c */ /* 0x000fe20003f65270 */
[----:B------:R-:W-:Y:S01]  /*5c60*/  IMAD.U32 R13, R13, 0x10000, RZ ;  /* 0x000100000d0d7824 */ /* 0x000fe200078e00ff */
[----:B------:R-:W-:Y:S01]  /*5c70*/  I2FP.F32.U32 R14, R14 ;  /* 0x0000000e000e7245 */ /* 0x000fe20000201000 */
[----:B------:R-:W-:Y:S01]  /*5c80*/  BSSY.RECONVERGENT B0, `(.L_x_9193) ;  /* 0x0000049000007945 */ /* 0x000fe20003800200 */
[----:B------:R-:W-:Y:S02]  /*5c90*/  IMAD.MOV.U32 R147, RZ, RZ, 0x2 ;  /* 0x00000002ff937424 */ /* 0x000fe400078e00ff */
        /* <DEDUP_REMOVED lines=15> */
.L_x_9195:
        /* <DEDUP_REMOVED lines=13> */
.L_x_9197:
[----:B------:R-:W-:Y:S05]  /*5e60*/  BSYNC.RECONVERGENT B1 ;  /* 0x0000000000017941 */ /* 0x000fea0003800200 */
.L_x_9196:
        /* <DEDUP_REMOVED lines=42> */
.L_x_9194:
[----:B------:R-:W-:Y:S05]  /*6110*/  BSYNC.RECONVERGENT B0 ;  /* 0x0000000000007941 */ /* 0x000fea0003800200 */
.L_x_9193:
        /* <DEDUP_REMOVED lines=27> */
.L_x_9200:
        /* <DEDUP_REMOVED lines=13> */
.L_x_9202:
[----:B------:R-:W-:Y:S05]  /*63a0*/  BSYNC.RECONVERGENT B1 ;  /* 0x0000000000017941 */ /* 0x000fea0003800200 */
.L_x_9201:
        /* <DEDUP_REMOVED lines=42> */
.L_x_9199:
[----:B------:R-:W-:Y:S05]  /*6650*/  BSYNC.RECONVERGENT B0 ;  /* 0x0000000000007941 */ /* 0x000fea0003800200 */
.L_x_9198:
        /* <DEDUP_REMOVED lines=10> */
[----:B------:R-:W-:Y:S02]  /*6700*/  PLOP3.LUT P3, PT, P3, PT, PT, 0x8, 0x80 ;  /* 0x000000000080781c */ /* 0x000fe40001f6e170 */
[----:B------:R-:W-:Y:S01]  /*6710*/  PRMT R15, R142, 0x7632, R15 ;  /* 0x000076328e0f7816 */ /* 0x000fe2000000000f */
        /* <DEDUP_REMOVED lines=9> */
.L_x_9205:
        /* <DEDUP_REMOVED lines=13> */
.L_x_9207:
[----:B------:R-:W-:Y:S05]  /*6880*/  BSYNC.RECONVERGENT B1 ;  /* 0x0000000000017941 */ /* 0x000fea0003800200 */
.L_x_9206:
        /* <DEDUP_REMOVED lines=42> */
.L_x_9204:
[----:B------:R-:W-:Y:S05]  /*6b30*/  BSYNC.RECONVERGENT B0 ;  /* 0x0000000000007941 */ /* 0x000fea0003800200 */
.L_x_9203:
        /* <DEDUP_REMOVED lines=25> */
.L_x_9210:
        /* <DEDUP_REMOVED lines=13> */
.L_x_9212:
[----:B------:R-:W-:Y:S05]  /*6da0*/  BSYNC.RECONVERGENT B1 ;  /* 0x0000000000017941 */ /* 0x000fea0003800200 */
.L_x_9211:
        /* <DEDUP_REMOVED lines=42> */
.L_x_9209:
[----:B------:R-:W-:Y:S05]  /*7050*/  BSYNC.RECONVERGENT B0 ;  /* 0x0000000000007941 */ /* 0x000fea0003800200 */
.L_x_9208:
        /* <DEDUP_REMOVED lines=20> */
.L_x_9215:
        /* <DEDUP_REMOVED lines=13> */
.L_x_9217:
[----:B------:R-:W-:Y:S05]  /*7270*/  BSYNC.RECONVERGENT B1 ;  /* 0x0000000000017941 */ /* 0x000fea0003800200 */
.L_x_9216:
        /* <DEDUP_REMOVED lines=42> */
.L_x_9214:
[----:B------:R-:W-:Y:S05]  /*7520*/  BSYNC.RECONVERGENT B0 ;  /* 0x0000000000007941 */ /* 0x000fea0003800200 */
.L_x_9213:
        /* <DEDUP_REMOVED lines=27> */
.L_x_9220:
        /* <DEDUP_REMOVED lines=13> */
.L_x_9222:
[----:B------:R-:W-:Y:S05]  /*77b0*/  BSYNC.RECONVERGENT B1 ;  /* 0x0000000000017941 */ /* 0x000fea0003800200 */
.L_x_9221:
        /* <DEDUP_REMOVED lines=42> */
.L_x_9219:
[----:B------:R-:W-:Y:S05]  /*7a60*/  BSYNC.RECONVERGENT B0 ;  /* 0x0000000000007941 */ /* 0x000fea0003800200 */
.L_x_9218:
        /* <DEDUP_REMOVED lines=21> */
.L_x_9225:
        /* <DEDUP_REMOVED lines=13> */
.L_x_9227:
[----:B------:R-:W-:Y:S05]  /*7c90*/  BSYNC.RECONVERGENT B1 ;  /* 0x0000000000017941 */ /* 0x000fea0003800200 */
.L_x_9226:
        /* <DEDUP_REMOVED lines=42> */
.L_x_9224:
[----:B------:R-:W-:Y:S05]  /*7f40*/  BSYNC.RECONVERGENT B0 ;  /* 0x0000000000007941 */ /* 0x000fea0003800200 */
.L_x_9223:
        /* <DEDUP_REMOVED lines=25> */
.L_x_9230:
        /* <DEDUP_REMOVED lines=13> */
.L_x_9232:
[----:B------:R-:W-:Y:S05]  /*81b0*/  BSYNC.RECONVERGENT B1 ;  /* 0x0000000000017941 */ /* 0x000fea0003800200 */
.L_x_9231:
        /* <DEDUP_REMOVED lines=42> */
.L_x_9229:
[----:B------:R-:W-:Y:S05]  /*8460*/  BSYNC.RECONVERGENT B0 ;  /* 0x0000000000007941 */ /* 0x000fea0003800200 */
.L_x_9228:
        /* <DEDUP_REMOVED lines=20> */
.L_x_9235:
        /* <DEDUP_REMOVED lines=15> */
.L_x_9237:
[----:B------:R-:W-:Y:S05]  /*86a0*/  BSYNC.RECONVERGENT B1 ;  /* 0x0000000000017941 */ /* 0x000fea0003800200 */
.L_x_9236:
        /* <DEDUP_REMOVED lines=42> */
.L_x_9234:
[----:B------:R-:W-:Y:S05]  /*8950*/  BSYNC.RECONVERGENT B0 ;  /* 0x0000000000007941 */ /* 0x000fea0003800200 */
.L_x_9233:
[----:B------:R-:W-:Y:S02]  /*8960*/  I2FP.F32.U32 R150, R161 ;  /* 0x000000a100967245 */ /* 0x000fe40000201000 */
[----:B------:R-:W-:Y:S02]  /*8970*/  PRMT R17, R43, 0x7632, R17 ;  /* 0x000076322b117816 */ /* 0x000fe40000000011 */
[----:B------:R-:W-:Y:S01]  /*8980*/  @P1 PRMT R143, R39, 0x7632, R143 ;  /* 0x00007632278f1816 */ /* 0x000fe2000000008f */
[----:B------:R-:W-:Y:S01]  /*8990*/  FFMA.FTZ R150, R150, R33, 1.1641532182693481445e-10 ;  /* 0x2f00000096967423 */ /* 0x000fe20000010021 */
[----:B------:R-:W-:Y:S01]  /*89a0*/  PRMT R142, R142, 0x5410, R157 ;  /* 0x000054108e8e7816 */ /* 0x000fe2000000009d */
[----:B------:R-:W-:Y:S01]  /*89b0*/  IMAD.U32 R17, R17, 0x10000, RZ ;  /* 0x0001000011117824 */ /* 0x000fe200078e00ff */
[----:B------:R-:W-:Y:S02]  /*89c0*/  PRMT R141, R141, 0x5410, R156 ;  /* 0x000054108d8d7816 */ /* 0x000fe4000000009c */
        /* <DEDUP_REMOVED lines=8> */
[----:B------:R-:W-:-:S04]  /*8a50*/  @!P1 MOV R150, R143 ;  /* 0x0000008f00969202 */ /* 0x000fc80000000f00 */
[----:B------:R-:W-:-:S04]  /*8a60*/  F2FP.BF16.F32.PACK_AB R143, RZ, R150 ;  /* 0x00000096ff8f723e */ /* 0x000fc800000010ff */
[----:B------:R-:W-:-:S07]  /*8a70*/  PRMT R143, R160, 0x5410, R143 ;  /* 0x00005410a08f7816 */ /* 0x000fce000000008f */
.L_x_9157:
[----:B------:R-:W0:Y:S01]  /*8a80*/  LDC.64 R162, c[0x0][0x3a8] ;  /* 0x0000ea00ffa27b82 */ /* 0x000e220000000a00 */
[----:B------:R-:W-:Y:S02]  /*8a90*/  SEL R173, RZ, 0x100, !P0 ;  /* 0x00000100ffad7807 */ /* 0x000fe40004000000 */
[----:B------:R-:W-:Y:S02]  /*8aa0*/  ISETP.NE.U32.AND P0, PT, R152, RZ, PT ;  /* 0x000000ff9800720c */ /* 0x000fe40003f05070 */
[----:B------:R-:W-:Y:S02]  /*8ab0*/  SEL R155, RZ, 0x1000000, !P5 ;  /* 0x01000000ff9b7807 */ /* 0x000fe40006800000 */
[----:B------:R-:W-:Y:S01]  /*8ac0*/  SEL R168, RZ, 0x10000, !P4 ;  /* 0x00010000ffa87807 */ /* 0x000fe20006000000 */
[----:B------:R-:W1:Y:S01]  /*8ad0*/  LDC.64 R160, c[0x0][0x3b0] ;  /* 0x0000ec00ffa07b82 */ /* 0x000e620000000a00 */
[C---:B------:R-:W-:Y:S02]  /*8ae0*/  LOP3.LUT P5, RZ, R9.reuse, 0x4, RZ, 0xc0, !PT ;  /* 0x0000000409ff7812 */ /* 0x040fe400078ac0ff */
[----:B------:R-:W-:-:S02]  /*8af0*/  LOP3.LUT P4, RZ, R9, 0x2, RZ, 0xc0, !PT ;  /* 0x0000000209ff7812 */ /* 0x000fc4000788c0ff */
[----:B------:R-:W-:Y:S02]  /*8b00*/  ISETP.NE.AND.EX P0, PT, R153, RZ, PT, P0 ;  /* 0x000000ff9900720c */ /* 0x000fe40003f05300 */
[----:B------:R-:W-:Y:S01]  /*8b10*/  SEL R153, RZ, 0x1000000, !P2 ;  /* 0x01000000ff997807 */ /* 0x000fe20005000000 */
[----:B------:R-:W2:Y:S01]  /*8b20*/  @P1 LDC.64 R156, c[0x0][0x3a0] ;  /* 0x0000e800ff9c1b82 */ /* 0x000ea20000000a00 */
[----:B------:R-:W-:Y:S02]  /*8b30*/  SEL R151, RZ, 0x10000, !P4 ;  /* 0x00010000ff977807 */ /* 0x000fe40006000000 */
[----:B------:R-:W-:Y:S02]  /*8b40*/  SEL R152, RZ, 0x100, !P5 ;  /* 0x00000100ff987807 */ /* 0x000fe40006800000 */
[----:B------:R-:W-:Y:S02]  /*8b50*/  LOP3.LUT P6, RZ, R9, 0x8, RZ, 0xc0, !PT ;  /* 0x0000000809ff7812 */ /* 0x000fe400078cc0ff */
        /* <DEDUP_REMOVED lines=8> */
[----:B------:R-:W-:Y:S01]  /*8be0*/  LOP3.LUT R173, R173, R172, RZ, 0xfc, !PT ;  /* 0x000000acadad7212 */ /* 0x000fe200078efcff */
[----:B-1----:R-:W-:Y:S01]  /*8bf0*/  IMAD.WIDE.U32 R170, R7, 0x8, R160 ;  /* 0x0000000807aa7825 */ /* 0x002fe200078e00a0 */
[----:B------:R-:W-:-:S03]  /*8c00*/  LOP3.LUT R172, R152, R153, RZ, 0xfc, !PT ;  /* 0x0000009998ac7212 */ /* 0x000fc600078efcff */
[C---:B------:R-:W-:Y:S02]  /*8c10*/  IMAD.WIDE.U32 R152, R151.reuse, 0x10, R164 ;  /* 0x0000001097987825 */ /* 0x040fe400078e00a4 */
[----:B------:R3:W-:Y:S02]  /*8c20*/  STG.E.64 desc[UR6][R170.64], R172 ;  /* 0x000000acaa007986 */ /* 0x0007e4000c101b06 */
[----:B--2---:R-:W-:-:S04]  /*8c30*/  @P1 IMAD.WIDE.U32 R156, R151, 0x10, R156 ;  /* 0x00000010979c1825 */ /* 0x004fc800078e009c */
[----:B0-----:R-:W-:Y:S01]  /*8c40*/  @P0 IMAD.WIDE.U32 R166, R151, 0x10, R166 ;  /* 0x0000001097a60825 */ /* 0x001fe200078e00a6 */
[----:B---3--:R-:W-:Y:S06]  /*8c50*/  @!P0 BRA `(.L_x_9238) ;  /* 0x0000000000508947 */ /* 0x008fec0003800000 */
        /* <DEDUP_REMOVED lines=14> */
[----:B------:R-:W-:Y:S02]  /*8d40*/  LOP3.LUT R141, R143, R173, R141, 0xfe, !PT ;  /* 0x000000ad8f8d7212 */ /* 0x000fe400078efe8d */
[----:B------:R-:W-:Y:S02]  /*8d50*/  LOP3.LUT R155, R168, R140, R142, 0xfe, !PT ;  /* 0x0000008ca89b7212 */ /* 0x000fe400078efe8e */
[----:B------:R-:W-:Y:S01]  /*8d60*/  LOP3.LUT R143, R141, R169, RZ, 0xfc, !PT ;  /* 0x000000a98d8f7212 */ /* 0x000fe200078efcff */
[----:B0-----:R-:W-:Y:S01]  /*8d70*/  IMAD.WIDE.U32 R140, R7, 0x8, R170 ;  /* 0x00000008078c7825 */ /* 0x001fe200078e00aa */
[----:B------:R-:W-:-:S05]  /*8d80*/  LOP3.LUT R142, R155, 0xff, R10, 0xf8, !PT ;  /* 0x000000ff9b8e7812 */ /* 0x000fca00078ef80a */
[----:B------:R0:W-:Y:S02]  /*8d90*/  STG.E.64 desc[UR6][R140.64], R142 ;  /* 0x0000008e8c007986 */ /* 0x0001e4000c101b06 */
.L_x_9238:
        /* <DEDUP_REMOVED lines=20> */
.L_x_9242:
        /* <DEDUP_REMOVED lines=13> */
.L_x_9244:
[----:B------:R-:W-:Y:S05]  /*8fb0*/  BSYNC.RECONVERGENT B1 ;  /* 0x0000000000017941 */ /* 0x000fea0003800200 */
.L_x_9243:
        /* <DEDUP_REMOVED lines=44> */
.L_x_9241:
[----:B------:R-:W-:Y:S05]  /*9280*/  BSYNC.RECONVERGENT B0 ;  /* 0x0000000000007941 */ /* 0x000fea0003800200 */
.L_x_9240:
[----:B------:R-:W-:Y:S01]  /*9290*/  I2FP.F32.U32 R10, R10 ;  /* 0x0000000a000a7245 */ /* 0x000fe20000201000 */
[----:B------:R-:W-:Y:S01]  /*92a0*/  BSSY.RECONVERGENT B0, `(.L_x_9245) ;  /* 0x0000051000007945 */ /* 0x000fe20003800200 */
[----:B------:R-:W-:Y:S01]  /*92b0*/  ISETP.NE.AND P3, PT, R13, 0x1, PT ;  /* 0x000000010d00780c */ /* 0x000fe20003f65270 */
[----:B------:R-:W-:Y:S01]  /*92c0*/  IMAD.MOV.U32 R14, RZ, RZ, 0x2 ;  /* 0x00000002ff0e7424 */ /* 0x000fe200078e00ff */
[----:B-----5:R-:W-:Y:S01]  /*92d0*/  SHF.L.U32 R11, R140, 0x10, RZ ;  /* 0x000000108c0b7819 */ /* 0x020fe200000006ff */
[----:B------:R-:W-:Y:S01]  /*92e0*/  FFMA.FTZ R10, R10, R33, 1.1641532182693481445e-10 ;  /* 0x2f0000000a0a7423 */ /* 0x000fe20000010021 */
[----:B------:R-:W-:Y:S01]  /*92f0*/  LOP3.LUT R9, R9, 0xffffffef, RZ, 0xc0, !PT ;  /* 0xffffffef09097812 */ /* 0x000fe200078ec0ff */
[----:B------:R-:W-:-:S03]  /*9300*/  IMAD.MOV.U32 R12, RZ, RZ, R182 ;  /* 0x000000ffff0c7224 */ /* 0x000fc600078e00b6 */
        /* <DEDUP_REMOVED lines=15> */
.L_x_9247:
        /* <DEDUP_REMOVED lines=13> */
.L_x_9249:
[----:B------:R-:W-:Y:S05]  /*94d0*/  BSYNC.RECONVERGENT B1 ;  /* 0x0000000000017941 */ /* 0x000fea0003800200 */
.L_x_9248:
[----:B------:R-:W-:Y:S01]  /*94e0*/  IMAD.WIDE.U32 R14, R0, -0x326172a9, RZ ;  /* 0xcd9e8d57000e7825 */ /* 0x000fe200078e00ff */
[----:B-1----:R-:W-:Y:S02]  /*94f0*/  LOP3.LUT R152, R6, R13, R159, 0x96, !PT ;  /* 0x0000000d06987212 */ /* 0x002fe400078e969f */
        /* <DEDUP_REMOVED lines=43> */
.L_x_9246:
[----:B------:R-:W-:Y:S05]  /*97b0*/  BSYNC.RECONVERGENT B0 ;  /* 0x0000000000007941 */ /* 0x000fea0003800200 */
.L_x_9245:
[----:B------:R-:W-:Y:S01]  /*97c0*/  I2FP.F32.U32 R10, R12 ;  /* 0x0000000c000a7245 */ /* 0x000fe20000201000 */
[----:B------:R-:W-:Y:S01]  /*97d0*/  @P1 IMAD.U32 R15, R36, 0x10000, RZ ;  /* 0x00010000240f1824 */ /* 0x000fe200078e00ff */
[----:B------:R-:W-:Y:S01]  /*97e0*/  SHF.L.U32 R13, R40, 0x10, RZ ;  /* 0x00000010280d7819 */ /* 0x000fe200000006ff */
[----:B------:R-:W-:Y:S01]  /*97f0*/  BSSY.RECONVERGENT B0, `(.L_x_9250) ;  /* 0x0000051000007945 */ /* 0x000fe20003800200 */
[----:B------:R-:W-:Y:S01]  /*9800*/  ISETP.NE.AND P3, PT, R14, 0x1, PT ;  /* 0x000000010e00780c */ /* 0x000fe20003f65270 */
[----:B------:R-:W-:Y:S01]  /*9810*/  FFMA.FTZ R10, R10, R33, 1.1641532182693481445e-10 ;  /* 0x2f0000000a0a7423 */ /* 0x000fe20000010021 */
[----:B------:R-:W-:Y:S01]  /*9820*/  MOV R12, R182 ;  /* 0x000000b6000c7202 */ /* 0x000fe20000000f00 */
[----:B------:R-:W-:-:S03]  /*9830*/  FMUL.FTZ R13, R13, R34 ;  /* 0x000000220d0d7220 */ /* 0x000fc60000410000 */
[----:B------:R-:W-:-:S04]  /*9840*/  FSETP.GTU.FTZ.AND P2, PT, R10, R35, PT ;  /* 0x000000230a00720b */ /* 0x000fc80003f5c000 */
[----:B------:R-:W-:-:S05]  /*9850*/  FSEL R13, R13, RZ, !P2 ;  /* 0x000000ff0d0d7208 */ /* 0x000fca0005000000 */
[----:B------:R-:W-:Y:S01]  /*9860*/  FADD.FTZ R10, R140, R13 ;  /* 0x0000000d8c0a7221 */ /* 0x000fe20000010000 */
[----:B------:R-:W-:-:S03]  /*9870*/  IMAD.MOV.U32 R13, RZ, RZ, 0x2 ;  /* 0x00000002ff0d7424 */ /* 0x000fc600078e00ff */
[--C-:B-1----:R-:W-:Y:S01]  /*9880*/  @P1 FADD.FTZ R152, R15, R10.reuse ;  /* 0x0000000a0f981221 */ /* 0x102fe20000010000 */
        /* <DEDUP_REMOVED lines=12> */
.L_x_9252:
        /* <DEDUP_REMOVED lines=13> */
.L_x_9254:
[----:B------:R-:W-:Y:S05]  /*9a20*/  BSYNC.RECONVERGENT B1 ;  /* 0x0000000000017941 */ /* 0x000fea0003800200 */
.L_x_9253:
        /* <DEDUP_REMOVED lines=45> */
.L_x_9251:
[----:B------:R-:W-:Y:S05]  /*9d00*/  BSYNC.RECONVERGENT B0 ;  /* 0x0000000000007941 */ /* 0x000fea0003800200 */
.L_x_9250:
        /* <DEDUP_REMOVED lines=22> */
.L_x_9257:
        /* <DEDUP_REMOVED lines=13> */
.L_x_9259:
[----:B------:R-:W-:Y:S05]  /*9f40*/  BSYNC.RECONVERGENT B1 ;  /* 0x0000000000017941 */ /* 0x000fea0003800200 */
.L_x_9258:
        /* <DEDUP_REMOVED lines=45> */
.L_x_9256:
[----:B------:R-:W-:Y:S05]  /*a220*/  BSYNC.RECONVERGENT B0 ;  /* 0x0000000000007941 */ /* 0x000fea0003800200 */
.L_x_9255:
        /* <DEDUP_REMOVED lines=27> */
.L_x_9262:
        /* <DEDUP_REMOVED lines=13> */
.L_x_9264:
[----:B------:R-:W-:Y:S05]  /*a4b0*/  BSYNC.RECONVERGENT B1 ;  /* 0x0000000000017941 */ /* 0x000fea0003800200 */
.L_x_9263:
        /* <DEDUP_REMOVED lines=45> */
.L_x_9261:
[----:B------:R-:W-:Y:S05]  /*a790*/  BSYNC.RECONVERGENT B0 ;  /* 0x0000000000007941 */ /* 0x000fea0003800200 */
.L_x_9260:
        /* <DEDUP_REMOVED lines=23> */
.L_x_9267:
        /* <DEDUP_REMOVED lines=13> */
.L_x_9269:
[----:B------:R-:W-:Y:S05]  /*a9e0*/  BSYNC.RECONVERGENT B1 ;  /* 0x0000000000017941 */ /* 0x000fea0003800200 */
.L_x_9268:
        /* <DEDUP_REMOVED lines=45> */
.L_x_9266:
[----:B------:R-:W-:Y:S05]  /*acc0*/  BSYNC.RECONVERGENT B0 ;  /* 0x0000000000007941 */ /* 0x000fea0003800200 */
.L_x_9265:
        /* <DEDUP_REMOVED lines=9> */
[----:B------:R-:W-:-:S04]  /*ad60*/  @P1 IMAD.U32 R15, R37, 0x10000, RZ ;  /* 0x00010000250f1824 */ /* 0x000fc800078e00ff */
[----:B------:R-:W-:-:S04]  /*ad70*/  FADD.FTZ R12, R141, R12 ;  /* 0x0000000c8d0c7221 */ /* 0x000fc80000010000 */
        /* <DEDUP_REMOVED lines=14> */
.L_x_9272:
        /* <DEDUP_REMOVED lines=13> */
.L_x_9274:
[----:B------:R-:W-:Y:S05]  /*af30*/  BSYNC.RECONVERGENT B1 ;  /* 0x0000000000017941 */ /* 0x000fea0003800200 */
.L_x_9273:
        /* <DEDUP_REMOVED lines=45> */
.L_x_9271:
[----:B------:R-:W-:Y:S05]  /*b210*/  BSYNC.RECONVERGENT B0 ;  /* 0x0000000000007941 */ /* 0x000fea0003800200 */
.L_x_9270:
        /* <DEDUP_REMOVED lines=10> */
[----:B------:R-:W-:Y:S01]  /*b2c0*/  IMAD.MOV.U32 R13, RZ, RZ, R182 ;  /* 0x000000ffff0d7224 */ /* 0x000fe200078e00b6 */
        /* <DEDUP_REMOVED lines=11> */
.L_x_9277:
        /* <DEDUP_REMOVED lines=13> */
.L_x_9279:
[----:B------:R-:W-:Y:S05]  /*b450*/  BSYNC.RECONVERGENT B1 ;  /* 0x0000000000017941 */ /* 0x000fea0003800200 */
.L_x_9278:
        /* <DEDUP_REMOVED lines=45> */
.L_x_9276:
[----:B------:R-:W-:Y:S05]  /*b730*/  BSYNC.RECONVERGENT B0 ;  /* 0x0000000000007941 */ /* 0x000fea0003800200 */
.L_x_9275:
[----:B------:R-:W-:Y:S01]  /*b740*/  I2FP.F32.U32 R14, R13 ;  /* 0x0000000d000e7245 */ /* 0x000fe20000201000 */
[----:B------:R-:W-:Y:S01]  /*b750*/  BSSY.RECONVERGENT B0, `(.L_x_9280) ;  /* 0x0000055000007945 */ /* 0x000fe20003800200 */
[----:B------:R-:W-:Y:S01]  /*b760*/  PRMT R13, R41, 0x7632, R13 ;  /* 0x00007632290d7816 */ /* 0x000fe2000000000d */
[----:B------:R-:W-:Y:S02]  /*b770*/  IMAD.MOV.U32 R156, RZ, RZ, 0x2 ;  /* 0x00000002ff9c7424 */ /* 0x000fe400078e00ff */
[----:B------:R-:W-:Y:S01]  /*b780*/  FFMA.FTZ R14, R14, R33, 1.1641532182693481445e-10 ;  /* 0x2f0000000e0e7423 */ /* 0x000fe20000010021 */
[----:B------:R-:W-:Y:S02]  /*b790*/  IMAD.MOV.U32 R15, RZ, RZ, R182 ;  /* 0x000000ffff0f7224 */ /* 0x000fe400078e00b6 */
[----:B------:R-:W-:Y:S02]  /*b7a0*/  IMAD.U32 R13, R13, 0x10000, RZ ;  /* 0x000100000d0d7824 */ /* 0x000fe400078e00ff */
[----:B------:R-:W-:-:S02]  /*b7b0*/  FSETP.GTU.FTZ.AND P2, PT, R14, R35, PT ;  /* 0x000000230e00720b */ /* 0x000fc40003f5c000 */
        /* <DEDUP_REMOVED lines=8> */
[----:B------:R-:W-:-:S04]  /*b840*/  @!P1 MOV R155, R14 ;  /* 0x0000000e009b9202 */ /* 0x000fc80000000f00 */
        /* <DEDUP_REMOVED lines=10> */
.L_x_9282:
        /* <DEDUP_REMOVED lines=13> */
.L_x_9284:
[----:B------:R-:W-:Y:S05]  /*b9c0*/  BSYNC.RECONVERGENT B1 ;  /* 0x0000000000017941 */ /* 0x000fea0003800200 */
.L_x_9283:
        /* <DEDUP_REMOVED lines=45> */
.L_x_9281:
[----:B------:R-:W-:Y:S05]  /*bca0*/  BSYNC.RECONVERGENT B0 ;  /* 0x0000000000007941 */ /* 0x000fea0003800200 */
.L_x_9280:
        /* <DEDUP_REMOVED lines=21> */
.L_x_9287:
        /* <DEDUP_REMOVED lines=13> */
.L_x_9289:
[----:B------:R-:W-:Y:S05]  /*bed0*/  BSYNC.RECONVERGENT B1 ;  /* 0x0000000000017941 */ /* 0x000fea0003800200 */
.L_x_9288:
        /* <DEDUP_REMOVED lines=45> */
.L_x_9286:
[----:B------:R-:W-:Y:S05]  /*c1b0*/  BSYNC.RECONVERGENT B0 ;  /* 0x0000000000007941 */ /* 0x000fea0003800200 */
.L_x_9285:
        /* <DEDUP_REMOVED lines=25> */
.L_x_9292:
        /* <DEDUP_REMOVED lines=13> */
.L_x_9294:
[----:B------:R-:W-:Y:S05]  /*c420*/  BSYNC.RECONVERGENT B1 ;  /* 0x0000000000017941 */ /* 0x000fea0003800200 */
.L_x_9293:
        /* <DEDUP_REMOVED lines=45> */
.L_x_9291:
[----:B------:R-:W-:Y:S05]  /*c700*/  BSYNC.RECONVERGENT B0 ;  /* 0x0000000000007941 */ /* 0x000fea0003800200 */
.L_x_9290:
        /* <DEDUP_REMOVED lines=20> */
.L_x_9297:
        /* <DEDUP_REMOVED lines=13> */
.L_x_9299:
[----:B------:R-:W-:Y:S05]  /*c920*/  BSYNC.RECONVERGENT B1 ;  /* 0x0000000000017941 */ /* 0x000fea0003800200 */
.L_x_9298:
        /* <DEDUP_REMOVED lines=45> */
.L_x_9296:
[----:B------:R-:W-:Y:S05]  /*cc00*/  BSYNC.RECONVERGENT B0 ;  /* 0x0000000000007941 */ /* 0x000fea0003800200 */
.L_x_9295:
        /* <DEDUP_REMOVED lines=27> */
.L_x_9302:
        /* <DEDUP_REMOVED lines=13> */
.L_x_9304:
[----:B------:R-:W-:Y:S05]  /*ce90*/  BSYNC.RECONVERGENT B1 ;  /* 0x0000000000017941 */ /* 0x000fea0003800200 */
.L_x_9303:
        /* <DEDUP_REMOVED lines=45> */
.L_x_9301:
[----:B------:R-:W-:Y:S05]  /*d170*/  BSYNC.RECONVERGENT B0 ;  /* 0x0000000000007941 */ /* 0x000fea0003800200 */
.L_x_9300:
        /* <DEDUP_REMOVED lines=21> */
.L_x_9307:
        /* <DEDUP_REMOVED lines=13> */
.L_x_9309:
[----:B------:R-:W-:Y:S05]  /*d3a0*/  BSYNC.RECONVERGENT B1 ;  /* 0x0000000000017941 */ /* 0x000fea0003800200 */
.L_x_9308:
        /* <DEDUP_REMOVED lines=45> */
.L_x_9306:
[----:B------:R-:W-:Y:S05]  /*d680*/  BSYNC.RECONVERGENT B0 ;  /* 0x0000000000007941 */ /* 0x000fea0003800200 */
.L_x_9305:
        /* <DEDUP_REMOVED lines=25> */
.L_x_9312:
        /* <DEDUP_REMOVED lines=13> */
.L_x_9314:
[----:B------:R-:W-:Y:S05]  /*d8f0*/  BSYNC.RECONVERGENT B1 ;  /* 0x0000000000017941 */ /* 0x000fea0003800200 */
.L_x_9313:
        /* <DEDUP_REMOVED lines=45> */
.L_x_9311:
[----:B------:R-:W-:Y:S05]  /*dbd0*/  BSYNC.RECONVERGENT B0 ;  /* 0x0000000000007941 */ /* 0x000fea0003800200 */
.L_x_9310:
        /* <DEDUP_REMOVED lines=20> */
.L_x_9317:
        /* <DEDUP_REMOVED lines=15> */
.L_x_9319:
[----:B------:R-:W-:Y:S05]  /*de10*/  BSYNC.RECONVERGENT B1 ;  /* 0x0000000000017941 */ /* 0x000fea0003800200 */
.L_x_9318:
        /* <DEDUP_REMOVED lines=45> */
.L_x_9316:
[----:B------:R-:W-:Y:S05]  /*e0f0*/  BSYNC.RECONVERGENT B0 ;  /* 0x0000000000007941 */ /* 0x000fea0003800200 */
.L_x_9315:
[----:B------:R-:W-:Y:S02]  /*e100*/  I2FP.F32.U32 R172, R167 ;  /* 0x000000a700ac7245 */ /* 0x000fe40000201000 */
[----:B------:R-:W-:Y:S02]  /*e110*/  PRMT R143, R43, 0x7632, R143 ;  /* 0x000076322b8f7816 */ /* 0x000fe4000000008f */
[----:B------:R-:W-:Y:S01]  /*e120*/  @P1 PRMT R167, R39, 0x7632, R167 ;  /* 0x0000763227a71816 */ /* 0x000fe200000000a7 */
[----:B------:R-:W-:Y:S01]  /*e130*/  FFMA.FTZ R172, R172, R33, 1.1641532182693481445e-10 ;  /* 0x2f000000acac7423 */ /* 0x000fe20000010021 */
[----:B------:R-:W-:Y:S01]  /*e140*/  PRMT R141, R141, 0x5410, R17 ;  /* 0x000054108d8d7816 */ /* 0x000fe20000000011 */
[----:B------:R-:W-:Y:S01]  /*e150*/  IMAD.U32 R143, R143, 0x10000, RZ ;  /* 0x000100008f8f7824 */ /* 0x000fe200078e00ff */
[----:B------:R-:W-:Y:S01]  /*e160*/  PRMT R142, R142, 0x5410, R170 ;  /* 0x000054108e8e7816 */ /* 0x000fe200000000aa */
[----:B------:R-:W-:Y:S01]  /*e170*/  @P1 IMAD.U32 R167, R167, 0x10000, RZ ;  /* 0x00010000a7a71824 */ /* 0x000fe200078e00ff */
[----:B------:R-:W-:Y:S01]  /*e180*/  FSETP.GTU.FTZ.AND P6, PT, R172, R35, PT ;  /* 0x00000023ac00720b */ /* 0x000fe20003fdc000 */
[----:B------:R-:W-:Y:S01]  /*e190*/  FMUL.FTZ R143, R143, R34 ;  /* 0x000000228f8f7220 */ /* 0x000fe20000410000 */
[----:B------:R-:W-:-:S04]  /*e1a0*/  PRMT R140, R140, 0x5410, R169 ;  /* 0x000054108c8c7816 */ /* 0x000fc800000000a9 */
[----:B------:R-:W-:Y:S02]  /*e1b0*/  FSEL R173, R143, RZ, !P6 ;  /* 0x000000ff8fad7208 */ /* 0x000fe40007000000 */
[----:B------:R-:W-:-:S03]  /*e1c0*/  SEL R143, RZ, 0x1, P6 ;  /* 0x00000001ff8f7807 */ /* 0x000fc60003000000 */
[----:B------:R-:W-:Y:S01]  /*e1d0*/  FADD.FTZ R172, R180, R173 ;  /* 0x000000adb4ac7221 */ /* 0x000fe20000010000 */
[----:B------:R-:W-:-:S03]  /*e1e0*/  PRMT R17, R143, 0x7610, R17 ;  /* 0x000076108f117816 */ /* 0x000fc60000000011 */
[----:B------:R-:W-:Y:S01]  /*e1f0*/  @P1 FADD.FTZ R167, R172, R167 ;  /* 0x000000a7aca71221 */ /* 0x000fe20000010000 */
[----:B------:R-:W-:-:S04]  /*e200*/  @!P1 MOV R167, R172 ;  /* 0x000000ac00a79202 */ /* 0x000fc80000000f00 */
[----:B------:R-:W-:-:S04]  /*e210*/  F2FP.BF16.F32.PACK_AB R172, RZ, R167 ;  /* 0x000000a7ffac723e */ /* 0x000fc800000010ff */
[----:B------:R-:W-:Y:S01]  /*e220*/  PRMT R143, R171, 0x5410, R172 ;  /* 0x00005410ab8f7816 */ /* 0x000fe200000000ac */
[----:B------:R-:W-:Y:S06]  /*e230*/  BRA `(.L_x_9320) ;  /* 0x0000002800b87947 */ /* 0x000fec0003800000 */
.L_x_9239:
        /* <DEDUP_REMOVED lines=16> */
.L_x_9323:
        /* <DEDUP_REMOVED lines=13> */
.L_x_9325:
[----:B------:R-:W-:Y:S05]  /*e410*/  BSYNC.RECONVERGENT B1 ;  /* 0x0000000000017941 */ /* 0x000fea0003800200 */
.L_x_9324:
        /* <DEDUP_REMOVED lines=44> */
.L_x_9322:
[----:B------:R-:W-:Y:S05]  /*e6e0*/  BSYNC.RECONVERGENT B0 ;  /* 0x0000000000007941 */ /* 0x000fea0003800200 */
.L_x_9321:
[----:B------:R-:W-:Y:S01]  /*e6f0*/  I2FP.F32.U32 R152, R152 ;  /* 0x0000009800987245 */ /* 0x000fe20000201000 */
[----:B-----5:R-:W-:Y:S01]  /*e700*/  IMAD.U32 R153, R140, 0x10000, RZ ;  /* 0x000100008c997824 */ /* 0x020fe200078e00ff */
[----:B------:R-:W-:Y:S01]  /*e710*/  ISETP.NE.AND P3, PT, R156, 0x1, PT ;  /* 0x000000019c00780c */ /* 0x000fe20003f65270 */
[----:B------:R-:W-:Y:S01]  /*e720*/  @P1 IMAD.U32 R155, R36, 0x10000, RZ ;  /* 0x00010000249b1824 */ /* 0x000fe200078e00ff */
[----:B------:R-:W-:Y:S01]  /*e730*/  LOP3.LUT R9, R9, 0xffffffef, RZ, 0xc0, !PT ;  /* 0xffffffef09097812 */ /* 0x000fe200078ec0ff */
[----:B------:R-:W-:Y:S01]  /*e740*/  FFMA.FTZ R152, R152, R33, 1.1641532182693481445e-10 ;  /* 0x2f00000098987423 */ /* 0x000fe20000010021 */
[----:B------:R-:W-:Y:S01]  /*e750*/  FMUL.FTZ R153, R153, R34 ;  /* 0x0000002299997220 */ /* 0x000fe20000410000 */
[----:B------:R-:W-:Y:S01]  /*e760*/  BSSY.RECONVERGENT B0, `(.L_x_9326) ;  /* 0x000004e000007945 */ /* 0x000fe20003800200 */
[----:B------:R-:W-:Y:S02]  /*e770*/  PRMT R140, R140, 0x7632, R140 ;  /* 0x000076328c8c7816 */ /* 0x000fe4000000008c */
        /* <DEDUP_REMOVED lines=17> */
.L_x_9328:
        /* <DEDUP_REMOVED lines=13> */
.L_x_9330:
[----:B------:R-:W-:Y:S05]  /*e960*/  BSYNC.RECONVERGENT B1 ;  /* 0x0000000000017941 */ /* 0x000fea0003800200 */
.L_x_9329:
        /* <DEDUP_REMOVED lines=45> */
.L_x_9327:
[----:B------:R-:W-:Y:S05]  /*ec40*/  BSYNC.RECONVERGENT B0 ;  /* 0x0000000000007941 */ /* 0x000fea0003800200 */
.L_x_9326:
        /* <DEDUP_REMOVED lines=26> */
.L_x_9333:
        /* <DEDUP_REMOVED lines=13> */
.L_x_9335:
[----:B------:R-:W-:Y:S05]  /*eec0*/  BSYNC.RECONVERGENT B1 ;  /* 0x0000000000017941 */ /* 0x000fea0003800200 */
.L_x_9334:
        /* <DEDUP_REMOVED lines=45> */
.L_x_9332:
[----:B------:R-:W-:Y:S05]  /*f1a0*/  BSYNC.RECONVERGENT B0 ;  /* 0x0000000000007941 */ /* 0x000fea0003800200 */
.L_x_9331:
[----:B------:R-:W-:Y:S01]  /*f1b0*/  I2FP.F32.U32 R154, R154 ;  /* 0x0000009a009a7245 */ /* 0x000fe20000201000 */
[----:B------:R-:W-:Y:S01]  /*f1c0*/  IMAD.U32 R155, R141, 0x10000, RZ ;  /* 0x000100008d9b7824 */ /* 0x000fe200078e00ff */
        /* <DEDUP_REMOVED lines=24> */
.L_x_9338:
        /* <DEDUP_REMOVED lines=13> */
.L_x_9340:
[----:B------:R-:W-:Y:S05]  /*f420*/  BSYNC.RECONVERGENT B1 ;  /* 0x0000000000017941 */ /* 0x000fea0003800200 */
.L_x_9339:
        /* <DEDUP_REMOVED lines=45> */
.L_x_9337:
[----:B------:R-:W-:Y:S05]  /*f700*/  BSYNC.RECONVERGENT B0 ;  /* 0x0000000000007941 */ /* 0x000fea0003800200 */
.L_x_9336:
        /* <DEDUP_REMOVED lines=26> */
.L_x_9343:
        /* <DEDUP_REMOVED lines=13> */
.L_x_9345:
[----:B------:R-:W-:Y:S05]  /*f980*/  BSYNC.RECONVERGENT B1 ;  /* 0x0000000000017941 */ /* 0x000fea0003800200 */
.L_x_9344:
        /* <DEDUP_REMOVED lines=45> */
.L_x_9342:
[----:B------:R-:W-:Y:S05]  /*fc60*/  BSYNC.RECONVERGENT B0 ;  /* 0x0000000000007941 */ /* 0x000fea0003800200 */
.L_x_9341:
[----:B------:R-:W-:Y:S01]  /*fc70*/  I2FP.F32.U32 R156, R156 ;  /* 0x0000009c009c7245 */ /* 0x000fe20000201000 */
[----:B------:R-:W-:Y:S01]  /*fc80*/  IMAD.U32 R157, R142, 0x10000, RZ ;  /* 0x000100008e9d7824 */ /* 0x000fe200078e00ff */
[----:B------:R-:W-:Y:S01]  /*fc90*/  ISETP.NE.AND P3, PT, R171, 0x1, PT ;  /* 0x00000001ab00780c */ /* 0x000fe20003f65270 */
[----:B------:R-:W-:Y:S01]  /*fca0*/  @P1 IMAD.U32 R167, R38, 0x10000, RZ ;  /* 0x0001000026a71824 */ /* 0x000fe200078e00ff */
[----:B------:R-:W-:Y:S01]  /*fcb0*/  BSSY.RECONVERGENT B0, `(.L_x_9346) ;  /* 0x000004f000007945 */ /* 0x000fe20003800200 */
[----:B------:R-:W-:Y:S01]  /*fcc0*/  FFMA.FTZ R156, R156, R33, 1.1641532182693481445e-10 ;  /* 0x2f0000009c9c7423 */ /* 0x000fe20000010021 */
[----:B------:R-:W-:Y:S01]  /*fcd0*/  FMUL.FTZ R157, R157, R34 ;  /* 0x000000229d9d7220 */ /* 0x000fe20000410000 */
[----:B------:R-:W-:Y:S01]  /*fce0*/  MOV R173, 0x2 ;  /* 0x0000000200ad7802 */ /* 0x000fe20000000f00 */
[----:B------:R-:W-:Y:S02]  /*fcf0*/  IMAD.MOV.U32 R166, RZ, RZ, R182 ;  /* 0x000000ffffa67224 */ /* 0x000fe400078e00b6 */
        /* <DEDUP_REMOVED lines=15> */
.L_x_9348:
        /* <DEDUP_REMOVED lines=13> */
.L_x_9350:
[----:B------:R-:W-:Y:S05]  /*fec0*/  BSYNC.RECONVERGENT B1 ;  /* 0x0000000000017941 */ /* 0x000fea0003800200 */
.L_x_9349:
        /* <DEDUP_REMOVED lines=45> */
.L_x_9347:
[----:B------:R-:W-:Y:S05]  /*101a0*/  BSYNC.RECONVERGENT B0 ;  /* 0x0000000000007941 */ /* 0x000fea0003800200 */
.L_x_9346:
        /* <DEDUP_REMOVED lines=24> */
.L_x_9353:
        /* <DEDUP_REMOVED lines=13> */
.L_x_9355:
[----:B------:R-:W-:Y:S05]  /*10400*/  BSYNC.RECONVERGENT B1 ;  /* 0x0000000000017941 */ /* 0x000fea0003800200 */
.L_x_9354:
        /* <DEDUP_REMOVED lines=45> */
.L_x_9352:
[----:B------:R-:W-:Y:S05]  /*106e0*/  BSYNC.RECONVERGENT B0 ;  /* 0x0000000000007941 */ /* 0x000fea0003800200 */
.L_x_9351:
        /* <DEDUP_REMOVED lines=9> */
[----:B------:R-:W-:-:S04]  /*10780*/  FSETP.GTU.FTZ.AND P4, PT, R166, R35, PT ;  /* 0x00000023a600720b */ /* 0x000fc80003f9c000 */
[----:B------:R-:W-:Y:S01]  /*10790*/  FSEL R166, R167, RZ, !P4 ;  /* 0x000000ffa7a67208 */ /* 0x000fe20006000000 */
[----:B------:R-:W-:Y:S01]  /*107a0*/  IMAD.MOV.U32 R167, RZ, RZ, R182 ;  /* 0x000000ffffa77224 */ /* 0x000fe200078e00b6 */
        /* <DEDUP_REMOVED lines=12> */
.L_x_9358:
        /* <DEDUP_REMOVED lines=13> */
.L_x_9360:
[----:B------:R-:W-:Y:S05]  /*10940*/  BSYNC.RECONVERGENT B1 ;  /* 0x0000000000017941 */ /* 0x000fea0003800200 */
.L_x_9359:
        /* <DEDUP_REMOVED lines=45> */
.L_x_9357:
[----:B------:R-:W-:Y:S05]  /*10c20*/  BSYNC.RECONVERGENT B0 ;  /* 0x0000000000007941 */ /* 0x000fea0003800200 */
.L_x_9356:
        /* <DEDUP_REMOVED lines=15> */
.L_x_9320:
[----:B------:R-:W-:Y:S01]  /*10d20*/  SEL R177, RZ, 0x1000000, !P5 ;  /* 0x01000000ffb17807 */ /* 0x000fe20006800000 */
[----:B------:R-:W-:Y:S01]  /*10d30*/  IMAD.WIDE.U32 R178, R151, 0x8, R160 ;  /* 0x0000000897b27825 */ /* 0x000fe200078e00a0 */
[----:B------:R-:W-:Y:S01]  /*10d40*/  SEL R176, RZ, 0x10000, !P4 ;  /* 0x00010000ffb07807 */ /* 0x000fe20006000000 */
[----:B------:R-:W0:Y:S01]  /*10d50*/  @P0 LDC.64 R172, c[0x0][0x398] ;  /* 0x0000e600ffac0b82 */ /* 0x000e220000000a00 */
[----:B------:R-:W-:Y:S02]  /*10d60*/  SEL R181, RZ, 0x100, !P3 ;  /* 0x00000100ffb57807 */ /* 0x000fe40005800000 */
[C---:B------:R-:W-:Y:S02]  /*10d70*/  LOP3.LUT P5, RZ, R9.reuse, 0x8, RZ, 0xc0, !PT ;  /* 0x0000000809ff7812 */ /* 0x040fe400078ac0ff */
[C---:B------:R-:W-:Y:S02]  /*10d80*/  LOP3.LUT P4, RZ, R9.reuse, 0x4, RZ, 0xc0, !PT ;  /* 0x0000000409ff7812 */ /* 0x040fe4000788c0ff */
[----:B------:R-:W-:Y:S01]  /*10d90*/  LOP3.LUT P3, RZ, R9, 0x2, RZ, 0xc0, !PT ;  /* 0x0000000209ff7812 */ /* 0x000fe2000786c0ff */
[----:B------:R-:W1:Y:S01]  /*10da0*/  @P1 LDC.64 R170, c[0x0][0x3a0] ;  /* 0x0000e800ffaa1b82 */ /* 0x000e620000000a00 */
        /* <DEDUP_REMOVED lines=8> */
[----:B------:R-:W-:Y:S01]  /*10e30*/  SEL R175, RZ, 0x1, !P6 ;  /* 0x00000001ffaf7807 */ /* 0x000fe20007000000 */
[----:B------:R2:W-:Y:S01]  /*10e40*/  STG.E.128 desc[UR6][R176.64], R140 ;  /* 0x0000008cb0007986 */ /* 0x0005e2000c101d06 */
[----:B------:R-:W-:Y:S02]  /*10e50*/  LOP3.LUT R181, R181, R180, RZ, 0xfc, !PT ;  /* 0x000000b4b5b57212 */ /* 0x000fe400078efcff */
[----:B------:R-:W-:Y:S02]  /*10e60*/  LOP3.LUT R180, R174, R175, RZ, 0xfc, !PT ;  /* 0x000000afaeb47212 */ /* 0x000fe400078efcff */
[----:B------:R-:W-:-:S03]  /*10e70*/  IADD3 R169, PT, PT, R7, 0x40, RZ ;  /* 0x0000004007a97810 */ /* 0x000fc60007ffe0ff */
[----:B------:R2:W-:Y:S02]  /*10e80*/  STG.E.64 desc[UR6][R178.64], R180 ;  /* 0x000000b4b2007986 */ /* 0x0005e4000c101b06 */
[----:B------:R-:W-:-:S04]  /*10e90*/  IMAD.WIDE.U32 R174, R169, 0x10, R164 ;  /* 0x00000010a9ae7825 */ /* 0x000fc800078e00a4 */
[----:B0-----:R-:W-:-:S04]  /*10ea0*/  @P0 IMAD.WIDE.U32 R172, R169, 0x10, R172 ;  /* 0x00000010a9ac0825 */ /* 0x001fc800078e00ac */
[----:B-1----:R-:W-:Y:S01]  /*10eb0*/  @P1 IMAD.WIDE.U32 R170, R169, 0x10, R170 ;  /* 0x00000010a9aa1825 */ /* 0x002fe200078e00aa */
[----:B--2---:R-:W-:Y:S06]  /*10ec0*/  @!P0 BRA `(.L_x_9361) ;  /* 0x0000000000508947 */ /* 0x004fec0003800000 */
[----:B------:R-:W-:Y:S01]  /*10ed0*/  IMAD.U32 R143, R16, 0x10000, RZ ;  /* 0x00010000108f7824 */ /* 0x000fe200078e00ff */
        /* <DEDUP_REMOVED lines=19> */
.L_x_9361:
        /* <DEDUP_REMOVED lines=20> */
.L_x_9365:
        /* <DEDUP_REMOVED lines=13> */
.L_x_9367:
[----:B------:R-:W-:Y:S05]  /*11220*/  BSYNC.RECONVERGENT B1 ;  /* 0x0000000000017941 */ /* 0x000fea0003800200 */
.L_x_9366:
        /* <DEDUP_REMOVED lines=43> */
[----:B------:R-:W-:-:S07]  /*114e0*/  MOV R10, R168 ;  /* 0x000000a8000a7202 */ /* 0x000fce0000000f00 */
.L_x_9364:
[----:B------:R-:W-:Y:S05]  /*114f0*/  BSYNC.RECONVERGENT B0 ;  /* 0x0000000000007941 */ /* 0x000fea0003800200 */
.L_x_9363:
        /* <DEDUP_REMOVED lines=23> */
.L_x_9370:
        /* <DEDUP_REMOVED lines=13> */
.L_x_9372:
[----:B------:R-:W-:Y:S05]  /*11740*/  BSYNC.RECONVERGENT B1 ;  /* 0x0000000000017941 */ /* 0x000fea0003800200 */
.L_x_9371:
        /* <DEDUP_REMOVED lines=45> */
.L_x_9369:
[----:B------:R-:W-:Y:S05]  /*11a20*/  BSYNC.RECONVERGENT B0 ;  /* 0x0000000000007941 */ /* 0x000fea0003800200 */
.L_x_9368:
        /* <DEDUP_REMOVED lines=25> */
.L_x_9375:
        /* <DEDUP_REMOVED lines=13> */
.L_x_9377:
[----:B------:R-:W-:Y:S05]  /*11c90*/  BSYNC.RECONVERGENT B1 ;  /* 0x0000000000017941 */ /* 0x000fea0003800200 */
.L_x_9376:
[----:B------:R-:W-:Y:S01]  /*11ca0*/  IMAD.WIDE.U32 R14, R0, -0x326172a9, RZ ;  /* 0xcd9e8d57000e7825 */ /* 0x000fe200078e00ff */
[----:B-1----:R-:W-:-:S03]  /*11cb0*/  LOP3.LUT R170, R6, R13, R159, 0x96, !PT ;  /* 0x0000000d06aa7212 */ /* 0x002fc600078e969f */
        /* <DEDUP_REMOVED lines=43> */
.L_x_9374:
[----:B------:R-:W-:Y:S05]  /*11f70*/  BSYNC.RECONVERGENT B0 ;  /* 0x0000000000007941 */ /* 0x000fea0003800200 */
.L_x_9373:
        /* <DEDUP_REMOVED lines=22> */
.L_x_9380:
        /* <DEDUP_REMOVED lines=13> */
.L_x_9382:
[----:B------:R-:W-:Y:S05]  /*121b0*/  BSYNC.RECONVERGENT B1 ;  /* 0x0000000000017941 */ /* 0x000fea0003800200 */
.L_x_9381:
        /* <DEDUP_REMOVED lines=45> */
.L_x_9379:
[----:B------:R-:W-:Y:S05]  /*12490*/  BSYNC.RECONVERGENT B0 ;  /* 0x0000000000007941 */ /* 0x000fea0003800200 */
.L_x_9378:
        /* <DEDUP_REMOVED lines=27> */
.L_x_9385:
        /* <DEDUP_REMOVED lines=13> */
.L_x_9387:
[----:B------:R-:W-:Y:S05]  /*12720*/  BSYNC.RECONVERGENT B1 ;  /* 0x0000000000017941 */ /* 0x000fea0003800200 */
.L_x_9386:
        /* <DEDUP_REMOVED lines=45> */
.L_x_9384:
[----:B------:R-:W-:Y:S05]  /*12a00*/  BSYNC.RECONVERGENT B0 ;  /* 0x0000000000007941 */ /* 0x000fea0003800200 */
.L_x_9383:
        /* <DEDUP_REMOVED lines=23> */
.L_x_9390:
        /* <DEDUP_REMOVED lines=13> */
.L_x_9392:
[----:B------:R-:W-:Y:S05]  /*12c50*/  BSYNC.RECONVERGENT B1 ;  /* 0x0000000000017941 */ /* 0x000fea0003800200 */
.L_x_9391:
        /* <DEDUP_REMOVED lines=45> */
.L_x_9389:
[----:B------:R-:W-:Y:S05]  /*12f30*/  BSYNC.RECONVERGENT B0 ;  /* 0x0000000000007941 */ /* 0x000fea0003800200 */
.L_x_9388:
        /* <DEDUP_REMOVED lines=9> */
[----:B------:R-:W-:Y:S01]  /*12fd0*/  FSEL R12, R15, RZ, !P2 ;  /* 0x000000ff0f0c7208 */ /* 0x000fe20005000000 */
[----:B------:R-:W-:-:S04]  /*12fe0*/  IMAD.MOV.U32 R15, RZ, RZ, 0x2 ;  /* 0x00000002ff0f7424 */ /* 0x000fc800078e00ff */
        /* <DEDUP_REMOVED lines=14> */
.L_x_9395:
        /* <DEDUP_REMOVED lines=13> */
.L_x_9397:
[----:B------:R-:W-:Y:S05]  /*131a0*/  BSYNC.RECONVERGENT B1 ;  /* 0x0000000000017941 */ /* 0x000fea0003800200 */
.L_x_9396:
        /* <DEDUP_REMOVED lines=45> */
.L_x_9394:
[----:B------:R-:W-:Y:S05]  /*13480*/  BSYNC.RECONVERGENT B0 ;  /* 0x0000000000007941 */ /* 0x000fea0003800200 */
.L_x_9393:
        /* <DEDUP_REMOVED lines=22> */
.L_x_9400:
        /* <DEDUP_REMOVED lines=13> */
.L_x_9402:
[----:B------:R-:W-:Y:S05]  /*136c0*/  BSYNC.RECONVERGENT B1 ;  /* 0x0000000000017941 */ /* 0x000fea0003800200 */
.L_x_9401:
        /* <DEDUP_REMOVED lines=45> */
.L_x_9399:
[----:B------:R-:W-:Y:S05]  /*139a0*/  BSYNC.RECONVERGENT B0 ;  /* 0x0000000000007941 */ /* 0x000fea0003800200 */
.L_x_9398:
        /* <DEDUP_REMOVED lines=27> */
.L_x_9405:
        /* <DEDUP_REMOVED lines=13> */
.L_x_9407:
[----:B------:R-:W-:Y:S05]  /*13c30*/  BSYNC.RECONVERGENT B1 ;  /* 0x0000000000017941 */ /* 0x000fea0003800200 */
.L_x_9406:
        /* <DEDUP_REMOVED lines=45> */
.L_x_9404:
[----:B------:R-:W-:Y:S05]  /*13f10*/  BSYNC.RECONVERGENT B0 ;  /* 0x0000000000007941 */ /* 0x000fea0003800200 */
.L_x_9403:
        /* <DEDUP_REMOVED lines=21> */
.L_x_9410:
        /* <DEDUP_REMOVED lines=13> */
.L_x_9412:
[----:B------:R-:W-:Y:S05]  /*14140*/  BSYNC.RECONVERGENT B1 ;  /* 0x0000000000017941 */ /* 0x000fea0003800200 */
.L_x_9411:
        /* <DEDUP_REMOVED lines=45> */
.L_x_9409:
[----:B------:R-:W-:Y:S05]  /*14420*/  BSYNC.RECONVERGENT B0 ;  /* 0x0000000000007941 */ /* 0x000fea0003800200 */
.L_x_9408:
        /* <DEDUP_REMOVED lines=25> */
.L_x_9415:
        /* <DEDUP_REMOVED lines=13> */
.L_x_9417:
[----:B------:R-:W-:Y:S05]  /*14690*/  BSYNC.RECONVERGENT B1 ;  /* 0x0000000000017941 */ /* 0x000fea0003800200 */
.L_x_9416:
        /* <DEDUP_REMOVED lines=45> */
.L_x_9414:
[----:B------:R-:W-:Y:S05]  /*14970*/  BSYNC.RECONVERGENT B0 ;  /* 0x0000000000007941 */ /* 0x000fea0003800200 */
.L_x_9413:
        /* <DEDUP_REMOVED lines=20> */
.L_x_9420:
        /* <DEDUP_REMOVED lines=13> */
.L_x_9422:
[----:B------:R-:W-:Y:S05]  /*14b90*/  BSYNC.RECONVERGENT B1 ;  /* 0x0000000000017941 */ /* 0x000fea0003800200 */
.L_x_9421:
        /* <DEDUP_REMOVED lines=45> */
.L_x_9419:
[----:B------:R-:W-:Y:S05]  /*14e70*/  BSYNC.RECONVERGENT B0 ;  /* 0x0000000000007941 */ /* 0x000fea0003800200 */
.L_x_9418:
        /* <DEDUP_REMOVED lines=12> */
[----:B------:R-:W-:Y:S01]  /*14f40*/  FADD.FTZ R16, R176, R179 ;  /* 0x000000b3b0107221 */ /* 0x000fe20000010000 */
[----:B------:R-:W-:-:S03]  /*14f50*/  IMAD.MOV.U32 R179, RZ, RZ, 0x2 ;  /* 0x00000002ffb37424 */ /* 0x000fc600078e00ff */
        /* <DEDUP_REMOVED lines=13> */
.L_x_9425:
        /* <DEDUP_REMOVED lines=13> */
.L_x_9427:
[----:B------:R-:W-:Y:S05]  /*15100*/  BSYNC.RECONVERGENT B1 ;  /* 0x0000000000017941 */ /* 0x000fea0003800200 */
.L_x_9426:
        /* <DEDUP_REMOVED lines=45> */
.L_x_9424:
[----:B------:R-:W-:Y:S05]  /*153e0*/  BSYNC.RECONVERGENT B0 ;  /* 0x0000000000007941 */ /* 0x000fea0003800200 */
.L_x_9423:
        /* <DEDUP_REMOVED lines=21> */
.L_x_9430:
        /* <DEDUP_REMOVED lines=13> */
.L_x_9432:
[----:B------:R-:W-:Y:S05]  /*15610*/  BSYNC.RECONVERGENT B1 ;  /* 0x0000000000017941 */ /* 0x000fea0003800200 */
.L_x_9431:
        /* <DEDUP_REMOVED lines=45> */
.L_x_9429:
[----:B------:R-:W-:Y:S05]  /*158f0*/  BSYNC.RECONVERGENT B0 ;  /* 0x0000000000007941 */ /* 0x000fea0003800200 */
.L_x_9428:
[----:B------:R-:W-:Y:S01]  /*15900*/  I2FP.F32.U32 R16, R143 ;  /* 0x0000008f00107245 */ /* 0x000fe20000201000 */
[----:B------:R-:W-:Y:S01]  /*15910*/  IMAD.U32 R143, R43, 0x10000, RZ ;  /* 0x000100002b8f7824 */ /* 0x000fe200078e00ff */
[----:B------:R-:W-:Y:S01]  /*15920*/  BSSY.RECONVERGENT B0, `(.L_x_9433) ;  /* 0x0000052000007945 */ /* 0x000fe20003800200 */
[----:B------:R-:W-:Y:S02]  /*15930*/  @P1 IMAD.U32 R180, R39, 0x10000, RZ ;  /* 0x0001000027b41824 */ /* 0x000fe400078e00ff */
        /* <DEDUP_REMOVED lines=21> */
.L_x_9435:
        /* <DEDUP_REMOVED lines=13> */
.L_x_9437:
[----:B------:R-:W-:Y:S05]  /*15b60*/  BSYNC.RECONVERGENT B1 ;  /* 0x0000000000017941 */ /* 0x000fea0003800200 */
.L_x_9436:
        /* <DEDUP_REMOVED lines=45> */
.L_x_9434:
[----:B------:R-:W-:Y:S05]  /*15e40*/  BSYNC.RECONVERGENT B0 ;  /* 0x0000000000007941 */ /* 0x000fea0003800200 */
.L_x_9433:
        /* <DEDUP_REMOVED lines=20> */
.L_x_9440:
        /* <DEDUP_REMOVED lines=15> */
.L_x_9442:
[----:B------:R-:W-:Y:S05]  /*16080*/  BSYNC.RECONVERGENT B1 ;  /* 0x0000000000017941 */ /* 0x000fea0003800200 */
.L_x_9441:
[----:B------:R-:W-:Y:S01]  /*16090*/  IMAD.WIDE.U32 R186, R0, -0x326172a9, RZ ;  /* 0xcd9e8d5700ba7825 */ /* 0x000fe200078e00ff */
[----:B------:R-:W-:-:S03]  /*160a0*/  LOP3.LUT R178, R6, R181, R159, 0x96, !PT ;  /* 0x000000b506b27212 */ /* 0x000fc600078e969f */
[----:B------:R-:W-:Y:S01]  /*160b0*/  HFMA2 R194, -RZ, RZ, 0, 0 ;  /* 0x00000000ffc27431 */ /* 0x000fe200000001ff */
        /* <DEDUP_REMOVED lines=42> */
.L_x_9439:
[----:B------:R-:W-:Y:S05]  /*16360*/  BSYNC.RECONVERGENT B0 ;  /* 0x0000000000007941 */ /* 0x000fea0003800200 */
.L_x_9438:
        /* <DEDUP_REMOVED lines=8> */
[----:B------:R-:W-:-:S03]  /*163f0*/  FMUL.FTZ R179, R179, R34 ;  /* 0x00000022b3b37220 */ /* 0x000fc60000410000 */
[----:B------:R-:W-:Y:S02]  /*16400*/  SEL R178, RZ, 0x1, P6 ;  /* 0x00000001ffb27807 */ /* 0x000fe40003000000 */
[----:B------:R-:W-:Y:S02]  /*16410*/  FSEL R181, R179, RZ, !P6 ;  /* 0x000000ffb3b57208 */ /* 0x000fe40007000000 */
[----:B------:R-:W-:Y:S02]  /*16420*/  @P1 PRMT R179, R39, 0x7632, R179 ;  /* 0x0000763227b31816 */ /* 0x000fe400000000b3 */
[----:B------:R-:W-:-:S03]  /*16430*/  PRMT R17, R178, 0x7610, R17 ;  /* 0x00007610b2117816 */ /* 0x000fc60000000011 */
[----:B------:R-:W-:Y:S02]  /*16440*/  @P1 IMAD.U32 R180, R179, 0x10000, RZ ;  /* 0x00010000b3b41824 */ /* 0x000fe400078e00ff */
[----:B------:R-:W-:-:S04]  /*16450*/  FADD.FTZ R179, R176, R181 ;  /* 0x000000b5b0b37221 */ /* 0x000fc80000010000 */
[----:B------:R-:W-:Y:S01]  /*16460*/  @P1 FADD.FTZ R176, R179, R180 ;  /* 0x000000b4b3b01221 */ /* 0x000fe20000010000 */
[----:B------:R-:W-:-:S04]  /*16470*/  @!P1 MOV R176, R179 ;  /* 0x000000b300b09202 */ /* 0x000fc80000000f00 */
[----:B------:R-:W-:-:S04]  /*16480*/  F2FP.BF16.F32.PACK_AB R179, RZ, R176 ;  /* 0x000000b0ffb3723e */ /* 0x000fc800000010ff */
[----:B------:R-:W-:Y:S01]  /*16490*/  PRMT R143, R143, 0x5410, R179 ;  /* 0x000054108f8f7816 */ /* 0x000fe200000000b3 */
[----:B------:R-:W-:Y:S06]  /*164a0*/  BRA `(.L_x_9443) ;  /* 0x0000002800c07947 */ /* 0x000fec0003800000 */
.L_x_9362:
        /* <DEDUP_REMOVED lines=16> */
.L_x_9446:
        /* <DEDUP_REMOVED lines=13> */
.L_x_9448:
[----:B------:R-:W-:Y:S05]  /*16680*/  BSYNC.RECONVERGENT B1 ;  /* 0x0000000000017941 */ /* 0x000fea0003800200 */
.L_x_9447:
        /* <DEDUP_REMOVED lines=43> */
[----:B------:R-:W-:-:S07]  /*16940*/  IMAD.MOV.U32 R170, RZ, RZ, R168 ;  /* 0x000000ffffaa7224 */ /* 0x000fce00078e00a8 */
.L_x_9445:
[----:B------:R-:W-:Y:S05]  /*16950*/  BSYNC.RECONVERGENT B0 ;  /* 0x0000000000007941 */ /* 0x000fea0003800200 */
.L_x_9444:
        /* <DEDUP_REMOVED lines=8> */
[----:B------:R-:W-:Y:S01]  /*169e0*/  HFMA2 R174, -RZ, RZ, 0, 1.1920928955078125e-07 ;  /* 0x00000002ffae7431 */ /* 0x000fe200000001ff */
[----:B------:R-:W-:Y:S01]  /*169f0*/  PRMT R140, R140, 0x7632, R140 ;  /* 0x000076328c8c7816 */ /* 0x000fe2000000008c */
[----:B------:R-:W-:Y:S01]  /*16a00*/  IMAD.MOV.U32 R170, RZ, RZ, R182 ;  /* 0x000000ffffaa7224 */ /* 0x000fe200078e00b6 */
[----:B------:R-:W-:-:S04]  /*16a10*/  FSETP.GTU.FTZ.AND P2, PT, R168, R35, PT ;  /* 0x00000023a800720b */ /* 0x000fc80003f5c000 */
        /* <DEDUP_REMOVED lines=14> */
.L_x_9451:
        /* <DEDUP_REMOVED lines=13> */
.L_x_9453:
[----:B------:R-:W-:Y:S05]  /*16bd0*/  BSYNC.RECONVERGENT B1 ;  /* 0x0000000000017941 */ /* 0x000fea0003800200 */
.L_x_9452:
        /* <DEDUP_REMOVED lines=45> */
.L_x_9450:
[----:B------:R-:W-:Y:S05]  /*16eb0*/  BSYNC.RECONVERGENT B0 ;  /* 0x0000000000007941 */ /* 0x000fea0003800200 */
.L_x_9449:
        /* <DEDUP_REMOVED lines=26> */
.L_x_9456:
        /* <DEDUP_REMOVED lines=13> */
.L_x_9458:
[----:B------:R-:W-:Y:S05]  /*17130*/  BSYNC.RECONVERGENT B1 ;  /* 0x0000000000017941 */ /* 0x000fea0003800200 */
.L_x_9457:
        /* <DEDUP_REMOVED lines=42> */
[----:B------:R-:W-:-:S03]  /*173e0*/  LOP3.LUT R183, R20, R174, R183, 0x96, !PT ;  /* 0x000000ae14b77212 */ /* 0x000fc600078e96b7 */
[----:B------:R-:W-:Y:S01]  /*173f0*/  IMAD.MOV.U32 R184, RZ, RZ, R178 ;  /* 0x000000ffffb87224 */ /* 0x000fe200078e00b2 */
[----:B------:R-:W-:-:S07]  /*17400*/  LOP3.LUT R185, R185, R172, R179, 0x96, !PT ;  /* 0x000000acb9b97212 */ /* 0x000fce00078e96b3 */
.L_x_9455:
[----:B------:R-:W-:Y:S05]  /*17410*/  BSYNC.RECONVERGENT B0 ;  /* 0x0000000000007941 */ /* 0x000fea0003800200 */
.L_x_9454:
        /* <DEDUP_REMOVED lines=26> */
.L_x_9461:
        /* <DEDUP_REMOVED lines=13> */
.L_x_9463:
[----:B------:R-:W-:Y:S05]  /*17690*/  BSYNC.RECONVERGENT B1 ;  /* 0x0000000000017941 */ /* 0x000fea0003800200 */
.L_x_9462:
        /* <DEDUP_REMOVED lines=45> */
.L_x_9460:
[----:B------:R-:W-:Y:S05]  /*17970*/  BSYNC.RECONVERGENT B0 ;  /* 0x0000000000007941 */ /* 0x000fea0003800200 */
.L_x_9459:
        /* <DEDUP_REMOVED lines=26> */
.L_x_9466:
        /* <DEDUP_REMOVED lines=13> */
.L_x_9468:
[----:B------:R-:W-:Y:S05]  /*17bf0*/  BSYNC.RECONVERGENT B1 ;  /* 0x0000000000017941 */ /* 0x000fea0003800200 */
.L_x_9467:
        /* <DEDUP_REMOVED lines=46> */
.L_x_9465:
[----:B------:R-:W-:Y:S05]  /*17ee0*/  BSYNC.RECONVERGENT B0 ;  /* 0x0000000000007941 */ /* 0x000fea0003800200 */
.L_x_9464:
        /* <DEDUP_REMOVED lines=24> */
.L_x_9471:
        /* <DEDUP_REMOVED lines=13> */
.L_x_9473:
[----:B------:R-:W-:Y:S05]  /*18140*/  BSYNC.RECONVERGENT B1 ;  /* 0x0000000000017941 */ /* 0x000fea0003800200 */
.L_x_9472:
        /* <DEDUP_REMOVED lines=46> */
.L_x_9470:
[----:B------:R-:W-:Y:S05]  /*18430*/  BSYNC.RECONVERGENT B0 ;  /* 0x0000000000007941 */ /* 0x000fea0003800200 */
.L_x_9469:
        /* <DEDUP_REMOVED lines=11> */
[----:B------:R-:W-:Y:S02]  /*184f0*/  MOV R175, R182 ;  /* 0x000000b600af7202 */ /* 0x000fe40000000f00 */
        /* <DEDUP_REMOVED lines=12> */
.L_x_9476:
        /* <DEDUP_REMOVED lines=13> */
.L_x_9478:
[----:B------:R-:W-:Y:S05]  /*18690*/  BSYNC.RECONVERGENT B1 ;  /* 0x0000000000017941 */ /* 0x000fea0003800200 */
.L_x_9477:
        /* <DEDUP_REMOVED lines=45> */
.L_x_9475:
[----:B------:R-:W-:Y:S05]  /*18970*/  BSYNC.RECONVERGENT B0 ;  /* 0x0000000000007941 */ /* 0x000fea0003800200 */
.L_x_9474:
        /* <DEDUP_REMOVED lines=8> */
[----:B------:R-:W-:Y:S02]  /*18a00*/  MOV R181, R182 ;  /* 0x000000b600b57202 */ /* 0x000fe40000000f00 */
[----:B------:R-:W-:-:S02]  /*18a10*/  FSETP.GTU.FTZ.AND P4, PT, R176, R35, PT ;  /* 0x00000023b000720b */ /* 0x000fc40003f9c000 */
[----:B------:R-:W-:Y:S02]  /*18a20*/  PRMT R176, R143, 0x7632, R176 ;  /* 0x000076328fb07816 */ /* 0x000fe400000000b0 */
        /* <DEDUP_REMOVED lines=13> */
.L_x_9481:
        /* <DEDUP_REMOVED lines=13> */
.L_x_9483:
[----:B------:R-:W-:Y:S05]  /*18bd0*/  BSYNC.RECONVERGENT B1 ;  /* 0x0000000000017941 */ /* 0x000fea0003800200 */
.L_x_9482:
        /* <DEDUP_REMOVED lines=45> */
.L_x_9480:
[----:B------:R-:W-:Y:S05]  /*18eb0*/  BSYNC.RECONVERGENT B0 ;  /* 0x0000000000007941 */ /* 0x000fea0003800200 */
.L_x_9479:
        /* <DEDUP_REMOVED lines=15> */
.L_x_9443:
        /* <DEDUP_REMOVED lines=47> */
.L_x_9484:
        /* <DEDUP_REMOVED lines=20> */
.L_x_9488:
        /* <DEDUP_REMOVED lines=13> */
.L_x_9490:
[----:B------:R-:W-:Y:S05]  /*194b0*/  BSYNC.RECONVERGENT B1 ;  /* 0x0000000000017941 */ /* 0x000fea0003800200 */
.L_x_9489:
        /* <DEDUP_REMOVED lines=44> */
.L_x_9487:
[----:B------:R-:W-:Y:S05]  /*19780*/  BSYNC.RECONVERGENT B0 ;  /* 0x0000000000007941 */ /* 0x000fea0003800200 */
.L_x_9486:
        /* <DEDUP_REMOVED lines=12> */
[----:B--2---:R-:W-:-:S11]  /*19850*/  FSEL R178, R11, RZ, !P2 ;  /* 0x000000ff0bb27208 */ /* 0x004fd60005000000 */
        /* <DEDUP_REMOVED lines=10> */
.L_x_9493:
        /* <DEDUP_REMOVED lines=13> */
.L_x_9495:
[----:B------:R-:W-:Y:S05]  /*199d0*/  BSYNC.RECONVERGENT B1 ;  /* 0x0000000000017941 */ /* 0x000fea0003800200 */
.L_x_9494:
        /* <DEDUP_REMOVED lines=45> */
.L_x_9492:
[----:B------:R-:W-:Y:S05]  /*19cb0*/  BSYNC.RECONVERGENT B0 ;  /* 0x0000000000007941 */ /* 0x000fea0003800200 */
.L_x_9491:
        /* <DEDUP_REMOVED lines=25> */
.L_x_9498:
        /* <DEDUP_REMOVED lines=13> */
.L_x_9500:
[----:B------:R-:W-:Y:S05]  /*19f20*/  BSYNC.RECONVERGENT B1 ;  /* 0x0000000000017941 */ /* 0x000fea0003800200 */
.L_x_9499:
        /* <DEDUP_REMOVED lines=45> */
.L_x_9497:
[----:B------:R-:W-:Y:S05]  /*1a200*/  BSYNC.RECONVERGENT B0 ;  /* 0x0000000000007941 */ /* 0x000fea0003800200 */
.L_x_9496:
        /* <DEDUP_REMOVED lines=22> */
.L_x_9503:
        /* <DEDUP_REMOVED lines=13> */
.L_x_9505:
[----:B------:R-:W-:Y:S05]  /*1a440*/  BSYNC.RECONVERGENT B1 ;  /* 0x0000000000017941 */ /* 0x000fea0003800200 */
.L_x_9504:
        /* <DEDUP_REMOVED lines=45> */
.L_x_9502:
[----:B------:R-:W-:Y:S05]  /*1a720*/  BSYNC.RECONVERGENT B0 ;  /* 0x0000000000007941 */ /* 0x000fea0003800200 */
.L_x_9501:
[----:B------:R-:W-:Y:S01]  /*1a730*/  I2FP.F32.U32 R12, R12 ;  /* 0x0000000c000c7245 */ /* 0x000fe20000201000 */
[----:B------:R-:W-:Y:S01]  /*1a740*/  BSSY.RECONVERGENT B0, `(.L_x_9506) ;  /* 0x0000055000007945 */ /* 0x000fe20003800200 */
[----:B------:R-:W-:Y:S01]  /*1a750*/  PRMT R11, R40, 0x7632, R11 ;  /* 0x00007632280b7816 */ /* 0x000fe2000000000b */
[----:B------:R-:W-:Y:S01]  /*1a760*/  HFMA2 R15, -RZ, RZ, 0, 1.1920928955078125e-07 ;  /* 0x00000002ff0f7431 */ /* 0x000fe200000001ff */
        /* <DEDUP_REMOVED lines=23> */
.L_x_9508:
        /* <DEDUP_REMOVED lines=13> */
.L_x_9510:
[----:B------:R-:W-:Y:S05]  /*1a9b0*/  BSYNC.RECONVERGENT B1 ;  /* 0x0000000000017941 */ /* 0x000fea0003800200 */
.L_x_9509:
        /* <DEDUP_REMOVED lines=45> */
.L_x_9507:
[----:B------:R-:W-:Y:S05]  /*1ac90*/  BSYNC.RECONVERGENT B0 ;  /* 0x0000000000007941 */ /* 0x000fea0003800200 */
.L_x_9506:
        /* <DEDUP_REMOVED lines=23> */
.L_x_9513:
        /* <DEDUP_REMOVED lines=13> */
.L_x_9515:
[----:B------:R-:W-:Y:S05]  /*1aee0*/  BSYNC.RECONVERGENT B1 ;  /* 0x0000000000017941 */ /* 0x000fea0003800200 */
.L_x_9514:
        /* <DEDUP_REMOVED lines=45> */
.L_x_9512:
[----:B------:R-:W-:Y:S05]  /*1b1c0*/  BSYNC.RECONVERGENT B0 ;  /* 0x0000000000007941 */ /* 0x000fea0003800200 */
.L_x_9511:
[----:B------:R-:W-:Y:S01]  /*1b1d0*/  I2FP.F32.U32 R12, R14 ;  /* 0x0000000e000c7245 */ /* 0x000fe20000201000 */
[----:B------:R-:W-:Y:S01]  /*1b1e0*/  BSSY.RECONVERGENT B0, `(.L_x_9516) ;  /* 0x0000053000007945 */ /* 0x000fe20003800200 */
[----:B------:R-:W-:Y:S01]  /*1b1f0*/  SHF.L.U32 R15, R41, 0x10, RZ ;  /* 0x00000010290f7819 */ /* 0x000fe200000006ff */
[----:B------:R-:W-:Y:S01]  /*1b200*/  IMAD.MOV.U32 R14, RZ, RZ, R182 ;  /* 0x000000ffff0e7224 */ /* 0x000fe200078e00b6 */
[----:B------:R-:W-:Y:S01]  /*1b210*/  ISETP.NE.AND P3, PT, R16, 0x1, PT ;  /* 0x000000011000780c */ /* 0x000fe20003f65270 */
[----:B------:R-:W-:Y:S02]  /*1b220*/  FFMA.FTZ R12, R12, R33, 1.1641532182693481445e-10 ;  /* 0x2f0000000c0c7423 */ /* 0x000fe40000010021 */
[----:B------:R-:W-:-:S03]  /*1b230*/  FMUL.FTZ R15, R15, R34 ;  /* 0x000000220f0f7220 */ /* 0x000fc60000410000 */
[----:B------:R-:W-:-:S04]  /*1b240*/  FSETP.GTU.FTZ.AND P2, PT, R12, R35, PT ;  /* 0x000000230c00720b */ /* 0x000fc80003f5c000 */
[----:B------:R-:W-:Y:S01]  /*1b250*/  FSEL R12, R15, RZ, !P2 ;  /* 0x000000ff0f0c7208 */ /* 0x000fe20005000000 */
[----:B------:R-:W-:-:S04]  /*1b260*/  @P1 IMAD.U32 R15, R37, 0x10000, RZ ;  /* 0x00010000250f1824 */ /* 0x000fc800078e00ff */
[----:B------:R-:W-:-:S04]  /*1b270*/  FADD.FTZ R12, R179, R12 ;  /* 0x0000000cb30c7221 */ /* 0x000fc80000010000 */
        /* <DEDUP_REMOVED lines=14> */
.L_x_9518:
        /* <DEDUP_REMOVED lines=13> */
.L_x_9520:
[----:B------:R-:W-:Y:S05]  /*1b430*/  BSYNC.RECONVERGENT B1 ;  /* 0x0000000000017941 */ /* 0x000fea0003800200 */
.L_x_9519:
        /* <DEDUP_REMOVED lines=45> */
.L_x_9517:
[----:B------:R-:W-:Y:S05]  /*1b710*/  BSYNC.RECONVERGENT B0 ;  /* 0x0000000000007941 */ /* 0x000fea0003800200 */
.L_x_9516:
        /* <DEDUP_REMOVED lines=22> */
.L_x_9523:
        /* <DEDUP_REMOVED lines=13> */
.L_x_9525:
[----:B------:R-:W-:Y:S05]  /*1b950*/  BSYNC.RECONVERGENT B1 ;  /* 0x0000000000017941 */ /* 0x000fea0003800200 */
.L_x_9524:
        /* <DEDUP_REMOVED lines=45> */
.L_x_9522:
[----:B------:R-:W-:Y:S05]  /*1bc30*/  BSYNC.RECONVERGENT B0 ;  /* 0x0000000000007941 */ /* 0x000fea0003800200 */
.L_x_9521:
        /* <DEDUP_REMOVED lines=27> */
.L_x_9528:
        /* <DEDUP_REMOVED lines=13> */
.L_x_9530:
[----:B------:R-:W-:Y:S05]  /*1bec0*/  BSYNC.RECONVERGENT B1 ;  /* 0x0000000000017941 */ /* 0x000fea0003800200 */
.L_x_9529:
        /* <DEDUP_REMOVED lines=45> */
.L_x_9527:
[----:B------:R-:W-:Y:S05]  /*1c1a0*/  BSYNC.RECONVERGENT B0 ;  /* 0x0000000000007941 */ /* 0x000fea0003800200 */
.L_x_9526:
        /* <DEDUP_REMOVED lines=21> */
.L_x_9533:
        /* <DEDUP_REMOVED lines=13> */
.L_x_9535:
[----:B------:R-:W-:Y:S05]  /*1c3d0*/  BSYNC.RECONVERGENT B1 ;  /* 0x0000000000017941 */ /* 0x000fea0003800200 */
.L_x_9534:
        /* <DEDUP_REMOVED lines=45> */
.L_x_9532:
[----:B------:R-:W-:Y:S05]  /*1c6b0*/  BSYNC.RECONVERGENT B0 ;  /* 0x0000000000007941 */ /* 0x000fea0003800200 */
.L_x_9531:
        /* <DEDUP_REMOVED lines=25> */
.L_x_9538:
        /* <DEDUP_REMOVED lines=13> */
.L_x_9540:
[----:B------:R-:W-:Y:S05]  /*1c920*/  BSYNC.RECONVERGENT B1 ;  /* 0x0000000000017941 */ /* 0x000fea0003800200 */
.L_x_9539:
        /* <DEDUP_REMOVED lines=42> */
[----:B------:R-:W-:Y:S02]  /*1cbd0*/  IMAD.MOV.U32 R202, RZ, RZ, R140 ;  /* 0x000000ffffca7224 */ /* 0x000fe400078e008c */
[----:B------:R-:W-:Y:S01]  /*1cbe0*/  HFMA2 R140, -RZ, RZ, 0, 0 ;  /* 0x00000000ff8c7431 */ /* 0x000fe200000001ff */
[----:B------:R-:W-:-:S07]  /*1cbf0*/  LOP3.LUT R185, R185, R184, R141, 0x96, !PT ;  /* 0x000000b8b9b97212 */ /* 0x000fce00078e968d */
.L_x_9537:
[----:B------:R-:W-:Y:S05]  /*1cc00*/  BSYNC.RECONVERGENT B0 ;  /* 0x0000000000007941 */ /* 0x000fea0003800200 */
.L_x_9536:
        /* <DEDUP_REMOVED lines=20> */
.L_x_9543:
        /* <DEDUP_REMOVED lines=13> */
.L_x_9545:
[----:B------:R-:W-:Y:S05]  /*1ce20*/  BSYNC.RECONVERGENT B1 ;  /* 0x0000000000017941 */ /* 0x000fea0003800200 */
.L_x_9544:
        /* <DEDUP_REMOVED lines=45> */
.L_x_9542:
[----:B------:R-:W-:Y:S05]  /*1d100*/  BSYNC.RECONVERGENT B0 ;  /* 0x0000000000007941 */ /* 0x000fea0003800200 */
.L_x_9541:
[----:B------:R-:W-:Y:S01]  /*1d110*/  I2FP.F32.U32 R16, R141 ;  /* 0x0000008d00107245 */ /* 0x000fe20000201000 */
[----:B------:R-:W-:Y:S01]  /*1d120*/  BSSY.RECONVERGENT B0, `(.L_x_9546) ;  /* 0x0000056000007945 */ /* 0x000fe20003800200 */
        /* <DEDUP_REMOVED lines=8> */
[----:B------:R-:W-:Y:S01]  /*1d1b0*/  FSEL R142, R141, RZ, !P4 ;  /* 0x000000ff8d8e7208 */ /* 0x000fe20006000000 */
[----:B------:R-:W-:Y:S01]  /*1d1c0*/  IMAD.MOV.U32 R141, RZ, RZ, R182 ;  /* 0x000000ffff8d7224 */ /* 0x000fe200078e00b6 */
[----:B------:R-:W-:-:S03]  /*1d1d0*/  ISETP.NE.AND P4, PT, R184, 0x1, PT ;  /* 0x00000001b800780c */ /* 0x000fc60003f85270 */
[----:B------:R-:W-:-:S04]  /*1d1e0*/  FADD.FTZ R15, R15, R142 ;  /* 0x0000008e0f0f7221 */ /* 0x000fc80000010000 */
        /* <DEDUP_REMOVED lines=14> */
.L_x_9548:
        /* <DEDUP_REMOVED lines=13> */
.L_x_9550:
[----:B------:R-:W-:Y:S05]  /*1d3a0*/  BSYNC.RECONVERGENT B1 ;  /* 0x0000000000017941 */ /* 0x000fea0003800200 */
.L_x_9549:
        /* <DEDUP_REMOVED lines=45> */
.L_x_9547:
[----:B------:R-:W-:Y:S05]  /*1d680*/  BSYNC.RECONVERGENT B0 ;  /* 0x0000000000007941 */ /* 0x000fea0003800200 */
.L_x_9546:
        /* <DEDUP_REMOVED lines=21> */
.L_x_9553:
        /* <DEDUP_REMOVED lines=13> */
.L_x_9555:
[----:B------:R-:W-:Y:S05]  /*1d8b0*/  BSYNC.RECONVERGENT B1 ;  /* 0x0000000000017941 */ /* 0x000fea0003800200 */
.L_x_9554:
        /* <DEDUP_REMOVED lines=38> */
[----:B------:R-:W-:Y:S02]  /*1db20*/  VIADD R185, R159, 0x96a522ad ;  /* 0x96a522ad9fb97836 */ /* 0x000fe40000000000 */
[----:B------:R-:W-:-:S04]  /*1db30*/  IMAD.WIDE.U32 R182, R182, -0x326172a9, RZ ;  /* 0xcd9e8d57b6b67825 */ /* 0x000fc800078e00ff */
[----:B------:R-:W-:Y:S01]  /*1db40*/  IMAD.WIDE.U32 R140, R140, -0x2daee0ad, RZ ;  /* 0xd2511f538c8c7825 */ /* 0x000fe200078e00ff */
[----:B------:R-:W-:-:S04]  /*1db50*/  LOP3.LUT R183, R20, R184, R183, 0x96, !PT ;  /* 0x000000b814b77212 */ /* 0x000fc800078e96b7 */
[----:B------:R-:W-:Y:S02]  /*1db60*/  LOP3.LUT R185, R185, R142, R141, 0x96, !PT ;  /* 0x0000008eb9b97212 */ /* 0x000fe400078e968d */
[----:B------:R-:W-:Y:S01]  /*1db70*/  MOV R142, R202 ;  /* 0x000000ca008e7202 */ /* 0x000fe20000000f00 */
[----:B------:R-:W-:-:S07]  /*1db80*/  IMAD.MOV.U32 R202, RZ, RZ, R140 ;  /* 0x000000ffffca7224 */ /* 0x000fce00078e008c */
.L_x_9552:
[----:B------:R-:W-:Y:S05]  /*1db90*/  BSYNC.RECONVERGENT B0 ;  /* 0x0000000000007941 */ /* 0x000fea0003800200 */
.L_x_9551:
        /* <DEDUP_REMOVED lines=26> */
.L_x_9558:
        /* <DEDUP_REMOVED lines=13> */
.L_x_9560:
[----:B------:R-:W-:Y:S05]  /*1de10*/  BSYNC.RECONVERGENT B1 ;  /* 0x0000000000017941 */ /* 0x000fea0003800200 */
.L_x_9559:
        /* <DEDUP_REMOVED lines=45> */
.L_x_9557:
[----:B------:R-:W-:Y:S05]  /*1e0f0*/  BSYNC.RECONVERGENT B0 ;  /* 0x0000000000007941 */ /* 0x000fea0003800200 */
.L_x_9556:
        /* <DEDUP_REMOVED lines=20> */
.L_x_9563:
        /* <DEDUP_REMOVED lines=15> */
.L_x_9565:
[----:B------:R-:W-:Y:S05]  /*1e330*/  BSYNC.RECONVERGENT B1 ;  /* 0x0000000000017941 */ /* 0x000fea0003800200 */
.L_x_9564:
        /* <DEDUP_REMOVED lines=45> */
.L_x_9562:
[----:B------:R-:W-:Y:S05]  /*1e610*/  BSYNC.RECONVERGENT B0 ;  /* 0x0000000000007941 */ /* 0x000fea0003800200 */
.L_x_9561:
[----:B------:R-:W-:Y:S02]  /*1e620*/  I2FP.F32.U32 R140, R142 ;  /* 0x0000008e008c7245 */ /* 0x000fe40000201000 */
[----:B------:R-:W-:-:S03]  /*1e630*/  PRMT R141, R43, 0x7632, R141 ;  /* 0x000076322b8d7816 */ /* 0x000fc6000000008d */
[----:B------:R-:W-:Y:S01]  /*1e640*/  FFMA.FTZ R140, R140, R33, 1.1641532182693481445e-10 ;  /* 0x2f0000008c8c7423 */ /* 0x000fe20000010021 */
[----:B------:R-:W-:-:S04]  /*1e650*/  SHF.L.U32 R141, R141, 0x10, RZ ;  /* 0x000000108d8d7819 */ /* 0x000fc800000006ff */
        /* <DEDUP_REMOVED lines=16> */
.L_x_9485:
[----:B------:R-:W-:Y:S01]  /*1e760*/  ISETP.NE.AND P2, PT, R194, 0x1, PT ;  /* 0x00000001c200780c */ /* 0x000fe20003f45270 */
[----:B------:R-:W-:Y:S01]  /*1e770*/  BSSY.RECONVERGENT B0, `(.L_x_9567) ;  /* 0x0000049000007945 */ /* 0x000fe20003800200 */
[----:B------:R-:W-:Y:S02]  /*1e780*/  HFMA2 R180, -RZ, RZ, 0, 1.1920928955078125e-07 ;  /* 0x00000002ffb47431 */ /* 0x000fe400000001ff */
[----:B--2---:R-:W-:Y:S02]  /*1e790*/  IMAD.MOV.U32 R178, RZ, RZ, R182 ;  /* 0x000000ffffb27224 */ /* 0x004fe400078e00b6 */
        /* <DEDUP_REMOVED lines=12> */
.L_x_9569:
        /* <DEDUP_REMOVED lines=13> */
.L_x_9571:
[----:B------:R-:W-:Y:S05]  /*1e930*/  BSYNC.RECONVERGENT B1 ;  /* 0x0000000000017941 */ /* 0x000fea0003800200 */
.L_x_9570:
        /* <DEDUP_REMOVED lines=44> */
.L_x_9568:
[----:B------:R-:W-:Y:S05]  /*1ec00*/  BSYNC.RECONVERGENT B0 ;  /* 0x0000000000007941 */ /* 0x000fea0003800200 */
.L_x_9567:
        /* <DEDUP_REMOVED lines=9> */
[----:B------:R-:W-:Y:S01]  /*1eca0*/  IMAD.MOV.U32 R184, RZ, RZ, 0x2 ;  /* 0x00000002ffb87424 */ /* 0x000fe200078e00ff */
[----:B------:R-:W-:-:S04]  /*1ecb0*/  FSETP.GTU.FTZ.AND P2, PT, R178, R35, PT ;  /* 0x00000023b200720b */ /* 0x000fc80003f5c000 */
        /* <DEDUP_REMOVED lines=15> */
.L_x_9574:
        /* <DEDUP_REMOVED lines=13> */
.L_x_9576:
[----:B------:R-:W-:Y:S05]  /*1ee80*/  BSYNC.RECONVERGENT B1 ;  /* 0x0000000000017941 */ /* 0x000fea0003800200 */
.L_x_9575:
        /* <DEDUP_REMOVED lines=44> */
[----:B------:R-:W-:-:S07]  /*1f150*/  IMAD.MOV.U32 R184, RZ, RZ, RZ ;  /* 0x000000ffffb87224 */ /* 0x000fce00078e00ff */
.L_x_9573:
[----:B------:R-:W-:Y:S05]  /*1f160*/  BSYNC.RECONVERGENT B0 ;  /* 0x0000000000007941 */ /* 0x000fea0003800200 */
.L_x_9572:
        /* <DEDUP_REMOVED lines=26> */
.L_x_9579:
        /* <DEDUP_REMOVED lines=13> */
.L_x_9581:
[----:B------:R-:W-:Y:S05]  /*1f3e0*/  BSYNC.RECONVERGENT B1 ;  /* 0x0000000000017941 */ /* 0x000fea0003800200 */
.L_x_9580:
[----:B------:R-:W-:Y:S01]  /*1f3f0*/  IMAD.WIDE.U32 R186, R0, -0x326172a9, RZ ;  /* 0xcd9e8d5700ba7825 */ /* 0x000fe200078e00ff */
[----:B------:R-:W-:Y:S02]  /*1f400*/  LOP3.LUT R182, R6, R191, R159, 0x96, !PT ;  /* 0x000000bf06b67212 */ /* 0x000fe400078e969f */
[----:B------:R-:W-:Y:S02]  /*1f410*/  IADD3 R179, PT, PT, R158, -0x255992d5, RZ ;  /* 0xdaa66d2b9eb37810 */ /* 0x000fe40007ffe0ff */
        /* <DEDUP_REMOVED lines=42> */
.L_x_9578:
[----:B------:R-:W-:Y:S05]  /*1f6c0*/  BSYNC.RECONVERGENT B0 ;  /* 0x0000000000007941 */ /* 0x000fea0003800200 */
.L_x_9577:
        /* <DEDUP_REMOVED lines=26> */
.L_x_9584:
        /* <DEDUP_REMOVED lines=13> */
.L_x_9586:
[----:B------:R-:W-:Y:S05]  /*1f940*/  BSYNC.RECONVERGENT B1 ;  /* 0x0000000000017941 */ /* 0x000fea0003800200 */
.L_x_9585:
        /* <DEDUP_REMOVED lines=45> */
.L_x_9583:
[----:B------:R-:W-:Y:S05]  /*1fc20*/  BSYNC.RECONVERGENT B0 ;  /* 0x0000000000007941 */ /* 0x000fea0003800200 */
.L_x_9582:
        /* <DEDUP_REMOVED lines=26> */
.L_x_9589:
        /* <DEDUP_REMOVED lines=13> */
.L_x_9591:
[----:B------:R-:W-:Y:S05]  /*1fea0*/  BSYNC.RECONVERGENT B1 ;  /* 0x0000000000017941 */ /* 0x000fea0003800200 */
.L_x_9590:
        /* <DEDUP_REMOVED lines=45> */
.L_x_9588:
[----:B------:R-:W-:Y:S05]  /*20180*/  BSYNC.RECONVERGENT B0 ;  /* 0x0000000000007941 */ /* 0x000fea0003800200 */
.L_x_9587:
        /* <DEDUP_REMOVED lines=24> */
.L_x_9594:
        /* <DEDUP_REMOVED lines=13> */
.L_x_9596:
[----:B------:R-:W-:Y:S05]  /*203e0*/  BSYNC.RECONVERGENT B1 ;  /* 0x0000000000017941 */ /* 0x000fea0003800200 */
.L_x_9595:
        /* <DEDUP_REMOVED lines=45> */
.L_x_9593:
[----:B------:R-:W-:Y:S05]  /*206c0*/  BSYNC.RECONVERGENT B0 ;  /* 0x0000000000007941 */ /* 0x000fea0003800200 */
.L_x_9592:
        /* <DEDUP_REMOVED lines=24> */
.L_x_9599:
        /* <DEDUP_REMOVED lines=13> */
.L_x_9601:
[----:B------:R-:W-:Y:S05]  /*20920*/  BSYNC.RECONVERGENT B1 ;  /* 0x0000000000017941 */ /* 0x000fea0003800200 */
.L_x_9600:
        /* <DEDUP_REMOVED lines=45> */
.L_x_9598:
[----:B------:R-:W-:Y:S05]  /*20c00*/  BSYNC.RECONVERGENT B0 ;  /* 0x0000000000007941 */ /* 0x000fea0003800200 */
.L_x_9597:
        /* <DEDUP_REMOVED lines=9> */
[----:B------:R-:W-:-:S04]  /*20ca0*/  FSETP.GTU.FTZ.AND P4, PT, R140, R35, PT ;  /* 0x000000238c00720b */ /* 0x000fc80003f9c000 */
        /* <DEDUP_REMOVED lines=14> */
.L_x_9604:
        /* <DEDUP_REMOVED lines=13> */
.L_x_9606:
[----:B------:R-:W-:Y:S05]  /*20e60*/  BSYNC.RECONVERGENT B1 ;  /* 0x0000000000017941 */ /* 0x000fea0003800200 */
.L_x_9605:
        /* <DEDUP_REMOVED lines=45> */
.L_x_9603:
[----:B------:R-:W-:Y:S05]  /*21140*/  BSYNC.RECONVERGENT B0 ;  /* 0x0000000000007941 */ /* 0x000fea0003800200 */
.L_x_9602:
        /* <DEDUP_REMOVED lines=15> */
.L_x_9566:
        /* <DEDUP_REMOVED lines=47> */
.L_x_9607:
        /* <DEDUP_REMOVED lines=20> */
.L_x_9611:
        /* <DEDUP_REMOVED lines=13> */
.L_x_9613:
[----:B------:R-:W-:Y:S05]  /*21740*/  BSYNC.RECONVERGENT B1 ;  /* 0x0000000000017941 */ /* 0x000fea0003800200 */
.L_x_9612:
        /* <DEDUP_REMOVED lines=44> */
.L_x_9610:
[----:B------:R-:W-:Y:S05]  /*21a10*/  BSYNC.RECONVERGENT B0 ;  /* 0x0000000000007941 */ /* 0x000fea0003800200 */
.L_x_9609:
        /* <DEDUP_REMOVED lines=23> */
.L_x_9616:
        /* <DEDUP_REMOVED lines=13> */
.L_x_9618:
[----:B------:R-:W-:Y:S05]  /*21c60*/  BSYNC.RECONVERGENT B1 ;  /* 0x0000000000017941 */ /* 0x000fea0003800200 */
.L_x_9617:
        /* <DEDUP_REMOVED lines=45> */
.L_x_9615:
[----:B------:R-:W-:Y:S05]  /*21f40*/  BSYNC.RECONVERGENT B0 ;  /* 0x0000000000007941 */ /* 0x000fea0003800200 */
.L_x_9614:
        /* <DEDUP_REMOVED lines=15> */
[----:B--2---:R-:W-:Y:S01]  /*22040*/  F2FP.BF16.F32.PACK_AB R200, RZ, R191 ;  /* 0x000000bfffc8723e */ /* 0x004fe200000010ff */
        /* <DEDUP_REMOVED lines=9> */
.L_x_9621:
        /* <DEDUP_REMOVED lines=13> */
.L_x_9623:
[----:B------:R-:W-:Y:S05]  /*221b0*/  BSYNC.RECONVERGENT B1 ;  /* 0x0000000000017941 */ /* 0x000fea0003800200 */
.L_x_9622:
        /* <DEDUP_REMOVED lines=45> */
.L_x_9620:
[----:B------:R-:W-:Y:S05]  /*22490*/  BSYNC.RECONVERGENT B0 ;  /* 0x0000000000007941 */ /* 0x000fea0003800200 */
.L_x_9619:
        /* <DEDUP_REMOVED lines=22> */
.L_x_9626:
        /* <DEDUP_REMOVED lines=13> */
.L_x_9628:
[----:B------:R-:W-:Y:S05]  /*226d0*/  BSYNC.RECONVERGENT B1 ;  /* 0x0000000000017941 */ /* 0x000fea0003800200 */
.L_x_9627:
        /* <DEDUP_REMOVED lines=45> */
.L_x_9625:
[----:B------:R-:W-:Y:S05]  /*229b0*/  BSYNC.RECONVERGENT B0 ;  /* 0x0000000000007941 */ /* 0x000fea0003800200 */
.L_x_9624:
        /* <DEDUP_REMOVED lines=27> */
.L_x_9631:
        /* <DEDUP_REMOVED lines=13> */
.L_x_9633:
[----:B------:R-:W-:Y:S05]  /*22c40*/  BSYNC.RECONVERGENT B1 ;  /* 0x0000000000017941 */ /* 0x000fea0003800200 */
.L_x_9632:
        /* <DEDUP_REMOVED lines=45> */
.L_x_9630:
[----:B------:R-:W-:Y:S05]  /*22f20*/  BSYNC.RECONVERGENT B0 ;  /* 0x0000000000007941 */ /* 0x000fea0003800200 */
.L_x_9629:
        /* <DEDUP_REMOVED lines=23> */
.L_x_9636:
        /* <DEDUP_REMOVED lines=13> */
.L_x_9638:
[----:B------:R-:W-:Y:S05]  /*23170*/  BSYNC.RECONVERGENT B1 ;  /* 0x0000000000017941 */ /* 0x000fea0003800200 */
.L_x_9637:
        /* <DEDUP_REMOVED lines=45> */
.L_x_9635:
[----:B------:R-:W-:Y:S05]  /*23450*/  BSYNC.RECONVERGENT B0 ;  /* 0x0000000000007941 */ /* 0x000fea0003800200 */
.L_x_9634:
[----:B------:R-:W-:Y:S01]  /*23460*/  I2FP.F32.U32 R12, R14 ;  /* 0x0000000e000c7245 */ /* 0x000fe20000201000 */
[----:B------:R-:W-:Y:S01]  /*23470*/  BSSY.RECONVERGENT B0, `(.L_x_9639) ;  /* 0x0000053000007945 */ /* 0x000fe20003800200 */
[----:B------:R-:W-:Y:S01]  /*23480*/  SHF.L.U32 R13, R41, 0x10, RZ ;  /* 0x00000010290d7819 */ /* 0x000fe200000006ff */
[----:B------:R-:W-:Y:S01]  /*23490*/  HFMA2 R17, -RZ, RZ, 0, 1.1920928955078125e-07 ;  /* 0x00000002ff117431 */ /* 0x000fe200000001ff */
        /* <DEDUP_REMOVED lines=21> */
.L_x_9641:
        /* <DEDUP_REMOVED lines=13> */
.L_x_9643:
[----:B------:R-:W-:Y:S05]  /*236c0*/  BSYNC.RECONVERGENT B1 ;  /* 0x0000000000017941 */ /* 0x000fea0003800200 */
.L_x_9642:
        /* <DEDUP_REMOVED lines=45> */
.L_x_9640:
[----:B------:R-:W-:Y:S05]  /*239a0*/  BSYNC.RECONVERGENT B0 ;  /* 0x0000000000007941 */ /* 0x000fea0003800200 */
.L_x_9639:
        /* <DEDUP_REMOVED lines=22> */
.L_x_9646:
        /* <DEDUP_REMOVED lines=13> */
.L_x_9648:
[----:B------:R-:W-:Y:S05]  /*23be0*/  BSYNC.RECONVERGENT B1 ;  /* 0x0000000000017941 */ /* 0x000fea0003800200 */
.L_x_9647:
        /* <DEDUP_REMOVED lines=45> */
.L_x_9645:
[----:B------:R-:W-:Y:S05]  /*23ec0*/  BSYNC.RECONVERGENT B0 ;  /* 0x0000000000007941 */ /* 0x000fea0003800200 */
.L_x_9644:
        /* <DEDUP_REMOVED lines=27> */
.L_x_9651:
        /* <DEDUP_REMOVED lines=13> */
.L_x_9653:
[----:B------:R-:W-:Y:S05]  /*24150*/  BSYNC.RECONVERGENT B1 ;  /* 0x0000000000017941 */ /* 0x000fea0003800200 */
.L_x_9652:
        /* <DEDUP_REMOVED lines=45> */
.L_x_9650:
[----:B------:R-:W-:Y:S05]  /*24430*/  BSYNC.RECONVERGENT B0 ;  /* 0x0000000000007941 */ /* 0x000fea0003800200 */
.L_x_9649:
        /* <DEDUP_REMOVED lines=21> */
.L_x_9656:
        /* <DEDUP_REMOVED lines=13> */
.L_x_9658:
[----:B------:R-:W-:Y:S05]  /*24660*/  BSYNC.RECONVERGENT B1 ;  /* 0x0000000000017941 */ /* 0x000fea0003800200 */
.L_x_9657:
        /* <DEDUP_REMOVED lines=45> */
.L_x_9655:
[----:B------:R-:W-:Y:S05]  /*24940*/  BSYNC.RECONVERGENT B0 ;  /* 0x0000000000007941 */ /* 0x000fea0003800200 */
.L_x_9654:
        /* <DEDUP_REMOVED lines=25> */
.L_x_9661:
        /* <DEDUP_REMOVED lines=13> */
.L_x_9663:
[----:B------:R-:W-:Y:S05]  /*24bb0*/  BSYNC.RECONVERGENT B1 ;  /* 0x0000000000017941 */ /* 0x000fea0003800200 */
.L_x_9662:
        /* <DEDUP_REMOVED lines=45> */
.L_x_9660:
[----:B------:R-:W-:Y:S05]  /*24e90*/  BSYNC.RECONVERGENT B0 ;  /* 0x0000000000007941 */ /* 0x000fea0003800200 */
.L_x_9659:
        /* <DEDUP_REMOVED lines=20> */
.L_x_9666:
        /* <DEDUP_REMOVED lines=13> */
.L_x_9668:
[----:B------:R-:W-:Y:S05]  /*250b0*/  BSYNC.RECONVERGENT B1 ;  /* 0x0000000000017941 */ /* 0x000fea0003800200 */
.L_x_9667:
        /* <DEDUP_REMOVED lines=45> */
.L_x_9665:
[----:B------:R-:W-:Y:S05]  /*25390*/  BSYNC.RECONVERGENT B0 ;  /* 0x0000000000007941 */ /* 0x000fea0003800200 */
.L_x_9664:
        /* <DEDUP_REMOVED lines=28> */
.L_x_9671:
        /* <DEDUP_REMOVED lines=13> */
.L_x_9673:
[----:B------:R-:W-:Y:S05]  /*25630*/  BSYNC.RECONVERGENT B1 ;  /* 0x0000000000017941 */ /* 0x000fea0003800200 */
.L_x_9672:
        /* <DEDUP_REMOVED lines=45> */
.L_x_9670:
[----:B------:R-:W-:Y:S05]  /*25910*/  BSYNC.RECONVERGENT B0 ;  /* 0x0000000000007941 */ /* 0x000fea0003800200 */
.L_x_9669:
        /* <DEDUP_REMOVED lines=21> */
.L_x_9676:
        /* <DEDUP_REMOVED lines=13> */
.L_x_9678:
[----:B------:R-:W-:Y:S05]  /*25b40*/  BSYNC.RECONVERGENT B1 ;  /* 0x0000000000017941 */ /* 0x000fea0003800200 */
.L_x_9677:
        /* <DEDUP_REMOVED lines=45> */
.L_x_9675:
[----:B------:R-:W-:Y:S05]  /*25e20*/  BSYNC.RECONVERGENT B0 ;  /* 0x0000000000007941 */ /* 0x000fea0003800200 */
.L_x_9674:
        /* <DEDUP_REMOVED lines=26> */
.L_x_9681:
        /* <DEDUP_REMOVED lines=13> */
.L_x_9683:
[----:B------:R-:W-:Y:S05]  /*260a0*/  BSYNC.RECONVERGENT B1 ;  /* 0x0000000000017941 */ /* 0x000fea0003800200 */
.L_x_9682:
        /* <DEDUP_REMOVED lines=45> */
.L_x_9680:
[----:B------:R-:W-:Y:S05]  /*26380*/  BSYNC.RECONVERGENT B0 ;  /* 0x0000000000007941 */ /* 0x000fea0003800200 */
.L_x_9679:
        /* <DEDUP_REMOVED lines=20> */
.L_x_9686:
        /* <DEDUP_REMOVED lines=15> */
.L_x_9688:
[----:B------:R-:W-:Y:S05]  /*265c0*/  BSYNC.RECONVERGENT B1 ;  /* 0x0000000000017941 */ /* 0x000fea0003800200 */
.L_x_9687:
        /* <DEDUP_REMOVED lines=45> */
.L_x_9685:
[----:B------:R-:W-:Y:S05]  /*268a0*/  BSYNC.RECONVERGENT B0 ;  /* 0x0000000000007941 */ /* 0x000fea0003800200 */
.L_x_9684:
        /* <DEDUP_REMOVED lines=20> */
.L_x_9608:
        /* <DEDUP_REMOVED lines=16> */
.L_x_9692:
        /* <DEDUP_REMOVED lines=13> */
.L_x_9694:
[----:B------:R-:W-:Y:S05]  /*26bc0*/  BSYNC.RECONVERGENT B1 ;  /* 0x0000000000017941 */ /* 0x000fea0003800200 */
.L_x_9693:
        /* <DEDUP_REMOVED lines=42> */
[----:B------:R-:W-:Y:S01]  /*26e70*/  IMAD.MOV.U32 R193, RZ, RZ, RZ ;  /* 0x000000ffffc17224 */ /* 0x000fe200078e00ff */
[----:B------:R-:W-:-:S07]  /*26e80*/  LOP3.LUT R185, R185, R184, R209, 0x96, !PT ;  /* 0x000000b8b9b97212 */ /* 0x000fce00078e96d1 */
.L_x_9691:
[----:B------:R-:W-:Y:S05]  /*26e90*/  BSYNC.RECONVERGENT B0 ;  /* 0x0000000000007941 */ /* 0x000fea0003800200 */
.L_x_9690:
[----:B------:R-:W-:Y:S01]  /*26ea0*/  I2FP.F32.U32 R184, R191 ;  /* 0x000000bf00b87245 */ /* 0x000fe20000201000 */
[----:B------:R-:W-:Y:S01]  /*26eb0*/  BSSY.RECONVERGENT B0, `(.L_x_9695) ;  /* 0x0000054000007945 */ /* 0x000fe20003800200 */
[----:B-----5:R-:W-:Y:S01]  /*26ec0*/  SHF.L.U32 R191, R140, 0x10, RZ ;  /* 0x000000108cbf7819 */ /* 0x020fe200000006ff */
        /* <DEDUP_REMOVED lines=12> */
[----:B--2---:R-:W-:-:S05]  /*26f90*/  F2FP.BF16.F32.PACK_AB R200, RZ, R191 ;  /* 0x000000bfffc8723e */ /* 0x004fca00000010ff */
        /* <DEDUP_REMOVED lines=10> */
.L_x_9697:
        /* <DEDUP_REMOVED lines=13> */
.L_x_9699:
[----:B------:R-:W-:Y:S05]  /*27110*/  BSYNC.RECONVERGENT B1 ;  /* 0x0000000000017941 */ /* 0x000fea0003800200 */
.L_x_9698:
        /* <DEDUP_REMOVED lines=45> */
.L_x_9696:
[----:B------:R-:W-:Y:S05]  /*273f0*/  BSYNC.RECONVERGENT B0 ;  /* 0x0000000000007941 */ /* 0x000fea0003800200 */
.L_x_9695:
        /* <DEDUP_REMOVED lines=9> */
[----:B------:R-:W-:Y:S01]  /*27490*/  @P1 IMAD.U32 R195, R140, 0x10000, RZ ;  /* 0x000100008cc31824 */ /* 0x000fe200078e00ff */
[----:B------:R-:W-:Y:S01]  /*274a0*/  MOV R140, R182 ;  /* 0x000000b6008c7202 */ /* 0x000fe20000000f00 */
[----:B------:R-:W-:Y:S01]  /*274b0*/  IMAD.MOV.U32 R184, RZ, RZ, 0x2 ;  /* 0x00000002ffb87424 */ /* 0x000fe200078e00ff */
[----:B------:R-:W-:-:S02]  /*274c0*/  FSEL R192, R193, RZ, !P2 ;  /* 0x000000ffc1c07208 */ /* 0x000fc40005000000 */
        /* <DEDUP_REMOVED lines=13> */
.L_x_9702:
        /* <DEDUP_REMOVED lines=13> */
.L_x_9704:
[----:B------:R-:W-:Y:S05]  /*27670*/  BSYNC.RECONVERGENT B1 ;  /* 0x0000000000017941 */ /* 0x000fea0003800200 */
.L_x_9703:
        /* <DEDUP_REMOVED lines=45> */
.L_x_9701:
[----:B------:R-:W-:Y:S05]  /*27950*/  BSYNC.RECONVERGENT B0 ;  /* 0x0000000000007941 */ /* 0x000fea0003800200 */
.L_x_9700:
        /* <DEDUP_REMOVED lines=26> */
.L_x_9707:
        /* <DEDUP_REMOVED lines=13> */
.L_x_9709:
[----:B------:R-:W-:Y:S05]  /*27bd0*/  BSYNC.RECONVERGENT B1 ;  /* 0x0000000000017941 */ /* 0x000fea0003800200 */
.L_x_9708:
        /* <DEDUP_REMOVED lines=45> */
.L_x_9706:
[----:B------:R-:W-:Y:S05]  /*27eb0*/  BSYNC.RECONVERGENT B0 ;  /* 0x0000000000007941 */ /* 0x000fea0003800200 */
.L_x_9705:
        /* <DEDUP_REMOVED lines=26> */
.L_x_9712:
        /* <DEDUP_REMOVED lines=13> */
.L_x_9714:
[----:B------:R-:W-:Y:S05]  /*28130*/  BSYNC.RECONVERGENT B1 ;  /* 0x0000000000017941 */ /* 0x000fea0003800200 */
.L_x_9713:
        /* <DEDUP_REMOVED lines=45> */
.L_x_9711:
[----:B------:R-:W-:Y:S05]  /*28410*/  BSYNC.RECONVERGENT B0 ;  /* 0x0000000000007941 */ /* 0x000fea0003800200 */
.L_x_9710:
        /* <DEDUP_REMOVED lines=24> */
.L_x_9717:
        /* <DEDUP_REMOVED lines=13> */
.L_x_9719:
[----:B------:R-:W-:Y:S05]  /*28670*/  BSYNC.RECONVERGENT B1 ;  /* 0x0000000000017941 */ /* 0x000fea0003800200 */
.L_x_9718:
        /* <DEDUP_REMOVED lines=45> */
.L_x_9716:
[----:B------:R-:W-:Y:S05]  /*28950*/  BSYNC.RECONVERGENT B0 ;  /* 0x0000000000007941 */ /* 0x000fea0003800200 */
.L_x_9715:
        /* <DEDUP_REMOVED lines=24> */
.L_x_9722:
        /* <DEDUP_REMOVED lines=13> */
.L_x_9724:
[----:B------:R-:W-:Y:S05]  /*28bb0*/  BSYNC.RECONVERGENT B1 ;  /* 0x0000000000017941 */ /* 0x000fea0003800200 */
.L_x_9723:
        /* <DEDUP_REMOVED lines=45> */
.L_x_9721:
[----:B------:R-:W-:Y:S05]  /*28e90*/  BSYNC.RECONVERGENT B0 ;  /* 0x0000000000007941 */ /* 0x000fea0003800200 */
.L_x_9720:
        /* <DEDUP_REMOVED lines=24> */
.L_x_9727:
        /* <DEDUP_REMOVED lines=13> */
.L_x_9729:
[----:B------:R-:W-:Y:S05]  /*290f0*/  BSYNC.RECONVERGENT B1 ;  /* 0x0000000000017941 */ /* 0x000fea0003800200 */
.L_x_9728:
        /* <DEDUP_REMOVED lines=45> */
.L_x_9726:
[----:B------:R-:W-:Y:S05]  /*293d0*/  BSYNC.RECONVERGENT B0 ;  /* 0x0000000000007941 */ /* 0x000fea0003800200 */
.L_x_9725:
        /* <DEDUP_REMOVED lines=15> */
.L_x_9689:
        /* <DEDUP_REMOVED lines=47> */
.L_x_9730:
[----:B------:R2:W5:Y:S04]  /*297c0*/  @P0 LDG.E.128 R40, desc[UR6][R202.64] ;  /* 0x00000006ca280981 */ /* 0x000568000c1e1d00 */
[----:B------:R2:W5:Y:S04]  /*297d0*/  @P1 LDG.E.128 R36, desc[UR6][R200.64] ;  /* 0x00000006c8241981 */ /* 0x000568000c1e1d00 */
[----:B01----:R2:W5:Y:S01]  /*297e0*/  LDG.E.128 R140, desc[UR6][R164.64] ;  /* 0x00000006a48c7981 */ /* 0x003562000c1e1d00 */
[----:B------:R-:W-:Y:S05]  /*297f0*/  @!P0 BRA `(.L_x_9731) ;  /* 0x0000005400208947 */ /* 0x000fea0003800000 */
[----:B------:R-:W-:Y:S01]  /*29800*/  ISETP.NE.AND P2, PT, R184, 0x1, PT ;  /* 0x00000001b800780c */ /* 0x000fe20003f45270 */
[----:B------:R-:W-:Y:S01]  /*29810*/  BSSY.RECONVERGENT B0, `(.L_x_9732) ;  /* 0x0000049000007945 */ /* 0x000fe20003800200 */
[----:B------:R-:W-:Y:S01]  /*29820*/  IMAD.MOV.U32 R13, RZ, RZ, 0x2 ;  /* 0x00000002ff0d7424 */ /* 0x000fe200078e00ff */
[----:B--2---:R-:W-:Y:S01]  /*29830*/  MOV R200, R208 ;  /* 0x000000d000c87202 */ /* 0x004fe20000000f00 */
        /* <DEDUP_REMOVED lines=12> */
.L_x_9734:
        /* <DEDUP_REMOVED lines=13> */
.L_x_9736:
[----:B------:R-:W-:Y:S05]  /*299d0*/  BSYNC.RECONVERGENT B1 ;  /* 0x0000000000017941 */ /* 0x000fea0003800200 */
.L_x_9735:
        /* <DEDUP_REMOVED lines=44> */
.L_x_9733:
[----:B------:R-:W-:Y:S05]  /*29ca0*/  BSYNC.RECONVERGENT B0 ;  /* 0x0000000000007941 */ /* 0x000fea0003800200 */
.L_x_9732:
        /* <DEDUP_REMOVED lines=23> */
.L_x_9739:
        /* <DEDUP_REMOVED lines=13> */
.L_x_9741:
[----:B------:R-:W-:Y:S05]  /*29ef0*/  BSYNC.RECONVERGENT B1 ;  /* 0x0000000000017941 */ /* 0x000fea0003800200 */
.L_x_9740:
        /* <DEDUP_REMOVED lines=45> */
.L_x_9738:
[----:B------:R-:W-:Y:S05]  /*2a1d0*/  BSYNC.RECONVERGENT B0 ;  /* 0x0000000000007941 */ /* 0x000fea0003800200 */
.L_x_9737:
        /* <DEDUP_REMOVED lines=25> */
.L_x_9744:
        /* <DEDUP_REMOVED lines=13> */
.L_x_9746:
[----:B------:R-:W-:Y:S05]  /*2a440*/  BSYNC.RECONVERGENT B1 ;  /* 0x0000000000017941 */ /* 0x000fea0003800200 */
.L_x_9745:
        /* <DEDUP_REMOVED lines=45> */
.L_x_9743:
[----:B------:R-:W-:Y:S05]  /*2a720*/  BSYNC.RECONVERGENT B0 ;  /* 0x0000000000007941 */ /* 0x000fea0003800200 */
.L_x_9742:
        /* <DEDUP_REMOVED lines=22> */
.L_x_9749:
        /* <DEDUP_REMOVED lines=13> */
.L_x_9751:
[----:B------:R-:W-:Y:S05]  /*2a960*/  BSYNC.RECONVERGENT B1 ;  /* 0x0000000000017941 */ /* 0x000fea0003800200 */
.L_x_9750:
        /* <DEDUP_REMOVED lines=45> */
.L_x_9748:
[----:B------:R-:W-:Y:S05]  /*2ac40*/  BSYNC.RECONVERGENT B0 ;  /* 0x0000000000007941 */ /* 0x000fea0003800200 */
.L_x_9747:
        /* <DEDUP_REMOVED lines=27> */
.L_x_9754:
        /* <DEDUP_REMOVED lines=13> */
.L_x_9756:
[----:B------:R-:W-:Y:S05]  /*2aed0*/  BSYNC.RECONVERGENT B1 ;  /* 0x0000000000017941 */ /* 0x000fea0003800200 */
.L_x_9755:
        /* <DEDUP_REMOVED lines=45> */
.L_x_9753:
[----:B------:R-:W-:Y:S05]  /*2b1b0*/  BSYNC.RECONVERGENT B0 ;  /* 0x0000000000007941 */ /* 0x000fea0003800200 */
.L_x_9752:
        /* <DEDUP_REMOVED lines=23> */
.L_x_9759:
        /* <DEDUP_REMOVED lines=13> */
.L_x_9761:
[----:B------:R-:W-:Y:S05]  /*2b400*/  BSYNC.RECONVERGENT B1 ;  /* 0x0000000000017941 */ /* 0x000fea0003800200 */
.L_x_9760:
        /* <DEDUP_REMOVED lines=45> */
.L_x_9758:
[----:B------:R-:W-:Y:S05]  /*2b6e0*/  BSYNC.RECONVERGENT B0 ;  /* 0x0000000000007941 */ /* 0x000fea0003800200 */
.L_x_9757:
        /* <DEDUP_REMOVED lines=25> */
.L_x_9764:
        /* <DEDUP_REMOVED lines=13> */
.L_x_9766:
[----:B------:R-:W-:Y:S05]  /*2b950*/  BSYNC.RECONVERGENT B1 ;  /* 0x0000000000017941 */ /* 0x000fea0003800200 */
.L_x_9765:
        /* <DEDUP_REMOVED lines=45> */
.L_x_9763:
[----:B------:R-:W-:Y:S05]  /*2bc30*/  BSYNC.RECONVERGENT B0 ;  /* 0x0000000000007941 */ /* 0x000fea0003800200 */
.L_x_9762:
        /* <DEDUP_REMOVED lines=22> */
.L_x_9769:
        /* <DEDUP_REMOVED lines=13> */
.L_x_9771:
[----:B------:R-:W-:Y:S05]  /*2be70*/  BSYNC.RECONVERGENT B1 ;  /* 0x0000000000017941 */ /* 0x000fea0003800200 */
.L_x_9770:
        /* <DEDUP_REMOVED lines=45> */
.L_x_9768:
[----:B------:R-:W-:Y:S05]  /*2c150*/  BSYNC.RECONVERGENT B0 ;  /* 0x0000000000007941 */ /* 0x000fea0003800200 */
.L_x_9767:
        /* <DEDUP_REMOVED lines=27> */
.L_x_9774:
        /* <DEDUP_REMOVED lines=13> */
.L_x_9776:
[----:B------:R-:W-:Y:S05]  /*2c3e0*/  BSYNC.RECONVERGENT B1 ;  /* 0x0000000000017941 */ /* 0x000fea0003800200 */
.L_x_9775:
        /* <DEDUP_REMOVED lines=45> */
.L_x_9773:
[----:B------:R-:W-:Y:S05]  /*2c6c0*/  BSYNC.RECONVERGENT B0 ;  /* 0x0000000000007941 */ /* 0x000fea0003800200 */
.L_x_9772:
        /* <DEDUP_REMOVED lines=21> */
.L_x_9779:
        /* <DEDUP_REMOVED lines=13> */
.L_x_9781:
[----:B------:R-:W-:Y:S05]  /*2c8f0*/  BSYNC.RECONVERGENT B1 ;  /* 0x0000000000017941 */ /* 0x000fea0003800200 */
.L_x_9780:
        /* <DEDUP_REMOVED lines=45> */
.L_x_9778:
[----:B------:R-:W-:Y:S05]  /*2cbd0*/  BSYNC.RECONVERGENT B0 ;  /* 0x0000000000007941 */ /* 0x000fea0003800200 */
.L_x_9777:
        /* <DEDUP_REMOVED lines=25> */
.L_x_9784:
        /* <DEDUP_REMOVED lines=13> */
.L_x_9786:
[----:B------:R-:W-:Y:S05]  /*2ce40*/  BSYNC.RECONVERGENT B1 ;  /* 0x0000000000017941 */ /* 0x000fea0003800200 */
.L_x_9785:
        /* <DEDUP_REMOVED lines=42> */
[----:B------:R-:W-:Y:S02]  /*2d0f0*/  IMAD.MOV.U32 R200, RZ, RZ, R140 ;  /* 0x000000ffffc87224 */ /* 0x000fe400078e008c */
[----:B------:R-:W-:Y:S01]  /*2d100*/  HFMA2 R140, -RZ, RZ, 0, 0 ;  /* 0x00000000ff8c7431 */ /* 0x000fe200000001ff */
[----:B------:R-:W-:-:S07]  /*2d110*/  LOP3.LUT R185, R185, R164, R141, 0x96, !PT ;  /* 0x000000a4b9b97212 */ /* 0x000fce00078e968d */
.L_x_9783:
[----:B------:R-:W-:Y:S05]  /*2d120*/  BSYNC.RECONVERGENT B0 ;  /* 0x0000000000007941 */ /* 0x000fea0003800200 */
.L_x_9782:
        /* <DEDUP_REMOVED lines=20> */
.L_x_9789:
        /* <DEDUP_REMOVED lines=13> */
.L_x_9791:
[----:B------:R-:W-:Y:S05]  /*2d340*/  BSYNC.RECONVERGENT B1 ;  /* 0x0000000000017941 */ /* 0x000fea0003800200 */
.L_x_9790:
        /* <DEDUP_REMOVED lines=45> */
.L_x_9788:
[----:B------:R-:W-:Y:S05]  /*2d620*/  BSYNC.RECONVERGENT B0 ;  /* 0x0000000000007941 */ /* 0x000fea0003800200 */
.L_x_9787:
        /* <DEDUP_REMOVED lines=28> */
.L_x_9794:
        /* <DEDUP_REMOVED lines=13> */
.L_x_9796:
[----:B------:R-:W-:Y:S05]  /*2d8c0*/  BSYNC.RECONVERGENT B1 ;  /* 0x0000000000017941 */ /* 0x000fea0003800200 */
.L_x_9795:
        /* <DEDUP_REMOVED lines=43> */
[----:B------:R-:W-:Y:S02]  /*2db80*/  IMAD.MOV.U32 R200, RZ, RZ, R140 ;  /* 0x000000ffffc87224 */ /* 0x000fe400078e008c */
[----:B------:R-:W-:-:S07]  /*2db90*/  HFMA2 R140, -RZ, RZ, 0, 0 ;  /* 0x00000000ff8c7431 */ /* 0x000fce00000001ff */
.L_x_9793:
[----:B------:R-:W-:Y:S05]  /*2dba0*/  BSYNC.RECONVERGENT B0 ;  /* 0x0000000000007941 */ /* 0x000fea0003800200 */
.L_x_9792:
        /* <DEDUP_REMOVED lines=21> */
.L_x_9799:
        /* <DEDUP_REMOVED lines=13> */
.L_x_9801:
[----:B------:R-:W-:Y:S05]  /*2ddd0*/  BSYNC.RECONVERGENT B1 ;  /* 0x0000000000017941 */ /* 0x000fea0003800200 */
.L_x_9800:
        /* <DEDUP_REMOVED lines=45> */
.L_x_9798:
[----:B------:R-:W-:Y:S05]  /*2e0b0*/  BSYNC.RECONVERGENT B0 ;  /* 0x0000000000007941 */ /* 0x000fea0003800200 */
.L_x_9797:
        /* <DEDUP_REMOVED lines=26> */
.L_x_9804:
        /* <DEDUP_REMOVED lines=13> */
.L_x_9806:
[----:B------:R-:W-:Y:S05]  /*2e330*/  BSYNC.RECONVERGENT B1 ;  /* 0x0000000000017941 */ /* 0x000fea0003800200 */
.L_x_9805:
        /* <DEDUP_REMOVED lines=45> */
.L_x_9803:
[----:B------:R-:W-:Y:S05]  /*2e610*/  BSYNC.RECONVERGENT B0 ;  /* 0x0000000000007941 */ /* 0x000fea0003800200 */
.L_x_9802:
        /* <DEDUP_REMOVED lines=20> */
.L_x_9809:
        /* <DEDUP_REMOVED lines=15> */
.L_x_9811:
[----:B------:R-:W-:Y:S05]  /*2e850*/  BSYNC.RECONVERGENT B1 ;  /* 0x0000000000017941 */ /* 0x000fea0003800200 */
.L_x_9810:
        /* <DEDUP_REMOVED lines=45> */
.L_x_9808:
[----:B------:R-:W-:Y:S05]  /*2eb30*/  BSYNC.RECONVERGENT B0 ;  /* 0x0000000000007941 */ /* 0x000fea0003800200 */
.L_x_9807:
[----:B------:R-:W-:Y:S02]  /*2eb40*/  I2FP.F32.U32 R18, R142 ;  /* 0x0000008e00127245 */ /* 0x000fe40000201000 */
[----:B------:R-:W-:Y:S02]  /*2eb50*/  PRMT R19, R43, 0x7632, R19 ;  /* 0x000076322b137816 */ /* 0x000fe40000000013 */
[----:B------:R-:W-:Y:S01]  /*2eb60*/  @P1 PRMT R20, R39, 0x7632, R20 ;  /* 0x0000763227141816 */ /* 0x000fe20000000014 */
[----:B------:R-:W-:Y:S01]  /*2eb70*/  FFMA.FTZ R18, R18, R33, 1.1641532182693481445e-10 ;  /* 0x2f00000012127423 */ /* 0x000fe20000010021 */
[----:B------:R-:W-:Y:S02]  /*2eb80*/  SHF.L.U32 R19, R19, 0x10, RZ ;  /* 0x0000001013137819 */ /* 0x000fe400000006ff */
[----:B------:R-:W-:Y:S02]  /*2eb90*/  PRMT R22, R211, 0x5410, R212 ;  /* 0x00005410d3167816 */ /* 0x000fe400000000d4 */
[----:B------:R-:W-:Y:S01]  /*2eba0*/  FSETP.GTU.FTZ.AND P6, PT, R18, R35, PT ;  /* 0x000000231200720b */ /* 0x000fe20003fdc000 */
[----:B------:R-:W-:-:S03]  /*2ebb0*/  FMUL.FTZ R19, R19, R34 ;  /* 0x0000002213137220 */ /* 0x000fc60000410000 */
[----:B------:R-:W-:Y:S02]  /*2ebc0*/  SEL R18, RZ, 0x1, P6 ;  /* 0x00000001ff127807 */ /* 0x000fe40003000000 */
[----:B------:R-:W-:Y:S01]  /*2ebd0*/  FSEL R21, R19, RZ, !P6 ;  /* 0x000000ff13157208 */ /* 0x000fe20007000000 */
[----:B------:R-:W-:Y:S01]  /*2ebe0*/  @P1 IMAD.U32 R19, R20, 0x10000, RZ ;  /* 0x0001000014131824 */ /* 0x000fe200078e00ff */
[----:B------:R-:W-:-:S03]  /*2ebf0*/  PRMT R20, R207, 0x5410, R204 ;  /* 0x00005410cf147816 */ /* 0x000fc600000000cc */
[----:B------:R-:W-:Y:S01]  /*2ec00*/  FADD.FTZ R214, R214, R21 ;  /* 0x00000015d6d67221 */ /* 0x000fe20000010000 */
[--C-:B------:R-:W-:Y:S02]  /*2ec10*/  PRMT R21, R210, 0x5410, R17.reuse ;  /* 0x00005410d2157816 */ /* 0x100fe40000000011 */
[----:B------:R-:W-:Y:S01]  /*2ec20*/  PRMT R17, R18, 0x7610, R17 ;  /* 0x0000761012117816 */ /* 0x000fe20000000011 */
[----:B------:R-:W-:Y:S01]  /*2ec30*/  @P1 FADD.FTZ R26, R214, R19 ;  /* 0x00000013d61a1221 */ /* 0x000fe20000010000 */
[----:B------:R-:W-:-:S05]  /*2ec40*/  @!P1 IMAD.MOV.U32 R26, RZ, RZ, R214 ;  /* 0x000000ffff1a9224 */ /* 0x000fca00078e00d6 */
[----:B------:R-:W-:-:S04]  /*2ec50*/  F2FP.BF16.F32.PACK_AB R23, RZ, R26 ;  /* 0x0000001aff17723e */ /* 0x000fc800000010ff */
[----:B------:R-:W-:Y:S01]  /*2ec60*/  PRMT R23, R209, 0x5410, R23 ;  /* 0x00005410d1177816 */ /* 0x000fe20000000017 */
[----:B------:R-:W-:Y:S06]  /*2ec70*/  BRA `(.L_x_9812) ;  /* 0x0000002800b87947 */ /* 0x000fec0003800000 */
.L_x_9731:
[----:B------:R-:W-:Y:S01]  /*2ec80*/  ISETP.NE.AND P2, PT, R184, 0x1, PT ;  /* 0x00000001b800780c */ /* 0x000fe20003f45270 */
[----:B------:R-:W-:Y:S01]  /*2ec90*/  BSSY.RECONVERGENT B0, `(.L_x_9813) ;  /* 0x0000049000007945 */ /* 0x000fe20003800200 */
[----:B--2---:R-:W-:Y:S02]  /*2eca0*/  HFMA2 R202, -RZ, RZ, 0, 1.1920928955078125e-07 ;  /* 0x00000002ffca7431 */ /* 0x004fe400000001ff */
        /* <DEDUP_REMOVED lines=13> */
.L_x_9815:
        /* <DEDUP_REMOVED lines=13> */
.L_x_9817:
[----:B------:R-:W-:Y:S05]  /*2ee50*/  BSYNC.RECONVERGENT B1 ;  /* 0x0000000000017941 */ /* 0x000fea0003800200 */
.L_x_9816:
        /* <DEDUP_REMOVED lines=43> */
[----:B------:R-:W-:-:S07]  /*2f110*/  IMAD.MOV.U32 R164, RZ, RZ, R208 ;  /* 0x000000ffffa47224 */ /* 0x000fce00078e00d0 */
.L_x_9814:
[----:B------:R-:W-:Y:S05]  /*2f120*/  BSYNC.RECONVERGENT B0 ;  /* 0x0000000000007941 */ /* 0x000fea0003800200 */
.L_x_9813:
        /* <DEDUP_REMOVED lines=26> */
.L_x_9820:
        /* <DEDUP_REMOVED lines=13> */
.L_x_9822:
[----:B------:R-:W-:Y:S05]  /*2f3a0*/  BSYNC.RECONVERGENT B1 ;  /* 0x0000000000017941 */ /* 0x000fea0003800200 */
.L_x_9821:
        /* <DEDUP_REMOVED lines=45> */
.L_x_9819:
[----:B------:R-:W-:Y:S05]  /*2f680*/  BSYNC.RECONVERGENT B0 ;  /* 0x0000000000007941 */ /* 0x000fea0003800200 */
.L_x_9818:
        /* <DEDUP_REMOVED lines=26> */
.L_x_9825:
        /* <DEDUP_REMOVED lines=13> */
.L_x_9827:
[----:B------:R-:W-:Y:S05]  /*2f900*/  BSYNC.RECONVERGENT B1 ;  /* 0x0000000000017941 */ /* 0x000fea0003800200 */
.L_x_9826:
        /* <DEDUP_REMOVED lines=45> */
.L_x_9824:
[----:B------:R-:W-:Y:S05]  /*2fbe0*/  BSYNC.RECONVERGENT B0 ;  /* 0x0000000000007941 */ /* 0x000fea0003800200 */
.L_x_9823:
[----:B------:R-:W-:Y:S01]  /*2fbf0*/  I2FP.F32.U32 R140, R140 ;  /* 0x0000008c008c7245 */ /* 0x000fe20000201000 */
[----:B------:R-:W-:Y:S01]  /*2fc00*/  @P1 IMAD.U32 R205, R37, 0x10000, RZ ;  /* 0x0001000025cd1824 */ /* 0x000fe200078e00ff */
[----:B------:R-:W-:Y:S01]  /*2fc10*/  SHF.L.U32 R165, R141, 0x10, RZ ;  /* 0x000000108da57819 */ /* 0x000fe200000006ff */
[----:B------:R-:W-:Y:S01]  /*2fc20*/  BSSY.RECONVERGENT B0, `(.L_x_9828) ;  /* 0x0000052000007945 */ /* 0x000fe20003800200 */
[----:B------:R-:W-:Y:S01]  /*2fc30*/  ISETP.NE.AND P3, PT, R164, 0x1, PT ;  /* 0x00000001a400780c */ /* 0x000fe20003f65270 */
[----:B------:R-:W-:Y:S01]  /*2fc40*/  FFMA.FTZ R140, R140, R33, 1.1641532182693481445e-10 ;  /* 0x2f0000008c8c7423 */ /* 0x000fe20000010021 */
[----:B------:R-:W-:Y:S01]  /*2fc50*/  LOP3.LUT R9, R9, 0xfffffffb, RZ, 0xc0, !PT ;  /* 0xfffffffb09097812 */ /* 0x000fe200078ec0ff */
[----:B------:R-:W-:-:S03]  /*2fc60*/  FMUL.FTZ R165, R165, R34 ;  /* 0x00000022a5a57220 */ /* 0x000fc60000410000 */
[----:B------:R-:W-:-:S04]  /*2fc70*/  FSETP.GTU.FTZ.AND P2, PT, R140, R35, PT ;  /* 0x000000238c00720b */ /* 0x000fc80003f5c000 */
[----:B------:R-:W-:Y:S01]  /*2fc80*/  FSEL R202, R165, RZ, !P2 ;  /* 0x000000ffa5ca7208 */ /* 0x000fe20005000000 */
[----:B------:R-:W-:Y:S01]  /*2fc90*/  IMAD.MOV.U32 R165, RZ, RZ, 0x2 ;  /* 0x00000002ffa57424 */ /* 0x000fe200078e00ff */
        /* <DEDUP_REMOVED lines=15> */
.L_x_9830:
        /* <DEDUP_REMOVED lines=13> */
.L_x_9832:
[----:B------:R-:W-:Y:S05]  /*2fe60*/  BSYNC.RECONVERGENT B1 ;  /* 0x0000000000017941 */ /* 0x000fea0003800200 */
.L_x_9831:
        /* <DEDUP_REMOVED lines=45> */
.L_x_9829:
[----:B------:R-:W-:Y:S05]  /*30140*/  BSYNC.RECONVERGENT B0 ;  /* 0x0000000000007941 */ /* 0x000fea0003800200 */
.L_x_9828:
        /* <DEDUP_REMOVED lines=26> */
.L_x_9835:
        /* <DEDUP_REMOVED lines=13> */
.L_x_9837:
[----:B------:R-:W-:Y:S05]  /*303c0*/  BSYNC.RECONVERGENT B1 ;  /* 0x0000000000017941 */ /* 0x000fea0003800200 */
.L_x_9836:
        /* <DEDUP_REMOVED lines=45> */
.L_x_9834:
[----:B------:R-:W-:Y:S05]  /*306a0*/  BSYNC.RECONVERGENT B0 ;  /* 0x0000000000007941 */ /* 0x000fea0003800200 */
.L_x_9833:
        /* <DEDUP_REMOVED lines=24> */
.L_x_9840:
        /* <DEDUP_REMOVED lines=13> */
.L_x_9842:
[----:B------:R-:W-:Y:S05]  /*30900*/  BSYNC.RECONVERGENT B1 ;  /* 0x0000000000017941 */ /* 0x000fea0003800200 */
.L_x_9841:
        /* <DEDUP_REMOVED lines=45> */
.L_x_9839:
[----:B------:R-:W-:Y:S05]  /*30be0*/  BSYNC.RECONVERGENT B0 ;  /* 0x0000000000007941 */ /* 0x000fea0003800200 */
.L_x_9838:
        /* <DEDUP_REMOVED lines=9> */
[----:B------:R-:W-:Y:S01]  /*30c80*/  MOV R140, R182 ;  /* 0x000000b6008c7202 */ /* 0x000fe20000000f00 */
[----:B------:R-:W-:Y:S01]  /*30c90*/  IMAD.MOV.U32 R142, RZ, RZ, 0x2 ;  /* 0x00000002ff8e7424 */ /* 0x000fe200078e00ff */
        /* <DEDUP_REMOVED lines=13> */
.L_x_9845:
        /* <DEDUP_REMOVED lines=13> */
.L_x_9847:
[----:B------:R-:W-:Y:S05]  /*30e40*/  BSYNC.RECONVERGENT B1 ;  /* 0x0000000000017941 */ /* 0x000fea0003800200 */
.L_x_9846:
        /* <DEDUP_REMOVED lines=45> */
.L_x_9844:
[----:B------:R-:W-:Y:S05]  /*31120*/  BSYNC.RECONVERGENT B0 ;  /* 0x0000000000007941 */ /* 0x000fea0003800200 */
.L_x_9843:
        /* <DEDUP_REMOVED lines=24> */
.L_x_9850:
        /* <DEDUP_REMOVED lines=13> */
.L_x_9852:
[----:B------:R-:W-:Y:S05]  /*31380*/  BSYNC.RECONVERGENT B1 ;  /* 0x0000000000017941 */ /* 0x000fea0003800200 */
.L_x_9851:
        /* <DEDUP_REMOVED lines=43> */
[----:B------:R-:W-:Y:S01]  /*31640*/  IMAD.MOV.U32 R200, RZ, RZ, R18 ;  /* 0x000000ffffc87224 */ /* 0x000fe200078e0012 */
[----:B------:R-:W-:-:S07]  /*31650*/  LOP3.LUT R185, R185, R22, R19, 0x96, !PT ;  /* 0x00000016b9b97212 */ /* 0x000fce00078e9613 */
.L_x_9849:
[----:B------:R-:W-:Y:S05]  /*31660*/  BSYNC.RECONVERGENT B0 ;  /* 0x0000000000007941 */ /* 0x000fea0003800200 */
.L_x_9848:
        /* <DEDUP_REMOVED lines=15> */
.L_x_9812:
        /* <DEDUP_REMOVED lines=90> */
.L_x_9853:
        /* <DEDUP_REMOVED lines=120> */
.L_x_9867:
[C---:B------:R-:W-:Y:S01]  /*32480*/  FMUL.FTZ R18, R23.reuse, R23 ;  /* 0x0000001717127220 */ /* 0x040fe20000410000 */
[----:B------:R-:W-:Y:S01]  /*32490*/  ISETP.NE.AND P2, PT, RZ, UR10, PT ;  /* 0x0000000aff007c0c */ /* 0x000fe2000bf45270 */
[----:B01----:R-:W-:Y:S01]  /*324a0*/  FADD.FTZ R22, R22, R27 ;  /* 0x0000001b16167221 */ /* 0x003fe20000010000 */
[----:B------:R-:W0:Y:S02]  /*324b0*/  @!P1 LDC.64 R20, c[0x0][0x3c0] ;  /* 0x0000f000ff149b82 */ /* 0x000e240000000a00 */
[----:B------:R-:W-:Y:S01]  /*324c0*/  FSEL R18, R18, RZ, P2 ;  /* 0x000000ff12127208 */ /* 0x000fe20001000000 */
[----:B------:R-:W-:Y:S01]  /*324d0*/  FFMA.FTZ R19, R22, R19, UR5 ;  /* 0x0000000516137e23 */ /* 0x000fe20008010013 */
[----:B------:R-:W-:-:S03]  /*324e0*/  FSEL R25, R23, RZ, !P2 ;  /* 0x000000ff17197208 */ /* 0x000fc60005000000 */
[----:B------:R-:W-:Y:S02]  /*324f0*/  FADD.FTZ R31, R19, R18 ;  /* 0x00000012131f7221 */ /* 0x000fe40000010000 */
[----:B------:R-:W1:Y:S01]  /*32500*/  @!P1 LDC.64 R18, c[0x0][0x3c8] ;  /* 0x0000f200ff129b82 */ /* 0x000e620000000a00 */
[C---:B------:R-:W-:Y:S01]  /*32510*/  FADD.FTZ R8, -R25.reuse, R8 ;  /* 0x0000000819087221 */ /* 0x040fe20000010100 */
        /* <DEDUP_REMOVED lines=48> */
[----:B0-----:R-:W-:Y:S01]  /*32820*/  @!P1 IMAD.WIDE R20, R3, 0x4, R20 ;  /* 0x0000000403149825 */ /* 0x001fe200078e0214 */
[----:B------:R-:W0:Y:S03]  /*32830*/  LDC.64 R24, c[0x0][0x428] ;  /* 0x00010a00ff187b82 */ /* 0x000e260000000a00 */
[C---:B--2---:R-:W-:Y:S01]  /*32840*/  FMUL.FTZ R27, R31.reuse, R8 ;  /* 0x000000081f1b7220 */ /* 0x044fe20000410000 */
[C---:B------:R-:W-:Y:S01]  /*32850*/  FMUL.FTZ R141, R31.reuse, R22 ;  /* 0x000000161f8d7220 */ /* 0x040fe20000410000 */
[C---:B------:R-:W-:Y:S01]  /*32860*/  FMUL.FTZ R144, R31.reuse, R144 ;  /* 0x000000901f907220 */ /* 0x040fe20000410000 */
[C---:B------:R-:W-:Y:S01]  /*32870*/  FMUL.FTZ R146, R31.reuse, R146 ;  /* 0x000000921f927220 */ /* 0x040fe20000410000 */
[C---:B------:R-:W-:Y:S01]  /*32880*/  FMUL.FTZ R143, R31.reuse, R28 ;  /* 0x0000001c1f8f7220 */ /* 0x040fe20000410000 */
[C---:B------:R-:W-:Y:S01]  /*32890*/  FMUL.FTZ R148, R31.reuse, R148 ;  /* 0x000000941f947220 */ /* 0x040fe20000410000 */
[C---:B------:R-:W-:Y:S01]  /*328a0*/  FMUL.FTZ R145, R31.reuse, R30 ;  /* 0x0000001e1f917220 */ /* 0x040fe20000410000 */
[----:B------:R-:W-:Y:S01]  /*328b0*/  FMUL.FTZ R26, R31, R150 ;  /* 0x000000961f1a7220 */ /* 0x000fe20000410000 */
[----:B------:R2:W-:Y:S01]  /*328c0*/  @!P1 STG.E desc[UR6][R20.64], R23 ;  /* 0x0000001714009986 */ /* 0x0005e2000c101906 */
[----:B------:R-:W-:Y:S01]  /*328d0*/  FFMA.FTZ R22, R143, R132, R84 ;  /* 0x000000848f167223 */ /* 0x000fe20000010054 */
[----:B------:R-:W-:Y:S01]  /*328e0*/  FFMA.FTZ R146, R146, R139, R91 ;  /* 0x0000008b92927223 */ /* 0x000fe2000001005b */
[----:B------:R-:W-:Y:S01]  /*328f0*/  FFMA.FTZ R26, R26, R135, R87 ;  /* 0x000000871a1a7223 */ /* 0x000fe20000010057 */
[----:B-1----:R-:W-:-:S04]  /*32900*/  @!P1 IMAD.WIDE R18, R3, 0x4, R18 ;  /* 0x0000000403129825 */ /* 0x002fc800078e0212 */
[C---:B------:R-:W-:Y:S01]  /*32910*/  FMUL.FTZ R167, R31.reuse, R164 ;  /* 0x000000a41fa77220 */ /* 0x040fe20000410000 */
[C---:B------:R-:W-:Y:S01]  /*32920*/  FMUL.FTZ R165, R31.reuse, R160 ;  /* 0x000000a01fa57220 */ /* 0x040fe20000410000 */
[C---:B------:R-:W-:Y:S01]  /*32930*/  FMUL.FTZ R164, R31.reuse, R212 ;  /* 0x000000d41fa47220 */ /* 0x040fe20000410000 */
[C---:B------:R-:W-:Y:S01]  /*32940*/  FMUL.FTZ R30, R31.reuse, R162 ;  /* 0x000000a21f1e7220 */ /* 0x040fe20000410000 */
[C---:B------:R-:W-:Y:S01]  /*32950*/  FMUL.FTZ R172, R31.reuse, R140 ;  /* 0x0000008c1fac7220 */ /* 0x040fe20000410000 */
[----:B------:R-:W-:Y:S01]  /*32960*/  FMUL.FTZ R174, R31, R142 ;  /* 0x0000008e1fae7220 */ /* 0x000fe20000410000 */
[----:B------:R1:W-:Y:S01]  /*32970*/  @!P1 STG.E desc[UR6][R18.64], R31 ;  /* 0x0000001f12009986 */ /* 0x0003e2000c101906 */
[----:B--2---:R-:W-:Y:S01]  /*32980*/  FFMA.FTZ R20, R27, R136, R88 ;  /* 0x000000881b147223 */ /* 0x004fe20000010058 */
[----:B------:R-:W-:Y:S01]  /*32990*/  FFMA.FTZ R21, R141, R138, R90 ;  /* 0x0000008a8d157223 */ /* 0x000fe2000001005a */
[----:B------:R-:W-:Y:S01]  /*329a0*/  FFMA.FTZ R23, R145, R134, R86 ;  /* 0x0000008691177223 */ /* 0x000fe20000010056 */
[----:B------:R-:W-:Y:S01]  /*329b0*/  FFMA.FTZ R141, R148, R133, R85 ;  /* 0x00000085948d7223 */ /* 0x000fe20000010055 */
[----:B------:R-:W-:Y:S01]  /*329c0*/  FFMA.FTZ R27, R144, R137, R89 ;  /* 0x00000089901b7223 */ /* 0x000fe20000010059 */
[----:B0-----:R-:W-:Y:S01]  /*329d0*/  IMAD.WIDE.U32 R142, R169, 0x10, R24 ;  /* 0x00000010a98e7825 */ /* 0x001fe200078e0018 */
[----:B------:R-:W-:-:S03]  /*329e0*/  F2FP.BF16.F32.PACK_AB R21, R146, R21 ;  /* 0x000000159215723e */ /* 0x000fc600000010ff */
[----:B------:R-:W-:Y:S01]  /*329f0*/  FMUL.FTZ R29, R31, R178 ;  /* 0x000000b21f1d7220 */ /* 0x000fe20000410000 */
[----:B------:R-:W-:Y:S01]  /*32a00*/  F2FP.BF16.F32.PACK_AB R23, R26, R23 ;  /* 0x000000171a17723e */ /* 0x000fe200000010ff */
[----:B------:R-:W-:Y:S01]  /*32a10*/  IMAD.WIDE.U32 R144, R177, 0x10, R24 ;  /* 0x00000010b1907825 */ /* 0x000fe200078e0018 */
[----:B------:R-:W-:-:S03]  /*32a20*/  F2FP.BF16.F32.PACK_AB R22, R141, R22 ;  /* 0x000000168d16723e */ /* 0x000fc600000010ff */
[----:B-1----:R-:W-:Y:S01]  /*32a30*/  FFMA.FTZ R19, R164, R117, R69 ;  /* 0x00000075a4137223 */ /* 0x002fe20000010045 */
[----:B------:R-:W-:Y:S01]  /*32a40*/  F2FP.BF16.F32.PACK_AB R20, R27, R20 ;  /* 0x000000141b14723e */ /* 0x000fe200000010ff */
        /* <DEDUP_REMOVED lines=9> */
[C---:B------:R-:W-:Y:S01]  /*32ae0*/  FMUL.FTZ R187, R31.reuse, R156 ;  /* 0x0000009c1fbb7220 */ /* 0x040fe20000410000 */
[C---:B------:R-:W-:Y:S01]  /*32af0*/  FMUL.FTZ R191, R31.reuse, R166 ;  /* 0x000000a61fbf7220 */ /* 0x040fe20000410000 */
[----:B------:R-:W-:Y:S01]  /*32b00*/  FMUL.FTZ R162, R31, R204 ;  /* 0x000000cc1fa27220 */ /* 0x000fe20000410000 */
[----:B------:R-:W-:-:S04]  /*32b10*/  IMAD.WIDE.U32 R148, R199, 0x10, R24 ;  /* 0x00000010c7947825 */ /* 0x000fc800078e0018 */
[----:B------:R-:W-:Y:S01]  /*32b20*/  FFMA.FTZ R24, R165, R120, R72 ;  /* 0x00000078a5187223 */ /* 0x000fe20000010048 */
[C---:B------:R-:W-:Y:S01]  /*32b30*/  FMUL.FTZ R171, R31.reuse, R210 ;  /* 0x000000d21fab7220 */ /* 0x040fe20000410000 */
[----:B------:R-:W0:Y:S01]  /*32b40*/  LDC.64 R164, c[0x0][0x380] ;  /* 0x0000e000ffa47b82 */ /* 0x000e220000000a00 */
[C---:B------:R-:W-:Y:S01]  /*32b50*/  FMUL.FTZ R193, R31.reuse, R214 ;  /* 0x000000d61fc17220 */ /* 0x040fe20000410000 */
[----:B------:R-:W-:Y:S01]  /*32b60*/  FMUL.FTZ R176, R31, R176 ;  /* 0x000000b01fb07220 */ /* 0x000fe20000410000 */
[----:B------:R-:W-:Y:S01]  /*32b70*/  F2FP.BF16.F32.PACK_AB R24, R7, R24 ;  /* 0x000000180718723e */ /* 0x000fe200000010ff */
[----:B------:R-:W-:Y:S01]  /*32b80*/  FMUL.FTZ R33, R31, R216 ;  /* 0x000000d81f217220 */ /* 0x000fe20000410000 */
        /* <DEDUP_REMOVED lines=23> */
[----:B------:R1:W-:Y:S01]  /*32d00*/  STG.E.128 desc[UR6][R26.64], R20 ;  /* 0x000000141a007986 */ /* 0x0003e2000c101d06 */
        /* <DEDUP_REMOVED lines=17> */
[----:B-1----:R-:W-:Y:S01]  /*32e20*/  FFMA.FTZ R26, R171, R116, R68 ;  /* 0x00000074ab1a7223 */ /* 0x002fe20000010044 */
        /* <DEDUP_REMOVED lines=18> */
[----:B------:R-:W-:-:S02]  /*32f50*/  F2FP.BF16.F32.PACK_AB R23, R174, R191 ;  /* 0x000000bfae17723e */ /* 0x000fc400000010ff */
[----:B------:R-:W-:Y:S02]  /*32f60*/  F2FP.BF16.F32.PACK_AB R22, R172, R187 ;  /* 0x000000bbac16723e */ /* 0x000fe400000010ff */
[----:B------:R-:W-:Y:S02]  /*32f70*/  F2FP.BF16.F32.PACK_AB R21, R170, R181 ;  /* 0x000000b5aa15723e */ /* 0x000fe400000010ff */
[----:B------:R-:W-:Y:S02]  /*32f80*/  F2FP.BF16.F32.PACK_AB R20, R168, R179 ;  /* 0x000000b3a814723e */ /* 0x000fe400000010ff */
[----:B------:R-:W-:Y:S02]  /*32f90*/  F2FP.BF16.F32.PACK_AB R27, R176, R193 ;  /* 0x000000c1b01b723e */ /* 0x000fe400000010ff */
[----:B------:R-:W-:Y:S01]  /*32fa0*/  F2FP.BF16.F32.PACK_AB R26, R19, R26 ;  /* 0x0000001a131a723e */ /* 0x000fe200000010ff */
[----:B------:R1:W-:Y:S01]  /*32fb0*/  STG.E.128 desc[UR6][R140.64], R20 ;  /* 0x000000148c007986 */ /* 0x0003e2000c101d06 */
[----:B------:R-:W-:-:S02]  /*32fc0*/  F2FP.BF16.F32.PACK_AB R25, R162, R25 ;  /* 0x00000019a219723e */ /* 0x000fc400000010ff */
        /* <DEDUP_REMOVED lines=9> */
[----:B------:R-:W-:Y:S02]  /*33060*/  F2FP.BF16.F32.PACK_AB R155, R18, R155 ;  /* 0x0000009b129b723e */ /* 0x000fe400000010ff */
[----:B------:R-:W-:Y:S01]  /*33070*/  F2FP.BF16.F32.PACK_AB R154, R154, R161 ;  /* 0x000000a19a9a723e */ /* 0x000fe200000010ff */
[----:B------:R1:W-:Y:S01]  /*33080*/  STG.E.128 desc[UR6][R146.64], R32 ;  /* 0x0000002092007986 */ /* 0x0003e2000c101d06 */
[----:B------:R-:W-:Y:S02]  /*33090*/  F2FP.BF16.F32.PACK_AB R153, R150, R157 ;  /* 0x0000009d9699723e */ /* 0x000fe400000010ff */
[----:B------:R-:W-:Y:S02]  /*330a0*/  F2FP.BF16.F32.PACK_AB R152, R152, R7 ;  /* 0x000000079898723e */ /* 0x000fe400000010ff */
[----:B0-----:R-:W-:-:S03]  /*330b0*/  LEA R3, R164, R3, 0x2 ;  /* 0x00000003a4037211 */ /* 0x001fc600078e10ff */
[----:B------:R1:W-:Y:S01]  /*330c0*/  STG.E.128 desc[UR6][R148.64], R152 ;  /* 0x0000009894007986 */ /* 0x0003e2000c101d06 */
[----:B------:R-:W-:-:S13]  /*330d0*/  ISETP.GE.AND P1, PT, R3, R165, PT ;  /* 0x000000a50300720c */ /* 0x000fda0003f26270 */
[----:B------:R-:W-:Y:S05]  /*330e0*/  @!P1 BRA `(.L_x_9855) ;  /* 0xfffffcd800c09947 */ /* 0x000fea000383ffff */
[----:B------:R-:W-:Y:S05]  /*330f0*/  EXIT ;  /* 0x000000000000794d */ /* 0x000fea0003800000 */
.L_x_9854:
[----:B------:R-:W-:Y:S01]  /*33100*/  HFMA2 R33, -RZ, RZ, 0, 1.847743988037109375e-06 ;  /* 0x0000001fff217431 */ /* 0x000fe200000001ff */
[----:B------:R-:W-:Y:S01]  /*33110*/  BSSY B0, `(.L_x_9856) ;  /* 0x0000007000007945 */ /* 0x000fe20003800000 */
[----:B------:R-:W-:Y:S02]  /*33120*/  IMAD.MOV.U32 R31, RZ, RZ, R27 ;  /* 0x000000ffff1f7224 */ /* 0x000fe400078e001b */
[----:B------:R-:W-:Y:S02]  /*33130*/  IMAD.MOV.U32 R30, RZ, RZ, 0x1 ;  /* 0x00000001ff1e7424 */ /* 0x000fe400078e00ff */
[----:B------:R-:W-:-:S07]  /*33140*/  IMAD.MOV.U32 R28, RZ, RZ, -0x1 ;  /* 0xffffffffff1c7424 */ /* 0x000fce00078e00ff */
[----:B0-----:R-:W-:Y:S05]  /*33150*/  WARPSYNC.COLLECTIVE R28, `(.L_x_9857) ;  /* 0x000000001c087348 */ /* 0x001fea0003c00000 */
[----:B------:R1:W2:Y:S02]  /*33160*/  SHFL.BFLY P2, R29, R31, R30, R33 ;  /* 0x0c00001e1f1d7389 */ /* 0x0002a40000040021 */
[----:B012---:R-:W-:Y:S05]  /*33170*/  ENDCOLLECTIVE ;  /* 0x000000000000791b */ /* 0x007fea0003800000 */
.L_x_9857:
[----:B------:R-:W-:Y:S05]  /*33180*/  BSYNC B0 ;  /* 0x0000000000007941 */ /* 0x000fea0003800000 */
.L_x_9856:
[----:B------:R-:W-:Y:S01]  /*33190*/  IMAD.MOV.U32 R18, RZ, RZ, R29 ;  /* 0x000000ffff127224 */ /* 0x000fe200078e001d */
[----:B------:R-:W-:Y:S01]  /*331a0*/  MOV R28, 0xffffffff ;  /* 0xffffffff001c7802 */ /* 0x000fe20000000f00 */
[----:B------:R-:W-:Y:S02]  /*331b0*/  IMAD.MOV.U32 R30, RZ, RZ, 0x2 ;  /* 0x00000002ff1e7424 */ /* 0x000fe400078e00ff */
[----:B------:R-:W-:Y:S01]  /*331c0*/  FADD.FTZ R20, R27, R18 ;  /* 0x000000121b147221 */ /* 0x000fe20000010000 */
[----:B------:R-:W-:-:S04]  /*331d0*/  IMAD.MOV.U32 R33, RZ, RZ, 0x1f ;  /* 0x0000001fff217424 */ /* 0x000fc800078e00ff */
[----:B------:R-:W-:-:S07]  /*331e0*/  MOV R31, R20 ;  /* 0x00000014001f7202 */ /* 0x000fce0000000f00 */
[----:B------:R-:W-:Y:S05]  /*331f0*/  WARPSYNC.COLLECTIVE R28, `(.L_x_9858) ;  /* 0x000000001c087348 */ /* 0x000fea0003c00000 */
[----:B------:R0:W1:Y:S02]  /*33200*/  SHFL.BFLY P2, R29, R31, R30, R33 ;  /* 0x0c00001e1f1d7389 */ /* 0x0000640000040021 */
[----:B01----:R-:W-:Y:S05]  /*33210*/  ENDCOLLECTIVE ;  /* 0x000000000000791b */ /* 0x003fea0003800000 */
.L_x_9858:
[----:B------:R-:W-:Y:S02]  /*33220*/  HFMA2 R30, -RZ, RZ, 0, 2.384185791015625e-07 ;  /* 0x00000004ff1e7431 */ /* 0x000fe400000001ff */
[----:B------:R-:W-:-:S04]  /*33230*/  IMAD.MOV.U32 R19, RZ, RZ, R29 ;  /* 0x000000ffff137224 */ /* 0x000fc800078e001d */
[----:B------:R-:W-:-:S04]  /*33240*/  FADD.FTZ R21, R20, R19 ;  /* 0x0000001314157221 */ /* 0x000fc80000010000 */
[----:B------:R-:W-:-:S07]  /*33250*/  IMAD.MOV.U32 R31, RZ, RZ, R21 ;  /* 0x000000ffff1f7224 */ /* 0x000fce00078e0015 */
[----:B------:R-:W-:Y:S05]  /*33260*/  WARPSYNC.COLLECTIVE R28, `(.L_x_9859) ;  /* 0x000000001c087348 */ /* 0x000fea0003c00000 */
[----:B------:R0:W1:Y:S02]  /*33270*/  SHFL.BFLY P2, R29, R31, R30, R33 ;  /* 0x0c00001e1f1d7389 */ /* 0x0000640000040021 */
[----:B01----:R-:W-:Y:S05]  /*33280*/  ENDCOLLECTIVE ;  /* 0x000000000000791b */ /* 0x003fea0003800000 */
.L_x_9859:
[----:B------:R-:W-:Y:S01]  /*33290*/  MOV R30, 0x8 ;  /* 0x00000008001e7802 */ /* 0x000fe20000000f00 */
[----:B------:R-:W-:-:S04]  /*332a0*/  IMAD.MOV.U32 R18, RZ, RZ, R29 ;  /* 0x000000ffff127224 */ /* 0x000fc800078e001d */
[----:B------:R-:W-:-:S04]  /*332b0*/  FADD.FTZ R22, R21, R18 ;  /* 0x0000001215167221 */ /* 0x000fc80000010000 */
[----:B------:R-:W-:-:S07]  /*332c0*/  IMAD.MOV.U32 R31, RZ, RZ, R22 ;  /* 0x000000ffff1f7224 */ /* 0x000fce00078e0016 */
[----:B------:R-:W-:Y:S05]  /*332d0*/  WARPSYNC.COLLECTIVE R28, `(.L_x_9860) ;  /* 0x000000001c087348 */ /* 0x000fea0003c00000 */
[----:B------:R0:W1:Y:S02]  /*332e0*/  SHFL.BFLY P2, R29, R31, R30, R33 ;  /* 0x0c00001e1f1d7389 */ /* 0x0000640000040021 */
[----:B01----:R-:W-:Y:S05]  /*332f0*/  ENDCOLLECTIVE ;  /* 0x000000000000791b */ /* 0x003fea0003800000 */
.L_x_9860:
[----:B------:R-:W-:Y:S02]  /*33300*/  HFMA2 R30, -RZ, RZ, 0, 9.5367431640625e-07 ;  /* 0x00000010ff1e7431 */ /* 0x000fe400000001ff */
[----:B------:R-:W-:-:S04]  /*33310*/  IMAD.MOV.U32 R19, RZ, RZ, R29 ;  /* 0x000000ffff137224 */ /* 0x000fc800078e001d */
[----:B------:R-:W-:Y:S02]  /*33320*/  FADD.FTZ R24, R22, R19 ;  /* 0x0000001316187221 */ /* 0x000fe40000010000 */
[----:B------:R-:W0:Y:S02]  /*33330*/  LDC R19, c[0x0][0x400] ;  /* 0x00010000ff137b82 */ /* 0x000e240000000800 */
[----:B------:R-:W-:-:S07]  /*33340*/  IMAD.MOV.U32 R31, RZ, RZ, R24 ;  /* 0x000000ffff1f7224 */ /* 0x000fce00078e0018 */
[----:B0-----:R-:W-:Y:S05]  /*33350*/  WARPSYNC.COLLECTIVE R28, `(.L_x_9861) ;  /* 0x000000001c087348 */ /* 0x001fea0003c00000 */
[----:B------:R1:W2:Y:S02]  /*33360*/  SHFL.BFLY P2, R29, R31, R30, R33 ;  /* 0x0c00001e1f1d7389 */ /* 0x0002a40000040021 */
[----:B012---:R-:W-:Y:S05]  /*33370*/  ENDCOLLECTIVE ;  /* 0x000000000000791b */ /* 0x007fea0003800000 */
.L_x_9861:
[----:B------:R-:W-:Y:S01]  /*33380*/  MOV R30, 0x1 ;  /* 0x00000001001e7802 */ /* 0x000fe20000000f00 */
        /* <DEDUP_REMOVED lines=103> */
.L_x_9862:
[----:B------:R-:W-:Y:S02]  /*33a00*/  HFMA2 R30, -RZ, RZ, 0, 1.1920928955078125e-07 ;  /* 0x00000002ff1e7431 */ /* 0x000fe400000001ff */
[----:B------:R-:W-:-:S04]  /*33a10*/  IMAD.MOV.U32 R21, RZ, RZ, R29 ;  /* 0x000000ffff157224 */ /* 0x000fc800078e001d */
[----:B------:R-:W-:-:S04]  /*33a20*/  FADD.FTZ R21, R18, R21 ;  /* 0x0000001512157221 */ /* 0x000fc80000010000 */
[----:B------:R-:W-:-:S07]  /*33a30*/  IMAD.MOV.U32 R31, RZ, RZ, R21 ;  /* 0x000000ffff1f7224 */ /* 0x000fce00078e0015 */
[----:B------:R-:W-:Y:S05]  /*33a40*/  WARPSYNC.COLLECTIVE R28, `(.L_x_9863) ;  /* 0x000000001c087348 */ /* 0x000fea0003c00000 */
[----:B------:R0:W1:Y:S02]  /*33a50*/  SHFL.BFLY P2, R29, R31, R30, R33 ;  /* 0x0c00001e1f1d7389 */ /* 0x0000640000040021 */
[----:B01----:R-:W-:Y:S05]  /*33a60*/  ENDCOLLECTIVE ;  /* 0x000000000000791b */ /* 0x003fea0003800000 */
.L_x_9863:
[----:B------:R-:W-:Y:S01]  /*33a70*/  MOV R30, 0x4 ;  /* 0x00000004001e7802 */ /* 0x000fe20000000f00 */
[----:B------:R-:W-:-:S04]  /*33a80*/  IMAD.MOV.U32 R20, RZ, RZ, R29 ;  /* 0x000000ffff147224 */ /* 0x000fc800078e001d */
[----:B------:R-:W-:-:S04]  /*33a90*/  FADD.FTZ R20, R21, R20 ;  /* 0x0000001415147221 */ /* 0x000fc80000010000 */
[----:B------:R-:W-:-:S07]  /*33aa0*/  IMAD.MOV.U32 R31, RZ, RZ, R20 ;  /* 0x000000ffff1f7224 */ /* 0x000fce00078e0014 */
[----:B------:R-:W-:Y:S05]  /*33ab0*/  WARPSYNC.COLLECTIVE R28, `(.L_x_9864) ;  /* 0x000000001c087348 */ /* 0x000fea0003c00000 */
[----:B------:R0:W1:Y:S02]  /*33ac0*/  SHFL.BFLY P2, R29, R31, R30, R33 ;  /* 0x0c00001e1f1d7389 */ /* 0x0000640000040021 */
[----:B01----:R-:W-:Y:S05]  /*33ad0*/  ENDCOLLECTIVE ;  /* 0x000000000000791b */ /* 0x003fea0003800000 */
.L_x_9864:
[----:B------:R-:W-:Y:S02]  /*33ae0*/  HFMA2 R30, -RZ, RZ, 0, 4.76837158203125e-07 ;  /* 0x00000008ff1e7431 */ /* 0x000fe400000001ff */
[----:B------:R-:W-:-:S04]  /*33af0*/  IMAD.MOV.U32 R25, RZ, RZ, R29 ;  /* 0x000000ffff197224 */ /* 0x000fc800078e001d */
[----:B------:R-:W-:-:S04]  /*33b00*/  FADD.FTZ R25, R20, R25 ;  /* 0x0000001914197221 */ /* 0x000fc80000010000 */
[----:B------:R-:W-:-:S07]  /*33b10*/  IMAD.MOV.U32 R31, RZ, RZ, R25 ;  /* 0x000000ffff1f7224 */ /* 0x000fce00078e0019 */
[----:B------:R-:W-:Y:S05]  /*33b20*/  WARPSYNC.COLLECTIVE R28, `(.L_x_9865) ;  /* 0x000000001c087348 */ /* 0x000fea0003c00000 */
[----:B------:R0:W1:Y:S02]  /*33b30*/  SHFL.BFLY P2, R29, R31, R30, R33 ;  /* 0x0c00001e1f1d7389 */ /* 0x0000640000040021 */
[----:B01----:R-:W-:Y:S05]  /*33b40*/  ENDCOLLECTIVE ;  /* 0x000000000000791b */ /* 0x003fea0003800000 */
.L_x_9865:
[----:B------:R-:W-:Y:S01]  /*33b50*/  MOV R30, 0x10 ;  /* 0x00000010001e7802 */ /* 0x000fe20000000f00 */
[----:B------:R-:W-:-:S04]  /*33b60*/  IMAD.MOV.U32 R22, RZ, RZ, R29 ;  /* 0x000000ffff167224 */ /* 0x000fc800078e001d */
[----:B------:R-:W-:-:S04]  /*33b70*/  FADD.FTZ R22, R25, R22 ;  /* 0x0000001619167221 */ /* 0x000fc80000010000 */
[----:B------:R-:W-:-:S07]  /*33b80*/  IMAD.MOV.U32 R31, RZ, RZ, R22 ;  /* 0x000000ffff1f7224 */ /* 0x000fce00078e0016 */
[----:B------:R-:W-:Y:S05]  /*33b90*/  WARPSYNC.COLLECTIVE R28, `(.L_x_9866) ;  /* 0x000000001c087348 */ /* 0x000fea0003c00000 */
[----:B------:R0:W1:Y:S02]  /*33ba0*/  SHFL.BFLY P2, R29, R31, R30, R33 ;  /* 0x0c00001e1f1d7389 */ /* 0x0000640000040021 */
[----:B01----:R-:W-:Y:S05]  /*33bb0*/  ENDCOLLECTIVE ;  /* 0x000000000000791b */ /* 0x003fea0003800000 */
.L_x_9866:
[----:B------:R-:W-:Y:S01]  /*33bc0*/  IMAD.MOV.U32 R27, RZ, RZ, R29 ;  /* 0x000000ffff1b7224 */ /* 0x000fe200078e001d */
[----:B------:R-:W-:Y:S06]  /*33bd0*/  BRA `(.L_x_9867) ;  /* 0xffffffe800287947 */ /* 0x000fec000383ffff */
.L_x_9868:
        /* <DEDUP_REMOVED lines=10> */
.L_x_33267:


//--------------------- .text._ZN10layer_norm31ln_parallel_residual_fwd_kernelINS_13Kernel_traitsI13__nv_bfloat16S2_fS2_fjLj1536ELj1ELj4ELj1ELj16ENS_18Kernel_traits_baseILj1536ES2_S2_fS2_fjLj128EEEEELb0ELb0ELb0EEEvNS_9FwdParamsE --------------------------
	.section	.text._ZN10layer_norm31ln_parallel_residual_fwd_kernelINS_13Kernel_traitsI13__nv_bfloat16S2_fS2_fjLj1536ELj1ELj4ELj1ELj16ENS_18Kernel_traits_baseILj1536ES2_S2_fS2_fjLj128EEEEELb0ELb0ELb0EEEvNS_9FwdParamsE,"ax",@progbits
	.align	128
        .global         _ZN10layer_norm31ln_parallel_residual_fwd_kernelINS_13Kernel_traitsI13__nv_bfloat16S2_fS2_fjLj1536ELj1ELj4ELj1ELj16ENS_18Kernel_traits_baseILj1536ES2_S2_fS2_fjLj128EEEEELb0ELb0ELb0EEEvNS_9FwdParamsE
        .type           _ZN10layer_norm31ln_parallel_residual_fwd_kernelINS_13Kernel_traitsI13__nv_bfloat16S2_fS2_fjLj1536ELj1ELj4ELj1ELj16ENS_18Kernel_traits_baseILj1536ES2_S2_fS2_fjLj128EEEEELb0ELb0ELb0EEEvNS_9FwdParamsE,@function
        .size           _ZN10layer_norm31ln_parallel_residual_fwd_kernelINS_13Kernel_traitsI13__nv_bfloat16S2_fS2_fjLj1536ELj1ELj4ELj1ELj16ENS_18Kernel_traits_baseILj1536ES2_S2_fS2_fjLj128EEEEELb0ELb0ELb0EEEvNS_9FwdParamsE,(.L_x_33268 - _ZN10layer_norm31ln_parallel_residual_fwd_kernelINS_13Kernel_traitsI13__nv_bfloat16S2_fS2_fjLj1536ELj1ELj4ELj1ELj16ENS_18Kernel_traits_baseILj1536ES2_S2_fS2_fjLj128EEEEELb0ELb0ELb0EEEvNS_9FwdParamsE)
        .other          _ZN10layer_norm31ln_parallel_residual_fwd_kernelINS_13Kernel_traitsI13__nv_bfloat16S2_fS2_fjLj1536ELj1ELj4ELj1ELj16ENS_18Kernel_traits_baseILj1536ES2_S2_fS2_fjLj128EEEEELb0ELb0ELb0EEEvNS_9FwdParamsE,@"STO_CUDA_ENTRY STV_DEFAULT"
_ZN10layer_norm31ln_parallel_residual_fwd_kernelINS_13Kernel_traitsI13__nv_bfloat16S2_fS2_fjLj1536ELj1ELj4ELj1ELj16ENS_18Kernel_traits_baseILj1536ES2_S2_fS2_fjLj128EEEEELb0ELb0ELb0EEEvNS_9FwdParamsE:
.text._ZN10layer_norm31ln_parallel_residual_fwd_kernelINS_13Kernel_traitsI13__nv_bfloat16S2_fS2_fjLj1536ELj1ELj4ELj1ELj16ENS_18Kernel_traits_baseILj1536ES2_S2_fS2_fjLj128EEEEELb0ELb0ELb0EEEvNS_9FwdParamsE:
        /* <DEDUP_REMOVED lines=87> */
[----:B------:R-:W-:Y:S01]  /*0570*/  @P4 VIADD R3, R3, 0x20 ;  /* 0x0000002003034836 */ /* 0x000fe20000000000 */
[----:B------:R-:W-:Y:S02]  /*0580*/  @P3 MOV R71, RZ ;  /* 0x000000ff00473202 */ /* 0x000fe40000000f00 */
[----:B------:R-:W-:Y:S01]  /*0590*/  @P4 MOV R67, RZ ;  /* 0x000000ff00434202 */ /* 0x000fe20000000f00 */
        /* <DEDUP_REMOVED lines=14> */
[----:B------:R-:W-:Y:S01]  /*0680*/  CS2R R72, SRZ ;  /* 0x0000000000487805 */ /* 0x000fe2000001ff00 */
[----:B------:R-:W-:Y:S01]  /*0690*/  IMAD.MOV.U32 R78, RZ, RZ, RZ ;  /* 0x000000ffff4e7224 */ /* 0x000fe200078e00ff */
[----:B------:R-:W-:Y:S02]  /*06a0*/  CS2R R76, SRZ ;  /* 0x00000000004c7805 */ /* 0x000fe4000001ff00 */
[----:B------:R-:W-:Y:S02]  /*06b0*/  MOV R82, RZ ;  /* 0x000000ff00527202 */ /* 0x000fe40000000f00 */
        /* <DEDUP_REMOVED lines=13> */
[----:B------:R-:W-:Y:S06]  /*0790*/  BRA `(.L_x_9872) ;  /* 0x0000001000247947 */ /* 0x000fec0003800000 */
.L_x_9871:
        /* <DEDUP_REMOVED lines=14> */
[----:B------:R-:W0:Y:S01]  /*0880*/  @P1 LDC.64 R14, c[0x0][0x440] ;  /* 0x00011000ff0e1b82 */ /* 0x000e220000000a00 */
[C---:B--2---:R-:W-:Y:S01]  /*0890*/  @P0 IMAD.WIDE.U32 R4, R3.reuse, 0x10, R4 ;  /* 0x0000001003040825 */ /* 0x044fe200078e0004 */
[----:B------:R-:W-:-:S04]  /*08a0*/  @P0 LOP3.LUT R3, R3, 0x20, RZ, 0xfc, !PT ;  /* 0x0000002003030812 */ /* 0x000fc800078efcff */
[----:B------:R-:W5:Y:S02]  /*08b0*/  @P0 LD.E.128 R100, desc[UR6][R4.64] ;  /* 0x0000000604640980 */ /* 0x000f64000c101d00 */
[----:B------:R-:W2:Y:S01]  /*08c0*/  LDC.64 R16, c[0x0][0x3d0] ;  /* 0x0000f400ff107b82 */ /* 0x000ea20000000a00 */
[----:B---3--:R-:W-:-:S05]  /*08d0*/  @P1 IMAD.WIDE.U32 R10, R3, 0x10, R10 ;  /* 0x00000010030a1825 */ /* 0x008fca00078e000a */
[----:B------:R-:W5:Y:S02]  /*08e0*/  @P1 LDG.E.128 R32, desc[UR6][R10.64] ;  /* 0x000000060a201981 */ /* 0x000f64000c1e1d00 */
[----:B------:R-:W3:Y:S01]  /*08f0*/  LDC.64 R18, c[0x0][0x3d8] ;  /* 0x0000f600ff127b82 */ /* 0x000ee20000000a00 */
[----:B----4-:R-:W-:-:S05]  /*0900*/  @P1 IMAD.WIDE.U32 R12, R3, 0x10, R12 ;  /* 0x00000010030c1825 */ /* 0x010fca00078e000c */
[----:B------:R-:W5:Y:S02]  /*0910*/  @P1 LDG.E.128 R36, desc[UR6][R12.64] ;  /* 0x000000060c241981 */ /* 0x000f64000c1e1d00 */
[----:B------:R-:W4:Y:S01]  /*0920*/  @P2 LDC.64 R20, c[0x0][0x440] ;  /* 0x00011000ff142b82 */ /* 0x000f220000000a00 */
[C---:B0-----:R-:W-:Y:S01]  /*0930*/  @P1 IMAD.WIDE.U32 R14, R3.reuse, 0x10, R14 ;  /* 0x00000010030e1825 */ /* 0x041fe200078e000e */
[----:B------:R-:W-:-:S04]  /*0940*/  @P1 IADD3 R3, PT, PT, R3, 0x20, RZ ;  /* 0x0000002003031810 */ /* 0x000fc80007ffe0ff */
[----:B------:R-:W5:Y:S02]  /*0950*/  @P1 LD.E.128 R96, desc[UR6][R14.64] ;  /* 0x000000060e601980 */ /* 0x000f64000c101d00 */
[----:B------:R-:W0:Y:S08]  /*0960*/  LDC.64 R22, c[0x0][0x3d0] ;  /* 0x0000f400ff167b82 */ /* 0x000e300000000a00 */
[----:B------:R-:W1:Y:S08]  /*0970*/  LDC.64 R64, c[0x0][0x3d8] ;  /* 0x0000f600ff407b82 */ /* 0x000e700000000a00 */
[----:B------:R-:W1:Y:S01]  /*0980*/  @P3 LDC.64 R68, c[0x0][0x440] ;  /* 0x00011000ff443b82 */ /* 0x000e620000000a00 */
[----:B--2---:R-:W-:-:S04]  /*0990*/  @P2 IMAD.WIDE.U32 R16, R3, 0x10, R16 ;  /* 0x0000001003102825 */ /* 0x004fc800078e0010 */
[C---:B---3--:R-:W-:Y:S01]  /*09a0*/  @P2 IMAD.WIDE.U32 R18, R3.reuse, 0x10, R18 ;  /* 0x0000001003122825 */ /* 0x048fe200078e0012 */
[----:B------:R-:W5:Y:S02]  /*09b0*/  @P2 LDG.E.128 R40, desc[UR6][R16.64] ;  /* 0x0000000610282981 */ /* 0x000f64000c1e1d00 */
[----:B------:R-:W2:Y:S01]  /*09c0*/  LDC.64 R72, c[0x0][0x3d0] ;  /* 0x0000f400ff487b82 */ /* 0x000ea20000000a00 */
[C---:B----4-:R-:W-:Y:S01]  /*09d0*/  @P2 IMAD.WIDE.U32 R20, R3.reuse, 0x10, R20 ;  /* 0x0000001003142825 */ /* 0x050fe200078e0014 */
[----:B------:R-:W-:Y:S01]  /*09e0*/  @P2 IADD3 R3, PT, PT, R3, 0x20, RZ ;  /* 0x0000002003032810 */ /* 0x000fe20007ffe0ff */
[----:B------:R-:W5:Y:S04]  /*09f0*/  @P2 LDG.E.128 R44, desc[UR6][R18.64] ;  /* 0x00000006122c2981 */ /* 0x000f68000c1e1d00 */
[C---:B0-----:R-:W-:Y:S01]  /*0a00*/  @P3 IMAD.WIDE.U32 R22, R3.reuse, 0x10, R22 ;  /* 0x0000001003163825 */ /* 0x041fe200078e0016 */
[----:B------:R-:W5:Y:S01]  /*0a10*/  @P2 LD.E.128 R92, desc[UR6][R20.64] ;  /* 0x00000006145c2980 */ /* 0x000f62000c101d00 */
[----:B------:R-:W0:Y:S02]  /*0a20*/  LDC.64 R76, c[0x0][0x3d8] ;  /* 0x0000f600ff4c7b82 */ /* 0x000e240000000a00 */
[C---:B-1----:R-:W-:Y:S01]  /*0a30*/  @P3 IMAD.WIDE.U32 R6, R3.reuse, 0x10, R64 ;  /* 0x0000001003063825 */ /* 0x042fe200078e0040 */
[----:B------:R-:W5:Y:S03]  /*0a40*/  @P3 LDG.E.128 R48, desc[UR6][R22.64] ;  /* 0x0000000616303981 */ /* 0x000f66000c1e1d00 */
[C---:B------:R-:W-:Y:S01]  /*0a50*/  @P3 IMAD.WIDE.U32 R8, R3.reuse, 0x10, R68 ;  /* 0x0000001003083825 */ /* 0x040fe200078e0044 */
[----:B------:R-:W5:Y:S01]  /*0a60*/  @P3 LDG.E.128 R52, desc[UR6][R6.64] ;  /* 0x0000000606343981 */ /* 0x000f62000c1e1d00 */
[----:B------:R-:W1:Y:S03]  /*0a70*/  @P4 LDC.64 R80, c[0x0][0x440] ;  /* 0x00011000ff504b82 */ /* 0x000e660000000a00 */
[----:B------:R-:W5:Y:S01]  /*0a80*/  @P3 LD.E.128 R88, desc[UR6][R8.64] ;  /* 0x0000000608583980 */ /* 0x000f62000c101d00 */
[----:B------:R-:W-:Y:S01]  /*0a90*/  ISETP.GE.U32.AND P5, PT, R0, 0xc0, PT ;  /* 0x000000c00000780c */ /* 0x000fe20003fa6070 */
[----:B------:R-:W-:-:S04]  /*0aa0*/  @P3 VIADD R3, R3, 0x20 ;  /* 0x0000002003033836 */ /* 0x000fc80000000000 */
[----:B--2---:R-:W-:-:S04]  /*0ab0*/  @P4 IMAD.WIDE.U32 R72, R3, 0x10, R72 ;  /* 0x0000001003484825 */ /* 0x004fc800078e0048 */
[----:B------:R-:W-:Y:S02]  /*0ac0*/  HFMA2 R66, -RZ, RZ, 0, 0 ;  /* 0x00000000ff427431 */ /* 0x000fe400000001ff */
[----:B------:R-:W-:Y:S01]  /*0ad0*/  HFMA2 R74, -RZ, RZ, 0, 0 ;  /* 0x00000000ff4a7431 */ /* 0x000fe200000001ff */
[----:B------:R-:W-:Y:S01]  /*0ae0*/  CS2R R64, SRZ ;  /* 0x0000000000407805 */ /* 0x000fe2000001ff00 */
[----:B------:R2:W5:Y:S01]  /*0af0*/  @P4 LDG.E.128 R56, desc[UR6][R72.64] ;  /* 0x0000000648384981 */ /* 0x000562000c1e1d00 */
[C---:B0-----:R-:W-:Y:S01]  /*0b00*/  @P4 IMAD.WIDE.U32 R76, R3.reuse, 0x10, R76 ;  /* 0x00000010034c4825 */ /* 0x041fe200078e004c */
[----:B------:R-:W-:Y:S02]  /*0b10*/  MOV R70, RZ ;  /* 0x000000ff00467202 */ /* 0x000fe40000000f00 */
[----:B------:R-:W-:Y:S02]  /*0b20*/  CS2R R68, SRZ ;  /* 0x0000000000447805 */ /* 0x000fe4000001ff00 */
[----:B------:R-:W-:Y:S01]  /*0b30*/  MOV R82, RZ ;  /* 0x000000ff00527202 */ /* 0x000fe20000000f00 */
[----:B------:R-:W-:Y:S01]  /*0b40*/  IMAD.MOV.U32 R78, RZ, RZ, RZ ;  /* 0x000000ffff4e7224 */ /* 0x000fe200078e00ff */
[----:B------:R0:W5:Y:S01]  /*0b50*/  @P4 LDG.E.128 R60, desc[UR6][R76.64] ;  /* 0x000000064c3c4981 */ /* 0x000162000c1e1d00 */
[----:B-1----:R-:W-:Y:S01]  /*0b60*/  @P4 IMAD.WIDE.U32 R80, R3, 0x10, R80 ;  /* 0x0000001003504825 */ /* 0x002fe200078e0050 */
[----:B--2---:R-:W-:-:S02]  /*0b70*/  CS2R R72, SRZ ;  /* 0x0000000000487805 */ /* 0x004fc4000001ff00 */
[----:B------:R-:W-:Y:S02]  /*0b80*/  @P0 MOV R83, RZ ;  /* 0x000000ff00530202 */ /* 0x000fe40000000f00 */
[----:B------:R-:W-:Y:S01]  /*0b90*/  @P1 MOV R79, RZ ;  /* 0x000000ff004f1202 */ /* 0x000fe20000000f00 */
[----:B------:R1:W5:Y:S01]  /*0ba0*/  @P4 LD.E.128 R84, desc[UR6][R80.64] ;  /* 0x0000000650544980 */ /* 0x000362000c101d00 */
[----:B0-----:R-:W-:Y:S01]  /*0bb0*/  CS2R R76, SRZ ;  /* 0x00000000004c7805 */ /* 0x001fe2000001ff00 */
[----:B------:R-:W-:Y:S01]  /*0bc0*/  @P2 IMAD.MOV.U32 R75, RZ, RZ, RZ ;  /* 0x000000ffff4b2224 */ /* 0x000fe200078e00ff */
[----:B------:R-:W-:Y:S02]  /*0bd0*/  @P3 MOV R71, RZ ;  /* 0x000000ff00473202 */ /* 0x000fe40000000f00 */
[----:B------:R-:W-:Y:S02]  /*0be0*/  @P4 MOV R67, RZ ;  /* 0x000000ff00434202 */ /* 0x000fe40000000f00 */
[----:B------:R-:W-:-:S02]  /*0bf0*/  @P4 IADD3 R3, PT, PT, R3, 0x20, RZ ;  /* 0x0000002003034810 */ /* 0x000fc40007ffe0ff */
[----:B-1----:R-:W-:Y:S01]  /*0c00*/  CS2R R80, SRZ ;  /* 0x0000000000507805 */ /* 0x002fe2000001ff00 */
        /* <DEDUP_REMOVED lines=15> */
[----:B------:R-:W-:Y:S02]  /*0d00*/  CS2R R68, SRZ ;  /* 0x0000000000447805 */ /* 0x000fe4000001ff00 */
[----:B------:R-:W-:-:S02]  /*0d10*/  MOV R74, RZ ;  /* 0x000000ff004a7202 */ /* 0x000fc40000000f00 */
[----:B------:R-:W-:Y:S02]  /*0d20*/  CS2R R72, SRZ ;  /* 0x0000000000487805 */ /* 0x000fe4000001ff00 */
[----:B------:R-:W-:Y:S02]  /*0d30*/  MOV R78, RZ ;  /* 0x000000ff004e7202 */ /* 0x000fe40000000f00 */
[----:B------:R-:W-:Y:S01]  /*0d40*/  CS2R R76, SRZ ;  /* 0x00000000004c7805 */ /* 0x000fe2000001ff00 */
[----:B------:R-:W-:Y:S01]  /*0d50*/  IMAD.MOV.U32 R82, RZ, RZ, RZ ;  /* 0x000000ffff527224 */ /* 0x000fe200078e00ff */
[----:B------:R-:W-:Y:S01]  /*0d60*/  CS2R R80, SRZ ;  /* 0x0000000000507805 */ /* 0x000fe2000001ff00 */
[----:B------:R-:W-:Y:S06]  /*0d70*/  BRA `(.L_x_9872) ;  /* 0x0000000800ac7947 */ /* 0x000fec0003800000 */
.L_x_9870:
        /* <DEDUP_REMOVED lines=89> */
.L_x_9873:
        /* <DEDUP_REMOVED lines=20> */
[----:B---3--:R-:W-:-:S05]  /*1450*/  @P1 IMAD.WIDE.U32 R16, R3, 0x10, R16 ;  /* 0x0000001003101825 */ /* 0x008fca00078e0010 */
[----:B------:R-:W5:Y:S02]  /*1460*/  @P1 LDG.E.128 R32, desc[UR6][R16.64] ;  /* 0x0000000610201981 */ /* 0x000f64000c1e1d00 */
[----:B------:R-:W3:Y:S01]  /*1470*/  @P2 LDC.64 R84, c[0x0][0x438] ;  /* 0x00010e00ff542b82 */ /* 0x000ee20000000a00 */
[----:B0-----:R-:W-:-:S05]  /*1480*/  @P1 IMAD.WIDE.U32 R18, R3, 0x10, R18 ;  /* 0x0000001003121825 */ /* 0x001fca00078e0012 */
[----:B------:R-:W5:Y:S02]  /*1490*/  @P1 LD.E.128 R76, desc[UR6][R18.64] ;  /* 0x00000006124c1980 */ /* 0x000f64000c101d00 */
[----:B------:R-:W0:Y:S01]  /*14a0*/  LDC.64 R88, c[0x0][0x3d8] ;  /* 0x0000f600ff587b82 */ /* 0x000e220000000a00 */
[C---:B-1----:R-:W-:Y:S01]  /*14b0*/  @P1 IMAD.WIDE.U32 R20, R3.reuse, 0x10, R20 ;  /* 0x0000001003141825 */ /* 0x042fe200078e0014 */
[----:B------:R-:W-:-:S04]  /*14c0*/  @P1 IADD3 R3, PT, PT, R3, 0x20, RZ ;  /* 0x0000002003031810 */ /* 0x000fc80007ffe0ff */
[----:B------:R-:W5:Y:S02]  /*14d0*/  @P1 LDG.E.128 R36, desc[UR6][R20.64] ;  /* 0x0000000614241981 */ /* 0x000f64000c1e1d00 */
[----:B------:R-:W1:Y:S01]  /*14e0*/  LDC.64 R92, c[0x0][0x3d0] ;  /* 0x0000f400ff5c7b82 */ /* 0x000e620000000a00 */
[----:B--2---:R-:W-:-:S05]  /*14f0*/  @P2 IMAD.WIDE.U32 R22, R3, 0x10, R22 ;  /* 0x0000001003162825 */ /* 0x004fca00078e0016 */
[----:B------:R-:W5:Y:S02]  /*1500*/  @P2 LDG.E.128 R40, desc[UR6][R22.64] ;  /* 0x0000000616282981 */ /* 0x000f64000c1e1d00 */
[----:B------:R-:W2:Y:S01]  /*1510*/  LDC.64 R100, c[0x0][0x3d8] ;  /* 0x0000f600ff647b82 */ /* 0x000ea20000000a00 */
[----:B---3--:R-:W-:-:S07]  /*1520*/  @P2 IMAD.WIDE.U32 R84, R3, 0x10, R84 ;  /* 0x0000001003542825 */ /* 0x008fce00078e0054 */
[----:B------:R-:W3:Y:S01]  /*1530*/  @P3 LDC.64 R96, c[0x0][0x438] ;  /* 0x00010e00ff603b82 */ /* 0x000ee20000000a00 */
[C---:B0-----:R-:W-:Y:S01]  /*1540*/  @P2 IMAD.WIDE.U32 R88, R3.reuse, 0x10, R88 ;  /* 0x0000001003582825 */ /* 0x041fe200078e0058 */
[----:B------:R-:W-:-:S06]  /*1550*/  @P2 IADD3 R3, PT, PT, R3, 0x20, RZ ;  /* 0x0000002003032810 */ /* 0x000fcc0007ffe0ff */
[----:B------:R-:W0:Y:S01]  /*1560*/  LDC.64 R130, c[0x0][0x3d8] ;  /* 0x0000f600ff827b82 */ /* 0x000e220000000a00 */
[----:B-1----:R-:W-:-:S07]  /*1570*/  @P3 IMAD.WIDE.U32 R92, R3, 0x10, R92 ;  /* 0x00000010035c3825 */ /* 0x002fce00078e005c */
[----:B------:R-:W1:Y:S01]  /*1580*/  LDC.64 R126, c[0x0][0x3d0] ;  /* 0x0000f400ff7e7b82 */ /* 0x000e620000000a00 */
[----:B--2---:R-:W-:-:S04]  /*1590*/  @P3 IMAD.WIDE.U32 R100, R3, 0x10, R100 ;  /* 0x0000001003643825 */ /* 0x004fc800078e0064 */
[----:B------:R-:W-:Y:S01]  /*15a0*/  HFMA2 R86, -RZ, RZ, 0, 0 ;  /* 0x00000000ff567431 */ /* 0x000fe200000001ff */
[----:B------:R2:W5:Y:S01]  /*15b0*/  @P2 LD.E.128 R72, desc[UR6][R84.64] ;  /* 0x0000000654482980 */ /* 0x000562000c101d00 */
[----:B------:R-:W-:Y:S01]  /*15c0*/  HFMA2 R94, -RZ, RZ, 0, 0 ;  /* 0x00000000ff5e7431 */ /* 0x000fe200000001ff */
[----:B------:R-:W-:Y:S01]  /*15d0*/  MOV R90, RZ ;  /* 0x000000ff005a7202 */ /* 0x000fe20000000f00 */
[----:B------:R-:W-:Y:S01]  /*15e0*/  IMAD.MOV.U32 R98, RZ, RZ, RZ ;  /* 0x000000ffff627224 */ /* 0x000fe200078e00ff */
[----:B------:R4:W5:Y:S01]  /*15f0*/  @P2 LDG.E.128 R44, desc[UR6][R88.64] ;  /* 0x00000006582c2981 */ /* 0x000962000c1e1d00 */
[----:B------:R-:W2:Y:S01]  /*1600*/  LDC.64 R4, c[0x0][0x3d0] ;  /* 0x0000f400ff047b82 */ /* 0x000ea20000000a00 */
[C---:B---3--:R-:W-:Y:S01]  /*1610*/  @P3 IMAD.WIDE.U32 R96, R3.reuse, 0x10, R96 ;  /* 0x0000001003603825 */ /* 0x048fe200078e0060 */
[----:B------:R-:W-:Y:S01]  /*1620*/  @P3 IADD3 R3, PT, PT, R3, 0x20, RZ ;  /* 0x0000002003033810 */ /* 0x000fe20007ffe0ff */
[----:B------:R3:W5:Y:S05]  /*1630*/  @P3 LDG.E.128 R48, desc[UR6][R92.64] ;  /* 0x000000065c303981 */ /* 0x00076a000c1e1d00 */
[----:B------:R-:W4:Y:S01]  /*1640*/  LDC.64 R8, c[0x0][0x3d8] ;  /* 0x0000f600ff087b82 */ /* 0x000f220000000a00 */
[----:B------:R3:W5:Y:S01]  /*1650*/  @P3 LD.E.128 R68, desc[UR6][R96.64] ;  /* 0x0000000660443980 */ /* 0x000762000c101d00 */
[----:B------:R-:W-:Y:S01]  /*1660*/  MOV R102, RZ ;  /* 0x000000ff00667202 */ /* 0x000fe20000000f00 */
[----:B------:R-:W-:Y:S01]  /*1670*/  @P2 IMAD.MOV.U32 R95, RZ, RZ, RZ ;  /* 0x000000ffff5f2224 */ /* 0x000fe200078e00ff */
[----:B------:R-:W-:Y:S01]  /*1680*/  @P0 MOV R103, RZ ;  /* 0x000000ff00670202 */ /* 0x000fe20000000f00 */
[----:B------:R3:W5:Y:S03]  /*1690*/  @P3 LDG.E.128 R52, desc[UR6][R100.64] ;  /* 0x0000000664343981 */ /* 0x000766000c1e1d00 */
[----:B------:R-:W3:Y:S08]  /*16a0*/  @P4 LDC.64 R6, c[0x0][0x438] ;  /* 0x00010e00ff064b82 */ /* 0x000ef00000000a00 */
[----:B------:R-:W1:Y:S01]  /*16b0*/  @P5 LDC.64 R128, c[0x0][0x438] ;  /* 0x00010e00ff805b82 */ /* 0x000e620000000a00 */
[----:B--2---:R-:W-:-:S05]  /*16c0*/  @P4 IMAD.WIDE.U32 R120, R3, 0x10, R4 ;  /* 0x0000001003784825 */ /* 0x004fca00078e0004 */
[----:B------:R2:W5:Y:S01]  /*16d0*/  @P4 LDG.E.128 R56, desc[UR6][R120.64] ;  /* 0x0000000678384981 */ /* 0x000562000c1e1d00 */
[----:B----4-:R-:W-:-:S05]  /*16e0*/  @P4 IMAD.WIDE.U32 R124, R3, 0x10, R8 ;  /* 0x00000010037c4825 */ /* 0x010fca00078e0008 */
[----:B------:R2:W5:Y:S01]  /*16f0*/  @P4 LDG.E.128 R60, desc[UR6][R124.64] ;  /* 0x000000067c3c4981 */ /* 0x000562000c1e1d00 */
[----:B---3--:R-:W-:-:S04]  /*1700*/  @P4 IMAD.WIDE.U32 R122, R3, 0x10, R6 ;  /* 0x00000010037a4825 */ /* 0x008fc800078e0006 */
[----:B------:R-:W-:Y:S01]  /*1710*/  @P4 VIADD R3, R3, 0x20 ;  /* 0x0000002003034836 */ /* 0x000fe20000000000 */
[----:B------:R2:W5:Y:S03]  /*1720*/  @P4 LD.E.128 R64, desc[UR6][R122.64] ;  /* 0x000000067a404980 */ /* 0x000566000c101d00 */
[----:B0-----:R-:W-:-:S04]  /*1730*/  @P5 IMAD.WIDE.U32 R8, R3, 0x10, R130 ;  /* 0x0000001003085825 */ /* 0x001fc800078e0082 */
[C---:B-1----:R-:W-:Y:S01]  /*1740*/  @P5 IMAD.WIDE.U32 R4, R3.reuse, 0x10, R126 ;  /* 0x0000001003045825 */ /* 0x042fe200078e007e */
[----:B------:R2:W5:Y:S03]  /*1750*/  @P5 LDG.E.128 R104, desc[UR6][R8.64] ;  /* 0x0000000608685981 */ /* 0x000566000c1e1d00 */
[----:B------:R-:W-:Y:S01]  /*1760*/  @P5 IMAD.WIDE.U32 R6, R3, 0x10, R128 ;  /* 0x0000001003065825 */ /* 0x000fe200078e0080 */
        /* <DEDUP_REMOVED lines=10> */
[----:B------:R-:W-:Y:S02]  /*1810*/  @P5 CS2R R116, SRZ ;  /* 0x0000000000745805 */ /* 0x000fe4000001ff00 */
[----:B--2---:R-:W-:-:S07]  /*1820*/  @P4 MOV R87, RZ ;  /* 0x000000ff00574202 */ /* 0x004fce0000000f00 */
.L_x_9872:
[----:B------:R-:W-:Y:S05]  /*1830*/  BSYNC.RECONVERGENT B0 ;  /* 0x0000000000007941 */ /* 0x000fea0003800200 */
.L_x_9869:
[----:B------:R-:W0:Y:S02]  /*1840*/  LDCU UR4, c[0x0][0x384] ;  /* 0x00007080ff0477ac */ /* 0x000e240008000800 */
[----:B0-----:R-:W-:-:S13]  /*1850*/  ISETP.GE.AND P1, PT, R2, UR4, PT ;  /* 0x0000000402007c0c */ /* 0x001fda000bf26270 */
[----:B------:R-:W-:Y:S05]  /*1860*/  @P1 EXIT ;  /* 0x000000000000194d */ /* 0x000fea0003800000 */
[----:B-----5:R-:W-:Y:S01]  /*1870*/  PRMT R140, R119, 0x7632, R140 ;  /* 0x00007632778c7816 */ /* 0x020fe2000000008c */
[----:B------:R-:W0:Y:S01]  /*1880*/  LDCU UR12, c[0x0][0x388] ;  /* 0x00007100ff0c77ac */ /* 0x000e220008000800 */
[----:B------:R-:W-:Y:S02]  /*1890*/  PRMT R139, R107, 0x7632, R139 ;  /* 0x000076326b8b7816 */ /* 0x000fe4000000008b */
[----:B------:R-:W-:Y:S01]  /*18a0*/  PRMT R138, R115, 0x7632, R138 ;  /* 0x00007632738a7816 */ /* 0x000fe2000000008a */
[----:B------:R1:W-:Y:S01]  /*18b0*/  STL.S16 [R1+0x54], R140 ;  /* 0x0000548c01007387 */ /* 0x0003e20000100600 */
[----:B------:R-:W-:Y:S01]  /*18c0*/  PRMT R137, R111, 0x7632, R137 ;  /* 0x000076326f897816 */ /* 0x000fe20000000089 */
[----:B------:R-:W2:Y:S01]  /*18d0*/  LDCU.U8 UR10, c[0x0][0x410] ;  /* 0x00008200ff0a77ac */ /* 0x000ea20008000000 */
[----:B------:R-:W-:Y:S01]  /*18e0*/  PRMT R136, R118, 0x7632, R136 ;  /* 0x0000763276887816 */ /* 0x000fe20000000088 */
[----:B------:R1:W-:Y:S01]  /*18f0*/  STL.S16 [R1+0x50], R139 ;  /* 0x0000508b01007387 */ /* 0x0003e20000100600 */
[----:B------:R-:W-:Y:S01]  /*1900*/  PRMT R135, R106, 0x7632, R135 ;  /* 0x000076326a877816 */ /* 0x000fe20000000087 */
[----:B------:R-:W3:Y:S01]  /*1910*/  LDCU UR11, c[0x0][0x448] ;  /* 0x00008900ff0b77ac */ /* 0x000ee20008000800 */
[----:B------:R-:W-:Y:S01]  /*1920*/  PRMT R134, R114, 0x7632, R134 ;  /* 0x0000763272867816 */ /* 0x000fe20000000086 */
[----:B------:R1:W-:Y:S01]  /*1930*/  STL.S16 [R1+0x4c], R138 ;  /* 0x00004c8a01007387 */ /* 0x0003e20000100600 */
[----:B------:R-:W-:Y:S01]  /*1940*/  PRMT R133, R110, 0x7632, R133 ;  /* 0x000076326e857816 */ /* 0x000fe20000000085 */
[----:B------:R-:W4:Y:S01]  /*1950*/  LDCU.64 UR4, c[0x0][0x398] ;  /* 0x00007300ff0477ac */ /* 0x000f220008000a00 */
[----:B------:R-:W-:Y:S01]  /*1960*/  PRMT R132, R117, 0x7632, R132 ;  /* 0x0000763275847816 */ /* 0x000fe20000000084 */
[----:B------:R1:W-:Y:S01]  /*1970*/  STL.S16 [R1+0x48], R137 ;  /* 0x0000488901007387 */ /* 0x0003e20000100600 */
[----:B------:R-:W-:Y:S01]  /*1980*/  PRMT R131, R105, 0x7632, R131 ;  /* 0x0000763269837816 */ /* 0x000fe20000000083 */
[----:B------:R-:W0:Y:S01]  /*1990*/  LDCU.64 UR8, c[0x0][0x3a0] ;  /* 0x00007400ff0877ac */ /* 0x000e220008000a00 */
        /* <DEDUP_REMOVED lines=52> */
[----:B------:R1:W-:Y:S01]  /*1ce0*/  STL.S16 [R1], R23 ;  /* 0x0000001701007387 */ /* 0x0003e20000100600 */
        /* <DEDUP_REMOVED lines=51> */
.L_x_9923:
        /* <DEDUP_REMOVED lines=21> */
[----:B------:R0:W5:Y:S04]  /*2170*/  @P1 LDG.E.128 R124, desc[UR6][R132.64] ;  /* 0x00000006847c1981 */ /* 0x000168000c1e1d00 */
        /* <DEDUP_REMOVED lines=9> */
[C---:B------:R-:W-:Y:S02]  /*2210*/  PRMT R135, R137.reuse, 0x7632, R135 ;  /* 0x0000763289877816 */ /* 0x040fe40000000087 */
[----:B------:R-:W-:Y:S01]  /*2220*/  SHF.L.U32 R134, R137, 0x10, RZ ;  /* 0x0000001089867819 */ /* 0x000fe200000006ff */
[----:B------:R-:W-:Y:S01]  /*2230*/  IMAD.U32 R133, R133, 0x10000, RZ ;  /* 0x0001000085857824 */ /* 0x000fe200078e00ff */
[C---:B------:R-:W-:Y:S02]  /*2240*/  PRMT R137, R138.reuse, 0x7632, R137 ;  /* 0x000076328a897816 */ /* 0x040fe40000000089 */
[----:B------:R-:W-:Y:S02]  /*2250*/  PRMT R180, R139, 0x7632, R180 ;  /* 0x000076328bb47816 */ /* 0x000fe400000000b4 */
[----:B------:R-:W-:-:S02]  /*2260*/  SHF.L.U32 R136, R138, 0x10, RZ ;  /* 0x000000108a887819 */ /* 0x000fc400000006ff */
[----:B------:R-:W-:Y:S02]  /*2270*/  SHF.L.U32 R138, R139, 0x10, RZ ;  /* 0x000000108b8a7819 */ /* 0x000fe400000006ff */
[----:B------:R-:W-:Y:S02]  /*2280*/  SHF.L.U32 R135, R135, 0x10, RZ ;  /* 0x0000001087877819 */ /* 0x000fe400000006ff */
[----:B------:R-:W-:Y:S02]  /*2290*/  SHF.L.U32 R137, R137, 0x10, RZ ;  /* 0x0000001089897819 */ /* 0x000fe400000006ff */
[----:B------:R-:W-:Y:S01]  /*22a0*/  SHF.L.U32 R139, R180, 0x10, RZ ;  /* 0x00000010b48b7819 */ /* 0x000fe200000006ff */
[----:B------:R-:W-:Y:S06]  /*22b0*/  BRA `(.L_x_9878) ;  /* 0x0000000400847947 */ /* 0x000fec0003800000 */
.L_x_9877:
[C---:B-----5:R-:W-:Y:S01]  /*22c0*/  PRMT R135, R137.reuse, 0x7632, R135 ;  /* 0x0000763289877816 */ /* 0x060fe20000000087 */
[C---:B------:R-:W-:Y:S01]  /*22d0*/  IMAD.U32 R132, R136.reuse, 0x10000, RZ ;  /* 0x0001000088847824 */ /* 0x040fe200078e00ff */
        /* <DEDUP_REMOVED lines=15> */
[----:B------:R-:W-:Y:S02]  /*23d0*/  FADD.FTZ R135, R127, R135 ;  /* 0x000000877f877221 */ /* 0x000fe40000010000 */
[----:B------:R-:W-:Y:S02]  /*23e0*/  FADD.FTZ R137, R129, R137 ;  /* 0x0000008981897221 */ /* 0x000fe40000010000 */
[----:B------:R-:W-:Y:S01]  /*23f0*/  FADD.FTZ R139, R131, R139 ;  /* 0x0000008b838b7221 */ /* 0x000fe20000010000 */
[----:B------:R-:W-:Y:S06]  /*2400*/  BRA `(.L_x_9878) ;  /* 0x0000000400307947 */ /* 0x000fec0003800000 */
.L_x_9876:
[----:B------:R-:W-:-:S04]  /*2410*/  UISETP.NE.U32.AND UP0, UPT, UR8, URZ, UPT ;  /* 0x000000ff0800728c */ /* 0x000fc8000bf05070 */
[----:B------:R-:W-:-:S09]  /*2420*/  UISETP.NE.AND.EX UP0, UPT, UR9, URZ, UPT, UP0 ;  /* 0x000000ff0900728c */ /* 0x000fd2000bf05300 */
[----:B------:R-:W-:Y:S05]  /*2430*/  BRA.U UP0, `(.L_x_9879) ;  /* 0x0000000100847547 */ /* 0x000fea000b800000 */
[----:B-----5:R-:W-:Y:S01]  /*2440*/  SHF.L.U32 R133, R120, 0x10, RZ ;  /* 0x0000001078857819 */ /* 0x020fe200000006ff */
[C---:B------:R-:W-:Y:S01]  /*2450*/  IMAD.U32 R132, R136.reuse, 0x10000, RZ ;  /* 0x0001000088847824 */ /* 0x040fe200078e00ff */
[----:B------:R-:W-:Y:S02]  /*2460*/  PRMT R134, R136, 0x7632, R134 ;  /* 0x0000763288867816 */ /* 0x000fe40000000086 */
[----:B------:R-:W-:Y:S01]  /*2470*/  SHF.L.U32 R135, R121, 0x10, RZ ;  /* 0x0000001079877819 */ /* 0x000fe200000006ff */
[--C-:B------:R-:W-:Y:S01]  /*2480*/  FADD.FTZ R132, R132, R133.reuse ;  /* 0x0000008584847221 */ /* 0x100fe20000010000 */
[----:B------:R-:W-:Y:S02]  /*2490*/  PRMT R133, R120, 0x7632, R133 ;  /* 0x0000763278857816 */ /* 0x000fe40000000085 */
[----:B------:R-:W-:Y:S02]  /*24a0*/  SHF.L.U32 R134, R134, 0x10, RZ ;  /* 0x0000001086867819 */ /* 0x000fe400000006ff */
[----:B------:R-:W-:-:S02]  /*24b0*/  SHF.L.U32 R133, R133, 0x10, RZ ;  /* 0x0000001085857819 */ /* 0x000fc400000006ff */
[----:B------:R-:W-:Y:S02]  /*24c0*/  PRMT R136, R137, 0x7632, R136 ;  /* 0x0000763289887816 */ /* 0x000fe40000000088 */
[----:B------:R-:W-:Y:S01]  /*24d0*/  SHF.L.U32 R180, R123, 0x10, RZ ;  /* 0x000000107bb47819 */ /* 0x000fe200000006ff */
[----:B------:R-:W-:Y:S01]  /*24e0*/  FADD.FTZ R133, R134, R133 ;  /* 0x0000008586857221 */ /* 0x000fe20000010000 */
[----:B------:R-:W-:Y:S01]  /*24f0*/  IMAD.U32 R134, R137, 0x10000, RZ ;  /* 0x0001000089867824 */ /* 0x000fe200078e00ff */
[----:B------:R-:W-:Y:S02]  /*2500*/  SHF.L.U32 R136, R136, 0x10, RZ ;  /* 0x0000001088887819 */ /* 0x000fe400000006ff */
[----:B------:R-:W-:Y:S01]  /*2510*/  SHF.L.U32 R137, R122, 0x10, RZ ;  /* 0x000000107a897819 */ /* 0x000fe200000006ff */
[--C-:B------:R-:W-:Y:S01]  /*2520*/  FADD.FTZ R134, R134, R135.reuse ;  /* 0x0000008786867221 */ /* 0x100fe20000010000 */
[----:B------:R-:W-:-:S04]  /*2530*/  PRMT R135, R121, 0x7632, R135 ;  /* 0x0000763279877816 */ /* 0x000fc80000000087 */
[----:B------:R-:W-:-:S05]  /*2540*/  SHF.L.U32 R135, R135, 0x10, RZ ;  /* 0x0000001087877819 */ /* 0x000fca00000006ff */
[----:B------:R-:W-:Y:S01]  /*2550*/  FADD.FTZ R135, R136, R135 ;  /* 0x0000008788877221 */ /* 0x000fe20000010000 */
[C---:B------:R-:W-:Y:S01]  /*2560*/  IMAD.U32 R136, R138.reuse, 0x10000, RZ ;  /* 0x000100008a887824 */ /* 0x040fe200078e00ff */
[----:B------:R-:W-:-:S03]  /*2570*/  PRMT R138, R138, 0x7632, R138 ;  /* 0x000076328a8a7816 */ /* 0x000fc6000000008a */
[--C-:B------:R-:W-:Y:S01]  /*2580*/  FADD.FTZ R136, R136, R137.reuse ;  /* 0x0000008988887221 */ /* 0x100fe20000010000 */
[----:B------:R-:W-:Y:S02]  /*2590*/  PRMT R137, R122, 0x7632, R137 ;  /* 0x000076327a897816 */ /* 0x000fe40000000089 */
[----:B------:R-:W-:Y:S02]  /*25a0*/  SHF.L.U32 R138, R138, 0x10, RZ ;  /* 0x000000108a8a7819 */ /* 0x000fe400000006ff */
[----:B------:R-:W-:-:S05]  /*25b0*/  SHF.L.U32 R137, R137, 0x10, RZ ;  /* 0x0000001089897819 */ /* 0x000fca00000006ff */
        /* <DEDUP_REMOVED lines=8> */
[----:B------:R-:W-:Y:S06]  /*2640*/  BRA `(.L_x_9878) ;  /* 0x0000000000a07947 */ /* 0x000fec0003800000 */
.L_x_9879:
[----:B-----5:R-:W-:Y:S01]  /*2650*/  SHF.L.U32 R133, R120, 0x10, RZ ;  /* 0x0000001078857819 */ /* 0x020fe200000006ff */
[C---:B------:R-:W-:Y:S01]  /*2660*/  IMAD.U32 R132, R136.reuse, 0x10000, RZ ;  /* 0x0001000088847824 */ /* 0x040fe200078e00ff */
[----:B------:R-:W-:Y:S02]  /*2670*/  PRMT R134, R136, 0x7632, R134 ;  /* 0x0000763288867816 */ /* 0x000fe40000000086 */
[----:B------:R-:W-:Y:S01]  /*2680*/  SHF.L.U32 R135, R121, 0x10, RZ ;  /* 0x0000001079877819 */ /* 0x000fe200000006ff */
[--C-:B------:R-:W-:Y:S01]  /*2690*/  FADD.FTZ R132, R132, R133.reuse ;  /* 0x0000008584847221 */ /* 0x100fe20000010000 */
[----:B------:R-:W-:Y:S02]  /*26a0*/  PRMT R133, R120, 0x7632, R133 ;  /* 0x0000763278857816 */ /* 0x000fe40000000085 */
[----:B------:R-:W-:Y:S01]  /*26b0*/  SHF.L.U32 R134, R134, 0x10, RZ ;  /* 0x0000001086867819 */ /* 0x000fe200000006ff */
[----:B------:R-:W-:Y:S01]  /*26c0*/  FADD.FTZ R132, R124, R132 ;  /* 0x000000847c847221 */ /* 0x000fe20000010000 */
        /* <DEDUP_REMOVED lines=8> */
[----:B------:R-:W-:Y:S01]  /*2750*/  PRMT R135, R121, 0x7632, R135 ;  /* 0x0000763279877816 */ /* 0x000fe20000000087 */
[----:B------:R-:W-:-:S02]  /*2760*/  FADD.FTZ R133, R125, R133 ;  /* 0x000000857d857221 */ /* 0x000fc40000010000 */
[----:B------:R-:W-:Y:S01]  /*2770*/  FADD.FTZ R134, R126, R134 ;  /* 0x000000867e867221 */ /* 0x000fe20000010000 */
[----:B------:R-:W-:-:S05]  /*2780*/  SHF.L.U32 R135, R135, 0x10, RZ ;  /* 0x0000001087877819 */ /* 0x000fca00000006ff */
[----:B------:R-:W-:Y:S01]  /*2790*/  FADD.FTZ R135, R136, R135 ;  /* 0x0000008788877221 */ /* 0x000fe20000010000 */
[C---:B------:R-:W-:Y:S01]  /*27a0*/  IMAD.U32 R136, R138.reuse, 0x10000, RZ ;  /* 0x000100008a887824 */ /* 0x040fe200078e00ff */
[----:B------:R-:W-:Y:S02]  /*27b0*/  PRMT R138, R138, 0x7632, R138 ;  /* 0x000076328a8a7816 */ /* 0x000fe4000000008a */
[----:B------:R-:W-:Y:S01]  /*27c0*/  FADD.FTZ R135, R127, R135 ;  /* 0x000000877f877221 */ /* 0x000fe20000010000 */
[--C-:B------:R-:W-:Y:S01]  /*27d0*/  FADD.FTZ R136, R136, R137.reuse ;  /* 0x0000008988887221 */ /* 0x100fe20000010000 */
[----:B------:R-:W-:Y:S02]  /*27e0*/  PRMT R137, R122, 0x7632, R137 ;  /* 0x000076327a897816 */ /* 0x000fe40000000089 */
[----:B------:R-:W-:Y:S01]  /*27f0*/  SHF.L.U32 R138, R138, 0x10, RZ ;  /* 0x000000108a8a7819 */ /* 0x000fe200000006ff */
[----:B------:R-:W-:Y:S01]  /*2800*/  FADD.FTZ R136, R128, R136 ;  /* 0x0000008880887221 */ /* 0x000fe20000010000 */
[----:B------:R-:W-:-:S05]  /*2810*/  SHF.L.U32 R137, R137, 0x10, RZ ;  /* 0x0000001089897819 */ /* 0x000fca00000006ff */
[----:B------:R-:W-:Y:S01]  /*2820*/  FADD.FTZ R137, R138, R137 ;  /* 0x000000898a897221 */ /* 0x000fe20000010000 */
[----:B------:R-:W-:-:S03]  /*2830*/  IMAD.U32 R138, R139, 0x10000, RZ ;  /* 0x000100008b8a7824 */ /* 0x000fc600078e00ff */
[----:B------:R-:W-:Y:S01]  /*2840*/  FADD.FTZ R137, R129, R137 ;  /* 0x0000008981897221 */ /* 0x000fe20000010000 */
[--C-:B------:R-:W-:Y:S01]  /*2850*/  FADD.FTZ R138, R138, R180.reuse ;  /* 0x000000b48a8a7221 */ /* 0x100fe20000010000 */
[----:B------:R-:W-:Y:S02]  /*2860*/  PRMT R180, R139, 0x7632, R180 ;  /* 0x000076328bb47816 */ /* 0x000fe400000000b4 */
[----:B------:R-:W-:Y:S01]  /*2870*/  PRMT R139, R123, 0x7632, R139 ;  /* 0x000076327b8b7816 */ /* 0x000fe2000000008b */
[----:B------:R-:W-:Y:S01]  /*2880*/  FADD.FTZ R138, R130, R138 ;  /* 0x0000008a828a7221 */ /* 0x000fe20000010000 */
[----:B------:R-:W-:Y:S02]  /*2890*/  SHF.L.U32 R180, R180, 0x10, RZ ;  /* 0x00000010b4b47819 */ /* 0x000fe400000006ff */
[----:B------:R-:W-:-:S05]  /*28a0*/  SHF.L.U32 R139, R139, 0x10, RZ ;  /* 0x000000108b8b7819 */ /* 0x000fca00000006ff */
[----:B------:R-:W-:-:S04]  /*28b0*/  FADD.FTZ R139, R180, R139 ;  /* 0x0000008bb48b7221 */ /* 0x000fc80000010000 */
[----:B------:R-:W-:-:S07]  /*28c0*/  FADD.FTZ R139, R131, R139 ;  /* 0x0000008b838b7221 */ /* 0x000fce0000010000 */
.L_x_9878:
[----:B------:R-:W0:Y:S01]  /*28d0*/  LDC.64 R180, c[0x0][0x3a8] ;  /* 0x0000ea00ffb47b82 */ /* 0x000e220000000a00 */
[C---:B------:R-:W-:Y:S02]  /*28e0*/  VIADD R182, R23.reuse, 0x20 ;  /* 0x0000002017b67836 */ /* 0x040fe40000000000 */
[----:B0-----:R-:W-:-:S05]  /*28f0*/  IMAD.WIDE.U32 R180, R23, 0x20, R180 ;  /* 0x0000002017b47825 */ /* 0x001fca00078e00b4 */
[----:B------:R0:W-:Y:S04]  /*2900*/  STG.E.128 desc[UR6][R180.64], R132 ;  /* 0x00000084b4007986 */ /* 0x0001e8000c101d06 */
[----:B------:R0:W-:Y:S02]  /*2910*/  STG.E.128 desc[UR6][R180.64+0x10], R136 ;  /* 0x00001088b4007986 */ /* 0x0001e4000c101d06 */
.L_x_9875:
[----:B------:R-:W-:Y:S05]  /*2920*/  BSYNC.RECONVERGENT B0 ;  /* 0x0000000000007941 */ /* 0x000fea0003800200 */
.L_x_9874:
[----:B------:R-:W-:Y:S01]  /*2930*/  ISETP.GE.U32.AND P0, PT, R0, 0x40, PT ;  /* 0x000000400000780c */ /* 0x000fe20003f06070 */
[----:B------:R-:W-:Y:S01]  /*2940*/  BSSY.RECONVERGENT B0, `(.L_x_9880) ;  /* 0x0000085000007945 */ /* 0x000fe20003800200 */
[----:B------:R-:W-:-:S11]  /*2950*/  LOP3.LUT R188, R188, 0xffffffef, RZ, 0xc0, !PT ;  /* 0xffffffefbcbc7812 */ /* 0x000fd600078ec0ff */
[----:B------:R-:W-:Y:S01]  /*2960*/  @P0 LOP3.LUT R188, R188, 0x10, RZ, 0xfc, !PT ;  /* 0x00000010bcbc0812 */ /* 0x000fe200078efcff */
[----:B------:R-:W-:Y:S06]  /*2970*/  @!P0 BRA `(.L_x_9881) ;  /* 0x0000000800048947 */ /* 0x000fec0003800000 */
[----:B------:R-:W-:Y:S01]  /*2980*/  ISETP.NE.U32.AND P0, PT, RZ, UR4, PT ;  /* 0x00000004ff007c0c */ /* 0x000fe2000bf05070 */
[----:B------:R-:W1:Y:S01]  /*2990*/  LDC.64 R144, c[0x0][0x390] ;  /* 0x0000e400ff907b82 */ /* 0x000e620000000a00 */
[----:B------:R-:W-:Y:S02]  /*29a0*/  ISETP.NE.U32.AND P1, PT, RZ, UR8, PT ;  /* 0x00000008ff007c0c */ /* 0x000fe4000bf25070 */
[----:B------:R-:W-:Y:S02]  /*29b0*/  ISETP.NE.AND.EX P0, PT, RZ, UR5, PT, P0 ;  /* 0x00000005ff007c0c */ /* 0x000fe4000bf05300 */
[----:B------:R-:W-:-:S11]  /*29c0*/  ISETP.NE.AND.EX P1, PT, RZ, UR9, PT, P1 ;  /* 0x00000009ff007c0c */ /* 0x000fd6000bf25310 */
[----:B------:R-:W2:Y:S02]  /*29d0*/  @P0 LDC.64 R140, c[0x0][0x398] ;  /* 0x0000e600ff8c0b82 */ /* 0x000ea40000000a00 */
[----:B--2---:R-:W-:-:S05]  /*29e0*/  @P0 IMAD.WIDE.U32 R140, R182, 0x10, R140 ;  /* 0x00000010b68c0825 */ /* 0x004fca00078e008c */
[----:B------:R2:W5:Y:S02]  /*29f0*/  @P0 LDG.E.128 R120, desc[UR6][R140.64] ;  /* 0x000000068c780981 */ /* 0x000564000c1e1d00 */
[----:B--2---:R-:W2:Y:S01]  /*2a00*/  @P1 LDC.64 R140, c[0x0][0x3a0] ;  /* 0x0000e800ff8c1b82 */ /* 0x004ea20000000a00 */
[----:B-1----:R-:W-:-:S06]  /*2a10*/  IMAD.WIDE.U32 R144, R182, 0x10, R144 ;  /* 0x00000010b6907825 */ /* 0x002fcc00078e0090 */
[----:B------:R-:W5:Y:S01]  /*2a20*/  LDG.E.128 R144, desc[UR6][R144.64] ;  /* 0x0000000690907981 */ /* 0x000f62000c1e1d00 */
[----:B--2---:R-:W-:-:S05]  /*2a30*/  @P1 IMAD.WIDE.U32 R140, R182, 0x20, R140 ;  /* 0x00000020b68c1825 */ /* 0x004fca00078e008c */
[----:B------:R1:W5:Y:S04]  /*2a40*/  @P1 LDG.E.128 R124, desc[UR6][R140.64] ;  /* 0x000000068c7c1981 */ /* 0x000368000c1e1d00 */
[----:B------:R1:W5:Y:S01]  /*2a50*/  @P1 LDG.E.128 R128, desc[UR6][R140.64+0x10] ;  /* 0x000010068c801981 */ /* 0x000362000c1e1d00 */
[----:B------:R-:W-:Y:S05]  /*2a60*/  @!P0 BRA `(.L_x_9882) ;  /* 0x00000004002c8947 */ /* 0x000fea0003800000 */
[----:B------:R-:W-:Y:S05]  /*2a70*/  @!P1 BRA `(.L_x_9883) ;  /* 0x0000000000a49947 */ /* 0x000fea0003800000 */
[----:B-1---5:R-:W-:Y:S02]  /*2a80*/  SHF.L.U32 R140, R144, 0x10, RZ ;  /* 0x00000010908c7819 */ /* 0x022fe400000006ff */
[----:B------:R-:W-:Y:S02]  /*2a90*/  SHF.L.U32 R141, R120, 0x10, RZ ;  /* 0x00000010788d7819 */ /* 0x000fe400000006ff */
[----:B------:R-:W-:Y:S02]  /*2aa0*/  PRMT R142, R144, 0x7632, R142 ;  /* 0x00007632908e7816 */ /* 0x000fe4000000008e */
[----:B------:R-:W-:Y:S01]  /*2ab0*/  SHF.L.U32 R143, R121, 0x10, RZ ;  /* 0x00000010798f7819 */ /* 0x000fe200000006ff */
[----:B------:R-:W-:Y:S01]  /*2ac0*/  FADD.FTZ R140, R141, R140 ;  /* 0x0000008c8d8c7221 */ /* 0x000fe20000010000 */
[----:B------:R-:W-:Y:S02]  /*2ad0*/  PRMT R141, R120, 0x7632, R141 ;  /* 0x00007632788d7816 */ /* 0x000fe4000000008d */
[----:B------:R-:W-:Y:S01]  /*2ae0*/  SHF.L.U32 R142, R142, 0x10, RZ ;  /* 0x000000108e8e7819 */ /* 0x000fe200000006ff */
[----:B------:R-:W-:Y:S01]  /*2af0*/  FADD.FTZ R140, R124, R140 ;  /* 0x0000008c7c8c7221 */ /* 0x000fe20000010000 */
[----:B------:R-:W-:Y:S01]  /*2b00*/  PRMT R144, R145, 0x7632, R144 ;  /* 0x0000763291907816 */ /* 0x000fe20000000090 */
[----:B------:R-:W-:Y:S01]  /*2b10*/  IMAD.U32 R141, R141, 0x10000, RZ ;  /* 0x000100008d8d7824 */ /* 0x000fe200078e00ff */
[----:B0-----:R-:W-:-:S02]  /*2b20*/  SHF.L.U32 R180, R123, 0x10, RZ ;  /* 0x000000107bb47819 */ /* 0x001fc400000006ff */
[----:B------:R-:W-:Y:S01]  /*2b30*/  SHF.L.U32 R144, R144, 0x10, RZ ;  /* 0x0000001090907819 */ /* 0x000fe200000006ff */
[----:B------:R-:W-:Y:S01]  /*2b40*/  FADD.FTZ R141, R142, R141 ;  /* 0x0000008d8e8d7221 */ /* 0x000fe20000010000 */
[----:B------:R-:W-:Y:S02]  /*2b50*/  SHF.L.U32 R142, R145, 0x10, RZ ;  /* 0x00000010918e7819 */ /* 0x000fe400000006ff */
[----:B------:R-:W-:Y:S01]  /*2b60*/  SHF.L.U32 R145, R122, 0x10, RZ ;  /* 0x000000107a917819 */ /* 0x000fe200000006ff */
[----:B------:R-:W-:Y:S02]  /*2b70*/  FADD.FTZ R141, R125, R141 ;  /* 0x0000008d7d8d7221 */ /* 0x000fe40000010000 */
[----:B------:R-:W-:Y:S01]  /*2b80*/  FADD.FTZ R142, R143, R142 ;  /* 0x0000008e8f8e7221 */ /* 0x000fe20000010000 */
[----:B------:R-:W-:-:S03]  /*2b90*/  PRMT R143, R121, 0x7632, R143 ;  /* 0x00007632798f7816 */ /* 0x000fc6000000008f */
[----:B------:R-:W-:Y:S02]  /*2ba0*/  FADD.FTZ R142, R126, R142 ;  /* 0x0000008e7e8e7221 */ /* 0x000fe40000010000 */
[----:B------:R-:W-:-:S04]  /*2bb0*/  IMAD.U32 R143, R143, 0x10000, RZ ;  /* 0x000100008f8f7824 */ /* 0x000fc800078e00ff */
[----:B------:R-:W-:Y:S01]  /*2bc0*/  FADD.FTZ R143, R144, R143 ;  /* 0x0000008f908f7221 */ /* 0x000fe20000010000 */
[C---:B------:R-:W-:Y:S02]  /*2bd0*/  SHF.L.U32 R144, R146.reuse, 0x10, RZ ;  /* 0x0000001092907819 */ /* 0x040fe400000006ff */
[----:B------:R-:W-:Y:S01]  /*2be0*/  PRMT R146, R146, 0x7632, R146 ;  /* 0x0000763292927816 */ /* 0x000fe20000000092 */
[----:B------:R-:W-:Y:S02]  /*2bf0*/  FADD.FTZ R143, R127, R143 ;  /* 0x0000008f7f8f7221 */ /* 0x000fe40000010000 */
[----:B------:R-:W-:Y:S01]  /*2c00*/  FADD.FTZ R144, R145, R144 ;  /* 0x0000009091907221 */ /* 0x000fe20000010000 */
[----:B------:R-:W-:Y:S02]  /*2c10*/  PRMT R145, R122, 0x7632, R145 ;  /* 0x000076327a917816 */ /* 0x000fe40000000091 */
[----:B------:R-:W-:Y:S01]  /*2c20*/  SHF.L.U32 R146, R146, 0x10, RZ ;  /* 0x0000001092927819 */ /* 0x000fe200000006ff */
[----:B------:R-:W-:-:S02]  /*2c30*/  FADD.FTZ R144, R128, R144 ;  /* 0x0000009080907221 */ /* 0x000fc40000010000 */
[----:B------:R-:W-:-:S04]  /*2c40*/  IMAD.U32 R145, R145, 0x10000, RZ ;  /* 0x0001000091917824 */ /* 0x000fc800078e00ff */
[----:B------:R-:W-:Y:S01]  /*2c50*/  FADD.FTZ R145, R146, R145 ;  /* 0x0000009192917221 */ /* 0x000fe20000010000 */
[----:B------:R-:W-:-:S03]  /*2c60*/  SHF.L.U32 R146, R147, 0x10, RZ ;  /* 0x0000001093927819 */ /* 0x000fc600000006ff */
[----:B------:R-:W-:Y:S02]  /*2c70*/  FADD.FTZ R145, R129, R145 ;  /* 0x0000009181917221 */ /* 0x000fe40000010000 */
[----:B------:R-:W-:Y:S01]  /*2c80*/  FADD.FTZ R146, R180, R146 ;  /* 0x00000092b4927221 */ /* 0x000fe20000010000 */
[----:B------:R-:W-:Y:S02]  /*2c90*/  PRMT R180, R147, 0x7632, R180 ;  /* 0x0000763293b47816 */ /* 0x000fe400000000b4 */
[----:B------:R-:W-:Y:S01]  /*2ca0*/  PRMT R147, R123, 0x7632, R147 ;  /* 0x000076327b937816 */ /* 0x000fe20000000093 */
[----:B------:R-:W-:Y:S01]  /*2cb0*/  FADD.FTZ R146, R130, R146 ;  /* 0x0000009282927221 */ /* 0x000fe20000010000 */
[----:B------:R-:W-:-:S03]  /*2cc0*/  SHF.L.U32 R180, R180, 0x10, RZ ;  /* 0x00000010b4b47819 */ /* 0x000fc600000006ff */
[----:B------:R-:W-:-:S04]  /*2cd0*/  IMAD.U32 R147, R147, 0x10000, RZ ;  /* 0x0001000093937824 */ /* 0x000fc800078e00ff */
[----:B------:R-:W-:-:S04]  /*2ce0*/  FADD.FTZ R147, R180, R147 ;  /* 0x00000093b4937221 */ /* 0x000fc80000010000 */
[----:B------:R-:W-:Y:S01]  /*2cf0*/  FADD.FTZ R147, R131, R147 ;  /* 0x0000009383937221 */ /* 0x000fe20000010000 */
[----:B------:R-:W-:Y:S06]  /*2d00*/  BRA `(.L_x_9884) ;  /* 0x00000004000c7947 */ /* 0x000fec0003800000 */
.L_x_9883:
[----:B-1---5:R-:W-:Y:S02]  /*2d10*/  SHF.L.U32 R140, R144, 0x10, RZ ;  /* 0x00000010908c7819 */ /* 0x022fe400000006ff */
[----:B------:R-:W-:Y:S02]  /*2d20*/  SHF.L.U32 R141, R120, 0x10, RZ ;  /* 0x00000010788d7819 */ /* 0x000fe400000006ff */
[----:B------:R-:W-:Y:S02]  /*2d30*/  PRMT R142, R144, 0x7632, R142 ;  /* 0x00007632908e7816 */ /* 0x000fe4000000008e */
[----:B------:R-:W-:Y:S01]  /*2d40*/  SHF.L.U32 R143, R121, 0x10, RZ ;  /* 0x00000010798f7819 */ /* 0x000fe200000006ff */
[----:B------:R-:W-:Y:S01]  /*2d50*/  FADD.FTZ R140, R141, R140 ;  /* 0x0000008c8d8c7221 */ /* 0x000fe20000010000 */
[----:B------:R-:W-:Y:S02]  /*2d60*/  PRMT R141, R120, 0x7632, R141 ;  /* 0x00007632788d7816 */ /* 0x000fe4000000008d */
[----:B------:R-:W-:-:S02]  /*2d70*/  SHF.L.U32 R142, R142, 0x10, RZ ;  /* 0x000000108e8e7819 */ /* 0x000fc400000006ff */
[----:B------:R-:W-:Y:S01]  /*2d80*/  PRMT R144, R145, 0x7632, R144 ;  /* 0x0000763291907816 */ /* 0x000fe20000000090 */
[----:B------:R-:W-:Y:S01]  /*2d90*/  IMAD.U32 R141, R141, 0x10000, RZ ;  /* 0x000100008d8d7824 */ /* 0x000fe200078e00ff */
[----:B0-----:R-:W-:Y:S02]  /*2da0*/  SHF.L.U32 R180, R123, 0x10, RZ ;  /* 0x000000107bb47819 */ /* 0x001fe400000006ff */
[----:B------:R-:W-:Y:S01]  /*2db0*/  SHF.L.U32 R144, R144, 0x10, RZ ;  /* 0x0000001090907819 */ /* 0x000fe200000006ff */
[----:B------:R-:W-:Y:S01]  /*2dc0*/  FADD.FTZ R141, R142, R141 ;  /* 0x0000008d8e8d7221 */ /* 0x000fe20000010000 */
[----:B------:R-:W-:Y:S02]  /*2dd0*/  SHF.L.U32 R142, R145, 0x10, RZ ;  /* 0x00000010918e7819 */ /* 0x000fe400000006ff */
[----:B------:R-:W-:-:S03]  /*2de0*/  SHF.L.U32 R145, R122, 0x10, RZ ;  /* 0x000000107a917819 */ /* 0x000fc600000006ff */
[----:B------:R-:W-:Y:S01]  /*2df0*/  FADD.FTZ R142, R143, R142 ;  /* 0x0000008e8f8e7221 */ /* 0x000fe20000010000 */
[----:B------:R-:W-:-:S05]  /*2e00*/  PRMT R143, R121, 0x7632, R143 ;  /* 0x00007632798f7816 */ /* 0x000fca000000008f */
[----:B------:R-:W-:-:S04]  /*2e10*/  IMAD.U32 R143, R143, 0x10000, RZ ;  /* 0x000100008f8f7824 */ /* 0x000fc800078e00ff */
[----:B------:R-:W-:Y:S01]  /*2e20*/  FADD.FTZ R143, R144, R143 ;  /* 0x0000008f908f7221 */ /* 0x000fe20000010000 */
[C---:B------:R-:W-:Y:S02]  /*2e30*/  SHF.L.U32 R144, R146.reuse, 0x10, RZ ;  /* 0x0000001092907819 */ /* 0x040fe400000006ff */
[----:B------:R-:W-:-:S03]  /*2e40*/  PRMT R146, R146, 0x7632, R146 ;  /* 0x0000763292927816 */ /* 0x000fc60000000092 */
[----:B------:R-:W-:Y:S01]  /*2e50*/  FADD.FTZ R144, R145, R144 ;  /* 0x0000009091907221 */ /* 0x000fe20000010000 */
[----:B------:R-:W-:Y:S02]  /*2e60*/  PRMT R145, R122, 0x7632, R145 ;  /* 0x000076327a917816 */ /* 0x000fe40000000091 */
[----:B------:R-:W-:-:S03]  /*2e70*/  SHF.L.U32 R146, R146, 0x10, RZ ;  /* 0x0000001092927819 */ /* 0x000fc600000006ff */
[----:B------:R-:W-:-:S04]  /*2e80*/  IMAD.U32 R145, R145, 0x10000, RZ ;  /* 0x0001000091917824 */ /* 0x000fc800078e00ff */
[----:B------:R-:W-:Y:S01]  /*2e90*/  FADD.FTZ R145, R146, R145 ;  /* 0x0000009192917221 */ /* 0x000fe20000010000 */
[----:B------:R-:W-:-:S05]  /*2ea0*/  SHF.L.U32 R146, R147, 0x10, RZ ;  /* 0x0000001093927819 */ /* 0x000fca00000006ff */
[----:B------:R-:W-:Y:S01]  /*2eb0*/  FADD.FTZ R146, R180, R146 ;  /* 0x00000092b4927221 */ /* 0x000fe20000010000 */
[----:B------:R-:W-:Y:S02]  /*2ec0*/  PRMT R180, R147, 0x7632, R180 ;  /* 0x0000763293b47816 */ /* 0x000fe400000000b4 */
[----:B------:R-:W-:Y:S02]  /*2ed0*/  PRMT R147, R123, 0x7632, R147 ;  /* 0x000076327b937816 */ /* 0x000fe40000000093 */
[----:B------:R-:W-:-:S03]  /*2ee0*/  SHF.L.U32 R180, R180, 0x10, RZ ;  /* 0x00000010b4b47819 */ /* 0x000fc600000006ff */
[----:B------:R-:W-:-:S04]  /*2ef0*/  IMAD.U32 R147, R147, 0x10000, RZ ;  /* 0x0001000093937824 */ /* 0x000fc800078e00ff */
[----:B------:R-:W-:Y:S01]  /*2f00*/  FADD.FTZ R147, R180, R147 ;  /* 0x00000093b4937221 */ /* 0x000fe20000010000 */
[----:B------:R-:W-:Y:S06]  /*2f10*/  BRA `(.L_x_9884) ;  /* 0x0000000000887947 */ /* 0x000fec0003800000 */
.L_x_9882:
[----:B------:R-:W-:Y:S05]  /*2f20*/  @!P1 BRA `(.L_x_9885) ;  /* 0x0000000000549947 */ /* 0x000fea0003800000 */
[C---:B-----5:R-:W-:Y:S02]  /*2f30*/  PRMT R143, R145.reuse, 0x7632, R143 ;  /* 0x00007632918f7816 */ /* 0x060fe4000000008f */
[----:B------:R-:W-:Y:S02]  /*2f40*/  SHF.L.U32 R142, R145, 0x10, RZ ;  /* 0x00000010918e7819 */ /* 0x000fe400000006ff */
[----:B-1----:R-:W-:Y:S02]  /*2f50*/  PRMT R141, R144, 0x7632, R141 ;  /* 0x00007632908d7816 */ /* 0x002fe4000000008d */
        /* <DEDUP_REMOVED lines=15> */
[----:B------:R-:W-:Y:S01]  /*3050*/  FADD.FTZ R145, R129, R145 ;  /* 0x0000009181917221 */ /* 0x000fe20000010000 */
[----:B------:R-:W-:Y:S01]  /*3060*/  FADD.FTZ R147, R131, R147 ;  /* 0x0000009383937221 */ /* 0x000fe20000010000 */
[----:B------:R-:W-:Y:S06]  /*3070*/  BRA `(.L_x_9884) ;  /* 0x0000000000307947 */ /* 0x000fec0003800000 */
.L_x_9885:
[C---:B-----5:R-:W-:Y:S02]  /*3080*/  PRMT R143, R145.reuse, 0x7632, R143 ;  /* 0x00007632918f7816 */ /* 0x060fe4000000008f */
[----:B------:R-:W-:Y:S02]  /*3090*/  SHF.L.U32 R142, R145, 0x10, RZ ;  /* 0x00000010918e7819 */ /* 0x000fe400000006ff */
[----:B0-----:R-:W-:Y:S02]  /*30a0*/  PRMT R180, R147, 0x7632, R180 ;  /* 0x0000763293b47816 */ /* 0x001fe400000000b4 */
[----:B-1----:R-:W-:Y:S02]  /*30b0*/  PRMT R141, R144, 0x7632, R141 ;  /* 0x00007632908d7816 */ /* 0x002fe4000000008d */
[----:B------:R-:W-:Y:S02]  /*30c0*/  PRMT R145, R146, 0x7632, R145 ;  /* 0x0000763292917816 */ /* 0x000fe40000000091 */
[----:B------:R-:W-:-:S02]  /*30d0*/  SHF.L.U32 R140, R144, 0x10, RZ ;  /* 0x00000010908c7819 */ /* 0x000fc400000006ff */
[----:B------:R-:W-:Y:S01]  /*30e0*/  SHF.L.U32 R144, R146, 0x10, RZ ;  /* 0x0000001092907819 */ /* 0x000fe200000006ff */
[----:B------:R-:W-:Y:S01]  /*30f0*/  IMAD.U32 R146, R147, 0x10000, RZ ;  /* 0x0001000093927824 */ /* 0x000fe200078e00ff */
[----:B------:R-:W-:Y:S01]  /*3100*/  SHF.L.U32 R141, R141, 0x10, RZ ;  /* 0x000000108d8d7819 */ /* 0x000fe200000006ff */
[----:B------:R-:W-:Y:S01]  /*3110*/  IMAD.U32 R147, R180, 0x10000, RZ ;  /* 0x00010000b4937824 */ /* 0x000fe200078e00ff */
[----:B------:R-:W-:Y:S02]  /*3120*/  SHF.L.U32 R143, R143, 0x10, RZ ;  /* 0x000000108f8f7819 */ /* 0x000fe400000006ff */
[----:B------:R-:W-:-:S07]  /*3130*/  SHF.L.U32 R145, R145, 0x10, RZ ;  /* 0x0000001091917819 */ /* 0x000fce00000006ff */
.L_x_9884:
[----:B------:R-:W0:Y:S02]  /*3140*/  LDC.64 R180, c[0x0][0x3a8] ;  /* 0x0000ea00ffb47b82 */ /* 0x000e240000000a00 */
[C---:B0-----:R-:W-:Y:S01]  /*3150*/  IMAD.WIDE.U32 R180, R182.reuse, 0x20, R180 ;  /* 0x00000020b6b47825 */ /* 0x041fe200078e00b4 */
[----:B------:R-:W-:-:S04]  /*3160*/  IADD3 R182, PT, PT, R182, 0x20, RZ ;  /* 0x00000020b6b67810 */ /* 0x000fc80007ffe0ff */
[----:B------:R1:W-:Y:S04]  /*3170*/  STG.E.128 desc[UR6][R180.64], R140 ;  /* 0x0000008cb4007986 */ /* 0x0003e8000c101d06 */
[----:B------:R1:W-:Y:S02]  /*3180*/  STG.E.128 desc[UR6][R180.64+0x10], R144 ;  /* 0x00001090b4007986 */ /* 0x0003e4000c101d06 */
.L_x_9881:
[----:B------:R-:W-:Y:S05]  /*3190*/  BSYNC.RECONVERGENT B0 ;  /* 0x0000000000007941 */ /* 0x000fea0003800200 */
.L_x_9880:
        /* <DEDUP_REMOVED lines=10> */
[----:B------:R-:W3:Y:S02]  /*3240*/  @P0 LDC.64 R148, c[0x0][0x398] ;  /* 0x0000e600ff940b82 */ /* 0x000ee40000000a00 */
[----:B---3--:R-:W-:-:S05]  /*3250*/  @P0 IMAD.WIDE.U32 R148, R182, 0x10, R148 ;  /* 0x00000010b6940825 */ /* 0x008fca00078e0094 */
[----:B------:R3:W5:Y:S02]  /*3260*/  @P0 LDG.E.128 R120, desc[UR6][R148.64] ;  /* 0x0000000694780981 */ /* 0x000764000c1e1d00 */
[----:B---3--:R-:W3:Y:S01]  /*3270*/  @P1 LDC.64 R148, c[0x0][0x3a0] ;  /* 0x0000e800ff941b82 */ /* 0x008ee20000000a00 */
[----:B--2---:R-:W-:-:S06]  /*3280*/  IMAD.WIDE.U32 R152, R182, 0x10, R152 ;  /* 0x00000010b6987825 */ /* 0x004fcc00078e0098 */
[----:B------:R-:W5:Y:S01]  /*3290*/  LDG.E.128 R152, desc[UR6][R152.64] ;  /* 0x0000000698987981 */ /* 0x000f62000c1e1d00 */
[----:B---3--:R-:W-:-:S05]  /*32a0*/  @P1 IMAD.WIDE.U32 R148, R182, 0x20, R148 ;  /* 0x00000020b6941825 */ /* 0x008fca00078e0094 */
[----:B------:R2:W5:Y:S04]  /*32b0*/  @P1 LDG.E.128 R124, desc[UR6][R148.64] ;  /* 0x00000006947c1981 */ /* 0x000568000c1e1d00 */
[----:B------:R2:W5:Y:S01]  /*32c0*/  @P1 LDG.E.128 R128, desc[UR6][R148.64+0x10] ;  /* 0x0000100694801981 */ /* 0x000562000c1e1d00 */
[----:B------:R-:W-:Y:S05]  /*32d0*/  @!P0 BRA `(.L_x_9888) ;  /* 0x00000004002c8947 */ /* 0x000fea0003800000 */
[----:B------:R-:W-:Y:S05]  /*32e0*/  @!P1 BRA `(.L_x_9889) ;  /* 0x0000000000a49947 */ /* 0x000fea0003800000 */
[----:B--2--5:R-:W-:Y:S02]  /*32f0*/  SHF.L.U32 R148, R152, 0x10, RZ ;  /* 0x0000001098947819 */ /* 0x024fe400000006ff */
[----:B------:R-:W-:Y:S02]  /*3300*/  SHF.L.U32 R149, R120, 0x10, RZ ;  /* 0x0000001078957819 */ /* 0x000fe400000006ff */
[----:B------:R-:W-:Y:S02]  /*3310*/  PRMT R150, R152, 0x7632, R150 ;  /* 0x0000763298967816 */ /* 0x000fe40000000096 */
[----:B------:R-:W-:Y:S01]  /*3320*/  SHF.L.U32 R151, R121, 0x10, RZ ;  /* 0x0000001079977819 */ /* 0x000fe200000006ff */
[----:B------:R-:W-:Y:S01]  /*3330*/  FADD.FTZ R148, R149, R148 ;  /* 0x0000009495947221 */ /* 0x000fe20000010000 */
[----:B------:R-:W-:Y:S01]  /*3340*/  PRMT R149, R120, 0x7632, R149 ;  /* 0x0000763278957816 */ /* 0x000fe20000000095 */
[----:B------:R-:W-:Y:S01]  /*3350*/  IMAD.U32 R150, R150, 0x10000, RZ ;  /* 0x0001000096967824 */ /* 0x000fe200078e00ff */
[----:B------:R-:W-:Y:S01]  /*3360*/  PRMT R152, R153, 0x7632, R152 ;  /* 0x0000763299987816 */ /* 0x000fe20000000098 */
[----:B------:R-:W-:Y:S01]  /*3370*/  FADD.FTZ R148, R124, R148 ;  /* 0x000000947c947221 */ /* 0x000fe20000010000 */
[----:B------:R-:W-:-:S02]  /*3380*/  SHF.L.U32 R149, R149, 0x10, RZ ;  /* 0x0000001095957819 */ /* 0x000fc400000006ff */
[----:B01----:R-:W-:Y:S01]  /*3390*/  SHF.L.U32 R180, R123, 0x10, RZ ;  /* 0x000000107bb47819 */ /* 0x003fe200000006ff */
[----:B------:R-:W-:Y:S02]  /*33a0*/  IMAD.U32 R152, R152, 0x10000, RZ ;  /* 0x0001000098987824 */ /* 0x000fe400078e00ff */
[----:B------:R-:W-:Y:S01]  /*33b0*/  FADD.FTZ R149, R150, R149 ;  /* 0x0000009596957221 */ /* 0x000fe20000010000 */
[----:B------:R-:W-:Y:S02]  /*33c0*/  SHF.L.U32 R150, R153, 0x10, RZ ;  /* 0x0000001099967819 */ /* 0x000fe400000006ff */
[----:B------:R-:W-:Y:S01]  /*33d0*/  SHF.L.U32 R153, R122, 0x10, RZ ;  /* 0x000000107a997819 */ /* 0x000fe200000006ff */
[----:B------:R-:W-:Y:S02]  /*33e0*/  FADD.FTZ R149, R125, R149 ;  /* 0x000000957d957221 */ /* 0x000fe40000010000 */
[----:B------:R-:W-:Y:S01]  /*33f0*/  FADD.FTZ R150, R151, R150 ;  /* 0x0000009697967221 */ /* 0x000fe20000010000 */
[----:B------:R-:W-:-:S03]  /*3400*/  PRMT R151, R121, 0x7632, R151 ;  /* 0x0000763279977816 */ /* 0x000fc60000000097 */
[----:B------:R-:W-:Y:S01]  /*3410*/  FADD.FTZ R150, R126, R150 ;  /* 0x000000967e967221 */ /* 0x000fe20000010000 */
[----:B------:R-:W-:-:S05]  /*3420*/  SHF.L.U32 R151, R151, 0x10, RZ ;  /* 0x0000001097977819 */ /* 0x000fca00000006ff */
[----:B------:R-:W-:Y:S01]  /*3430*/  FADD.FTZ R151, R152, R151 ;  /* 0x0000009798977221 */ /* 0x000fe20000010000 */
[C---:B------:R-:W-:Y:S02]  /*3440*/  SHF.L.U32 R152, R154.reuse, 0x10, RZ ;  /* 0x000000109a987819 */ /* 0x040fe400000006ff */
[----:B------:R-:W-:Y:S01]  /*3450*/  PRMT R154, R154, 0x7632, R154 ;  /* 0x000076329a9a7816 */ /* 0x000fe2000000009a */
[----:B------:R-:W-:Y:S02]  /*3460*/  FADD.FTZ R151, R127, R151 ;  /* 0x000000977f977221 */ /* 0x000fe40000010000 */
[----:B------:R-:W-:Y:S01]  /*3470*/  FADD.FTZ R152, R153, R152 ;  /* 0x0000009899987221 */ /* 0x000fe20000010000 */
[----:B------:R-:W-:Y:S01]  /*3480*/  PRMT R153, R122, 0x7632, R153 ;  /* 0x000076327a997816 */ /* 0x000fe20000000099 */
[----:B------:R-:W-:Y:S02]  /*3490*/  IMAD.U32 R154, R154, 0x10000, RZ ;  /* 0x000100009a9a7824 */ /* 0x000fe400078e00ff */
[----:B------:R-:W-:Y:S01]  /*34a0*/  FADD.FTZ R152, R128, R152 ;  /* 0x0000009880987221 */ /* 0x000fe20000010000 */
[----:B------:R-:W-:-:S05]  /*34b0*/  SHF.L.U32 R153, R153, 0x10, RZ ;  /* 0x0000001099997819 */ /* 0x000fca00000006ff */
[----:B------:R-:W-:Y:S01]  /*34c0*/  FADD.FTZ R153, R154, R153 ;  /* 0x000000999a997221 */ /* 0x000fe20000010000 */
[----:B------:R-:W-:-:S03]  /*34d0*/  SHF.L.U32 R154, R155, 0x10, RZ ;  /* 0x000000109b9a7819 */ /* 0x000fc600000006ff */
[----:B------:R-:W-:Y:S02]  /*34e0*/  FADD.FTZ R153, R129, R153 ;  /* 0x0000009981997221 */ /* 0x000fe40000010000 */
[----:B------:R-:W-:Y:S01]  /*34f0*/  FADD.FTZ R154, R180, R154 ;  /* 0x0000009ab49a7221 */ /* 0x000fe20000010000 */
[----:B------:R-:W-:Y:S02]  /*3500*/  PRMT R180, R155, 0x7632, R180 ;  /* 0x000076329bb47816 */ /* 0x000fe400000000b4 */
[----:B------:R-:W-:Y:S01]  /*3510*/  PRMT R155, R123, 0x7632, R155 ;  /* 0x000076327b9b7816 */ /* 0x000fe2000000009b */
[----:B------:R-:W-:Y:S02]  /*3520*/  FADD.FTZ R154, R130, R154 ;  /* 0x0000009a829a7221 */ /* 0x000fe40000010000 */
[----:B------:R-:W-:Y:S01]  /*3530*/  IMAD.U32 R180, R180, 0x10000, RZ ;  /* 0x00010000b4b47824 */ /* 0x000fe200078e00ff */
[----:B------:R-:W-:-:S05]  /*3540*/  SHF.L.U32 R155, R155, 0x10, RZ ;  /* 0x000000109b9b7819 */ /* 0x000fca00000006ff */
[----:B------:R-:W-:-:S04]  /*3550*/  FADD.FTZ R155, R180, R155 ;  /* 0x0000009bb49b7221 */ /* 0x000fc80000010000 */
[----:B------:R-:W-:Y:S01]  /*3560*/  FADD.FTZ R155, R131, R155 ;  /* 0x0000009b839b7221 */ /* 0x000fe20000010000 */
[----:B------:R-:W-:Y:S06]  /*3570*/  BRA `(.L_x_9890) ;  /* 0x00000004000c7947 */ /* 0x000fec0003800000 */
.L_x_9889:
[----:B--2--5:R-:W-:Y:S02]  /*3580*/  SHF.L.U32 R148, R152, 0x10, RZ ;  /* 0x0000001098947819 */ /* 0x024fe400000006ff */
[----:B------:R-:W-:Y:S02]  /*3590*/  SHF.L.U32 R149, R120, 0x10, RZ ;  /* 0x0000001078957819 */ /* 0x000fe400000006ff */
[----:B------:R-:W-:Y:S02]  /*35a0*/  PRMT R150, R152, 0x7632, R150 ;  /* 0x0000763298967816 */ /* 0x000fe40000000096 */
[----:B------:R-:W-:Y:S01]  /*35b0*/  SHF.L.U32 R151, R121, 0x10, RZ ;  /* 0x0000001079977819 */ /* 0x000fe200000006ff */
[----:B------:R-:W-:Y:S01]  /*35c0*/  FADD.FTZ R148, R149, R148 ;  /* 0x0000009495947221 */ /* 0x000fe20000010000 */
[----:B------:R-:W-:Y:S01]  /*35d0*/  PRMT R149, R120, 0x7632, R149 ;  /* 0x0000763278957816 */ /* 0x000fe20000000095 */
[----:B------:R-:W-:Y:S01]  /*35e0*/  IMAD.U32 R150, R150, 0x10000, RZ ;  /* 0x0001000096967824 */ /* 0x000fe200078e00ff */
[----:B------:R-:W-:-:S02]  /*35f0*/  PRMT R152, R153, 0x7632, R152 ;  /* 0x0000763299987816 */ /* 0x000fc40000000098 */
[----:B------:R-:W-:Y:S02]  /*3600*/  SHF.L.U32 R149, R149, 0x10, RZ ;  /* 0x0000001095957819 */ /* 0x000fe400000006ff */
[----:B01----:R-:W-:Y:S01]  /*3610*/  SHF.L.U32 R180, R123, 0x10, RZ ;  /* 0x000000107bb47819 */ /* 0x003fe200000006ff */
[----:B------:R-:W-:Y:S02]  /*3620*/  IMAD.U32 R152, R152, 0x10000, RZ ;  /* 0x0001000098987824 */ /* 0x000fe400078e00ff */
[----:B------:R-:W-:Y:S01]  /*3630*/  FADD.FTZ R149, R150, R149 ;  /* 0x0000009596957221 */ /* 0x000fe20000010000 */
[----:B------:R-:W-:Y:S02]  /*3640*/  SHF.L.U32 R150, R153, 0x10, RZ ;  /* 0x0000001099967819 */ /* 0x000fe400000006ff */
[----:B------:R-:W-:-:S03]  /*3650*/  SHF.L.U32 R153, R122, 0x10, RZ ;  /* 0x000000107a997819 */ /* 0x000fc600000006ff */
[----:B------:R-:W-:Y:S01]  /*3660*/  FADD.FTZ R150, R151, R150 ;  /* 0x0000009697967221 */ /* 0x000fe20000010000 */
[----:B------:R-:W-:-:S04]  /*3670*/  PRMT R151, R121, 0x7632, R151 ;  /* 0x0000763279977816 */ /* 0x000fc80000000097 */
[----:B------:R-:W-:-:S05]  /*3680*/  SHF.L.U32 R151, R151, 0x10, RZ ;  /* 0x0000001097977819 */ /* 0x000fca00000006ff */
[----:B------:R-:W-:Y:S01]  /*3690*/  FADD.FTZ R151, R152, R151 ;  /* 0x0000009798977221 */ /* 0x000fe20000010000 */
[C---:B------:R-:W-:Y:S02]  /*36a0*/  SHF.L.U32 R152, R154.reuse, 0x10, RZ ;  /* 0x000000109a987819 */ /* 0x040fe400000006ff */
[----:B------:R-:W-:-:S03]  /*36b0*/  PRMT R154, R154, 0x7632, R154 ;  /* 0x000076329a9a7816 */ /* 0x000fc6000000009a */
[----:B------:R-:W-:Y:S01]  /*36c0*/  FADD.FTZ R152, R153, R152 ;  /* 0x0000009899987221 */ /* 0x000fe20000010000 */
[----:B------:R-:W-:Y:S01]  /*36d0*/  PRMT R153, R122, 0x7632, R153 ;  /* 0x000076327a997816 */ /* 0x000fe20000000099 */
[----:B------:R-:W-:-:S03]  /*36e0*/  IMAD.U32 R154, R154, 0x10000, RZ ;  /* 0x000100009a9a7824 */ /* 0x000fc600078e00ff */
[----:B------:R-:W-:-:S05]  /*36f0*/  SHF.L.U32 R153, R153, 0x10, RZ ;  /* 0x0000001099997819 */ /* 0x000fca00000006ff */
[----:B------:R-:W-:Y:S01]  /*3700*/  FADD.FTZ R153, R154, R153 ;  /* 0x000000999a997221 */ /* 0x000fe20000010000 */
[----:B------:R-:W-:-:S05]  /*3710*/  SHF.L.U32 R154, R155, 0x10, RZ ;  /* 0x000000109b9a7819 */ /* 0x000fca00000006ff */
[----:B------:R-:W-:Y:S01]  /*3720*/  FADD.FTZ R154, R180, R154 ;  /* 0x0000009ab49a7221 */ /* 0x000fe20000010000 */
[----:B------:R-:W-:Y:S02]  /*3730*/  PRMT R180, R155, 0x7632, R180 ;  /* 0x000076329bb47816 */ /* 0x000fe400000000b4 */
[----:B------:R-:W-:-:S03]  /*3740*/  PRMT R155, R123, 0x7632, R155 ;  /* 0x000076327b9b7816 */ /* 0x000fc6000000009b */
[----:B------:R-:W-:Y:S01]  /*3750*/  IMAD.U32 R180, R180, 0x10000, RZ ;  /* 0x00010000b4b47824 */ /* 0x000fe200078e00ff */
[----:B------:R-:W-:-:S05]  /*3760*/  SHF.L.U32 R155, R155, 0x10, RZ ;  /* 0x000000109b9b7819 */ /* 0x000fca00000006ff */
[----:B------:R-:W-:Y:S01]  /*3770*/  FADD.FTZ R155, R180, R155 ;  /* 0x0000009bb49b7221 */ /* 0x000fe20000010000 */
[----:B------:R-:W-:Y:S06]  /*3780*/  BRA `(.L_x_9890) ;  /* 0x0000000000887947 */ /* 0x000fec0003800000 */
.L_x_9888:
[----:B------:R-:W-:Y:S05]  /*3790*/  @!P1 BRA `(.L_x_9891) ;  /* 0x0000000000549947 */ /* 0x000fea0003800000 */
[C---:B-----5:R-:W-:Y:S02]  /*37a0*/  PRMT R151, R153.reuse, 0x7632, R151 ;  /* 0x0000763299977816 */ /* 0x060fe40000000097 */
[----:B------:R-:W-:Y:S02]  /*37b0*/  SHF.L.U32 R150, R153, 0x10, RZ ;  /* 0x0000001099967819 */ /* 0x000fe400000006ff */
[----:B--2---:R-:W-:Y:S02]  /*37c0*/  PRMT R149, R152, 0x7632, R149 ;  /* 0x0000763298957816 */ /* 0x004fe40000000095 */
[----:B------:R-:W-:Y:S01]  /*37d0*/  PRMT R153, R154, 0x7632, R153 ;  /* 0x000076329a997816 */ /* 0x000fe20000000099 */
[----:B------:R-:W-:Y:S01]  /*37e0*/  FADD.FTZ R150, R126, R150 ;  /* 0x000000967e967221 */ /* 0x000fe20000010000 */
[C---:B01----:R-:W-:Y:S02]  /*37f0*/  PRMT R180, R155.reuse, 0x7632, R180 ;  /* 0x000076329bb47816 */ /* 0x043fe400000000b4 */
        /* <DEDUP_REMOVED lines=14> */
[----:B------:R-:W-:Y:S06]  /*38e0*/  BRA `(.L_x_9890) ;  /* 0x0000000000307947 */ /* 0x000fec0003800000 */
.L_x_9891:
[C---:B-----5:R-:W-:Y:S02]  /*38f0*/  PRMT R151, R153.reuse, 0x7632, R151 ;  /* 0x0000763299977816 */ /* 0x060fe40000000097 */
[----:B------:R-:W-:Y:S02]  /*3900*/  SHF.L.U32 R150, R153, 0x10, RZ ;  /* 0x0000001099967819 */ /* 0x000fe400000006ff */
[----:B------:R-:W-:Y:S02]  /*3910*/  PRMT R153, R154, 0x7632, R153 ;  /* 0x000076329a997816 */ /* 0x000fe40000000099 */
[C---:B--2---:R-:W-:Y:S02]  /*3920*/  PRMT R149, R152.reuse, 0x7632, R149 ;  /* 0x0000763298957816 */ /* 0x044fe40000000095 */
[----:B01----:R-:W-:Y:S01]  /*3930*/  PRMT R180, R155, 0x7632, R180 ;  /* 0x000076329bb47816 */ /* 0x003fe200000000b4 */
[----:B------:R-:W-:Y:S01]  /*3940*/  IMAD.U32 R153, R153, 0x10000, RZ ;  /* 0x0001000099997824 */ /* 0x000fe200078e00ff */
[----:B------:R-:W-:Y:S01]  /*3950*/  SHF.L.U32 R148, R152, 0x10, RZ ;  /* 0x0000001098947819 */ /* 0x000fe200000006ff */
[----:B------:R-:W-:Y:S01]  /*3960*/  IMAD.U32 R152, R154, 0x10000, RZ ;  /* 0x000100009a987824 */ /* 0x000fe200078e00ff */
[----:B------:R-:W-:-:S02]  /*3970*/  SHF.L.U32 R154, R155, 0x10, RZ ;  /* 0x000000109b9a7819 */ /* 0x000fc400000006ff */
[----:B------:R-:W-:Y:S02]  /*3980*/  SHF.L.U32 R149, R149, 0x10, RZ ;  /* 0x0000001095957819 */ /* 0x000fe400000006ff */
[----:B------:R-:W-:Y:S02]  /*3990*/  SHF.L.U32 R151, R151, 0x10, RZ ;  /* 0x0000001097977819 */ /* 0x000fe400000006ff */
[----:B------:R-:W-:-:S07]  /*39a0*/  SHF.L.U32 R155, R180, 0x10, RZ ;  /* 0x00000010b49b7819 */ /* 0x000fce00000006ff */
.L_x_9890:
[----:B------:R-:W0:Y:S02]  /*39b0*/  LDC.64 R180, c[0x0][0x3a8] ;  /* 0x0000ea00ffb47b82 */ /* 0x000e240000000a00 */
[C---:B0-----:R-:W-:Y:S01]  /*39c0*/  IMAD.WIDE.U32 R180, R182.reuse, 0x20, R180 ;  /* 0x00000020b6b47825 */ /* 0x041fe200078e00b4 */
[----:B------:R-:W-:-:S04]  /*39d0*/  IADD3 R182, PT, PT, R182, 0x20, RZ ;  /* 0x00000020b6b67810 */ /* 0x000fc80007ffe0ff */
[----:B------:R2:W-:Y:S04]  /*39e0*/  STG.E.128 desc[UR6][R180.64], R148 ;  /* 0x00000094b4007986 */ /* 0x0005e8000c101d06 */
[----:B------:R2:W-:Y:S02]  /*39f0*/  STG.E.128 desc[UR6][R180.64+0x10], R152 ;  /* 0x00001098b4007986 */ /* 0x0005e4000c101d06 */
.L_x_9887:
[----:B------:R-:W-:Y:S05]  /*3a00*/  BSYNC.RECONVERGENT B0 ;  /* 0x0000000000007941 */ /* 0x000fea0003800200 */
.L_x_9886:
[----:B------:R-:W-:Y:S01]  /*3a10*/  ISETP.GE.U32.AND P0, PT, R0, 0x80, PT ;  /* 0x000000800000780c */ /* 0x000fe20003f06070 */
[----:B------:R-:W-:Y:S01]  /*3a20*/  BSSY.RECONVERGENT B0, `(.L_x_9892) ;  /* 0x0000085000007945 */ /* 0x000fe20003800200 */
[----:B------:R-:W-:-:S11]  /*3a30*/  LOP3.LUT R188, R188, 0xfffffffb, RZ, 0xc0, !PT ;  /* 0xfffffffbbcbc7812 */ /* 0x000fd600078ec0ff */
[----:B------:R-:W-:Y:S01]  /*3a40*/  @P0 LOP3.LUT R188, R188, 0x4, RZ, 0xfc, !PT ;  /* 0x00000004bcbc0812 */ /* 0x000fe200078efcff */
[----:B------:R-:W-:Y:S06]  /*3a50*/  @!P0 BRA `(.L_x_9893) ;  /* 0x0000000800048947 */ /* 0x000fec0003800000 */
[----:B------:R-:W-:Y:S01]  /*3a60*/  ISETP.NE.U32.AND P0, PT, RZ, UR4, PT ;  /* 0x00000004ff007c0c */ /* 0x000fe2000bf05070 */
[----:B------:R-:W3:Y:S01]  /*3a70*/  LDC.64 R160, c[0x0][0x390] ;  /* 0x0000e400ffa07b82 */ /* 0x000ee20000000a00 */
[----:B------:R-:W-:Y:S02]  /*3a80*/  ISETP.NE.U32.AND P1, PT, RZ, UR8, PT ;  /* 0x00000008ff007c0c */ /* 0x000fe4000bf25070 */
[----:B------:R-:W-:Y:S02]  /*3a90*/  ISETP.NE.AND.EX P0, PT, RZ, UR5, PT, P0 ;  /* 0x00000005ff007c0c */ /* 0x000fe4000bf05300 */
[----:B------:R-:W-:-:S11]  /*3aa0*/  ISETP.NE.AND.EX P1, PT, RZ, UR9, PT, P1 ;  /* 0x00000009ff007c0c */ /* 0x000fd6000bf25310 */
[----:B------:R-:W4:Y:S02]  /*3ab0*/  @P0 LDC.64 R156, c[0x0][0x398] ;  /* 0x0000e600ff9c0b82 */ /* 0x000f240000000a00 */
[----:B----4-:R-:W-:-:S05]  /*3ac0*/  @P0 IMAD.WIDE.U32 R156, R182, 0x10, R156 ;  /* 0x00000010b69c0825 */ /* 0x010fca00078e009c */
[----:B------:R4:W5:Y:S02]  /*3ad0*/  @P0 LDG.E.128 R120, desc[UR6][R156.64] ;  /* 0x000000069c780981 */ /* 0x000964000c1e1d00 */
[----:B----4-:R-:W4:Y:S01]  /*3ae0*/  @P1 LDC.64 R156, c[0x0][0x3a0] ;  /* 0x0000e800ff9c1b82 */ /* 0x010f220000000a00 */
[----:B---3--:R-:W-:-:S06]  /*3af0*/  IMAD.WIDE.U32 R160, R182, 0x10, R160 ;  /* 0x00000010b6a07825 */ /* 0x008fcc00078e00a0 */
[----:B------:R-:W5:Y:S01]  /*3b00*/  LDG.E.128 R160, desc[UR6][R160.64] ;  /* 0x00000006a0a07981 */ /* 0x000f62000c1e1d00 */
[----:B----4-:R-:W-:-:S05]  /*3b10*/  @P1 IMAD.WIDE.U32 R156, R182, 0x20, R156 ;  /* 0x00000020b69c1825 */ /* 0x010fca00078e009c */
[----:B------:R3:W5:Y:S04]  /*3b20*/  @P1 LDG.E.128 R124, desc[UR6][R156.64] ;  /* 0x000000069c7c1981 */ /* 0x000768000c1e1d00 */
[----:B------:R3:W5:Y:S01]  /*3b30*/  @P1 LDG.E.128 R128, desc[UR6][R156.64+0x10] ;  /* 0x000010069c801981 */ /* 0x000762000c1e1d00 */
[----:B------:R-:W-:Y:S05]  /*3b40*/  @!P0 BRA `(.L_x_9894) ;  /* 0x00000004002c8947 */ /* 0x000fea0003800000 */
[----:B------:R-:W-:Y:S05]  /*3b50*/  @!P1 BRA `(.L_x_9895) ;  /* 0x0000000000a49947 */ /* 0x000fea0003800000 */
[----:B---3-5:R-:W-:Y:S01]  /*3b60*/  SHF.L.U32 R156, R160, 0x10, RZ ;  /* 0x00000010a09c7819 */ /* 0x028fe200000006ff */
[----:B------:R-:W-:Y:S01]  /*3b70*/  IMAD.U32 R157, R120, 0x10000, RZ ;  /* 0x00010000789d7824 */ /* 0x000fe200078e00ff */
[----:B------:R-:W-:Y:S01]  /*3b80*/  PRMT R158, R160, 0x7632, R158 ;  /* 0x00007632a09e7816 */ /* 0x000fe2000000009e */
[----:B------:R-:W-:Y:S01]  /*3b90*/  IMAD.U32 R159, R121, 0x10000, RZ ;  /* 0x00010000799f7824 */ /* 0x000fe200078e00ff */
[----:B------:R-:W-:Y:S01]  /*3ba0*/  PRMT R160, R161, 0x7632, R160 ;  /* 0x00007632a1a07816 */ /* 0x000fe200000000a0 */
[----:B------:R-:W-:Y:S01]  /*3bb0*/  FADD.FTZ R156, R157, R156 ;  /* 0x0000009c9d9c7221 */ /* 0x000fe20000010000 */
[----:B------:R-:W-:Y:S01]  /*3bc0*/  PRMT R157, R120, 0x7632, R157 ;  /* 0x00007632789d7816 */ /* 0x000fe2000000009d */
[----:B012---:R-:W-:Y:S01]  /*3bd0*/  IMAD.U32 R180, R123, 0x10000, RZ ;  /* 0x000100007bb47824 */ /* 0x007fe200078e00ff */
[----:B------:R-:W-:Y:S01]  /*3be0*/  SHF.L.U32 R158, R158, 0x10, RZ ;  /* 0x000000109e9e7819 */ /* 0x000fe200000006ff */
[----:B------:R-:W-:Y:S01]  /*3bf0*/  FADD.FTZ R156, R124, R156 ;  /* 0x0000009c7c9c7221 */ /* 0x000fe20000010000 */
[----:B------:R-:W-:-:S02]  /*3c00*/  SHF.L.U32 R157, R157, 0x10, RZ ;  /* 0x000000109d9d7819 */ /* 0x000fc400000006ff */
[----:B------:R-:W-:-:S03]  /*3c10*/  SHF.L.U32 R160, R160, 0x10, RZ ;  /* 0x00000010a0a07819 */ /* 0x000fc600000006ff */
[----:B------:R-:W-:Y:S01]  /*3c20*/  FADD.FTZ R157, R158, R157 ;  /* 0x0000009d9e9d7221 */ /* 0x000fe20000010000 */
[----:B------:R-:W-:Y:S01]  /*3c30*/  SHF.L.U32 R158, R161, 0x10, RZ ;  /* 0x00000010a19e7819 */ /* 0x000fe200000006ff */
[----:B------:R-:W-:Y:S02]  /*3c40*/  IMAD.U32 R161, R122, 0x10000, RZ ;  /* 0x000100007aa17824 */ /* 0x000fe400078e00ff */
        /* <DEDUP_REMOVED lines=10> */
[----:B------:R-:W-:Y:S02]  /*3cf0*/  PRMT R161, R122, 0x7632, R161 ;  /* 0x000076327aa17816 */ /* 0x000fe400000000a1 */
[----:B------:R-:W-:Y:S01]  /*3d00*/  SHF.L.U32 R162, R162, 0x10, RZ ;  /* 0x00000010a2a27819 */ /* 0x000fe200000006ff */
        /* <DEDUP_REMOVED lines=8> */
[----:B------:R-:W-:Y:S01]  /*3d90*/  FADD.FTZ R162, R130, R162 ;  /* 0x000000a282a27221 */ /* 0x000fe20000010000 */
[----:B------:R-:W-:Y:S02]  /*3da0*/  SHF.L.U32 R180, R180, 0x10, RZ ;  /* 0x00000010b4b47819 */ /* 0x000fe400000006ff */
[----:B------:R-:W-:-:S05]  /*3db0*/  SHF.L.U32 R163, R163, 0x10, RZ ;  /* 0x00000010a3a37819 */ /* 0x000fca00000006ff */
[----:B------:R-:W-:-:S04]  /*3dc0*/  FADD.FTZ R163, R180, R163 ;  /* 0x000000a3b4a37221 */ /* 0x000fc80000010000 */
[----:B------:R-:W-:Y:S01]  /*3dd0*/  FADD.FTZ R163, R131, R163 ;  /* 0x000000a383a37221 */ /* 0x000fe20000010000 */
[----:B------:R-:W-:Y:S06]  /*3de0*/  BRA `(.L_x_9896) ;  /* 0x00000004000c7947 */ /* 0x000fec0003800000 */
.L_x_9895:
        /* <DEDUP_REMOVED lines=8> */
[----:B------:R-:W-:Y:S02]  /*3e70*/  SHF.L.U32 R158, R158, 0x10, RZ ;  /* 0x000000109e9e7819 */ /* 0x000fe400000006ff */
[----:B------:R-:W-:-:S02]  /*3e80*/  SHF.L.U32 R157, R157, 0x10, RZ ;  /* 0x000000109d9d7819 */ /* 0x000fc400000006ff */
[----:B------:R-:W-:-:S03]  /*3e90*/  SHF.L.U32 R160, R160, 0x10, RZ ;  /* 0x00000010a0a07819 */ /* 0x000fc600000006ff */
[----:B------:R-:W-:Y:S01]  /*3ea0*/  FADD.FTZ R157, R158, R157 ;  /* 0x0000009d9e9d7221 */ /* 0x000fe20000010000 */
[----:B------:R-:W-:Y:S01]  /*3eb0*/  SHF.L.U32 R158, R161, 0x10, RZ ;  /* 0x00000010a19e7819 */ /* 0x000fe200000006ff */
[----:B------:R-:W-:-:S04]  /*3ec0*/  IMAD.U32 R161, R122, 0x10000, RZ ;  /* 0x000100007aa17824 */ /* 0x000fc800078e00ff */
[----:B------:R-:W-:Y:S01]  /*3ed0*/  FADD.FTZ R158, R159, R158 ;  /* 0x0000009e9f9e7221 */ /* 0x000fe20000010000 */
[----:B------:R-:W-:-:S04]  /*3ee0*/  PRMT R159, R121, 0x7632, R159 ;  /* 0x00007632799f7816 */ /* 0x000fc8000000009f */
[----:B------:R-:W-:-:S05]  /*3ef0*/  SHF.L.U32 R159, R159, 0x10, RZ ;  /* 0x000000109f9f7819 */ /* 0x000fca00000006ff */
[----:B------:R-:W-:Y:S01]  /*3f00*/  FADD.FTZ R159, R160, R159 ;  /* 0x0000009fa09f7221 */ /* 0x000fe20000010000 */
[C---:B------:R-:W-:Y:S02]  /*3f10*/  SHF.L.U32 R160, R162.reuse, 0x10, RZ ;  /* 0x00000010a2a07819 */ /* 0x040fe400000006ff */
[----:B------:R-:W-:-:S03]  /*3f20*/  PRMT R162, R162, 0x7632, R162 ;  /* 0x00007632a2a27816 */ /* 0x000fc600000000a2 */
[----:B------:R-:W-:Y:S01]  /*3f30*/  FADD.FTZ R160, R161, R160 ;  /* 0x000000a0a1a07221 */ /* 0x000fe20000010000 */
[----:B------:R-:W-:Y:S02]  /*3f40*/  PRMT R161, R122, 0x7632, R161 ;  /* 0x000076327aa17816 */ /* 0x000fe400000000a1 */
[----:B------:R-:W-:Y:S02]  /*3f50*/  SHF.L.U32 R162, R162, 0x10, RZ ;  /* 0x00000010a2a27819 */ /* 0x000fe400000006ff */
[----:B------:R-:W-:-:S05]  /*3f60*/  SHF.L.U32 R161, R161, 0x10, RZ ;  /* 0x00000010a1a17819 */ /* 0x000fca00000006ff */
[----:B------:R-:W-:Y:S01]  /*3f70*/  FADD.FTZ R161, R162, R161 ;  /* 0x000000a1a2a17221 */ /* 0x000fe20000010000 */
[----:B------:R-:W-:-:S05]  /*3f80*/  SHF.L.U32 R162, R163, 0x10, RZ ;  /* 0x00000010a3a27819 */ /* 0x000fca00000006ff */
[----:B------:R-:W-:Y:S01]  /*3f90*/  FADD.FTZ R162, R180, R162 ;  /* 0x000000a2b4a27221 */ /* 0x000fe20000010000 */
[----:B------:R-:W-:Y:S02]  /*3fa0*/  PRMT R180, R163, 0x7632, R180 ;  /* 0x00007632a3b47816 */ /* 0x000fe400000000b4 */
[----:B------:R-:W-:Y:S02]  /*3fb0*/  PRMT R163, R123, 0x7632, R163 ;  /* 0x000076327ba37816 */ /* 0x000fe400000000a3 */
[----:B------:R-:W-:Y:S02]  /*3fc0*/  SHF.L.U32 R180, R180, 0x10, RZ ;  /* 0x00000010b4b47819 */ /* 0x000fe400000006ff */
[----:B------:R-:W-:-:S05]  /*3fd0*/  SHF.L.U32 R163, R163, 0x10, RZ ;  /* 0x00000010a3a37819 */ /* 0x000fca00000006ff */
[----:B------:R-:W-:Y:S01]  /*3fe0*/  FADD.FTZ R163, R180, R163 ;  /* 0x000000a3b4a37221 */ /* 0x000fe20000010000 */
[----:B------:R-:W-:Y:S06]  /*3ff0*/  BRA `(.L_x_9896) ;  /* 0x0000000000887947 */ /* 0x000fec0003800000 */
.L_x_9894:
[----:B------:R-:W-:Y:S05]  /*4000*/  @!P1 BRA `(.L_x_9897) ;  /* 0x0000000000549947 */ /* 0x000fea0003800000 */
[C---:B-----5:R-:W-:Y:S01]  /*4010*/  PRMT R159, R161.reuse, 0x7632, R159 ;  /* 0x00007632a19f7816 */ /* 0x060fe2000000009f */
[----:B------:R-:W-:Y:S01]  /*4020*/  IMAD.U32 R158, R161, 0x10000, RZ ;  /* 0x00010000a19e7824 */ /* 0x000fe200078e00ff */
[----:B---3--:R-:W-:Y:S02]  /*4030*/  PRMT R157, R160, 0x7632, R157 ;  /* 0x00007632a09d7816 */ /* 0x008fe4000000009d */
[----:B------:R-:W-:Y:S01]  /*4040*/  PRMT R161, R162, 0x7632, R161 ;  /* 0x00007632a2a17816 */ /* 0x000fe200000000a1 */
[----:B------:R-:W-:Y:S01]  /*4050*/  IMAD.U32 R159, R159, 0x10000, RZ ;  /* 0x000100009f9f7824 */ /* 0x000fe200078e00ff */
[----:B012---:R-:W-:Y:S01]  /*4060*/  PRMT R180, R163, 0x7632, R180 ;  /* 0x00007632a3b47816 */ /* 0x007fe200000000b4 */
        /* <DEDUP_REMOVED lines=15> */
.L_x_9897:
[C---:B-----5:R-:W-:Y:S01]  /*4160*/  PRMT R159, R161.reuse, 0x7632, R159 ;  /* 0x00007632a19f7816 */ /* 0x060fe2000000009f */
[----:B------:R-:W-:Y:S01]  /*4170*/  IMAD.U32 R158, R161, 0x10000, RZ ;  /* 0x00010000a19e7824 */ /* 0x000fe200078e00ff */
[----:B---3--:R-:W-:Y:S02]  /*4180*/  PRMT R157, R160, 0x7632, R157 ;  /* 0x00007632a09d7816 */ /* 0x008fe4000000009d */
[----:B------:R-:W-:Y:S01]  /*4190*/  PRMT R161, R162, 0x7632, R161 ;  /* 0x00007632a2a17816 */ /* 0x000fe200000000a1 */
[----:B------:R-:W-:Y:S01]  /*41a0*/  IMAD.U32 R159, R159, 0x10000, RZ ;  /* 0x000100009f9f7824 */ /* 0x000fe200078e00ff */
[----:B012---:R-:W-:Y:S02]  /*41b0*/  PRMT R180, R163, 0x7632, R180 ;  /* 0x00007632a3b47816 */ /* 0x007fe400000000b4 */
[----:B------:R-:W-:Y:S02]  /*41c0*/  SHF.L.U32 R156, R160, 0x10, RZ ;  /* 0x00000010a09c7819 */ /* 0x000fe400000006ff */
[----:B------:R-:W-:-:S02]  /*41d0*/  SHF.L.U32 R160, R162, 0x10, RZ ;  /* 0x00000010a2a07819 */ /* 0x000fc400000006ff */
[----:B------:R-:W-:Y:S02]  /*41e0*/  SHF.L.U32 R162, R163, 0x10, RZ ;  /* 0x00000010a3a27819 */ /* 0x000fe400000006ff */
[----:B------:R-:W-:Y:S02]  /*41f0*/  SHF.L.U32 R157, R157, 0x10, RZ ;  /* 0x000000109d9d7819 */ /* 0x000fe400000006ff */
[----:B------:R-:W-:Y:S02]  /*4200*/  SHF.L.U32 R161, R161, 0x10, RZ ;  /* 0x00000010a1a17819 */ /* 0x000fe400000006ff */
[----:B------:R-:W-:-:S07]  /*4210*/  SHF.L.U32 R163, R180, 0x10, RZ ;  /* 0x00000010b4a37819 */ /* 0x000fce00000006ff */
.L_x_9896:
[----:B------:R-:W0:Y:S02]  /*4220*/  LDC.64 R180, c[0x0][0x3a8] ;  /* 0x0000ea00ffb47b82 */ /* 0x000e240000000a00 */
[C---:B0-----:R-:W-:Y:S01]  /*4230*/  IMAD.WIDE.U32 R180, R182.reuse, 0x20, R180 ;  /* 0x00000020b6b47825 */ /* 0x041fe200078e00b4 */
[----:B------:R-:W-:-:S04]  /*4240*/  IADD3 R182, PT, PT, R182, 0x20, RZ ;  /* 0x00000020b6b67810 */ /* 0x000fc80007ffe0ff */
[----:B------:R3:W-:Y:S04]  /*4250*/  STG.E.128 desc[UR6][R180.64], R156 ;  /* 0x0000009cb4007986 */ /* 0x0007e8000c101d06 */
[----:B------:R3:W-:Y:S02]  /*4260*/  STG.E.128 desc[UR6][R180.64+0x10], R160 ;  /* 0x000010a0b4007986 */ /* 0x0007e4000c101d06 */
.L_x_9893:
[----:B------:R-:W-:Y:S05]  /*4270*/  BSYNC.RECONVERGENT B0 ;  /* 0x0000000000007941 */ /* 0x000fea0003800200 */
.L_x_9892:
[----:B------:R-:W-:Y:S01]  /*4280*/  ISETP.GE.U32.AND P0, PT, R0, 0xa0, PT ;  /* 0x000000a00000780c */ /* 0x000fe20003f06070 */
[----:B------:R-:W-:Y:S01]  /*4290*/  BSSY.RECONVERGENT B0, `(.L_x_9898) ;  /* 0x0000085000007945 */ /* 0x000fe20003800200 */
[----:B------:R-:W-:-:S11]  /*42a0*/  LOP3.LUT R188, R188, 0xfffffffd, RZ, 0xc0, !PT ;  /* 0xfffffffdbcbc7812 */ /* 0x000fd600078ec0ff */
[----:B------:R-:W-:Y:S01]  /*42b0*/  @P0 LOP3.LUT R188, R188, 0x2, RZ, 0xfc, !PT ;  /* 0x00000002bcbc0812 */ /* 0x000fe200078efcff */
[----:B------:R-:W-:Y:S06]  /*42c0*/  @!P0 BRA `(.L_x_9899) ;  /* 0x0000000800048947 */ /* 0x000fec0003800000 */
[----:B------:R-:W-:Y:S01]  /*42d0*/  ISETP.NE.U32.AND P0, PT, RZ, UR4, PT ;  /* 0x00000004ff007c0c */ /* 0x000fe2000bf05070 */
[----:B------:R-:W4:Y:S01]  /*42e0*/  LDC.64 R168, c[0x0][0x390] ;  /* 0x0000e400ffa87b82 */ /* 0x000f220000000a00 */
[----:B------:R-:W-:Y:S02]  /*42f0*/  ISETP.NE.U32.AND P1, PT, RZ, UR8, PT ;  /* 0x00000008ff007c0c */ /* 0x000fe4000bf25070 */
[----:B------:R-:W-:Y:S02]  /*4300*/  ISETP.NE.AND.EX P0, PT, RZ, UR5, PT, P0 ;  /* 0x00000005ff007c0c */ /* 0x000fe4000bf05300 */
[----:B------:R-:W-:-:S11]  /*4310*/  ISETP.NE.AND.EX P1, PT, RZ, UR9, PT, P1 ;  /* 0x00000009ff007c0c */ /* 0x000fd6000bf25310 */
[----:B------:R-:W0:Y:S02]  /*4320*/  @P0 LDC.64 R164, c[0x0][0x398] ;  /* 0x0000e600ffa40b82 */ /* 0x000e240000000a00 */
[----:B0-----:R-:W-:-:S05]  /*4330*/  @P0 IMAD.WIDE.U32 R164, R182, 0x10, R164 ;  /* 0x00000010b6a40825 */ /* 0x001fca00078e00a4 */
[----:B------:R0:W5:Y:S02]  /*4340*/  @P0 LDG.E.128 R120, desc[UR6][R164.64] ;  /* 0x00000006a4780981 */ /* 0x000164000c1e1d00 */
[----:B0-----:R-:W0:Y:S01]  /*4350*/  @P1 LDC.64 R164, c[0x0][0x3a0] ;  /* 0x0000e800ffa41b82 */ /* 0x001e220000000a00 */
[----:B----4-:R-:W-:-:S06]  /*4360*/  IMAD.WIDE.U32 R168, R182, 0x10, R168 ;  /* 0x00000010b6a87825 */ /* 0x010fcc00078e00a8 */
[----:B------:R-:W5:Y:S01]  /*4370*/  LDG.E.128 R168, desc[UR6][R168.64] ;  /* 0x00000006a8a87981 */ /* 0x000f62000c1e1d00 */
[----:B0-----:R-:W-:-:S05]  /*4380*/  @P1 IMAD.WIDE.U32 R164, R182, 0x20, R164 ;  /* 0x00000020b6a41825 */ /* 0x001fca00078e00a4 */
[----:B------:R0:W5:Y:S04]  /*4390*/  @P1 LDG.E.128 R124, desc[UR6][R164.64] ;  /* 0x00000006a47c1981 */ /* 0x000168000c1e1d00 */
[----:B------:R0:W5:Y:S01]  /*43a0*/  @P1 LDG.E.128 R128, desc[UR6][R164.64+0x10] ;  /* 0x00001006a4801981 */ /* 0x000162000c1e1d00 */
[----:B------:R-:W-:Y:S05]  /*43b0*/  @!P0 BRA `(.L_x_9900) ;  /* 0x00000004002c8947 */ /* 0x000fea0003800000 */
[----:B------:R-:W-:Y:S05]  /*43c0*/  @!P1 BRA `(.L_x_9901) ;  /* 0x0000000000a49947 */ /* 0x000fea0003800000 */
[----:B0----5:R-:W-:Y:S01]  /*43d0*/  SHF.L.U32 R165, R120, 0x10, RZ ;  /* 0x0000001078a57819 */ /* 0x021fe200000006ff */
[C---:B------:R-:W-:Y:S01]  /*43e0*/  IMAD.U32 R164, R168.reuse, 0x10000, RZ ;  /* 0x00010000a8a47824 */ /* 0x040fe200078e00ff */
[----:B------:R-:W-:Y:S02]  /*43f0*/  PRMT R166, R168, 0x7632, R166 ;  /* 0x00007632a8a67816 */ /* 0x000fe400000000a6 */
[----:B------:R-:W-:Y:S01]  /*4400*/  SHF.L.U32 R167, R121, 0x10, RZ ;  /* 0x0000001079a77819 */ /* 0x000fe200000006ff */
[----:B------:R-:W-:Y:S01]  /*4410*/  FADD.FTZ R164, R165, R164 ;  /* 0x000000a4a5a47221 */ /* 0x000fe20000010000 */
[----:B------:R-:W-:Y:S02]  /*4420*/  PRMT R165, R120, 0x7632, R165 ;  /* 0x0000763278a57816 */ /* 0x000fe400000000a5 */
[----:B------:R-:W-:Y:S01]  /*4430*/  SHF.L.U32 R166, R166, 0x10, RZ ;  /* 0x00000010a6a67819 */ /* 0x000fe200000006ff */
[----:B------:R-:W-:Y:S01]  /*4440*/  FADD.FTZ R164, R124, R164 ;  /* 0x000000a47ca47221 */ /* 0x000fe20000010000 */
[----:B------:R-:W-:-:S02]  /*4450*/  SHF.L.U32 R165, R165, 0x10, RZ ;  /* 0x00000010a5a57819 */ /* 0x000fc400000006ff */
[----:B------:R-:W-:Y:S02]  /*4460*/  PRMT R168, R169, 0x7632, R168 ;  /* 0x00007632a9a87816 */ /* 0x000fe400000000a8 */
[----:B-123--:R-:W-:Y:S01]  /*4470*/  SHF.L.U32 R180, R123, 0x10, RZ ;  /* 0x000000107bb47819 */ /* 0x00efe200000006ff */
[----:B------:R-:W-:Y:S01]  /*4480*/  FADD.FTZ R165, R166, R165 ;  /* 0x000000a5a6a57221 */ /* 0x000fe20000010000 */
[----:B------:R-:W-:Y:S01]  /*4490*/  IMAD.U32 R166, R169, 0x10000, RZ ;  /* 0x00010000a9a67824 */ /* 0x000fe200078e00ff */
[----:B------:R-:W-:Y:S02]  /*44a0*/  SHF.L.U32 R168, R168, 0x10, RZ ;  /* 0x00000010a8a87819 */ /* 0x000fe400000006ff */
[----:B------:R-:W-:Y:S01]  /*44b0*/  SHF.L.U32 R169, R122, 0x10, RZ ;  /* 0x000000107aa97819 */ /* 0x000fe200000006ff */
[----:B------:R-:W-:Y:S01]  /*44c0*/  FADD.FTZ R166, R167, R166 ;  /* 0x000000a6a7a67221 */ /* 0x000fe20000010000 */
        /* <DEDUP_REMOVED lines=8> */
[----:B------:R-:W-:Y:S01]  /*4550*/  FADD.FTZ R168, R169, R168 ;  /* 0x000000a8a9a87221 */ /* 0x000fe20000010000 */
[----:B------:R-:W-:Y:S02]  /*4560*/  PRMT R169, R122, 0x7632, R169 ;  /* 0x000076327aa97816 */ /* 0x000fe400000000a9 */
[----:B------:R-:W-:Y:S01]  /*4570*/  SHF.L.U32 R170, R170, 0x10, RZ ;  /* 0x00000010aaaa7819 */ /* 0x000fe200000006ff */
[----:B------:R-:W-:Y:S01]  /*4580*/  FADD.FTZ R168, R128, R168 ;  /* 0x000000a880a87221 */ /* 0x000fe20000010000 */
[----:B------:R-:W-:-:S05]  /*4590*/  SHF.L.U32 R169, R169, 0x10, RZ ;  /* 0x00000010a9a97819 */ /* 0x000fca00000006ff */
[----:B------:R-:W-:Y:S01]  /*45a0*/  FADD.FTZ R169, R170, R169 ;  /* 0x000000a9aaa97221 */ /* 0x000fe20000010000 */
[----:B------:R-:W-:-:S03]  /*45b0*/  IMAD.U32 R170, R171, 0x10000, RZ ;  /* 0x00010000abaa7824 */ /* 0x000fc600078e00ff */
[----:B------:R-:W-:Y:S01]  /*45c0*/  FADD.FTZ R169, R129, R169 ;  /* 0x000000a981a97221 */ /* 0x000fe20000010000 */
        /* <DEDUP_REMOVED lines=9> */
.L_x_9901:
[----:B0----5:R-:W-:Y:S01]  /*4660*/  SHF.L.U32 R165, R120, 0x10, RZ ;  /* 0x0000001078a57819 */ /* 0x021fe200000006ff */
[C---:B------:R-:W-:Y:S01]  /*4670*/  IMAD.U32 R164, R168.reuse, 0x10000, RZ ;  /* 0x00010000a8a47824 */ /* 0x040fe200078e00ff */
[----:B------:R-:W-:Y:S02]  /*4680*/  PRMT R166, R168, 0x7632, R166 ;  /* 0x00007632a8a67816 */ /* 0x000fe400000000a6 */
[----:B------:R-:W-:Y:S01]  /*4690*/  SHF.L.U32 R167, R121, 0x10, RZ ;  /* 0x0000001079a77819 */ /* 0x000fe200000006ff */
[----:B------:R-:W-:Y:S01]  /*46a0*/  FADD.FTZ R164, R165, R164 ;  /* 0x000000a4a5a47221 */ /* 0x000fe20000010000 */
[----:B------:R-:W-:Y:S02]  /*46b0*/  PRMT R165, R120, 0x7632, R165 ;  /* 0x0000763278a57816 */ /* 0x000fe400000000a5 */
[----:B------:R-:W-:Y:S02]  /*46c0*/  SHF.L.U32 R166, R166, 0x10, RZ ;  /* 0x00000010a6a67819 */ /* 0x000fe400000006ff */
        /* <DEDUP_REMOVED lines=8> */
[----:B------:R-:W-:-:S04]  /*4750*/  PRMT R167, R121, 0x7632, R167 ;  /* 0x0000763279a77816 */ /* 0x000fc800000000a7 */
[----:B------:R-:W-:-:S05]  /*4760*/  SHF.L.U32 R167, R167, 0x10, RZ ;  /* 0x00000010a7a77819 */ /* 0x000fca00000006ff */
[----:B------:R-:W-:Y:S01]  /*4770*/  FADD.FTZ R167, R168, R167 ;  /* 0x000000a7a8a77221 */ /* 0x000fe20000010000 */
[C---:B------:R-:W-:Y:S01]  /*4780*/  IMAD.U32 R168, R170.reuse, 0x10000, RZ ;  /* 0x00010000aaa87824 */ /* 0x040fe200078e00ff */
[----:B------:R-:W-:-:S03]  /*4790*/  PRMT R170, R170, 0x7632, R170 ;  /* 0x00007632aaaa7816 */ /* 0x000fc600000000aa */
[----:B------:R-:W-:Y:S01]  /*47a0*/  FADD.FTZ R168, R169, R168 ;  /* 0x000000a8a9a87221 */ /* 0x000fe20000010000 */
[----:B------:R-:W-:Y:S02]  /*47b0*/  PRMT R169, R122, 0x7632, R169 ;  /* 0x000076327aa97816 */ /* 0x000fe400000000a9 */
[----:B------:R-:W-:Y:S02]  /*47c0*/  SHF.L.U32 R170, R170, 0x10, RZ ;  /* 0x00000010aaaa7819 */ /* 0x000fe400000006ff */
[----:B------:R-:W-:-:S05]  /*47d0*/  SHF.L.U32 R169, R169, 0x10, RZ ;  /* 0x00000010a9a97819 */ /* 0x000fca00000006ff */
        /* <DEDUP_REMOVED lines=8> */
[----:B------:R-:W-:Y:S06]  /*4860*/  BRA `(.L_x_9902) ;  /* 0x0000000000887947 */ /* 0x000fec0003800000 */
.L_x_9900:
[----:B------:R-:W-:Y:S05]  /*4870*/  @!P1 BRA `(.L_x_9903) ;  /* 0x0000000000549947 */ /* 0x000fea0003800000 */
[C---:B-----5:R-:W-:Y:S01]  /*4880*/  PRMT R167, R169.reuse, 0x7632, R167 ;  /* 0x00007632a9a77816 */ /* 0x060fe200000000a7 */
[C---:B0-----:R-:W-:Y:S01]  /*4890*/  IMAD.U32 R164, R168.reuse, 0x10000, RZ ;  /* 0x00010000a8a47824 */ /* 0x041fe200078e00ff */
[----:B------:R-:W-:Y:S02]  /*48a0*/  SHF.L.U32 R166, R169, 0x10, RZ ;  /* 0x00000010a9a67819 */ /* 0x000fe400000006ff */
[----:B------:R-:W-:Y:S01]  /*48b0*/  PRMT R165, R168, 0x7632, R165 ;  /* 0x00007632a8a57816 */ /* 0x000fe200000000a5 */
[----:B------:R-:W-:Y:S01]  /*48c0*/  FADD.FTZ R164, R124, R164 ;  /* 0x000000a47ca47221 */ /* 0x000fe20000010000 */
[----:B------:R-:W-:Y:S01]  /*48d0*/  PRMT R169, R170, 0x7632, R169 ;  /* 0x00007632aaa97816 */ /* 0x000fe200000000a9 */
[----:B------:R-:W-:Y:S01]  /*48e0*/  FADD.FTZ R166, R126, R166 ;  /* 0x000000a67ea67221 */ /* 0x000fe20000010000 */
[----:B-123--:R-:W-:Y:S01]  /*48f0*/  PRMT R180, R171, 0x7632, R180 ;  /* 0x00007632abb47816 */ /* 0x00efe200000000b4 */
        /* <DEDUP_REMOVED lines=13> */
.L_x_9903:
[C---:B0----5:R-:W-:Y:S01]  /*49d0*/  PRMT R165, R168.reuse, 0x7632, R165 ;  /* 0x00007632a8a57816 */ /* 0x061fe200000000a5 */
[----:B------:R-:W-:Y:S01]  /*49e0*/  IMAD.U32 R164, R168, 0x10000, RZ ;  /* 0x00010000a8a47824 */ /* 0x000fe200078e00ff */
[C---:B------:R-:W-:Y:S02]  /*49f0*/  PRMT R167, R169.reuse, 0x7632, R167 ;  /* 0x00007632a9a77816 */ /* 0x040fe400000000a7 */
[----:B------:R-:W-:Y:S01]  /*4a00*/  SHF.L.U32 R166, R169, 0x10, RZ ;  /* 0x00000010a9a67819 */ /* 0x000fe200000006ff */
[----:B------:R-:W-:Y:S01]  /*4a10*/  IMAD.U32 R165, R165, 0x10000, RZ ;  /* 0x00010000a5a57824 */ /* 0x000fe200078e00ff */
[C---:B------:R-:W-:Y:S02]  /*4a20*/  PRMT R169, R170.reuse, 0x7632, R169 ;  /* 0x00007632aaa97816 */ /* 0x040fe400000000a9 */
[----:B-123--:R-:W-:Y:S02]  /*4a30*/  PRMT R180, R171, 0x7632, R180 ;  /* 0x00007632abb47816 */ /* 0x00efe400000000b4 */
[----:B------:R-:W-:-:S02]  /*4a40*/  SHF.L.U32 R168, R170, 0x10, RZ ;  /* 0x00000010aaa87819 */ /* 0x000fc400000006ff */
[----:B------:R-:W-:Y:S02]  /*4a50*/  SHF.L.U32 R170, R171, 0x10, RZ ;  /* 0x00000010abaa7819 */ /* 0x000fe400000006ff */
[----:B------:R-:W-:Y:S02]  /*4a60*/  SHF.L.U32 R167, R167, 0x10, RZ ;  /* 0x00000010a7a77819 */ /* 0x000fe400000006ff */
[----:B------:R-:W-:Y:S02]  /*4a70*/  SHF.L.U32 R169, R169, 0x10, RZ ;  /* 0x00000010a9a97819 */ /* 0x000fe400000006ff */
[----:B------:R-:W-:-:S07]  /*4a80*/  SHF.L.U32 R171, R180, 0x10, RZ ;  /* 0x00000010b4ab7819 */ /* 0x000fce00000006ff */
.L_x_9902:
[----:B------:R-:W0:Y:S02]  /*4a90*/  LDC.64 R180, c[0x0][0x3a8] ;  /* 0x0000ea00ffb47b82 */ /* 0x000e240000000a00 */
[----:B0-----:R-:W-:-:S04]  /*4aa0*/  IMAD.WIDE.U32 R180, R182, 0x20, R180 ;  /* 0x00000020b6b47825 */ /* 0x001fc800078e00b4 */
[----:B------:R-:W-:Y:S01]  /*4ab0*/  VIADD R182, R182, 0x20 ;  /* 0x00000020b6b67836 */ /* 0x000fe20000000000 */
[----:B------:R4:W-:Y:S04]  /*4ac0*/  STG.E.128 desc[UR6][R180.64], R164 ;  /* 0x000000a4b4007986 */ /* 0x0009e8000c101d06 */
[----:B------:R4:W-:Y:S02]  /*4ad0*/  STG.E.128 desc[UR6][R180.64+0x10], R168 ;  /* 0x000010a8b4007986 */ /* 0x0009e4000c101d06 */
.L_x_9899:
[----:B------:R-:W-:Y:S05]  /*4ae0*/  BSYNC.RECONVERGENT B0 ;  /* 0x0000000000007941 */ /* 0x000fea0003800200 */
.L_x_9898:
        /* <DEDUP_REMOVED lines=19> */
[----:B------:R-:W-:Y:S05]  /*4c20*/  @!P0 BRA `(.L_x_9906) ;  /* 0x00000004002c8947 */ /* 0x000fea0003800000 */
[----:B------:R-:W-:Y:S05]  /*4c30*/  @!P1 BRA `(.L_x_9907) ;  /* 0x0000000000a49947 */ /* 0x000fea0003800000 */
[----:B0----5:R-:W-:Y:S02]  /*4c40*/  SHF.L.U32 R172, R176, 0x10, RZ ;  /* 0x00000010b0ac7819 */ /* 0x021fe400000006ff */
        /* <DEDUP_REMOVED lines=9> */
[----:B--234-:R-:W-:-:S02]  /*4ce0*/  SHF.L.U32 R180, R123, 0x10, RZ ;  /* 0x000000107bb47819 */ /* 0x01cfc400000006ff */
        /* <DEDUP_REMOVED lines=30> */
.L_x_9907:
[----:B0----5:R-:W-:Y:S02]  /*4ed0*/  SHF.L.U32 R172, R176, 0x10, RZ ;  /* 0x00000010b0ac7819 */ /* 0x021fe400000006ff */
        /* <DEDUP_REMOVED lines=8> */
[----:B--234-:R-:W-:Y:S02]  /*4f60*/  SHF.L.U32 R180, R123, 0x10, RZ ;  /* 0x000000107bb47819 */ /* 0x01cfe400000006ff */
        /* <DEDUP_REMOVED lines=23> */
.L_x_9906:
[----:B------:R-:W-:Y:S05]  /*50e0*/  @!P1 BRA `(.L_x_9909) ;  /* 0x0000000000549947 */ /* 0x000fea0003800000 */
[C---:B-----5:R-:W-:Y:S02]  /*50f0*/  PRMT R175, R177.reuse, 0x7632, R175 ;  /* 0x00007632b1af7816 */ /* 0x060fe400000000af */
[----:B------:R-:W-:Y:S02]  /*5100*/  SHF.L.U32 R174, R177, 0x10, RZ ;  /* 0x00000010b1ae7819 */ /* 0x000fe400000006ff */
[----:B0-----:R-:W-:Y:S02]  /*5110*/  PRMT R173, R176, 0x7632, R173 ;  /* 0x00007632b0ad7816 */ /* 0x001fe400000000ad */
[----:B------:R-:W-:Y:S01]  /*5120*/  PRMT R177, R178, 0x7632, R177 ;  /* 0x00007632b2b17816 */ /* 0x000fe200000000b1 */
[----:B------:R-:W-:Y:S01]  /*5130*/  FADD.FTZ R174, R126, R174 ;  /* 0x000000ae7eae7221 */ /* 0x000fe20000010000 */
[----:B--234-:R-:W-:Y:S02]  /*5140*/  PRMT R180, R179, 0x7632, R180 ;  /* 0x00007632b3b47816 */ /* 0x01cfe400000000b4 */
        /* <DEDUP_REMOVED lines=15> */
.L_x_9909:
[----:B0----5:R-:W-:Y:S02]  /*5240*/  PRMT R173, R176, 0x7632, R173 ;  /* 0x00007632b0ad7816 */ /* 0x021fe400000000ad */
[C---:B------:R-:W-:Y:S02]  /*5250*/  PRMT R175, R177.reuse, 0x7632, R175 ;  /* 0x00007632b1af7816 */ /* 0x040fe400000000af */
[----:B------:R-:W-:Y:S01]  /*5260*/  SHF.L.U32 R174, R177, 0x10, RZ ;  /* 0x00000010b1ae7819 */ /* 0x000fe200000006ff */
[----:B------:R-:W-:Y:S01]  /*5270*/  IMAD.U32 R173, R173, 0x10000, RZ ;  /* 0x00010000adad7824 */ /* 0x000fe200078e00ff */
[----:B------:R-:W-:Y:S02]  /*5280*/  PRMT R177, R178, 0x7632, R177 ;  /* 0x00007632b2b17816 */ /* 0x000fe400000000b1 */
[----:B--234-:R-:W-:Y:S02]  /*5290*/  PRMT R180, R179, 0x7632, R180 ;  /* 0x00007632b3b47816 */ /* 0x01cfe400000000b4 */
[----:B------:R-:W-:-:S02]  /*52a0*/  SHF.L.U32 R172, R176, 0x10, RZ ;  /* 0x00000010b0ac7819 */ /* 0x000fc400000006ff */
[----:B------:R-:W-:Y:S02]  /*52b0*/  SHF.L.U32 R176, R178, 0x10, RZ ;  /* 0x00000010b2b07819 */ /* 0x000fe400000006ff */
[----:B------:R-:W-:Y:S02]  /*52c0*/  SHF.L.U32 R178, R179, 0x10, RZ ;  /* 0x00000010b3b27819 */ /* 0x000fe400000006ff */
[----:B------:R-:W-:Y:S02]  /*52d0*/  SHF.L.U32 R175, R175, 0x10, RZ ;  /* 0x00000010afaf7819 */ /* 0x000fe400000006ff */
[----:B------:R-:W-:Y:S02]  /*52e0*/  SHF.L.U32 R177, R177, 0x10, RZ ;  /* 0x00000010b1b17819 */ /* 0x000fe400000006ff */
[----:B------:R-:W-:-:S07]  /*52f0*/  SHF.L.U32 R179, R180, 0x10, RZ ;  /* 0x00000010b4b37819 */ /* 0x000fce00000006ff */
.L_x_9908:
[----:B------:R-:W0:Y:S02]  /*5300*/  LDC.64 R180, c[0x0][0x3a8] ;  /* 0x0000ea00ffb47b82 */ /* 0x000e240000000a00 */
[----:B0-----:R-:W-:-:S05]  /*5310*/  IMAD.WIDE.U32 R180, R182, 0x20, R180 ;  /* 0x00000020b6b47825 */ /* 0x001fca00078e00b4 */
[----:B------:R0:W-:Y:S04]  /*5320*/  STG.E.128 desc[UR6][R180.64], R172 ;  /* 0x000000acb4007986 */ /* 0x0001e8000c101d06 */
[----:B------:R0:W-:Y:S02]  /*5330*/  STG.E.128 desc[UR6][R180.64+0x10], R176 ;  /* 0x000010b0b4007986 */ /* 0x0001e4000c101d06 */
.L_x_9905:
[----:B------:R-:W-:Y:S05]  /*5340*/  BSYNC.RECONVERGENT B0 ;  /* 0x0000000000007941 */ /* 0x000fea0003800200 */
.L_x_9904:
[----:B------:R-:W5:Y:S01]  /*5350*/  S2R R187, SR_TID.X ;  /* 0x0000000000bb7919 */ /* 0x000f620000002100 */
[----:B01234-:R-:W-:Y:S01]  /*5360*/  FADD.FTZ R180, RZ, R132 ;  /* 0x00000084ffb47221 */ /* 0x01ffe20000010000 */
        /* <DEDUP_REMOVED lines=177> */
.L_x_9935:
        /* <DEDUP_REMOVED lines=22> */
[----:B------:R-:W-:Y:S01]  /*5fe0*/  SHF.L.U32 R181, R103, 0x10, RZ ;  /* 0x0000001067b57819 */ /* 0x000fe200000006ff */
[----:B------:R-:W-:Y:S01]  /*5ff0*/  FADD.FTZ R187, R139, -R208 ;  /* 0x800000d08bbb7221 */ /* 0x000fe20000010000 */
[----:B------:R-:W-:Y:S01]  /*6000*/  SHF.L.U32 R183, R10, 0x10, RZ ;  /* 0x000000100ab77819 */ /* 0x000fe200000006ff */
[C---:B------:R-:W-:Y:S01]  /*6010*/  FFMA.FTZ R185, R250.reuse, R185, R182 ;  /* 0x000000b9fab97223 */ /* 0x040fe200000100b6 */
[----:B------:R-:W-:Y:S01]  /*6020*/  SHF.L.U32 R182, R9, 0x10, RZ ;  /* 0x0000001009b67819 */ /* 0x000fe200000006ff */
[----:B------:R-:W-:Y:S01]  /*6030*/  FFMA.FTZ R250, R250, R180, R181 ;  /* 0x000000b4fafa7223 */ /* 0x000fe200000100b5 */
[----:B------:R-:W-:Y:S01]  /*6040*/  FMUL.FTZ R187, R207, R187 ;  /* 0x000000bbcfbb7220 */ /* 0x000fe20000410000 */
[----:B------:R-:W-:Y:S01]  /*6050*/  SHF.L.U32 R181, R7, 0x10, RZ ;  /* 0x0000001007b57819 */ /* 0x000fe200000006ff */
[----:B------:R-:W-:-:S02]  /*6060*/  IMAD.U32 R180, R8, 0x10000, RZ ;  /* 0x0001000008b47824 */ /* 0x000fc400078e00ff */
[----:B------:R-:W-:Y:S01]  /*6070*/  FADD.FTZ R249, R136, -R208 ;  /* 0x800000d088f97221 */ /* 0x000fe20000010000 */
[C---:B------:R-:W-:Y:S01]  /*6080*/  FFMA.FTZ R183, R187.reuse, R183, R182 ;  /* 0x000000b7bbb77223 */ /* 0x040fe200000100b6 */
[----:B0-----:R-:W-:Y:S01]  /*6090*/  SHF.L.U32 R184, R26, 0x10, RZ ;  /* 0x000000101ab87819 */ /* 0x001fe200000006ff */
[----:B------:R-:W-:Y:S01]  /*60a0*/  FFMA.FTZ R187, R187, R180, R181 ;  /* 0x000000b4bbbb7223 */ /* 0x000fe200000100b5 */
[----:B------:R-:W-:Y:S01]  /*60b0*/  SHF.L.U32 R182, R82, 0x10, RZ ;  /* 0x0000001052b67819 */ /* 0x000fe200000006ff */
[----:B------:R-:W-:Y:S01]  /*60c0*/  FMUL.FTZ R249, R207, R249 ;  /* 0x000000f9cff97220 */ /* 0x000fe20000410000 */
        /* <DEDUP_REMOVED lines=9> */
[--C-:B------:R-:W-:Y:S01]  /*6160*/  FADD.FTZ R247, R134, -R208.reuse ;  /* 0x800000d086f77221 */ /* 0x100fe20000010000 */
[----:B------:R-:W-:Y:S01]  /*6170*/  SHF.L.U32 R181, R11, 0x10, RZ ;  /* 0x000000100bb57819 */ /* 0x000fe200000006ff */
[C---:B------:R-:W-:Y:S01]  /*6180*/  FFMA.FTZ R182, R186.reuse, R182, R245 ;  /* 0x000000b6bab67223 */ /* 0x040fe200000100f5 */
[----:B------:R-:W-:Y:S01]  /*6190*/  SHF.L.U32 R245, R101, 0x10, RZ ;  /* 0x0000001065f57819 */ /* 0x000fe200000006ff */
[----:B------:R-:W-:Y:S01]  /*61a0*/  FMUL.FTZ R247, R207, R247 ;  /* 0x000000f7cff77220 */ /* 0x000fe20000410000 */
[----:B------:R-:W-:Y:S01]  /*61b0*/  FADD.FTZ R248, R135, -R208 ;  /* 0x800000d087f87221 */ /* 0x000fe20000010000 */
[----:B------:R-:W-:Y:S01]  /*61c0*/  FFMA.FTZ R186, R186, R180, R181 ;  /* 0x000000b4baba7223 */ /* 0x000fe200000100b5 */
[----:B------:R-:W-:Y:S01]  /*61d0*/  SHF.L.U32 R180, R81, 0x10, RZ ;  /* 0x0000001051b47819 */ /* 0x000fe200000006ff */
[----:B------:R-:W-:-:S02]  /*61e0*/  IMAD.U32 R181, R25, 0x10000, RZ ;  /* 0x0001000019b57824 */ /* 0x000fc400078e00ff */
[----:B------:R-:W-:Y:S01]  /*61f0*/  FMUL.FTZ R248, R207, R248 ;  /* 0x000000f8cff87220 */ /* 0x000fe20000410000 */
[----:B------:R-:W-:Y:S01]  /*6200*/  SHF.L.U32 R246, R15, 0x10, RZ ;  /* 0x000000100ff67819 */ /* 0x000fe200000006ff */
[----:B------:R-:W-:Y:S02]  /*6210*/  IMAD.U32 R251, R19, 0x10000, RZ ;  /* 0x0001000013fb7824 */ /* 0x000fe400078e00ff */
[----:B------:R-:W-:Y:S01]  /*6220*/  FFMA.FTZ R181, R247, R181, R180 ;  /* 0x000000b5f7b57223 */ /* 0x000fe200000100b4 */
[----:B------:R-:W-:Y:S02]  /*6230*/  SHF.L.U32 R180, R29, 0x10, RZ ;  /* 0x000000101db47819 */ /* 0x000fe400000006ff */
[----:B------:R-:W-:Y:S02]  /*6240*/  F2FP.BF16.F32.PACK_AB R182, R182, R184 ;  /* 0x000000b8b6b6723e */ /* 0x000fe400000010ff */
[----:B------:R-:W-:Y:S01]  /*6250*/  SHF.L.U32 R184, R24, 0x10, RZ ;  /* 0x0000001018b87819 */ /* 0x000fe200000006ff */
[----:B------:R-:W-:Y:S01]  /*6260*/  FFMA.FTZ R247, R247, R180, R245 ;  /* 0x000000b4f7f77223 */ /* 0x000fe200000100f5 */
[----:B------:R-:W-:Y:S01]  /*6270*/  SHF.L.U32 R180, R18, 0x10, RZ ;  /* 0x0000001012b47819 */ /* 0x000fe200000006ff */
[----:B------:R-:W-:Y:S01]  /*6280*/  IMAD.U32 R245, R17, 0x10000, RZ ;  /* 0x0001000011f57824 */ /* 0x000fe200078e00ff */
[----:B------:R-:W-:-:S02]  /*6290*/  F2FP.BF16.F32.PACK_AB R183, R183, R185 ;  /* 0x000000b9b7b7723e */ /* 0x000fc400000010ff */
[----:B------:R-:W-:Y:S01]  /*62a0*/  SHF.L.U32 R185, R100, 0x10, RZ ;  /* 0x0000001064b97819 */ /* 0x000fe200000006ff */
[----:B------:R-:W-:Y:S01]  /*62b0*/  FFMA.FTZ R180, R248, R180, R245 ;  /* 0x000000b4f8b47223 */ /* 0x000fe200000100f5 */
[----:B------:R-:W-:Y:S02]  /*62c0*/  SHF.L.U32 R245, R16, 0x10, RZ ;  /* 0x0000001010f57819 */ /* 0x000fe400000006ff */
[----:B------:R-:W-:Y:S02]  /*62d0*/  F2FP.BF16.F32.PACK_AB R187, R187, R250 ;  /* 0x000000fabbbb723e */ /* 0x000fe400000010ff */
[----:B------:R-:W-:Y:S01]  /*62e0*/  F2FP.BF16.F32.PACK_AB R181, R180, R181 ;  /* 0x000000b5b4b5723e */ /* 0x000fe200000010ff */
[----:B------:R-:W-:Y:S01]  /*62f0*/  FFMA.FTZ R248, R248, R245, R246 ;  /* 0x000000f5f8f87223 */ /* 0x000fe200000100f6 */
[--C-:B------:R-:W-:Y:S01]  /*6300*/  FADD.FTZ R245, R132, -R208.reuse ;  /* 0x800000d084f57221 */ /* 0x100fe20000010000 */
[----:B------:R-:W-:Y:S01]  /*6310*/  SHF.L.U32 R180, R80, 0x10, RZ ;  /* 0x0000001050b47819 */ /* 0x000fe200000006ff */
[----:B------:R-:W-:Y:S01]  /*6320*/  FADD.FTZ R246, R133, -R208 ;  /* 0x800000d085f67221 */ /* 0x000fe20000010000 */
[----:B------:R-:W-:Y:S01]  /*6330*/  F2FP.BF16.F32.PACK_AB R186, R186, R249 ;  /* 0x000000f9baba723e */ /* 0x000fe200000010ff */
[----:B------:R-:W-:-:S02]  /*6340*/  FMUL.FTZ R245, R207, R245 ;  /* 0x000000f5cff57220 */ /* 0x000fc40000410000 */
[----:B------:R-:W-:Y:S02]  /*6350*/  FMUL.FTZ R246, R207, R246 ;  /* 0x000000f6cff67220 */ /* 0x000fe40000410000 */
[----:B------:R-:W-:Y:S01]  /*6360*/  FFMA.FTZ R184, R245, R184, R180 ;  /* 0x000000b8f5b87223 */ /* 0x000fe200000100b4 */
[----:B------:R-:W-:-:S04]  /*6370*/  IMAD.U32 R180, R28, 0x10000, RZ ;  /* 0x000100001cb47824 */ /* 0x000fc800078e00ff */
[----:B------:R-:W-:Y:S01]  /*6380*/  FFMA.FTZ R245, R245, R180, R185 ;  /* 0x000000b4f5f57223 */ /* 0x000fe200000100b9 */
[----:B------:R-:W-:Y:S02]  /*6390*/  SHF.L.U32 R180, R22, 0x10, RZ ;  /* 0x0000001016b47819 */ /* 0x000fe400000006ff */
[----:B------:R-:W-:-:S05]  /*63a0*/  SHF.L.U32 R185, R21, 0x10, RZ ;  /* 0x0000001015b97819 */ /* 0x000fca00000006ff */
[----:B------:R-:W-:Y:S01]  /*63b0*/  FFMA.FTZ R180, R246, R180, R185 ;  /* 0x000000b4f6b47223 */ /* 0x000fe200000100b9 */
[----:B------:R-:W-:-:S04]  /*63c0*/  SHF.L.U32 R185, R20, 0x10, RZ ;  /* 0x0000001014b97819 */ /* 0x000fc800000006ff */
[----:B------:R-:W-:Y:S01]  /*63d0*/  F2FP.BF16.F32.PACK_AB R180, R180, R184 ;  /* 0x000000b8b4b4723e */ /* 0x000fe200000010ff */
[----:B------:R-:W-:Y:S02]  /*63e0*/  FFMA.FTZ R246, R246, R185, R251 ;  /* 0x000000b9f6f67223 */ /* 0x000fe400000100fb */
        /* <DEDUP_REMOVED lines=9> */
.L_x_9912:
[----:B------:R-:W-:Y:S05]  /*6480*/  BSYNC.RECONVERGENT B0 ;  /* 0x0000000000007941 */ /* 0x000fea0003800200 */
.L_x_9911:
[----:B------:R-:W-:Y:S01]  /*6490*/  ISETP.GE.U32.AND P1, PT, R0, 0x40, PT ;  /* 0x000000400000780c */ /* 0x000fe20003f26070 */
[----:B------:R-:W-:-:S12]  /*64a0*/  BSSY.RECONVERGENT B0, `(.L_x_9913) ;  /* 0x0000051000007945 */ /* 0x000fd80003800200 */
[----:B------:R-:W-:Y:S05]  /*64b0*/  @!P1 BRA `(.L_x_9914) ;  /* 0x00000004003c9947 */ /* 0x000fea0003800000 */
[--C-:B------:R-:W-:Y:S01]  /*64c0*/  FADD.FTZ R250, R146, -R208.reuse ;  /* 0x800000d092fa7221 */ /* 0x100fe20000010000 */
[----:B--2---:R-:W-:Y:S01]  /*64d0*/  SHF.L.U32 R185, R35, 0x10, RZ ;  /* 0x0000001023b97819 */ /* 0x004fe200000006ff */
[----:B-1----:R-:W-:Y:S01]  /*64e0*/  IMAD.U32 R181, R99, 0x10000, RZ ;  /* 0x0001000063b57824 */ /* 0x002fe200078e00ff */
[----:B------:R-:W-:Y:S01]  /*64f0*/  SHF.L.U32 R182, R79, 0x10, RZ ;  /* 0x000000104fb67819 */ /* 0x000fe200000006ff */
[----:B------:R-:W-:Y:S01]  /*6500*/  FMUL.FTZ R250, R207, R250 ;  /* 0x000000facffa7220 */ /* 0x000fe20000410000 */
[----:B------:R-:W-:Y:S01]  /*6510*/  SHF.L.U32 R180, R39, 0x10, RZ ;  /* 0x0000001027b47819 */ /* 0x000fe200000006ff */
[----:B------:R-:W-:Y:S01]  /*6520*/  FADD.FTZ R187, R147, -R208 ;  /* 0x800000d093bb7221 */ /* 0x000fe20000010000 */
[----:B------:R-:W-:Y:S01]  /*6530*/  SHF.L.U32 R183, R197, 0x10, RZ ;  /* 0x00000010c5b77819 */ /* 0x000fe200000006ff */
[----:B------:R-:W-:Y:S01]  /*6540*/  FFMA.FTZ R185, R250, R185, R182 ;  /* 0x000000b9fab97223 */ /* 0x000fe200000100b6 */
[----:B------:R-:W-:Y:S01]  /*6550*/  SHF.L.U32 R182, R198, 0x10, RZ ;  /* 0x00000010c6b67819 */ /* 0x000fe200000006ff */
[----:B------:R-:W-:Y:S01]  /*6560*/  FFMA.FTZ R250, R250, R180, R181 ;  /* 0x000000b4fafa7223 */ /* 0x000fe200000100b5 */
[----:B------:R-:W-:Y:S01]  /*6570*/  FMUL.FTZ R187, R207, R187 ;  /* 0x000000bbcfbb7220 */ /* 0x000fe20000410000 */
[----:B------:R-:W-:Y:S01]  /*6580*/  SHF.L.U32 R180, R199, 0x10, RZ ;  /* 0x00000010c7b47819 */ /* 0x000fe200000006ff */
[----:B------:R-:W-:Y:S01]  /*6590*/  FADD.FTZ R249, R144, -R208 ;  /* 0x800000d090f97221 */ /* 0x000fe20000010000 */
[----:B------:R-:W-:Y:S01]  /*65a0*/  SHF.L.U32 R181, R200, 0x10, RZ ;  /* 0x00000010c8b57819 */ /* 0x000fe200000006ff */
[----:B------:R-:W-:Y:S01]  /*65b0*/  FFMA.FTZ R183, R187, R183, R182 ;  /* 0x000000b7bbb77223 */ /* 0x000fe200000100b6 */
[----:B------:R-:W-:Y:S01]  /*65c0*/  SHF.L.U32 R182, R78, 0x10, RZ ;  /* 0x000000104eb67819 */ /* 0x000fe200000006ff */
[----:B------:R-:W-:Y:S01]  /*65d0*/  FMUL.FTZ R249, R207, R249 ;  /* 0x000000f9cff97220 */ /* 0x000fe20000410000 */
[----:B0-----:R-:W-:-:S02]  /*65e0*/  IMAD.U32 R184, R34, 0x10000, RZ ;  /* 0x0001000022b87824 */ /* 0x001fc400078e00ff */
[----:B------:R-:W-:Y:S01]  /*65f0*/  FFMA.FTZ R187, R187, R180, R181 ;  /* 0x000000b4bbbb7223 */ /* 0x000fe200000100b5 */
[----:B------:R-:W-:Y:S01]  /*6600*/  SHF.L.U32 R180, R38, 0x10, RZ ;  /* 0x0000001026b47819 */ /* 0x000fe200000006ff */
[----:B------:R-:W-:Y:S01]  /*6610*/  FADD.FTZ R186, R145, -R208 ;  /* 0x800000d091ba7221 */ /* 0x000fe20000010000 */
[----:B------:R-:W-:Y:S01]  /*6620*/  SHF.L.U32 R181, R98, 0x10, RZ ;  /* 0x0000001062b57819 */ /* 0x000fe200000006ff */
[----:B------:R-:W-:Y:S01]  /*6630*/  FFMA.FTZ R184, R249, R184, R182 ;  /* 0x000000b8f9b87223 */ /* 0x000fe200000100b6 */
[----:B------:R-:W-:Y:S01]  /*6640*/  SHF.L.U32 R182, R193, 0x10, RZ ;  /* 0x00000010c1b67819 */ /* 0x000fe200000006ff */
[----:B------:R-:W-:Y:S01]  /*6650*/  FMUL.FTZ R186, R207, R186 ;  /* 0x000000bacfba7220 */ /* 0x000fe20000410000 */
[----:B------:R-:W-:Y:S02]  /*6660*/  IMAD.U32 R245, R194, 0x10000, RZ ;  /* 0x00010000c2f57824 */ /* 0x000fe400078e00ff */
[----:B------:R-:W-:Y:S01]  /*6670*/  FFMA.FTZ R249, R249, R180, R181 ;  /* 0x000000b4f9f97223 */ /* 0x000fe200000100b5 */
        /* <DEDUP_REMOVED lines=9> */
[----:B------:R-:W-:Y:S01]  /*6710*/  IMAD.U32 R246, R192, 0x10000, RZ ;  /* 0x00010000c0f67824 */ /* 0x000fe200078e00ff */
[----:B------:R-:W-:Y:S01]  /*6720*/  SHF.L.U32 R180, R77, 0x10, RZ ;  /* 0x000000104db47819 */ /* 0x000fe200000006ff */
[----:B------:R-:W-:Y:S01]  /*6730*/  FMUL.FTZ R248, R207, R248 ;  /* 0x000000f8cff87220 */ /* 0x000fe20000410000 */
[----:B------:R-:W-:-:S02]  /*6740*/  F2FP.BF16.F32.PACK_AB R182, R182, R184 ;  /* 0x000000b8b6b6723e */ /* 0x000fc400000010ff */
[----:B------:R-:W-:Y:S01]  /*6750*/  SHF.L.U32 R184, R32, 0x10, RZ ;  /* 0x0000001020b87819 */ /* 0x000fe200000006ff */
[----:B------:R-:W-:Y:S01]  /*6760*/  FFMA.FTZ R181, R247, R181, R180 ;  /* 0x000000b5f7b57223 */ /* 0x000fe200000100b4 */
[----:B------:R-:W-:Y:S01]  /*6770*/  IMAD.U32 R180, R37, 0x10000, RZ ;  /* 0x0001000025b47824 */ /* 0x000fe200078e00ff */
[----:B------:R-:W-:Y:S02]  /*6780*/  F2FP.BF16.F32.PACK_AB R183, R183, R185 ;  /* 0x000000b9b7b7723e */ /* 0x000fe400000010ff */
[----:B------:R-:W-:Y:S01]  /*6790*/  SHF.L.U32 R185, R96, 0x10, RZ ;  /* 0x0000001060b97819 */ /* 0x000fe200000006ff */
[----:B------:R-:W-:Y:S01]  /*67a0*/  FFMA.FTZ R247, R247, R180, R245 ;  /* 0x000000b4f7f77223 */ /* 0x000fe200000100f5 */
[----:B------:R-:W-:Y:S02]  /*67b0*/  SHF.L.U32 R180, R189, 0x10, RZ ;  /* 0x00000010bdb47819 */ /* 0x000fe400000006ff */
[----:B------:R-:W-:Y:S02]  /*67c0*/  SHF.L.U32 R245, R190, 0x10, RZ ;  /* 0x00000010bef57819 */ /* 0x000fe400000006ff */
[----:B------:R-:W-:-:S02]  /*67d0*/  SHF.L.U32 R251, R3, 0x10, RZ ;  /* 0x0000001003fb7819 */ /* 0x000fc400000006ff */
[----:B------:R-:W-:Y:S01]  /*67e0*/  F2FP.BF16.F32.PACK_AB R187, R187, R250 ;  /* 0x000000fabbbb723e */ /* 0x000fe200000010ff */
[----:B------:R-:W-:Y:S01]  /*67f0*/  FFMA.FTZ R180, R248, R180, R245 ;  /* 0x000000b4f8b47223 */ /* 0x000fe200000100f5 */
[----:B------:R-:W-:Y:S02]  /*6800*/  SHF.L.U32 R245, R191, 0x10, RZ ;  /* 0x00000010bff57819 */ /* 0x000fe400000006ff */
[----:B------:R-:W-:Y:S02]  /*6810*/  F2FP.BF16.F32.PACK_AB R186, R186, R249 ;  /* 0x000000f9baba723e */ /* 0x000fe400000010ff */
[----:B------:R-:W-:Y:S01]  /*6820*/  F2FP.BF16.F32.PACK_AB R181, R180, R181 ;  /* 0x000000b5b4b5723e */ /* 0x000fe200000010ff */
[----:B------:R-:W-:Y:S01]  /*6830*/  FFMA.FTZ R248, R248, R245, R246 ;  /* 0x000000f5f8f87223 */ /* 0x000fe200000100f6 */
[--C-:B------:R-:W-:Y:S01]  /*6840*/  FADD.FTZ R245, R140, -R208.reuse ;  /* 0x800000d08cf57221 */ /* 0x100fe20000010000 */
[----:B------:R-:W-:Y:S01]  /*6850*/  SHF.L.U32 R180, R76, 0x10, RZ ;  /* 0x000000104cb47819 */ /* 0x000fe200000006ff */
[----:B------:R-:W-:-:S02]  /*6860*/  FADD.FTZ R246, R141, -R208 ;  /* 0x800000d08df67221 */ /* 0x000fc40000010000 */
[C---:B------:R-:W-:Y:S02]  /*6870*/  FMUL.FTZ R245, R207.reuse, R245 ;  /* 0x000000f5cff57220 */ /* 0x040fe40000410000 */
[----:B------:R-:W-:Y:S02]  /*6880*/  FMUL.FTZ R246, R207, R246 ;  /* 0x000000f6cff67220 */ /* 0x000fe40000410000 */
[----:B------:R-:W-:Y:S01]  /*6890*/  FFMA.FTZ R184, R245, R184, R180 ;  /* 0x000000b8f5b87223 */ /* 0x000fe200000100b4 */
[----:B------:R-:W-:-:S05]  /*68a0*/  SHF.L.U32 R180, R36, 0x10, RZ ;  /* 0x0000001024b47819 */ /* 0x000fca00000006ff */
[----:B------:R-:W-:Y:S01]  /*68b0*/  FFMA.FTZ R245, R245, R180, R185 ;  /* 0x000000b4f5f57223 */ /* 0x000fe200000100b9 */
[----:B------:R-:W-:Y:S01]  /*68c0*/  SHF.L.U32 R185, R5, 0x10, RZ ;  /* 0x0000001005b97819 */ /* 0x000fe200000006ff */
[----:B------:R-:W-:-:S04]  /*68d0*/  IMAD.U32 R180, R6, 0x10000, RZ ;  /* 0x0001000006b47824 */ /* 0x000fc800078e00ff */
        /* <DEDUP_REMOVED lines=13> */
.L_x_9914:
[----:B------:R-:W-:Y:S05]  /*69b0*/  BSYNC.RECONVERGENT B0 ;  /* 0x0000000000007941 */ /* 0x000fea0003800200 */
.L_x_9913:
        /* <DEDUP_REMOVED lines=8> */
[----:B------:R-:W-:Y:S01]  /*6a40*/  SHF.L.U32 R181, R95, 0x10, RZ ;  /* 0x000000105fb57819 */ /* 0x000fe200000006ff */
[----:B------:R-:W-:Y:S01]  /*6a50*/  FADD.FTZ R187, R155, -R208 ;  /* 0x800000d09bbb7221 */ /* 0x000fe20000010000 */
[----:B------:R-:W-:Y:S01]  /*6a60*/  SHF.L.U32 R183, R215, 0x10, RZ ;  /* 0x00000010d7b77819 */ /* 0x000fe200000006ff */
[----:B------:R-:W-:Y:S01]  /*6a70*/  FFMA.FTZ R185, R250, R185, R182 ;  /* 0x000000b9fab97223 */ /* 0x000fe200000100b6 */
[----:B------:R-:W-:Y:S02]  /*6a80*/  IMAD.U32 R182, R216, 0x10000, RZ ;  /* 0x00010000d8b67824 */ /* 0x000fe400078e00ff */
[----:B------:R-:W-:Y:S01]  /*6a90*/  FFMA.FTZ R250, R250, R180, R181 ;  /* 0x000000b4fafa7223 */ /* 0x000fe200000100b5 */
[----:B------:R-:W-:Y:S01]  /*6aa0*/  FMUL.FTZ R187, R207, R187 ;  /* 0x000000bbcfbb7220 */ /* 0x000fe20000410000 */
[----:B------:R-:W-:Y:S01]  /*6ab0*/  SHF.L.U32 R180, R217, 0x10, RZ ;  /* 0x00000010d9b47819 */ /* 0x000fe200000006ff */
[----:B------:R-:W-:Y:S01]  /*6ac0*/  FADD.FTZ R249, R152, -R208 ;  /* 0x800000d098f97221 */ /* 0x000fe20000010000 */
[----:B------:R-:W-:Y:S01]  /*6ad0*/  SHF.L.U32 R181, R218, 0x10, RZ ;  /* 0x00000010dab57819 */ /* 0x000fe200000006ff */
[----:B------:R-:W-:Y:S01]  /*6ae0*/  FFMA.FTZ R183, R187, R183, R182 ;  /* 0x000000b7bbb77223 */ /* 0x000fe200000100b6 */
[----:B0-----:R-:W-:Y:S01]  /*6af0*/  SHF.L.U32 R184, R42, 0x10, RZ ;  /* 0x000000102ab87819 */ /* 0x001fe200000006ff */
[----:B------:R-:W-:Y:S01]  /*6b00*/  FMUL.FTZ R249, R207, R249 ;  /* 0x000000f9cff97220 */ /* 0x000fe20000410000 */
[----:B------:R-:W-:Y:S01]  /*6b10*/  SHF.L.U32 R182, R74, 0x10, RZ ;  /* 0x000000104ab67819 */ /* 0x000fe200000006ff */
[----:B------:R-:W-:Y:S01]  /*6b20*/  FFMA.FTZ R187, R187, R180, R181 ;  /* 0x000000b4bbbb7223 */ /* 0x000fe200000100b5 */
[----:B------:R-:W-:Y:S01]  /*6b30*/  SHF.L.U32 R181, R94, 0x10, RZ ;  /* 0x000000105eb57819 */ /* 0x000fe200000006ff */
[----:B------:R-:W-:-:S02]  /*6b40*/  IMAD.U32 R180, R46, 0x10000, RZ ;  /* 0x000100002eb47824 */ /* 0x000fc400078e00ff */
[----:B------:R-:W-:Y:S01]  /*6b50*/  FADD.FTZ R186, R153, -R208 ;  /* 0x800000d099ba7221 */ /* 0x000fe20000010000 */
[----:B------:R-:W-:Y:S01]  /*6b60*/  FFMA.FTZ R184, R249, R184, R182 ;  /* 0x000000b8f9b87223 */ /* 0x000fe200000100b6 */
[----:B------:R-:W-:Y:S01]  /*6b70*/  SHF.L.U32 R182, R211, 0x10, RZ ;  /* 0x00000010d3b67819 */ /* 0x000fe200000006ff */
[----:B------:R-:W-:Y:S01]  /*6b80*/  FFMA.FTZ R249, R249, R180, R181 ;  /* 0x000000b4f9f97223 */ /* 0x000fe200000100b5 */
[----:B------:R-:W-:Y:S01]  /*6b90*/  SHF.L.U32 R245, R212, 0x10, RZ ;  /* 0x00000010d4f57819 */ /* 0x000fe200000006ff */
[----:B------:R-:W-:Y:S01]  /*6ba0*/  FMUL.FTZ R186, R207, R186 ;  /* 0x000000bacfba7220 */ /* 0x000fe20000410000 */
[----:B------:R-:W-:Y:S01]  /*6bb0*/  SHF.L.U32 R180, R213, 0x10, RZ ;  /* 0x00000010d5b47819 */ /* 0x000fe200000006ff */
[----:B------:R-:W-:Y:S02]  /*6bc0*/  IMAD.U32 R181, R214, 0x10000, RZ ;  /* 0x00010000d6b57824 */ /* 0x000fe400078e00ff */
[--C-:B------:R-:W-:Y:S01]  /*6bd0*/  FADD.FTZ R247, R150, -R208.reuse ;  /* 0x800000d096f77221 */ /* 0x100fe20000010000 */
        /* <DEDUP_REMOVED lines=10> */
[----:B------:R-:W-:Y:S01]  /*6c80*/  SHF.L.U32 R180, R45, 0x10, RZ ;  /* 0x000000102db47819 */ /* 0x000fe200000006ff */
[----:B------:R-:W-:Y:S01]  /*6c90*/  FMUL.FTZ R248, R207, R248 ;  /* 0x000000f8cff87220 */ /* 0x000fe20000410000 */
[----:B------:R-:W-:Y:S02]  /*6ca0*/  SHF.L.U32 R184, R40, 0x10, RZ ;  /* 0x0000001028b87819 */ /* 0x000fe400000006ff */
[----:B------:R-:W-:Y:S01]  /*6cb0*/  F2FP.BF16.F32.PACK_AB R183, R183, R185 ;  /* 0x000000b9b7b7723e */ /* 0x000fe200000010ff */
[----:B------:R-:W-:Y:S01]  /*6cc0*/  FFMA.FTZ R247, R247, R180, R245 ;  /* 0x000000b4f7f77223 */ /* 0x000fe200000100f5 */
[----:B------:R-:W-:Y:S01]  /*6cd0*/  SHF.L.U32 R245, R206, 0x10, RZ ;  /* 0x00000010cef57819 */ /* 0x000fe200000006ff */
[----:B------:R-:W-:Y:S01]  /*6ce0*/  IMAD.U32 R180, R205, 0x10000, RZ ;  /* 0x00010000cdb47824 */ /* 0x000fe200078e00ff */
[----:B------:R-:W-:-:S02]  /*6cf0*/  SHF.L.U32 R185, R92, 0x10, RZ ;  /* 0x000000105cb97819 */ /* 0x000fc400000006ff */
[----:B------:R-:W-:Y:S01]  /*6d00*/  SHF.L.U32 R251, R204, 0x10, RZ ;  /* 0x00000010ccfb7819 */ /* 0x000fe200000006ff */
[----:B------:R-:W-:Y:S01]  /*6d10*/  FFMA.FTZ R180, R248, R180, R245 ;  /* 0x000000b4f8b47223 */ /* 0x000fe200000100f5 */
[----:B------:R-:W-:Y:S02]  /*6d20*/  SHF.L.U32 R245, R209, 0x10, RZ ;  /* 0x00000010d1f57819 */ /* 0x000fe400000006ff */
[----:B------:R-:W-:Y:S02]  /*6d30*/  F2FP.BF16.F32.PACK_AB R187, R187, R250 ;  /* 0x000000fabbbb723e */ /* 0x000fe400000010ff */
[----:B------:R-:W-:Y:S01]  /*6d40*/  F2FP.BF16.F32.PACK_AB R181, R180, R181 ;  /* 0x000000b5b4b5723e */ /* 0x000fe200000010ff */
[----:B------:R-:W-:Y:S01]  /*6d50*/  FFMA.FTZ R248, R248, R245, R246 ;  /* 0x000000f5f8f87223 */ /* 0x000fe200000100f6 */
[--C-:B------:R-:W-:Y:S01]  /*6d60*/  FADD.FTZ R245, R148, -R208.reuse ;  /* 0x800000d094f57221 */ /* 0x100fe20000010000 */
[----:B------:R-:W-:Y:S02]  /*6d70*/  IMAD.U32 R180, R72, 0x10000, RZ ;  /* 0x0001000048b47824 */ /* 0x000fe400078e00ff */
[----:B------:R-:W-:Y:S01]  /*6d80*/  FADD.FTZ R246, R149, -R208 ;  /* 0x800000d095f67221 */ /* 0x000fe20000010000 */
[----:B------:R-:W-:Y:S01]  /*6d90*/  F2FP.BF16.F32.PACK_AB R186, R186, R249 ;  /* 0x000000f9baba723e */ /* 0x000fe200000010ff */
[----:B------:R-:W-:-:S02]  /*6da0*/  FMUL.FTZ R245, R207, R245 ;  /* 0x000000f5cff57220 */ /* 0x000fc40000410000 */
[----:B------:R-:W-:Y:S02]  /*6db0*/  FMUL.FTZ R246, R207, R246 ;  /* 0x000000f6cff67220 */ /* 0x000fe40000410000 */
        /* <DEDUP_REMOVED lines=18> */
.L_x_9916:
[----:B------:R-:W-:Y:S05]  /*6ee0*/  BSYNC.RECONVERGENT B0 ;  /* 0x0000000000007941 */ /* 0x000fea0003800200 */
.L_x_9915:
[----:B------:R-:W-:Y:S01]  /*6ef0*/  ISETP.GE.U32.AND P1, PT, R0, 0x80, PT ;  /* 0x000000800000780c */ /* 0x000fe20003f26070 */
[----:B------:R-:W-:-:S12]  /*6f00*/  BSSY.RECONVERGENT B0, `(.L_x_9917) ;  /* 0x0000051000007945 */ /* 0x000fd80003800200 */
[----:B------:R-:W-:Y:S05]  /*6f10*/  @!P1 BRA `(.L_x_9918) ;  /* 0x00000004003c9947 */ /* 0x000fea0003800000 */
[--C-:B------:R-:W-:Y:S01]  /*6f20*/  FADD.FTZ R250, R162, -R208.reuse ;  /* 0x800000d0a2fa7221 */ /* 0x100fe20000010000 */
[----:B--234-:R-:W-:Y:S01]  /*6f30*/  SHF.L.U32 R185, R51, 0x10, RZ ;  /* 0x0000001033b97819 */ /* 0x01cfe200000006ff */
        /* <DEDUP_REMOVED lines=38> */
[----:B------:R-:W-:Y:S01]  /*71a0*/  FFMA.FTZ R181, R247, R181, R180 ;  /* 0x000000b5f7b57223 */ /* 0x000fe200000100b4 */
[----:B------:R-:W-:Y:S02]  /*71b0*/  SHF.L.U32 R180, R53, 0x10, RZ ;  /* 0x0000001035b47819 */ /* 0x000fe400000006ff */
[----:B------:R-:W-:Y:S02]  /*71c0*/  F2FP.BF16.F32.PACK_AB R182, R182, R184 ;  /* 0x000000b8b6b6723e */ /* 0x000fe400000010ff */
[----:B------:R-:W-:Y:S01]  /*71d0*/  SHF.L.U32 R184, R48, 0x10, RZ ;  /* 0x0000001030b87819 */ /* 0x000fe200000006ff */
[----:B------:R-:W-:Y:S01]  /*71e0*/  FFMA.FTZ R247, R247, R180, R245 ;  /* 0x000000b4f7f77223 */ /* 0x000fe200000100f5 */
[----:B------:R-:W-:Y:S02]  /*71f0*/  SHF.L.U32 R180, R223, 0x10, RZ ;  /* 0x00000010dfb47819 */ /* 0x000fe400000006ff */
[----:B------:R-:W-:-:S02]  /*7200*/  SHF.L.U32 R245, R224, 0x10, RZ ;  /* 0x00000010e0f57819 */ /* 0x000fc400000006ff */
[----:B------:R-:W-:Y:S01]  /*7210*/  F2FP.BF16.F32.PACK_AB R183, R183, R185 ;  /* 0x000000b9b7b7723e */ /* 0x000fe200000010ff */
[----:B------:R-:W-:Y:S01]  /*7220*/  IMAD.U32 R185, R88, 0x10000, RZ ;  /* 0x0001000058b97824 */ /* 0x000fe200078e00ff */
[----:B------:R-:W-:Y:S01]  /*7230*/  SHF.L.U32 R251, R222, 0x10, RZ ;  /* 0x00000010defb7819 */ /* 0x000fe200000006ff */
[----:B------:R-:W-:Y:S01]  /*7240*/  FFMA.FTZ R180, R248, R180, R245 ;  /* 0x000000b4f8b47223 */ /* 0x000fe200000100f5 */
[----:B------:R-:W-:Y:S01]  /*7250*/  IMAD.U32 R245, R225, 0x10000, RZ ;  /* 0x00010000e1f57824 */ /* 0x000fe200078e00ff */
[----:B------:R-:W-:Y:S02]  /*7260*/  F2FP.BF16.F32.PACK_AB R187, R187, R250 ;  /* 0x000000fabbbb723e */ /* 0x000fe400000010ff */
[----:B------:R-:W-:Y:S01]  /*7270*/  F2FP.BF16.F32.PACK_AB R186, R186, R249 ;  /* 0x000000f9baba723e */ /* 0x000fe200000010ff */
[----:B------:R-:W-:Y:S01]  /*7280*/  FFMA.FTZ R248, R248, R245, R246 ;  /* 0x000000f5f8f87223 */ /* 0x000fe200000100f6 */
[--C-:B------:R-:W-:Y:S01]  /*7290*/  FADD.FTZ R245, R156, -R208.reuse ;  /* 0x800000d09cf57221 */ /* 0x100fe20000010000 */
[----:B------:R-:W-:Y:S01]  /*72a0*/  F2FP.BF16.F32.PACK_AB R181, R180, R181 ;  /* 0x000000b5b4b5723e */ /* 0x000fe200000010ff */
[----:B------:R-:W-:Y:S01]  /*72b0*/  FADD.FTZ R246, R157, -R208 ;  /* 0x800000d09df67221 */ /* 0x000fe20000010000 */
[----:B------:R-:W-:Y:S01]  /*72c0*/  SHF.L.U32 R180, R68, 0x10, RZ ;  /* 0x0000001044b47819 */ /* 0x000fe200000006ff */
        /* <DEDUP_REMOVED lines=20> */
.L_x_9918:
[----:B------:R-:W-:Y:S05]  /*7410*/  BSYNC.RECONVERGENT B0 ;  /* 0x0000000000007941 */ /* 0x000fea0003800200 */
.L_x_9917:
[----:B------:R-:W-:Y:S01]  /*7420*/  ISETP.GE.U32.AND P1, PT, R0, 0xa0, PT ;  /* 0x000000a00000780c */ /* 0x000fe20003f26070 */
[----:B------:R-:W-:-:S12]  /*7430*/  BSSY.RECONVERGENT B0, `(.L_x_9919) ;  /* 0x0000057000007945 */ /* 0x000fd80003800200 */
[----:B------:R-:W-:Y:S05]  /*7440*/  @!P1 BRA `(.L_x_9920) ;  /* 0x0000000400549947 */ /* 0x000fea0003800000 */
[----:B------:R-:W5:Y:S04]  /*7450*/  LDL R245, [R1+0xc] ;  /* 0x00000c0001f57983 */ /* 0x000f680000100800 */
[----:B------:R-:W5:Y:S04]  /*7460*/  LDL R183, [R1+0x8] ;  /* 0x0000080001b77983 */ /* 0x000f680000100800 */
[----:B0-234-:R-:W2:Y:S04]  /*7470*/  LDL R186, [R1+0x10] ;  /* 0x0000100001ba7983 */ /* 0x01dea80000100800 */
[----:B------:R-:W3:Y:S04]  /*7480*/  LDL R184, [R1+0x14] ;  /* 0x0000140001b87983 */ /* 0x000ee80000100800 */
[----:B------:R-:W4:Y:S04]  /*7490*/  LDL R246, [R1+0x4] ;  /* 0x0000040001f67983 */ /* 0x000f280000100800 */
[----:B------:R-:W4:Y:S01]  /*74a0*/  LDL R247, [R1] ;  /* 0x0000000001f77983 */ /* 0x000f220000100800 */
[----:B------:R-:W-:Y:S01]  /*74b0*/  FADD.FTZ R250, R170, -R208 ;  /* 0x800000d0aafa7221 */ /* 0x000fe20000010000 */
[----:B------:R-:W-:-:S02]  /*74c0*/  SHF.L.U32 R185, R59, 0x10, RZ ;  /* 0x000000103bb97819 */ /* 0x000fc400000006ff */
[----:B------:R-:W-:Y:S01]  /*74d0*/  SHF.L.U32 R182, R67, 0x10, RZ ;  /* 0x0000001043b67819 */ /* 0x000fe200000006ff */
[----:B------:R-:W-:Y:S01]  /*74e0*/  FMUL.FTZ R250, R207, R250 ;  /* 0x000000facffa7220 */ /* 0x000fe20000410000 */
[----:B-1----:R-:W-:Y:S02]  /*74f0*/  SHF.L.U32 R180, R63, 0x10, RZ ;  /* 0x000000103fb47819 */ /* 0x002fe400000006ff */
[----:B------:R-:W-:Y:S01]  /*7500*/  SHF.L.U32 R181, R87, 0x10, RZ ;  /* 0x0000001057b57819 */ /* 0x000fe200000006ff */
[----:B------:R-:W-:Y:S01]  /*7510*/  FADD.FTZ R187, R171, -R208 ;  /* 0x800000d0abbb7221 */ /* 0x000fe20000010000 */
[----:B------:R-:W-:-:S03]  /*7520*/  FFMA.FTZ R185, R250, R185, R182 ;  /* 0x000000b9fab97223 */ /* 0x000fc600000100b6 */
[----:B------:R-:W-:Y:S01]  /*7530*/  FFMA.FTZ R250, R250, R180, R181 ;  /* 0x000000b4fafa7223 */ /* 0x000fe200000100b5 */
[----:B------:R-:W-:Y:S01]  /*7540*/  FMUL.FTZ R187, R207, R187 ;  /* 0x000000bbcfbb7220 */ /* 0x000fe20000410000 */
[----:B------:R-:W-:-:S04]  /*7550*/  FADD.FTZ R249, R168, -R208 ;  /* 0x800000d0a8f97221 */ /* 0x000fc80000010000 */
[----:B------:R-:W-:Y:S01]  /*7560*/  FMUL.FTZ R249, R207, R249 ;  /* 0x000000f9cff97220 */ /* 0x000fe20000410000 */
[----:B------:R-:W-:-:S04]  /*7570*/  FADD.FTZ R248, R167, -R208 ;  /* 0x800000d0a7f87221 */ /* 0x000fc80000010000 */
[----:B------:R-:W-:Y:S01]  /*7580*/  FMUL.FTZ R248, R207, R248 ;  /* 0x000000f8cff87220 */ /* 0x000fe20000410000 */
[----:B------:R-:W-:Y:S02]  /*7590*/  SHF.L.U32 R251, R238, 0x10, RZ ;  /* 0x00000010eefb7819 */ /* 0x000fe400000006ff */
[----:B-----5:R-:W-:Y:S01]  /*75a0*/  SHF.L.U32 R182, R245, 0x10, RZ ;  /* 0x00000010f5b67819 */ /* 0x020fe200000006ff */
[----:B------:R-:W-:Y:S01]  /*75b0*/  IMAD.U32 R183, R183, 0x10000, RZ ;  /* 0x00010000b7b77824 */ /* 0x000fe200078e00ff */
[----:B--2---:R-:W-:Y:S02]  /*75c0*/  SHF.L.U32 R180, R186, 0x10, RZ ;  /* 0x00000010bab47819 */ /* 0x004fe400000006ff */
[----:B---3--:R-:W-:Y:S01]  /*75d0*/  SHF.L.U32 R181, R184, 0x10, RZ ;  /* 0x00000010b8b57819 */ /* 0x008fe200000006ff */
[----:B------:R-:W-:Y:S01]  /*75e0*/  FFMA.FTZ R183, R187, R183, R182 ;  /* 0x000000b7bbb77223 */ /* 0x000fe200000100b6 */
[----:B------:R-:W-:Y:S01]  /*75f0*/  SHF.L.U32 R184, R58, 0x10, RZ ;  /* 0x000000103ab87819 */ /* 0x000fe200000006ff */
[----:B------:R-:W-:-:S02]  /*7600*/  IMAD.U32 R182, R66, 0x10000, RZ ;  /* 0x0001000042b67824 */ /* 0x000fc400078e00ff */
[----:B------:R-:W-:Y:S01]  /*7610*/  FFMA.FTZ R187, R187, R180, R181 ;  /* 0x000000b4bbbb7223 */ /* 0x000fe200000100b5 */
[----:B------:R-:W-:Y:S02]  /*7620*/  SHF.L.U32 R180, R62, 0x10, RZ ;  /* 0x000000103eb47819 */ /* 0x000fe400000006ff */
[----:B------:R-:W-:Y:S01]  /*7630*/  SHF.L.U32 R181, R86, 0x10, RZ ;  /* 0x0000001056b57819 */ /* 0x000fe200000006ff */
[----:B------:R-:W-:Y:S01]  /*7640*/  FADD.FTZ R186, R169, -R208 ;  /* 0x800000d0a9ba7221 */ /* 0x000fe20000010000 */
[----:B------:R-:W-:Y:S01]  /*7650*/  FFMA.FTZ R184, R249, R184, R182 ;  /* 0x000000b8f9b87223 */ /* 0x000fe200000100b6 */
[----:B------:R-:W-:Y:S02]  /*7660*/  SHF.L.U32 R182, R243, 0x10, RZ ;  /* 0x00000010f3b67819 */ /* 0x000fe400000006ff */
[----:B------:R-:W-:Y:S01]  /*7670*/  FFMA.FTZ R249, R249, R180, R181 ;  /* 0x000000b4f9f97223 */ /* 0x000fe200000100b5 */
[----:B------:R-:W-:Y:S01]  /*7680*/  SHF.L.U32 R245, R244, 0x10, RZ ;  /* 0x00000010f4f57819 */ /* 0x000fe200000006ff */
[----:B------:R-:W-:Y:S01]  /*7690*/  FMUL.FTZ R186, R207, R186 ;  /* 0x000000bacfba7220 */ /* 0x000fe20000410000 */
[----:B----4-:R-:W-:Y:S01]  /*76a0*/  SHF.L.U32 R181, R246, 0x10, RZ ;  /* 0x00000010f6b57819 */ /* 0x010fe200000006ff */
[----:B------:R-:W-:-:S02]  /*76b0*/  IMAD.U32 R180, R247, 0x10000, RZ ;  /* 0x00010000f7b47824 */ /* 0x000fc400078e00ff */
[----:B------:R-:W-:Y:S01]  /*76c0*/  FADD.FTZ R247, R166, -R208 ;  /* 0x800000d0a6f77221 */ /* 0x000fe20000010000 */
[C---:B------:R-:W-:Y:S01]  /*76d0*/  FFMA.FTZ R182, R186.reuse, R182, R245 ;  /* 0x000000b6bab67223 */ /* 0x040fe200000100f5 */
[----:B------:R-:W-:Y:S01]  /*76e0*/  FFMA.FTZ R186, R186, R180, R181 ;  /* 0x000000b4baba7223 */ /* 0x000fe200000100b5 */
[----:B------:R-:W-:Y:S01]  /*76f0*/  SHF.L.U32 R181, R57, 0x10, RZ ;  /* 0x0000001039b57819 */ /* 0x000fe200000006ff */
[----:B------:R-:W-:Y:S01]  /*7700*/  FMUL.FTZ R247, R207, R247 ;  /* 0x000000f7cff77220 */ /* 0x000fe20000410000 */
[----:B------:R-:W-:Y:S01]  /*7710*/  SHF.L.U32 R180, R65, 0x10, RZ ;  /* 0x0000001041b47819 */ /* 0x000fe200000006ff */
[----:B------:R-:W-:-:S04]  /*7720*/  IMAD.U32 R245, R85, 0x10000, RZ ;  /* 0x0001000055f57824 */ /* 0x000fc800078e00ff */
[----:B------:R-:W-:Y:S01]  /*7730*/  FFMA.FTZ R181, R247, R181, R180 ;  /* 0x000000b5f7b57223 */ /* 0x000fe200000100b4 */
[----:B------:R-:W-:-:S05]  /*7740*/  SHF.L.U32 R180, R61, 0x10, RZ ;  /* 0x000000103db47819 */ /* 0x000fca00000006ff */
[----:B------:R-:W-:Y:S01]  /*7750*/  FFMA.FTZ R247, R247, R180, R245 ;  /* 0x000000b4f7f77223 */ /* 0x000fe200000100f5 */
[----:B------:R-:W-:Y:S02]  /*7760*/  SHF.L.U32 R180, R239, 0x10, RZ ;  /* 0x00000010efb47819 */ /* 0x000fe400000006ff */
[----:B------:R-:W-:Y:S02]  /*7770*/  SHF.L.U32 R245, R240, 0x10, RZ ;  /* 0x00000010f0f57819 */ /* 0x000fe400000006ff */
[----:B------:R-:W-:-:S03]  /*7780*/  SHF.L.U32 R246, R242, 0x10, RZ ;  /* 0x00000010f2f67819 */ /* 0x000fc600000006ff */
        /* <DEDUP_REMOVED lines=9> */
[----:B------:R-:W-:Y:S02]  /*7820*/  F2FP.BF16.F32.PACK_AB R183, R183, R185 ;  /* 0x000000b9b7b7723e */ /* 0x000fe400000010ff */
[----:B------:R-:W-:Y:S01]  /*7830*/  SHF.L.U32 R185, R84, 0x10, RZ ;  /* 0x0000001054b97819 */ /* 0x000fe200000006ff */
[----:B------:R-:W-:Y:S01]  /*7840*/  FFMA.FTZ R184, R245, R184, R180 ;  /* 0x000000b8f5b87223 */ /* 0x000fe200000100b4 */
[----:B------:R-:W-:Y:S01]  /*7850*/  SHF.L.U32 R180, R60, 0x10, RZ ;  /* 0x000000103cb47819 */ /* 0x000fe200000006ff */
[----:B------:R-:W-:-:S04]  /*7860*/  FADD.FTZ R246, R165, -R208 ;  /* 0x800000d0a5f67221 */ /* 0x000fc80000010000 */
[----:B------:R-:W-:Y:S01]  /*7870*/  FFMA.FTZ R245, R245, R180, R185 ;  /* 0x000000b4f5f57223 */ /* 0x000fe200000100b9 */
[----:B------:R-:W-:Y:S01]  /*7880*/  SHF.L.U32 R180, R235, 0x10, RZ ;  /* 0x00000010ebb47819 */ /* 0x000fe200000006ff */
[----:B------:R-:W-:Y:S01]  /*7890*/  FMUL.FTZ R246, R207, R246 ;  /* 0x000000f6cff67220 */ /* 0x000fe20000410000 */
        /* <DEDUP_REMOVED lines=16> */
.L_x_9920:
[----:B------:R-:W-:Y:S05]  /*79a0*/  BSYNC.RECONVERGENT B0 ;  /* 0x0000000000007941 */ /* 0x000fea0003800200 */
.L_x_9919:
        /* <DEDUP_REMOVED lines=8> */
[----:B-1----:R-:W-:Y:S01]  /*7a30*/  SHF.L.U32 R180, R108, 0x10, RZ ;  /* 0x000000106cb47819 */ /* 0x002fe200000006ff */
[----:B------:R-:W-:Y:S01]  /*7a40*/  FMUL.FTZ R246, R207, R246 ;  /* 0x000000f6cff67220 */ /* 0x000fe20000410000 */
[----:B------:R-:W-:Y:S01]  /*7a50*/  IMAD.U32 R183, R112, 0x10000, RZ ;  /* 0x0001000070b77824 */ /* 0x000fe200078e00ff */
[----:B------:R-:W-:Y:S01]  /*7a60*/  SHF.L.U32 R181, R104, 0x10, RZ ;  /* 0x0000001068b57819 */ /* 0x000fe200000006ff */
[----:B------:R-:W5:Y:S01]  /*7a70*/  LDL R250, [R1+0x28] ;  /* 0x0000280001fa7983 */ /* 0x000f620000100800 */
[----:B------:R-:W-:Y:S01]  /*7a80*/  SHF.L.U32 R182, R116, 0x10, RZ ;  /* 0x0000001074b67819 */ /* 0x000fe200000006ff */
[----:B------:R-:W-:-:S02]  /*7a90*/  FFMA.FTZ R180, R246, R180, R183 ;  /* 0x000000b4f6b47223 */ /* 0x000fc400000100b7 */
[----:B------:R-:W5:Y:S02]  /*7aa0*/  LDL R249, [R1+0x30] ;  /* 0x0000300001f97983 */ /* 0x000f640000100800 */
        /* <DEDUP_REMOVED lines=16> */
[----:B------:R-:W-:Y:S01]  /*7bb0*/  SHF.L.U32 R183, R113, 0x10, RZ ;  /* 0x0000001071b77819 */ /* 0x000fe200000006ff */
[----:B------:R-:W-:Y:S01]  /*7bc0*/  FFMA.FTZ R245, R245, R181, R182 ;  /* 0x000000b5f5f57223 */ /* 0x000fe200000100b6 */
[----:B------:R-:W-:Y:S01]  /*7bd0*/  SHF.L.U32 R181, R105, 0x10, RZ ;  /* 0x0000001069b57819 */ /* 0x000fe200000006ff */
[----:B------:R-:W-:Y:S02]  /*7be0*/  IMAD.U32 R182, R117, 0x10000, RZ ;  /* 0x0001000075b67824 */ /* 0x000fe400078e00ff */
[C---:B------:R-:W-:Y:S02]  /*7bf0*/  FFMA.FTZ R185, R248.reuse, R185, R183 ;  /* 0x000000b9f8b97223 */ /* 0x040fe400000100b7 */
[----:B------:R-:W-:Y:S01]  /*7c00*/  FFMA.FTZ R248, R248, R181, R182 ;  /* 0x000000b5f8f87223 */ /* 0x000fe200000100b6 */
[----:B------:R-:W-:Y:S01]  /*7c10*/  SHF.L.U32 R181, R250, 0x10, RZ ;  /* 0x00000010fab57819 */ /* 0x000fe200000006ff */
[----:B------:R-:W-:Y:S01]  /*7c20*/  FMUL.FTZ R247, R207, R247 ;  /* 0x000000f7cff77220 */ /* 0x000fe20000410000 */
[----:B------:R-:W-:Y:S01]  /*7c30*/  SHF.L.U32 R182, R249, 0x10, RZ ;  /* 0x00000010f9b67819 */ /* 0x000fe200000006ff */
[----:B------:R-:W-:Y:S01]  /*7c40*/  IMAD.U32 R250, R110, 0x10000, RZ ;  /* 0x000100006efa7824 */ /* 0x000fe200078e00ff */
[----:B--2---:R-:W-:-:S02]  /*7c50*/  SHF.L.U32 R186, R186, 0x10, RZ ;  /* 0x00000010baba7819 */ /* 0x004fc400000006ff */
[----:B---3--:R-:W-:-:S03]  /*7c60*/  SHF.L.U32 R183, R187, 0x10, RZ ;  /* 0x00000010bbb77819 */ /* 0x008fc600000006ff */
[C---:B------:R-:W-:Y:S01]  /*7c70*/  FFMA.FTZ R181, R247.reuse, R181, R186 ;  /* 0x000000b5f7b57223 */ /* 0x040fe200000100ba */
[----:B------:R-:W-:Y:S01]  /*7c80*/  FADD.FTZ R186, R176, -R208 ;  /* 0x800000d0b0ba7221 */ /* 0x000fe20000010000 */
[----:B------:R-:W-:Y:S01]  /*7c90*/  SHF.L.U32 R187, R114, 0x10, RZ ;  /* 0x0000001072bb7819 */ /* 0x000fe200000006ff */
[----:B------:R-:W-:Y:S02]  /*7ca0*/  FFMA.FTZ R247, R247, R182, R183 ;  /* 0x000000b6f7f77223 */ /* 0x000fe400000100b7 */
[----:B------:R-:W-:Y:S01]  /*7cb0*/  FMUL.FTZ R186, R207, R186 ;  /* 0x000000bacfba7220 */ /* 0x000fe20000410000 */
[----:B------:R-:W-:Y:S02]  /*7cc0*/  SHF.L.U32 R182, R106, 0x10, RZ ;  /* 0x000000106ab67819 */ /* 0x000fe400000006ff */
[----:B------:R-:W-:Y:S01]  /*7cd0*/  SHF.L.U32 R183, R118, 0x10, RZ ;  /* 0x0000001076b77819 */ /* 0x000fe200000006ff */
[C---:B------:R-:W-:Y:S02]  /*7ce0*/  FFMA.FTZ R250, R186.reuse, R250, R187 ;  /* 0x000000fabafa7223 */ /* 0x040fe400000100bb */
[----:B------:R-:W2:Y:S02]  /*7cf0*/  LDL R187, [R1+0x3c] ;  /* 0x00003c0001bb7983 */ /* 0x000ea40000100800 */
[----:B------:R-:W-:-:S02]  /*7d00*/  FFMA.FTZ R186, R186, R182, R183 ;  /* 0x000000b6baba7223 */ /* 0x000fc400000100b7 */
        /* <DEDUP_REMOVED lines=16> */
[----:B------:R-:W-:-:S02]  /*7e10*/  SHF.L.U32 R183, R111, 0x10, RZ ;  /* 0x000000106fb77819 */ /* 0x000fc400000006ff */
[----:B------:R-:W-:Y:S02]  /*7e20*/  SHF.L.U32 R251, R115, 0x10, RZ ;  /* 0x0000001073fb7819 */ /* 0x000fe400000006ff */
[----:B------:R-:W-:-:S03]  /*7e30*/  SHF.L.U32 R252, R119, 0x10, RZ ;  /* 0x0000001077fc7819 */ /* 0x000fc600000006ff */
        /* <DEDUP_REMOVED lines=15> */
[----:B----4-:R-:W-:Y:S01]  /*7f30*/  SHF.L.U32 R250, R251, 0x10, RZ ;  /* 0x00000010fbfa7819 */ /* 0x010fe200000006ff */
[----:B0-----:R-:W0:Y:S01]  /*7f40*/  LDC.64 R180, c[0x0][0x430] ;  /* 0x00010c00ffb47b82 */ /* 0x001e220000000a00 */
[----:B-----5:R-:W-:-:S04]  /*7f50*/  IMAD.U32 R251, R252, 0x10000, RZ ;  /* 0x00010000fcfb7824 */ /* 0x020fc800078e00ff */
[----:B------:R-:W-:Y:S01]  /*7f60*/  FFMA.FTZ R207, R207, R250, R251 ;  /* 0x000000facfcf7223 */ /* 0x000fe200000100fb */
[----:B------:R-:W-:Y:S02]  /*7f70*/  F2FP.BF16.F32.PACK_AB R185, R247, R248 ;  /* 0x000000f8f7b9723e */ /* 0x000fe400000010ff */
[----:B------:R-:W-:Y:S02]  /*7f80*/  F2FP.BF16.F32.PACK_AB R184, R245, R246 ;  /* 0x000000f6f5b8723e */ /* 0x000fe400000010ff */
[----:B------:R-:W-:Y:S01]  /*7f90*/  F2FP.BF16.F32.PACK_AB R187, R207, R187 ;  /* 0x000000bbcfbb723e */ /* 0x000fe200000010ff */
[----:B0-----:R-:W-:-:S05]  /*7fa0*/  IMAD.WIDE.U32 R180, R23, 0x10, R180 ;  /* 0x0000001017b47825 */ /* 0x001fca00078e00b4 */
[----:B------:R0:W-:Y:S02]  /*7fb0*/  STG.E.128 desc[UR6][R180.64], R184 ;  /* 0x000000b8b4007986 */ /* 0x0001e4000c101d06 */
.L_x_9922:
[----:B------:R-:W-:Y:S05]  /*7fc0*/  BSYNC.RECONVERGENT B0 ;  /* 0x0000000000007941 */ /* 0x000fea0003800200 */
.L_x_9921:
[----:B01234-:R-:W0:Y:S02]  /*7fd0*/  LDC.64 R180, c[0x0][0x380] ;  /* 0x0000e000ffb47b82 */ /* 0x01fe240000000a00 */
[----:B0-----:R-:W-:-:S04]  /*7fe0*/  LEA R2, R180, R2, 0x2 ;  /* 0x00000002b4027211 */ /* 0x001fc800078e10ff */
[----:B------:R-:W-:-:S13]  /*7ff0*/  ISETP.GE.AND P1, PT, R2, R181, PT ;  /* 0x000000b50200720c */ /* 0x000fda0003f26270 */
[----:B------:R-:W-:Y:S05]  /*8000*/  @!P1 BRA `(.L_x_9923) ;  /* 0xffffffa000049947 */ /* 0x000fea000383ffff */
[----:B------:R-:W-:Y:S05]  /*8010*/  EXIT ;  /* 0x000000000000794d */ /* 0x000fea0003800000 */
.L_x_9910:
[----:B------:R-:W-:Y:S01]  /*8020*/  HFMA2 R182, -RZ, RZ, 0, 5.9604644775390625e-08 ;  /* 0x00000001ffb67431 */ /* 0x000fe200000001ff */
[----:B------:R-:W-:Y:S01]  /*8030*/  BSSY B0, `(.L_x_9924) ;  /* 0x0000007000007945 */ /* 0x000fe20003800000 */
[----:B------:R-:W-:Y:S01]  /*8040*/  MOV R185, R183 ;  /* 0x000000b700b97202 */ /* 0x000fe20000000f00 */
[----:B------:R-:W-:Y:S01]  /*8050*/  IMAD.MOV.U32 R180, RZ, RZ, -0x1 ;  /* 0xffffffffffb47424 */ /* 0x000fe200078e00ff */
[----:B------:R-:W-:-:S07]  /*8060*/  MOV R181, 0x1f ;  /* 0x0000001f00b57802 */ /* 0x000fce0000000f00 */
[----:B------:R-:W-:Y:S05]  /*8070*/  WARPSYNC.COLLECTIVE R180, `(.L_x_9925) ;  /* 0x00000000b4087348 */ /* 0x000fea0003c00000 */
[----:B------:R0:W1:Y:S02]  /*8080*/  SHFL.BFLY P6, R180, R185, R182, R181 ;  /* 0x0c0000b6b9b47389 */ /* 0x00006400000c00b5 */
[----:B01----:R-:W-:Y:S05]  /*8090*/  ENDCOLLECTIVE ;  /* 0x000000000000791b */ /* 0x003fea0003800000 */
.L_x_9925:
[----:B------:R-:W-:Y:S05]  /*80a0*/  BSYNC B0 ;  /* 0x0000000000007941 */ /* 0x000fea0003800000 */
.L_x_9924:
[----:B------:R-:W-:Y:S01]  /*80b0*/  FADD.FTZ R183, R183, R180 ;  /* 0x000000b4b7b77221 */ /* 0x000fe20000010000 */
[----:B------:R-:W-:Y:S01]  /*80c0*/  MOV R180, 0xffffffff ;  /* 0xffffffff00b47802 */ /* 0x000fe20000000f00 */
[----:B------:R-:W-:Y:S01]  /*80d0*/  HFMA2 R182, -RZ, RZ, 0, 1.1920928955078125e-07 ;  /* 0x00000002ffb67431 */ /* 0x000fe200000001ff */
[----:B------:R-:W-:Y:S01]  /*80e0*/  MOV R181, 0x1f ;  /* 0x0000001f00b57802 */ /* 0x000fe20000000f00 */
[----:B------:R-:W0:Y:S01]  /*80f0*/  LDC R186, c[0x0][0x400] ;  /* 0x00010000ffba7b82 */ /* 0x000e220000000800 */
[----:B------:R-:W-:-:S07]  /*8100*/  MOV R185, R183 ;  /* 0x000000b700b97202 */ /* 0x000fce0000000f00 */
[----:B0-----:R-:W-:Y:S05]  /*8110*/  WARPSYNC.COLLECTIVE R180, `(.L_x_9926) ;  /* 0x00000000b4087348 */ /* 0x001fea0003c00000 */
[----:B------:R1:W2:Y:S02]  /*8120*/  SHFL.BFLY P6, R180, R185, R182, R181 ;  /* 0x0c0000b6b9b47389 */ /* 0x0002a400000c00b5 */
[----:B012---:R-:W-:Y:S05]  /*8130*/  ENDCOLLECTIVE ;  /* 0x000000000000791b */ /* 0x007fea0003800000 */
.L_x_9926:
[----:B------:R-:W-:Y:S02]  /*8140*/  HFMA2 R182, -RZ, RZ, 0, 2.384185791015625e-07 ;  /* 0x00000004ffb67431 */ /* 0x000fe400000001ff */
[----:B------:R-:W-:Y:S01]  /*8150*/  FADD.FTZ R183, R183, R180 ;  /* 0x000000b4b7b77221 */ /* 0x000fe20000010000 */
[----:B------:R-:W-:-:S03]  /*8160*/  MOV R180, 0xffffffff ;  /* 0xffffffff00b47802 */ /* 0x000fc60000000f00 */
[----:B------:R-:W-:-:S07]  /*8170*/  IMAD.MOV.U32 R185, RZ, RZ, R183 ;  /* 0x000000ffffb97224 */ /* 0x000fce00078e00b7 */
[----:B------:R-:W-:Y:S05]  /*8180*/  WARPSYNC.COLLECTIVE R180, `(.L_x_9927) ;  /* 0x00000000b4087348 */ /* 0x000fea0003c00000 */
[----:B------:R0:W1:Y:S02]  /*8190*/  SHFL.BFLY P6, R180, R185, R182, R181 ;  /* 0x0c0000b6b9b47389 */ /* 0x00006400000c00b5 */
[----:B01----:R-:W-:Y:S05]  /*81a0*/  ENDCOLLECTIVE ;  /* 0x000000000000791b */ /* 0x003fea0003800000 */
.L_x_9927:
[----:B------:R-:W-:Y:S02]  /*81b0*/  HFMA2 R182, -RZ, RZ, 0, 4.76837158203125e-07 ;  /* 0x00000008ffb67431 */ /* 0x000fe400000001ff */
[----:B------:R-:W-:Y:S01]  /*81c0*/  FADD.FTZ R183, R183, R180 ;  /* 0x000000b4b7b77221 */ /* 0x000fe20000010000 */
[----:B------:R-:W-:-:S04]  /*81d0*/  IMAD.MOV.U32 R180, RZ, RZ, -0x1 ;  /* 0xffffffffffb47424 */ /* 0x000fc800078e00ff */
[----:B------:R-:W-:-:S07]  /*81e0*/  MOV R185, R183 ;  /* 0x000000b700b97202 */ /* 0x000fce0000000f00 */
[----:B------:R-:W-:Y:S05]  /*81f0*/  WARPSYNC.COLLECTIVE R180, `(.L_x_9928) ;  /* 0x00000000b4087348 */ /* 0x000fea0003c00000 */
[----:B------:R0:W1:Y:S02]  /*8200*/  SHFL.BFLY P6, R180, R185, R182, R181 ;  /* 0x0c0000b6b9b47389 */ /* 0x00006400000c00b5 */
[----:B01----:R-:W-:Y:S05]  /*8210*/  ENDCOLLECTIVE ;  /* 0x000000000000791b */ /* 0x003fea0003800000 */
.L_x_9928:
[----:B------:R-:W-:Y:S02]  /*8220*/  HFMA2 R182, -RZ, RZ, 0, 9.5367431640625e-07 ;  /* 0x00000010ffb67431 */ /* 0x000fe400000001ff */
[----:B------:R-:W-:Y:S01]  /*8230*/  FADD.FTZ R183, R183, R180 ;  /* 0x000000b4b7b77221 */ /* 0x000fe20000010000 */
[----:B------:R-:W-:-:S04]  /*8240*/  MOV R180, 0xffffffff ;  /* 0xffffffff00b47802 */ /* 0x000fc80000000f00 */
[----:B------:R-:W-:-:S07]  /*8250*/  MOV R185, R183 ;  /* 0x000000b700b97202 */ /* 0x000fce0000000f00 */
[----:B------:R-:W-:Y:S05]  /*8260*/  WARPSYNC.COLLECTIVE R180, `(.L_x_9929) ;  /* 0x00000000b4087348 */ /* 0x000fea0003c00000 */
[----:B------:R0:W1:Y:S02]  /*8270*/  SHFL.BFLY P6, R180, R185, R182, R181 ;  /* 0x0c0000b6b9b47389 */ /* 0x00006400000c00b5 */
[----:B01----:R-:W-:Y:S05]  /*8280*/  ENDCOLLECTIVE ;  /* 0x000000000000791b */ /* 0x003fea0003800000 */
.L_x_9929:
        /* <DEDUP_REMOVED lines=106> */
.L_x_9930:
[----:B------:R-:W-:Y:S02]  /*8930*/  HFMA2 R182, -RZ, RZ, 0, 1.1920928955078125e-07 ;  /* 0x00000002ffb67431 */ /* 0x000fe400000001ff */
[----:B------:R-:W-:Y:S01]  /*8940*/  FADD.FTZ R184, R184, R180 ;  /* 0x000000b4b8b87221 */ /* 0x000fe20000010000 */
[----:B------:R-:W-:-:S04]  /*8950*/  IMAD.MOV.U32 R180, RZ, RZ, -0x1 ;  /* 0xffffffffffb47424 */ /* 0x000fc800078e00ff */
[----:B------:R-:W-:-:S07]  /*8960*/  MOV R185, R184 ;  /* 0x000000b800b97202 */ /* 0x000fce0000000f00 */
[----:B------:R-:W-:Y:S05]  /*8970*/  WARPSYNC.COLLECTIVE R180, `(.L_x_9931) ;  /* 0x00000000b4087348 */ /* 0x000fea0003c00000 */
[----:B------:R0:W1:Y:S02]  /*8980*/  SHFL.BFLY P6, R180, R185, R182, R181 ;  /* 0x0c0000b6b9b47389 */ /* 0x00006400000c00b5 */
[----:B01----:R-:W-:Y:S05]  /*8990*/  ENDCOLLECTIVE ;  /* 0x000000000000791b */ /* 0x003fea0003800000 */
.L_x_9931:
[----:B------:R-:W-:Y:S02]  /*89a0*/  HFMA2 R182, -RZ, RZ, 0, 2.384185791015625e-07 ;  /* 0x00000004ffb67431 */ /* 0x000fe400000001ff */
[----:B------:R-:W-:Y:S01]  /*89b0*/  FADD.FTZ R184, R184, R180 ;  /* 0x000000b4b8b87221 */ /* 0x000fe20000010000 */
[----:B------:R-:W-:-:S04]  /*89c0*/  MOV R180, 0xffffffff ;  /* 0xffffffff00b47802 */ /* 0x000fc80000000f00 */
[----:B------:R-:W-:-:S07]  /*89d0*/  MOV R185, R184 ;  /* 0x000000b800b97202 */ /* 0x000fce0000000f00 */
[----:B------:R-:W-:Y:S05]  /*89e0*/  WARPSYNC.COLLECTIVE R180, `(.L_x_9932) ;  /* 0x00000000b4087348 */ /* 0x000fea0003c00000 */
[----:B------:R0:W1:Y:S02]  /*89f0*/  SHFL.BFLY P6, R180, R185, R182, R181 ;  /* 0x0c0000b6b9b47389 */ /* 0x00006400000c00b5 */
[----:B01----:R-:W-:Y:S05]  /*8a00*/  ENDCOLLECTIVE ;  /* 0x000000000000791b */ /* 0x003fea0003800000 */
.L_x_9932:
[----:B------:R-:W-:Y:S02]  /*8a10*/  IMAD.MOV.U32 R182, RZ, RZ, 0x8 ;  /* 0x00000008ffb67424 */ /* 0x000fe400078e00ff */
[----:B------:R-:W-:Y:S01]  /*8a20*/  FADD.FTZ R184, R184, R180 ;  /* 0x000000b4b8b87221 */ /* 0x000fe20000010000 */
[----:B------:R-:W-:-:S04]  /*8a30*/  MOV R180, 0xffffffff ;  /* 0xffffffff00b47802 */ /* 0x000fc80000000f00 */
[----:B------:R-:W-:-:S07]  /*8a40*/  MOV R185, R184 ;  /* 0x000000b800b97202 */ /* 0x000fce0000000f00 */
[----:B------:R-:W-:Y:S05]  /*8a50*/  WARPSYNC.COLLECTIVE R180, `(.L_x_9933) ;  /* 0x00000000b4087348 */ /* 0x000fea0003c00000 */
[----:B------:R0:W1:Y:S02]  /*8a60*/  SHFL.BFLY P6, R180, R185, R182, R181 ;  /* 0x0c0000b6b9b47389 */ /* 0x00006400000c00b5 */
[----:B01----:R-:W-:Y:S05]  /*8a70*/  ENDCOLLECTIVE ;  /* 0x000000000000791b */ /* 0x003fea0003800000 */
.L_x_9933:
[----:B------:R-:W-:Y:S02]  /*8a80*/  HFMA2 R182, -RZ, RZ, 0, 9.5367431640625e-07 ;  /* 0x00000010ffb67431 */ /* 0x000fe400000001ff */
[----:B------:R-:W-:Y:S01]  /*8a90*/  FADD.FTZ R184, R184, R180 ;  /* 0x000000b4b8b87221 */ /* 0x000fe20000010000 */
[----:B------:R-:W-:-:S04]  /*8aa0*/  MOV R180, 0xffffffff ;  /* 0xffffffff00b47802 */ /* 0x000fc80000000f00 */
[----:B------:R-:W-:-:S07]  /*8ab0*/  MOV R185, R184 ;  /* 0x000000b800b97202 */ /* 0x000fce0000000f00 */
[----:B------:R-:W-:Y:S05]  /*8ac0*/  WARPSYNC.COLLECTIVE R180, `(.L_x_9934) ;  /* 0x00000000b4087348 */ /* 0x000fea0003c00000 */
[----:B------:R0:W1:Y:S02]  /*8ad0*/  SHFL.BFLY P6, R180, R185, R182, R181 ;  /* 0x0c0000b6b9b47389 */ /* 0x00006400000c00b5 */
[----:B01----:R-:W-:Y:S05]  /*8ae0*/  ENDCOLLECTIVE ;  /* 0x000000000000791b */ /* 0x003fea0003800000 */
.L_x_9934:
[----:B------:R-:W-:Y:S05]  /*8af0*/  BRA `(.L_x_9935) ;  /* 0xffffffd000e07947 */ /* 0x000fea000383ffff */
.L_x_9936:
        /* <DEDUP_REMOVED lines=16> */
.L_x_33268:


//--------------------- .text._ZN10layer_norm31ln_parallel_residual_fwd_kernelINS_13Kernel_traitsI13__nv_bfloat16S2_fS2_fjLj1536ELj1ELj4ELj1ELj16ENS_18Kernel_traits_baseILj1536ES2_S2_fS2_fjLj128EEEEELb0ELb0ELb1EEEvNS_9FwdParamsE --------------------------
	.section	.text._ZN10layer_norm31ln_parallel_residual_fwd_kernelINS_13Kernel_traitsI13__nv_bfloat16S2_fS2_fjLj1536ELj1ELj4ELj1ELj16ENS_18Kernel_traits_baseILj1536ES2_S2_fS2_fjLj128EEEEELb0ELb0ELb1EEEvNS_9FwdParamsE,"ax",@progbits
	.align	128
        .global         _ZN10layer_norm31ln_parallel_residual_fwd_kernelINS_13Kernel_traitsI13__nv_bfloat16S2_fS2_fjLj1536ELj1ELj4ELj1ELj16ENS_18Kernel_traits_baseILj1536ES2_S2_fS2_fjLj128EEEEELb0ELb0ELb1EEEvNS_9FwdParamsE
        .type           _ZN10layer_norm31ln_parallel_residual_fwd_kernelINS_13Kernel_traitsI13__nv_bfloat16S2_fS2_fjLj1536ELj1ELj4ELj1ELj16ENS_18Kernel_traits_baseILj1536ES2_S2_fS2_fjLj128EEEEELb0ELb0ELb1EEEvNS_9FwdParamsE,@function
        .size           _ZN10layer_norm31ln_parallel_residual_fwd_kernelINS_13Kernel_traitsI13__nv_bfloat16S2_fS2_fjLj1536ELj1ELj4ELj1ELj16ENS_18Kernel_traits_baseILj1536ES2_S2_fS2_fjLj128EEEEELb0ELb0ELb1EEEvNS_9FwdParamsE,(.L_x_33269 - _ZN10layer_norm31ln_parallel_residual_fwd_kernelINS_13Kernel_traitsI13__nv_bfloat16S2_fS2_fjLj1536ELj1ELj4ELj1ELj16ENS_18Kernel_traits_baseILj1536ES2_S2_fS2_fjLj128EEEEELb0ELb0ELb1EEEvNS_9FwdParamsE)
        .other          _ZN10layer_norm31ln_parallel_residual_fwd_kernelINS_13Kernel_traitsI13__nv_bfloat16S2_fS2_fjLj1536ELj1ELj4ELj1ELj16ENS_18Kernel_traits_baseILj1536ES2_S2_fS2_fjLj128EEEEELb0ELb0ELb1EEEvNS_9FwdParamsE,@"STO_CUDA_ENTRY STV_DEFAULT"
_ZN10layer_norm31ln_parallel_residual_fwd_kernelINS_13Kernel_traitsI13__nv_bfloat16S2_fS2_fjLj1536ELj1ELj4ELj1ELj16ENS_18Kernel_traits_baseILj1536ES2_S2_fS2_fjLj128EEEEELb0ELb0ELb1EEEvNS_9FwdParamsE:
.text._ZN10layer_norm31ln_parallel_residual_fwd_kernelINS_13Kernel_traitsI13__nv_bfloat16S2_fS2_fjLj1536ELj1ELj4ELj1ELj16ENS_18Kernel_traits_baseILj1536ES2_S2_fS2_fjLj128EEEEELb0ELb0ELb1EEEvNS_9FwdParamsE:
[----:B------:R-:W-:Y:S01]  /*0000*/  LDC R1, c[0x0][0x37c] ;  /* 0x0000df00ff017b82 */ /* 0x000fe20000000800 */
[----:B------:R-:W0:Y:S01]  /*0010*/  S2R R236, SR_TID.X ;  /* 0x0000000000ec7919 */ /* 0x000e220000002100 */
[----:B------:R-:W1:Y:S06]  /*0020*/  LDCU.64 UR8, c[0x0][0x438] ;  /* 0x00008700ff0877ac */ /* 0x000e6c0008000a00 */
[----:B------:R-:W2:Y:S01]  /*0030*/  S2UR UR4, SR_CTAID.X ;  /* 0x00000000000479c3 */ /* 0x000ea20000002500 */
[----:B------:R-:W3:Y:S01]  /*0040*/  LDCU.64 UR6, c[0x0][0x358] ;  /* 0x00006b00ff0677ac */ /* 0x000ee20008000a00 */
[----:B-1----:R-:W-:-:S04]  /*0050*/  UISETP.NE.U32.AND UP0, UPT, UR8, URZ, UPT ;  /* 0x000000ff0800728c */ /* 0x002fc8000bf05070 */
[----:B------:R-:W-:Y:S02]  /*0060*/  UISETP.NE.AND.EX UP0, UPT, UR9, URZ, UPT, UP0 ;  /* 0x000000ff0900728c */ /* 0x000fe4000bf05300 */
[----:B--2---:R-:W-:Y:S01]  /*0070*/  USHF.L.U32 UR4, UR4, 0x2, URZ ;  /* 0x0000000204047899 */ /* 0x004fe200080006ff */
[----:B0-----:R-:W-:Y:S02]  /*0080*/  SHF.R.U32.HI R235, RZ, 0x5, R236 ;  /* 0x00000005ffeb7819 */ /* 0x001fe400000116ec */
[----:B------:R-:W-:-:S03]  /*0090*/  LOP3.LUT R236, R236, 0x1f, RZ, 0xc0, !PT ;  /* 0x0000001fecec7812 */ /* 0x000fc600078ec0ff */
[----:B------:R-:W-:Y:S01]  /*00a0*/  LOP3.LUT R235, R235, UR4, RZ, 0xfc, !PT ;  /* 0x00000004ebeb7c12 */ /* 0x000fe2000f8efcff */
[----:B---3--:R-:W-:Y:S06]  /*00b0*/  BRA.U UP0, `(.L_x_9937) ;  /* 0x0000000500487547 */ /* 0x008fec000b800000 */
        /* <DEDUP_REMOVED lines=45> */
.L_x_9938:
        /* <DEDUP_REMOVED lines=37> */
.L_x_9937:
        /* <DEDUP_REMOVED lines=37> */
.L_x_9940:
        /* <DEDUP_REMOVED lines=36> */
.L_x_9939:
[----:B------:R-:W1:Y:S02]  /*0a70*/  LDCU UR4, c[0x0][0x384] ;  /* 0x00007080ff0477ac */ /* 0x000e640008000800 */
[----:B-1----:R-:W-:-:S13]  /*0a80*/  ISETP.GE.AND P0, PT, R235, UR4, PT ;  /* 0x00000004eb007c0c */ /* 0x002fda000bf06270 */
[----:B------:R-:W-:Y:S05]  /*0a90*/  @P0 EXIT ;  /* 0x000000000000094d */ /* 0x000fea0003800000 */
[----:B------:R-:W1:Y:S01]  /*0aa0*/  LDCU.64 UR4, c[0x0][0x398] ;  /* 0x00007300ff0477ac */ /* 0x000e620008000a00 */
[----:B-----5:R-:W-:Y:S02]  /*0ab0*/  PRMT R234, R78, 0x7632, R234 ;  /* 0x000076324eea7816 */ /* 0x020fe400000000ea */
[----:B------:R-:W-:Y:S01]  /*0ac0*/  PRMT R233, R42, 0x7632, R233 ;  /* 0x000076322ae97816 */ /* 0x000fe200000000e9 */
[----:B------:R-:W2:Y:S01]  /*0ad0*/  LDCU UR8, c[0x0][0x388] ;  /* 0x00007100ff0877ac */ /* 0x000ea20008000800 */
[----:B------:R-:W-:Y:S02]  /*0ae0*/  PRMT R232, R101, 0x7632, R232 ;  /* 0x0000763265e87816 */ /* 0x000fe400000000e8 */
[----:B------:R-:W-:Y:S01]  /*0af0*/  PRMT R231, R65, 0x7632, R231 ;  /* 0x0000763241e77816 */ /* 0x000fe200000000e7 */
[----:B------:R-:W3:Y:S01]  /*0b00*/  LDCU.U8 UR9, c[0x0][0x410] ;  /* 0x00008200ff0977ac */ /* 0x000ee20008000000 */
[----:B------:R-:W-:Y:S02]  /*0b10*/  PRMT R230, R77, 0x7632, R230 ;  /* 0x000076324de67816 */ /* 0x000fe400000000e6 */
[----:B------:R-:W-:Y:S01]  /*0b20*/  PRMT R229, R41, 0x7632, R229 ;  /* 0x0000763229e57816 */ /* 0x000fe200000000e5 */
[----:B------:R-:W4:Y:S01]  /*0b30*/  LDCU UR10, c[0x0][0x448] ;  /* 0x00008900ff0a77ac */ /* 0x000f220008000800 */
[----:B------:R-:W-:-:S02]  /*0b40*/  PRMT R228, R100, 0x7632, R228 ;  /* 0x0000763264e47816 */ /* 0x000fc400000000e4 */
[----:B------:R-:W-:Y:S01]  /*0b50*/  PRMT R227, R64, 0x7632, R227 ;  /* 0x0000763240e37816 */ /* 0x000fe200000000e3 */
[----:B------:R-:W0:Y:S01]  /*0b60*/  LDCU.64 UR12, c[0x0][0x398] ;  /* 0x00007300ff0c77ac */ /* 0x000e220008000a00 */
[----:B------:R-:W-:Y:S02]  /*0b70*/  PRMT R226, R76, 0x7632, R226 ;  /* 0x000076324ce27816 */ /* 0x000fe400000000e2 */
[----:B------:R-:W-:Y:S01]  /*0b80*/  PRMT R225, R40, 0x7632, R225 ;  /* 0x0000763228e17816 */ /* 0x000fe200000000e1 */
[----:B-1----:R-:W-:Y:S01]  /*0b90*/  UISETP.NE.U32.AND UP0, UPT, UR4, URZ, UPT ;  /* 0x000000ff0400728c */ /* 0x002fe2000bf05070 */
[----:B------:R-:W-:Y:S02]  /*0ba0*/  PRMT R224, R107, 0x7632, R224 ;  /* 0x000076326be07816 */ /* 0x000fe400000000e0 */
[----:B------:R-:W-:Y:S01]  /*0bb0*/  PRMT R223, R63, 0x7632, R223 ;  /* 0x000076323fdf7816 */ /* 0x000fe200000000df */
[----:B------:R-:W-:Y:S01]  /*0bc0*/  UISETP.NE.AND.EX UP0, UPT, UR5, URZ, UPT, UP0 ;  /* 0x000000ff0500728c */ /* 0x000fe2000bf05300 */
[----:B------:R-:W-:Y:S01]  /*0bd0*/  PRMT R222, R83, 0x7632, R222 ;  /* 0x0000763253de7816 */ /* 0x000fe200000000de */
[----:B------:R-:W1:Y:S01]  /*0be0*/  LDCU.64 UR4, c[0x0][0x3a0] ;  /* 0x00007400ff0477ac */ /* 0x000e620008000a00 */
        /* <DEDUP_REMOVED lines=30> */
[----:B0-----:R-:W-:-:S02]  /*0dd0*/  PRMT R2, R55, 0x7632, R2 ;  /* 0x0000763237027816 */ /* 0x001fc40000000002 */
        /* <DEDUP_REMOVED lines=24> */
[----:B------:R-:W-:Y:S02]  /*0f60*/  PLOP3.LUT P1, PT, PT, PT, UP0, 0x80, 0x8 ;  /* 0x000000000008781c */ /* 0x000fe40003f2f008 */
[----:B------:R-:W-:Y:S02]  /*0f70*/  PRMT R187, R93, 0x7632, R187 ;  /* 0x000076325dbb7816 */ /* 0x000fe400000000bb */
[----:B------:R-:W-:Y:S02]  /*0f80*/  PRMT R188, R25, 0x7632, R188 ;  /* 0x0000763219bc7816 */ /* 0x000fe400000000bc */
[----:B------:R-:W-:Y:S02]  /*0f90*/  PRMT R189, R116, 0x7632, R189 ;  /* 0x0000763274bd7816 */ /* 0x000fe400000000bd */
[----:B------:R-:W-:Y:S02]  /*0fa0*/  PRMT R190, R48, 0x7632, R190 ;  /* 0x0000763230be7816 */ /* 0x000fe400000000be */
[----:B------:R-:W-:-:S02]  /*0fb0*/  PRMT R191, R92, 0x7632, R191 ;  /* 0x000076325cbf7816 */ /* 0x000fc400000000bf */
[----:B-1234-:R-:W-:-:S07]  /*0fc0*/  PRMT R192, R24, 0x7632, R192 ;  /* 0x0000763218c07816 */ /* 0x01efce00000000c0 */
.L_x_9966:
[----:B------:R-:W-:Y:S01]  /*0fd0*/  ISETP.NE.U32.AND P0, PT, RZ, UR4, PT ;  /* 0x00000004ff007c0c */ /* 0x000fe2000bf05070 */
[----:B-1----:R-:W0:Y:S01]  /*0fe0*/  @P1 LDC.64 R134, c[0x0][0x398] ;  /* 0x0000e600ff861b82 */ /* 0x002e220000000a00 */
[----:B------:R-:W-:Y:S02]  /*0ff0*/  IMAD R136, R235, UR8, RZ ;  /* 0x00000008eb887c24 */ /* 0x000fe4000f8e02ff */
[----:B------:R-:W-:-:S03]  /*1000*/  ISETP.NE.AND.EX P0, PT, RZ, UR5, PT, P0 ;  /* 0x00000005ff007c0c */ /* 0x000fc6000bf05300 */
[----:B------:R-:W-:Y:S02]  /*1010*/  SHF.R.S32.HI R137, RZ, 0x1f, R136 ;  /* 0x0000001fff897819 */ /* 0x000fe40000011488 */
[----:B------:R-:W1:Y:S02]  /*1020*/  LDC.64 R176, c[0x0][0x390] ;  /* 0x0000e400ffb07b82 */ /* 0x000e640000000a00 */
[----:B------:R-:W-:-:S04]  /*1030*/  LEA.HI R137, R137, R136, RZ, 0x3 ;  /* 0x0000008889897211 */ /* 0x000fc800078f18ff */
[----:B------:R-:W-:Y:S02]  /*1040*/  LEA.HI.SX32 R242, R137, R236, 0x1d ;  /* 0x000000ec89f27211 */ /* 0x000fe400078feaff */
[----:B------:R-:W2:Y:S03]  /*1050*/  @P0 LDC.64 R132, c[0x0][0x3a0] ;  /* 0x0000e800ff840b82 */ /* 0x000ea60000000a00 */
[----:B0-----:R-:W-:-:S05]  /*1060*/  @P1 IMAD.WIDE.U32 R134, R242, 0x10, R134 ;  /* 0x00000010f2861825 */ /* 0x001fca00078e0086 */
[----:B------:R-:W3:Y:S01]  /*1070*/  @P1 LDG.E.128 R120, desc[UR6][R134.64] ;  /* 0x0000000686781981 */ /* 0x000ee2000c1e1d00 */
[----:B-1----:R-:W-:-:S06]  /*1080*/  IMAD.WIDE.U32 R136, R242, 0x10, R176 ;  /* 0x00000010f2887825 */ /* 0x002fcc00078e00b0 */
[----:B------:R-:W5:Y:S01]  /*1090*/  LDG.E.128 R136, desc[UR6][R136.64] ;  /* 0x0000000688887981 */ /* 0x000f62000c1e1d00 */
[----:B--2---:R-:W-:-:S05]  /*10a0*/  @P0 IMAD.WIDE.U32 R132, R242, 0x20, R132 ;  /* 0x00000020f2840825 */ /* 0x004fca00078e0084 */
[----:B------:R0:W5:Y:S04]  /*10b0*/  @P0 LDG.E.128 R124, desc[UR6][R132.64] ;  /* 0x00000006847c0981 */ /* 0x000168000c1e1d00 */
        /* <DEDUP_REMOVED lines=24> */
.L_x_9942:
[C---:B-----5:R-:W-:Y:S02]  /*1240*/  PRMT R132, R136.reuse, 0x7632, R132 ;  /* 0x0000763288847816 */ /* 0x060fe40000000084 */
[----:B------:R-:W-:Y:S02]  /*1250*/  SHF.L.U32 R133, R136, 0x10, RZ ;  /* 0x0000001088857819 */ /* 0x000fe400000006ff */
[----:B------:R-:W-:Y:S02]  /*1260*/  PRMT R134, R137, 0x7632, R134 ;  /* 0x0000763289867816 */ /* 0x000fe40000000086 */
[----:B------:R-:W-:Y:S02]  /*1270*/  PRMT R135, R138, 0x7632, R135 ;  /* 0x000076328a877816 */ /* 0x000fe40000000087 */
[C---:B------:R-:W-:Y:S01]  /*1280*/  PRMT R136, R139.reuse, 0x7632, R136 ;  /* 0x000076328b887816 */ /* 0x040fe20000000088 */
        /* <DEDUP_REMOVED lines=15> */
[----:B------:R-:W-:Y:S06]  /*1380*/  BRA `(.L_x_9943) ;  /* 0x0000000400107947 */ /* 0x000fec0003800000 */
.L_x_9941:
[----:B------:R-:W-:-:S04]  /*1390*/  UISETP.NE.U32.AND UP0, UPT, UR4, URZ, UPT ;  /* 0x000000ff0400728c */ /* 0x000fc8000bf05070 */
[----:B------:R-:W-:-:S09]  /*13a0*/  UISETP.NE.AND.EX UP0, UPT, UR5, URZ, UPT, UP0 ;  /* 0x000000ff0500728c */ /* 0x000fd2000bf05300 */
[----:B------:R-:W-:Y:S05]  /*13b0*/  BRA.U UP0, `(.L_x_9944) ;  /* 0x0000000100747547 */ /* 0x000fea000b800000 */
[----:B-----5:R-:W-:Y:S02]  /*13c0*/  SHF.L.U32 R133, R136, 0x10, RZ ;  /* 0x0000001088857819 */ /* 0x020fe400000006ff */
[----:B------:R-:W-:Y:S02]  /*13d0*/  SHF.L.U32 R132, R120, 0x10, RZ ;  /* 0x0000001078847819 */ /* 0x000fe400000006ff */
[C---:B------:R-:W-:Y:S01]  /*13e0*/  PRMT R144, R137.reuse, 0x7632, R144 ;  /* 0x0000763289907816 */ /* 0x040fe20000000090 */
[----:B------:R-:W-:Y:S01]  /*13f0*/  IMAD.U32 R137, R137, 0x10000, RZ ;  /* 0x0001000089897824 */ /* 0x000fe200078e00ff */
[----:B------:R-:W-:Y:S01]  /*1400*/  SHF.L.U32 R134, R121, 0x10, RZ ;  /* 0x0000001079867819 */ /* 0x000fe200000006ff */
[----:B------:R-:W-:Y:S01]  /*1410*/  FADD.FTZ R132, R133, R132 ;  /* 0x0000008485847221 */ /* 0x000fe20000010000 */
[----:B------:R-:W-:Y:S01]  /*1420*/  PRMT R143, R136, 0x7632, R143 ;  /* 0x00007632888f7816 */ /* 0x000fe2000000008f */
[----:B------:R-:W-:Y:S01]  /*1430*/  IMAD.U32 R133, R135, 0x10000, RZ ;  /* 0x0001000087857824 */ /* 0x000fe200078e00ff */
[----:B------:R-:W-:Y:S01]  /*1440*/  PRMT R145, R138, 0x7632, R145 ;  /* 0x000076328a917816 */ /* 0x000fe20000000091 */
[----:B------:R-:W-:Y:S01]  /*1450*/  FADD.FTZ R134, R137, R134 ;  /* 0x0000008689867221 */ /* 0x000fe20000010000 */
[C---:B------:R-:W-:Y:S01]  /*1460*/  PRMT R146, R139.reuse, 0x7632, R146 ;  /* 0x000076328b927816 */ /* 0x040fe20000000092 */
[----:B------:R-:W-:Y:S01]  /*1470*/  IMAD.U32 R144, R144, 0x10000, RZ ;  /* 0x0001000090907824 */ /* 0x000fe200078e00ff */
[----:B------:R-:W-:-:S02]  /*1480*/  SHF.L.U32 R149, R139, 0x10, RZ ;  /* 0x000000108b957819 */ /* 0x000fc400000006ff */
        /* <DEDUP_REMOVED lines=12> */
[----:B------:R-:W-:Y:S02]  /*1550*/  FADD.FTZ R133, R140, R133 ;  /* 0x000000858c857221 */ /* 0x000fe40000010000 */
[----:B------:R-:W-:Y:S02]  /*1560*/  FADD.FTZ R137, R142, R137 ;  /* 0x000000898e897221 */ /* 0x000fe40000010000 */
[----:B------:R-:W-:Y:S01]  /*1570*/  FADD.FTZ R139, R146, R139 ;  /* 0x0000008b928b7221 */ /* 0x000fe20000010000 */
[----:B------:R-:W-:Y:S06]  /*1580*/  BRA `(.L_x_9943) ;  /* 0x0000000000907947 */ /* 0x000fec0003800000 */
.L_x_9944:
[----:B-----5:R-:W-:Y:S01]  /*1590*/  PRMT R132, R136, 0x7632, R132 ;  /* 0x0000763288847816 */ /* 0x020fe20000000084 */
[----:B------:R-:W-:Y:S01]  /*15a0*/  IMAD.U32 R133, R120, 0x10000, RZ ;  /* 0x0001000078857824 */ /* 0x000fe200078e00ff */
[----:B------:R-:W-:Y:S02]  /*15b0*/  SHF.L.U32 R136, R136, 0x10, RZ ;  /* 0x0000001088887819 */ /* 0x000fe400000006ff */
[----:B------:R-:W-:Y:S02]  /*15c0*/  PRMT R134, R137, 0x7632, R134 ;  /* 0x0000763289867816 */ /* 0x000fe40000000086 */
[----:B------:R-:W-:Y:S01]  /*15d0*/  PRMT R143, R138, 0x7632, R143 ;  /* 0x000076328a8f7816 */ /* 0x000fe2000000008f */
[----:B------:R-:W-:Y:S01]  /*15e0*/  FADD.FTZ R133, R136, R133 ;  /* 0x0000008588857221 */ /* 0x000fe20000010000 */
[----:B------:R-:W-:Y:S01]  /*15f0*/  SHF.L.U32 R144, R138, 0x10, RZ ;  /* 0x000000108a907819 */ /* 0x000fe200000006ff */
[----:B------:R-:W-:Y:S01]  /*1600*/  IMAD.U32 R136, R141, 0x10000, RZ ;  /* 0x000100008d887824 */ /* 0x000fe200078e00ff */
[----:B------:R-:W-:-:S02]  /*1610*/  SHF.L.U32 R137, R137, 0x10, RZ ;  /* 0x0000001089897819 */ /* 0x000fc400000006ff */
[----:B------:R-:W-:Y:S02]  /*1620*/  SHF.L.U32 R138, R121, 0x10, RZ ;  /* 0x00000010798a7819 */ /* 0x000fe400000006ff */
[----:B------:R-:W-:Y:S02]  /*1630*/  PRMT R146, R139, 0x7632, R146 ;  /* 0x000076328b927816 */ /* 0x000fe40000000092 */
[----:B------:R-:W-:Y:S01]  /*1640*/  SHF.L.U32 R145, R122, 0x10, RZ ;  /* 0x000000107a917819 */ /* 0x000fe200000006ff */
[----:B------:R-:W-:Y:S01]  /*1650*/  FADD.FTZ R137, R137, R138 ;  /* 0x0000008a89897221 */ /* 0x000fe20000010000 */
[----:B------:R-:W-:Y:S01]  /*1660*/  SHF.L.U32 R147, R139, 0x10, RZ ;  /* 0x000000108b937819 */ /* 0x000fe200000006ff */
[----:B------:R-:W-:Y:S01]  /*1670*/  IMAD.U32 R146, R146, 0x10000, RZ ;  /* 0x0001000092927824 */ /* 0x000fe200078e00ff */
        /* <DEDUP_REMOVED lines=20> */
[----:B------:R-:W-:-:S07]  /*17c0*/  FADD.FTZ R139, R131, R146 ;  /* 0x00000092838b7221 */ /* 0x000fce0000010000 */
.L_x_9943:
[----:B------:R-:W0:Y:S01]  /*17d0*/  LDC.64 R244, c[0x0][0x3a8] ;  /* 0x0000ea00fff47b82 */ /* 0x000e220000000a00 */
[----:B------:R-:W-:-:S05]  /*17e0*/  IADD3 R240, PT, PT, R242, 0x20, RZ ;  /* 0x00000020f2f07810 */ /* 0x000fca0007ffe0ff */
[----:B------:R-:W-:Y:S02]  /*17f0*/  IMAD.WIDE.U32 R144, R240, 0x10, R176 ;  /* 0x00000010f0907825 */ /* 0x000fe400078e00b0 */
[----:B------:R-:W1:Y:S08]  /*1800*/  @P0 LDC.64 R140, c[0x0][0x3a0] ;  /* 0x0000e800ff8c0b82 */ /* 0x000e700000000a00 */
[----:B------:R-:W2:Y:S01]  /*1810*/  @P1 LDC.64 R142, c[0x0][0x398] ;  /* 0x0000e600ff8e1b82 */ /* 0x000ea20000000a00 */
[----:B0-----:R-:W-:-:S05]  /*1820*/  IMAD.WIDE.U32 R148, R242, 0x20, R244 ;  /* 0x00000020f2947825 */ /* 0x001fca00078e00f4 */
[----:B------:R0:W-:Y:S01]  /*1830*/  STG.E.128 desc[UR6][R148.64], R132 ;  /* 0x0000008494007986 */ /* 0x0001e2000c101d06 */
[----:B-1----:R-:W-:-:S03]  /*1840*/  @P0 IMAD.WIDE.U32 R140, R240, 0x20, R140 ;  /* 0x00000020f08c0825 */ /* 0x002fc600078e008c */
[----:B------:R0:W-:Y:S04]  /*1850*/  STG.E.128 desc[UR6][R148.64+0x10], R136 ;  /* 0x0000108894007986 */ /* 0x0001e8000c101d06 */
[----:B------:R0:W5:Y:S01]  /*1860*/  @P0 LDG.E.128 R124, desc[UR6][R140.64] ;  /* 0x000000068c7c0981 */ /* 0x000162000c1e1d00 */
[----:B------:R-:W-:Y:S01]  /*1870*/  UISETP.NE.U32.AND UP0, UPT, UR12, URZ, UPT ;  /* 0x000000ff0c00728c */ /* 0x000fe2000bf05070 */
[----:B--2---:R-:W-:Y:S02]  /*1880*/  @P1 IMAD.WIDE.U32 R142, R240, 0x10, R142 ;  /* 0x00000010f08e1825 */ /* 0x004fe400078e008e */
[----:B------:R0:W5:Y:S04]  /*1890*/  @P0 LDG.E.128 R128, desc[UR6][R140.64+0x10] ;  /* 0x000010068c800981 */ /* 0x000168000c1e1d00 */
[----:B------:R-:W5:Y:S01]  /*18a0*/  LDG.E.128 R144, desc[UR6][R144.64] ;  /* 0x0000000690907981 */ /* 0x000f62000c1e1d00 */
[----:B------:R-:W-:-:S03]  /*18b0*/  UISETP.NE.AND.EX UP0, UPT, UR13, URZ, UPT, UP0 ;  /* 0x000000ff0d00728c */ /* 0x000fc6000bf05300 */
[----:B------:R0:W5:Y:S03]  /*18c0*/  @P1 LDG.E.128 R120, desc[UR6][R142.64] ;  /* 0x000000068e781981 */ /* 0x000166000c1e1d00 */
[----:B------:R-:W-:-:S13]  /*18d0*/  PLOP3.LUT P1, PT, PT, PT, UP0, 0x80, 0x8 ;  /* 0x000000000008781c */ /* 0x000fda0003f2f008 */
[----:B0-----:R-:W-:Y:S05]  /*18e0*/  @!P1 BRA `(.L_x_9945) ;  /* 0x00000004002c9947 */ /* 0x001fea0003800000 */
[----:B------:R-:W-:Y:S05]  /*18f0*/  @!P0 BRA `(.L_x_9946) ;  /* 0x0000000000a48947 */ /* 0x000fea0003800000 */
[----:B-----5:R-:W-:Y:S01]  /*1900*/  PRMT R140, R144, 0x7632, R140 ;  /* 0x00007632908c7816 */ /* 0x020fe2000000008c */
[----:B------:R-:W-:Y:S01]  /*1910*/  IMAD.U32 R154, R121, 0x10000, RZ ;  /* 0x00010000799a7824 */ /* 0x000fe200078e00ff */
[----:B------:R-:W-:Y:S02]  /*1920*/  PRMT R148, R146, 0x7632, R148 ;  /* 0x0000763292947816 */ /* 0x000fe40000000094 */
[----:B------:R-:W-:Y:S02]  /*1930*/  SHF.L.U32 R144, R144, 0x10, RZ ;  /* 0x0000001090907819 */ /* 0x000fe400000006ff */
[----:B------:R-:W-:Y:S02]  /*1940*/  SHF.L.U32 R146, R146, 0x10, RZ ;  /* 0x0000001092927819 */ /* 0x000fe400000006ff */
        /* <DEDUP_REMOVED lines=35> */
[----:B------:R-:W-:Y:S06]  /*1b80*/  BRA `(.L_x_9947) ;  /* 0x00000004000c7947 */ /* 0x000fec0003800000 */
.L_x_9946:
[C---:B-----5:R-:W-:Y:S01]  /*1b90*/  PRMT R148, R144.reuse, 0x7632, R148 ;  /* 0x0000763290947816 */ /* 0x060fe20000000094 */
[----:B------:R-:W-:Y:S01]  /*1ba0*/  IMAD.U32 R140, R144, 0x10000, RZ ;  /* 0x00010000908c7824 */ /* 0x000fe200078e00ff */
[----:B------:R-:W-:Y:S01]  /*1bb0*/  PRMT R149, R145, 0x7632, R149 ;  /* 0x0000763291957816 */ /* 0x000fe20000000095 */
[----:B------:R-:W-:Y:S01]  /*1bc0*/  IMAD.U32 R154, R147, 0x10000, RZ ;  /* 0x00010000939a7824 */ /* 0x000fe200078e00ff */
[----:B------:R-:W-:Y:S02]  /*1bd0*/  SHF.L.U32 R142, R145, 0x10, RZ ;  /* 0x00000010918e7819 */ /* 0x000fe400000006ff */
        /* <DEDUP_REMOVED lines=13> */
[C---:B------:R-:W-:Y:S02]  /*1cb0*/  PRMT R146, R123.reuse, 0x7632, R146 ;  /* 0x000076327b927816 */ /* 0x040fe40000000092 */
        /* <DEDUP_REMOVED lines=11> */
[----:B------:R-:W-:-:S03]  /*1d70*/  FADD.FTZ R145, R152, R145 ;  /* 0x0000009198917221 */ /* 0x000fc60000010000 */
[----:B------:R-:W-:Y:S01]  /*1d80*/  FADD.FTZ R147, R156, R147 ;  /* 0x000000939c937221 */ /* 0x000fe20000010000 */
[----:B------:R-:W-:Y:S06]  /*1d90*/  BRA `(.L_x_9947) ;  /* 0x0000000000887947 */ /* 0x000fec0003800000 */
.L_x_9945:
[----:B------:R-:W-:Y:S05]  /*1da0*/  @!P0 BRA `(.L_x_9948) ;  /* 0x0000000000548947 */ /* 0x000fea0003800000 */
[----:B-----5:R-:W-:Y:S01]  /*1db0*/  PRMT R140, R144, 0x7632, R140 ;  /* 0x00007632908c7816 */ /* 0x020fe2000000008c */
[----:B------:R-:W-:Y:S01]  /*1dc0*/  IMAD.U32 R149, R146, 0x10000, RZ ;  /* 0x0001000092957824 */ /* 0x000fe200078e00ff */
[----:B------:R-:W-:Y:S02]  /*1dd0*/  SHF.L.U32 R141, R144, 0x10, RZ ;  /* 0x00000010908d7819 */ /* 0x000fe400000006ff */
[----:B------:R-:W-:Y:S02]  /*1de0*/  PRMT R142, R145, 0x7632, R142 ;  /* 0x00007632918e7816 */ /* 0x000fe4000000008e */
        /* <DEDUP_REMOVED lines=17> */
.L_x_9948:
[----:B-----5:R-:W-:Y:S01]  /*1f00*/  PRMT R148, R146, 0x7632, R148 ;  /* 0x0000763292947816 */ /* 0x020fe20000000094 */
[C---:B------:R-:W-:Y:S01]  /*1f10*/  IMAD.U32 R140, R144.reuse, 0x10000, RZ ;  /* 0x00010000908c7824 */ /* 0x040fe200078e00ff */
[----:B------:R-:W-:Y:S02]  /*1f20*/  PRMT R141, R144, 0x7632, R141 ;  /* 0x00007632908d7816 */ /* 0x000fe4000000008d */
[----:B------:R-:W-:Y:S02]  /*1f30*/  PRMT R143, R145, 0x7632, R143 ;  /* 0x00007632918f7816 */ /* 0x000fe4000000008f */
[----:B------:R-:W-:Y:S02]  /*1f40*/  PRMT R149, R147, 0x7632, R149 ;  /* 0x0000763293957816 */ /* 0x000fe40000000095 */
[----:B------:R-:W-:Y:S02]  /*1f50*/  SHF.L.U32 R144, R146, 0x10, RZ ;  /* 0x0000001092907819 */ /* 0x000fe400000006ff */
[----:B------:R-:W-:Y:S01]  /*1f60*/  SHF.L.U32 R142, R145, 0x10, RZ ;  /* 0x00000010918e7819 */ /* 0x000fe200000006ff */
[----:B------:R-:W-:Y:S01]  /*1f70*/  IMAD.U32 R145, R148, 0x10000, RZ ;  /* 0x0001000094917824 */ /* 0x000fe200078e00ff */
[----:B------:R-:W-:-:S02]  /*1f80*/  SHF.L.U32 R146, R147, 0x10, RZ ;  /* 0x0000001093927819 */ /* 0x000fc400000006ff */
[----:B------:R-:W-:Y:S02]  /*1f90*/  SHF.L.U32 R141, R141, 0x10, RZ ;  /* 0x000000108d8d7819 */ /* 0x000fe400000006ff */
[----:B------:R-:W-:Y:S02]  /*1fa0*/  SHF.L.U32 R143, R143, 0x10, RZ ;  /* 0x000000108f8f7819 */ /* 0x000fe400000006ff */
[----:B------:R-:W-:-:S07]  /*1fb0*/  SHF.L.U32 R147, R149, 0x10, RZ ;  /* 0x0000001095937819 */ /* 0x000fce00000006ff */
.L_x_9947:
[----:B------:R-:W0:Y:S01]  /*1fc0*/  @P1 LDC.64 R150, c[0x0][0x398] ;  /* 0x0000e600ff961b82 */ /* 0x000e220000000a00 */
[----:B------:R-:W-:Y:S01]  /*1fd0*/  IADD3 R238, PT, PT, R242, 0x40, RZ ;  /* 0x00000040f2ee7810 */ /* 0x000fe20007ffe0ff */
[----:B------:R-:W-:-:S04]  /*1fe0*/  IMAD.WIDE.U32 R156, R240, 0x20, R244 ;  /* 0x00000020f09c7825 */ /* 0x000fc800078e00f4 */
[C---:B------:R-:W-:Y:S01]  /*1ff0*/  IMAD.WIDE.U32 R152, R238.reuse, 0x10, R176 ;  /* 0x00000010ee987825 */ /* 0x040fe200078e00b0 */
[----:B------:R1:W-:Y:S01]  /*2000*/  STG.E.128 desc[UR6][R156.64], R140 ;  /* 0x0000008c9c007986 */ /* 0x0003e2000c101d06 */
[----:B------:R-:W2:Y:S03]  /*2010*/  @P0 LDC.64 R148, c[0x0][0x3a0] ;  /* 0x0000e800ff940b82 */ /* 0x000ea60000000a00 */
[----:B------:R1:W-:Y:S04]  /*2020*/  STG.E.128 desc[UR6][R156.64+0x10], R144 ;  /* 0x000010909c007986 */ /* 0x0003e8000c101d06 */
[----:B------:R-:W5:Y:S01]  /*2030*/  LDG.E.128 R152, desc[UR6][R152.64] ;  /* 0x0000000698987981 */ /* 0x000f62000c1e1d00 */
[----:B0-----:R-:W-:-:S05]  /*2040*/  @P1 IMAD.WIDE.U32 R150, R238, 0x10, R150 ;  /* 0x00000010ee961825 */ /* 0x001fca00078e0096 */
[----:B------:R1:W5:Y:S01]  /*2050*/  @P1 LDG.E.128 R120, desc[UR6][R150.64] ;  /* 0x0000000696781981 */ /* 0x000362000c1e1d00 */
[----:B--2---:R-:W-:-:S05]  /*2060*/  @P0 IMAD.WIDE.U32 R148, R238, 0x20, R148 ;  /* 0x00000020ee940825 */ /* 0x004fca00078e0094 */
[----:B------:R1:W5:Y:S04]  /*2070*/  @P0 LDG.E.128 R124, desc[UR6][R148.64] ;  /* 0x00000006947c0981 */ /* 0x000368000c1e1d00 */
[----:B------:R1:W5:Y:S01]  /*2080*/  @P0 LDG.E.128 R128, desc[UR6][R148.64+0x10] ;  /* 0x0000100694800981 */ /* 0x000362000c1e1d00 */
[----:B------:R-:W-:Y:S05]  /*2090*/  @!P1 BRA `(.L_x_9949) ;  /* 0x00000004002c9947 */ /* 0x000fea0003800000 */
[----:B------:R-:W-:Y:S05]  /*20a0*/  @!P0 BRA `(.L_x_9950) ;  /* 0x0000000000a48947 */ /* 0x000fea0003800000 */
[----:B-1---5:R-:W-:Y:S01]  /*20b0*/  PRMT R148, R152, 0x7632, R148 ;  /* 0x0000763298947816 */ /* 0x022fe20000000094 */
[----:B------:R-:W-:Y:S01]  /*20c0*/  IMAD.U32 R151, R120, 0x10000, RZ ;  /* 0x0001000078977824 */ /* 0x000fe200078e00ff */
[----:B------:R-:W-:Y:S02]  /*20d0*/  PRMT R156, R154, 0x7632, R156 ;  /* 0x000076329a9c7816 */ /* 0x000fe4000000009c */
[----:B------:R-:W-:Y:S02]  /*20e0*/  SHF.L.U32 R152, R152, 0x10, RZ ;  /* 0x0000001098987819 */ /* 0x000fe400000006ff */
[----:B------:R-:W-:Y:S02]  /*20f0*/  SHF.L.U32 R154, R154, 0x10, RZ ;  /* 0x000000109a9a7819 */ /* 0x000fe400000006ff */
[----:B------:R-:W-:Y:S01]  /*2100*/  SHF.L.U32 R157, R122, 0x10, RZ ;  /* 0x000000107a9d7819 */ /* 0x000fe200000006ff */
[--C-:B------:R-:W-:Y:S01]  /*2110*/  FADD.FTZ R151, R151, R152.reuse ;  /* 0x0000009897977221 */ /* 0x100fe20000010000 */
[----:B------:R-:W-:-:S02]  /*2120*/  PRMT R152, R121, 0x7632, R152 ;  /* 0x0000763279987816 */ /* 0x000fc40000000098 */
[----:B------:R-:W-:Y:S01]  /*2130*/  PRMT R150, R153, 0x7632, R150 ;  /* 0x0000763299967816 */ /* 0x000fe20000000096 */
[--C-:B------:R-:W-:Y:S01]  /*2140*/  FADD.FTZ R157, R157, R154.reuse ;  /* 0x0000009a9d9d7221 */ /* 0x100fe20000010000 */
[----:B------:R-:W-:Y:S02]  /*2150*/  PRMT R154, R122, 0x7632, R154 ;  /* 0x000076327a9a7816 */ /* 0x000fe4000000009a */
[----:B------:R-:W-:Y:S02]  /*2160*/  PRMT R158, R155, 0x7632, R158 ;  /* 0x000076329b9e7816 */ /* 0x000fe4000000009e */
[----:B------:R-:W-:Y:S02]  /*2170*/  PRMT R149, R120, 0x7632, R149 ;  /* 0x0000763278957816 */ /* 0x000fe40000000095 */
[----:B------:R-:W-:Y:S02]  /*2180*/  PRMT R161, R123, 0x7632, R161 ;  /* 0x000076327ba17816 */ /* 0x000fe400000000a1 */
[----:B------:R-:W-:Y:S01]  /*2190*/  SHF.L.U32 R160, R155, 0x10, RZ ;  /* 0x000000109ba07819 */ /* 0x000fe200000006ff */
[----:B------:R-:W-:Y:S01]  /*21a0*/  IMAD.U32 R149, R149, 0x10000, RZ ;  /* 0x0001000095957824 */ /* 0x000fe200078e00ff */
        /* <DEDUP_REMOVED lines=25> */
.L_x_9950:
[C---:B-1---5:R-:W-:Y:S02]  /*2340*/  PRMT R156, R152.reuse, 0x7632, R156 ;  /* 0x00007632989c7816 */ /* 0x062fe4000000009c */
[----:B------:R-:W-:Y:S02]  /*2350*/  SHF.L.U32 R148, R152, 0x10, RZ ;  /* 0x0000001098947819 */ /* 0x000fe400000006ff */
[C---:B------:R-:W-:Y:S02]  /*2360*/  PRMT R157, R153.reuse, 0x7632, R157 ;  /* 0x00007632999d7816 */ /* 0x040fe4000000009d */
[----:B------:R-:W-:Y:S01]  /*2370*/  SHF.L.U32 R150, R153, 0x10, RZ ;  /* 0x0000001099967819 */ /* 0x000fe200000006ff */
[----:B------:R-:W-:Y:S01]  /*2380*/  IMAD.U32 R153, R122, 0x10000, RZ ;  /* 0x000100007a997824 */ /* 0x000fe200078e00ff */
        /* <DEDUP_REMOVED lines=10> */
[----:B------:R-:W-:-:S02]  /*2430*/  PRMT R153, R122, 0x7632, R153 ;  /* 0x000076327a997816 */ /* 0x000fc40000000099 */
[----:B------:R-:W-:Y:S01]  /*2440*/  PRMT R154, R123, 0x7632, R154 ;  /* 0x000076327b9a7816 */ /* 0x000fe2000000009a */
[----:B------:R-:W-:Y:S01]  /*2450*/  IMAD.U32 R151, R151, 0x10000, RZ ;  /* 0x0001000097977824 */ /* 0x000fe200078e00ff */
[----:B------:R-:W-:Y:S02]  /*2460*/  SHF.L.U32 R162, R155, 0x10, RZ ;  /* 0x000000109ba27819 */ /* 0x000fe400000006ff */
[----:B------:R-:W-:Y:S02]  /*2470*/  SHF.L.U32 R163, R123, 0x10, RZ ;  /* 0x000000107ba37819 */ /* 0x000fe400000006ff */
[----:B------:R-:W-:Y:S02]  /*2480*/  SHF.L.U32 R156, R156, 0x10, RZ ;  /* 0x000000109c9c7819 */ /* 0x000fe400000006ff */
        /* <DEDUP_REMOVED lines=9> */
[----:B------:R-:W-:-:S03]  /*2520*/  FADD.FTZ R153, R160, R153 ;  /* 0x00000099a0997221 */ /* 0x000fc60000010000 */
[----:B------:R-:W-:Y:S01]  /*2530*/  FADD.FTZ R155, R164, R155 ;  /* 0x0000009ba49b7221 */ /* 0x000fe20000010000 */
[----:B------:R-:W-:Y:S06]  /*2540*/  BRA `(.L_x_9951) ;  /* 0x0000000000887947 */ /* 0x000fec0003800000 */
.L_x_9949:
[----:B------:R-:W-:Y:S05]  /*2550*/  @!P0 BRA `(.L_x_9952) ;  /* 0x0000000000548947 */ /* 0x000fea0003800000 */
[C---:B-1---5:R-:W-:Y:S02]  /*2560*/  PRMT R148, R152.reuse, 0x7632, R148 ;  /* 0x0000763298947816 */ /* 0x062fe40000000094 */
[----:B------:R-:W-:Y:S02]  /*2570*/  SHF.L.U32 R149, R152, 0x10, RZ ;  /* 0x0000001098957819 */ /* 0x000fe400000006ff */
[C---:B------:R-:W-:Y:S01]  /*2580*/  PRMT R150, R153.reuse, 0x7632, R150 ;  /* 0x0000763299967816 */ /* 0x040fe20000000096 */
[----:B------:R-:W-:Y:S01]  /*2590*/  IMAD.U32 R153, R153, 0x10000, RZ ;  /* 0x0001000099997824 */ /* 0x000fe200078e00ff */
[----:B------:R-:W-:Y:S02]  /*25a0*/  PRMT R151, R154, 0x7632, R151 ;  /* 0x000076329a977816 */ /* 0x000fe40000000097 */
[C---:B------:R-:W-:Y:S02]  /*25b0*/  PRMT R152, R155.reuse, 0x7632, R152 ;  /* 0x000076329b987816 */ /* 0x040fe40000000098 */
[----:B------:R-:W-:-:S02]  /*25c0*/  SHF.L.U32 R155, R155, 0x10, RZ ;  /* 0x000000109b9b7819 */ /* 0x000fc400000006ff */
        /* <DEDUP_REMOVED lines=14> */
.L_x_9952:
[----:B-1---5:R-:W-:Y:S02]  /*26b0*/  PRMT R151, R153, 0x7632, R151 ;  /* 0x0000763299977816 */ /* 0x022fe40000000097 */
        /* <DEDUP_REMOVED lines=11> */
.L_x_9951:
        /* <DEDUP_REMOVED lines=15> */
[C---:B-1---5:R-:W-:Y:S02]  /*2860*/  PRMT R156, R160.reuse, 0x7632, R156 ;  /* 0x00007632a09c7816 */ /* 0x062fe4000000009c */
[----:B------:R-:W-:Y:S02]  /*2870*/  SHF.L.U32 R160, R160, 0x10, RZ ;  /* 0x00000010a0a07819 */ /* 0x000fe400000006ff */
[----:B------:R-:W-:Y:S01]  /*2880*/  SHF.L.U32 R159, R120, 0x10, RZ ;  /* 0x00000010789f7819 */ /* 0x000fe200000006ff */
[----:B------:R-:W-:Y:S01]  /*2890*/  IMAD.U32 R156, R156, 0x10000, RZ ;  /* 0x000100009c9c7824 */ /* 0x000fe200078e00ff */
[C---:B------:R-:W-:Y:S01]  /*28a0*/  PRMT R164, R162.reuse, 0x7632, R164 ;  /* 0x00007632a2a47816 */ /* 0x040fe200000000a4 */
[----:B------:R-:W-:Y:S01]  /*28b0*/  IMAD.U32 R162, R162, 0x10000, RZ ;  /* 0x00010000a2a27824 */ /* 0x000fe200078e00ff */
[----:B------:R-:W-:Y:S01]  /*28c0*/  SHF.L.U32 R165, R122, 0x10, RZ ;  /* 0x000000107aa57819 */ /* 0x000fe200000006ff */
[--C-:B------:R-:W-:Y:S01]  /*28d0*/  FADD.FTZ R159, R159, R160.reuse ;  /* 0x000000a09f9f7221 */ /* 0x100fe20000010000 */
[----:B------:R-:W-:-:S02]  /*28e0*/  PRMT R160, R121, 0x7632, R160 ;  /* 0x0000763279a07816 */ /* 0x000fc400000000a0 */
[----:B------:R-:W-:Y:S01]  /*28f0*/  PRMT R158, R161, 0x7632, R158 ;  /* 0x00007632a19e7816 */ /* 0x000fe2000000009e */
[----:B------:R-:W-:Y:S01]  /*2900*/  FADD.FTZ R165, R165, R162 ;  /* 0x000000a2a5a57221 */ /* 0x000fe20000010000 */
[----:B------:R-:W-:Y:S02]  /*2910*/  PRMT R166, R163, 0x7632, R166 ;  /* 0x00007632a3a67816 */ /* 0x000fe400000000a6 */
[----:B------:R-:W-:Y:S02]  /*2920*/  PRMT R157, R120, 0x7632, R157 ;  /* 0x00007632789d7816 */ /* 0x000fe4000000009d */
[----:B------:R-:W-:Y:S02]  /*2930*/  PRMT R162, R122, 0x7632, R162 ;  /* 0x000076327aa27816 */ /* 0x000fe400000000a2 */
[----:B------:R-:W-:Y:S02]  /*2940*/  PRMT R169, R123, 0x7632, R169 ;  /* 0x000076327ba97816 */ /* 0x000fe400000000a9 */
[----:B------:R-:W-:-:S02]  /*2950*/  SHF.L.U32 R168, R163, 0x10, RZ ;  /* 0x00000010a3a87819 */ /* 0x000fc400000006ff */
[----:B------:R-:W-:Y:S02]  /*2960*/  SHF.L.U32 R161, R161, 0x10, RZ ;  /* 0x00000010a1a17819 */ /* 0x000fe400000006ff */
[----:B------:R-:W-:Y:S02]  /*2970*/  SHF.L.U32 R170, R121, 0x10, RZ ;  /* 0x0000001079aa7819 */ /* 0x000fe400000006ff */
        /* <DEDUP_REMOVED lines=23> */
.L_x_9954:
[C---:B-1---5:R-:W-:Y:S01]  /*2af0*/  PRMT R164, R160.reuse, 0x7632, R164 ;  /* 0x00007632a0a47816 */ /* 0x062fe200000000a4 */
[----:B------:R-:W-:Y:S01]  /*2b00*/  IMAD.U32 R159, R121, 0x10000, RZ ;  /* 0x00010000799f7824 */ /* 0x000fe200078e00ff */
[----:B------:R-:W-:Y:S02]  /*2b10*/  SHF.L.U32 R156, R160, 0x10, RZ ;  /* 0x00000010a09c7819 */ /* 0x000fe400000006ff */
[C---:B------:R-:W-:Y:S02]  /*2b20*/  PRMT R165, R161.reuse, 0x7632, R165 ;  /* 0x00007632a1a57816 */ /* 0x040fe400000000a5 */
[----:B------:R-:W-:Y:S02]  /*2b30*/  SHF.L.U32 R158, R161, 0x10, RZ ;  /* 0x00000010a19e7819 */ /* 0x000fe400000006ff */
[----:B------:R-:W-:Y:S01]  /*2b40*/  SHF.L.U32 R160, R162, 0x10, RZ ;  /* 0x00000010a2a07819 */ /* 0x000fe200000006ff */
[----:B------:R-:W-:Y:S01]  /*2b50*/  IMAD.U32 R166, R165, 0x10000, RZ ;  /* 0x00010000a5a67824 */ /* 0x000fe200078e00ff */
        /* <DEDUP_REMOVED lines=10> */
[----:B------:R-:W-:-:S02]  /*2c00*/  PRMT R162, R123, 0x7632, R162 ;  /* 0x000076327ba27816 */ /* 0x000fc400000000a2 */
[----:B------:R-:W-:Y:S02]  /*2c10*/  SHF.L.U32 R170, R163, 0x10, RZ ;  /* 0x00000010a3aa7819 */ /* 0x000fe400000006ff */
        /* <DEDUP_REMOVED lines=11> */
[----:B------:R-:W-:-:S03]  /*2cd0*/  FADD.FTZ R161, R168, R161 ;  /* 0x000000a1a8a17221 */ /* 0x000fc60000010000 */
[----:B------:R-:W-:Y:S01]  /*2ce0*/  FADD.FTZ R163, R172, R163 ;  /* 0x000000a3aca37221 */ /* 0x000fe20000010000 */
[----:B------:R-:W-:Y:S06]  /*2cf0*/  BRA `(.L_x_9955) ;  /* 0x0000000000887947 */ /* 0x000fec0003800000 */
.L_x_9953:
[----:B------:R-:W-:Y:S05]  /*2d00*/  @!P0 BRA `(.L_x_9956) ;  /* 0x0000000000548947 */ /* 0x000fea0003800000 */
[C---:B-1---5:R-:W-:Y:S01]  /*2d10*/  PRMT R156, R160.reuse, 0x7632, R156 ;  /* 0x00007632a09c7816 */ /* 0x062fe2000000009c */
        /* <DEDUP_REMOVED lines=20> */
.L_x_9956:
        /* <DEDUP_REMOVED lines=12> */
.L_x_9955:
        /* <DEDUP_REMOVED lines=15> */
[----:B-1---5:R-:W-:Y:S02]  /*3010*/  PRMT R164, R172, 0x7632, R164 ;  /* 0x00007632aca47816 */ /* 0x022fe400000000a4 */
[----:B------:R-:W-:Y:S02]  /*3020*/  PRMT R165, R120, 0x7632, R165 ;  /* 0x0000763278a57816 */ /* 0x000fe400000000a5 */
[----:B------:R-:W-:Y:S02]  /*3030*/  SHF.L.U32 R164, R164, 0x10, RZ ;  /* 0x00000010a4a47819 */ /* 0x000fe400000006ff */
[----:B------:R-:W-:Y:S01]  /*3040*/  PRMT R166, R173, 0x7632, R166 ;  /* 0x00007632ada67816 */ /* 0x000fe200000000a6 */
[----:B------:R-:W-:Y:S01]  /*3050*/  IMAD.U32 R165, R165, 0x10000, RZ ;  /* 0x00010000a5a57824 */ /* 0x000fe200078e00ff */
[----:B------:R-:W-:Y:S02]  /*3060*/  PRMT R167, R121, 0x7632, R167 ;  /* 0x0000763279a77816 */ /* 0x000fe400000000a7 */
[----:B------:R-:W-:Y:S01]  /*3070*/  SHF.L.U32 R166, R166, 0x10, RZ ;  /* 0x00000010a6a67819 */ /* 0x000fe200000006ff */
[----:B------:R-:W-:Y:S01]  /*3080*/  FADD.FTZ R178, R164, R165 ;  /* 0x000000a5a4b27221 */ /* 0x000fe20000010000 */
[----:B------:R-:W-:-:S02]  /*3090*/  PRMT R164, R174, 0x7632, R164 ;  /* 0x00007632aea47816 */ /* 0x000fc400000000a4 */
[----:B------:R-:W-:Y:S02]  /*30a0*/  SHF.L.U32 R167, R167, 0x10, RZ ;  /* 0x00000010a7a77819 */ /* 0x000fe400000006ff */
[----:B------:R-:W-:Y:S02]  /*30b0*/  SHF.L.U32 R182, R164, 0x10, RZ ;  /* 0x00000010a4b67819 */ /* 0x000fe400000006ff */
[----:B------:R-:W-:Y:S01]  /*30c0*/  PRMT R164, R122, 0x7632, R164 ;  /* 0x000076327aa47816 */ /* 0x000fe200000000a4 */
[----:B------:R-:W-:Y:S01]  /*30d0*/  FADD.FTZ R180, R166, R167 ;  /* 0x000000a7a6b47221 */ /* 0x000fe20000010000 */
        /* <DEDUP_REMOVED lines=17> */
[----:B------:R-:W-:Y:S02]  /*31f0*/  FADD.FTZ R167, R167, R174 ;  /* 0x000000aea7a77221 */ /* 0x000fe40000010000 */
        /* <DEDUP_REMOVED lines=10> */
.L_x_9958:
[----:B-1---5:R-:W-:Y:S02]  /*32a0*/  PRMT R165, R172, 0x7632, R165 ;  /* 0x00007632aca57816 */ /* 0x022fe400000000a5 */
[----:B------:R-:W-:Y:S02]  /*32b0*/  PRMT R164, R120, 0x7632, R164 ;  /* 0x0000763278a47816 */ /* 0x000fe400000000a4 */
[----:B------:R-:W-:Y:S02]  /*32c0*/  SHF.L.U32 R165, R165, 0x10, RZ ;  /* 0x00000010a5a57819 */ /* 0x000fe400000006ff */
[----:B------:R-:W-:Y:S02]  /*32d0*/  SHF.L.U32 R164, R164, 0x10, RZ ;  /* 0x00000010a4a47819 */ /* 0x000fe400000006ff */
[----:B------:R-:W-:Y:S02]  /*32e0*/  PRMT R167, R173, 0x7632, R167 ;  /* 0x00007632ada77816 */ /* 0x000fe400000000a7 */
[----:B------:R-:W-:Y:S01]  /*32f0*/  PRMT R166, R121, 0x7632, R166 ;  /* 0x0000763279a67816 */ /* 0x000fe200000000a6 */
[--C-:B------:R-:W-:Y:S01]  /*3300*/  FADD.FTZ R165, R165, R164.reuse ;  /* 0x000000a4a5a57221 */ /* 0x100fe20000010000 */
[----:B------:R-:W-:-:S02]  /*3310*/  PRMT R164, R174, 0x7632, R164 ;  /* 0x00007632aea47816 */ /* 0x000fc400000000a4 */
[----:B------:R-:W-:Y:S01]  /*3320*/  SHF.L.U32 R169, R167, 0x10, RZ ;  /* 0x00000010a7a97819 */ /* 0x000fe200000006ff */
[----:B------:R-:W-:Y:S01]  /*3330*/  IMAD.U32 R166, R166, 0x10000, RZ ;  /* 0x00010000a6a67824 */ /* 0x000fe200078e00ff */
[----:B------:R-:W-:Y:S02]  /*3340*/  SHF.L.U32 R179, R164, 0x10, RZ ;  /* 0x00000010a4b37819 */ /* 0x000fe400000006ff */
[----:B------:R-:W-:Y:S02]  /*3350*/  PRMT R164, R122, 0x7632, R164 ;  /* 0x000076327aa47816 */ /* 0x000fe400000000a4 */
[----:B------:R-:W-:Y:S02]  /*3360*/  PRMT R167, R123, 0x7632, R167 ;  /* 0x000076327ba77816 */ /* 0x000fe400000000a7 */
[----:B------:R-:W-:Y:S02]  /*3370*/  SHF.L.U32 R164, R164, 0x10, RZ ;  /* 0x00000010a4a47819 */ /* 0x000fe400000006ff */
[----:B------:R-:W-:-:S02]  /*3380*/  PRMT R168, R175, 0x7632, R168 ;  /* 0x00007632afa87816 */ /* 0x000fc400000000a8 */
[----:B------:R-:W-:Y:S01]  /*3390*/  SHF.L.U32 R171, R167, 0x10, RZ ;  /* 0x00000010a7ab7819 */ /* 0x000fe200000006ff */
[----:B------:R-:W-:Y:S01]  /*33a0*/  FADD.FTZ R167, R169, R166 ;  /* 0x000000a6a9a77221 */ /* 0x000fe20000010000 */
[----:B------:R-:W-:Y:S01]  /*33b0*/  FADD.FTZ R169, R179, R164 ;  /* 0x000000a4b3a97221 */ /* 0x000fe20000010000 */
        /* <DEDUP_REMOVED lines=9> */
[----:B------:R-:W-:Y:S01]  /*3450*/  IMAD.U32 R175, R123, 0x10000, RZ ;  /* 0x000100007baf7824 */ /* 0x000fe200078e00ff */
[----:B------:R-:W-:Y:S01]  /*3460*/  SHF.L.U32 R173, R122, 0x10, RZ ;  /* 0x000000107aad7819 */ /* 0x000fe200000006ff */
[----:B------:R-:W-:Y:S02]  /*3470*/  FADD.FTZ R166, R179, R166 ;  /* 0x000000a6b3a67221 */ /* 0x000fe40000010000 */
[----:B------:R-:W-:Y:S02]  /*3480*/  FADD.FTZ R170, R175, R170 ;  /* 0x000000aaafaa7221 */ /* 0x000fe40000010000 */
[----:B------:R-:W-:Y:S01]  /*3490*/  FADD.FTZ R168, R173, R168 ;  /* 0x000000a8ada87221 */ /* 0x000fe20000010000 */
[----:B------:R-:W-:Y:S06]  /*34a0*/  BRA `(.L_x_9959) ;  /* 0x0000000000887947 */ /* 0x000fec0003800000 */
.L_x_9957:
[----:B------:R-:W-:Y:S05]  /*34b0*/  @!P0 BRA `(.L_x_9960) ;  /* 0x0000000000548947 */ /* 0x000fea0003800000 */
[----:B-1---5:R-:W-:Y:S02]  /*34c0*/  PRMT R164, R172, 0x7632, R164 ;  /* 0x00007632aca47816 */ /* 0x022fe400000000a4 */
        /* <DEDUP_REMOVED lines=20> */
.L_x_9960:
[----:B-1---5:R-:W-:Y:S01]  /*3610*/  PRMT R165, R172, 0x7632, R165 ;  /* 0x00007632aca57816 */ /* 0x022fe200000000a5 */
        /* <DEDUP_REMOVED lines=11> */
.L_x_9959:
[----:B------:R-:W0:Y:S01]  /*36d0*/  @P0 LDC.64 R172, c[0x0][0x3a0] ;  /* 0x0000e800ffac0b82 */ /* 0x000e220000000a00 */
[----:B------:R-:W-:Y:S01]  /*36e0*/  IADD3 R241, PT, PT, R242, 0xa0, RZ ;  /* 0x000000a0f2f17810 */ /* 0x000fe20007ffe0ff */
[----:B------:R-:W-:-:S05]  /*36f0*/  IMAD.WIDE.U32 R180, R239, 0x20, R244 ;  /* 0x00000020efb47825 */ /* 0x000fca00078e00f4 */
[----:B------:R1:W-:Y:S01]  /*3700*/  STG.E.128 desc[UR6][R180.64], R164 ;  /* 0x000000a4b4007986 */ /* 0x0003e2000c101d06 */
[----:B------:R-:W2:Y:S03]  /*3710*/  @P1 LDC.64 R174, c[0x0][0x398] ;  /* 0x0000e600ffae1b82 */ /* 0x000ea60000000a00 */
[----:B------:R1:W-:Y:S01]  /*3720*/  STG.E.128 desc[UR6][R180.64+0x10], R168 ;  /* 0x000010a8b4007986 */ /* 0x0003e2000c101d06 */
[----:B0-----:R-:W-:-:S04]  /*3730*/  @P0 IMAD.WIDE.U32 R182, R241, 0x20, R172 ;  /* 0x00000020f1b60825 */ /* 0x001fc800078e00ac */
[C---:B------:R-:W-:Y:S01]  /*3740*/  IMAD.WIDE.U32 R172, R241.reuse, 0x10, R176 ;  /* 0x00000010f1ac7825 */ /* 0x040fe200078e00b0 */
[----:B------:R1:W5:Y:S03]  /*3750*/  @P0 LDG.E.128 R124, desc[UR6][R182.64] ;  /* 0x00000006b67c0981 */ /* 0x000366000c1e1d00 */
[----:B--2---:R-:W-:Y:S01]  /*3760*/  @P1 IMAD.WIDE.U32 R178, R241, 0x10, R174 ;  /* 0x00000010f1b21825 */ /* 0x004fe200078e00ae */
[----:B------:R1:W5:Y:S04]  /*3770*/  @P0 LDG.E.128 R128, desc[UR6][R182.64+0x10] ;  /* 0x00001006b6800981 */ /* 0x000368000c1e1d00 */
[----:B------:R1:W5:Y:S04]  /*3780*/  @P1 LDG.E.128 R120, desc[UR6][R178.64] ;  /* 0x00000006b2781981 */ /* 0x000368000c1e1d00 */
[----:B------:R-:W5:Y:S01]  /*3790*/  LDG.E.128 R172, desc[UR6][R172.64] ;  /* 0x00000006acac7981 */ /* 0x000f62000c1e1d00 */
[----:B------:R-:W-:Y:S05]  /*37a0*/  @!P1 BRA `(.L_x_9961) ;  /* 0x00000004002c9947 */ /* 0x000fea0003800000 */
[----:B------:R-:W-:Y:S05]  /*37b0*/  @!P0 BRA `(.L_x_9962) ;  /* 0x0000000000a48947 */ /* 0x000fea0003800000 */
[----:B-----5:R-:W-:Y:S02]  /*37c0*/  PRMT R176, R172, 0x7632, R176 ;  /* 0x00007632acb07816 */ /* 0x020fe400000000b0 */
[----:B------:R-:W-:Y:S02]  /*37d0*/  PRMT R177, R120, 0x7632, R177 ;  /* 0x0000763278b17816 */ /* 0x000fe400000000b1 */
[----:B-1----:R-:W-:Y:S01]  /*37e0*/  PRMT R178, R174, 0x7632, R178 ;  /* 0x00007632aeb27816 */ /* 0x002fe200000000b2 */
[----:B------:R-:W-:Y:S01]  /*37f0*/  IMAD.U32 R176, R176, 0x10000, RZ ;  /* 0x00010000b0b07824 */ /* 0x000fe200078e00ff */
[----:B------:R-:W-:Y:S01]  /*3800*/  SHF.L.U32 R177, R177, 0x10, RZ ;  /* 0x00000010b1b17819 */ /* 0x000fe200000006ff */
[----:B------:R-:W-:Y:S01]  /*3810*/  IMAD.U32 R174, R174, 0x10000, RZ ;  /* 0x00010000aeae7824 */ /* 0x000fe200078e00ff */
[----:B------:R-:W-:Y:S02]  /*3820*/  SHF.L.U32 R252, R178, 0x10, RZ ;  /* 0x00000010b2fc7819 */ /* 0x000fe400000006ff */
[----:B------:R-:W-:Y:S01]  /*3830*/  PRMT R178, R122, 0x7632, R178 ;  /* 0x000076327ab27816 */ /* 0x000fe200000000b2 */
[----:B------:R-:W-:Y:S01]  /*3840*/  FADD.FTZ R246, R176, R177 ;  /* 0x000000b1b0f67221 */ /* 0x000fe20000010000 */
[----:B------:R-:W-:-:S02]  /*3850*/  PRMT R176, R173, 0x7632, R176 ;  /* 0x00007632adb07816 */ /* 0x000fc400000000b0 */
[----:B------:R-:W-:Y:S02]  /*3860*/  PRMT R177, R121, 0x7632, R177 ;  /* 0x0000763279b17816 */ /* 0x000fe400000000b1 */
        /* <DEDUP_REMOVED lines=8> */
[----:B------:R-:W-:Y:S02]  /*38f0*/  PRMT R180, R175, 0x7632, R180 ;  /* 0x00007632afb47816 */ /* 0x000fe400000000b4 */
[----:B------:R-:W-:Y:S01]  /*3900*/  PRMT R181, R123, 0x7632, R181 ;  /* 0x000076327bb57816 */ /* 0x000fe200000000b5 */
        /* <DEDUP_REMOVED lines=20> */
.L_x_9962:
[C---:B-----5:R-:W-:Y:S01]  /*3a50*/  PRMT R177, R172.reuse, 0x7632, R177 ;  /* 0x00007632acb17816 */ /* 0x060fe200000000b1 */
[----:B------:R-:W-:Y:S01]  /*3a60*/  IMAD.U32 R172, R172, 0x10000, RZ ;  /* 0x00010000acac7824 */ /* 0x000fe200078e00ff */
[----:B------:R-:W-:Y:S02]  /*3a70*/  PRMT R176, R120, 0x7632, R176 ;  /* 0x0000763278b07816 */ /* 0x000fe400000000b0 */
[----:B------:R-:W-:Y:S02]  /*3a80*/  SHF.L.U32 R177, R177, 0x10, RZ ;  /* 0x00000010b1b17819 */ /* 0x000fe400000006ff */
[----:B------:R-:W-:Y:S02]  /*3a90*/  SHF.L.U32 R176, R176, 0x10, RZ ;  /* 0x00000010b0b07819 */ /* 0x000fe400000006ff */
[----:B-1----:R-:W-:Y:S02]  /*3aa0*/  PRMT R178, R173, 0x7632, R178 ;  /* 0x00007632adb27816 */ /* 0x002fe400000000b2 */
[----:B------:R-:W-:Y:S01]  /*3ab0*/  PRMT R179, R174, 0x7632, R179 ;  /* 0x00007632aeb37816 */ /* 0x000fe200000000b3 */
[--C-:B------:R-:W-:Y:S01]  /*3ac0*/  FADD.FTZ R177, R177, R176.reuse ;  /* 0x000000b0b1b17221 */ /* 0x100fe20000010000 */
[----:B------:R-:W-:Y:S01]  /*3ad0*/  PRMT R176, R121, 0x7632, R176 ;  /* 0x0000763279b07816 */ /* 0x000fe200000000b0 */
[----:B------:R-:W-:Y:S01]  /*3ae0*/  IMAD.U32 R181, R178, 0x10000, RZ ;  /* 0x00010000b2b57824 */ /* 0x000fe200078e00ff */
[----:B------:R-:W-:-:S02]  /*3af0*/  PRMT R178, R122, 0x7632, R178 ;  /* 0x000076327ab27816 */ /* 0x000fc400000000b2 */
[----:B------:R-:W-:Y:S02]  /*3b00*/  SHF.L.U32 R243, R179, 0x10, RZ ;  /* 0x00000010b3f37819 */ /* 0x000fe400000006ff */
[----:B------:R-:W-:Y:S02]  /*3b10*/  SHF.L.U32 R176, R176, 0x10, RZ ;  /* 0x00000010b0b07819 */ /* 0x000fe400000006ff */
[----:B------:R-:W-:Y:S02]  /*3b20*/  PRMT R179, R123, 0x7632, R179 ;  /* 0x000076327bb37816 */ /* 0x000fe400000000b3 */
[----:B------:R-:W-:Y:S02]  /*3b30*/  SHF.L.U32 R178, R178, 0x10, RZ ;  /* 0x00000010b2b27819 */ /* 0x000fe400000006ff */
[----:B------:R-:W-:Y:S01]  /*3b40*/  SHF.L.U32 R183, R179, 0x10, RZ ;  /* 0x00000010b3b77819 */ /* 0x000fe200000006ff */
        /* <DEDUP_REMOVED lines=14> */
[----:B------:R-:W-:-:S03]  /*3c30*/  FADD.FTZ R180, R173, R174 ;  /* 0x000000aeadb47221 */ /* 0x000fc60000010000 */
[----:B------:R-:W-:Y:S01]  /*3c40*/  FADD.FTZ R182, R182, R175 ;  /* 0x000000afb6b67221 */ /* 0x000fe20000010000 */
[----:B------:R-:W-:Y:S06]  /*3c50*/  BRA `(.L_x_9963) ;  /* 0x0000000000887947 */ /* 0x000fec0003800000 */
.L_x_9961:
[----:B------:R-:W-:Y:S05]  /*3c60*/  @!P0 BRA `(.L_x_9964) ;  /* 0x0000000000548947 */ /* 0x000fea0003800000 */
[----:B-----5:R-:W-:Y:S02]  /*3c70*/  PRMT R176, R172, 0x7632, R176 ;  /* 0x00007632acb07816 */ /* 0x020fe400000000b0 */
[----:B-1----:R-:W-:Y:S02]  /*3c80*/  PRMT R178, R173, 0x7632, R178 ;  /* 0x00007632adb27816 */ /* 0x002fe400000000b2 */
        /* <DEDUP_REMOVED lines=19> */
.L_x_9964:
[----:B-----5:R-:W-:Y:S01]  /*3dc0*/  PRMT R177, R172, 0x7632, R177 ;  /* 0x00007632acb17816 */ /* 0x020fe200000000b1 */
[C---:B-1----:R-:W-:Y:S01]  /*3dd0*/  IMAD.U32 R180, R174.reuse, 0x10000, RZ ;  /* 0x00010000aeb47824 */ /* 0x042fe200078e00ff */
        /* <DEDUP_REMOVED lines=10> */
.L_x_9963:
[----:B------:R-:W-:Y:S01]  /*3e80*/  FADD.FTZ R172, RZ, R132 ;  /* 0x00000084ffac7221 */ /* 0x000fe20000010000 */
[----:B------:R-:W0:Y:S01]  /*3e90*/  S2R R174, SR_TID.X ;  /* 0x0000000000ae7919 */ /* 0x000e220000002100 */
[----:B------:R-:W-:Y:S01]  /*3ea0*/  IMAD.WIDE.U32 R244, R241, 0x20, R244 ;  /* 0x00000020f1f47825 */ /* 0x000fe200078e00f4 */
[----:B------:R-:W-:-:S03]  /*3eb0*/  UMOV UR11, 0xffffffff ;  /* 0xffffffff000b7882 */ /* 0x000fc60000000000 */
[----:B------:R-:W-:Y:S01]  /*3ec0*/  FADD.FTZ R173, R172, R133 ;  /* 0x00000085acad7221 */ /* 0x000fe20000010000 */
[----:B------:R1:W-:Y:S03]  /*3ed0*/  STG.E.128 desc[UR6][R244.64], R176 ;  /* 0x000000b0f4007986 */ /* 0x0003e6000c101d06 */
[----:B------:R-:W-:Y:S01]  /*3ee0*/  FADD.FTZ R172, R173, R134 ;  /* 0x00000086adac7221 */ /* 0x000fe20000010000 */
[----:B------:R1:W-:Y:S03]  /*3ef0*/  STG.E.128 desc[UR6][R244.64+0x10], R180 ;  /* 0x000010b4f4007986 */ /* 0x0003e6000c101d06 */
        /* <DEDUP_REMOVED lines=46> */
[----:B-1----:R-:W-:Y:S06]  /*41e0*/  BRA.DIV UR11, `(.L_x_9965) ;  /* 0x000000260ba07947 */ /* 0x002fec000b800000 */
        /* <DEDUP_REMOVED lines=117> */
.L_x_9978:
[----:B------:R-:W-:Y:S01]  /*4940*/  FMUL.FTZ R172, R249, R249 ;  /* 0x000000f9f9ac7220 */ /* 0x000fe20000410000 */
[----:B------:R-:W-:Y:S01]  /*4950*/  ISETP.NE.AND P2, PT, RZ, UR9, PT ;  /* 0x00000009ff007c0c */ /* 0x000fe2000bf45270 */
[----:B01----:R-:W-:Y:S01]  /*4960*/  FADD.FTZ R246, R246, R251 ;  /* 0x000000fbf6f67221 */ /* 0x003fe20000010000 */
[----:B------:R-:W-:Y:S01]  /*4970*/  SHF.L.U32 R174, R92, 0x10, RZ ;  /* 0x000000105cae7819 */ /* 0x000fe200000006ff */
[----:B------:R-:W-:Y:S01]  /*4980*/  IMAD.U32 R248, R188, 0x10000, RZ ;  /* 0x00010000bcf87824 */ /* 0x000fe200078e00ff */
[----:B------:R-:W-:Y:S01]  /*4990*/  FSEL R172, R172, RZ, P2 ;  /* 0x000000ffacac7208 */ /* 0x000fe20001000000 */
[----:B------:R-:W-:Y:S01]  /*49a0*/  FFMA.FTZ R173, R246, R173, UR10 ;  /* 0x0000000af6ad7e23 */ /* 0x000fe200080100ad */
[----:B------:R-:W-:Y:S01]  /*49b0*/  SHF.L.U32 R244, R48, 0x10, RZ ;  /* 0x0000001030f47819 */ /* 0x000fe200000006ff */
[----:B------:R-:W-:Y:S01]  /*49c0*/  IMAD.U32 R246, R190, 0x10000, RZ ;  /* 0x00010000bef67824 */ /* 0x000fe200078e00ff */
[----:B------:R-:W-:Y:S01]  /*49d0*/  SHF.L.U32 R243, R116, 0x10, RZ ;  /* 0x0000001074f37819 */ /* 0x000fe200000006ff */
[----:B------:R-:W-:Y:S01]  /*49e0*/  FADD.FTZ R172, R173, R172 ;  /* 0x000000acadac7221 */ /* 0x000fe20000010000 */
[----:B------:R-:W-:-:S02]  /*49f0*/  FSEL R173, R249, RZ, !P2 ;  /* 0x000000fff9ad7208 */ /* 0x000fc40005000000 */
[----:B------:R-:W-:-:S03]  /*4a00*/  SHF.L.U32 R250, R23, 0x10, RZ ;  /* 0x0000001017fa7819 */ /* 0x000fc600000006ff */
[----:B------:R-:W0:Y:S01]  /*4a10*/  MUFU.RSQ R172, R172 ;  /* 0x000000ac00ac7308 */ /* 0x000e220000001400 */
[C---:B------:R-:W-:Y:S01]  /*4a20*/  FADD.FTZ R175, -R173.reuse, R132 ;  /* 0x00000084adaf7221 */ /* 0x040fe20000010100 */
[----:B------:R-:W-:Y:S02]  /*4a30*/  IMAD.U32 R132, R24, 0x10000, RZ ;  /* 0x0001000018847824 */ /* 0x000fe400078e00ff */
        /* <DEDUP_REMOVED lines=17> */
[C---:B------:R-:W-:Y:S01]  /*4b50*/  FMUL.FTZ R135, R172.reuse, R135 ;  /* 0x00000087ac877220 */ /* 0x040fe20000410000 */
[----:B------:R-:W-:Y:S01]  /*4b60*/  FMUL.FTZ R137, R172, R137 ;  /* 0x00000089ac897220 */ /* 0x000fe20000410000 */
[C---:B------:R-:W-:Y:S01]  /*4b70*/  FFMA.FTZ R132, R175.reuse, R132, R174 ;  /* 0x00000084af847223 */ /* 0x040fe200000100ae */
[----:B------:R-:W-:Y:S01]  /*4b80*/  FFMA.FTZ R243, R175, R244, R243 ;  /* 0x000000f4aff37223 */ /* 0x000fe200000100f3 */
[----:B------:R-:W-:Y:S01]  /*4b90*/  SHF.L.U32 R174, R192, 0x10, RZ ;  /* 0x00000010c0ae7819 */ /* 0x000fe200000006ff */
[C---:B------:R-:W-:Y:S01]  /*4ba0*/  FMUL.FTZ R139, R172.reuse, R139 ;  /* 0x0000008bac8b7220 */ /* 0x040fe20000410000 */
[----:B------:R-:W-:Y:S01]  /*4bb0*/  SHF.L.U32 R244, R191, 0x10, RZ ;  /* 0x00000010bff47819 */ /* 0x000fe200000006ff */
[C---:B------:R-:W-:Y:S01]  /*4bc0*/  FMUL.FTZ R149, R172.reuse, R149 ;  /* 0x00000095ac957220 */ /* 0x040fe20000410000 */
[----:B------:R-:W-:Y:S01]  /*4bd0*/  SHF.L.U32 R175, R189, 0x10, RZ ;  /* 0x00000010bdaf7819 */ /* 0x000fe200000006ff */
[C---:B------:R-:W-:Y:S01]  /*4be0*/  FMUL.FTZ R151, R172.reuse, R151 ;  /* 0x00000097ac977220 */ /* 0x040fe20000410000 */
[C---:B------:R-:W-:Y:S01]  /*4bf0*/  FMUL.FTZ R153, R172.reuse, R153 ;  /* 0x00000099ac997220 */ /* 0x040fe20000410000 */
[----:B------:R-:W-:Y:S01]  /*4c00*/  FFMA.FTZ R247, R133, R174, R244 ;  /* 0x000000ae85f77223 */ /* 0x000fe200000100f4 */
[----:B------:R-:W-:Y:S01]  /*4c10*/  SHF.L.U32 R174, R93, 0x10, RZ ;  /* 0x000000105dae7819 */ /* 0x000fe200000006ff */
[----:B------:R-:W-:Y:S01]  /*4c20*/  FFMA.FTZ R244, R133, R246, R175 ;  /* 0x000000f685f47223 */ /* 0x000fe200000100af */
[----:B------:R-:W-:Y:S01]  /*4c30*/  FADD.FTZ R133, -R173, R134 ;  /* 0x00000086ad857221 */ /* 0x000fe20000010100 */
[----:B------:R-:W-:Y:S01]  /*4c40*/  SHF.L.U32 R134, R25, 0x10, RZ ;  /* 0x0000001019867819 */ /* 0x000fe200000006ff */
[C---:B------:R-:W-:Y:S01]  /*4c50*/  FMUL.FTZ R155, R172.reuse, R155 ;  /* 0x0000009bac9b7220 */ /* 0x040fe20000410000 */
[----:B------:R-:W-:Y:S01]  /*4c60*/  SHF.L.U32 R246, R49, 0x10, RZ ;  /* 0x0000001031f67819 */ /* 0x000fe200000006ff */
[C---:B------:R-:W-:Y:S01]  /*4c70*/  FMUL.FTZ R245, R172.reuse, R133 ;  /* 0x00000085acf57220 */ /* 0x040fe20000410000 */
[----:B------:R-:W-:Y:S01]  /*4c80*/  SHF.L.U32 R175, R117, 0x10, RZ ;  /* 0x0000001075af7819 */ /* 0x000fe200000006ff */
[----:B------:R-:W-:Y:S01]  /*4c90*/  FMUL.FTZ R157, R172, R157 ;  /* 0x0000009dac9d7220 */ /* 0x000fe20000410000 */
[----:B------:R-:W-:Y:S01]  /*4ca0*/  F2FP.BF16.F32.PACK_AB R132, R247, R132 ;  /* 0x00000084f784723e */ /* 0x000fe200000010ff */
[----:B------:R-:W-:Y:S01]  /*4cb0*/  FFMA.FTZ R133, R245, R134, R174 ;  /* 0x00000086f5857223 */ /* 0x000fe200000100ae */
[----:B------:R-:W-:Y:S01]  /*4cc0*/  SHF.L.U32 R134, R187, 0x10, RZ ;  /* 0x00000010bb867819 */ /* 0x000fe200000006ff */
[----:B------:R-:W-:Y:S01]  /*4cd0*/  FFMA.FTZ R245, R245, R246, R175 ;  /* 0x000000f6f5f57223 */ /* 0x000fe200000100af */
[----:B------:R-:W-:Y:S01]  /*4ce0*/  SHF.L.U32 R246, R186, 0x10, RZ ;  /* 0x00000010baf67819 */ /* 0x000fe200000006ff */
[----:B------:R-:W-:Y:S01]  /*4cf0*/  IMAD.U32 R174, R50, 0x10000, RZ ;  /* 0x0001000032ae7824 */ /* 0x000fe200078e00ff */
[----:B------:R-:W-:Y:S01]  /*4d00*/  SHF.L.U32 R175, R185, 0x10, RZ ;  /* 0x00000010b9af7819 */ /* 0x000fe200000006ff */
[----:B------:R-:W-:Y:S01]  /*4d10*/  FFMA.FTZ R248, R135, R248, R134 ;  /* 0x000000f887f87223 */ /* 0x000fe20000010086 */
[----:B------:R-:W-:Y:S01]  /*4d20*/  SHF.L.U32 R134, R26, 0x10, RZ ;  /* 0x000000101a867819 */ /* 0x000fe200000006ff */
[----:B------:R-:W-:Y:S01]  /*4d30*/  FADD.FTZ R247, -R173, R142 ;  /* 0x0000008eadf77221 */ /* 0x000fe20000010100 */
[----:B------:R-:W-:Y:S01]  /*4d40*/  FMUL.FTZ R159, R172, R159 ;  /* 0x0000009fac9f7220 */ /* 0x000fe20000410000 */
[----:B------:R-:W-:Y:S01]  /*4d50*/  FFMA.FTZ R246, R135, R246, R175 ;  /* 0x000000f687f67223 */ /* 0x000fe200000100af */
[C---:B------:R-:W-:Y:S01]  /*4d60*/  FADD.FTZ R135, -R173.reuse, R136 ;  /* 0x00000088ad877221 */ /* 0x040fe20000010100 */
[----:B------:R-:W-:Y:S01]  /*4d70*/  SHF.L.U32 R136, R94, 0x10, RZ ;  /* 0x000000105e887819 */ /* 0x000fe200000006ff */
[----:B------:R-:W-:Y:S01]  /*4d80*/  FMUL.FTZ R161, R172, R161 ;  /* 0x000000a1aca17220 */ /* 0x000fe20000410000 */
[----:B------:R-:W-:Y:S01]  /*4d90*/  SHF.L.U32 R175, R118, 0x10, RZ ;  /* 0x0000001076af7819 */ /* 0x000fe200000006ff */
[----:B------:R-:W-:Y:S01]  /*4da0*/  FMUL.FTZ R135, R172, R135 ;  /* 0x00000087ac877220 */ /* 0x000fe20000410000 */
[----:B------:R-:W-:Y:S01]  /*4db0*/  F2FP.BF16.F32.PACK_AB R133, R248, R133 ;  /* 0x00000085f885723e */ /* 0x000fe200000010ff */
[----:B------:R-:W-:Y:S01]  /*4dc0*/  FMUL.FTZ R165, R172, R165 ;  /* 0x000000a5aca57220 */ /* 0x000fe20000410000 */
[----:B------:R-:W-:Y:S01]  /*4dd0*/  FADD.FTZ R167, -R173, R167 ;  /* 0x000000a7ada77221 */ /* 0x000fe20000010100 */
[C---:B------:R-:W-:Y:S01]  /*4de0*/  FFMA.FTZ R134, R135.reuse, R134, R136 ;  /* 0x0000008687867223 */ /* 0x040fe20000010088 */
[----:B------:R-:W-:Y:S01]  /*4df0*/  FFMA.FTZ R136, R135, R174, R175 ;  /* 0x000000ae87887223 */ /* 0x000fe200000100af */
[----:B------:R-:W-:Y:S01]  /*4e00*/  SHF.L.U32 R174, R184, 0x10, RZ ;  /* 0x00000010b8ae7819 */ /* 0x000fe200000006ff */
[----:B------:R-:W-:Y:S01]  /*4e10*/  FMUL.FTZ R167, R172, R167 ;  /* 0x000000a7aca77220 */ /* 0x000fe20000410000 */
[----:B------:R-:W-:Y:S01]  /*4e20*/  SHF.L.U32 R135, R21, 0x10, RZ ;  /* 0x0000001015877819 */ /* 0x000fe200000006ff */
[----:B------:R-:W-:Y:S01]  /*4e30*/  FADD.FTZ R177, -R173, R177 ;  /* 0x000000b1adb17221 */ /* 0x000fe20000010100 */
[----:B------:R-:W-:Y:S01]  /*4e40*/  SHF.L.U32 R175, R95, 0x10, RZ ;  /* 0x000000105faf7819 */ /* 0x000fe200000006ff */
[----:B------:R-:W-:Y:S01]  /*4e50*/  FFMA.FTZ R251, R137, R174, R250 ;  /* 0x000000ae89fb7223 */ /* 0x000fe200000100fa */
[----:B------:R-:W-:Y:S01]  /*4e60*/  SHF.L.U32 R174, R22, 0x10, RZ ;  /* 0x0000001016ae7819 */ /* 0x000fe200000006ff */
[----:B------:R-:W-:Y:S01]  /*4e70*/  FMUL.FTZ R177, R172, R177 ;  /* 0x000000b1acb17220 */ /* 0x000fe20000410000 */
[----:B------:R-:W-:Y:S01]  /*4e80*/  SHF.L.U32 R250, R20, 0x10, RZ ;  /* 0x0000001014fa7819 */ /* 0x000fe200000006ff */
[----:B------:R-:W-:Y:S01]  /*4e90*/  FADD.FTZ R169, -R173, R169 ;  /* 0x000000a9ada97221 */ /* 0x000fe20000010100 */
[----:B------:R-:W-:Y:S01]  /*4ea0*/  F2FP.BF16.F32.PACK_AB R134, R251, R134 ;  /* 0x00000086fb86723e */ /* 0x000fe200000010ff */
[----:B------:R-:W-:Y:S01]  /*4eb0*/  FFMA.FTZ R137, R137, R174, R135 ;  /* 0x000000ae89897223 */ /* 0x000fe20000010087 */
[----:B------:R-:W-:Y:S01]  /*4ec0*/  FADD.FTZ R135, -R173, R138 ;  /* 0x0000008aad877221 */ /* 0x000fe20000010100 */
[----:B------:R-:W-:Y:S01]  /*4ed0*/  SHF.L.U32 R174, R119, 0x10, RZ ;  /* 0x0000001077ae7819 */ /* 0x000fe200000006ff */
[C---:B------:R-:W-:Y:S01]  /*4ee0*/  FMUL.FTZ R169, R172.reuse, R169 ;  /* 0x000000a9aca97220 */ /* 0x040fe20000410000 */
[----:B------:R-:W-:Y:S01]  /*4ef0*/  FADD.FTZ R179, -R173, R179 ;  /* 0x000000b3adb37221 */ /* 0x000fe20000010100 */
[----:B------:R-:W-:Y:S01]  /*4f00*/  FMUL.FTZ R138, R172, R135 ;  /* 0x00000087ac8a7220 */ /* 0x000fe20000410000 */
[----:B------:R-:W-:-:S02]  /*4f10*/  IMAD.U32 R135, R27, 0x10000, RZ ;  /* 0x000100001b877824 */ /* 0x000fc400078e00ff */
[----:B------:R-:W-:Y:S01]  /*4f20*/  FADD.FTZ R181, -R173, R181 ;  /* 0x000000b5adb57221 */ /* 0x000fe20000010100 */
[----:B------:R-:W-:Y:S01]  /*4f30*/  FMUL.FTZ R179, R172, R179 ;  /* 0x000000b3acb37220 */ /* 0x000fe20000410000 */
[----:B------:R-:W-:Y:S01]  /*4f40*/  FFMA.FTZ R135, R138, R135, R175 ;  /* 0x000000878a877223 */ /* 0x000fe200000100af */
[----:B------:R-:W-:Y:S01]  /*4f50*/  SHF.L.U32 R175, R51, 0x10, RZ ;  /* 0x0000001033af7819 */ /* 0x000fe200000006ff */
[----:B------:R-:W-:-:S04]  /*4f60*/  FMUL.FTZ R181, R172, R181 ;  /* 0x000000b5acb57220 */ /* 0x000fc80000410000 */
[----:B------:R-:W-:Y:S01]  /*4f70*/  FFMA.FTZ R138, R138, R175, R174 ;  /* 0x000000af8a8a7223 */ /* 0x000fe200000100ae */
[----:B------:R-:W-:Y:S02]  /*4f80*/  SHF.L.U32 R174, R19, 0x10, RZ ;  /* 0x0000001013ae7819 */ /* 0x000fe400000006ff */
[----:B------:R-:W-:-:S03]  /*4f90*/  SHF.L.U32 R175, R17, 0x10, RZ ;  /* 0x0000001011af7819 */ /* 0x000fc600000006ff */
[----:B------:R-:W-:Y:S01]  /*4fa0*/  FFMA.FTZ R250, R139, R250, R174 ;  /* 0x000000fa8bfa7223 */ /* 0x000fe200000100ae */
[----:B------:R-:W-:-:S04]  /*4fb0*/  IMAD.U32 R174, R18, 0x10000, RZ ;  /* 0x0001000012ae7824 */ /* 0x000fc800078e00ff */
[----:B------:R-:W-:Y:S01]  /*4fc0*/  FFMA.FTZ R139, R139, R174, R175 ;  /* 0x000000ae8b8b7223 */ /* 0x000fe200000100af */
[----:B------:R-:W-:Y:S01]  /*4fd0*/  F2FP.BF16.F32.PACK_AB R135, R250, R135 ;  /* 0x00000087fa87723e */ /* 0x000fe200000010ff */
[----:B------:R-:W0:Y:S03]  /*4fe0*/  @!P0 LDC.64 R174, c[0x0][0x3c0] ;  /* 0x0000f000ffae8b82 */ /* 0x000e260000000a00 */
[----:B------:R-:W-:Y:S02]  /*4ff0*/  F2FP.BF16.F32.PACK_AB R139, R139, R138 ;  /* 0x0000008a8b8b723e */ /* 0x000fe400000010ff */
[----:B------:R-:W-:Y:S02]  /*5000*/  F2FP.BF16.F32.PACK_AB R138, R137, R136 ;  /* 0x00000088898a723e */ /* 0x000fe400000010ff */
[----:B------:R-:W-:Y:S01]  /*5010*/  F2FP.BF16.F32.PACK_AB R137, R246, R245 ;  /* 0x000000f5f689723e */ /* 0x000fe200000010ff */
[----:B------:R-:W-:Y:S01]  /*5020*/  FADD.FTZ R245, -R173, R140 ;  /* 0x0000008cadf57221 */ /* 0x000fe20000010100 */
[----:B------:R-:W-:Y:S01]  /*5030*/  F2FP.BF16.F32.PACK_AB R136, R244, R243 ;  /* 0x000000f3f488723e */ /* 0x000fe200000010ff */
[C---:B------:R-:W-:Y:S01]  /*5040*/  FMUL.FTZ R140, R172.reuse, R247 ;  /* 0x000000f7ac8c7220 */ /* 0x040fe20000410000 */
[----:B------:R-:W-:Y:S01]  /*5050*/  SHF.L.U32 R247, R89, 0x10, RZ ;  /* 0x0000001059f77819 */ /* 0x000fe200000006ff */
[----:B------:R-:W-:Y:S01]  /*5060*/  FMUL.FTZ R142, R172, R245 ;  /* 0x000000f5ac8e7220 */ /* 0x000fe20000410000 */
[----:B------:R-:W-:-:S02]  /*5070*/  SHF.L.U32 R245, R29, 0x10, RZ ;  /* 0x000000101df57819 */ /* 0x000fc400000006ff */
[----:B------:R-:W-:Y:S01]  /*5080*/  SHF.L.U32 R244, R11, 0x10, RZ ;  /* 0x000000100bf47819 */ /* 0x000fe200000006ff */
[----:B0-----:R-:W-:-:S05]  /*5090*/  @!P0 IMAD.WIDE R174, R235, 0x4, R174 ;  /* 0x00000004ebae8825 */ /* 0x001fca00078e02ae */
[----:B------:R0:W-:Y:S02]  /*50a0*/  @!P0 STG.E desc[UR6][R174.64], R249 ;  /* 0x000000f9ae008986 */ /* 0x0001e4000c101906 */
[----:B0-----:R-:W0:Y:S08]  /*50b0*/  @!P0 LDC.64 R174, c[0x0][0x3c8] ;  /* 0x0000f200ffae8b82 */ /* 0x001e300000000a00 */
[----:B------:R-:W1:Y:S01]  /*50c0*/  LDC.64 R248, c[0x0][0x430] ;  /* 0x00010c00fff87b82 */ /* 0x000e620000000a00 */
[----:B0-----:R-:W-:-:S05]  /*50d0*/  @!P0 IMAD.WIDE R174, R235, 0x4, R174 ;  /* 0x00000004ebae8825 */ /* 0x001fca00078e02ae */
[----:B------:R0:W-:Y:S02]  /*50e0*/  @!P0 STG.E desc[UR6][R174.64], R172 ;  /* 0x000000acae008986 */ /* 0x0001e4000c101906 */
[----:B0-----:R-:W0:Y:S02]  /*50f0*/  LDC.64 R174, c[0x0][0x428] ;  /* 0x00010a00ffae7b82 */ /* 0x001e240000000a00 */
[----:B0-----:R-:W-:-:S04]  /*5100*/  IMAD.WIDE.U32 R250, R242, 0x10, R174 ;  /* 0x00000010f2fa7825 */ /* 0x001fc800078e00ae */
[----:B-1----:R-:W-:Y:S01]  /*5110*/  IMAD.WIDE.U32 R242, R242, 0x10, R248 ;  /* 0x00000010f2f27825 */ /* 0x002fe200078e00f8 */
[----:B------:R0:W-:Y:S04]  /*5120*/  STG.E.128 desc[UR6][R250.64], R132 ;  /* 0x00000084fa007986 */ /* 0x0001e8000c101d06 */
[----:B------:R1:W-:Y:S01]  /*5130*/  STG.E.128 desc[UR6][R242.64], R136 ;  /* 0x00000088f2007986 */ /* 0x0003e2000c101d06 */
[----:B0-----:R-:W-:Y:S01]  /*5140*/  SHF.L.U32 R133, R28, 0x10, RZ ;  /* 0x000000101c857819 */ /* 0x001fe200000006ff */
[C---:B------:R-:W-:Y:S01]  /*5150*/  FADD.FTZ R251, -R173.reuse, R144 ;  /* 0x00000090adfb7221 */ /* 0x040fe20000010100 */
[----:B------:R-:W-:Y:S01]  /*5160*/  SHF.L.U32 R135, R88, 0x10, RZ ;  /* 0x0000001058877819 */ /* 0x000fe200000006ff */
[----:B------:R-:W-:Y:S01]  /*5170*/  FMUL.FTZ R144, R172, R145 ;  /* 0x00000091ac907220 */ /* 0x000fe20000410000 */
[----:B-1----:R-:W-:Y:S01]  /*5180*/  SHF.L.U32 R137, R90, 0x10, RZ ;  /* 0x000000105a897819 */ /* 0x002fe200000006ff */
[----:B------:R-:W-:Y:S01]  /*5190*/  FMUL.FTZ R138, R172, R251 ;  /* 0x000000fbac8a7220 */ /* 0x000fe20000410000 */
[----:B------:R-:W-:Y:S01]  /*51a0*/  FADD.FTZ R139, -R173, R146 ;  /* 0x00000092ad8b7221 */ /* 0x000fe20000010100 */
[----:B------:R-:W-:Y:S01]  /*51b0*/  FFMA.FTZ R132, R142, R133, R135 ;  /* 0x000000858e847223 */ /* 0x000fe20000010087 */
[----:B------:R-:W-:Y:S01]  /*51c0*/  IMAD.U32 R135, R30, 0x10000, RZ ;  /* 0x000100001e877824 */ /* 0x000fe200078e00ff */
[----:B------:R-:W-:Y:S01]  /*51d0*/  SHF.L.U32 R136, R31, 0x10, RZ ;  /* 0x000000101f887819 */ /* 0x000fe200000006ff */
[----:B------:R-:W-:Y:S01]  /*51e0*/  FMUL.FTZ R139, R172, R139 ;  /* 0x0000008bac8b7220 */ /* 0x000fe20000410000 */
[----:B------:R-:W-:Y:S01]  /*51f0*/  SHF.L.U32 R146, R91, 0x10, RZ ;  /* 0x000000105b927819 */ /* 0x000fe200000006ff */
[----:B------:R-:W-:Y:S01]  /*5200*/  FFMA.FTZ R134, R138, R135, R137 ;  /* 0x000000878a867223 */ /* 0x000fe20000010089 */
[----:B------:R-:W-:Y:S01]  /*5210*/  SHF.L.U32 R137, R8, 0x10, RZ ;  /* 0x0000001008897819 */ /* 0x000fe200000006ff */
[----:B------:R-:W-:Y:S01]  /*5220*/  FADD.FTZ R145, -R173, R147 ;  /* 0x00000093ad917221 */ /* 0x000fe20000010100 */
[----:B------:R-:W-:Y:S01]  /*5230*/  SHF.L.U32 R135, R7, 0x10, RZ ;  /* 0x0000001007877819 */ /* 0x000fe200000006ff */
[----:B------:R-:W-:Y:S01]  /*5240*/  FADD.FTZ R147, -R173, R143 ;  /* 0x0000008fad937221 */ /* 0x000fe20000010100 */
[C---:B------:R-:W-:Y:S01]  /*5250*/  FMUL.FTZ R143, R172.reuse, R141 ;  /* 0x0000008dac8f7220 */ /* 0x040fe20000410000 */
[----:B------:R-:W-:Y:S01]  /*5260*/  FMUL.FTZ R145, R172, R145 ;  /* 0x00000091ac917220 */ /* 0x000fe20000410000 */
[----:B------:R-:W-:Y:S01]  /*5270*/  SHF.L.U32 R242, R12, 0x10, RZ ;  /* 0x000000100cf27819 */ /* 0x000fe200000006ff */
[----:B------:R-:W-:Y:S01]  /*5280*/  FFMA.FTZ R137, R144, R137, R135 ;  /* 0x0000008990897223 */ /* 0x000fe20000010087 */
[----:B------:R-:W-:Y:S01]  /*5290*/  FFMA.FTZ R135, R139, R136, R146 ;  /* 0x000000888b877223 */ /* 0x000fe20000010092 */
[----:B------:R-:W-:Y:S01]  /*52a0*/  SHF.L.U32 R146, R3, 0x10, RZ ;  /* 0x0000001003927819 */ /* 0x000fe200000006ff */
[----:B------:R-:W-:-:S02]  /*52b0*/  IMAD.U32 R136, R4, 0x10000, RZ ;  /* 0x0001000004887824 */ /* 0x000fc400078e00ff */
[----:B------:R-:W-:Y:S01]  /*52c0*/  FMUL.FTZ R141, R172, R147 ;  /* 0x00000093ac8d7220 */ /* 0x000fe20000410000 */
[----:B------:R-:W-:Y:S01]  /*52d0*/  FFMA.FTZ R133, R140, R245, R247 ;  /* 0x000000f58c857223 */ /* 0x000fe200000100f7 */
[----:B------:R-:W-:Y:S01]  /*52e0*/  F2FP.BF16.F32.PACK_AB R134, R137, R134 ;  /* 0x000000868986723e */ /* 0x000fe200000010ff */
[----:B------:R-:W-:Y:S01]  /*52f0*/  FFMA.FTZ R246, R145, R136, R146 ;  /* 0x0000008891f67223 */ /* 0x000fe20000010092 */
[----:B------:R-:W-:Y:S01]  /*5300*/  SHF.L.U32 R136, R16, 0x10, RZ ;  /* 0x0000001010887819 */ /* 0x000fe200000006ff */
[----:B------:R-:W-:Y:S01]  /*5310*/  FFMA.FTZ R242, R141, R242, R244 ;  /* 0x000000f28df27223 */ /* 0x000fe200000100f4 */
[----:B------:R-:W-:Y:S02]  /*5320*/  SHF.L.U32 R146, R15, 0x10, RZ ;  /* 0x000000100f927819 */ /* 0x000fe400000006ff */
[----:B------:R-:W-:Y:S02]  /*5330*/  F2FP.BF16.F32.PACK_AB R135, R246, R135 ;  /* 0x00000087f687723e */ /* 0x000fe400000010ff */
[----:B------:R-:W-:Y:S01]  /*5340*/  F2FP.BF16.F32.PACK_AB R133, R242, R133 ;  /* 0x00000085f285723e */ /* 0x000fe200000010ff */
[----:B------:R-:W-:Y:S01]  /*5350*/  FFMA.FTZ R147, R143, R136, R146 ;  /* 0x000000888f937223 */ /* 0x000fe20000010092 */
[----:B------:R-:W-:Y:S01]  /*5360*/  IMAD.WIDE.U32 R136, R240, 0x10, R174 ;  /* 0x00000010f0887825 */ /* 0x000fe200078e00ae */
[----:B------:R-:W-:-:S02]  /*5370*/  SHF.L.U32 R243, R112, 0x10, RZ ;  /* 0x0000001070f37819 */ /* 0x000fc400000006ff */
[----:B------:R-:W-:Y:S02]  /*5380*/  SHF.L.U32 R146, R14, 0x10, RZ ;  /* 0x000000100e927819 */ /* 0x000fe400000006ff */
[----:B------:R-:W-:Y:S01]  /*5390*/  F2FP.BF16.F32.PACK_AB R132, R147, R132 ;  /* 0x000000849384723e */ /* 0x000fe200000010ff */
[----:B------:R-:W-:Y:S01]  /*53a0*/  IMAD.U32 R147, R52, 0x10000, RZ ;  /* 0x0001000034937824 */ /* 0x000fe200078e00ff */
[----:B------:R-:W-:-:S03]  /*53b0*/  SHF.L.U32 R242, R13, 0x10, RZ ;  /* 0x000000100df27819 */ /* 0x000fc600000006ff */
[----:B------:R0:W-:Y:S01]  /*53c0*/  STG.E.128 desc[UR6][R136.64], R132 ;  /* 0x0000008488007986 */ /* 0x0001e2000c101d06 */
[----:B------:R-:W-:Y:S01]  /*53d0*/  FFMA.FTZ R142, R142, R147, R243 ;  /* 0x000000938e8e7223 */ /* 0x000fe200000100f3 */
[----:B------:R-:W-:Y:S01]  /*53e0*/  SHF.L.U32 R147, R53, 0x10, RZ ;  /* 0x0000001035937819 */ /* 0x000fe200000006ff */
[----:B------:R-:W-:Y:S01]  /*53f0*/  FFMA.FTZ R143, R143, R146, R242 ;  /* 0x000000928f8f7223 */ /* 0x000fe200000100f2 */
[----:B------:R-:W-:Y:S02]  /*5400*/  SHF.L.U32 R243, R113, 0x10, RZ ;  /* 0x0000001071f37819 */ /* 0x000fe400000006ff */
[----:B------:R-:W-:Y:S02]  /*5410*/  SHF.L.U32 R146, R194, 0x10, RZ ;  /* 0x00000010c2927819 */ /* 0x000fe400000006ff */
[----:B------:R-:W-:Y:S01]  /*5420*/  SHF.L.U32 R242, R221, 0x10, RZ ;  /* 0x00000010ddf27819 */ /* 0x000fe200000006ff */
[----:B------:R-:W-:Y:S01]  /*5430*/  FFMA.FTZ R147, R140, R147, R243 ;  /* 0x000000938c937223 */ /* 0x000fe200000100f3 */
[----:B------:R-:W-:Y:S01]  /*5440*/  IMAD.U32 R140, R10, 0x10000, RZ ;  /* 0x000100000a8c7824 */ /* 0x000fe200078e00ff */
[----:B0-----:R-:W-:Y:S01]  /*5450*/  SHF.L.U32 R133, R54, 0x10, RZ ;  /* 0x0000001036857819 */ /* 0x001fe200000006ff */
[----:B------:R-:W-:Y:S01]  /*5460*/  IMAD.U32 R136, R55, 0x10000, RZ ;  /* 0x0001000037887824 */ /* 0x000fe200078e00ff */
[----:B------:R-:W-:-:S02]  /*5470*/  SHF.L.U32 R135, R114, 0x10, RZ ;  /* 0x0000001072877819 */ /* 0x000fc400000006ff */
[----:B------:R-:W-:Y:S02]  /*5480*/  SHF.L.U32 R137, R5, 0x10, RZ ;  /* 0x0000001005897819 */ /* 0x000fe400000006ff */
[----:B------:R-:W-:Y:S01]  /*5490*/  SHF.L.U32 R132, R9, 0x10, RZ ;  /* 0x0000001009847819 */ /* 0x000fe200000006ff */
[----:B------:R-:W-:Y:S01]  /*54a0*/  FFMA.FTZ R133, R138, R133, R135 ;  /* 0x000000858a857223 */ /* 0x000fe20000010087 */
[----:B------:R-:W-:Y:S02]  /*54b0*/  SHF.L.U32 R135, R6, 0x10, RZ ;  /* 0x0000001006877819 */ /* 0x000fe400000006ff */
[----:B------:R-:W-:Y:S01]  /*54c0*/  SHF.L.U32 R138, R115, 0x10, RZ ;  /* 0x00000010738a7819 */ /* 0x000fe200000006ff */
[----:B------:R-:W-:Y:S01]  /*54d0*/  FFMA.FTZ R132, R141, R140, R132 ;  /* 0x0000008c8d847223 */ /* 0x000fe20000010084 */
[----:B------:R-:W-:Y:S01]  /*54e0*/  SHF.L.U32 R140, R84, 0x10, RZ ;  /* 0x00000010548c7819 */ /* 0x000fe200000006ff */
[----:B------:R-:W-:Y:S01]  /*54f0*/  FFMA.FTZ R134, R144, R135, R137 ;  /* 0x0000008790867223 */ /* 0x000fe20000010089 */
[----:B------:R-:W-:Y:S01]  /*5500*/  SHF.L.U32 R144, R193, 0x10, RZ ;  /* 0x00000010c1907819 */ /* 0x000fe200000006ff */
[----:B------:R-:W-:Y:S01]  /*5510*/  FFMA.FTZ R135, R139, R136, R138 ;  /* 0x000000888b877223 */ /* 0x000fe2000001008a */
[----:B------:R-:W-:Y:S01]  /*5520*/  SHF.L.U32 R136, R2, 0x10, RZ ;  /* 0x0000001002887819 */ /* 0x000fe200000006ff */
[----:B------:R-:W-:Y:S01]  /*5530*/  FADD.FTZ R139, -R173, R148 ;  /* 0x00000094ad8b7221 */ /* 0x000fe20000010100 */
[----:B------:R-:W-:-:S02]  /*5540*/  SHF.L.U32 R138, R0, 0x10, RZ ;  /* 0x00000010008a7819 */ /* 0x000fc400000006ff */
[----:B------:R-:W-:Y:S01]  /*5550*/  F2FP.BF16.F32.PACK_AB R134, R134, R133 ;  /* 0x000000858686723e */ /* 0x000fe200000010ff */
[----:B------:R-:W-:Y:S01]  /*5560*/  FMUL.FTZ R139, R172, R139 ;  /* 0x0000008bac8b7220 */ /* 0x000fe20000410000 */
[----:B------:R-:W-:Y:S01]  /*5570*/  F2FP.BF16.F32.PACK_AB R133, R132, R147 ;  /* 0x000000938485723e */ /* 0x000fe200000010ff */
[----:B------:R-:W-:Y:S01]  /*5580*/  FFMA.FTZ R136, R145, R136, R138 ;  /* 0x0000008891887223 */ /* 0x000fe2000001008a */
[----:B------:R-:W-:Y:S02]  /*5590*/  SHF.L.U32 R138, R32, 0x10, RZ ;  /* 0x00000010208a7819 */ /* 0x000fe400000006ff */
[----:B------:R-:W-:Y:S01]  /*55a0*/  F2FP.BF16.F32.PACK_AB R132, R143, R142 ;  /* 0x0000008e8f84723e */ /* 0x000fe200000010ff */
[----:B------:R-:W-:Y:S01]  /*55b0*/  IMAD.U32 R142, R56, 0x10000, RZ ;  /* 0x00010000388e7824 */ /* 0x000fe200078e00ff */
[----:B------:R-:W-:Y:S01]  /*55c0*/  F2FP.BF16.F32.PACK_AB R135, R136, R135 ;  /* 0x000000878887723e */ /* 0x000fe200000010ff */
[----:B------:R-:W-:-:S04]  /*55d0*/  IMAD.WIDE.U32 R136, R240, 0x10, R248 ;  /* 0x00000010f0887825 */ /* 0x000fc800078e00f8 */
[----:B------:R-:W-:Y:S01]  /*55e0*/  FFMA.FTZ R138, R139, R138, R140 ;  /* 0x0000008a8b8a7223 */ /* 0x000fe2000001008c */
[----:B------:R-:W-:Y:S01]  /*55f0*/  SHF.L.U32 R140, R108, 0x10, RZ ;  /* 0x000000106c8c7819 */ /* 0x000fe200000006ff */
[----:B------:R-:W-:Y:S01]  /*5600*/  FADD.FTZ R143, -R173, R150 ;  /* 0x00000096ad8f7221 */ /* 0x000fe20000010100 */
[----:B------:R-:W-:Y:S01]  /*5610*/  SHF.L.U32 R148, R195, 0x10, RZ ;  /* 0x00000010c3947819 */ /* 0x000fe200000006ff */
[----:B------:R0:W-:Y:S01]  /*5620*/  STG.E.128 desc[UR6][R136.64], R132 ;  /* 0x0000008488007986 */ /* 0x0001e2000c101d06 */
[----:B------:R-:W-:Y:S01]  /*5630*/  SHF.L.U32 R141, R196, 0x10, RZ ;  /* 0x00000010c48d7819 */ /* 0x000fe200000006ff */
[----:B------:R-:W-:Y:S01]  /*5640*/  FFMA.FTZ R140, R139, R142, R140 ;  /* 0x0000008e8b8c7223 */ /* 0x000fe2000001008c */
[----:B------:R-:W-:Y:S01]  /*5650*/  FMUL.FTZ R143, R172, R143 ;  /* 0x0000008fac8f7220 */ /* 0x000fe20000410000 */
[----:B------:R-:W-:Y:S02]  /*5660*/  SHF.L.U32 R142, R198, 0x10, RZ ;  /* 0x00000010c68e7819 */ /* 0x000fe400000006ff */
[----:B------:R-:W-:Y:S01]  /*5670*/  FFMA.FTZ R141, R149, R148, R141 ;  /* 0x00000094958d7223 */ /* 0x000fe2000001008d */
[----:B------:R-:W-:-:S02]  /*5680*/  SHF.L.U32 R148, R202, 0x10, RZ ;  /* 0x00000010ca947819 */ /* 0x000fc400000006ff */
[----:B------:R-:W-:Y:S02]  /*5690*/  SHF.L.U32 R150, R206, 0x10, RZ ;  /* 0x00000010ce967819 */ /* 0x000fe400000006ff */
[----:B------:R-:W-:Y:S01]  /*56a0*/  SHF.L.U32 R240, R43, 0x10, RZ ;  /* 0x000000102bf07819 */ /* 0x000fe200000006ff */
[----:B0-----:R-:W-:Y:S01]  /*56b0*/  FFMA.FTZ R137, R149, R144, R146 ;  /* 0x0000009095897223 */ /* 0x001fe20000010092 */
[----:B------:R-:W-:Y:S01]  /*56c0*/  SHF.L.U32 R144, R57, 0x10, RZ ;  /* 0x0000001039907819 */ /* 0x000fe200000006ff */
[----:B------:R-:W-:Y:S01]  /*56d0*/  IMAD.U32 R132, R33, 0x10000, RZ ;  /* 0x0001000021847824 */ /* 0x000fe200078e00ff */
[----:B------:R-:W-:Y:S02]  /*56e0*/  SHF.L.U32 R135, R109, 0x10, RZ ;  /* 0x000000106d877819 */ /* 0x000fe400000006ff */
[----:B------:R-:W-:Y:S02]  /*56f0*/  SHF.L.U32 R134, R85, 0x10, RZ ;  /* 0x0000001055867819 */ /* 0x000fe400000006ff */
[----:B------:R-:W-:Y:S01]  /*5700*/  SHF.L.U32 R136, R197, 0x10, RZ ;  /* 0x00000010c5887819 */ /* 0x000fe200000006ff */
[----:B------:R-:W-:Y:S01]  /*5710*/  FFMA.FTZ R144, R143, R144, R135 ;  /* 0x000000908f907223 */ /* 0x000fe20000010087 */
[----:B------:R-:W-:Y:S01]  /*5720*/  FADD.FTZ R135, -R173, R152 ;  /* 0x00000098ad877221 */ /* 0x000fe20000010100 */
[----:B------:R-:W-:Y:S01]  /*5730*/  FFMA.FTZ R133, R143, R132, R134 ;  /* 0x000000848f857223 */ /* 0x000fe20000010086 */
[----:B------:R-:W-:-:S02]  /*5740*/  IMAD.U32 R134, R199, 0x10000, RZ ;  /* 0x00010000c7867824 */ /* 0x000fc400078e00ff */
[C---:B------:R-:W-:Y:S01]  /*5750*/  FFMA.FTZ R132, R151.reuse, R136, R142 ;  /* 0x0000008897847223 */ /* 0x040fe2000001008e */
[----:B------:R-:W-:Y:S01]  /*5760*/  SHF.L.U32 R136, R200, 0x10, RZ ;  /* 0x00000010c8887819 */ /* 0x000fe200000006ff */
[----:B------:R-:W-:Y:S01]  /*5770*/  FMUL.FTZ R135, R172, R135 ;  /* 0x00000087ac877220 */ /* 0x000fe20000410000 */
[----:B------:R-:W-:Y:S02]  /*5780*/  SHF.L.U32 R142, R34, 0x10, RZ ;  /* 0x00000010228e7819 */ /* 0x000fe400000006ff */
[----:B------:R-:W-:Y:S01]  /*5790*/  SHF.L.U32 R146, R86, 0x10, RZ ;  /* 0x0000001056927819 */ /* 0x000fe200000006ff */
[----:B------:R-:W-:Y:S01]  /*57a0*/  FFMA.FTZ R145, R151, R134, R136 ;  /* 0x0000008697917223 */ /* 0x000fe20000010088 */
[----:B------:R-:W-:Y:S01]  /*57b0*/  SHF.L.U32 R136, R110, 0x10, RZ ;  /* 0x000000106e887819 */ /* 0x000fe200000006ff */
[----:B------:R-:W-:Y:S01]  /*57c0*/  FADD.FTZ R151, -R173, R158 ;  /* 0x0000009ead977221 */ /* 0x000fe20000010100 */
[----:B------:R-:W-:Y:S01]  /*57d0*/  SHF.L.U32 R143, R111, 0x10, RZ ;  /* 0x000000106f8f7819 */ /* 0x000fe200000006ff */
[----:B------:R-:W-:Y:S01]  /*57e0*/  FFMA.FTZ R134, R135, R142, R146 ;  /* 0x0000008e87867223 */ /* 0x000fe20000010092 */
[----:B------:R-:W-:Y:S01]  /*57f0*/  SHF.L.U32 R146, R58, 0x10, RZ ;  /* 0x000000103a927819 */ /* 0x000fe200000006ff */
[----:B------:R-:W-:Y:S01]  /*5800*/  IMAD.U32 R142, R201, 0x10000, RZ ;  /* 0x00010000c98e7824 */ /* 0x000fe200078e00ff */
[----:B------:R-:W-:Y:S01]  /*5810*/  SHF.L.U32 R149, R208, 0x10, RZ ;  /* 0x00000010d0957819 */ /* 0x000fe200000006ff */
[----:B------:R-:W-:Y:S01]  /*5820*/  FMUL.FTZ R151, R172, R151 ;  /* 0x00000097ac977220 */ /* 0x000fe20000410000 */
[----:B------:R-:W-:Y:S01]  /*5830*/  F2FP.BF16.F32.PACK_AB R133, R132, R133 ;  /* 0x000000858485723e */ /* 0x000fe200000010ff */
[----:B------:R-:W-:Y:S01]  /*5840*/  FFMA.FTZ R146, R135, R146, R136 ;  /* 0x0000009287927223 */ /* 0x000fe20000010088 */
[----:B------:R-:W-:Y:S01]  /*5850*/  FFMA.FTZ R139, R153, R142, R148 ;  /* 0x0000008e998b7223 */ /* 0x000fe20000010094 */
[----:B------:R-:W-:Y:S01]  /*5860*/  SHF.L.U32 R136, R203, 0x10, RZ ;  /* 0x00000010cb887819 */ /* 0x000fe200000006ff */
[----:B------:R-:W-:Y:S01]  /*5870*/  FADD.FTZ R135, -R173, R154 ;  /* 0x0000009aad877221 */ /* 0x000fe20000010100 */
[----:B------:R-:W-:Y:S01]  /*5880*/  SHF.L.U32 R142, R204, 0x10, RZ ;  /* 0x00000010cc8e7819 */ /* 0x000fe200000006ff */
[----:B------:R-:W-:Y:S01]  /*5890*/  IMAD.U32 R148, R59, 0x10000, RZ ;  /* 0x000100003b947824 */ /* 0x000fe200078e00ff */
[----:B------:R-:W-:Y:S01]  /*58a0*/  F2FP.BF16.F32.PACK_AB R134, R139, R134 ;  /* 0x000000868b86723e */ /* 0x000fe200000010ff */
[C---:B------:R-:W-:Y:S01]  /*58b0*/  FMUL.FTZ R135, R172.reuse, R135 ;  /* 0x00000087ac877220 */ /* 0x040fe20000410000 */
[----:B------:R-:W-:Y:S01]  /*58c0*/  FADD.FTZ R139, -R173, R156 ;  /* 0x0000009cad8b7221 */ /* 0x000fe20000010100 */
[----:B------:R-:W-:Y:S01]  /*58d0*/  FFMA.FTZ R147, R153, R136, R142 ;  /* 0x0000008899937223 */ /* 0x000fe2000001008e */
[----:B------:R-:W-:Y:S01]  /*58e0*/  SHF.L.U32 R136, R35, 0x10, RZ ;  /* 0x0000001023887819 */ /* 0x000fe200000006ff */
[----:B------:R-:W-:Y:S01]  /*58f0*/  FFMA.FTZ R148, R135, R148, R143 ;  /* 0x0000009487947223 */ /* 0x000fe2000001008f */
[----:B------:R-:W-:Y:S01]  /*5900*/  SHF.L.U32 R142, R87, 0x10, RZ ;  /* 0x00000010578e7819 */ /* 0x000fe200000006ff */
[----:B------:R-:W-:Y:S01]  /*5910*/  FMUL.FTZ R139, R172, R139 ;  /* 0x0000008bac8b7220 */ /* 0x000fe20000410000 */
[----:B------:R-:W-:Y:S01]  /*5920*/  F2FP.BF16.F32.PACK_AB R132, R137, R138 ;  /* 0x0000008a8984723e */ /* 0x000fe200000010ff */
[----:B------:R-:W-:Y:S01]  /*5930*/  IMAD.U32 R156, R211, 0x10000, RZ ;  /* 0x00010000d39c7824 */ /* 0x000fe200078e00ff */
[----:B------:R-:W-:Y:S01]  /*5940*/  SHF.L.U32 R138, R80, 0x10, RZ ;  /* 0x00000010508a7819 */ /* 0x000fe200000006ff */
[----:B------:R-:W-:Y:S01]  /*5950*/  FFMA.FTZ R136, R135, R136, R142 ;  /* 0x0000008887887223 */ /* 0x000fe2000001008e */
[----:B------:R-:W-:-:S02]  /*5960*/  SHF.L.U32 R142, R205, 0x10, RZ ;  /* 0x00000010cd8e7819 */ /* 0x000fc400000006ff */
[----:B------:R-:W-:Y:S02]  /*5970*/  SHF.L.U32 R152, R209, 0x10, RZ ;  /* 0x00000010d1987819 */ /* 0x000fe400000006ff */
[----:B------:R-:W-:Y:S01]  /*5980*/  SHF.L.U32 R154, R210, 0x10, RZ ;  /* 0x00000010d29a7819 */ /* 0x000fe200000006ff */
[----:B------:R-:W-:Y:S01]  /*5990*/  FFMA.FTZ R135, R155, R142, R150 ;  /* 0x0000008e9b877223 */ /* 0x000fe20000010096 */
[----:B------:R-:W-:Y:S02]  /*59a0*/  SHF.L.U32 R142, R207, 0x10, RZ ;  /* 0x00000010cf8e7819 */ /* 0x000fe400000006ff */
[----:B------:R-:W-:Y:S02]  /*59b0*/  SHF.L.U32 R150, R104, 0x10, RZ ;  /* 0x0000001068967819 */ /* 0x000fe400000006ff */
[----:B------:R-:W-:Y:S01]  /*59c0*/  F2FP.BF16.F32.PACK_AB R135, R135, R136 ;  /* 0x000000888787723e */ /* 0x000fe200000010ff */
[----:B------:R-:W-:Y:S01]  /*59d0*/  FFMA.FTZ R149, R155, R142, R149 ;  /* 0x0000008e9b957223 */ /* 0x000fe20000010095 */
[----:B------:R-:W-:Y:S01]  /*59e0*/  IMAD.U32 R142, R36, 0x10000, RZ ;  /* 0x00010000248e7824 */ /* 0x000fe200078e00ff */
[----:B------:R-:W-:Y:S01]  /*59f0*/  SHF.L.U32 R143, R212, 0x10, RZ ;  /* 0x00000010d48f7819 */ /* 0x000fe200000006ff */
[----:B------:R-:W-:-:S04]  /*5a00*/  IMAD.WIDE.U32 R136, R238, 0x10, R174 ;  /* 0x00000010ee887825 */ /* 0x000fc800078e00ae */
[----:B------:R-:W-:Y:S01]  /*5a10*/  FFMA.FTZ R155, R157, R152, R154 ;  /* 0x000000989d9b7223 */ /* 0x000fe2000001009a */
[----:B------:R-:W-:Y:S01]  /*5a20*/  FFMA.FTZ R142, R139, R142, R138 ;  /* 0x0000008e8b8e7223 */ /* 0x000fe2000001008a */
[----:B------:R-:W-:Y:S01]  /*5a30*/  SHF.L.U32 R138, R60, 0x10, RZ ;  /* 0x000000103c8a7819 */ /* 0x000fe200000006ff */
[----:B------:R0:W-:Y:S01]  /*5a40*/  STG.E.128 desc[UR6][R136.64], R132 ;  /* 0x0000008488007986 */ /* 0x0001e2000c101d06 */
[----:B------:R-:W-:Y:S02]  /*5a50*/  SHF.L.U32 R154, R37, 0x10, RZ ;  /* 0x00000010259a7819 */ /* 0x000fe400000006ff */
[----:B------:R-:W-:Y:S02]  /*5a60*/  SHF.L.U32 R152, R82, 0x10, RZ ;  /* 0x0000001052987819 */ /* 0x000fe400000006ff */
[----:B------:R-:W-:Y:S02]  /*5a70*/  SHF.L.U32 R153, R64, 0x10, RZ ;  /* 0x0000001040997819 */ /* 0x000fe400000006ff */
[----:B------:R-:W-:Y:S01]  /*5a80*/  SHF.L.U32 R158, R77, 0x10, RZ ;  /* 0x000000104d9e7819 */ /* 0x000fe200000006ff */
[----:B0-----:R-:W-:Y:S01]  /*5a90*/  FFMA.FTZ R137, R139, R138, R150 ;  /* 0x0000008a8b897223 */ /* 0x001fe20000010096 */
[----:B------:R-:W-:Y:S01]  /*5aa0*/  SHF.L.U32 R138, R61, 0x10, RZ ;  /* 0x000000103d8a7819 */ /* 0x000fe200000006ff */
[----:B------:R-:W-:Y:S01]  /*5ab0*/  IMAD.U32 R134, R213, 0x10000, RZ ;  /* 0x00010000d5867824 */ /* 0x000fe200078e00ff */
[----:B------:R-:W-:Y:S01]  /*5ac0*/  SHF.L.U32 R133, R105, 0x10, RZ ;  /* 0x0000001069857819 */ /* 0x000fe200000006ff */
[----:B------:R-:W-:Y:S01]  /*5ad0*/  FFMA.FTZ R136, R157, R156, R143 ;  /* 0x0000009c9d887223 */ /* 0x000fe2000001008f */
[----:B------:R-:W-:-:S02]  /*5ae0*/  SHF.L.U32 R132, R81, 0x10, RZ ;  /* 0x0000001051847819 */ /* 0x000fc400000006ff */
[----:B------:R-:W-:Y:S01]  /*5af0*/  SHF.L.U32 R150, R214, 0x10, RZ ;  /* 0x00000010d6967819 */ /* 0x000fe200000006ff */
[----:B------:R-:W-:Y:S01]  /*5b00*/  FFMA.FTZ R138, R151, R138, R133 ;  /* 0x0000008a978a7223 */ /* 0x000fe20000010085 */
[----:B------:R-:W-:Y:S01]  /*5b10*/  FADD.FTZ R133, -R173, R160 ;  /* 0x000000a0ad857221 */ /* 0x000fe20000010100 */
[----:B------:R-:W-:Y:S01]  /*5b20*/  FFMA.FTZ R154, R151, R154, R132 ;  /* 0x0000009a979a7223 */ /* 0x000fe20000010084 */
[----:B------:R-:W-:Y:S01]  /*5b30*/  SHF.L.U32 R132, R215, 0x10, RZ ;  /* 0x00000010d7847819 */ /* 0x000fe200000006ff */
        /* <DEDUP_REMOVED lines=8> */
[----:B------:R-:W-:Y:S01]  /*5bc0*/  FFMA.FTZ R243, R133, R150, R152 ;  /* 0x0000009685f37223 */ /* 0x000fe20000010098 */
[----:B------:R-:W-:Y:S01]  /*5bd0*/  SHF.L.U32 R150, R218, 0x10, RZ ;  /* 0x00000010da967819 */ /* 0x000fe200000006ff */
[----:B------:R-:W-:Y:S01]  /*5be0*/  IMAD.U32 R132, R62, 0x10000, RZ ;  /* 0x000100003e847824 */ /* 0x000fe200078e00ff */
[----:B------:R-:W-:Y:S01]  /*5bf0*/  SHF.L.U32 R152, R63, 0x10, RZ ;  /* 0x000000103f987819 */ /* 0x000fe200000006ff */
[----:B------:R-:W-:Y:S01]  /*5c00*/  FMUL.FTZ R151, R172, R151 ;  /* 0x00000097ac977220 */ /* 0x000fe20000410000 */
[----:B------:R-:W-:Y:S01]  /*5c10*/  SHF.L.U32 R135, R107, 0x10, RZ ;  /* 0x000000106b877819 */ /* 0x000fe200000006ff */
[----:B------:R-:W-:Y:S01]  /*5c20*/  FFMA.FTZ R143, R133, R132, R134 ;  /* 0x00000084858f7223 */ /* 0x000fe20000010086 */
[----:B------:R-:W-:Y:S01]  /*5c30*/  FFMA.FTZ R156, R161, R156, R150 ;  /* 0x0000009ca19c7223 */ /* 0x000fe20000010096 */
[----:B------:R-:W-:Y:S01]  /*5c40*/  SHF.L.U32 R150, R219, 0x10, RZ ;  /* 0x00000010db967819 */ /* 0x000fe200000006ff */
[----:B------:R-:W-:Y:S01]  /*5c50*/  FADD.FTZ R133, -R173, R162 ;  /* 0x000000a2ad857221 */ /* 0x000fe20000010100 */
[----:B------:R-:W-:Y:S01]  /*5c60*/  SHF.L.U32 R132, R220, 0x10, RZ ;  /* 0x00000010dc847819 */ /* 0x000fe200000006ff */
[----:B------:R-:W-:Y:S01]  /*5c70*/  IMAD.U32 R162, R225, 0x10000, RZ ;  /* 0x00010000e1a27824 */ /* 0x000fe200078e00ff */
[----:B------:R-:W-:Y:S01]  /*5c80*/  SHF.L.U32 R134, R83, 0x10, RZ ;  /* 0x0000001053867819 */ /* 0x000fe200000006ff */
[----:B------:R-:W-:Y:S01]  /*5c90*/  FMUL.FTZ R133, R172, R133 ;  /* 0x00000085ac857220 */ /* 0x000fe20000410000 */
[----:B------:R-:W-:Y:S01]  /*5ca0*/  SHF.L.U32 R160, R66, 0x10, RZ ;  /* 0x0000001042a07819 */ /* 0x000fe200000006ff */
[----:B------:R-:W-:Y:S01]  /*5cb0*/  FFMA.FTZ R150, R161, R150, R132 ;  /* 0x00000096a1967223 */ /* 0x000fe20000010084 */
[----:B------:R-:W-:-:S02]  /*5cc0*/  IMAD.U32 R132, R39, 0x10000, RZ ;  /* 0x0001000027847824 */ /* 0x000fc400078e00ff */
[----:B------:R-:W-:Y:S01]  /*5cd0*/  FFMA.FTZ R152, R133, R152, R135 ;  /* 0x0000009885987223 */ /* 0x000fe20000010087 */
[----:B------:R-:W-:Y:S01]  /*5ce0*/  F2FP.BF16.F32.PACK_AB R135, R149, R148 ;  /* 0x000000949587723e */ /* 0x000fe200000010ff */
[----:B------:R-:W-:Y:S01]  /*5cf0*/  FFMA.FTZ R163, R133, R132, R134 ;  /* 0x0000008485a37223 */ /* 0x000fe20000010086 */
[----:B------:R-:W-:Y:S01]  /*5d00*/  SHF.L.U32 R132, R222, 0x10, RZ ;  /* 0x00000010de847819 */ /* 0x000fe200000006ff */
[----:B------:R-:W-:Y:S01]  /*5d10*/  IMAD.U32 R134, R223, 0x10000, RZ ;  /* 0x00010000df867824 */ /* 0x000fe200078e00ff */
[----:B------:R-:W-:Y:S02]  /*5d20*/  SHF.L.U32 R133, R224, 0x10, RZ ;  /* 0x00000010e0857819 */ /* 0x000fe400000006ff */
[----:B------:R-:W-:Y:S01]  /*5d30*/  SHF.L.U32 R149, R76, 0x10, RZ ;  /* 0x000000104c957819 */ /* 0x000fe200000006ff */
[----:B------:R-:W-:Y:S01]  /*5d40*/  FFMA.FTZ R242, R151, R242, R132 ;  /* 0x000000f297f27223 */ /* 0x000fe20000010084 */
[----:B------:R-:W-:Y:S01]  /*5d50*/  F2FP.BF16.F32.PACK_AB R132, R141, R140 ;  /* 0x0000008c8d84723e */ /* 0x000fe200000010ff */
[----:B------:R-:W-:Y:S01]  /*5d60*/  FADD.FTZ R141, -R173, R164 ;  /* 0x000000a4ad8d7221 */ /* 0x000fe20000010100 */
[----:B------:R-:W-:Y:S01]  /*5d70*/  FFMA.FTZ R151, R151, R134, R133 ;  /* 0x0000008697977223 */ /* 0x000fe20000010085 */
[----:B------:R-:W-:-:S02]  /*5d80*/  F2FP.BF16.F32.PACK_AB R134, R147, R146 ;  /* 0x000000929386723e */ /* 0x000fc400000010ff */
[----:B------:R-:W-:Y:S01]  /*5d90*/  SHF.L.U32 R147, R40, 0x10, RZ ;  /* 0x0000001028937819 */ /* 0x000fe200000006ff */
[----:B------:R-:W-:Y:S01]  /*5da0*/  FMUL.FTZ R140, R172, R141 ;  /* 0x0000008dac8c7220 */ /* 0x000fe20000410000 */
[----:B------:R-:W-:Y:S02]  /*5db0*/  SHF.L.U32 R146, R100, 0x10, RZ ;  /* 0x0000001064927819 */ /* 0x000fe400000006ff */
[----:B------:R-:W-:Y:S01]  /*5dc0*/  F2FP.BF16.F32.PACK_AB R133, R145, R144 ;  /* 0x000000909185723e */ /* 0x000fe200000010ff */
[----:B------:R-:W-:Y:S01]  /*5dd0*/  FFMA.FTZ R141, R140, R147, R149 ;  /* 0x000000938c8d7223 */ /* 0x000fe20000010095 */
        /* <DEDUP_REMOVED lines=9> */
[----:B------:R-:W-:Y:S01]  /*5e70*/  IMAD.U32 R146, R65, 0x10000, RZ ;  /* 0x0001000041927824 */ /* 0x000fe200078e00ff */
[----:B------:R-:W-:Y:S02]  /*5e80*/  SHF.L.U32 R147, R228, 0x10, RZ ;  /* 0x00000010e4937819 */ /* 0x000fe400000006ff */
[----:B------:R-:W-:Y:S01]  /*5e90*/  FFMA.FTZ R166, R149, R166, R158 ;  /* 0x000000a695a67223 */ /* 0x000fe2000001009e */
[----:B------:R-:W-:Y:S01]  /*5ea0*/  FMUL.FTZ R158, R172, R171 ;  /* 0x000000abac9e7220 */ /* 0x000fe20000410000 */
[----:B------:R-:W-:-:S02]  /*5eb0*/  SHF.L.U32 R238, R233, 0x10, RZ ;  /* 0x00000010e9ee7819 */ /* 0x000fc400000006ff */
[----:B------:R-:W-:Y:S02]  /*5ec0*/  SHF.L.U32 R164, R68, 0x10, RZ ;  /* 0x0000001044a47819 */ /* 0x000fe400000006ff */
[----:B------:R-:W-:Y:S02]  /*5ed0*/  SHF.L.U32 R159, R96, 0x10, RZ ;  /* 0x00000010609f7819 */ /* 0x000fe400000006ff */
[----:B0-----:R-:W-:Y:S01]  /*5ee0*/  SHF.L.U32 R132, R101, 0x10, RZ ;  /* 0x0000001065847819 */ /* 0x001fe200000006ff */
[----:B------:R-:W-:Y:S01]  /*5ef0*/  FFMA.FTZ R145, R165, R148, R147 ;  /* 0x00000094a5917223 */ /* 0x000fe20000010093 */
[----:B------:R-:W-:Y:S02]  /*5f00*/  PRMT R133, R43, 0x7632, R133 ;  /* 0x000076322b857816 */ /* 0x000fe40000000085 */
[----:B------:R-:W-:Y:S01]  /*5f10*/  PRMT R135, R79, 0x7632, R135 ;  /* 0x000076324f877816 */ /* 0x000fe20000000087 */
[--C-:B------:R-:W-:Y:S01]  /*5f20*/  FFMA.FTZ R146, R149, R146, R132.reuse ;  /* 0x0000009295927223 */ /* 0x100fe20000010084 */
[----:B------:R-:W-:Y:S01]  /*5f30*/  PRMT R149, R67, 0x7632, R149 ;  /* 0x0000763243957816 */ /* 0x000fe20000000095 */
[----:B------:R-:W-:Y:S01]  /*5f40*/  IMAD.U32 R133, R133, 0x10000, RZ ;  /* 0x0001000085857824 */ /* 0x000fe200078e00ff */
[----:B------:R-:W-:-:S02]  /*5f50*/  PRMT R132, R103, 0x7632, R132 ;  /* 0x0000763267847816 */ /* 0x000fc40000000084 */
[----:B------:R-:W-:Y:S02]  /*5f60*/  SHF.L.U32 R135, R135, 0x10, RZ ;  /* 0x0000001087877819 */ /* 0x000fe400000006ff */
        /* <DEDUP_REMOVED lines=8> */
[----:B------:R-:W-:Y:S01]  /*5ff0*/  FMUL.FTZ R133, R172, R133 ;  /* 0x00000085ac857220 */ /* 0x000fe20000410000 */
[----:B------:R-:W-:Y:S01]  /*6000*/  SHF.L.U32 R147, R232, 0x10, RZ ;  /* 0x00000010e8937819 */ /* 0x000fe200000006ff */
[----:B------:R-:W-:Y:S01]  /*6010*/  FFMA.FTZ R158, R158, R149, R132 ;  /* 0x000000959e9e7223 */ /* 0x000fe20000010084 */
[----:B------:R-:W-:-:S02]  /*6020*/  PRMT R144, R44, 0x7632, R144 ;  /* 0x000076322c907816 */ /* 0x000fc40000000090 */
[----:B------:R-:W-:Y:S01]  /*6030*/  PRMT R132, R72, 0x7632, R132 ;  /* 0x0000763248847816 */ /* 0x000fe20000000084 */
[----:B------:R-:W-:Y:S01]  /*6040*/  FFMA.FTZ R147, R167, R148, R147 ;  /* 0x00000094a7937223 */ /* 0x000fe20000010093 */
[----:B------:R-:W-:Y:S02]  /*6050*/  SHF.L.U32 R144, R144, 0x10, RZ ;  /* 0x0000001090907819 */ /* 0x000fe400000006ff */
[----:B------:R-:W-:Y:S02]  /*6060*/  SHF.L.U32 R132, R132, 0x10, RZ ;  /* 0x0000001084847819 */ /* 0x000fe400000006ff */
[----:B------:R-:W-:Y:S02]  /*6070*/  PRMT R148, R68, 0x7632, R148 ;  /* 0x0000763244947816 */ /* 0x000fe40000000094 */
[----:B------:R-:W-:Y:S01]  /*6080*/  PRMT R135, R96, 0x7632, R135 ;  /* 0x0000763260877816 */ /* 0x000fe20000000087 */
[----:B------:R-:W-:Y:S01]  /*6090*/  FFMA.FTZ R144, R177, R144, R132 ;  /* 0x00000090b1907223 */ /* 0x000fe20000010084 */
[----:B------:R-:W-:Y:S01]  /*60a0*/  SHF.L.U32 R132, R42, 0x10, RZ ;  /* 0x000000102a847819 */ /* 0x000fe200000006ff */
[----:B------:R-:W-:Y:S01]  /*60b0*/  IMAD.U32 R148, R148, 0x10000, RZ ;  /* 0x0001000094947824 */ /* 0x000fe200078e00ff */
[----:B------:R-:W-:-:S02]  /*60c0*/  SHF.L.U32 R135, R135, 0x10, RZ ;  /* 0x0000001087877819 */ /* 0x000fc400000006ff */
[----:B------:R-:W-:Y:S02]  /*60d0*/  SHF.L.U32 R134, R78, 0x10, RZ ;  /* 0x000000104e867819 */ /* 0x000fe400000006ff */
[----:B------:R-:W-:Y:S01]  /*60e0*/  SHF.L.U32 R165, R103, 0x10, RZ ;  /* 0x0000001067a57819 */ /* 0x000fe200000006ff */
[----:B------:R-:W-:Y:S01]  /*60f0*/  FFMA.FTZ R148, R177, R148, R135 ;  /* 0x00000094b1947223 */ /* 0x000fe20000010087 */
[----:B------:R-:W-:Y:S01]  /*6100*/  SHF.L.U32 R135, R102, 0x10, RZ ;  /* 0x0000001066877819 */ /* 0x000fe200000006ff */
[C---:B------:R-:W-:Y:S01]  /*6110*/  FFMA.FTZ R177, R133.reuse, R132, R134 ;  /* 0x0000008485b17223 */ /* 0x040fe20000010086 */
[----:B------:R-:W-:Y:S02]  /*6120*/  PRMT R132, R66, 0x7632, R132 ;  /* 0x0000763242847816 */ /* 0x000fe40000000084 */
[----:B------:R-:W-:Y:S01]  /*6130*/  PRMT R134, R102, 0x7632, R134 ;  /* 0x0000763266867816 */ /* 0x000fe20000000086 */
[----:B------:R-:W-:Y:S01]  /*6140*/  FFMA.FTZ R160, R133, R160, R135 ;  /* 0x000000a085a07223 */ /* 0x000fe20000010087 */
[----:B------:R-:W-:Y:S01]  /*6150*/  SHF.L.U32 R132, R132, 0x10, RZ ;  /* 0x0000001084847819 */ /* 0x000fe200000006ff */
[--C-:B------:R-:W-:Y:S01]  /*6160*/  FADD.FTZ R133, -R173, R170.reuse ;  /* 0x000000aaad857221 */ /* 0x100fe20000010100 */
[----:B------:R-:W-:Y:S01]  /*6170*/  F2FP.BF16.F32.PACK_AB R135, R242, R163 ;  /* 0x000000a3f287723e */ /* 0x000fe200000010ff */
[----:B------:R-:W-:Y:S01]  /*6180*/  IMAD.U32 R134, R134, 0x10000, RZ ;  /* 0x0001000086867824 */ /* 0x000fe200078e00ff */
[----:B------:R-:W-:Y:S01]  /*6190*/  PRMT R170, R69, 0x7632, R170 ;  /* 0x0000763245aa7816 */ /* 0x000fe200000000aa */
[----:B------:R-:W-:Y:S01]  /*61a0*/  FMUL.FTZ R133, R172, R133 ;  /* 0x00000085ac857220 */ /* 0x000fe20000410000 */
[----:B------:R-:W-:Y:S01]  /*61b0*/  PRMT R167, R97, 0x7632, R167 ;  /* 0x0000763261a77816 */ /* 0x000fe200000000a7 */
[----:B------:R-:W-:Y:S01]  /*61c0*/  FFMA.FTZ R161, R169, R132, R134 ;  /* 0x00000084a9a17223 */ /* 0x000fe20000010086 */
[----:B------:R-:W-:-:S02]  /*61d0*/  SHF.L.U32 R132, R234, 0x10, RZ ;  /* 0x00000010ea847819 */ /* 0x000fc400000006ff */
[----:B------:R-:W-:Y:S02]  /*61e0*/  SHF.L.U32 R134, R67, 0x10, RZ ;  /* 0x0000001043867819 */ /* 0x000fe400000006ff */
[----:B------:R-:W-:Y:S01]  /*61f0*/  SHF.L.U32 R170, R170, 0x10, RZ ;  /* 0x00000010aaaa7819 */ /* 0x000fe200000006ff */
[----:B------:R-:W-:Y:S01]  /*6200*/  FFMA.FTZ R238, R169, R238, R132 ;  /* 0x000000eea9ee7223 */ /* 0x000fe20000010084 */
[----:B------:R-:W-:Y:S01]  /*6210*/  SHF.L.U32 R132, R79, 0x10, RZ ;  /* 0x000000104f847819 */ /* 0x000fe200000006ff */
[----:B------:R-:W-:Y:S01]  /*6220*/  FFMA.FTZ R165, R133, R134, R165 ;  /* 0x0000008685a57223 */ /* 0x000fe200000100a5 */
[----:B------:R-:W-:Y:S02]  /*6230*/  SHF.L.U32 R134, R72, 0x10, RZ ;  /* 0x0000001048867819 */ /* 0x000fe400000006ff */
[----:B------:R-:W-:Y:S01]  /*6240*/  SHF.L.U32 R167, R167, 0x10, RZ ;  /* 0x00000010a7a77819 */ /* 0x000fe200000006ff */
[----:B------:R-:W-:Y:S01]  /*6250*/  FFMA.FTZ R240, R133, R240, R132 ;  /* 0x000000f085f07223 */ /* 0x000fe20000010084 */
[----:B------:R-:W-:Y:S01]  /*6260*/  FADD.FTZ R133, -R173, R176 ;  /* 0x000000b0ad857221 */ /* 0x000fe20000010100 */
[----:B------:R-:W-:Y:S01]  /*6270*/  IMAD.U32 R132, R44, 0x10000, RZ ;  /* 0x000100002c847824 */ /* 0x000fe200078e00ff */
[----:B------:R-:W-:-:S02]  /*6280*/  SHF.L.U32 R163, R97, 0x10, RZ ;  /* 0x0000001061a37819 */ /* 0x000fc400000006ff */
[----:B------:R-:W-:Y:S01]  /*6290*/  FMUL.FTZ R133, R172, R133 ;  /* 0x00000085ac857220 */ /* 0x000fe20000410000 */
[----:B------:R-:W-:Y:S02]  /*62a0*/  SHF.L.U32 R176, R46, 0x10, RZ ;  /* 0x000000102eb07819 */ /* 0x000fe400000006ff */
[----:B------:R-:W-:Y:S01]  /*62b0*/  SHF.L.U32 R168, R45, 0x10, RZ ;  /* 0x000000102da87819 */ /* 0x000fe200000006ff */
[C---:B------:R-:W-:Y:S01]  /*62c0*/  FFMA.FTZ R149, R133.reuse, R132, R134 ;  /* 0x0000008485957223 */ /* 0x040fe20000010086 */
[----:B------:R-:W-:Y:S01]  /*62d0*/  FFMA.FTZ R159, R133, R164, R159 ;  /* 0x000000a4859f7223 */ /* 0x000fe2000001009f */
[----:B------:R-:W-:Y:S01]  /*62e0*/  F2FP.BF16.F32.PACK_AB R133, R157, R154 ;  /* 0x0000009a9d85723e */ /* 0x000fe200000010ff */
[----:B------:R-:W-:Y:S01]  /*62f0*/  FADD.FTZ R157, -R173, R178 ;  /* 0x000000b2ad9d7221 */ /* 0x000fe20000010100 */
[----:B------:R-:W-:Y:S01]  /*6300*/  F2FP.BF16.F32.PACK_AB R132, R155, R142 ;  /* 0x0000008e9b84723e */ /* 0x000fe200000010ff */
[----:B------:R-:W-:Y:S01]  /*6310*/  IMAD.WIDE.U32 R154, R237, 0x10, R174 ;  /* 0x00000010ed9a7825 */ /* 0x000fe200078e00ae */
[----:B------:R-:W-:-:S03]  /*6320*/  F2FP.BF16.F32.PACK_AB R134, R156, R243 ;  /* 0x000000f39c86723e */ /* 0x000fc600000010ff */
[----:B------:R-:W-:Y:S01]  /*6330*/  FMUL.FTZ R157, R172, R157 ;  /* 0x0000009dac9d7220 */ /* 0x000fe20000410000 */
[----:B------:R-:W-:Y:S02]  /*6340*/  PRMT R156, R45, 0x7632, R156 ;  /* 0x000076322d9c7816 */ /* 0x000fe4000000009c */
[C---:B------:R-:W-:Y:S01]  /*6350*/  PRMT R164, R73.reuse, 0x7632, R164 ;  /* 0x0000763249a47816 */ /* 0x040fe200000000a4 */
[----:B------:R0:W-:Y:S01]  /*6360*/  STG.E.128 desc[UR6][R154.64], R132 ;  /* 0x000000849a007986 */ /* 0x0001e2000c101d06 */
[----:B------:R-:W-:Y:S02]  /*6370*/  SHF.L.U32 R156, R156, 0x10, RZ ;  /* 0x000000109c9c7819 */ /* 0x000fe400000006ff */
[----:B------:R-:W-:Y:S01]  /*6380*/  SHF.L.U32 R142, R73, 0x10, RZ ;  /* 0x00000010498e7819 */ /* 0x000fe200000006ff */
[----:B------:R-:W-:Y:S01]  /*6390*/  IMAD.U32 R164, R164, 0x10000, RZ ;  /* 0x00010000a4a47824 */ /* 0x000fe200078e00ff */
[----:B------:R-:W-:Y:S02]  /*63a0*/  PRMT R178, R47, 0x7632, R178 ;  /* 0x000076322fb27816 */ /* 0x000fe400000000b2 */
[----:B------:R-:W-:Y:S01]  /*63b0*/  F2FP.BF16.F32.PACK_AB R140, R145, R140 ;  /* 0x0000008c918c723e */ /* 0x000fe200000010ff */
[C---:B------:R-:W-:Y:S01]  /*63c0*/  FFMA.FTZ R169, R179.reuse, R156, R164 ;  /* 0x0000009cb3a97223 */ /* 0x040fe200000100a4 */
[----:B------:R-:W-:Y:S01]  /*63d0*/  FFMA.FTZ R164, R179, R170, R167 ;  /* 0x000000aab3a47223 */ /* 0x000fe200000100a7 */
[----:B------:R-:W-:Y:S01]  /*63e0*/  SHF.L.U32 R167, R98, 0x10, RZ ;  /* 0x0000001062a77819 */ /* 0x000fe200000006ff */
[----:B------:R-:W-:Y:S01]  /*63f0*/  FFMA.FTZ R168, R157, R168, R142 ;  /* 0x000000a89da87223 */ /* 0x000fe2000001008e */
[----:B------:R-:W-:-:S02]  /*6400*/  PRMT R170, R70, 0x7632, R170 ;  /* 0x0000763246aa7816 */ /* 0x000fc400000000aa */
[----:B------:R-:W-:Y:S02]  /*6410*/  SHF.L.U32 R178, R178, 0x10, RZ ;  /* 0x00000010b2b27819 */ /* 0x000fe400000006ff */
[----:B------:R-:W-:Y:S02]  /*6420*/  SHF.L.U32 R170, R170, 0x10, RZ ;  /* 0x00000010aaaa7819 */ /* 0x000fe400000006ff */
[----:B0-----:R-:W-:Y:S01]  /*6430*/  SHF.L.U32 R132, R69, 0x10, RZ ;  /* 0x0000001045847819 */ /* 0x001fe200000006ff */
[C---:B------:R-:W-:Y:S01]  /*6440*/  FADD.FTZ R133, -R173.reuse, R180 ;  /* 0x000000b4ad857221 */ /* 0x040fe20000010100 */
[----:B------:R-:W-:Y:S02]  /*6450*/  IMAD.U32 R134, R70, 0x10000, RZ ;  /* 0x0001000046867824 */ /* 0x000fe400078e00ff */
[C---:B------:R-:W-:Y:S01]  /*6460*/  FADD.FTZ R135, -R173.reuse, R182 ;  /* 0x000000b6ad877221 */ /* 0x040fe20000010100 */
[----:B------:R-:W-:Y:S01]  /*6470*/  FADD.FTZ R173, -R173, R183 ;  /* 0x000000b7adad7221 */ /* 0x000fe20000010100 */
[----:B------:R-:W-:Y:S01]  /*6480*/  FFMA.FTZ R163, R157, R132, R163 ;  /* 0x000000849da37223 */ /* 0x000fe200000100a3 */
[----:B------:R-:W-:Y:S01]  /*6490*/  SHF.L.U32 R132, R74, 0x10, RZ ;  /* 0x000000104a847819 */ /* 0x000fe200000006ff */
[C---:B------:R-:W-:Y:S01]  /*64a0*/  FMUL.FTZ R133, R172.reuse, R133 ;  /* 0x00000085ac857220 */ /* 0x040fe20000410000 */
[C---:B------:R-:W-:Y:S01]  /*64b0*/  FMUL.FTZ R135, R172.reuse, R135 ;  /* 0x00000087ac877220 */ /* 0x040fe20000410000 */
[----:B------:R-:W-:Y:S01]  /*64c0*/  SHF.L.U32 R142, R71, 0x10, RZ ;  /* 0x00000010478e7819 */ /* 0x000fe200000006ff */
[----:B------:R-:W-:Y:S01]  /*64d0*/  FMUL.FTZ R173, R172, R173 ;  /* 0x000000adacad7220 */ /* 0x000fe20000410000 */
[C-C-:B------:R-:W-:Y:S01]  /*64e0*/  FFMA.FTZ R176, R133.reuse, R176, R132.reuse ;  /* 0x000000b085b07223 */ /* 0x140fe20000010084 */
[----:B------:R-:W-:Y:S01]  /*64f0*/  FFMA.FTZ R167, R133, R134, R167 ;  /* 0x0000008685a77223 */ /* 0x000fe200000100a7 */
[----:B------:R-:W-:Y:S01]  /*6500*/  PRMT R132, R46, 0x7632, R132 ;  /* 0x000076322e847816 */ /* 0x000fe20000000084 */
[----:B------:R-:W-:Y:S01]  /*6510*/  IMAD.WIDE.U32 R156, R237, 0x10, R248 ;  /* 0x00000010ed9c7825 */ /* 0x000fe200078e00f8 */
[----:B------:R-:W-:-:S02]  /*6520*/  PRMT R134, R74, 0x7632, R134 ;  /* 0x000076324a867816 */ /* 0x000fc40000000086 */
[----:B------:R-:W-:Y:S01]  /*6530*/  SHF.L.U32 R132, R132, 0x10, RZ ;  /* 0x0000001084847819 */ /* 0x000fe200000006ff */
[C---:B------:R-:W-:Y:S01]  /*6540*/  IMAD.WIDE.U32 R154, R239.reuse, 0x10, R174 ;  /* 0x00000010ef9a7825 */ /* 0x040fe200078e00ae */
[----:B------:R-:W-:Y:S02]  /*6550*/  SHF.L.U32 R134, R134, 0x10, RZ ;  /* 0x0000001086867819 */ /* 0x000fe400000006ff */
[----:B------:R-:W-:Y:S01]  /*6560*/  PRMT R133, R98, 0x7632, R133 ;  /* 0x0000763262857816 */ /* 0x000fe20000000085 */
[----:B------:R-:W-:Y:S01]  /*6570*/  IMAD.WIDE.U32 R182, R239, 0x10, R248 ;  /* 0x00000010efb67825 */ /* 0x000fe200078e00f8 */
[----:B------:R-:W-:-:S03]  /*6580*/  F2FP.BF16.F32.PACK_AB R145, R169, R168 ;  /* 0x000000a8a991723e */ /* 0x000fc600000010ff */
[----:B------:R-:W-:Y:S01]  /*6590*/  FFMA.FTZ R179, R181, R132, R134 ;  /* 0x00000084b5b37223 */ /* 0x000fe20000010086 */
[----:B------:R-:W-:Y:S01]  /*65a0*/  SHF.L.U32 R133, R133, 0x10, RZ ;  /* 0x0000001085857819 */ /* 0x000fe200000006ff */
[----:B------:R-:W-:Y:S01]  /*65b0*/  IMAD.U32 R134, R75, 0x10000, RZ ;  /* 0x000100004b867824 */ /* 0x000fe200078e00ff */
[----:B------:R-:W-:Y:S01]  /*65c0*/  SHF.L.U32 R132, R47, 0x10, RZ ;  /* 0x000000102f847819 */ /* 0x000fe200000006ff */
[----:B------:R-:W-:Y:S01]  /*65d0*/  IMAD.WIDE.U32 R174, R241, 0x10, R174 ;  /* 0x00000010f1ae7825 */ /* 0x000fe200078e00ae */
[----:B------:R-:W-:-:S03]  /*65e0*/  F2FP.BF16.F32.PACK_AB R144, R144, R149 ;  /* 0x000000959090723e */ /* 0x000fc600000010ff */
[----:B------:R-:W-:Y:S01]  /*65f0*/  FFMA.FTZ R170, R181, R170, R133 ;  /* 0x000000aab5aa7223 */ /* 0x000fe20000010085 */
[----:B------:R-:W-:Y:S01]  /*6600*/  SHF.L.U32 R133, R99, 0x10, RZ ;  /* 0x0000001063857819 */ /* 0x000fe200000006ff */
[----:B------:R-:W-:Y:S01]  /*6610*/  FFMA.FTZ R181, R135, R132, R134 ;  /* 0x0000008487b57223 */ /* 0x000fe20000010086 */
[----:B------:R-:W-:Y:S01]  /*6620*/  PRMT R132, R75, 0x7632, R132 ;  /* 0x000076324b847816 */ /* 0x000fe20000000084 */
[----:B------:R-:W-:Y:S01]  /*6630*/  IMAD.WIDE.U32 R248, R241, 0x10, R248 ;  /* 0x00000010f1f87825 */ /* 0x000fe200078e00f8 */
[----:B------:R-:W-:-:S03]  /*6640*/  PRMT R134, R71, 0x7632, R134 ;  /* 0x0000763247867816 */ /* 0x000fc60000000086 */
[--C-:B------:R-:W-:Y:S01]  /*6650*/  FFMA.FTZ R172, R135, R142, R133.reuse ;  /* 0x0000008e87ac7223 */ /* 0x100fe20000010085 */
[----:B------:R-:W-:Y:S02]  /*6660*/  SHF.L.U32 R132, R132, 0x10, RZ ;  /* 0x0000001084847819 */ /* 0x000fe400000006ff */
[----:B------:R-:W-:Y:S02]  /*6670*/  F2FP.BF16.F32.PACK_AB R135, R151, R152 ;  /* 0x000000989787723e */ /* 0x000fe400000010ff */
[----:B------:R-:W-:Y:S01]  /*6680*/  PRMT R133, R99, 0x7632, R133 ;  /* 0x0000763263857816 */ /* 0x000fe20000000085 */
[----:B------:R-:W-:Y:S01]  /*6690*/  FFMA.FTZ R178, R173, R178, R132 ;  /* 0x000000b2adb27223 */ /* 0x000fe20000010084 */
[----:B------:R-:W-:Y:S02]  /*66a0*/  F2FP.BF16.F32.PACK_AB R132, R136, R137 ;  /* 0x000000898884723e */ /* 0x000fe400000010ff */
[----:B------:R-:W-:Y:S02]  /*66b0*/  F2FP.BF16.F32.PACK_AB R137, R153, R166 ;  /* 0x000000a69989723e */ /* 0x000fe400000010ff */
[----:B------:R-:W0:Y:S01]  /*66c0*/  LDC.64 R152, c[0x0][0x380] ;  /* 0x0000e000ff987b82 */ /* 0x000e220000000a00 */
[----:B------:R-:W-:-:S02]  /*66d0*/  SHF.L.U32 R134, R134, 0x10, RZ ;  /* 0x0000001086867819 */ /* 0x000fc400000006ff */
[----:B------:R-:W-:Y:S02]  /*66e0*/  SHF.L.U32 R133, R133, 0x10, RZ ;  /* 0x0000001085857819 */ /* 0x000fe400000006ff */
[----:B------:R-:W-:Y:S02]  /*66f0*/  F2FP.BF16.F32.PACK_AB R136, R162, R141 ;  /* 0x0000008da288723e */ /* 0x000fe400000010ff */
[----:B------:R-:W-:Y:S01]  /*6700*/  F2FP.BF16.F32.PACK_AB R142, R161, R160 ;  /* 0x000000a0a18e723e */ /* 0x000fe200000010ff */
[----:B------:R-:W-:Y:S01]  /*6710*/  FFMA.FTZ R173, R173, R134, R133 ;  /* 0x00000086adad7223 */ /* 0x000fe20000010085 */
[----:B------:R-:W-:Y:S02]  /*6720*/  F2FP.BF16.F32.PACK_AB R134, R150, R143 ;  /* 0x0000008f9686723e */ /* 0x000fe400000010ff */
[----:B------:R-:W-:Y:S02]  /*6730*/  F2FP.BF16.F32.PACK_AB R133, R139, R138 ;  /* 0x0000008a8b85723e */ /* 0x000fe400000010ff */
[----:B------:R-:W-:-:S02]  /*6740*/  F2FP.BF16.F32.PACK_AB R139, R171, R240 ;  /* 0x000000f0ab8b723e */ /* 0x000fc400000010ff */
[----:B------:R-:W-:Y:S01]  /*6750*/  F2FP.BF16.F32.PACK_AB R138, R238, R177 ;  /* 0x000000b1ee8a723e */ /* 0x000fe200000010ff */
[----:B------:R1:W-:Y:S01]  /*6760*/  STG.E.128 desc[UR6][R156.64], R132 ;  /* 0x000000849c007986 */ /* 0x0003e2000c101d06 */
[----:B------:R-:W-:Y:S02]  /*6770*/  F2FP.BF16.F32.PACK_AB R143, R158, R165 ;  /* 0x000000a59e8f723e */ /* 0x000fe400000010ff */
[----:B------:R-:W-:Y:S01]  /*6780*/  F2FP.BF16.F32.PACK_AB R141, R147, R146 ;  /* 0x00000092938d723e */ /* 0x000fe200000010ff */
[----:B------:R1:W-:Y:S01]  /*6790*/  STG.E.128 desc[UR6][R154.64], R136 ;  /* 0x000000889a007986 */ /* 0x0003e2000c101d06 */
[----:B------:R-:W-:Y:S02]  /*67a0*/  F2FP.BF16.F32.PACK_AB R147, R178, R181 ;  /* 0x000000b5b293723e */ /* 0x000fe400000010ff */
[----:B------:R-:W-:Y:S01]  /*67b0*/  F2FP.BF16.F32.PACK_AB R146, R179, R176 ;  /* 0x000000b0b392723e */ /* 0x000fe200000010ff */
[----:B------:R1:W-:Y:S01]  /*67c0*/  STG.E.128 desc[UR6][R182.64], R140 ;  /* 0x0000008cb6007986 */ /* 0x0003e2000c101d06 */
[----:B------:R-:W-:Y:S01]  /*67d0*/  F2FP.BF16.F32.PACK_AB R151, R173, R172 ;  /* 0x000000acad97723e */ /* 0x000fe200000010ff */
[----:B0-----:R-:W-:Y:S01]  /*67e0*/  IMAD R235, R152, 0x4, R235 ;  /* 0x0000000498eb7824 */ /* 0x001fe200078e02eb */
[----:B------:R-:W-:Y:S01]  /*67f0*/  F2FP.BF16.F32.PACK_AB R150, R170, R167 ;  /* 0x000000a7aa96723e */ /* 0x000fe200000010ff */
[----:B------:R1:W-:Y:S01]  /*6800*/  STG.E.128 desc[UR6][R174.64], R144 ;  /* 0x00000090ae007986 */ /* 0x0003e2000c101d06 */
[----:B------:R-:W-:-:S02]  /*6810*/  F2FP.BF16.F32.PACK_AB R149, R164, R163 ;  /* 0x000000a3a495723e */ /* 0x000fc400000010ff */
[----:B------:R-:W-:Y:S02]  /*6820*/  F2FP.BF16.F32.PACK_AB R148, R148, R159 ;  /* 0x0000009f9494723e */ /* 0x000fe400000010ff */
[----:B------:R-:W-:-:S03]  /*6830*/  ISETP.GE.AND P0, PT, R235, R153, PT ;  /* 0x00000099eb00720c */ /* 0x000fc60003f06270 */
[----:B------:R1:W-:Y:S10]  /*6840*/  STG.E.128 desc[UR6][R248.64], R148 ;  /* 0x00000094f8007986 */ /* 0x0003f4000c101d06 */
[----:B------:R-:W-:Y:S05]  /*6850*/  @!P0 BRA `(.L_x_9966) ;  /* 0xffffffa400dc8947 */ /* 0x000fea000383ffff */
[----:B------:R-:W-:Y:S05]  /*6860*/  EXIT ;  /* 0x000000000000794d */ /* 0x000fea0003800000 */
.L_x_9965:
        /* <DEDUP_REMOVED lines=8> */
.L_x_9968:
[----:B------:R-:W-:Y:S05]  /*68f0*/  BSYNC B0 ;  /* 0x0000000000007941 */ /* 0x000fea0003800000 */
.L_x_9967:
        /* <DEDUP_REMOVED lines=9> */
.L_x_9969:
[----:B------:R-:W-:Y:S01]  /*6990*/  HFMA2 R243, -RZ, RZ, 0, 2.384185791015625e-07 ;  /* 0x00000004fff37431 */ /* 0x000fe200000001ff */
[----:B------:R-:W-:-:S05]  /*69a0*/  MOV R173, R248 ;  /* 0x000000f800ad7202 */ /* 0x000fca0000000f00 */
[----:B------:R-:W-:-:S05]  /*69b0*/  FADD.FTZ R245, R244, R173 ;  /* 0x000000adf4f57221 */ /* 0x000fca0000010000 */
[----:B------:R-:W-:-:S07]  /*69c0*/  MOV R250, R245 ;  /* 0x000000f500fa7202 */ /* 0x000fce0000000f00 */
[----:B------:R-:W-:Y:S05]  /*69d0*/  WARPSYNC.COLLECTIVE R174, `(.L_x_9970) ;  /* 0x00000000ae087348 */ /* 0x000fea0003c00000 */
[----:B------:R0:W1:Y:S02]  /*69e0*/  SHFL.BFLY P2, R248, R250, R243, R175 ;  /* 0x0c0000f3faf87389 */ /* 0x00006400000400af */
[----:B01----:R-:W-:Y:S05]  /*69f0*/  ENDCOLLECTIVE ;  /* 0x000000000000791b */ /* 0x003fea0003800000 */
.L_x_9970:
[----:B------:R-:W-:Y:S01]  /*6a00*/  HFMA2 R243, -RZ, RZ, 0, 4.76837158203125e-07 ;  /* 0x00000008fff37431 */ /* 0x000fe200000001ff */
[----:B------:R-:W-:-:S05]  /*6a10*/  MOV R246, R248 ;  /* 0x000000f800f67202 */ /* 0x000fca0000000f00 */
[----:B------:R-:W-:-:S04]  /*6a20*/  FADD.FTZ R246, R245, R246 ;  /* 0x000000f6f5f67221 */ /* 0x000fc80000010000 */
[----:B------:R-:W-:-:S07]  /*6a30*/  IMAD.MOV.U32 R250, RZ, RZ, R246 ;  /* 0x000000fffffa7224 */ /* 0x000fce00078e00f6 */
[----:B------:R-:W-:Y:S05]  /*6a40*/  WARPSYNC.COLLECTIVE R174, `(.L_x_9971) ;  /* 0x00000000ae087348 */ /* 0x000fea0003c00000 */
[----:B------:R0:W1:Y:S02]  /*6a50*/  SHFL.BFLY P2, R248, R250, R243, R175 ;  /* 0x0c0000f3faf87389 */ /* 0x00006400000400af */
[----:B01----:R-:W-:Y:S05]  /*6a60*/  ENDCOLLECTIVE ;  /* 0x000000000000791b */ /* 0x003fea0003800000 */
.L_x_9971:
        /* <DEDUP_REMOVED lines=8> */
.L_x_9972:
        /* <DEDUP_REMOVED lines=99> */
[----:B------:R-:W-:-:S04]  /*7120*/  IMAD.MOV.U32 R175, RZ, RZ, 0x1f ;  /* 0x0000001fffaf7424 */ /* 0x000fc800078e00ff */
[----:B------:R-:W-:-:S07]  /*7130*/  MOV R250, R172 ;  /* 0x000000ac00fa7202 */ /* 0x000fce0000000f00 */
[----:B------:R-:W-:Y:S05]  /*7140*/  WARPSYNC.COLLECTIVE R174, `(.L_x_9973) ;  /* 0x00000000ae087348 */ /* 0x000fea0003c00000 */
[----:B------:R0:W1:Y:S02]  /*7150*/  SHFL.BFLY P2, R248, R250, R243, R175 ;  /* 0x0c0000f3faf87389 */ /* 0x00006400000400af */
[----:B01----:R-:W-:Y:S05]  /*7160*/  ENDCOLLECTIVE ;  /* 0x000000000000791b */ /* 0x003fea0003800000 */
.L_x_9973:
[----:B------:R-:W-:Y:S01]  /*7170*/  HFMA2 R243, -RZ, RZ, 0, 1.1920928955078125e-07 ;  /* 0x00000002fff37431 */ /* 0x000fe200000001ff */
[----:B------:R-:W-:-:S05]  /*7180*/  MOV R245, R248 ;  /* 0x000000f800f57202 */ /* 0x000fca0000000f00 */
[----:B------:R-:W-:-:S05]  /*7190*/  FADD.FTZ R245, R172, R245 ;  /* 0x000000f5acf57221 */ /* 0x000fca0000010000 */
[----:B------:R-:W-:-:S07]  /*71a0*/  MOV R250, R245 ;  /* 0x000000f500fa7202 */ /* 0x000fce0000000f00 */
[----:B------:R-:W-:Y:S05]  /*71b0*/  WARPSYNC.COLLECTIVE R174, `(.L_x_9974) ;  /* 0x00000000ae087348 */ /* 0x000fea0003c00000 */
[----:B------:R0:W1:Y:S02]  /*71c0*/  SHFL.BFLY P2, R248, R250, R243, R175 ;  /* 0x0c0000f3faf87389 */ /* 0x00006400000400af */
[----:B01----:R-:W-:Y:S05]  /*71d0*/  ENDCOLLECTIVE ;  /* 0x000000000000791b */ /* 0x003fea0003800000 */
.L_x_9974:
[----:B------:R-:W-:Y:S01]  /*71e0*/  HFMA2 R243, -RZ, RZ, 0, 2.384185791015625e-07 ;  /* 0x00000004fff37431 */ /* 0x000fe200000001ff */
[----:B------:R-:W-:-:S05]  /*71f0*/  MOV R244, R248 ;  /* 0x000000f800f47202 */ /* 0x000fca0000000f00 */
[----:B------:R-:W-:-:S05]  /*7200*/  FADD.FTZ R244, R245, R244 ;  /* 0x000000f4f5f47221 */ /* 0x000fca0000010000 */
[----:B------:R-:W-:-:S07]  /*7210*/  MOV R250, R244 ;  /* 0x000000f400fa7202 */ /* 0x000fce0000000f00 */
[----:B------:R-:W-:Y:S05]  /*7220*/  WARPSYNC.COLLECTIVE R174, `(.L_x_9975) ;  /* 0x00000000ae087348 */ /* 0x000fea0003c00000 */
[----:B------:R0:W1:Y:S02]  /*7230*/  SHFL.BFLY P2, R248, R250, R243, R175 ;  /* 0x0c0000f3faf87389 */ /* 0x00006400000400af */
[----:B01----:R-:W-:Y:S05]  /*7240*/  ENDCOLLECTIVE ;  /* 0x000000000000791b */ /* 0x003fea0003800000 */
.L_x_9975:
[----:B------:R-:W-:Y:S02]  /*7250*/  HFMA2 R243, -RZ, RZ, 0, 4.76837158203125e-07 ;  /* 0x00000008fff37431 */ /* 0x000fe400000001ff */
[----:B------:R-:W-:-:S04]  /*7260*/  IMAD.MOV.U32 R247, RZ, RZ, R248 ;  /* 0x000000fffff77224 */ /* 0x000fc800078e00f8 */
[----:B------:R-:W-:-:S05]  /*7270*/  FADD.FTZ R247, R244, R247 ;  /* 0x000000f7f4f77221 */ /* 0x000fca0000010000 */
[----:B------:R-:W-:-:S07]  /*7280*/  MOV R250, R247 ;  /* 0x000000f700fa7202 */ /* 0x000fce0000000f00 */
[----:B------:R-:W-:Y:S05]  /*7290*/  WARPSYNC.COLLECTIVE R174, `(.L_x_9976) ;  /* 0x00000000ae087348 */ /* 0x000fea0003c00000 */
[----:B------:R0:W1:Y:S02]  /*72a0*/  SHFL.BFLY P2, R248, R250, R243, R175 ;  /* 0x0c0000f3faf87389 */ /* 0x00006400000400af */
[----:B01----:R-:W-:Y:S05]  /*72b0*/  ENDCOLLECTIVE ;  /* 0x000000000000791b */ /* 0x003fea0003800000 */
.L_x_9976:
[----:B------:R-:W-:Y:S01]  /*72c0*/  HFMA2 R243, -RZ, RZ, 0, 9.5367431640625e-07 ;  /* 0x00000010fff37431 */ /* 0x000fe200000001ff */
[----:B------:R-:W-:-:S05]  /*72d0*/  MOV R246, R248 ;  /* 0x000000f800f67202 */ /* 0x000fca0000000f00 */
[----:B------:R-:W-:-:S05]  /*72e0*/  FADD.FTZ R246, R247, R246 ;  /* 0x000000f6f7f67221 */ /* 0x000fca0000010000 */
[----:B------:R-:W-:-:S07]  /*72f0*/  MOV R250, R246 ;  /* 0x000000f600fa7202 */ /* 0x000fce0000000f00 */
[----:B------:R-:W-:Y:S05]  /*7300*/  WARPSYNC.COLLECTIVE R174, `(.L_x_9977) ;  /* 0x00000000ae087348 */ /* 0x000fea0003c00000 */
[----:B------:R0:W1:Y:S02]  /*7310*/  SHFL.BFLY P2, R248, R250, R243, R175 ;  /* 0x0c0000f3faf87389 */ /* 0x00006400000400af */
[----:B01----:R-:W-:Y:S05]  /*7320*/  ENDCOLLECTIVE ;  /* 0x000000000000791b */ /* 0x003fea0003800000 */
.L_x_9977:
[----:B------:R-:W-:Y:S01]  /*7330*/  MOV R251, R248 ;  /* 0x000000f800fb7202 */ /* 0x000fe20000000f00 */
[----:B------:R-:W-:Y:S06]  /*7340*/  BRA `(.L_x_9978) ;  /* 0xffffffd4007c7947 */ /* 0x000fec000383ffff */
.L_x_9979:
        /* <DEDUP_REMOVED lines=11> */
.L_x_33269:


//--------------------- .text._ZN10layer_norm31ln_parallel_residual_fwd_kernelINS_13Kernel_traitsI13__nv_bfloat16S2_fS2_fjLj1536ELj1ELj4ELj1ELj16ENS_18Kernel_traits_baseILj1536ES2_S2_fS2_fjLj128EEEEELb0ELb1ELb0EEEvNS_9FwdParamsE --------------------------
	.section	.text._ZN10layer_norm31ln_parallel_residual_fwd_kernelINS_13Kernel_traitsI13__nv_bfloat16S2_fS2_fjLj1536ELj1ELj4ELj1ELj16ENS_18Kernel_traits_baseILj1536ES2_S2_fS2_fjLj128EEEEELb0ELb1ELb0EEEvNS_9FwdParamsE,"ax",@progbits
	.align	128
        .global         _ZN10layer_norm31ln_parallel_residual_fwd_kernelINS_13Kernel_traitsI13__nv_bfloat16S2_fS2_fjLj1536ELj1ELj4ELj1ELj16ENS_18Kernel_traits_baseILj1536ES2_S2_fS2_fjLj128EEEEELb0ELb1ELb0EEEvNS_9FwdParamsE
        .type           _ZN10layer_norm31ln_parallel_residual_fwd_kernelINS_13Kernel_traitsI13__nv_bfloat16S2_fS2_fjLj1536ELj1ELj4ELj1ELj16ENS_18Kernel_traits_baseILj1536ES2_S2_fS2_fjLj128EEEEELb0ELb1ELb0EEEvNS_9FwdParamsE,@function
        .size           _ZN10layer_norm31ln_parallel_residual_fwd_kernelINS_13Kernel_traitsI13__nv_bfloat16S2_fS2_fjLj1536ELj1ELj4ELj1ELj16ENS_18Kernel_traits_baseILj1536ES2_S2_fS2_fjLj128EEEEELb0ELb1ELb0EEEvNS_9FwdParamsE,(.L_x_33270 - _ZN10layer_norm31ln_parallel_residual_fwd_kernelINS_13Kernel_traitsI13__nv_bfloat16S2_fS2_fjLj1536ELj1ELj4ELj1ELj16ENS_18Kernel_traits_baseILj1536ES2_S2_fS2_fjLj128EEEEELb0ELb1ELb0EEEvNS_9FwdParamsE)
        .other          _ZN10layer_norm31ln_parallel_residual_fwd_kernelINS_13Kernel_traitsI13__nv_bfloat16S2_fS2_fjLj1536ELj1ELj4ELj1ELj16ENS_18Kernel_traits_baseILj1536ES2_S2_fS2_fjLj128EEEEELb0ELb1ELb0EEEvNS_9FwdParamsE,@"STO_CUDA_ENTRY STV_DEFAULT"
_ZN10layer_norm31ln_parallel_residual_fwd_kernelINS_13Kernel_traitsI13__nv_bfloat16S2_fS2_fjLj1536ELj1ELj4ELj1ELj16ENS_18Kernel_traits_baseILj1536ES2_S2_fS2_fjLj128EEEEELb0ELb1ELb0EEEvNS_9FwdParamsE:
.text._ZN10layer_norm31ln_parallel_residual_fwd_kernelINS_13Kernel_traitsI13__nv_bfloat16S2_fS2_fjLj1536ELj1ELj4ELj1ELj16ENS_18Kernel_traits_baseILj1536ES2_S2_fS2_fjLj128EEEEELb0ELb1ELb0EEEvNS_9FwdParamsE:
        /* <DEDUP_REMOVED lines=68> */
.L_x_9981:
        /* <DEDUP_REMOVED lines=11> */
[----:B------:R-:W-:-:S06]  /*04f0*/  @P0 LOP3.LUT R61, R61, 0x20, RZ, 0xfc, !PT ;  /* 0x000000203d3d0812 */ /* 0x000fcc00078efcff */
[----:B------:R-:W0:Y:S01]  /*0500*/  @P4 LDC.64 R52, c[0x0][0x3d0] ;  /* 0x0000f400ff344b82 */ /* 0x000e220000000a00 */
[C---:B-1----:R-:W-:Y:S01]  /*0510*/  @P1 IMAD.WIDE.U32 R20, R61.reuse, 0x10, R20 ;  /* 0x000000103d141825 */ /* 0x042fe200078e0014 */
[----:B------:R-:W-:-:S03]  /*0520*/  @P1 IADD3 R61, PT, PT, R61, 0x20, RZ ;  /* 0x000000203d3d1810 */ /* 0x000fc60007ffe0ff */
[----:B------:R-:W-:Y:S01]  /*0530*/  HFMA2 R38, -RZ, RZ, 0, 0 ;  /* 0x00000000ff267431 */ /* 0x000fe200000001ff */
[----:B------:R-:W5:Y:S01]  /*0540*/  @P0 LDG.E.128 R116, desc[UR6][R12.64] ;  /* 0x000000060c740981 */ /* 0x000f62000c1e1d00 */
[C---:B--2---:R-:W-:Y:S01]  /*0550*/  @P2 IMAD.WIDE.U32 R48, R61.reuse, 0x10, R28 ;  /* 0x000000103d302825 */ /* 0x044fe200078e001c */
[----:B------:R-:W-:Y:S01]  /*0560*/  @P2 IADD3 R61, PT, PT, R61, 0x20, RZ ;  /* 0x000000203d3d2810 */ /* 0x000fe20007ffe0ff */
[----:B------:R-:W1:Y:S02]  /*0570*/  @P5 LDC.64 R4, c[0x0][0x3d0] ;  /* 0x0000f400ff045b82 */ /* 0x000e640000000a00 */
[----:B------:R-:W-:Y:S01]  /*0580*/  HFMA2 R22, -RZ, RZ, 0, 0 ;  /* 0x00000000ff167431 */ /* 0x000fe200000001ff */
[----:B------:R2:W5:Y:S01]  /*0590*/  @P1 LDG.E.128 R8, desc[UR6][R20.64] ;  /* 0x0000000614081981 */ /* 0x000562000c1e1d00 */
[C---:B---3--:R-:W-:Y:S01]  /*05a0*/  @P3 IMAD.WIDE.U32 R50, R61.reuse, 0x10, R36 ;  /* 0x000000103d323825 */ /* 0x048fe200078e0024 */
[----:B------:R-:W-:Y:S02]  /*05b0*/  @P3 IADD3 R61, PT, PT, R61, 0x20, RZ ;  /* 0x000000203d3d3810 */ /* 0x000fe40007ffe0ff */
[----:B------:R-:W5:Y:S04]  /*05c0*/  @P2 LDG.E.128 R16, desc[UR6][R48.64] ;  /* 0x0000000630102981 */ /* 0x000f68000c1e1d00 */
[----:B------:R-:W5:Y:S01]  /*05d0*/  @P3 LDG.E.128 R24, desc[UR6][R50.64] ;  /* 0x0000000632183981 */ /* 0x000f62000c1e1d00 */
[----:B0-----:R-:W-:-:S04]  /*05e0*/  @P4 IMAD.WIDE.U32 R52, R61, 0x10, R52 ;  /* 0x000000103d344825 */ /* 0x001fc800078e0034 */
[----:B------:R-:W-:Y:S01]  /*05f0*/  @P4 VIADD R61, R61, 0x20 ;  /* 0x000000203d3d4836 */ /* 0x000fe20000000000 */
[----:B------:R-:W5:Y:S01]  /*0600*/  @P4 LDG.E.128 R32, desc[UR6][R52.64] ;  /* 0x0000000634204981 */ /* 0x000f62000c1e1d00 */
[----:B------:R-:W-:Y:S02]  /*0610*/  HFMA2 R6, -RZ, RZ, 0, 0 ;  /* 0x00000000ff067431 */ /* 0x000fe400000001ff */
[----:B-1----:R-:W-:Y:S01]  /*0620*/  @P5 IMAD.WIDE.U32 R4, R61, 0x10, R4 ;  /* 0x000000103d045825 */ /* 0x002fe200078e0004 */
[----:B------:R-:W-:Y:S02]  /*0630*/  CS2R R36, SRZ ;  /* 0x0000000000247805 */ /* 0x000fe4000001ff00 */
[----:B------:R-:W-:Y:S02]  /*0640*/  MOV R30, RZ ;  /* 0x000000ff001e7202 */ /* 0x000fe40000000f00 */
[----:B------:R-:W-:Y:S02]  /*0650*/  CS2R R28, SRZ ;  /* 0x00000000001c7805 */ /* 0x000fe4000001ff00 */
[----:B--2---:R-:W-:Y:S01]  /*0660*/  CS2R R20, SRZ ;  /* 0x0000000000147805 */ /* 0x004fe2000001ff00 */
[----:B------:R0:W5:Y:S01]  /*0670*/  @P5 LDG.E.128 R40, desc[UR6][R4.64] ;  /* 0x0000000604285981 */ /* 0x000162000c1e1d00 */
[----:B------:R-:W-:-:S02]  /*0680*/  MOV R14, RZ ;  /* 0x000000ff000e7202 */ /* 0x000fc40000000f00 */
[----:B------:R-:W-:Y:S02]  /*0690*/  CS2R R12, SRZ ;  /* 0x00000000000c7805 */ /* 0x000fe4000001ff00 */
[----:B------:R-:W-:Y:S02]  /*06a0*/  @P0 MOV R7, RZ ;  /* 0x000000ff00070202 */ /* 0x000fe40000000f00 */
[----:B------:R-:W-:Y:S02]  /*06b0*/  @P5 CS2R R46, SRZ ;  /* 0x00000000002e5805 */ /* 0x000fe4000001ff00 */
[----:B------:R-:W-:Y:S02]  /*06c0*/  @P5 CS2R R44, SRZ ;  /* 0x00000000002c5805 */ /* 0x000fe4000001ff00 */
[----:B------:R-:W-:Y:S01]  /*06d0*/  @P1 MOV R15, RZ ;  /* 0x000000ff000f1202 */ /* 0x000fe20000000f00 */
[----:B------:R-:W-:Y:S01]  /*06e0*/  @P2 IMAD.MOV.U32 R23, RZ, RZ, RZ ;  /* 0x000000ffff172224 */ /* 0x000fe200078e00ff */
[----:B------:R-:W-:-:S02]  /*06f0*/  @P3 MOV R31, RZ ;  /* 0x000000ff001f3202 */ /* 0x000fc40000000f00 */
[----:B0-----:R-:W-:Y:S02]  /*0700*/  CS2R R4, SRZ ;  /* 0x0000000000047805 */ /* 0x001fe4000001ff00 */
[----:B------:R-:W-:-:S07]  /*0710*/  @P4 MOV R39, RZ ;  /* 0x000000ff00274202 */ /* 0x000fce0000000f00 */
.L_x_9982:
[----:B------:R-:W-:Y:S05]  /*0720*/  BSYNC.RECONVERGENT B0 ;  /* 0x0000000000007941 */ /* 0x000fea0003800200 */
.L_x_9980:
[----:B------:R-:W0:Y:S02]  /*0730*/  LDCU UR4, c[0x0][0x384] ;  /* 0x00007080ff0477ac */ /* 0x000e240008000800 */
[----:B0-----:R-:W-:-:S13]  /*0740*/  ISETP.GE.AND P1, PT, R108, UR4, PT ;  /* 0x000000046c007c0c */ /* 0x001fda000bf26270 */
[----:B------:R-:W-:Y:S05]  /*0750*/  @P1 EXIT ;  /* 0x000000000000194d */ /* 0x000fea0003800000 */
[----:B-----5:R-:W-:Y:S01]  /*0760*/  PRMT R113, R47, 0x7632, R113 ;  /* 0x000076322f717816 */ /* 0x020fe20000000071 */
[----:B------:R-:W0:Y:S01]  /*0770*/  LDCU UR12, c[0x0][0x388] ;  /* 0x00007100ff0c77ac */ /* 0x000e220008000800 */
[----:B------:R-:W-:Y:S02]  /*0780*/  PRMT R114, R43, 0x7632, R114 ;  /* 0x000076322b727816 */ /* 0x000fe40000000072 */
[----:B------:R-:W-:Y:S01]  /*0790*/  PRMT R115, R46, 0x7632, R115 ;  /* 0x000076322e737816 */ /* 0x000fe20000000073 */
        /* <DEDUP_REMOVED lines=49> */
.L_x_10032:
        /* <DEDUP_REMOVED lines=40> */
.L_x_9986:
[C---:B-----5:R-:W-:Y:S02]  /*0d30*/  PRMT R0, R96.reuse, 0x7632, R0 ;  /* 0x0000763260007816 */ /* 0x060fe40000000000 */
[----:B------:R-:W-:Y:S02]  /*0d40*/  SHF.L.U32 R89, R96, 0x10, RZ ;  /* 0x0000001060597819 */ /* 0x000fe400000006ff */
[----:B------:R-:W-:Y:S02]  /*0d50*/  PRMT R88, R97, 0x7632, R88 ;  /* 0x0000763261587816 */ /* 0x000fe40000000058 */
[----:B------:R-:W-:Y:S02]  /*0d60*/  PRMT R90, R98, 0x7632, R90 ;  /* 0x00007632625a7816 */ /* 0x000fe4000000005a */
[----:B------:R-:W-:Y:S01]  /*0d70*/  PRMT R96, R99, 0x7632, R96 ;  /* 0x0000763263607816 */ /* 0x000fe20000000060 */
        /* <DEDUP_REMOVED lines=16> */
.L_x_9985:
[----:B------:R-:W-:-:S04]  /*0e80*/  UISETP.NE.U32.AND UP0, UPT, UR8, URZ, UPT ;  /* 0x000000ff0800728c */ /* 0x000fc8000bf05070 */
[----:B------:R-:W-:-:S09]  /*0e90*/  UISETP.NE.AND.EX UP0, UPT, UR9, URZ, UPT, UP0 ;  /* 0x000000ff0900728c */ /* 0x000fd2000bf05300 */
[----:B------:R-:W-:Y:S05]  /*0ea0*/  BRA.U UP0, `(.L_x_9988) ;  /* 0x0000000100847547 */ /* 0x000fea000b800000 */
[----:B-----5:R-:W-:Y:S01]  /*0eb0*/  PRMT R104, R97, 0x7632, R104 ;  /* 0x0000763261687816 */ /* 0x020fe20000000068 */
[----:B------:R-:W-:Y:S01]  /*0ec0*/  IMAD.U32 R112, R99, 0x10000, RZ ;  /* 0x0001000063707824 */ /* 0x000fe200078e00ff */
[----:B------:R-:W-:Y:S02]  /*0ed0*/  SHF.L.U32 R89, R96, 0x10, RZ ;  /* 0x0000001060597819 */ /* 0x000fe400000006ff */
[----:B------:R-:W-:Y:S02]  /*0ee0*/  SHF.L.U32 R97, R97, 0x10, RZ ;  /* 0x0000001061617819 */ /* 0x000fe400000006ff */
[----:B------:R-:W-:Y:S02]  /*0ef0*/  SHF.L.U32 R88, R120, 0x10, RZ ;  /* 0x0000001078587819 */ /* 0x000fe400000006ff */
[----:B------:R-:W-:Y:S02]  /*0f00*/  SHF.L.U32 R90, R121, 0x10, RZ ;  /* 0x00000010795a7819 */ /* 0x000fe400000006ff */
        /* <DEDUP_REMOVED lines=24> */
[----:B------:R-:W-:Y:S02]  /*1090*/  FADD.FTZ R97, R110, R97 ;  /* 0x000000616e617221 */ /* 0x000fe40000010000 */
[----:B------:R-:W-:Y:S01]  /*10a0*/  FADD.FTZ R99, R111, R104 ;  /* 0x000000686f637221 */ /* 0x000fe20000010000 */
[----:B------:R-:W-:Y:S06]  /*10b0*/  BRA `(.L_x_9987) ;  /* 0x0000000000a07947 */ /* 0x000fec0003800000 */
.L_x_9988:
[C---:B-----5:R-:W-:Y:S02]  /*10c0*/  PRMT R91, R96.reuse, 0x7632, R91 ;  /* 0x00007632605b7816 */ /* 0x060fe4000000005b */
[----:B------:R-:W-:Y:S02]  /*10d0*/  SHF.L.U32 R96, R96, 0x10, RZ ;  /* 0x0000001060607819 */ /* 0x000fe400000006ff */
[----:B------:R-:W-:Y:S01]  /*10e0*/  SHF.L.U32 R0, R97, 0x10, RZ ;  /* 0x0000001061007819 */ /* 0x000fe200000006ff */
[----:B------:R-:W-:Y:S01]  /*10f0*/  IMAD.U32 R91, R91, 0x10000, RZ ;  /* 0x000100005b5b7824 */ /* 0x000fe200078e00ff */
[----:B------:R-:W-:Y:S02]  /*1100*/  SHF.L.U32 R89, R120, 0x10, RZ ;  /* 0x0000001078597819 */ /* 0x000fe400000006ff */
[----:B------:R-:W-:Y:S02]  /*1110*/  SHF.L.U32 R105, R121, 0x10, RZ ;  /* 0x0000001079697819 */ /* 0x000fe400000006ff */
[----:B------:R-:W-:Y:S01]  /*1120*/  PRMT R104, R97, 0x7632, R104 ;  /* 0x0000763261687816 */ /* 0x000fe20000000068 */
[----:B------:R-:W-:Y:S01]  /*1130*/  FADD.FTZ R97, R96, R89 ;  /* 0x0000005960617221 */ /* 0x000fe20000010000 */
        /* <DEDUP_REMOVED lines=30> */
[----:B------:R-:W-:-:S02]  /*1320*/  FADD.FTZ R97, R53, R106 ;  /* 0x0000006a35617221 */ /* 0x000fc40000010000 */
[----:B------:R-:W-:-:S07]  /*1330*/  FADD.FTZ R99, R55, R110 ;  /* 0x0000006e37637221 */ /* 0x000fce0000010000 */
.L_x_9987:
[----:B------:R-:W0:Y:S01]  /*1340*/  LDC.64 R104, c[0x0][0x3a8] ;  /* 0x0000ea00ff687b82 */ /* 0x000e220000000a00 */
[C---:B------:R-:W-:Y:S01]  /*1350*/  IADD3 R0, PT, PT, R109.reuse, 0x20, RZ ;  /* 0x000000206d007810 */ /* 0x040fe20007ffe0ff */
[----:B0-----:R-:W-:-:S05]  /*1360*/  IMAD.WIDE.U32 R104, R109, 0x20, R104 ;  /* 0x000000206d687825 */ /* 0x001fca00078e0068 */
[----:B------:R0:W-:Y:S04]  /*1370*/  STG.E.128 desc[UR6][R104.64], R88 ;  /* 0x0000005868007986 */ /* 0x0001e8000c101d06 */
[----:B------:R0:W-:Y:S02]  /*1380*/  STG.E.128 desc[UR6][R104.64+0x10], R96 ;  /* 0x0000106068007986 */ /* 0x0001e4000c101d06 */
.L_x_9984:
[----:B------:R-:W-:Y:S05]  /*1390*/  BSYNC.RECONVERGENT B0 ;  /* 0x0000000000007941 */ /* 0x000fea0003800200 */
.L_x_9983:
        /* <DEDUP_REMOVED lines=18> */
[----:B------:R-:W-:Y:S05]  /*14c0*/  @!P0 BRA `(.L_x_9991) ;  /* 0x00000004002c8947 */ /* 0x000fea0003800000 */
[----:B------:R-:W-:Y:S05]  /*14d0*/  @!P1 BRA `(.L_x_9992) ;  /* 0x0000000000a49947 */ /* 0x000fea0003800000 */
[----:B-----5:R-:W-:Y:S02]  /*14e0*/  PRMT R104, R102, 0x7632, R104 ;  /* 0x0000763266687816 */ /* 0x020fe40000000068 */
[C---:B0-----:R-:W-:Y:S01]  /*14f0*/  PRMT R92, R100.reuse, 0x7632, R92 ;  /* 0x00007632645c7816 */ /* 0x041fe2000000005c */
[----:B------:R-:W-:Y:S01]  /*1500*/  IMAD.U32 R100, R100, 0x10000, RZ ;  /* 0x0001000064647824 */ /* 0x000fe200078e00ff */
[----:B------:R-:W-:Y:S02]  /*1510*/  SHF.L.U32 R102, R102, 0x10, RZ ;  /* 0x0000001066667819 */ /* 0x000fe400000006ff */
[----:B------:R-:W-:Y:S02]  /*1520*/  SHF.L.U32 R95, R120, 0x10, RZ ;  /* 0x00000010785f7819 */ /* 0x000fe400000006ff */
[C---:B------:R-:W-:Y:S02]  /*1530*/  SHF.L.U32 R105, R122.reuse, 0x10, RZ ;  /* 0x000000107a697819 */ /* 0x040fe400000006ff */
[----:B------:R-:W-:Y:S01]  /*1540*/  PRMT R94, R101, 0x7632, R94 ;  /* 0x00007632655e7816 */ /* 0x000fe2000000005e */
[--C-:B------:R-:W-:Y:S01]  /*1550*/  FADD.FTZ R95, R95, R100.reuse ;  /* 0x000000645f5f7221 */ /* 0x100fe20000010000 */
[----:B------:R-:W-:Y:S01]  /*1560*/  PRMT R100, R121, 0x7632, R100 ;  /* 0x0000763279647816 */ /* 0x000fe20000000064 */
[--C-:B------:R-:W-:Y:S01]  /*1570*/  FADD.FTZ R105, R105, R102.reuse ;  /* 0x0000006669697221 */ /* 0x100fe20000010000 */
[----:B------:R-:W-:-:S02]  /*1580*/  PRMT R102, R122, 0x7632, R102 ;  /* 0x000076327a667816 */ /* 0x000fc40000000066 */
[----:B------:R-:W-:Y:S02]  /*1590*/  PRMT R106, R103, 0x7632, R106 ;  /* 0x00007632676a7816 */ /* 0x000fe4000000006a */
[----:B------:R-:W-:Y:S02]  /*15a0*/  PRMT R93, R120, 0x7632, R93 ;  /* 0x00007632785d7816 */ /* 0x000fe4000000005d */
[----:B------:R-:W-:Y:S02]  /*15b0*/  PRMT R111, R123, 0x7632, R111 ;  /* 0x000076327b6f7816 */ /* 0x000fe4000000006f */
[----:B------:R-:W-:Y:S01]  /*15c0*/  SHF.L.U32 R110, R103, 0x10, RZ ;  /* 0x00000010676e7819 */ /* 0x000fe200000006ff */
[----:B------:R-:W-:Y:S01]  /*15d0*/  IMAD.U32 R93, R93, 0x10000, RZ ;  /* 0x000100005d5d7824 */ /* 0x000fe200078e00ff */
[----:B------:R-:W-:Y:S02]  /*15e0*/  SHF.L.U32 R101, R101, 0x10, RZ ;  /* 0x0000001065657819 */ /* 0x000fe400000006ff */
        /* <DEDUP_REMOVED lines=24> */
.L_x_9992:
[C---:B-----5:R-:W-:Y:S02]  /*1770*/  PRMT R105, R101.reuse, 0x7632, R105 ;  /* 0x0000763265697816 */ /* 0x060fe40000000069 */
[----:B0-----:R-:W-:Y:S02]  /*1780*/  SHF.L.U32 R94, R101, 0x10, RZ ;  /* 0x00000010655e7819 */ /* 0x001fe400000006ff */
        /* <DEDUP_REMOVED lines=31> */
.L_x_9991:
[----:B------:R-:W-:Y:S05]  /*1980*/  @!P1 BRA `(.L_x_9994) ;  /* 0x0000000000549947 */ /* 0x000fea0003800000 */
[C---:B0----5:R-:W-:Y:S02]  /*1990*/  PRMT R92, R100.reuse, 0x7632, R92 ;  /* 0x00007632645c7816 */ /* 0x061fe4000000005c */
[----:B------:R-:W-:Y:S02]  /*19a0*/  SHF.L.U32 R93, R100, 0x10, RZ ;  /* 0x00000010645d7819 */ /* 0x000fe400000006ff */
[----:B------:R-:W-:Y:S01]  /*19b0*/  PRMT R94, R101, 0x7632, R94 ;  /* 0x00007632655e7816 */ /* 0x000fe2000000005e */
[----:B------:R-:W-:Y:S01]  /*19c0*/  IMAD.U32 R104, R92, 0x10000, RZ ;  /* 0x000100005c687824 */ /* 0x000fe200078e00ff */
        /* <DEDUP_REMOVED lines=17> */
.L_x_9994:
        /* <DEDUP_REMOVED lines=12> */
.L_x_9993:
[----:B------:R-:W0:Y:S02]  /*1ba0*/  LDC.64 R104, c[0x0][0x3a8] ;  /* 0x0000ea00ff687b82 */ /* 0x000e240000000a00 */
[C---:B0-----:R-:W-:Y:S01]  /*1bb0*/  IMAD.WIDE.U32 R104, R0.reuse, 0x20, R104 ;  /* 0x0000002000687825 */ /* 0x041fe200078e0068 */
[----:B------:R-:W-:-:S04]  /*1bc0*/  IADD3 R0, PT, PT, R0, 0x20, RZ ;  /* 0x0000002000007810 */ /* 0x000fc80007ffe0ff */
[----:B------:R0:W-:Y:S04]  /*1bd0*/  STG.E.128 desc[UR6][R104.64], R92 ;  /* 0x0000005c68007986 */ /* 0x0001e8000c101d06 */
[----:B------:R0:W-:Y:S02]  /*1be0*/  STG.E.128 desc[UR6][R104.64+0x10], R100 ;  /* 0x0000106468007986 */ /* 0x0001e4000c101d06 */
.L_x_9990:
[----:B------:R-:W-:Y:S05]  /*1bf0*/  BSYNC.RECONVERGENT B0 ;  /* 0x0000000000007941 */ /* 0x000fea0003800200 */
.L_x_9989:
        /* <DEDUP_REMOVED lines=11> */
[----:B0-----:R-:W-:-:S04]  /*1cb0*/  IMAD.WIDE.U32 R58, R0, 0x10, R58 ;  /* 0x00000010003a7825 */ /* 0x001fc800078e003a */
[----:B-1----:R-:W-:-:S05]  /*1cc0*/  @P0 IMAD.WIDE.U32 R56, R0, 0x10, R56 ;  /* 0x0000001000380825 */ /* 0x002fca00078e0038 */
[----:B------:R0:W5:Y:S01]  /*1cd0*/  @P0 LDG.E.128 R120, desc[UR6][R56.64] ;  /* 0x0000000638780981 */ /* 0x000162000c1e1d00 */
[----:B--2---:R-:W-:-:S03]  /*1ce0*/  @P1 IMAD.WIDE.U32 R104, R0, 0x20, R72 ;  /* 0x0000002000681825 */ /* 0x004fc600078e0048 */
[----:B------:R0:W5:Y:S04]  /*1cf0*/  LDG.E.128 R72, desc[UR6][R58.64] ;  /* 0x000000063a487981 */ /* 0x000168000c1e1d00 */
[----:B------:R0:W5:Y:S04]  /*1d00*/  @P1 LDG.E.128 R48, desc[UR6][R104.64] ;  /* 0x0000000668301981 */ /* 0x000168000c1e1d00 */
[----:B------:R0:W5:Y:S01]  /*1d10*/  @P1 LDG.E.128 R52, desc[UR6][R104.64+0x10] ;  /* 0x0000100668341981 */ /* 0x000162000c1e1d00 */
[----:B------:R-:W-:Y:S05]  /*1d20*/  @!P0 BRA `(.L_x_9997) ;  /* 0x00000004002c8947 */ /* 0x000fea0003800000 */
[----:B------:R-:W-:Y:S05]  /*1d30*/  @!P1 BRA `(.L_x_9998) ;  /* 0x0000000000a49947 */ /* 0x000fea0003800000 */
[----:B0----5:R-:W-:Y:S01]  /*1d40*/  PRMT R56, R72, 0x7632, R56 ;  /* 0x0000763248387816 */ /* 0x021fe20000000038 */
[----:B------:R-:W-:Y:S01]  /*1d50*/  IMAD.U32 R105, R122, 0x10000, RZ ;  /* 0x000100007a697824 */ /* 0x000fe200078e00ff */
[----:B------:R-:W-:Y:S02]  /*1d60*/  SHF.L.U32 R72, R72, 0x10, RZ ;  /* 0x0000001048487819 */ /* 0x000fe400000006ff */
[----:B------:R-:W-:Y:S02]  /*1d70*/  PRMT R104, R74, 0x7632, R104 ;  /* 0x000076324a687816 */ /* 0x000fe40000000068 */
[----:B------:R-:W-:Y:S02]  /*1d80*/  SHF.L.U32 R59, R120, 0x10, RZ ;  /* 0x00000010783b7819 */ /* 0x000fe400000006ff */
[----:B------:R-:W-:Y:S02]  /*1d90*/  SHF.L.U32 R74, R74, 0x10, RZ ;  /* 0x000000104a4a7819 */ /* 0x000fe400000006ff */
[----:B------:R-:W-:Y:S01]  /*1da0*/  PRMT R58, R73, 0x7632, R58 ;  /* 0x00007632493a7816 */ /* 0x000fe2000000003a */
[--C-:B------:R-:W-:Y:S01]  /*1db0*/  FADD.FTZ R59, R59, R72.reuse ;  /* 0x000000483b3b7221 */ /* 0x100fe20000010000 */
[----:B------:R-:W-:Y:S01]  /*1dc0*/  PRMT R72, R121, 0x7632, R72 ;  /* 0x0000763279487816 */ /* 0x000fe20000000048 */
[----:B------:R-:W-:Y:S01]  /*1dd0*/  FADD.FTZ R105, R105, R74 ;  /* 0x0000004a69697221 */ /* 0x000fe20000010000 */
[----:B------:R-:W-:-:S02]  /*1de0*/  PRMT R106, R75, 0x7632, R106 ;  /* 0x000076324b6a7816 */ /* 0x000fc4000000006a */
[----:B------:R-:W-:Y:S02]  /*1df0*/  PRMT R57, R120, 0x7632, R57 ;  /* 0x0000763278397816 */ /* 0x000fe40000000039 */
[----:B------:R-:W-:Y:S02]  /*1e00*/  PRMT R74, R122, 0x7632, R74 ;  /* 0x000076327a4a7816 */ /* 0x000fe4000000004a */
[----:B------:R-:W-:Y:S02]  /*1e10*/  PRMT R111, R123, 0x7632, R111 ;  /* 0x000076327b6f7816 */ /* 0x000fe4000000006f */
[----:B------:R-:W-:Y:S02]  /*1e20*/  SHF.L.U32 R110, R75, 0x10, RZ ;  /* 0x000000104b6e7819 */ /* 0x000fe400000006ff */
        /* <DEDUP_REMOVED lines=26> */
.L_x_9998:
[C---:B0----5:R-:W-:Y:S01]  /*1fd0*/  PRMT R104, R72.reuse, 0x7632, R104 ;  /* 0x0000763248687816 */ /* 0x061fe20000000068 */
[----:B------:R-:W-:Y:S01]  /*1fe0*/  IMAD.U32 R169, R123, 0x10000, RZ ;  /* 0x000100007ba97824 */ /* 0x000fe200078e00ff */
[----:B------:R-:W-:Y:S02]  /*1ff0*/  SHF.L.U32 R56, R72, 0x10, RZ ;  /* 0x0000001048387819 */ /* 0x000fe400000006ff */
[C---:B------:R-:W-:Y:S02]  /*2000*/  PRMT R105, R73.reuse, 0x7632, R105 ;  /* 0x0000763249697816 */ /* 0x040fe40000000069 */
        /* <DEDUP_REMOVED lines=12> */
[----:B------:R-:W-:Y:S02]  /*20d0*/  PRMT R73, R122, 0x7632, R73 ;  /* 0x000076327a497816 */ /* 0x000fe40000000049 */
[----:B------:R-:W-:Y:S02]  /*20e0*/  PRMT R74, R123, 0x7632, R74 ;  /* 0x000076327b4a7816 */ /* 0x000fe4000000004a */
[----:B------:R-:W-:Y:S02]  /*20f0*/  SHF.L.U32 R112, R75, 0x10, RZ ;  /* 0x000000104b707819 */ /* 0x000fe400000006ff */
        /* <DEDUP_REMOVED lines=14> */
.L_x_9997:
[----:B------:R-:W-:Y:S05]  /*21e0*/  @!P1 BRA `(.L_x_10000) ;  /* 0x0000000000549947 */ /* 0x000fea0003800000 */
[C---:B0----5:R-:W-:Y:S01]  /*21f0*/  PRMT R56, R72.reuse, 0x7632, R56 ;  /* 0x0000763248387816 */ /* 0x061fe20000000038 */
[----:B------:R-:W-:Y:S01]  /*2200*/  IMAD.U32 R57, R72, 0x10000, RZ ;  /* 0x0001000048397824 */ /* 0x000fe200078e00ff */
[----:B------:R-:W-:Y:S02]  /*2210*/  PRMT R58, R73, 0x7632, R58 ;  /* 0x00007632493a7816 */ /* 0x000fe4000000003a */
        /* <DEDUP_REMOVED lines=18> */
.L_x_10000:
[----:B0----5:R-:W-:Y:S01]  /*2340*/  PRMT R57, R72, 0x7632, R57 ;  /* 0x0000763248397816 */ /* 0x021fe20000000039 */
        /* <DEDUP_REMOVED lines=11> */
.L_x_9999:
[----:B------:R-:W0:Y:S02]  /*2400*/  LDC.64 R104, c[0x0][0x3a8] ;  /* 0x0000ea00ff687b82 */ /* 0x000e240000000a00 */
[C---:B0-----:R-:W-:Y:S01]  /*2410*/  IMAD.WIDE.U32 R104, R0.reuse, 0x20, R104 ;  /* 0x0000002000687825 */ /* 0x041fe200078e0068 */
[----:B------:R-:W-:-:S04]  /*2420*/  IADD3 R0, PT, PT, R0, 0x20, RZ ;  /* 0x0000002000007810 */ /* 0x000fc80007ffe0ff */
[----:B------:R0:W-:Y:S04]  /*2430*/  STG.E.128 desc[UR6][R104.64], R56 ;  /* 0x0000003868007986 */ /* 0x0001e8000c101d06 */
[----:B------:R0:W-:Y:S02]  /*2440*/  STG.E.128 desc[UR6][R104.64+0x10], R72 ;  /* 0x0000104868007986 */ /* 0x0001e4000c101d06 */
.L_x_9996:
[----:B------:R-:W-:Y:S05]  /*2450*/  BSYNC.RECONVERGENT B0 ;  /* 0x0000000000007941 */ /* 0x000fea0003800200 */
.L_x_9995:
        /* <DEDUP_REMOVED lines=20> */
[----:B0----5:R-:W-:Y:S02]  /*25a0*/  PRMT R60, R76, 0x7632, R60 ;  /* 0x000076324c3c7816 */ /* 0x021fe4000000003c */
        /* <DEDUP_REMOVED lines=11> */
[----:B------:R-:W-:Y:S01]  /*2660*/  PRMT R106, R79, 0x7632, R106 ;  /* 0x000076324f6a7816 */ /* 0x000fe2000000006a */
[----:B------:R-:W-:Y:S01]  /*2670*/  IMAD.U32 R62, R62, 0x10000, RZ ;  /* 0x000100003e3e7824 */ /* 0x000fe200078e00ff */
        /* <DEDUP_REMOVED lines=27> */
.L_x_10004:
[----:B0----5:R-:W-:Y:S01]  /*2830*/  PRMT R104, R76, 0x7632, R104 ;  /* 0x000076324c687816 */ /* 0x021fe20000000068 */
[----:B------:R-:W-:Y:S01]  /*2840*/  IMAD.U32 R61, R120, 0x10000, RZ ;  /* 0x00010000783d7824 */ /* 0x000fe200078e00ff */
[----:B------:R-:W-:Y:S02]  /*2850*/  SHF.L.U32 R60, R76, 0x10, RZ ;  /* 0x000000104c3c7819 */ /* 0x000fe400000006ff */
[C---:B------:R-:W-:Y:S02]  /*2860*/  PRMT R105, R77.reuse, 0x7632, R105 ;  /* 0x000076324d697816 */ /* 0x040fe40000000069 */
[----:B------:R-:W-:Y:S01]  /*2870*/  SHF.L.U32 R62, R77, 0x10, RZ ;  /* 0x000000104d3e7819 */ /* 0x000fe200000006ff */
[----:B------:R-:W-:Y:S01]  /*2880*/  FADD.FTZ R60, R61, R60 ;  /* 0x0000003c3d3c7221 */ /* 0x000fe20000010000 */
[----:B------:R-:W-:Y:S02]  /*2890*/  SHF.L.U32 R76, R78, 0x10, RZ ;  /* 0x000000104e4c7819 */ /* 0x000fe400000006ff */
        /* <DEDUP_REMOVED lines=23> */
[----:B------:R-:W-:-:S03]  /*2a10*/  FADD.FTZ R77, R110, R77 ;  /* 0x0000004d6e4d7221 */ /* 0x000fc60000010000 */
[----:B------:R-:W-:Y:S01]  /*2a20*/  FADD.FTZ R79, R170, R79 ;  /* 0x0000004faa4f7221 */ /* 0x000fe20000010000 */
[----:B------:R-:W-:Y:S06]  /*2a30*/  BRA `(.L_x_10005) ;  /* 0x0000000000887947 */ /* 0x000fec0003800000 */
.L_x_10003:
[----:B------:R-:W-:Y:S05]  /*2a40*/  @!P1 BRA `(.L_x_10006) ;  /* 0x0000000000549947 */ /* 0x000fea0003800000 */
[C---:B0----5:R-:W-:Y:S02]  /*2a50*/  PRMT R60, R76.reuse, 0x7632, R60 ;  /* 0x000076324c3c7816 */ /* 0x061fe4000000003c */
[----:B------:R-:W-:Y:S02]  /*2a60*/  SHF.L.U32 R61, R76, 0x10, RZ ;  /* 0x000000104c3d7819 */ /* 0x000fe400000006ff */
        /* <DEDUP_REMOVED lines=19> */
.L_x_10006:
[----:B0----5:R-:W-:Y:S02]  /*2ba0*/  PRMT R104, R78, 0x7632, R104 ;  /* 0x000076324e687816 */ /* 0x021fe40000000068 */
[C---:B------:R-:W-:Y:S02]  /*2bb0*/  PRMT R61, R76.reuse, 0x7632, R61 ;  /* 0x000076324c3d7816 */ /* 0x040fe4000000003d */
[----:B------:R-:W-:Y:S02]  /*2bc0*/  PRMT R63, R77, 0x7632, R63 ;  /* 0x000076324d3f7816 */ /* 0x000fe4000000003f */
[----:B------:R-:W-:Y:S02]  /*2bd0*/  PRMT R105, R79, 0x7632, R105 ;  /* 0x000076324f697816 */ /* 0x000fe40000000069 */
[----:B------:R-:W-:Y:S02]  /*2be0*/  SHF.L.U32 R60, R76, 0x10, RZ ;  /* 0x000000104c3c7819 */ /* 0x000fe400000006ff */
[----:B------:R-:W-:-:S02]  /*2bf0*/  SHF.L.U32 R76, R78, 0x10, RZ ;  /* 0x000000104e4c7819 */ /* 0x000fc400000006ff */
[----:B------:R-:W-:Y:S01]  /*2c00*/  SHF.L.U32 R62, R77, 0x10, RZ ;  /* 0x000000104d3e7819 */ /* 0x000fe200000006ff */
[----:B------:R-:W-:Y:S01]  /*2c10*/  IMAD.U32 R77, R104, 0x10000, RZ ;  /* 0x00010000684d7824 */ /* 0x000fe200078e00ff */
[----:B------:R-:W-:Y:S02]  /*2c20*/  SHF.L.U32 R78, R79, 0x10, RZ ;  /* 0x000000104f4e7819 */ /* 0x000fe400000006ff */
[----:B------:R-:W-:Y:S02]  /*2c30*/  SHF.L.U32 R61, R61, 0x10, RZ ;  /* 0x000000103d3d7819 */ /* 0x000fe400000006ff */
[----:B------:R-:W-:Y:S02]  /*2c40*/  SHF.L.U32 R63, R63, 0x10, RZ ;  /* 0x000000103f3f7819 */ /* 0x000fe400000006ff */
[----:B------:R-:W-:-:S07]  /*2c50*/  SHF.L.U32 R79, R105, 0x10, RZ ;  /* 0x00000010694f7819 */ /* 0x000fce00000006ff */
.L_x_10005:
[----:B------:R-:W0:Y:S02]  /*2c60*/  LDC.64 R104, c[0x0][0x3a8] ;  /* 0x0000ea00ff687b82 */ /* 0x000e240000000a00 */
[C---:B0-----:R-:W-:Y:S01]  /*2c70*/  IMAD.WIDE.U32 R104, R0.reuse, 0x20, R104 ;  /* 0x0000002000687825 */ /* 0x041fe200078e0068 */
[----:B------:R-:W-:-:S04]  /*2c80*/  IADD3 R0, PT, PT, R0, 0x20, RZ ;  /* 0x0000002000007810 */ /* 0x000fc80007ffe0ff */
[----:B------:R0:W-:Y:S04]  /*2c90*/  STG.E.128 desc[UR6][R104.64], R60 ;  /* 0x0000003c68007986 */ /* 0x0001e8000c101d06 */
[----:B------:R0:W-:Y:S02]  /*2ca0*/  STG.E.128 desc[UR6][R104.64+0x10], R76 ;  /* 0x0000104c68007986 */ /* 0x0001e4000c101d06 */
.L_x_10002:
[----:B------:R-:W-:Y:S05]  /*2cb0*/  BSYNC.RECONVERGENT B0 ;  /* 0x0000000000007941 */ /* 0x000fea0003800200 */
.L_x_10001:
        /* <DEDUP_REMOVED lines=31> */
[----:B------:R-:W-:Y:S02]  /*2eb0*/  PRMT R82, R122, 0x7632, R82 ;  /* 0x000076327a527816 */ /* 0x000fe40000000052 */
[----:B------:R-:W-:Y:S02]  /*2ec0*/  PRMT R106, R83, 0x7632, R106 ;  /* 0x00007632536a7816 */ /* 0x000fe4000000006a */
        /* <DEDUP_REMOVED lines=28> */
.L_x_10010:
[C---:B0----5:R-:W-:Y:S02]  /*3090*/  PRMT R104, R80.reuse, 0x7632, R104 ;  /* 0x0000763250687816 */ /* 0x061fe40000000068 */
[----:B------:R-:W-:Y:S02]  /*30a0*/  SHF.L.U32 R64, R80, 0x10, RZ ;  /* 0x0000001050407819 */ /* 0x000fe400000006ff */
        /* <DEDUP_REMOVED lines=31> */
.L_x_10009:
[----:B------:R-:W-:Y:S05]  /*32a0*/  @!P1 BRA `(.L_x_10012) ;  /* 0x0000000000549947 */ /* 0x000fea0003800000 */
[C---:B0----5:R-:W-:Y:S02]  /*32b0*/  PRMT R64, R80.reuse, 0x7632, R64 ;  /* 0x0000763250407816 */ /* 0x061fe40000000040 */
[----:B------:R-:W-:Y:S02]  /*32c0*/  SHF.L.U32 R65, R80, 0x10, RZ ;  /* 0x0000001050417819 */ /* 0x000fe400000006ff */
[C---:B------:R-:W-:Y:S01]  /*32d0*/  PRMT R66, R81.reuse, 0x7632, R66 ;  /* 0x0000763251427816 */ /* 0x040fe20000000042 */
[----:B------:R-:W-:Y:S01]  /*32e0*/  IMAD.U32 R81, R81, 0x10000, RZ ;  /* 0x0001000051517824 */ /* 0x000fe200078e00ff */
[----:B------:R-:W-:Y:S02]  /*32f0*/  PRMT R67, R82, 0x7632, R67 ;  /* 0x0000763252437816 */ /* 0x000fe40000000043 */
[C---:B------:R-:W-:Y:S02]  /*3300*/  PRMT R80, R83.reuse, 0x7632, R80 ;  /* 0x0000763253507816 */ /* 0x040fe40000000050 */
        /* <DEDUP_REMOVED lines=15> */
.L_x_10012:
[----:B0----5:R-:W-:Y:S02]  /*3400*/  PRMT R65, R80, 0x7632, R65 ;  /* 0x0000763250417816 */ /* 0x021fe40000000041 */
[----:B------:R-:W-:Y:S02]  /*3410*/  PRMT R67, R81, 0x7632, R67 ;  /* 0x0000763251437816 */ /* 0x000fe40000000043 */
[----:B------:R-:W-:Y:S02]  /*3420*/  PRMT R104, R82, 0x7632, R104 ;  /* 0x0000763252687816 */ /* 0x000fe40000000068 */
        /* <DEDUP_REMOVED lines=8> */
[----:B------:R-:W-:-:S07]  /*34b0*/  SHF.L.U32 R83, R105, 0x10, RZ ;  /* 0x0000001069537819 */ /* 0x000fce00000006ff */
.L_x_10011:
[----:B------:R-:W0:Y:S02]  /*34c0*/  LDC.64 R104, c[0x0][0x3a8] ;  /* 0x0000ea00ff687b82 */ /* 0x000e240000000a00 */
[C---:B0-----:R-:W-:Y:S01]  /*34d0*/  IMAD.WIDE.U32 R104, R0.reuse, 0x20, R104 ;  /* 0x0000002000687825 */ /* 0x041fe200078e0068 */
[----:B------:R-:W-:-:S04]  /*34e0*/  IADD3 R0, PT, PT, R0, 0x20, RZ ;  /* 0x0000002000007810 */ /* 0x000fc80007ffe0ff */
[----:B------:R0:W-:Y:S04]  /*34f0*/  STG.E.128 desc[UR6][R104.64], R64 ;  /* 0x0000004068007986 */ /* 0x0001e8000c101d06 */
[----:B------:R0:W-:Y:S02]  /*3500*/  STG.E.128 desc[UR6][R104.64+0x10], R80 ;  /* 0x0000105068007986 */ /* 0x0001e4000c101d06 */
.L_x_10008:
[----:B------:R-:W-:Y:S05]  /*3510*/  BSYNC.RECONVERGENT B0 ;  /* 0x0000000000007941 */ /* 0x000fea0003800200 */
.L_x_10007:
        /* <DEDUP_REMOVED lines=20> */
[C---:B0----5:R-:W-:Y:S02]  /*3660*/  PRMT R68, R84.reuse, 0x7632, R68 ;  /* 0x0000763254447816 */ /* 0x061fe40000000044 */
[----:B------:R-:W-:Y:S02]  /*3670*/  SHF.L.U32 R84, R84, 0x10, RZ ;  /* 0x0000001054547819 */ /* 0x000fe400000006ff */
[----:B------:R-:W-:Y:S02]  /*3680*/  SHF.L.U32 R71, R120, 0x10, RZ ;  /* 0x0000001078477819 */ /* 0x000fe400000006ff */
[C---:B------:R-:W-:Y:S01]  /*3690*/  PRMT R104, R86.reuse, 0x7632, R104 ;  /* 0x0000763256687816 */ /* 0x040fe20000000068 */
[----:B------:R-:W-:Y:S01]  /*36a0*/  IMAD.U32 R86, R86, 0x10000, RZ ;  /* 0x0001000056567824 */ /* 0x000fe200078e00ff */
        /* <DEDUP_REMOVED lines=36> */
.L_x_10016:
[C---:B-----5:R-:W-:Y:S01]  /*38f0*/  PRMT R104, R84.reuse, 0x7632, R104 ;  /* 0x0000763254687816 */ /* 0x060fe20000000068 */
[----:B0-----:R-:W-:Y:S01]  /*3900*/  IMAD.U32 R71, R121, 0x10000, RZ ;  /* 0x0001000079477824 */ /* 0x001fe200078e00ff */
[----:B------:R-:W-:Y:S02]  /*3910*/  SHF.L.U32 R68, R84, 0x10, RZ ;  /* 0x0000001054447819 */ /* 0x000fe400000006ff */
[C---:B------:R-:W-:Y:S02]  /*3920*/  PRMT R105, R85.reuse, 0x7632, R105 ;  /* 0x0000763255697816 */ /* 0x040fe40000000069 */
[----:B------:R-:W-:Y:S02]  /*3930*/  SHF.L.U32 R70, R85, 0x10, RZ ;  /* 0x0000001055467819 */ /* 0x000fe400000006ff */
        /* <DEDUP_REMOVED lines=12> */
[----:B------:R-:W-:Y:S01]  /*3a00*/  SHF.L.U32 R112, R87, 0x10, RZ ;  /* 0x0000001057707819 */ /* 0x000fe200000006ff */
[----:B------:R-:W-:Y:S01]  /*3a10*/  IMAD.U32 R85, R85, 0x10000, RZ ;  /* 0x0001000055557824 */ /* 0x000fe200078e00ff */
        /* <DEDUP_REMOVED lines=14> */
.L_x_10015:
[----:B------:R-:W-:Y:S05]  /*3b00*/  @!P0 BRA `(.L_x_10018) ;  /* 0x0000000000548947 */ /* 0x000fea0003800000 */
[C---:B0----5:R-:W-:Y:S02]  /*3b10*/  PRMT R68, R84.reuse, 0x7632, R68 ;  /* 0x0000763254447816 */ /* 0x061fe40000000044 */
[----:B------:R-:W-:Y:S02]  /*3b20*/  SHF.L.U32 R69, R84, 0x10, RZ ;  /* 0x0000001054457819 */ /* 0x000fe400000006ff */
        /* <DEDUP_REMOVED lines=19> */
.L_x_10018:
[----:B-----5:R-:W-:Y:S02]  /*3c60*/  PRMT R105, R87, 0x7632, R105 ;  /* 0x0000763257697816 */ /* 0x020fe40000000069 */
[----:B0-----:R-:W-:Y:S02]  /*3c70*/  PRMT R69, R84, 0x7632, R69 ;  /* 0x0000763254457816 */ /* 0x001fe40000000045 */
[----:B------:R-:W-:Y:S02]  /*3c80*/  PRMT R71, R85, 0x7632, R71 ;  /* 0x0000763255477816 */ /* 0x000fe40000000047 */
[----:B------:R-:W-:Y:S02]  /*3c90*/  PRMT R104, R86, 0x7632, R104 ;  /* 0x0000763256687816 */ /* 0x000fe40000000068 */
[----:B------:R-:W-:Y:S02]  /*3ca0*/  SHF.L.U32 R68, R84, 0x10, RZ ;  /* 0x0000001054447819 */ /* 0x000fe400000006ff */
[----:B------:R-:W-:-:S02]  /*3cb0*/  SHF.L.U32 R84, R86, 0x10, RZ ;  /* 0x0000001056547819 */ /* 0x000fc400000006ff */
[----:B------:R-:W-:Y:S02]  /*3cc0*/  SHF.L.U32 R70, R85, 0x10, RZ ;  /* 0x0000001055467819 */ /* 0x000fe400000006ff */
[----:B------:R-:W-:Y:S01]  /*3cd0*/  SHF.L.U32 R86, R87, 0x10, RZ ;  /* 0x0000001057567819 */ /* 0x000fe200000006ff */
[----:B------:R-:W-:Y:S01]  /*3ce0*/  IMAD.U32 R87, R105, 0x10000, RZ ;  /* 0x0001000069577824 */ /* 0x000fe200078e00ff */
[----:B------:R-:W-:Y:S02]  /*3cf0*/  SHF.L.U32 R69, R69, 0x10, RZ ;  /* 0x0000001045457819 */ /* 0x000fe400000006ff */
[----:B------:R-:W-:Y:S02]  /*3d00*/  SHF.L.U32 R71, R71, 0x10, RZ ;  /* 0x0000001047477819 */ /* 0x000fe400000006ff */
[----:B------:R-:W-:-:S07]  /*3d10*/  SHF.L.U32 R85, R104, 0x10, RZ ;  /* 0x0000001068557819 */ /* 0x000fce00000006ff */
.L_x_10017:
[----:B------:R-:W0:Y:S02]  /*3d20*/  LDC.64 R104, c[0x0][0x3a8] ;  /* 0x0000ea00ff687b82 */ /* 0x000e240000000a00 */
[----:B0-----:R-:W-:-:S05]  /*3d30*/  IMAD.WIDE.U32 R104, R0, 0x20, R104 ;  /* 0x0000002000687825 */ /* 0x001fca00078e0068 */
[----:B------:R0:W-:Y:S04]  /*3d40*/  STG.E.128 desc[UR6][R104.64], R68 ;  /* 0x0000004468007986 */ /* 0x0001e8000c101d06 */
[----:B------:R0:W-:Y:S02]  /*3d50*/  STG.E.128 desc[UR6][R104.64+0x10], R84 ;  /* 0x0000105468007986 */ /* 0x0001e4000c101d06 */
.L_x_10014:
[----:B------:R-:W-:Y:S05]  /*3d60*/  BSYNC.RECONVERGENT B0 ;  /* 0x0000000000007941 */ /* 0x000fea0003800200 */
.L_x_10013:
        /* <DEDUP_REMOVED lines=178> */
.L_x_10044:
        /* <DEDUP_REMOVED lines=11> */
[----:B0-----:R-:W0:Y:S01]  /*4940*/  @!P2 LDC.64 R110, c[0x0][0x3c8] ;  /* 0x0000f200ff6eab82 */ /* 0x001e220000000a00 */
[----:B-1----:R-:W-:-:S05]  /*4950*/  @!P2 IMAD.WIDE R106, R108, 0x4, R106 ;  /* 0x000000046c6aa825 */ /* 0x002fca00078e026a */
[----:B------:R1:W-:Y:S01]  /*4960*/  @!P2 STG.E desc[UR6][R106.64], R104 ;  /* 0x000000686a00a986 */ /* 0x0003e2000c101906 */
[----:B0-----:R-:W-:-:S05]  /*4970*/  @!P2 IMAD.WIDE R110, R108, 0x4, R110 ;  /* 0x000000046c6ea825 */ /* 0x001fca00078e026e */
[----:B--2---:R1:W-:Y:S01]  /*4980*/  @!P2 STG.E desc[UR6][R110.64], R112 ;  /* 0x000000706e00a986 */ /* 0x0043e2000c101906 */
[----:B------:R-:W-:Y:S05]  /*4990*/  @!P0 BRA `(.L_x_10021) ;  /* 0x0000000000c08947 */ /* 0x000fea0003800000 */
[--C-:B-1----:R-:W-:Y:S01]  /*49a0*/  FADD.FTZ R111, R96, -R0.reuse ;  /* 0x80000000606f7221 */ /* 0x102fe20000010000 */
[--C-:B------:R-:W-:Y:S01]  /*49b0*/  FADD.FTZ R107, R90, -R0.reuse ;  /* 0x800000005a6b7221 */ /* 0x100fe20000010000 */
[----:B------:R-:W-:Y:S01]  /*49c0*/  SHF.L.U32 R110, R117, 0x10, RZ ;  /* 0x00000010756e7819 */ /* 0x000fe200000006ff */
[--C-:B------:R-:W-:Y:S01]  /*49d0*/  FADD.FTZ R169, R98, -R0.reuse ;  /* 0x8000000062a97221 */ /* 0x100fe20000010000 */
[----:B------:R-:W-:Y:S01]  /*49e0*/  SHF.L.U32 R170, R5, 0x10, RZ ;  /* 0x0000001005aa7819 */ /* 0x000fe200000006ff */
[----:B------:R-:W-:Y:S01]  /*49f0*/  FMUL.FTZ R111, R112, R111 ;  /* 0x0000006f706f7220 */ /* 0x000fe20000410000 */
        /* <DEDUP_REMOVED lines=8> */
[----:B------:R-:W-:Y:S01]  /*4a80*/  SHF.L.U32 R104, R116, 0x10, RZ ;  /* 0x0000001074687819 */ /* 0x000fe200000006ff */
[----:B------:R-:W0:Y:S01]  /*4a90*/  LDC.64 R110, c[0x0][0x428] ;  /* 0x00010a00ff6e7b82 */ /* 0x000e220000000a00 */
[----:B------:R-:W-:Y:S01]  /*4aa0*/  SHF.L.U32 R106, R4, 0x10, RZ ;  /* 0x00000010046a7819 */ /* 0x000fe200000006ff */
[C---:B------:R-:W-:Y:S01]  /*4ab0*/  FMUL.FTZ R169, R112.reuse, R169 ;  /* 0x000000a970a97220 */ /* 0x040fe20000410000 */
[----:B------:R-:W-:Y:S01]  /*4ac0*/  FMUL.FTZ R105, R112, R105 ;  /* 0x0000006970697220 */ /* 0x000fe20000410000 */
[--C-:B------:R-:W-:Y:S01]  /*4ad0*/  FADD.FTZ R107, R91, -R0.reuse ;  /* 0x800000005b6b7221 */ /* 0x100fe20000010000 */
[----:B------:R-:W-:Y:S01]  /*4ae0*/  FADD.FTZ R177, R99, -R0 ;  /* 0x8000000063b17221 */ /* 0x000fe20000010000 */
[----:B------:R-:W-:Y:S01]  /*4af0*/  FFMA.FTZ R175, R169, R176, R178 ;  /* 0x000000b0a9af7223 */ /* 0x000fe200000100b2 */
[----:B------:R-:W-:Y:S01]  /*4b00*/  FFMA.FTZ R104, R105, R104, R106 ;  /* 0x0000006869687223 */ /* 0x000fe2000001006a */
[--C-:B------:R-:W-:Y:S01]  /*4b10*/  FADD.FTZ R169, R97, -R0.reuse ;  /* 0x8000000061a97221 */ /* 0x100fe20000010000 */
[----:B------:R-:W-:Y:S01]  /*4b20*/  FADD.FTZ R105, R89, -R0 ;  /* 0x8000000059697221 */ /* 0x000fe20000010000 */
[----:B------:R-:W-:Y:S01]  /*4b30*/  SHF.L.U32 R176, R164, 0x10, RZ ;  /* 0x00000010a4b07819 */ /* 0x000fe200000006ff */
[----:B------:R-:W-:Y:S01]  /*4b40*/  IMAD.U32 R106, R168, 0x10000, RZ ;  /* 0x00010000a86a7824 */ /* 0x000fe200078e00ff */
[----:B------:R-:W-:Y:S01]  /*4b50*/  SHF.L.U32 R178, R163, 0x10, RZ ;  /* 0x00000010a3b27819 */ /* 0x000fe200000006ff */
[C---:B------:R-:W-:Y:S01]  /*4b60*/  FMUL.FTZ R169, R112.reuse, R169 ;  /* 0x000000a970a97220 */ /* 0x040fe20000410000 */
[----:B------:R-:W-:Y:S01]  /*4b70*/  SHF.L.U32 R170, R167, 0x10, RZ ;  /* 0x00000010a7aa7819 */ /* 0x000fe200000006ff */
[----:B------:R-:W-:Y:S01]  /*4b80*/  FMUL.FTZ R177, R112, R177 ;  /* 0x000000b170b17220 */ /* 0x000fe20000410000 */
[----:B------:R-:W-:Y:S01]  /*4b90*/  SHF.L.U32 R172, R166, 0x10, RZ ;  /* 0x00000010a6ac7819 */ /* 0x000fe200000006ff */
[C---:B------:R-:W-:Y:S01]  /*4ba0*/  FMUL.FTZ R107, R112.reuse, R107 ;  /* 0x0000006b706b7220 */ /* 0x040fe20000410000 */
[----:B------:R-:W-:Y:S01]  /*4bb0*/  SHF.L.U32 R174, R165, 0x10, RZ ;  /* 0x00000010a5ae7819 */ /* 0x000fe200000006ff */
[----:B------:R-:W-:Y:S01]  /*4bc0*/  FMUL.FTZ R105, R112, R105 ;  /* 0x0000006970697220 */ /* 0x000fe20000410000 */
[----:B------:R-:W-:Y:S01]  /*4bd0*/  SHF.L.U32 R180, R162, 0x10, RZ ;  /* 0x00000010a2b47819 */ /* 0x000fe200000006ff */
[----:B------:R-:W-:Y:S01]  /*4be0*/  FFMA.FTZ R176, R169, R176, R178 ;  /* 0x000000b0a9b07223 */ /* 0x000fe200000100b2 */
[----:B------:R-:W-:Y:S01]  /*4bf0*/  SHF.L.U32 R182, R161, 0x10, RZ ;  /* 0x00000010a1b67819 */ /* 0x000fe200000006ff */
[----:B------:R-:W-:Y:S01]  /*4c00*/  FFMA.FTZ R172, R107, R172, R174 ;  /* 0x000000ac6bac7223 */ /* 0x000fe200000100ae */
[----:B------:R-:W-:Y:S01]  /*4c10*/  FFMA.FTZ R169, R105, R106, R170 ;  /* 0x0000006a69a97223 */ /* 0x000fe200000100aa */
[----:B0-----:R-:W-:Y:S01]  /*4c20*/  IMAD.WIDE.U32 R110, R109, 0x10, R110 ;  /* 0x000000106d6e7825 */ /* 0x001fe200078e006e */
[----:B------:R-:W-:-:S03]  /*4c30*/  F2FP.BF16.F32.PACK_AB R106, R176, R173 ;  /* 0x000000adb06a723e */ /* 0x000fc600000010ff */
[----:B------:R-:W-:Y:S01]  /*4c40*/  FFMA.FTZ R180, R177, R180, R182 ;  /* 0x000000b4b1b47223 */ /* 0x000fe200000100b6 */
[----:B------:R-:W-:Y:S02]  /*4c50*/  F2FP.BF16.F32.PACK_AB R105, R172, R171 ;  /* 0x000000abac69723e */ /* 0x000fe400000010ff */
[----:B------:R-:W-:Y:S02]  /*4c60*/  F2FP.BF16.F32.PACK_AB R104, R169, R104 ;  /* 0x00000068a968723e */ /* 0x000fe400000010ff */
[----:B------:R-:W-:Y:S02]  /*4c70*/  F2FP.BF16.F32.PACK_AB R107, R180, R175 ;  /* 0x000000afb46b723e */ /* 0x000fe400000010ff */
[----:B------:R-:W-:-:S03]  /*4c80*/  IADD3 R109, PT, PT, R109, 0x20, RZ ;  /* 0x000000206d6d7810 */ /* 0x000fc60007ffe0ff */
[----:B------:R0:W-:Y:S04]  /*4c90*/  STG.E.128 desc[UR6][R110.64], R104 ;  /* 0x000000686e007986 */ /* 0x0001e8000c101d06 */
.L_x_10021:
[----:B------:R-:W-:Y:S05]  /*4ca0*/  BSYNC.RECONVERGENT B0 ;  /* 0x0000000000007941 */ /* 0x000fea0003800200 */
.L_x_10020:
[----:B------:R-:W-:Y:S01]  /*4cb0*/  ISETP.GE.U32.AND P1, PT, R3, 0x40, PT ;  /* 0x000000400300780c */ /* 0x000fe20003f26070 */
[----:B------:R-:W-:-:S12]  /*4cc0*/  BSSY.RECONVERGENT B0, `(.L_x_10022) ;  /* 0x0000032000007945 */ /* 0x000fd80003800200 */
[----:B------:R-:W-:Y:S05]  /*4cd0*/  @!P1 BRA `(.L_x_10023) ;  /* 0x0000000000c09947 */ /* 0x000fea0003800000 */
[--C-:B01----:R-:W-:Y:S01]  /*4ce0*/  FADD.FTZ R111, R100, -R0.reuse ;  /* 0x80000000646f7221 */ /* 0x103fe20000010000 */
        /* <DEDUP_REMOVED lines=15> */
[----:B------:R-:W-:Y:S01]  /*4de0*/  FMUL.FTZ R169, R112, R169 ;  /* 0x000000a970a97220 */ /* 0x000fe20000410000 */
[----:B------:R-:W-:-:S02]  /*4df0*/  IMAD.U32 R104, R8, 0x10000, RZ ;  /* 0x0001000008687824 */ /* 0x000fc400078e00ff */
[----:B------:R-:W-:Y:S01]  /*4e00*/  FMUL.FTZ R105, R112, R105 ;  /* 0x0000006970697220 */ /* 0x000fe20000410000 */
[----:B------:R-:W-:Y:S01]  /*4e10*/  FADD.FTZ R107, R95, -R0 ;  /* 0x800000005f6b7221 */ /* 0x000fe20000010000 */
[----:B------:R-:W-:Y:S01]  /*4e20*/  FFMA.FTZ R175, R169, R176, R178 ;  /* 0x000000b0a9af7223 */ /* 0x000fe200000100b2 */
[----:B------:R-:W-:Y:S01]  /*4e30*/  FADD.FTZ R169, R101, -R0 ;  /* 0x8000000065a97221 */ /* 0x000fe20000010000 */
[----:B------:R-:W-:Y:S01]  /*4e40*/  FFMA.FTZ R104, R105, R104, R106 ;  /* 0x0000006869687223 */ /* 0x000fe2000001006a */
[--C-:B------:R-:W-:Y:S01]  /*4e50*/  FADD.FTZ R105, R93, -R0.reuse ;  /* 0x800000005d697221 */ /* 0x100fe20000010000 */
[----:B------:R-:W-:Y:S01]  /*4e60*/  FADD.FTZ R177, R103, -R0 ;  /* 0x8000000067b17221 */ /* 0x000fe20000010000 */
[----:B------:R-:W-:Y:S01]  /*4e70*/  SHF.L.U32 R176, R156, 0x10, RZ ;  /* 0x000000109cb07819 */ /* 0x000fe200000006ff */
[----:B------:R-:W-:Y:S01]  /*4e80*/  FMUL.FTZ R169, R112, R169 ;  /* 0x000000a970a97220 */ /* 0x000fe20000410000 */
        /* <DEDUP_REMOVED lines=21> */
.L_x_10023:
[----:B------:R-:W-:Y:S05]  /*4fe0*/  BSYNC.RECONVERGENT B0 ;  /* 0x0000000000007941 */ /* 0x000fea0003800200 */
.L_x_10022:
[----:B------:R-:W-:Y:S01]  /*4ff0*/  ISETP.GE.U32.AND P1, PT, R3, 0x60, PT ;  /* 0x000000600300780c */ /* 0x000fe20003f26070 */
[----:B------:R-:W-:-:S12]  /*5000*/  BSSY.RECONVERGENT B0, `(.L_x_10024) ;  /* 0x0000032000007945 */ /* 0x000fd80003800200 */
[----:B------:R-:W-:Y:S05]  /*5010*/  @!P1 BRA `(.L_x_10025) ;  /* 0x0000000000c09947 */ /* 0x000fea0003800000 */
[--C-:B012---:R-:W-:Y:S01]  /*5020*/  FADD.FTZ R111, R72, -R0.reuse ;  /* 0x80000000486f7221 */ /* 0x107fe20000010000 */
        /* <DEDUP_REMOVED lines=47> */
.L_x_10025:
[----:B------:R-:W-:Y:S05]  /*5320*/  BSYNC.RECONVERGENT B0 ;  /* 0x0000000000007941 */ /* 0x000fea0003800200 */
.L_x_10024:
[----:B------:R-:W-:Y:S01]  /*5330*/  ISETP.GE.U32.AND P1, PT, R3, 0x80, PT ;  /* 0x000000800300780c */ /* 0x000fe20003f26070 */
[----:B------:R-:W-:-:S12]  /*5340*/  BSSY.RECONVERGENT B0, `(.L_x_10026) ;  /* 0x0000032000007945 */ /* 0x000fd80003800200 */
[----:B------:R-:W-:Y:S05]  /*5350*/  @!P1 BRA `(.L_x_10027) ;  /* 0x0000000000c09947 */ /* 0x000fea0003800000 */
[--C-:B0123--:R-:W-:Y:S01]  /*5360*/  FADD.FTZ R111, R76, -R0.reuse ;  /* 0x800000004c6f7221 */ /* 0x10ffe20000010000 */
[--C-:B------:R-:W-:Y:S01]  /*5370*/  FADD.FTZ R107, R62, -R0.reuse ;  /* 0x800000003e6b7221 */ /* 0x100fe20000010000 */
[----:B------:R-:W-:Y:S01]  /*5380*/  IMAD.U32 R110, R25, 0x10000, RZ ;  /* 0x00010000196e7824 */ /* 0x000fe200078e00ff */
[----:B------:R-:W-:Y:S01]  /*5390*/  SHF.L.U32 R170, R29, 0x10, RZ ;  /* 0x000000101daa7819 */ /* 0x000fe200000006ff */
[----:B------:R-:W-:Y:S01]  /*53a0*/  FMUL.FTZ R111, R112, R111 ;  /* 0x0000006f706f7220 */ /* 0x000fe20000410000 */
[----:B------:R-:W-:Y:S01]  /*53b0*/  SHF.L.U32 R172, R26, 0x10, RZ ;  /* 0x000000101aac7819 */ /* 0x000fe200000006ff */
[----:B------:R-:W-:Y:S01]  /*53c0*/  FMUL.FTZ R107, R112, R107 ;  /* 0x0000006b706b7220 */ /* 0x000fe20000410000 */
[----:B------:R-:W-:Y:S01]  /*53d0*/  SHF.L.U32 R174, R30, 0x10, RZ ;  /* 0x000000101eae7819 */ /* 0x000fe200000006ff */
[--C-:B------:R-:W-:Y:S01]  /*53e0*/  FADD.FTZ R169, R78, -R0.reuse ;  /* 0x800000004ea97221 */ /* 0x100fe20000010000 */
[----:B------:R-:W-:Y:S01]  /*53f0*/  FADD.FTZ R105, R60, -R0 ;  /* 0x800000003c697221 */ /* 0x000fe20000010000 */
[----:B------:R-:W-:Y:S01]  /*5400*/  FFMA.FTZ R171, R107, R110, R170 ;  /* 0x0000006e6bab7223 */ /* 0x000fe200000100aa */
[----:B------:R-:W-:Y:S01]  /*5410*/  SHF.L.U32 R176, R27, 0x10, RZ ;  /* 0x000000101bb07819 */ /* 0x000fe200000006ff */
[----:B------:R-:W-:Y:S01]  /*5420*/  FFMA.FTZ R173, R111, R172, R174 ;  /* 0x000000ac6fad7223 */ /* 0x000fe200000100ae */
[----:B------:R-:W-:Y:S01]  /*5430*/  SHF.L.U32 R178, R31, 0x10, RZ ;  /* 0x000000101fb27819 */ /* 0x000fe200000006ff */
[----:B------:R-:W0:Y:S01]  /*5440*/  LDC.64 R110, c[0x0][0x428] ;  /* 0x00010a00ff6e7b82 */ /* 0x000e220000000a00 */
[----:B------:R-:W-:Y:S01]  /*5450*/  SHF.L.U32 R104, R24, 0x10, RZ ;  /* 0x0000001018687819 */ /* 0x000fe200000006ff */
[----:B------:R-:W-:Y:S01]  /*5460*/  FMUL.FTZ R169, R112, R169 ;  /* 0x000000a970a97220 */ /* 0x000fe20000410000 */
[----:B------:R-:W-:Y:S01]  /*5470*/  SHF.L.U32 R106, R28, 0x10, RZ ;  /* 0x000000101c6a7819 */ /* 0x000fe200000006ff */
        /* <DEDUP_REMOVED lines=30> */
.L_x_10027:
[----:B------:R-:W-:Y:S05]  /*5660*/  BSYNC.RECONVERGENT B0 ;  /* 0x0000000000007941 */ /* 0x000fea0003800200 */
.L_x_10026:
[----:B------:R-:W-:Y:S01]  /*5670*/  ISETP.GE.U32.AND P1, PT, R3, 0xa0, PT ;  /* 0x000000a00300780c */ /* 0x000fe20003f26070 */
[----:B------:R-:W-:-:S12]  /*5680*/  BSSY.RECONVERGENT B0, `(.L_x_10028) ;  /* 0x0000032000007945 */ /* 0x000fd80003800200 */
[----:B------:R-:W-:Y:S05]  /*5690*/  @!P1 BRA `(.L_x_10029) ;  /* 0x0000000000c09947 */ /* 0x000fea0003800000 */
[--C-:B01234-:R-:W-:Y:S01]  /*56a0*/  FADD.FTZ R111, R80, -R0.reuse ;  /* 0x80000000506f7221 */ /* 0x11ffe20000010000 */
[--C-:B------:R-:W-:Y:S01]  /*56b0*/  FADD.FTZ R107, R66, -R0.reuse ;  /* 0x80000000426b7221 */ /* 0x100fe20000010000 */
[----:B------:R-:W-:Y:S01]  /*56c0*/  SHF.L.U32 R110, R33, 0x10, RZ ;  /* 0x00000010216e7819 */ /* 0x000fe200000006ff */
[----:B------:R-:W-:Y:S01]  /*56d0*/  IMAD.U32 R170, R37, 0x10000, RZ ;  /* 0x0001000025aa7824 */ /* 0x000fe200078e00ff */
[----:B------:R-:W-:Y:S01]  /*56e0*/  SHF.L.U32 R172, R34, 0x10, RZ ;  /* 0x0000001022ac7819 */ /* 0x000fe200000006ff */
[----:B------:R-:W-:Y:S01]  /*56f0*/  FMUL.FTZ R111, R112, R111 ;  /* 0x0000006f706f7220 */ /* 0x000fe20000410000 */
[----:B------:R-:W-:Y:S01]  /*5700*/  SHF.L.U32 R174, R38, 0x10, RZ ;  /* 0x0000001026ae7819 */ /* 0x000fe200000006ff */
[----:B------:R-:W-:Y:S01]  /*5710*/  FMUL.FTZ R107, R112, R107 ;  /* 0x0000006b706b7220 */ /* 0x000fe20000410000 */
[--C-:B------:R-:W-:Y:S01]  /*5720*/  FADD.FTZ R169, R82, -R0.reuse ;  /* 0x8000000052a97221 */ /* 0x100fe20000010000 */
[----:B------:R-:W-:Y:S01]  /*5730*/  FADD.FTZ R105, R64, -R0 ;  /* 0x8000000040697221 */ /* 0x000fe20000010000 */
[----:B------:R-:W-:Y:S01]  /*5740*/  SHF.L.U32 R176, R35, 0x10, RZ ;  /* 0x0000001023b07819 */ /* 0x000fe200000006ff */
[----:B------:R-:W-:Y:S01]  /*5750*/  FFMA.FTZ R171, R107, R110, R170 ;  /* 0x0000006e6bab7223 */ /* 0x000fe200000100aa */
        /* <DEDUP_REMOVED lines=36> */
.L_x_10029:
[----:B------:R-:W-:Y:S05]  /*59a0*/  BSYNC.RECONVERGENT B0 ;  /* 0x0000000000007941 */ /* 0x000fea0003800200 */
.L_x_10028:
        /* <DEDUP_REMOVED lines=31> */
[----:B------:R-:W-:-:S02]  /*5ba0*/  SHF.L.U32 R112, R126, 0x10, RZ ;  /* 0x000000107e707819 */ /* 0x000fc400000006ff */
[----:B------:R-:W-:Y:S02]  /*5bb0*/  SHF.L.U32 R174, R124, 0x10, RZ ;  /* 0x000000107cae7819 */ /* 0x000fe400000006ff */
[----:B------:R-:W-:Y:S02]  /*5bc0*/  SHF.L.U32 R178, R43, 0x10, RZ ;  /* 0x000000102bb27819 */ /* 0x000fe400000006ff */
[----:B------:R-:W-:Y:S01]  /*5bd0*/  SHF.L.U32 R180, R47, 0x10, RZ ;  /* 0x000000102fb47819 */ /* 0x000fe200000006ff */
[----:B------:R-:W-:Y:S01]  /*5be0*/  FFMA.FTZ R174, R175, R174, R176 ;  /* 0x000000aeafae7223 */ /* 0x000fe200000100b0 */
[----:B------:R-:W-:Y:S02]  /*5bf0*/  SHF.L.U32 R182, R114, 0x10, RZ ;  /* 0x0000001072b67819 */ /* 0x000fe400000006ff */
[----:B------:R-:W-:Y:S01]  /*5c00*/  SHF.L.U32 R184, R113, 0x10, RZ ;  /* 0x0000001071b87819 */ /* 0x000fe200000006ff */
[----:B------:R-:W-:Y:S01]  /*5c10*/  FFMA.FTZ R107, R177, R178, R180 ;  /* 0x000000b2b16b7223 */ /* 0x000fe200000100b4 */
[----:B------:R-:W-:-:S02]  /*5c20*/  SHF.L.U32 R172, R125, 0x10, RZ ;  /* 0x000000107dac7819 */ /* 0x000fc400000006ff */
[----:B------:R-:W-:Y:S01]  /*5c30*/  SHF.L.U32 R110, R127, 0x10, RZ ;  /* 0x000000107f6e7819 */ /* 0x000fe200000006ff */
[----:B------:R-:W-:Y:S02]  /*5c40*/  FFMA.FTZ R182, R179, R182, R184 ;  /* 0x000000b6b3b67223 */ /* 0x000fe400000100b8 */
[----:B------:R-:W-:Y:S02]  /*5c50*/  FFMA.FTZ R171, R171, R112, R172 ;  /* 0x00000070abab7223 */ /* 0x000fe400000100ac */
[----:B------:R-:W-:Y:S01]  /*5c60*/  FFMA.FTZ R169, R111, R106, R110 ;  /* 0x0000006a6fa97223 */ /* 0x000fe2000001006e */
[----:B0-----:R-:W-:Y:S01]  /*5c70*/  IMAD.WIDE.U32 R110, R109, 0x10, R104 ;  /* 0x000000106d6e7825 */ /* 0x001fe200078e0068 */
[----:B------:R-:W-:Y:S02]  /*5c80*/  F2FP.BF16.F32.PACK_AB R107, R182, R107 ;  /* 0x0000006bb66b723e */ /* 0x000fe400000010ff */
[----:B------:R-:W-:Y:S02]  /*5c90*/  F2FP.BF16.F32.PACK_AB R106, R174, R173 ;  /* 0x000000adae6a723e */ /* 0x000fe400000010ff */
[----:B------:R-:W-:-:S02]  /*5ca0*/  F2FP.BF16.F32.PACK_AB R105, R171, R170 ;  /* 0x000000aaab69723e */ /* 0x000fc400000010ff */
[----:B------:R-:W-:-:S05]  /*5cb0*/  F2FP.BF16.F32.PACK_AB R104, R169, R0 ;  /* 0x00000000a968723e */ /* 0x000fca00000010ff */
[----:B------:R0:W-:Y:S02]  /*5cc0*/  STG.E.128 desc[UR6][R110.64], R104 ;  /* 0x000000686e007986 */ /* 0x0001e4000c101d06 */
.L_x_10031:
[----:B------:R-:W-:Y:S05]  /*5cd0*/  BSYNC.RECONVERGENT B0 ;  /* 0x0000000000007941 */ /* 0x000fea0003800200 */
.L_x_10030:
[----:B01234-:R-:W0:Y:S02]  /*5ce0*/  LDC.64 R104, c[0x0][0x380] ;  /* 0x0000e000ff687b82 */ /* 0x01fe240000000a00 */
[----:B0-----:R-:W-:-:S04]  /*5cf0*/  LEA R108, R104, R108, 0x2 ;  /* 0x0000006c686c7211 */ /* 0x001fc800078e10ff */
[----:B------:R-:W-:-:S13]  /*5d00*/  ISETP.GE.AND P1, PT, R108, R105, PT ;  /* 0x000000696c00720c */ /* 0x000fda0003f26270 */
[----:B------:R-:W-:Y:S05]  /*5d10*/  @!P1 BRA `(.L_x_10032) ;  /* 0xffffffac00649947 */ /* 0x000fea000383ffff */
[----:B------:R-:W-:Y:S05]  /*5d20*/  EXIT ;  /* 0x000000000000794d */ /* 0x000fea0003800000 */
.L_x_10019:
        /* <DEDUP_REMOVED lines=8> */
.L_x_10034:
[----:B------:R-:W-:Y:S05]  /*5db0*/  BSYNC B0 ;  /* 0x0000000000007941 */ /* 0x000fea0003800000 */
.L_x_10033:
[----:B------:R-:W-:Y:S01]  /*5dc0*/  MOV R0, R169 ;  /* 0x000000a900007202 */ /* 0x000fe20000000f00 */
[----:B------:R-:W-:Y:S01]  /*5dd0*/  HFMA2 R173, -RZ, RZ, 0, 1.1920928955078125e-07 ;  /* 0x00000002ffad7431 */ /* 0x000fe200000001ff */
[----:B------:R-:W-:Y:S02]  /*5de0*/  MOV R174, 0x1f ;  /* 0x0000001f00ae7802 */ /* 0x000fe40000000f00 */
[----:B------:R-:W-:Y:S01]  /*5df0*/  MOV R171, 0xffffffff ;  /* 0xffffffff00ab7802 */ /* 0x000fe20000000f00 */
[----:B------:R-:W-:-:S04]  /*5e00*/  FADD.FTZ R106, R107, R0 ;  /* 0x000000006b6a7221 */ /* 0x000fc80000010000 */
[----:B------:R-:W-:-:S07]  /*5e10*/  IMAD.MOV.U32 R172, RZ, RZ, R106 ;  /* 0x000000ffffac7224 */ /* 0x000fce00078e006a */
[----:B------:R-:W-:Y:S05]  /*5e20*/  WARPSYNC.COLLECTIVE R171, `(.L_x_10035) ;  /* 0x00000000ab087348 */ /* 0x000fea0003c00000 */
[----:B------:R0:W1:Y:S02]  /*5e30*/  SHFL.BFLY P6, R169, R172, R173, R174 ;  /* 0x0c0000adaca97389 */ /* 0x00006400000c00ae */
[----:B01----:R-:W-:Y:S05]  /*5e40*/  ENDCOLLECTIVE ;  /* 0x000000000000791b */ /* 0x003fea0003800000 */
.L_x_10035:
[----:B------:R-:W-:Y:S01]  /*5e50*/  HFMA2 R173, -RZ, RZ, 0, 2.384185791015625e-07 ;  /* 0x00000004ffad7431 */ /* 0x000fe200000001ff */
[----:B------:R-:W-:-:S05]  /*5e60*/  MOV R105, R169 ;  /* 0x000000a900697202 */ /* 0x000fca0000000f00 */
[----:B------:R-:W-:-:S05]  /*5e70*/  FADD.FTZ R110, R106, R105 ;  /* 0x000000696a6e7221 */ /* 0x000fca0000010000 */
[----:B------:R-:W-:-:S07]  /*5e80*/  MOV R172, R110 ;  /* 0x0000006e00ac7202 */ /* 0x000fce0000000f00 */
[----:B------:R-:W-:Y:S05]  /*5e90*/  WARPSYNC.COLLECTIVE R171, `(.L_x_10036) ;  /* 0x00000000ab087348 */ /* 0x000fea0003c00000 */
[----:B------:R0:W1:Y:S02]  /*5ea0*/  SHFL.BFLY P6, R169, R172, R173, R174 ;  /* 0x0c0000adaca97389 */ /* 0x00006400000c00ae */
[----:B01----:R-:W-:Y:S05]  /*5eb0*/  ENDCOLLECTIVE ;  /* 0x000000000000791b */ /* 0x003fea0003800000 */
.L_x_10036:
        /* <DEDUP_REMOVED lines=8> */
.L_x_10037:
[----:B------:R-:W-:Y:S01]  /*5f40*/  HFMA2 R173, -RZ, RZ, 0, 9.5367431640625e-07 ;  /* 0x00000010ffad7431 */ /* 0x000fe200000001ff */
[----:B------:R-:W-:-:S05]  /*5f50*/  MOV R0, R169 ;  /* 0x000000a900007202 */ /* 0x000fca0000000f00 */
[----:B------:R-:W-:-:S05]  /*5f60*/  FADD.FTZ R112, R111, R0 ;  /* 0x000000006f707221 */ /* 0x000fca0000010000 */
[----:B------:R-:W-:-:S07]  /*5f70*/  MOV R172, R112 ;  /* 0x0000007000ac7202 */ /* 0x000fce0000000f00 */
[----:B------:R-:W-:Y:S05]  /*5f80*/  WARPSYNC.COLLECTIVE R171, `(.L_x_10038) ;  /* 0x00000000ab087348 */ /* 0x000fea0003c00000 */
[----:B------:R0:W1:Y:S02]  /*5f90*/  SHFL.BFLY P6, R169, R172, R173, R174 ;  /* 0x0c0000adaca97389 */ /* 0x00006400000c00ae */
[----:B01----:R-:W-:Y:S05]  /*5fa0*/  ENDCOLLECTIVE ;  /* 0x000000000000791b */ /* 0x003fea0003800000 */
.L_x_10038:
[----:B------:R-:W-:Y:S02]  /*5fb0*/  HFMA2 R173, -RZ, RZ, 0, 5.9604644775390625e-08 ;  /* 0x00000001ffad7431 */ /* 0x000fe400000001ff */
        /* <DEDUP_REMOVED lines=103> */
.L_x_10039:
[----:B------:R-:W-:Y:S01]  /*6630*/  HFMA2 R173, -RZ, RZ, 0, 1.1920928955078125e-07 ;  /* 0x00000002ffad7431 */ /* 0x000fe200000001ff */
[----:B------:R-:W-:-:S05]  /*6640*/  MOV R107, R169 ;  /* 0x000000a9006b7202 */ /* 0x000fca0000000f00 */
[----:B------:R-:W-:-:S05]  /*6650*/  FADD.FTZ R107, R0, R107 ;  /* 0x0000006b006b7221 */ /* 0x000fca0000010000 */
[----:B------:R-:W-:-:S07]  /*6660*/  MOV R172, R107 ;  /* 0x0000006b00ac7202 */ /* 0x000fce0000000f00 */
[----:B------:R-:W-:Y:S05]  /*6670*/  WARPSYNC.COLLECTIVE R171, `(.L_x_10040) ;  /* 0x00000000ab087348 */ /* 0x000fea0003c00000 */
[----:B------:R0:W1:Y:S02]  /*6680*/  SHFL.BFLY P6, R169, R172, R173, R174 ;  /* 0x0c0000adaca97389 */ /* 0x00006400000c00ae */
[----:B01----:R-:W-:Y:S05]  /*6690*/  ENDCOLLECTIVE ;  /* 0x000000000000791b */ /* 0x003fea0003800000 */
.L_x_10040:
[----:B------:R-:W-:Y:S02]  /*66a0*/  HFMA2 R173, -RZ, RZ, 0, 2.384185791015625e-07 ;  /* 0x00000004ffad7431 */ /* 0x000fe400000001ff */
[----:B------:R-:W-:-:S04]  /*66b0*/  IMAD.MOV.U32 R106, RZ, RZ, R169 ;  /* 0x000000ffff6a7224 */ /* 0x000fc800078e00a9 */
[----:B------:R-:W-:-:S05]  /*66c0*/  FADD.FTZ R106, R107, R106 ;  /* 0x0000006a6b6a7221 */ /* 0x000fca0000010000 */
[----:B------:R-:W-:-:S07]  /*66d0*/  MOV R172, R106 ;  /* 0x0000006a00ac7202 */ /* 0x000fce0000000f00 */
[----:B------:R-:W-:Y:S05]  /*66e0*/  WARPSYNC.COLLECTIVE R171, `(.L_x_10041) ;  /* 0x00000000ab087348 */ /* 0x000fea0003c00000 */
[----:B------:R0:W1:Y:S02]  /*66f0*/  SHFL.BFLY P6, R169, R172, R173, R174 ;  /* 0x0c0000adaca97389 */ /* 0x00006400000c00ae */
[----:B01----:R-:W-:Y:S05]  /*6700*/  ENDCOLLECTIVE ;  /* 0x000000000000791b */ /* 0x003fea0003800000 */
.L_x_10041:
[----:B------:R-:W-:Y:S01]  /*6710*/  HFMA2 R173, -RZ, RZ, 0, 4.76837158203125e-07 ;  /* 0x00000008ffad7431 */ /* 0x000fe200000001ff */
[----:B------:R-:W-:-:S05]  /*6720*/  MOV R111, R169 ;  /* 0x000000a9006f7202 */ /* 0x000fca0000000f00 */
[----:B------:R-:W-:-:S05]  /*6730*/  FADD.FTZ R111, R106, R111 ;  /* 0x0000006f6a6f7221 */ /* 0x000fca0000010000 */
[----:B------:R-:W-:-:S07]  /*6740*/  MOV R172, R111 ;  /* 0x0000006f00ac7202 */ /* 0x000fce0000000f00 */
[----:B------:R-:W-:Y:S05]  /*6750*/  WARPSYNC.COLLECTIVE R171, `(.L_x_10042) ;  /* 0x00000000ab087348 */ /* 0x000fea0003c00000 */
[----:B------:R0:W1:Y:S02]  /*6760*/  SHFL.BFLY P6, R169, R172, R173, R174 ;  /* 0x0c0000adaca97389 */ /* 0x00006400000c00ae */
[----:B01----:R-:W-:Y:S05]  /*6770*/  ENDCOLLECTIVE ;  /* 0x000000000000791b */ /* 0x003fea0003800000 */
.L_x_10042:
[----:B------:R-:W-:Y:S01]  /*6780*/  HFMA2 R173, -RZ, RZ, 0, 9.5367431640625e-07 ;  /* 0x00000010ffad7431 */ /* 0x000fe200000001ff */
[----:B------:R-:W-:-:S05]  /*6790*/  MOV R110, R169 ;  /* 0x000000a9006e7202 */ /* 0x000fca0000000f00 */
[----:B------:R-:W-:-:S05]  /*67a0*/  FADD.FTZ R110, R111, R110 ;  /* 0x0000006e6f6e7221 */ /* 0x000fca0000010000 */
[----:B------:R-:W-:-:S07]  /*67b0*/  MOV R172, R110 ;  /* 0x0000006e00ac7202 */ /* 0x000fce0000000f00 */
[----:B------:R-:W-:Y:S05]  /*67c0*/  WARPSYNC.COLLECTIVE R171, `(.L_x_10043) ;  /* 0x00000000ab087348 */ /* 0x000fea0003c00000 */
[----:B------:R0:W1:Y:S02]  /*67d0*/  SHFL.BFLY P6, R169, R172, R173, R174 ;  /* 0x0c0000adaca97389 */ /* 0x00006400000c00ae */
[----:B01----:R-:W-:Y:S05]  /*67e0*/  ENDCOLLECTIVE ;  /* 0x000000000000791b */ /* 0x003fea0003800000 */
.L_x_10043:
[----:B------:R-:W-:Y:S05]  /*67f0*/  BRA `(.L_x_10044) ;  /* 0xffffffe000247947 */ /* 0x000fea000383ffff */
.L_x_10045:
        /* <DEDUP_REMOVED lines=16> */
.L_x_33270:


//--------------------- .text._ZN10layer_norm31ln_parallel_residual_fwd_kernelINS_13Kernel_traitsI13__nv_bfloat16S2_fS2_fjLj1536ELj1ELj4ELj1ELj16ENS_18Kernel_traits_baseILj1536ES2_S2_fS2_fjLj128EEEEELb0ELb1ELb1EEEvNS_9FwdParamsE --------------------------
	.section	.text._ZN10layer_norm31ln_parallel_residual_fwd_kernelINS_13Kernel_traitsI13__nv_bfloat16S2_fS2_fjLj1536ELj1ELj4ELj1ELj16ENS_18Kernel_traits_baseILj1536ES2_S2_fS2_fjLj128EEEEELb0ELb1ELb1EEEvNS_9FwdParamsE,"ax",@progbits
	.align	128
        .global         _ZN10layer_norm31ln_parallel_residual_fwd_kernelINS_13Kernel_traitsI13__nv_bfloat16S2_fS2_fjLj1536ELj1ELj4ELj1ELj16ENS_18Kernel_traits_baseILj1536ES2_S2_fS2_fjLj128EEEEELb0ELb1ELb1EEEvNS_9FwdParamsE
        .type           _ZN10layer_norm31ln_parallel_residual_fwd_kernelINS_13Kernel_traitsI13__nv_bfloat16S2_fS2_fjLj1536ELj1ELj4ELj1ELj16ENS_18Kernel_traits_baseILj1536ES2_S2_fS2_fjLj128EEEEELb0ELb1ELb1EEEvNS_9FwdParamsE,@function
        .size           _ZN10layer_norm31ln_parallel_residual_fwd_kernelINS_13Kernel_traitsI13__nv_bfloat16S2_fS2_fjLj1536ELj1ELj4ELj1ELj16ENS_18Kernel_traits_baseILj1536ES2_S2_fS2_fjLj128EEEEELb0ELb1ELb1EEEvNS_9FwdParamsE,(.L_x_33271 - _ZN10layer_norm31ln_parallel_residual_fwd_kernelINS_13Kernel_traitsI13__nv_bfloat16S2_fS2_fjLj1536ELj1ELj4ELj1ELj16ENS_18Kernel_traits_baseILj1536ES2_S2_fS2_fjLj128EEEEELb0ELb1ELb1EEEvNS_9FwdParamsE)
        .other          _ZN10layer_norm31ln_parallel_residual_fwd_kernelINS_13Kernel_traitsI13__nv_bfloat16S2_fS2_fjLj1536ELj1ELj4ELj1ELj16ENS_18Kernel_traits_baseILj1536ES2_S2_fS2_fjLj128EEEEELb0ELb1ELb1EEEvNS_9FwdParamsE,@"STO_CUDA_ENTRY STV_DEFAULT"
_ZN10layer_norm31ln_parallel_residual_fwd_kernelINS_13Kernel_traitsI13__nv_bfloat16S2_fS2_fjLj1536ELj1ELj4ELj1ELj16ENS_18Kernel_traits_baseILj1536ES2_S2_fS2_fjLj128EEEEELb0ELb1ELb1EEEvNS_9FwdParamsE:
.text._ZN10layer_norm31ln_parallel_residual_fwd_kernelINS_13Kernel_traitsI13__nv_bfloat16S2_fS2_fjLj1536ELj1ELj4ELj1ELj16ENS_18Kernel_traits_baseILj1536ES2_S2_fS2_fjLj128EEEEELb0ELb1ELb1EEEvNS_9FwdParamsE:
        /* <DEDUP_REMOVED lines=11> */
[----:B---3--:R-:W-:Y:S06]  /*00b0*/  BRA.U !UP0, `(.L_x_10046) ;  /* 0x0000000108447547 */ /* 0x008fec000b800000 */
        /* <DEDUP_REMOVED lines=17> */
.L_x_10046:
[----:B------:R-:W0:Y:S02]  /*01d0*/  LDC.64 R2, c[0x0][0x3d0] ;  /* 0x0000f400ff027b82 */ /* 0x000e240000000a00 */
[----:B0-----:R-:W-:-:S05]  /*01e0*/  IMAD.WIDE.U32 R2, R134, 0x10, R2 ;  /* 0x0000001086027825 */ /* 0x001fca00078e0002 */
        /* <DEDUP_REMOVED lines=18> */
.L_x_10047:
        /* <DEDUP_REMOVED lines=29> */
[----:B------:R-:W-:Y:S02]  /*04e0*/  PLOP3.LUT P1, PT, PT, PT, UP0, 0x80, 0x8 ;  /* 0x000000000008781c */ /* 0x000fe40003f2f008 */
[----:B------:R-:W-:-:S02]  /*04f0*/  PRMT R6, R94, 0x7632, R6 ;  /* 0x000076325e067816 */ /* 0x000fc40000000006 */
[----:B0-----:R-:W-:Y:S02]  /*0500*/  PRMT R5, R118, 0x7632, R5 ;  /* 0x0000763276057816 */ /* 0x001fe40000000005 */
[----:B------:R-:W-:Y:S02]  /*0510*/  PRMT R4, R93, 0x7632, R4 ;  /* 0x000076325d047816 */ /* 0x000fe40000000004 */
[----:B------:R-:W-:Y:S02]  /*0520*/  PRMT R3, R117, 0x7632, R3 ;  /* 0x0000763275037816 */ /* 0x000fe40000000003 */
[----:B------:R-:W-:Y:S02]  /*0530*/  PRMT R2, R92, 0x7632, R2 ;  /* 0x000076325c027816 */ /* 0x000fe40000000002 */
[----:B-1234-:R-:W-:-:S07]  /*0540*/  PRMT R0, R116, 0x7632, R0 ;  /* 0x0000763274007816 */ /* 0x01efce0000000000 */
.L_x_10073:
        /* <DEDUP_REMOVED lines=36> */
[----:B------:R-:W-:Y:S02]  /*0790*/  SHF.L.U32 R53, R53, 0x10, RZ ;  /* 0x0000001035357819 */ /* 0x000fe400000006ff */
[----:B------:R-:W-:Y:S01]  /*07a0*/  SHF.L.U32 R55, R55, 0x10, RZ ;  /* 0x0000001037377819 */ /* 0x000fe200000006ff */
[----:B------:R-:W-:Y:S06]  /*07b0*/  BRA `(.L_x_10050) ;  /* 0x0000000400647947 */ /* 0x000fec0003800000 */
.L_x_10049:
[C---:B-----5:R-:W-:Y:S02]  /*07c0*/  PRMT R20, R16.reuse, 0x7632, R20 ;  /* 0x0000763210147816 */ /* 0x060fe40000000014 */
[----:B------:R-:W-:Y:S02]  /*07d0*/  SHF.L.U32 R21, R16, 0x10, RZ ;  /* 0x0000001010157819 */ /* 0x000fe400000006ff */
[C---:B------:R-:W-:Y:S02]  /*07e0*/  PRMT R22, R18.reuse, 0x7632, R22 ;  /* 0x0000763212167816 */ /* 0x040fe40000000016 */
[----:B------:R-:W-:Y:S01]  /*07f0*/  SHF.L.U32 R23, R18, 0x10, RZ ;  /* 0x0000001012177819 */ /* 0x000fe200000006ff */
[----:B------:R-:W-:Y:S01]  /*0800*/  FADD.FTZ R56, R64, R21 ;  /* 0x0000001540387221 */ /* 0x000fe20000010000 */
[----:B------:R-:W-:Y:S02]  /*0810*/  PRMT R16, R17, 0x7632, R16 ;  /* 0x0000763211107816 */ /* 0x000fe40000000010 */
        /* <DEDUP_REMOVED lines=12> */
[----:B------:R-:W-:-:S02]  /*08e0*/  FADD.FTZ R53, R61, R22 ;  /* 0x000000163d357221 */ /* 0x000fc40000010000 */
[----:B------:R-:W-:Y:S01]  /*08f0*/  FADD.FTZ R55, R63, R18 ;  /* 0x000000123f377221 */ /* 0x000fe20000010000 */
[----:B------:R-:W-:Y:S06]  /*0900*/  BRA `(.L_x_10050) ;  /* 0x0000000400107947 */ /* 0x000fec0003800000 */
.L_x_10048:
[----:B------:R-:W-:-:S04]  /*0910*/  UISETP.NE.U32.AND UP0, UPT, UR4, URZ, UPT ;  /* 0x000000ff0400728c */ /* 0x000fc8000bf05070 */
[----:B------:R-:W-:-:S09]  /*0920*/  UISETP.NE.AND.EX UP0, UPT, UR5, URZ, UPT, UP0 ;  /* 0x000000ff0500728c */ /* 0x000fd2000bf05300 */
[----:B------:R-:W-:Y:S05]  /*0930*/  BRA.U UP0, `(.L_x_10051) ;  /* 0x0000000100747547 */ /* 0x000fea000b800000 */
[C---:B-----5:R-:W-:Y:S02]  /*0940*/  PRMT R21, R16.reuse, 0x7632, R21 ;  /* 0x0000763210157816 */ /* 0x060fe40000000015 */
        /* <DEDUP_REMOVED lines=27> */
[----:B------:R-:W-:Y:S06]  /*0b00*/  BRA `(.L_x_10050) ;  /* 0x0000000000907947 */ /* 0x000fec0003800000 */
.L_x_10051:
[----:B-----5:R-:W-:Y:S01]  /*0b10*/  PRMT R21, R16, 0x7632, R21 ;  /* 0x0000763210157816 */ /* 0x020fe20000000015 */
[----:B------:R-:W-:Y:S01]  /*0b20*/  IMAD.U32 R28, R18, 0x10000, RZ ;  /* 0x00010000121c7824 */ /* 0x000fe200078e00ff */
[C---:B------:R-:W-:Y:S02]  /*0b30*/  PRMT R22, R17.reuse, 0x7632, R22 ;  /* 0x0000763211167816 */ /* 0x040fe40000000016 */
[----:B------:R-:W-:Y:S02]  /*0b40*/  SHF.L.U32 R23, R17, 0x10, RZ ;  /* 0x0000001011177819 */ /* 0x000fe400000006ff */
[----:B------:R-:W-:Y:S02]  /*0b50*/  SHF.L.U32 R16, R16, 0x10, RZ ;  /* 0x0000001010107819 */ /* 0x000fe400000006ff */
[----:B------:R-:W-:Y:S02]  /*0b60*/  PRMT R27, R18, 0x7632, R27 ;  /* 0x00007632121b7816 */ /* 0x000fe4000000001b */
[----:B------:R-:W-:-:S02]  /*0b70*/  SHF.L.U32 R17, R68, 0x10, RZ ;  /* 0x0000001044117819 */ /* 0x000fc400000006ff */
[----:B------:R-:W-:Y:S02]  /*0b80*/  SHF.L.U32 R18, R69, 0x10, RZ ;  /* 0x0000001045127819 */ /* 0x000fe400000006ff */
[C---:B------:R-:W-:Y:S01]  /*0b90*/  PRMT R30, R19.reuse, 0x7632, R30 ;  /* 0x00007632131e7816 */ /* 0x040fe2000000001e */
[----:B------:R-:W-:Y:S01]  /*0ba0*/  FADD.FTZ R17, R16, R17 ;  /* 0x0000001110117221 */ /* 0x000fe20000010000 */
        /* <DEDUP_REMOVED lines=26> */
.L_x_10050:
[----:B------:R-:W-:Y:S01]  /*0d50*/  UISETP.NE.U32.AND UP0, UPT, UR12, URZ, UPT ;  /* 0x000000ff0c00728c */ /* 0x000fe2000bf05070 */
[----:B------:R-:W0:Y:S01]  /*0d60*/  LDC.64 R142, c[0x0][0x3a8] ;  /* 0x0000ea00ff8e7b82 */ /* 0x000e220000000a00 */
[----:B------:R-:W-:Y:S02]  /*0d70*/  IADD3 R136, PT, PT, R135, 0x20, RZ ;  /* 0x0000002087887810 */ /* 0x000fe40007ffe0ff */
[----:B------:R-:W-:-:S03]  /*0d80*/  UISETP.NE.AND.EX UP0, UPT, UR13, URZ, UPT, UP0 ;  /* 0x000000ff0d00728c */ /* 0x000fc6000bf05300 */
[----:B------:R-:W-:Y:S02]  /*0d90*/  IMAD.WIDE.U32 R16, R136, 0x10, R120 ;  /* 0x0000001088107825 */ /* 0x000fe400078e0078 */
[----:B------:R-:W1:Y:S01]  /*0da0*/  @P0 LDC.64 R24, c[0x0][0x3a0] ;  /* 0x0000e800ff180b82 */ /* 0x000e620000000a00 */
[----:B------:R-:W-:-:S13]  /*0db0*/  PLOP3.LUT P1, PT, PT, PT, UP0, 0x80, 0x8 ;  /* 0x000000000008781c */ /* 0x000fda0003f2f008 */
[----:B------:R-:W2:Y:S01]  /*0dc0*/  @P1 LDC.64 R22, c[0x0][0x398] ;  /* 0x0000e600ff161b82 */ /* 0x000ea20000000a00 */
[----:B0-----:R-:W-:-:S05]  /*0dd0*/  IMAD.WIDE.U32 R20, R135, 0x20, R142 ;  /* 0x0000002087147825 */ /* 0x001fca00078e008e */
[----:B------:R0:W-:Y:S01]  /*0de0*/  STG.E.128 desc[UR6][R20.64], R56 ;  /* 0x0000003814007986 */ /* 0x0001e2000c101d06 */
[----:B-1----:R-:W-:-:S03]  /*0df0*/  @P0 IMAD.WIDE.U32 R24, R136, 0x20, R24 ;  /* 0x0000002088180825 */ /* 0x002fc600078e0018 */
[----:B------:R0:W-:Y:S04]  /*0e00*/  STG.E.128 desc[UR6][R20.64+0x10], R52 ;  /* 0x0000103414007986 */ /* 0x0001e8000c101d06 */
[----:B------:R0:W5:Y:S04]  /*0e10*/  @P0 LDG.E.128 R64, desc[UR6][R24.64] ;  /* 0x0000000618400981 */ /* 0x000168000c1e1d00 */
[----:B------:R0:W5:Y:S04]  /*0e20*/  @P0 LDG.E.128 R60, desc[UR6][R24.64+0x10] ;  /* 0x00001006183c0981 */ /* 0x000168000c1e1d00 */
[----:B------:R-:W5:Y:S01]  /*0e30*/  LDG.E.128 R16, desc[UR6][R16.64] ;  /* 0x0000000610107981 */ /* 0x000f62000c1e1d00 */
[----:B--2---:R-:W-:-:S05]  /*0e40*/  @P1 IMAD.WIDE.U32 R22, R136, 0x10, R22 ;  /* 0x0000001088161825 */ /* 0x004fca00078e0016 */
[----:B------:R0:W5:Y:S01]  /*0e50*/  @P1 LDG.E.128 R68, desc[UR6][R22.64] ;  /* 0x0000000616441981 */ /* 0x000162000c1e1d00 */
[----:B------:R-:W-:Y:S05]  /*0e60*/  @!P1 BRA `(.L_x_10052) ;  /* 0x00000004001c9947 */ /* 0x000fea0003800000 */
[----:B0----5:R-:W-:Y:S02]  /*0e70*/  PRMT R20, R71, 0x7632, R20 ;  /* 0x0000763247147816 */ /* 0x021fe40000000014 */
[----:B------:R-:W-:Y:S02]  /*0e80*/  PRMT R21, R70, 0x7632, R21 ;  /* 0x0000763246157816 */ /* 0x000fe40000000015 */
[----:B------:R-:W-:Y:S02]  /*0e90*/  PRMT R22, R69, 0x7632, R22 ;  /* 0x0000763245167816 */ /* 0x000fe40000000016 */
[----:B------:R-:W-:Y:S01]  /*0ea0*/  PRMT R23, R68, 0x7632, R23 ;  /* 0x0000763244177816 */ /* 0x000fe20000000017 */
[----:B------:R-:W-:Y:S06]  /*0eb0*/  @!P0 BRA `(.L_x_10053) ;  /* 0x0000000000948947 */ /* 0x000fec0003800000 */
[C---:B------:R-:W-:Y:S02]  /*0ec0*/  PRMT R24, R16.reuse, 0x7632, R24 ;  /* 0x0000763210187816 */ /* 0x040fe40000000018 */
[C---:B------:R-:W-:Y:S02]  /*0ed0*/  PRMT R25, R17.reuse, 0x7632, R25 ;  /* 0x0000763211197816 */ /* 0x040fe40000000019 */
[----:B------:R-:W-:Y:S02]  /*0ee0*/  SHF.L.U32 R26, R17, 0x10, RZ ;  /* 0x00000010111a7819 */ /* 0x000fe400000006ff */
[----:B------:R-:W-:Y:S02]  /*0ef0*/  SHF.L.U32 R16, R16, 0x10, RZ ;  /* 0x0000001010107819 */ /* 0x000fe400000006ff */
[----:B------:R-:W-:Y:S02]  /*0f00*/  PRMT R27, R18, 0x7632, R27 ;  /* 0x00007632121b7816 */ /* 0x000fe4000000001b */
[----:B------:R-:W-:-:S02]  /*0f10*/  SHF.L.U32 R17, R68, 0x10, RZ ;  /* 0x0000001044117819 */ /* 0x000fc400000006ff */
[----:B------:R-:W-:Y:S02]  /*0f20*/  SHF.L.U32 R29, R69, 0x10, RZ ;  /* 0x00000010451d7819 */ /* 0x000fe400000006ff */
[----:B------:R-:W-:Y:S01]  /*0f30*/  SHF.L.U32 R18, R18, 0x10, RZ ;  /* 0x0000001012127819 */ /* 0x000fe200000006ff */
[----:B------:R-:W-:Y:S01]  /*0f40*/  FADD.FTZ R17, R17, R16 ;  /* 0x0000001011117221 */ /* 0x000fe20000010000 */
[----:B------:R-:W-:Y:S02]  /*0f50*/  SHF.L.U32 R31, R70, 0x10, RZ ;  /* 0x00000010461f7819 */ /* 0x000fe400000006ff */
[C---:B------:R-:W-:Y:S01]  /*0f60*/  PRMT R28, R19.reuse, 0x7632, R28 ;  /* 0x00007632131c7816 */ /* 0x040fe2000000001c */
[----:B------:R-:W-:Y:S01]  /*0f70*/  FADD.FTZ R48, R64, R17 ;  /* 0x0000001140307221 */ /* 0x000fe20000010000 */
[----:B------:R-:W-:Y:S01]  /*0f80*/  SHF.L.U32 R30, R19, 0x10, RZ ;  /* 0x00000010131e7819 */ /* 0x000fe200000006ff */
[----:B------:R-:W-:Y:S01]  /*0f90*/  FADD.FTZ R19, R29, R26 ;  /* 0x0000001a1d137221 */ /* 0x000fe20000010000 */
[----:B------:R-:W-:Y:S01]  /*0fa0*/  FADD.FTZ R29, R31, R18 ;  /* 0x000000121f1d7221 */ /* 0x000fe20000010000 */
[----:B------:R-:W-:-:S02]  /*0fb0*/  SHF.L.U32 R16, R21, 0x10, RZ ;  /* 0x0000001015107819 */ /* 0x000fc400000006ff */
[----:B------:R-:W-:Y:S01]  /*0fc0*/  SHF.L.U32 R23, R23, 0x10, RZ ;  /* 0x0000001017177819 */ /* 0x000fe200000006ff */
[----:B------:R-:W-:Y:S01]  /*0fd0*/  FADD.FTZ R50, R66, R19 ;  /* 0x0000001342327221 */ /* 0x000fe20000010000 */
        /* <DEDUP_REMOVED lines=17> */
[----:B------:R-:W-:Y:S01]  /*10f0*/  FADD.FTZ R47, R63, R28 ;  /* 0x0000001c3f2f7221 */ /* 0x000fe20000010000 */
[----:B------:R-:W-:Y:S06]  /*1100*/  BRA `(.L_x_10054) ;  /* 0x0000000000fc7947 */ /* 0x000fec0003800000 */
.L_x_10053:
[----:B------:R-:W-:Y:S01]  /*1110*/  PRMT R24, R16, 0x7632, R24 ;  /* 0x0000763210187816 */ /* 0x000fe20000000018 */
        /* <DEDUP_REMOVED lines=28> */
.L_x_10052:
[----:B------:R-:W-:Y:S05]  /*12e0*/  @!P0 BRA `(.L_x_10055) ;  /* 0x0000000000548947 */ /* 0x000fea0003800000 */
[C---:B0----5:R-:W-:Y:S02]  /*12f0*/  PRMT R20, R16.reuse, 0x7632, R20 ;  /* 0x0000763210147816 */ /* 0x061fe40000000014 */
        /* <DEDUP_REMOVED lines=20> */
.L_x_10055:
        /* <DEDUP_REMOVED lines=11> */
[----:B------:R-:W-:-:S07]  /*14f0*/  SHF.L.U32 R47, R47, 0x10, RZ ;  /* 0x000000102f2f7819 */ /* 0x000fce00000006ff */
.L_x_10054:
[----:B0-----:R-:W0:Y:S01]  /*1500*/  @P1 LDC.64 R22, c[0x0][0x398] ;  /* 0x0000e600ff161b82 */ /* 0x001e220000000a00 */
        /* <DEDUP_REMOVED lines=16> */
[----:B------:R-:W-:Y:S02]  /*1610*/  PRMT R24, R18, 0x7632, R24 ;  /* 0x0000763212187816 */ /* 0x000fe40000000018 */
[C---:B------:R-:W-:Y:S01]  /*1620*/  PRMT R20, R16.reuse, 0x7632, R20 ;  /* 0x0000763210147816 */ /* 0x040fe20000000014 */
[----:B------:R-:W-:Y:S01]  /*1630*/  IMAD.U32 R16, R16, 0x10000, RZ ;  /* 0x0001000010107824 */ /* 0x000fe200078e00ff */
        /* <DEDUP_REMOVED lines=30> */
[----:B------:R-:W-:Y:S02]  /*1820*/  FADD.FTZ R43, R67, R18 ;  /* 0x00000012432b7221 */ /* 0x000fe40000010000 */
[----:B------:R-:W-:Y:S01]  /*1830*/  FADD.FTZ R26, R26, R31 ;  /* 0x0000001f1a1a7221 */ /* 0x000fe20000010000 */
[----:B------:R-:W-:Y:S01]  /*1840*/  FADD.FTZ R38, R62, R29 ;  /* 0x0000001d3e267221 */ /* 0x000fe20000010000 */
[----:B------:R-:W-:-:S02]  /*1850*/  FADD.FTZ R37, R61, R24 ;  /* 0x000000183d257221 */ /* 0x000fc40000010000 */
[----:B------:R-:W-:Y:S01]  /*1860*/  FADD.FTZ R39, R63, R26 ;  /* 0x0000001a3f277221 */ /* 0x000fe20000010000 */
[----:B------:R-:W-:Y:S06]  /*1870*/  BRA `(.L_x_10058) ;  /* 0x00000004000c7947 */ /* 0x000fec0003800000 */
.L_x_10057:
[----:B-1---5:R-:W-:Y:S02]  /*1880*/  PRMT R20, R16, 0x7632, R20 ;  /* 0x0000763210147816 */ /* 0x022fe40000000014 */
[C---:B------:R-:W-:Y:S02]  /*1890*/  PRMT R21, R17.reuse, 0x7632, R21 ;  /* 0x0000763211157816 */ /* 0x040fe40000000015 */
[----:B------:R-:W-:Y:S02]  /*18a0*/  SHF.L.U32 R42, R17, 0x10, RZ ;  /* 0x00000010112a7819 */ /* 0x000fe400000006ff */
[----:B------:R-:W-:Y:S02]  /*18b0*/  PRMT R22, R18, 0x7632, R22 ;  /* 0x0000763212167816 */ /* 0x000fe40000000016 */
[----:B------:R-:W-:Y:S02]  /*18c0*/  SHF.L.U32 R16, R16, 0x10, RZ ;  /* 0x0000001010107819 */ /* 0x000fe400000006ff */
[----:B------:R-:W-:-:S02]  /*18d0*/  SHF.L.U32 R18, R18, 0x10, RZ ;  /* 0x0000001012127819 */ /* 0x000fc400000006ff */
[----:B------:R-:W-:Y:S02]  /*18e0*/  SHF.L.U32 R17, R68, 0x10, RZ ;  /* 0x0000001044117819 */ /* 0x000fe400000006ff */
[----:B------:R-:W-:Y:S02]  /*18f0*/  SHF.L.U32 R25, R70, 0x10, RZ ;  /* 0x0000001046197819 */ /* 0x000fe400000006ff */
[----:B------:R-:W-:Y:S01]  /*1900*/  SHF.L.U32 R23, R69, 0x10, RZ ;  /* 0x0000001045177819 */ /* 0x000fe200000006ff */
[----:B------:R-:W-:Y:S01]  /*1910*/  FADD.FTZ R40, R17, R16 ;  /* 0x0000001011287221 */ /* 0x000fe20000010000 */
[----:B------:R-:W-:Y:S01]  /*1920*/  PRMT R24, R19, 0x7632, R24 ;  /* 0x0000763213187816 */ /* 0x000fe20000000018 */
[----:B------:R-:W-:Y:S01]  /*1930*/  FADD.FTZ R36, R25, R18 ;  /* 0x0000001219247221 */ /* 0x000fe20000010000 */
[----:B------:R-:W-:Y:S01]  /*1940*/  SHF.L.U32 R38, R19, 0x10, RZ ;  /* 0x0000001013267819 */ /* 0x000fe200000006ff */
[----:B------:R-:W-:Y:S01]  /*1950*/  FADD.FTZ R42, R23, R42 ;  /* 0x0000002a172a7221 */ /* 0x000fe20000010000 */
[----:B------:R-:W-:-:S02]  /*1960*/  PRMT R16, R68, 0x7632, R16 ;  /* 0x0000763244107816 */ /* 0x000fc40000000010 */
[----:B------:R-:W-:Y:S02]  /*1970*/  PRMT R17, R69, 0x7632, R17 ;  /* 0x0000763245117816 */ /* 0x000fe40000000011 */
[----:B------:R-:W-:Y:S02]  /*1980*/  PRMT R18, R70, 0x7632, R18 ;  /* 0x0000763246127816 */ /* 0x000fe40000000012 */
[C---:B------:R-:W-:Y:S02]  /*1990*/  PRMT R19, R71.reuse, 0x7632, R19 ;  /* 0x0000763247137816 */ /* 0x040fe40000000013 */
        /* <DEDUP_REMOVED lines=11> */
[----:B------:R-:W-:Y:S01]  /*1a50*/  SHF.L.U32 R19, R19, 0x10, RZ ;  /* 0x0000001013137819 */ /* 0x000fe200000006ff */
[----:B------:R-:W-:-:S04]  /*1a60*/  FADD.FTZ R37, R37, R18 ;  /* 0x0000001225257221 */ /* 0x000fc80000010000 */
[----:B------:R-:W-:Y:S01]  /*1a70*/  FADD.FTZ R39, R24, R19 ;  /* 0x0000001318277221 */ /* 0x000fe20000010000 */
[----:B------:R-:W-:Y:S06]  /*1a80*/  BRA `(.L_x_10058) ;  /* 0x0000000000887947 */ /* 0x000fec0003800000 */
.L_x_10056:
[----:B------:R-:W-:Y:S05]  /*1a90*/  @!P0 BRA `(.L_x_10059) ;  /* 0x0000000000548947 */ /* 0x000fea0003800000 */
[C---:B-1---5:R-:W-:Y:S01]  /*1aa0*/  PRMT R20, R16.reuse, 0x7632, R20 ;  /* 0x0000763210147816 */ /* 0x062fe20000000014 */
[----:B------:R-:W-:Y:S01]  /*1ab0*/  IMAD.U32 R21, R16, 0x10000, RZ ;  /* 0x0001000010157824 */ /* 0x000fe200078e00ff */
        /* <DEDUP_REMOVED lines=19> */
.L_x_10059:
        /* <DEDUP_REMOVED lines=12> */
.L_x_10058:
[----:B-1----:R-:W0:Y:S01]  /*1cb0*/  @P1 LDC.64 R22, c[0x0][0x398] ;  /* 0x0000e600ff161b82 */ /* 0x002e220000000a00 */
        /* <DEDUP_REMOVED lines=50> */
[----:B------:R-:W-:Y:S01]  /*1fe0*/  FADD.FTZ R35, R67, R18 ;  /* 0x0000001243237221 */ /* 0x000fe20000010000 */
[----:B------:R-:W-:Y:S02]  /*1ff0*/  FADD.FTZ R26, R26, R31 ;  /* 0x0000001f1a1a7221 */ /* 0x000fe40000010000 */
[----:B------:R-:W-:Y:S02]  /*2000*/  FADD.FTZ R29, R61, R24 ;  /* 0x000000183d1d7221 */ /* 0x000fe40000010000 */
[----:B------:R-:W-:Y:S01]  /*2010*/  FADD.FTZ R31, R63, R26 ;  /* 0x0000001a3f1f7221 */ /* 0x000fe20000010000 */
[----:B------:R-:W-:Y:S06]  /*2020*/  BRA `(.L_x_10062) ;  /* 0x00000004000c7947 */ /* 0x000fec0003800000 */
.L_x_10061:
        /* <DEDUP_REMOVED lines=33> */
.L_x_10060:
[----:B------:R-:W-:Y:S05]  /*2240*/  @!P0 BRA `(.L_x_10063) ;  /* 0x0000000000548947 */ /* 0x000fea0003800000 */
[C---:B-1---5:R-:W-:Y:S02]  /*2250*/  PRMT R20, R16.reuse, 0x7632, R20 ;  /* 0x0000763210147816 */ /* 0x062fe40000000014 */
        /* <DEDUP_REMOVED lines=20> */
.L_x_10063:
        /* <DEDUP_REMOVED lines=12> */
.L_x_10062:
        /* <DEDUP_REMOVED lines=29> */
[----:B------:R-:W-:-:S02]  /*2630*/  PRMT R18, R69, 0x7632, R18 ;  /* 0x0000763245127816 */ /* 0x000fc40000000012 */
[----:B------:R-:W-:Y:S02]  /*2640*/  PRMT R22, R70, 0x7632, R22 ;  /* 0x0000763246167816 */ /* 0x000fe40000000016 */
[----:B------:R-:W-:Y:S02]  /*2650*/  PRMT R123, R71, 0x7632, R123 ;  /* 0x00007632477b7816 */ /* 0x000fe4000000007b */
[----:B------:R-:W-:Y:S02]  /*2660*/  SHF.L.U32 R122, R19, 0x10, RZ ;  /* 0x00000010137a7819 */ /* 0x000fe400000006ff */
        /* <DEDUP_REMOVED lines=23> */
.L_x_10065:
[C---:B-1---5:R-:W-:Y:S02]  /*27e0*/  PRMT R21, R16.reuse, 0x7632, R21 ;  /* 0x0000763210157816 */ /* 0x062fe40000000015 */
[C---:B------:R-:W-:Y:S02]  /*27f0*/  PRMT R22, R17.reuse, 0x7632, R22 ;  /* 0x0000763211167816 */ /* 0x040fe40000000016 */
[----:B------:R-:W-:Y:S02]  /*2800*/  SHF.L.U32 R26, R17, 0x10, RZ ;  /* 0x00000010111a7819 */ /* 0x000fe400000006ff */
[----:B------:R-:W-:Y:S02]  /*2810*/  SHF.L.U32 R16, R16, 0x10, RZ ;  /* 0x0000001010107819 */ /* 0x000fe400000006ff */
[----:B------:R-:W-:Y:S02]  /*2820*/  PRMT R25, R18, 0x7632, R25 ;  /* 0x0000763212197816 */ /* 0x000fe40000000019 */
[----:B------:R-:W-:-:S02]  /*2830*/  SHF.L.U32 R17, R68, 0x10, RZ ;  /* 0x0000001044117819 */ /* 0x000fc400000006ff */
[----:B------:R-:W-:Y:S02]  /*2840*/  SHF.L.U32 R18, R18, 0x10, RZ ;  /* 0x0000001012127819 */ /* 0x000fe400000006ff */
[----:B------:R-:W-:Y:S01]  /*2850*/  SHF.L.U32 R27, R70, 0x10, RZ ;  /* 0x00000010461b7819 */ /* 0x000fe200000006ff */
[--C-:B------:R-:W-:Y:S01]  /*2860*/  FADD.FTZ R24, R17, R16.reuse ;  /* 0x0000001011187221 */ /* 0x100fe20000010000 */
[----:B------:R-:W-:Y:S02]  /*2870*/  SHF.L.U32 R23, R69, 0x10, RZ ;  /* 0x0000001045177819 */ /* 0x000fe400000006ff */
[----:B------:R-:W-:Y:S01]  /*2880*/  PRMT R16, R68, 0x7632, R16 ;  /* 0x0000763244107816 */ /* 0x000fe20000000010 */
[----:B------:R-:W-:Y:S01]  /*2890*/  FADD.FTZ R20, R27, R18 ;  /* 0x000000121b147221 */ /* 0x000fe20000010000 */
[----:B------:R-:W-:Y:S01]  /*28a0*/  PRMT R123, R19, 0x7632, R123 ;  /* 0x00007632137b7816 */ /* 0x000fe2000000007b */
[----:B------:R-:W-:Y:S01]  /*28b0*/  FADD.FTZ R26, R23, R26 ;  /* 0x0000001a171a7221 */ /* 0x000fe20000010000 */
[----:B------:R-:W-:-:S02]  /*28c0*/  SHF.L.U32 R140, R19, 0x10, RZ ;  /* 0x00000010138c7819 */ /* 0x000fc400000006ff */
[----:B------:R-:W-:Y:S01]  /*28d0*/  PRMT R18, R70, 0x7632, R18 ;  /* 0x0000763246127816 */ /* 0x000fe20000000012 */
[----:B------:R-:W-:Y:S01]  /*28e0*/  IMAD.U32 R144, R123, 0x10000, RZ ;  /* 0x000100007b907824 */ /* 0x000fe200078e00ff */
[----:B------:R-:W-:Y:S02]  /*28f0*/  PRMT R17, R69, 0x7632, R17 ;  /* 0x0000763245117816 */ /* 0x000fe40000000011 */
[----:B------:R-:W-:Y:S02]  /*2900*/  PRMT R19, R71, 0x7632, R19 ;  /* 0x0000763247137816 */ /* 0x000fe40000000013 */
        /* <DEDUP_REMOVED lines=14> */
.L_x_10064:
[----:B------:R-:W-:Y:S05]  /*29f0*/  @!P0 BRA `(.L_x_10067) ;  /* 0x0000000000548947 */ /* 0x000fea0003800000 */
[----:B-1---5:R-:W-:Y:S02]  /*2a00*/  PRMT R20, R16, 0x7632, R20 ;  /* 0x0000763210147816 */ /* 0x022fe40000000014 */
        /* <DEDUP_REMOVED lines=20> */
.L_x_10067:
        /* <DEDUP_REMOVED lines=12> */
.L_x_10066:
        /* <DEDUP_REMOVED lines=56> */
.L_x_10069:
[C---:B-----5:R-:W-:Y:S02]  /*2f90*/  PRMT R141, R120.reuse, 0x7632, R141 ;  /* 0x00007632788d7816 */ /* 0x060fe4000000008d */
[----:B-1----:R-:W-:Y:S02]  /*2fa0*/  SHF.L.U32 R16, R120, 0x10, RZ ;  /* 0x0000001078107819 */ /* 0x002fe400000006ff */
        /* <DEDUP_REMOVED lines=31> */
.L_x_10068:
[----:B------:R-:W-:Y:S05]  /*31a0*/  @!P0 BRA `(.L_x_10071) ;  /* 0x0000000000548947 */ /* 0x000fea0003800000 */
[C---:B-1---5:R-:W-:Y:S02]  /*31b0*/  PRMT R16, R120.reuse, 0x7632, R16 ;  /* 0x0000763278107816 */ /* 0x062fe40000000010 */
[----:B------:R-:W-:Y:S02]  /*31c0*/  SHF.L.U32 R17, R120, 0x10, RZ ;  /* 0x0000001078117819 */ /* 0x000fe400000006ff */
[----:B------:R-:W-:Y:S02]  /*31d0*/  PRMT R18, R121, 0x7632, R18 ;  /* 0x0000763279127816 */ /* 0x000fe40000000012 */
        /* <DEDUP_REMOVED lines=18> */
.L_x_10071:
        /* <DEDUP_REMOVED lines=12> */
.L_x_10070:
        /* <DEDUP_REMOVED lines=172> */
.L_x_10085:
[----:B------:R-:W-:Y:S01]  /*3e80*/  FMUL.FTZ R141, R142, R142 ;  /* 0x0000008e8e8d7220 */ /* 0x000fe20000410000 */
[----:B------:R-:W-:Y:S01]  /*3e90*/  ISETP.NE.AND P2, PT, RZ, UR9, PT ;  /* 0x00000009ff007c0c */ /* 0x000fe2000bf45270 */
[----:B-1----:R-:W-:Y:S01]  /*3ea0*/  FADD.FTZ R148, R147, R148 ;  /* 0x0000009493947221 */ /* 0x002fe20000010000 */
[----:B------:R-:W-:Y:S02]  /*3eb0*/  SHF.L.U32 R145, R116, 0x10, RZ ;  /* 0x0000001074917819 */ /* 0x000fe400000006ff */
[----:B------:R-:W-:Y:S01]  /*3ec0*/  FSEL R144, R141, RZ, P2 ;  /* 0x000000ff8d907208 */ /* 0x000fe20001000000 */
[----:B------:R-:W-:Y:S01]  /*3ed0*/  FFMA.FTZ R143, R148, R143, UR10 ;  /* 0x0000000a948f7e23 */ /* 0x000fe2000801008f */
[----:B------:R-:W-:Y:S02]  /*3ee0*/  FSEL R141, R142, RZ, !P2 ;  /* 0x000000ff8e8d7208 */ /* 0x000fe40005000000 */
[----:B0-----:R-:W-:Y:S01]  /*3ef0*/  SHF.L.U32 R147, R92, 0x10, RZ ;  /* 0x000000105c937819 */ /* 0x001fe200000006ff */
[----:B------:R-:W-:Y:S01]  /*3f00*/  FADD.FTZ R143, R143, R144 ;  /* 0x000000908f8f7221 */ /* 0x000fe20000010000 */
[----:B------:R-:W-:Y:S01]  /*3f10*/  SHF.L.U32 R149, R0, 0x10, RZ ;  /* 0x0000001000957819 */ /* 0x000fe200000006ff */
[C---:B------:R-:W-:Y:S01]  /*3f20*/  FADD.FTZ R56, -R141.reuse, R56 ;  /* 0x000000388d387221 */ /* 0x040fe20000010100 */
[C---:B------:R-:W-:Y:S01]  /*3f30*/  FADD.FTZ R144, -R141.reuse, R57 ;  /* 0x000000398d907221 */ /* 0x040fe20000010100 */
[----:B------:R-:W-:Y:S01]  /*3f40*/  SHF.L.U32 R151, R2, 0x10, RZ ;  /* 0x0000001002977819 */ /* 0x000fe200000006ff */
[C---:B------:R-:W-:Y:S01]  /*3f50*/  FADD.FTZ R52, -R141.reuse, R52 ;  /* 0x000000348d347221 */ /* 0x040fe20000010100 */
[----:B------:R-:W0:Y:S01]  /*3f60*/  MUFU.RSQ R143, R143 ;  /* 0x0000008f008f7308 */ /* 0x000e220000001400 */
[C---:B------:R-:W-:Y:S01]  /*3f70*/  FADD.FTZ R58, -R141.reuse, R58 ;  /* 0x0000003a8d3a7221 */ /* 0x040fe20000010100 */
[C---:B------:R-:W-:Y:S01]  /*3f80*/  FADD.FTZ R150, -R141.reuse, R53 ;  /* 0x000000358d967221 */ /* 0x040fe20000010100 */
[C---:B------:R-:W-:Y:S01]  /*3f90*/  FADD.FTZ R146, -R141.reuse, R59 ;  /* 0x0000003b8d927221 */ /* 0x040fe20000010100 */
[----:B------:R-:W-:Y:S01]  /*3fa0*/  SHF.L.U32 R59, R118, 0x10, RZ ;  /* 0x00000010763b7819 */ /* 0x000fe200000006ff */
[----:B------:R-:W-:Y:S01]  /*3fb0*/  FADD.FTZ R54, -R141, R54 ;  /* 0x000000368d367221 */ /* 0x000fe20000010100 */
[----:B------:R-:W-:Y:S01]  /*3fc0*/  SHF.L.U32 R153, R117, 0x10, RZ ;  /* 0x0000001075997819 */ /* 0x000fe200000006ff */
[----:B------:R-:W-:Y:S01]  /*3fd0*/  FADD.FTZ R48, -R141, R48 ;  /* 0x000000308d307221 */ /* 0x000fe20000010100 */
[----:B------:R-:W-:Y:S01]  /*3fe0*/  SHF.L.U32 R155, R93, 0x10, RZ ;  /* 0x000000105d9b7819 */ /* 0x000fe200000006ff */
[C---:B------:R-:W-:Y:S01]  /*3ff0*/  FADD.FTZ R50, -R141.reuse, R50 ;  /* 0x000000328d327221 */ /* 0x040fe20000010100 */
[----:B------:R-:W-:Y:S01]  /*4000*/  SHF.L.U32 R148, R4, 0x10, RZ ;  /* 0x0000001004947819 */ /* 0x000fe200000006ff */
[C---:B------:R-:W-:Y:S01]  /*4010*/  FADD.FTZ R44, -R141.reuse, R44 ;  /* 0x0000002c8d2c7221 */ /* 0x040fe20000010100 */
[C---:B------:R-:W-:Y:S01]  /*4020*/  FADD.FTZ R40, -R141.reuse, R40 ;  /* 0x000000288d287221 */ /* 0x040fe20000010100 */
[C---:B------:R-:W-:Y:S01]  /*4030*/  FADD.FTZ R152, -R141.reuse, R43 ;  /* 0x0000002b8d987221 */ /* 0x040fe20000010100 */
[C---:B------:R-:W-:Y:S01]  /*4040*/  FADD.FTZ R46, -R141.reuse, R46 ;  /* 0x0000002e8d2e7221 */ /* 0x040fe20000010100 */
[----:B------:R-:W-:Y:S01]  /*4050*/  FADD.FTZ R42, -R141, R42 ;  /* 0x0000002a8d2a7221 */ /* 0x000fe20000010100 */
[----:B------:R-:W-:Y:S01]  /*4060*/  SHF.L.U32 R43, R127, 0x10, RZ ;  /* 0x000000107f2b7819 */ /* 0x000fe200000006ff */
[----:B------:R-:W-:Y:S01]  /*4070*/  FADD.FTZ R154, -R141, R38 ;  /* 0x000000268d9a7221 */ /* 0x000fe20000010100 */
[C---:B0-----:R-:W-:Y:S01]  /*4080*/  FMUL.FTZ R56, R143.reuse, R56 ;  /* 0x000000388f387220 */ /* 0x041fe20000410000 */
[C---:B------:R-:W-:Y:S01]  /*4090*/  FMUL.FTZ R144, R143.reuse, R144 ;  /* 0x000000908f907220 */ /* 0x040fe20000410000 */
[C---:B------:R-:W-:Y:S01]  /*40a0*/  FMUL.FTZ R52, R143.reuse, R52 ;  /* 0x000000348f347220 */ /* 0x040fe20000410000 */
[C---:B------:R-:W-:Y:S01]  /*40b0*/  FMUL.FTZ R58, R143.reuse, R58 ;  /* 0x0000003a8f3a7220 */ /* 0x040fe20000410000 */
[----:B------:R-:W-:Y:S01]  /*40c0*/  FFMA.FTZ R57, R56, R145, R147 ;  /* 0x0000009138397223 */ /* 0x000fe20000010093 */
[----:B------:R-:W-:Y:S01]  /*40d0*/  FFMA.FTZ R56, R144, R149, R151 ;  /* 0x0000009590387223 */ /* 0x000fe20000010097 */
[----:B------:R-:W-:Y:S01]  /*40e0*/  SHF.L.U32 R145, R94, 0x10, RZ ;  /* 0x000000105e917819 */ /* 0x000fe200000006ff */
[----:B------:R-:W-:Y:S01]  /*40f0*/  FMUL.FTZ R150, R143, R150 ;  /* 0x000000968f967220 */ /* 0x000fe20000410000 */
[----:B------:R-:W-:Y:S01]  /*4100*/  SHF.L.U32 R147, R5, 0x10, RZ ;  /* 0x0000001005937819 */ /* 0x000fe200000006ff */
[----:B------:R-:W-:Y:S01]  /*4110*/  FMUL.FTZ R53, R143, R146 ;  /* 0x000000928f357220 */ /* 0x000fe20000410000 */
[----:B------:R-:W-:Y:S01]  /*4120*/  SHF.L.U32 R149, R6, 0x10, RZ ;  /* 0x0000001006957819 */ /* 0x000fe200000006ff */
[----:B------:R-:W-:Y:S01]  /*4130*/  FADD.FTZ R146, -R141, R55 ;  /* 0x000000378d927221 */ /* 0x000fe20000010100 */
[----:B------:R-:W-:Y:S01]  /*4140*/  SHF.L.U32 R144, R3, 0x10, RZ ;  /* 0x0000001003907819 */ /* 0x000fe200000006ff */
[----:B------:R-:W-:Y:S01]  /*4150*/  FFMA.FTZ R55, R52, R59, R145 ;  /* 0x0000003b34377223 */ /* 0x000fe20000010091 */
[----:B------:R-:W-:Y:S01]  /*4160*/  FFMA.FTZ R58, R58, R153, R155 ;  /* 0x000000993a3a7223 */ /* 0x000fe2000001009b */
[----:B------:R-:W-:Y:S01]  /*4170*/  FFMA.FTZ R52, R150, R147, R149 ;  /* 0x0000009396347223 */ /* 0x000fe20000010095 */
[----:B------:R-:W-:Y:S01]  /*4180*/  SHF.L.U32 R59, R119, 0x10, RZ ;  /* 0x00000010773b7819 */ /* 0x000fe200000006ff */
[----:B------:R-:W-:Y:S01]  /*4190*/  FMUL.FTZ R54, R143, R54 ;  /* 0x000000368f367220 */ /* 0x000fe20000410000 */
[----:B------:R-:W-:Y:S01]  /*41a0*/  SHF.L.U32 R145, R95, 0x10, RZ ;  /* 0x000000105f917819 */ /* 0x000fe200000006ff */
[----:B------:R-:W-:Y:S01]  /*41b0*/  FFMA.FTZ R53, R53, R144, R148 ;  /* 0x0000009035357223 */ /* 0x000fe20000010094 */
[----:B------:R-:W-:Y:S01]  /*41c0*/  SHF.L.U32 R147, R7, 0x10, RZ ;  /* 0x0000001007937819 */ /* 0x000fe200000006ff */
[C---:B------:R-:W-:Y:S01]  /*41d0*/  FMUL.FTZ R146, R143.reuse, R146 ;  /* 0x000000928f927220 */ /* 0x040fe20000410000 */
[----:B------:R-:W-:Y:S01]  /*41e0*/  SHF.L.U32 R149, R8, 0x10, RZ ;  /* 0x0000001008957819 */ /* 0x000fe200000006ff */
[----:B------:R-:W-:Y:S01]  /*41f0*/  FMUL.FTZ R48, R143, R48 ;  /* 0x000000308f307220 */ /* 0x000fe20000410000 */
[----:B------:R-:W-:Y:S01]  /*4200*/  SHF.L.U32 R151, R112, 0x10, RZ ;  /* 0x0000001070977819 */ /* 0x000fe200000006ff */
[C---:B------:R-:W-:Y:S01]  /*4210*/  FADD.FTZ R144, -R141.reuse, R49 ;  /* 0x000000318d907221 */ /* 0x040fe20000010100 */
[----:B------:R-:W-:Y:S01]  /*4220*/  SHF.L.U32 R153, R88, 0x10, RZ ;  /* 0x0000001058997819 */ /* 0x000fe200000006ff */
[----:B------:R-:W-:Y:S01]  /*4230*/  FADD.FTZ R148, -R141, R51 ;  /* 0x000000338d947221 */ /* 0x000fe20000010100 */
[----:B------:R-:W-:Y:S01]  /*4240*/  FFMA.FTZ R54, R54, R59, R145 ;  /* 0x0000003b36367223 */ /* 0x000fe20000010091 */
[----:B------:R-:W-:Y:S01]  /*4250*/  FFMA.FTZ R59, R146, R147, R149 ;  /* 0x00000093923b7223 */ /* 0x000fe20000010095 */
[----:B------:R-:W-:Y:S01]  /*4260*/  SHF.L.U32 R51, R9, 0x10, RZ ;  /* 0x0000001009337819 */ /* 0x000fe200000006ff */
        /* <DEDUP_REMOVED lines=10> */
[----:B------:R-:W-:Y:S01]  /*4310*/  FADD.FTZ R144, -R141, R45 ;  /* 0x0000002d8d907221 */ /* 0x000fe20000010100 */
[----:B------:R-:W-:Y:S01]  /*4320*/  FFMA.FTZ R51, R50, R147, R149 ;  /* 0x0000009332337223 */ /* 0x000fe20000010095 */
[----:B------:R-:W-:Y:S01]  /*4330*/  SHF.L.U32 R145, R114, 0x10, RZ ;  /* 0x0000001072917819 */ /* 0x000fe200000006ff */
[C---:B------:R-:W-:Y:S01]  /*4340*/  FMUL.FTZ R44, R143.reuse, R44 ;  /* 0x0000002c8f2c7220 */ /* 0x040fe20000410000 */
[----:B------:R-:W-:Y:S01]  /*4350*/  FFMA.FTZ R50, R148, R151, R153 ;  /* 0x0000009794327223 */ /* 0x000fe20000010099 */
[----:B------:R-:W-:Y:S01]  /*4360*/  SHF.L.U32 R147, R90, 0x10, RZ ;  /* 0x000000105a937819 */ /* 0x000fe200000006ff */
[----:B------:R-:W-:Y:S01]  /*4370*/  FMUL.FTZ R144, R143, R144 ;  /* 0x000000908f907220 */ /* 0x000fe20000410000 */
[----:B------:R-:W-:Y:S01]  /*4380*/  SHF.L.U32 R149, R13, 0x10, RZ ;  /* 0x000000100d957819 */ /* 0x000fe200000006ff */
[C---:B------:R-:W-:Y:S01]  /*4390*/  FADD.FTZ R146, -R141.reuse, R47 ;  /* 0x0000002f8d927221 */ /* 0x040fe20000010100 */
[----:B------:R-:W-:Y:S01]  /*43a0*/  SHF.L.U32 R151, R14, 0x10, RZ ;  /* 0x000000100e977819 */ /* 0x000fe200000006ff */
[----:B------:R-:W-:Y:S01]  /*43b0*/  FFMA.FTZ R45, R44, R145, R147 ;  /* 0x000000912c2d7223 */ /* 0x000fe20000010093 */
[----:B------:R-:W-:Y:S01]  /*43c0*/  SHF.L.U32 R148, R124, 0x10, RZ ;  /* 0x000000107c947819 */ /* 0x000fe200000006ff */
[----:B------:R-:W-:Y:S01]  /*43d0*/  FADD.FTZ R150, -R141, R41 ;  /* 0x000000298d967221 */ /* 0x000fe20000010100 */
[----:B------:R-:W-:Y:S01]  /*43e0*/  FMUL.FTZ R47, R143, R146 ;  /* 0x000000928f2f7220 */ /* 0x000fe20000410000 */
[----:B------:R-:W-:Y:S01]  /*43f0*/  FFMA.FTZ R44, R144, R149, R151 ;  /* 0x00000095902c7223 */ /* 0x000fe20000010097 */
[----:B------:R-:W-:Y:S01]  /*4400*/  SHF.L.U32 R144, R15, 0x10, RZ ;  /* 0x000000100f907819 */ /* 0x000fe200000006ff */
[----:B------:R-:W-:Y:S01]  /*4410*/  IMAD.U32 R145, R108, 0x10000, RZ ;  /* 0x000100006c917824 */ /* 0x000fe200078e00ff */
[----:B------:R-:W-:Y:S01]  /*4420*/  SHF.L.U32 R147, R84, 0x10, RZ ;  /* 0x0000001054937819 */ /* 0x000fe200000006ff */
[----:B------:R-:W-:Y:S01]  /*4430*/  FMUL.FTZ R40, R143, R40 ;  /* 0x000000288f287220 */ /* 0x000fe20000410000 */
[----:B------:R-:W-:Y:S01]  /*4440*/  SHF.L.U32 R149, R125, 0x10, RZ ;  /* 0x000000107d957819 */ /* 0x000fe200000006ff */
[----:B------:R-:W-:Y:S01]  /*4450*/  FMUL.FTZ R150, R143, R150 ;  /* 0x000000968f967220 */ /* 0x000fe20000410000 */
        /* <DEDUP_REMOVED lines=13> */
[C---:B------:R-:W-:Y:S01]  /*4530*/  FMUL.FTZ R148, R143.reuse, R148 ;  /* 0x000000948f947220 */ /* 0x040fe20000410000 */
[----:B------:R-:W-:Y:S01]  /*4540*/  FMUL.FTZ R37, R143, R42 ;  /* 0x0000002a8f257220 */ /* 0x000fe20000410000 */
[----:B------:R-:W-:Y:S01]  /*4550*/  FADD.FTZ R42, -R141, R39 ;  /* 0x000000278d2a7221 */ /* 0x000fe20000010100 */
[----:B------:R-:W-:Y:S01]  /*4560*/  FFMA.FTZ R36, R36, R43, R145 ;  /* 0x0000002b24247223 */ /* 0x000fe20000010091 */
[----:B------:R-:W-:Y:S01]  /*4570*/  FFMA.FTZ R46, R46, R153, R155 ;  /* 0x000000992e2e7223 */ /* 0x000fe2000001009b */
[----:B------:R-:W-:Y:S01]  /*4580*/  FFMA.FTZ R39, R148, R147, R149 ;  /* 0x0000009394277223 */ /* 0x000fe20000010095 */
[----:B------:R-:W-:Y:S01]  /*4590*/  SHF.L.U32 R43, R129, 0x10, RZ ;  /* 0x00000010812b7819 */ /* 0x000fe200000006ff */
[C---:B------:R-:W-:Y:S01]  /*45a0*/  FMUL.FTZ R38, R143.reuse, R150 ;  /* 0x000000968f267220 */ /* 0x040fe20000410000 */
        /* <DEDUP_REMOVED lines=18> */
[----:B------:R-:W-:Y:S01]  /*46d0*/  PRMT R149, R104, 0x7632, R149 ;  /* 0x0000763268957816 */ /* 0x000fe20000000095 */
[----:B------:R-:W-:Y:S01]  /*46e0*/  FADD.FTZ R144, -R141, R33 ;  /* 0x000000218d907221 */ /* 0x000fe20000010100 */
[----:B------:R-:W-:Y:S01]  /*46f0*/  PRMT R151, R80, 0x7632, R151 ;  /* 0x0000763250977816 */ /* 0x000fe20000000097 */
[----:B------:R-:W-:Y:S01]  /*4700*/  FMUL.FTZ R34, R143, R34 ;  /* 0x000000228f227220 */ /* 0x000fe20000410000 */
[----:B------:R-:W-:Y:S01]  /*4710*/  SHF.L.U32 R153, R105, 0x10, RZ ;  /* 0x0000001069997819 */ /* 0x000fe200000006ff */
[----:B------:R-:W-:Y:S01]  /*4720*/  FMUL.FTZ R144, R143, R144 ;  /* 0x000000908f907220 */ /* 0x000fe20000410000 */
[----:B------:R-:W-:Y:S01]  /*4730*/  SHF.L.U32 R155, R81, 0x10, RZ ;  /* 0x00000010519b7819 */ /* 0x000fe200000006ff */
[----:B------:R-:W-:Y:S01]  /*4740*/  FADD.FTZ R146, -R141, R35 ;  /* 0x000000238d927221 */ /* 0x000fe20000010100 */
[----:B------:R-:W-:Y:S01]  /*4750*/  SHF.L.U32 R149, R149, 0x10, RZ ;  /* 0x0000001095957819 */ /* 0x000fe200000006ff */
[--C-:B------:R-:W-:Y:S01]  /*4760*/  FFMA.FTZ R33, R32, R145, R147.reuse ;  /* 0x0000009120217223 */ /* 0x100fe20000010093 */
[----:B------:R-:W-:Y:S01]  /*4770*/  SHF.L.U32 R151, R151, 0x10, RZ ;  /* 0x0000001097977819 */ /* 0x000fe200000006ff */
[----:B------:R-:W-:Y:S01]  /*4780*/  FADD.FTZ R28, -R141, R28 ;  /* 0x0000001c8d1c7221 */ /* 0x000fe20000010100 */
[----:B------:R-:W-:Y:S01]  /*4790*/  PRMT R147, R105, 0x7632, R147 ;  /* 0x0000763269937816 */ /* 0x000fe20000000093 */
[----:B------:R-:W-:Y:S01]  /*47a0*/  FFMA.FTZ R34, R34, R153, R155 ;  /* 0x0000009922227223 */ /* 0x000fe2000001009b */
[----:B------:R-:W-:Y:S01]  /*47b0*/  PRMT R35, R81, 0x7632, R35 ;  /* 0x0000763251237816 */ /* 0x000fe20000000023 */
[----:B------:R-:W-:Y:S01]  /*47c0*/  FFMA.FTZ R32, R144, R149, R151 ;  /* 0x0000009590207223 */ /* 0x000fe20000010097 */
[----:B------:R-:W-:Y:S01]  /*47d0*/  SHF.L.U32 R149, R106, 0x10, RZ ;  /* 0x000000106a957819 */ /* 0x000fe200000006ff */
[----:B------:R-:W-:Y:S01]  /*47e0*/  FADD.FTZ R144, -R141, R29 ;  /* 0x0000001d8d907221 */ /* 0x000fe20000010100 */
[----:B------:R-:W-:Y:S01]  /*47f0*/  SHF.L.U32 R145, R82, 0x10, RZ ;  /* 0x0000001052917819 */ /* 0x000fe200000006ff */
[C---:B------:R-:W-:Y:S01]  /*4800*/  FMUL.FTZ R146, R143.reuse, R146 ;  /* 0x000000928f927220 */ /* 0x040fe20000410000 */
[----:B------:R-:W-:Y:S01]  /*4810*/  PRMT R151, R106, 0x7632, R151 ;  /* 0x000076326a977816 */ /* 0x000fe20000000097 */
[C---:B------:R-:W-:Y:S01]  /*4820*/  FMUL.FTZ R28, R143.reuse, R28 ;  /* 0x0000001c8f1c7220 */ /* 0x040fe20000410000 */
[----:B------:R-:W-:Y:S01]  /*4830*/  PRMT R153, R82, 0x7632, R153 ;  /* 0x0000763252997816 */ /* 0x000fe20000000099 */
[----:B------:R-:W-:Y:S01]  /*4840*/  FMUL.FTZ R144, R143, R144 ;  /* 0x000000908f907220 */ /* 0x000fe20000410000 */
[----:B------:R-:W-:Y:S01]  /*4850*/  SHF.L.U32 R147, R147, 0x10, RZ ;  /* 0x0000001093937819 */ /* 0x000fe200000006ff */
[----:B------:R-:W-:Y:S01]  /*4860*/  FFMA.FTZ R149, R28, R149, R145 ;  /* 0x000000951c957223 */ /* 0x000fe20000010091 */
[----:B------:R-:W-:Y:S01]  /*4870*/  SHF.L.U32 R35, R35, 0x10, RZ ;  /* 0x0000001023237819 */ /* 0x000fe200000006ff */
[----:B------:R-:W-:Y:S01]  /*4880*/  FADD.FTZ R150, -R141, R31 ;  /* 0x0000001f8d967221 */ /* 0x000fe20000010100 */
        /* <DEDUP_REMOVED lines=8> */
[----:B------:R-:W-:Y:S01]  /*4910*/  SHF.L.U32 R35, R35, 0x10, RZ ;  /* 0x0000001023237819 */ /* 0x000fe200000006ff */
[----:B------:R-:W-:Y:S01]  /*4920*/  FADD.FTZ R144, -R141, R24 ;  /* 0x000000188d907221 */ /* 0x000fe20000010100 */
[----:B------:R-:W-:Y:S01]  /*4930*/  FMUL.FTZ R24, R143, R150 ;  /* 0x000000968f187220 */ /* 0x000fe20000410000 */
[----:B------:R-:W-:Y:S01]  /*4940*/  IMAD.U32 R145, R145, 0x10000, RZ ;  /* 0x0001000091917824 */ /* 0x000fe200078e00ff */
[----:B------:R-:W-:Y:S01]  /*4950*/  SHF.L.U32 R29, R107, 0x10, RZ ;  /* 0x000000106b1d7819 */ /* 0x000fe200000006ff */
[----:B------:R-:W-:Y:S01]  /*4960*/  FMUL.FTZ R30, R143, R30 ;  /* 0x0000001e8f1e7220 */ /* 0x000fe20000410000 */
[----:B------:R-:W-:Y:S01]  /*4970*/  SHF.L.U32 R31, R83, 0x10, RZ ;  /* 0x00000010531f7819 */ /* 0x000fe200000006ff */
[----:B------:R-:W-:Y:S01]  /*4980*/  FFMA.FTZ R24, R24, R35, R145 ;  /* 0x0000002318187223 */ /* 0x000fe20000010091 */
[----:B------:R-:W-:Y:S01]  /*4990*/  PRMT R35, R100, 0x7632, R35 ;  /* 0x0000763264237816 */ /* 0x000fe20000000023 */
[C---:B------:R-:W-:Y:S01]  /*49a0*/  FADD.FTZ R26, -R141.reuse, R26 ;  /* 0x0000001a8d1a7221 */ /* 0x040fe20000010100 */
[----:B------:R-:W-:Y:S01]  /*49b0*/  PRMT R25, R76, 0x7632, R25 ;  /* 0x000076324c197816 */ /* 0x000fe20000000019 */
        /* <DEDUP_REMOVED lines=10> */
[----:B------:R-:W-:Y:S01]  /*4a60*/  PRMT R29, R102, 0x7632, R29 ;  /* 0x00007632661d7816 */ /* 0x000fe2000000001d */
[----:B------:R-:W-:Y:S01]  /*4a70*/  FADD.FTZ R26, -R141, R21 ;  /* 0x000000158d1a7221 */ /* 0x000fe20000010100 */
[----:B------:R-:W-:Y:S01]  /*4a80*/  SHF.L.U32 R151, R100, 0x10, RZ ;  /* 0x0000001064977819 */ /* 0x000fe200000006ff */
[----:B------:R-:W-:Y:S01]  /*4a90*/  FFMA.FTZ R35, R28, R35, R25 ;  /* 0x000000231c237223 */ /* 0x000fe20000010019 */
[----:B------:R-:W-:Y:S01]  /*4aa0*/  PRMT R28, R78, 0x7632, R28 ;  /* 0x000076324e1c7816 */ /* 0x000fe2000000001c */
[----:B------:R-:W-:Y:S01]  /*4ab0*/  FMUL.FTZ R144, R143, R144 ;  /* 0x000000908f907220 */ /* 0x000fe20000410000 */
[----:B------:R-:W-:Y:S01]  /*4ac0*/  SHF.L.U32 R153, R76, 0x10, RZ ;  /* 0x000000104c997819 */ /* 0x000fe200000006ff */
[----:B------:R-:W-:Y:S01]  /*4ad0*/  FADD.FTZ R20, -R141, R20 ;  /* 0x000000148d147221 */ /* 0x000fe20000010100 */
[----:B------:R-:W-:Y:S01]  /*4ae0*/  SHF.L.U32 R29, R29, 0x10, RZ ;  /* 0x000000101d1d7819 */ /* 0x000fe200000006ff */
[C---:B------:R-:W-:Y:S01]  /*4af0*/  FMUL.FTZ R26, R143.reuse, R26 ;  /* 0x0000001a8f1a7220 */ /* 0x040fe20000410000 */
        /* <DEDUP_REMOVED lines=9> */
[----:B------:R-:W-:Y:S01]  /*4b90*/  FADD.FTZ R28, -R141, R23 ;  /* 0x000000178d1c7221 */ /* 0x000fe20000010100 */
[----:B------:R-:W-:Y:S01]  /*4ba0*/  PRMT R157, R103, 0x7632, R157 ;  /* 0x00007632679d7816 */ /* 0x000fe2000000009d */
[----:B------:R-:W-:Y:S01]  /*4bb0*/  FADD.FTZ R16, -R141, R16 ;  /* 0x000000108d107221 */ /* 0x000fe20000010100 */
[----:B------:R-:W-:Y:S01]  /*4bc0*/  PRMT R21, R79, 0x7632, R21 ;  /* 0x000076324f157816 */ /* 0x000fe20000000015 */
        /* <DEDUP_REMOVED lines=11> */
[----:B------:R-:W-:Y:S01]  /*4c80*/  SHF.L.U32 R25, R72, 0x10, RZ ;  /* 0x0000001048197819 */ /* 0x000fe200000006ff */
[----:B------:R-:W-:Y:S01]  /*4c90*/  FFMA.FTZ R156, R22, R31, R151 ;  /* 0x0000001f169c7223 */ /* 0x000fe20000010097 */
[----:B------:R-:W-:Y:S01]  /*4ca0*/  SHF.L.U32 R157, R157, 0x10, RZ ;  /* 0x000000109d9d7819 */ /* 0x000fe200000006ff */
[----:B------:R-:W-:Y:S01]  /*4cb0*/  FADD.FTZ R22, -R141, R19 ;  /* 0x000000138d167221 */ /* 0x000fe20000010100 */
[----:B------:R-:W-:Y:S01]  /*4cc0*/  SHF.L.U32 R21, R21, 0x10, RZ ;  /* 0x0000001015157819 */ /* 0x000fe200000006ff */
[----:B------:R-:W-:Y:S01]  /*4cd0*/  FFMA.FTZ R150, R16, R23, R25 ;  /* 0x0000001710967223 */ /* 0x000fe20000010019 */
[----:B------:R-:W-:Y:S01]  /*4ce0*/  PRMT R151, R96, 0x7632, R151 ;  /* 0x0000763260977816 */ /* 0x000fe20000000097 */
[----:B------:R-:W-:Y:S01]  /*4cf0*/  FMUL.FTZ R20, R143, R20 ;  /* 0x000000148f147220 */ /* 0x000fe20000410000 */
[----:B------:R-:W-:Y:S01]  /*4d00*/  PRMT R29, R72, 0x7632, R29 ;  /* 0x00007632481d7816 */ /* 0x000fe2000000001d */
[--C-:B------:R-:W-:Y:S01]  /*4d10*/  FFMA.FTZ R157, R28, R157, R21.reuse ;  /* 0x0000009d1c9d7223 */ /* 0x100fe20000010015 */
[----:B------:R-:W-:Y:S01]  /*4d20*/  PRMT R21, R97, 0x7632, R21 ;  /* 0x0000763261157816 */ /* 0x000fe20000000015 */
[----:B------:R-:W-:Y:S01]  /*4d30*/  FMUL.FTZ R22, R143, R22 ;  /* 0x000000168f167220 */ /* 0x000fe20000410000 */
[----:B------:R-:W-:Y:S01]  /*4d40*/  PRMT R23, R73, 0x7632, R23 ;  /* 0x0000763249177816 */ /* 0x000fe20000000017 */
[----:B------:R-:W-:Y:S01]  /*4d50*/  FADD.FTZ R18, -R141, R18 ;  /* 0x000000128d127221 */ /* 0x000fe20000010100 */
[----:B------:R-:W-:Y:S01]  /*4d60*/  SHF.L.U32 R151, R151, 0x10, RZ ;  /* 0x0000001097977819 */ /* 0x000fe200000006ff */
[----:B------:R-:W-:Y:S01]  /*4d70*/  FADD.FTZ R16, -R141, R121 ;  /* 0x000000798d107221 */ /* 0x000fe20000010100 */
        /* <DEDUP_REMOVED lines=8> */
[----:B------:R-:W-:Y:S01]  /*4e00*/  PRMT R25, R74, 0x7632, R25 ;  /* 0x000076324a197816 */ /* 0x000fe20000000019 */
[----:B------:R-:W-:Y:S01]  /*4e10*/  FFMA.FTZ R154, R22, R21, R23 ;  /* 0x00000015169a7223 */ /* 0x000fe20000010017 */
[----:B------:R-:W-:Y:S01]  /*4e20*/  SHF.L.U32 R17, R97, 0x10, RZ ;  /* 0x0000001061117819 */ /* 0x000fe200000006ff */
[----:B------:R-:W0:Y:S01]  /*4e30*/  @!P0 LDC.64 R20, c[0x0][0x3c0] ;  /* 0x0000f000ff148b82 */ /* 0x000e220000000a00 */
[----:B------:R-:W-:Y:S01]  /*4e40*/  SHF.L.U32 R19, R73, 0x10, RZ ;  /* 0x0000001049137819 */ /* 0x000fe200000006ff */
[----:B------:R-:W-:Y:S01]  /*4e50*/  FMUL.FTZ R120, R143, R120 ;  /* 0x000000788f787220 */ /* 0x000fe20000410000 */
[----:B------:R-:W-:Y:S01]  /*4e60*/  SHF.L.U32 R155, R155, 0x10, RZ ;  /* 0x000000109b9b7819 */ /* 0x000fe200000006ff */
[----:B------:R-:W-:Y:S01]  /*4e70*/  FADD.FTZ R122, -R141, R122 ;  /* 0x0000007a8d7a7221 */ /* 0x000fe20000010100 */
[----:B------:R-:W-:Y:S01]  /*4e80*/  SHF.L.U32 R25, R25, 0x10, RZ ;  /* 0x0000001019197819 */ /* 0x000fe200000006ff */
[----:B------:R-:W-:Y:S01]  /*4e90*/  FFMA.FTZ R121, R18, R17, R19 ;  /* 0x0000001112797223 */ /* 0x000fe20000010013 */
[----:B------:R-:W-:Y:S01]  /*4ea0*/  PRMT R22, R99, 0x7632, R22 ;  /* 0x0000763263167816 */ /* 0x000fe20000000016 */
[----:B------:R-:W1:Y:S01]  /*4eb0*/  @!P0 LDC.64 R18, c[0x0][0x3c8] ;  /* 0x0000f200ff128b82 */ /* 0x000e620000000a00 */
[----:B------:R-:W-:Y:S01]  /*4ec0*/  PRMT R17, R75, 0x7632, R17 ;  /* 0x000076324b117816 */ /* 0x000fe20000000011 */
[----:B------:R-:W-:Y:S01]  /*4ed0*/  FFMA.FTZ R155, R16, R155, R25 ;  /* 0x0000009b109b7223 */ /* 0x000fe20000010019 */
[----:B------:R-:W-:Y:S01]  /*4ee0*/  FADD.FTZ R16, -R141, R123 ;  /* 0x0000007b8d107221 */ /* 0x000fe20000010100 */
[----:B------:R-:W-:Y:S01]  /*4ef0*/  SHF.L.U32 R123, R22, 0x10, RZ ;  /* 0x00000010167b7819 */ /* 0x000fe200000006ff */
[----:B------:R-:W-:Y:S01]  /*4f00*/  FMUL.FTZ R122, R143, R122 ;  /* 0x0000007a8f7a7220 */ /* 0x000fe20000410000 */
[----:B------:R-:W-:Y:S01]  /*4f10*/  SHF.L.U32 R17, R17, 0x10, RZ ;  /* 0x0000001011117819 */ /* 0x000fe200000006ff */
[----:B------:R-:W-:Y:S01]  /*4f20*/  FMUL.FTZ R16, R143, R16 ;  /* 0x000000108f107220 */ /* 0x000fe20000410000 */
[----:B------:R-:W-:-:S02]  /*4f30*/  SHF.L.U32 R23, R98, 0x10, RZ ;  /* 0x0000001062177819 */ /* 0x000fc400000006ff */
[----:B------:R-:W-:Y:S01]  /*4f40*/  SHF.L.U32 R25, R74, 0x10, RZ ;  /* 0x000000104a197819 */ /* 0x000fe200000006ff */
[----:B------:R-:W-:Y:S01]  /*4f50*/  FFMA.FTZ R123, R16, R123, R17 ;  /* 0x0000007b107b7223 */ /* 0x000fe20000010011 */
[----:B------:R-:W-:Y:S01]  /*4f60*/  F2FP.BF16.F32.PACK_AB R31, R59, R54 ;  /* 0x000000363b1f723e */ /* 0x000fe200000010ff */
[----:B------:R-:W2:Y:S01]  /*4f70*/  LDC.64 R16, c[0x0][0x428] ;  /* 0x00010a00ff107b82 */ /* 0x000ea20000000a00 */
[----:B------:R-:W-:Y:S01]  /*4f80*/  F2FP.BF16.F32.PACK_AB R30, R52, R55 ;  /* 0x00000037341e723e */ /* 0x000fe200000010ff */
[----:B------:R-:W-:Y:S01]  /*4f90*/  FFMA.FTZ R120, R120, R23, R25 ;  /* 0x0000001778787223 */ /* 0x000fe20000010019 */
[----:B0-----:R-:W-:Y:S01]  /*4fa0*/  @!P0 IMAD.WIDE R20, R133, 0x4, R20 ;  /* 0x0000000485148825 */ /* 0x001fe200078e0214 */
[----:B------:R-:W-:Y:S02]  /*4fb0*/  SHF.L.U32 R23, R99, 0x10, RZ ;  /* 0x0000001063177819 */ /* 0x000fe400000006ff */
[----:B------:R-:W-:Y:S02]  /*4fc0*/  SHF.L.U32 R25, R75, 0x10, RZ ;  /* 0x000000104b197819 */ /* 0x000fe400000006ff */
[----:B------:R0:W-:Y:S01]  /*4fd0*/  @!P0 STG.E desc[UR6][R20.64], R142 ;  /* 0x0000008e14008986 */ /* 0x0001e2000c101906 */
[----:B------:R-:W-:Y:S01]  /*4fe0*/  F2FP.BF16.F32.PACK_AB R29, R53, R58 ;  /* 0x0000003a351d723e */ /* 0x000fe200000010ff */
[----:B-1----:R-:W-:Y:S01]  /*4ff0*/  @!P0 IMAD.WIDE R18, R133, 0x4, R18 ;  /* 0x0000000485128825 */ /* 0x002fe200078e0212 */
[----:B------:R-:W-:-:S03]  /*5000*/  F2FP.BF16.F32.PACK_AB R28, R56, R57 ;  /* 0x00000039381c723e */ /* 0x000fc600000010ff */
[----:B------:R-:W-:Y:S01]  /*5010*/  FFMA.FTZ R122, R122, R23, R25 ;  /* 0x000000177a7a7223 */ /* 0x000fe20000010019 */
[----:B------:R-:W-:Y:S01]  /*5020*/  F2FP.BF16.F32.PACK_AB R23, R42, R43 ;  /* 0x0000002b2a17723e */ /* 0x000fe200000010ff */
[----:B------:R1:W-:Y:S01]  /*5030*/  @!P0 STG.E desc[UR6][R18.64], R143 ;  /* 0x0000008f12008986 */ /* 0x0003e2000c101906 */
[----:B------:R-:W-:Y:S02]  /*5040*/  F2FP.BF16.F32.PACK_AB R22, R38, R39 ;  /* 0x000000272616723e */ /* 0x000fe400000010ff */
[----:B------:R-:W-:Y:S02]  /*5050*/  F2FP.BF16.F32.PACK_AB R27, R24, R27 ;  /* 0x0000001b181b723e */ /* 0x000fe400000010ff */
[----:B0-----:R-:W-:Y:S02]  /*5060*/  F2FP.BF16.F32.PACK_AB R21, R36, R37 ;  /* 0x000000252415723e */ /* 0x001fe400000010ff */
[----:B------:R-:W0:Y:S01]  /*5070*/  LDC.64 R36, c[0x0][0x380] ;  /* 0x0000e000ff247b82 */ /* 0x000e220000000a00 */
[----:B--2---:R-:W-:Y:S01]  /*5080*/  IMAD.WIDE.U32 R158, R135, 0x10, R16 ;  /* 0x00000010879e7825 */ /* 0x004fe200078e0010 */
[----:B------:R-:W-:-:S02]  /*5090*/  F2FP.BF16.F32.PACK_AB R20, R40, R41 ;  /* 0x000000292814723e */ /* 0x000fc400000010ff */
[----:B------:R-:W-:Y:S01]  /*50a0*/  F2FP.BF16.F32.PACK_AB R26, R148, R149 ;  /* 0x00000095941a723e */ /* 0x000fe200000010ff */
[--C-:B------:R-:W-:Y:S01]  /*50b0*/  IMAD.WIDE.U32 R52, R136, 0x10, R16.reuse ;  /* 0x0000001088347825 */ /* 0x100fe200078e0010 */
[----:B-1----:R-:W-:Y:S01]  /*50c0*/  F2FP.BF16.F32.PACK_AB R19, R47, R46 ;  /* 0x0000002e2f13723e */ /* 0x002fe200000010ff */
[----:B------:R1:W-:Y:S01]  /*50d0*/  STG.E.128 desc[UR6][R158.64], R28 ;  /* 0x0000001c9e007986 */ /* 0x0003e2000c101d06 */
[----:B------:R-:W-:Y:S01]  /*50e0*/  F2FP.BF16.F32.PACK_AB R18, R44, R45 ;  /* 0x0000002d2c12723e */ /* 0x000fe200000010ff */
[--C-:B------:R-:W-:Y:S01]  /*50f0*/  IMAD.WIDE.U32 R54, R137, 0x10, R16.reuse ;  /* 0x0000001089367825 */ /* 0x100fe200078e0010 */
[----:B------:R-:W-:Y:S02]  /*5100*/  F2FP.BF16.F32.PACK_AB R25, R147, R34 ;  /* 0x000000229319723e */ /* 0x000fe400000010ff */
[----:B------:R-:W-:Y:S01]  /*5110*/  F2FP.BF16.F32.PACK_AB R24, R32, R33 ;  /* 0x000000212018723e */ /* 0x000fe200000010ff */
[----:B------:R-:W-:Y:S01]  /*5120*/  IMAD.WIDE.U32 R56, R138, 0x10, R16 ;  /* 0x000000108a387825 */ /* 0x000fe200078e0010 */
[----:B------:R-:W-:-:S02]  /*5130*/  F2FP.BF16.F32.PACK_AB R34, R155, R120 ;  /* 0x000000789b22723e */ /* 0x000fc400000010ff */
[----:B------:R-:W-:Y:S01]  /*5140*/  F2FP.BF16.F32.PACK_AB R33, R154, R121 ;  /* 0x000000799a21723e */ /* 0x000fe200000010ff */
[----:B------:R-:W-:Y:S01]  /*5150*/  IMAD.WIDE.U32 R58, R139, 0x10, R16 ;  /* 0x000000108b3a7825 */ /* 0x000fe200078e0010 */
[----:B------:R-:W-:-:S03]  /*5160*/  F2FP.BF16.F32.PACK_AB R32, R151, R150 ;  /* 0x000000969720723e */ /* 0x000fc600000010ff */
[----:B------:R-:W-:Y:S01]  /*5170*/  IMAD.WIDE.U32 R140, R140, 0x10, R16 ;  /* 0x000000108c8c7825 */ /* 0x000fe200078e0010 */
[----:B------:R-:W-:Y:S02]  /*5180*/  F2FP.BF16.F32.PACK_AB R17, R50, R51 ;  /* 0x000000333211723e */ /* 0x000fe400000010ff */
[----:B------:R-:W-:Y:S02]  /*5190*/  F2FP.BF16.F32.PACK_AB R16, R48, R49 ;  /* 0x000000313010723e */ /* 0x000fe400000010ff */
[----:B-1----:R-:W-:Y:S02]  /*51a0*/  F2FP.BF16.F32.PACK_AB R31, R157, R156 ;  /* 0x0000009c9d1f723e */ /* 0x002fe400000010ff */
[----:B------:R-:W-:Y:S01]  /*51b0*/  F2FP.BF16.F32.PACK_AB R30, R152, R153 ;  /* 0x00000099981e723e */ /* 0x000fe200000010ff */
[----:B------:R1:W-:Y:S01]  /*51c0*/  STG.E.128 desc[UR6][R52.64], R16 ;  /* 0x0000001034007986 */ /* 0x0003e2000c101d06 */
[----:B------:R-:W-:Y:S02]  /*51d0*/  F2FP.BF16.F32.PACK_AB R29, R145, R146 ;  /* 0x00000092911d723e */ /* 0x000fe400000010ff */
[----:B------:R-:W-:Y:S01]  /*51e0*/  F2FP.BF16.F32.PACK_AB R28, R35, R144 ;  /* 0x00000090231c723e */ /* 0x000fe200000010ff */
[----:B------:R1:W-:Y:S01]  /*51f0*/  STG.E.128 desc[UR6][R54.64], R20 ;  /* 0x0000001436007986 */ /* 0x0003e2000c101d06 */
[----:B------:R-:W-:-:S02]  /*5200*/  F2FP.BF16.F32.PACK_AB R35, R123, R122 ;  /* 0x0000007a7b23723e */ /* 0x000fc400000010ff */
[----:B0-----:R-:W-:Y:S01]  /*5210*/  LEA R133, R36, R133, 0x2 ;  /* 0x0000008524857211 */ /* 0x001fe200078e10ff */
[----:B------:R1:W-:Y:S03]  /*5220*/  STG.E.128 desc[UR6][R56.64], R24 ;  /* 0x0000001838007986 */ /* 0x0003e6000c101d06 */
[----:B------:R-:W-:Y:S01]  /*5230*/  ISETP.GE.AND P0, PT, R133, R37, PT ;  /* 0x000000258500720c */ /* 0x000fe20003f06270 */
[----:B------:R1:W-:Y:S04]  /*5240*/  STG.E.128 desc[UR6][R58.64], R28 ;  /* 0x0000001c3a007986 */ /* 0x0003e8000c101d06 */
[----:B------:R1:W-:Y:S08]  /*5250*/  STG.E.128 desc[UR6][R140.64], R32 ;  /* 0x000000208c007986 */ /* 0x0003f0000c101d06 */
[----:B------:R-:W-:Y:S05]  /*5260*/  @!P0 BRA `(.L_x_10073) ;  /* 0xffffffb000b88947 */ /* 0x000fea000383ffff */
[----:B------:R-:W-:Y:S05]  /*5270*/  EXIT ;  /* 0x000000000000794d */ /* 0x000fea0003800000 */
.L_x_10072:
        /* <DEDUP_REMOVED lines=8> */
.L_x_10075:
[----:B------:R-:W-:Y:S05]  /*5300*/  BSYNC B0 ;  /* 0x0000000000007941 */ /* 0x000fea0003800000 */
.L_x_10074:
        /* <DEDUP_REMOVED lines=10> */
.L_x_10076:
[----:B------:R-:W-:Y:S01]  /*53b0*/  HFMA2 R151, -RZ, RZ, 0, 2.384185791015625e-07 ;  /* 0x00000004ff977431 */ /* 0x000fe200000001ff */
[----:B------:R-:W-:-:S05]  /*53c0*/  MOV R142, R150 ;  /* 0x00000096008e7202 */ /* 0x000fca0000000f00 */
[----:B------:R-:W-:-:S05]  /*53d0*/  FADD.FTZ R146, R145, R142 ;  /* 0x0000008e91927221 */ /* 0x000fca0000010000 */
[----:B------:R-:W-:-:S07]  /*53e0*/  MOV R152, R146 ;  /* 0x0000009200987202 */ /* 0x000fce0000000f00 */
[----:B------:R-:W-:Y:S05]  /*53f0*/  WARPSYNC.COLLECTIVE R149, `(.L_x_10077) ;  /* 0x0000000095087348 */ /* 0x000fea0003c00000 */
[----:B------:R0:W1:Y:S02]  /*5400*/  SHFL.BFLY P2, R150, R152, R151, R154 ;  /* 0x0c00009798967389 */ /* 0x000064000004009a */
[----:B01----:R-:W-:Y:S05]  /*5410*/  ENDCOLLECTIVE ;  /* 0x000000000000791b */ /* 0x003fea0003800000 */
.L_x_10077:
[----:B------:R-:W-:Y:S01]  /*5420*/  HFMA2 R151, -RZ, RZ, 0, 4.76837158203125e-07 ;  /* 0x00000008ff977431 */ /* 0x000fe200000001ff */
[----:B------:R-:W-:-:S05]  /*5430*/  MOV R141, R150 ;  /* 0x00000096008d7202 */ /* 0x000fca0000000f00 */
[----:B------:R-:W-:-:S05]  /*5440*/  FADD.FTZ R147, R146, R141 ;  /* 0x0000008d92937221 */ /* 0x000fca0000010000 */
[----:B------:R-:W-:-:S07]  /*5450*/  MOV R152, R147 ;  /* 0x0000009300987202 */ /* 0x000fce0000000f00 */
[----:B------:R-:W-:Y:S05]  /*5460*/  WARPSYNC.COLLECTIVE R149, `(.L_x_10078) ;  /* 0x0000000095087348 */ /* 0x000fea0003c00000 */
[----:B------:R0:W1:Y:S02]  /*5470*/  SHFL.BFLY P2, R150, R152, R151, R154 ;  /* 0x0c00009798967389 */ /* 0x000064000004009a */
[----:B01----:R-:W-:Y:S05]  /*5480*/  ENDCOLLECTIVE ;  /* 0x000000000000791b */ /* 0x003fea0003800000 */
.L_x_10078:
[----:B------:R-:W-:Y:S01]  /*5490*/  HFMA2 R151, -RZ, RZ, 0, 9.5367431640625e-07 ;  /* 0x00000010ff977431 */ /* 0x000fe200000001ff */
[----:B------:R-:W-:-:S05]  /*54a0*/  MOV R142, R150 ;  /* 0x00000096008e7202 */ /* 0x000fca0000000f00 */
[----:B------:R-:W-:-:S05]  /*54b0*/  FADD.FTZ R148, R147, R142 ;  /* 0x0000008e93947221 */ /* 0x000fca0000010000 */
[----:B------:R-:W-:-:S07]  /*54c0*/  MOV R152, R148 ;  /* 0x0000009400987202 */ /* 0x000fce0000000f00 */
[----:B------:R-:W-:Y:S05]  /*54d0*/  WARPSYNC.COLLECTIVE R149, `(.L_x_10079) ;  /* 0x0000000095087348 */ /* 0x000fea0003c00000 */
[----:B------:R0:W1:Y:S02]  /*54e0*/  SHFL.BFLY P2, R150, R152, R151, R154 ;  /* 0x0c00009798967389 */ /* 0x000064000004009a */
[----:B01----:R-:W-:Y:S05]  /*54f0*/  ENDCOLLECTIVE ;  /* 0x000000000000791b */ /* 0x003fea0003800000 */
.L_x_10079:
        /* <DEDUP_REMOVED lines=104> */
.L_x_10080:
[----:B------:R-:W-:Y:S01]  /*5b80*/  HFMA2 R151, -RZ, RZ, 0, 1.1920928955078125e-07 ;  /* 0x00000002ff977431 */ /* 0x000fe200000001ff */
[----:B------:R-:W-:-:S05]  /*5b90*/  MOV R144, R150 ;  /* 0x0000009600907202 */ /* 0x000fca0000000f00 */
[----:B------:R-:W-:-:S05]  /*5ba0*/  FADD.FTZ R144, R141, R144 ;  /* 0x000000908d907221 */ /* 0x000fca0000010000 */
[----:B------:R-:W-:-:S07]  /*5bb0*/  MOV R152, R144 ;  /* 0x0000009000987202 */ /* 0x000fce0000000f00 */
[----:B------:R-:W-:Y:S05]  /*5bc0*/  WARPSYNC.COLLECTIVE R149, `(.L_x_10081) ;  /* 0x0000000095087348 */ /* 0x000fea0003c00000 */
[----:B------:R0:W1:Y:S02]  /*5bd0*/  SHFL.BFLY P2, R150, R152, R151, R154 ;  /* 0x0c00009798967389 */ /* 0x000064000004009a */
[----:B01----:R-:W-:Y:S05]  /*5be0*/  ENDCOLLECTIVE ;  /* 0x000000000000791b */ /* 0x003fea0003800000 */
.L_x_10081:
[----:B------:R-:W-:Y:S01]  /*5bf0*/  HFMA2 R151, -RZ, RZ, 0, 2.384185791015625e-07 ;  /* 0x00000004ff977431 */ /* 0x000fe200000001ff */
[----:B------:R-:W-:-:S05]  /*5c00*/  MOV R145, R150 ;  /* 0x0000009600917202 */ /* 0x000fca0000000f00 */
[----:B------:R-:W-:-:S05]  /*5c10*/  FADD.FTZ R145, R144, R145 ;  /* 0x0000009190917221 */ /* 0x000fca0000010000 */
[----:B------:R-:W-:-:S07]  /*5c20*/  MOV R152, R145 ;  /* 0x0000009100987202 */ /* 0x000fce0000000f00 */
[----:B------:R-:W-:Y:S05]  /*5c30*/  WARPSYNC.COLLECTIVE R149, `(.L_x_10082) ;  /* 0x0000000095087348 */ /* 0x000fea0003c00000 */
[----:B------:R0:W1:Y:S02]  /*5c40*/  SHFL.BFLY P2, R150, R152, R151, R154 ;  /* 0x0c00009798967389 */ /* 0x000064000004009a */
[----:B01----:R-:W-:Y:S05]  /*5c50*/  ENDCOLLECTIVE ;  /* 0x000000000000791b */ /* 0x003fea0003800000 */
.L_x_10082:
[----:B------:R-:W-:Y:S01]  /*5c60*/  HFMA2 R151, -RZ, RZ, 0, 4.76837158203125e-07 ;  /* 0x00000008ff977431 */ /* 0x000fe200000001ff */
[----:B------:R-:W-:-:S05]  /*5c70*/  MOV R146, R150 ;  /* 0x0000009600927202 */ /* 0x000fca0000000f00 */
[----:B------:R-:W-:-:S05]  /*5c80*/  FADD.FTZ R146, R145, R146 ;  /* 0x0000009291927221 */ /* 0x000fca0000010000 */
[----:B------:R-:W-:-:S07]  /*5c90*/  MOV R152, R146 ;  /* 0x0000009200987202 */ /* 0x000fce0000000f00 */
[----:B------:R-:W-:Y:S05]  /*5ca0*/  WARPSYNC.COLLECTIVE R149, `(.L_x_10083) ;  /* 0x0000000095087348 */ /* 0x000fea0003c00000 */
[----:B------:R0:W1:Y:S02]  /*5cb0*/  SHFL.BFLY P2, R150, R152, R151, R154 ;  /* 0x0c00009798967389 */ /* 0x000064000004009a */
[----:B01----:R-:W-:Y:S05]  /*5cc0*/  ENDCOLLECTIVE ;  /* 0x000000000000791b */ /* 0x003fea0003800000 */
.L_x_10083:
[----:B------:R-:W-:Y:S01]  /*5cd0*/  HFMA2 R151, -RZ, RZ, 0, 9.5367431640625e-07 ;  /* 0x00000010ff977431 */ /* 0x000fe200000001ff */
[----:B------:R-:W-:-:S05]  /*5ce0*/  MOV R147, R150 ;  /* 0x0000009600937202 */ /* 0x000fca0000000f00 */
[----:B------:R-:W-:-:S05]  /*5cf0*/  FADD.FTZ R147, R146, R147 ;  /* 0x0000009392937221 */ /* 0x000fca0000010000 */
[----:B------:R-:W-:-:S07]  /*5d00*/  MOV R152, R147 ;  /* 0x0000009300987202 */ /* 0x000fce0000000f00 */
[----:B------:R-:W-:Y:S05]  /*5d10*/  WARPSYNC.COLLECTIVE R149, `(.L_x_10084) ;  /* 0x0000000095087348 */ /* 0x000fea0003c00000 */
[----:B------:R0:W1:Y:S02]  /*5d20*/  SHFL.BFLY P2, R150, R152, R151, R154 ;  /* 0x0c00009798967389 */ /* 0x000064000004009a */
[----:B01----:R-:W-:Y:S05]  /*5d30*/  ENDCOLLECTIVE ;  /* 0x000000000000791b */ /* 0x003fea0003800000 */
.L_x_10084:
[----:B------:R-:W-:Y:S01]  /*5d40*/  MOV R148, R150 ;  /* 0x0000009600947202 */ /* 0x000fe20000000f00 */
[----:B------:R-:W-:Y:S06]  /*5d50*/  BRA `(.L_x_10085) ;  /* 0xffffffe000487947 */ /* 0x000fec000383ffff */
.L_x_10086:
        /* <DEDUP_REMOVED lines=10> */
.L_x_33271:


//--------------------- .text._ZN10layer_norm31ln_parallel_residual_fwd_kernelINS_13Kernel_traitsI13__nv_bfloat16S2_fS2_fjLj1536ELj1ELj4ELj1ELj16ENS_18Kernel_traits_baseILj1536ES2_S2_fS2_fjLj128EEEEELb1ELb0ELb0EEEvNS_9FwdParamsE --------------------------
	.section	.text._ZN10layer_norm31ln_parallel_residual_fwd_kernelINS_13Kernel_traitsI13__nv_bfloat16S2_fS2_fjLj1536ELj1ELj4ELj1ELj16ENS_18Kernel_traits_baseILj1536ES2_S2_fS2_fjLj128EEEEELb1ELb0ELb0EEEvNS_9FwdParamsE,"ax",@progbits
	.align	128
        .global         _ZN10layer_norm31ln_parallel_residual_fwd_kernelINS_13Kernel_traitsI13__nv_bfloat16S2_fS2_fjLj1536ELj1ELj4ELj1ELj16ENS_18Kernel_traits_baseILj1536ES2_S2_fS2_fjLj128EEEEELb1ELb0ELb0EEEvNS_9FwdParamsE
        .type           _ZN10layer_norm31ln_parallel_residual_fwd_kernelINS_13Kernel_traitsI13__nv_bfloat16S2_fS2_fjLj1536ELj1ELj4ELj1ELj16ENS_18Kernel_traits_baseILj1536ES2_S2_fS2_fjLj128EEEEELb1ELb0ELb0EEEvNS_9FwdParamsE,@function
        .size           _ZN10layer_norm31ln_parallel_residual_fwd_kernelINS_13Kernel_traitsI13__nv_bfloat16S2_fS2_fjLj1536ELj1ELj4ELj1ELj16ENS_18Kernel_traits_baseILj1536ES2_S2_fS2_fjLj128EEEEELb1ELb0ELb0EEEvNS_9FwdParamsE,(.L_x_33272 - _ZN10layer_norm31ln_parallel_residual_fwd_kernelINS_13Kernel_traitsI13__nv_bfloat16S2_fS2_fjLj1536ELj1ELj4ELj1ELj16ENS_18Kernel_traits_baseILj1536ES2_S2_fS2_fjLj128EEEEELb1ELb0ELb0EEEvNS_9FwdParamsE)
        .other          _ZN10layer_norm31ln_parallel_residual_fwd_kernelINS_13Kernel_traitsI13__nv_bfloat16S2_fS2_fjLj1536ELj1ELj4ELj1ELj16ENS_18Kernel_traits_baseILj1536ES2_S2_fS2_fjLj128EEEEELb1ELb0ELb0EEEvNS_9FwdParamsE,@"STO_CUDA_ENTRY STV_DEFAULT"
_ZN10layer_norm31ln_parallel_residual_fwd_kernelINS_13Kernel_traitsI13__nv_bfloat16S2_fS2_fjLj1536ELj1ELj4ELj1ELj16ENS_18Kernel_traits_baseILj1536ES2_S2_fS2_fjLj128EEEEELb1ELb0ELb0EEEvNS_9FwdParamsE:
.text._ZN10layer_norm31ln_parallel_residual_fwd_kernelINS_13Kernel_traitsI13__nv_bfloat16S2_fS2_fjLj1536ELj1ELj4ELj1ELj16ENS_18Kernel_traits_baseILj1536ES2_S2_fS2_fjLj128EEEEELb1ELb0ELb0EEEvNS_9FwdParamsE:
        /* <DEDUP_REMOVED lines=15> */
[----:B------:R-:W0:Y:S03]  /*00f0*/  @P0 LDC R11, c[0x0][0x460] ;  /* 0x00011800ff0b0b82 */ /* 0x000e260000000800 */
[----:B----4-:R1:W0:Y:S05]  /*0100*/  @P0 LDG.E.64 R8, desc[UR6][R2.64] ;  /* 0x0000000602080981 */ /* 0x01022a000c1e1b00 */
[----:B------:R-:W3:Y:S01]  /*0110*/  S2UR UR9, SR_CTAID.X ;  /* 0x00000000000979c3 */ /* 0x000ee20000002500 */
[----:B------:R-:W-:Y:S01]  /*0120*/  UISETP.NE.U32.AND UP0, UPT, UR10, URZ, UPT ;  /* 0x000000ff0a00728c */ /* 0x000fe2000bf05070 */
[----:B-----5:R-:W-:-:S03]  /*0130*/  LOP3.LUT R10, R6, 0x1f, RZ, 0xc0, !PT ;  /* 0x0000001f060a7812 */ /* 0x020fc600078ec0ff */
[----:B------:R-:W-:Y:S01]  /*0140*/  UISETP.NE.AND.EX UP0, UPT, UR11, URZ, UPT, UP0 ;  /* 0x000000ff0b00728c */ /* 0x000fe2000bf05300 */
[----:B------:R-:W-:Y:S01]  /*0150*/  SHF.R.S32.HI R0, RZ, 0x1f, R13 ;  /* 0x0000001fff007819 */ /* 0x000fe2000001140d */
[----:B-1----:R-:W-:Y:S01]  /*0160*/  IMAD.MOV.U32 R3, RZ, RZ, R10 ;  /* 0x000000ffff037224 */ /* 0x002fe200078e000a */
[----:B------:R-:W-:Y:S02]  /*0170*/  BSSY.RECONVERGENT B0, `(.L_x_10087) ;  /* 0x0000185000007945 */ /* 0x000fe40003800200 */
[----:B------:R-:W-:Y:S01]  /*0180*/  LEA.HI R0, R0, R13, RZ, 0x3 ;  /* 0x0000000d00007211 */ /* 0x000fe200078f18ff */
[----:B---3--:R-:W-:Y:S01]  /*0190*/  USHF.L.U32 UR8, UR9, 0x2, URZ ;  /* 0x0000000209087899 */ /* 0x008fe200080006ff */
[----:B0-----:R-:W-:Y:S02]  /*01a0*/  @P0 IADD3 R2, P1, PT, R8, R11, RZ ;  /* 0x0000000b08020210 */ /* 0x001fe40007f3e0ff */
[----:B--2---:R-:W-:Y:S02]  /*01b0*/  @P0 R2UR UR4, R4 ;  /* 0x00000000040402ca */ /* 0x004fe400000e0000 */
[----:B------:R-:W-:Y:S01]  /*01c0*/  @P0 R2UR UR5, R5 ;  /* 0x00000000050502ca */ /* 0x000fe200000e0000 */
[----:B------:R-:W-:Y:S01]  /*01d0*/  @P0 IMAD.X R7, RZ, RZ, R9, P1 ;  /* 0x000000ffff070224 */ /* 0x000fe200008e0609 */
[----:B------:R-:W-:-:S02]  /*01e0*/  LOP3.LUT R5, R3, 0x1f, RZ, 0x3c, !PT ;  /* 0x0000001f03057812 */ /* 0x000fc400078e3cff */
[----:B------:R-:W-:Y:S02]  /*01f0*/  SHF.R.U32.HI R4, RZ, 0x5, R6 ;  /* 0x00000005ff047819 */ /* 0x000fe40000011606 */
[----:B------:R-:W-:Y:S02]  /*0200*/  LEA.HI.SX32 R0, R0, R5, 0x1d ;  /* 0x0000000500007211 */ /* 0x000fe400078feaff */
[----:B------:R-:W-:Y:S02]  /*0210*/  LOP3.LUT R9, R4, UR8, RZ, 0xfc, !PT ;  /* 0x0000000804097c12 */ /* 0x000fe4000f8efcff */
        /* <DEDUP_REMOVED lines=21> */
[----:B------:R-:W5:Y:S05]  /*0370*/  @P5 LDG.E.128 R24, desc[UR6][R4.64] ;  /* 0x0000000604185981 */ /* 0x000f6a000c1e1d00 */
[----:B------:R-:W1:Y:S01]  /*0380*/  LDC.64 R20, c[0x0][0x3d8] ;  /* 0x0000f600ff147b82 */ /* 0x000e620000000a00 */
[C---:B--2---:R-:W-:Y:S01]  /*0390*/  @P0 IMAD.WIDE.U32 R14, R3.reuse, 0x10, R14 ;  /* 0x00000010030e0825 */ /* 0x044fe200078e000e */
[----:B------:R-:W5:Y:S06]  /*03a0*/  @P5 LDG.E.128 R28, desc[UR6][R12.64] ;  /* 0x000000060c1c5981 */ /* 0x000f6c000c1e1d00 */
[----:B------:R-:W2:Y:S01]  /*03b0*/  LDC.64 R22, c[0x0][0x3d0] ;  /* 0x0000f400ff167b82 */ /* 0x000ea20000000a00 */
[C---:B---3--:R-:W-:Y:S01]  /*03c0*/  @P0 IMAD.WIDE.U32 R16, R3.reuse, 0x10, R16 ;  /* 0x0000001003100825 */ /* 0x048fe200078e0010 */
[----:B------:R-:W5:Y:S06]  /*03d0*/  @P0 LDG.E.128 R32, desc[UR6][R14.64] ;  /* 0x000000060e200981 */ /* 0x000f6c000c1e1d00 */
[----:B------:R-:W3:Y:S01]  /*03e0*/  LDC.64 R64, c[0x0][0x3d8] ;  /* 0x0000f600ff407b82 */ /* 0x000ee20000000a00 */
[----:B------:R-:W-:Y:S01]  /*03f0*/  @P0 VIADD R3, R3, 0x20 ;  /* 0x0000002003030836 */ /* 0x000fe20000000000 */
[----:B------:R-:W5:Y:S06]  /*0400*/  @P0 LDG.E.128 R36, desc[UR6][R16.64] ;  /* 0x0000000610240981 */ /* 0x000f6c000c1e1d00 */
[----:B------:R-:W4:Y:S01]  /*0410*/  LDC.64 R68, c[0x0][0x3d0] ;  /* 0x0000f400ff447b82 */ /* 0x000f220000000a00 */
[----:B0-----:R-:W-:-:S07]  /*0420*/  @P1 IMAD.WIDE.U32 R18, R3, 0x10, R18 ;  /* 0x0000001003121825 */ /* 0x001fce00078e0012 */
[----:B------:R-:W0:Y:S01]  /*0430*/  LDC.64 R80, c[0x0][0x3d8] ;  /* 0x0000f600ff507b82 */ /* 0x000e220000000a00 */
[C---:B-1----:R-:W-:Y:S01]  /*0440*/  @P1 IMAD.WIDE.U32 R20, R3.reuse, 0x10, R20 ;  /* 0x0000001003141825 */ /* 0x042fe200078e0014 */
[----:B------:R-:W-:Y:S01]  /*0450*/  @P1 IADD3 R3, PT, PT, R3, 0x20, RZ ;  /* 0x0000002003031810 */ /* 0x000fe20007ffe0ff */
[----:B------:R-:W5:Y:S01]  /*0460*/  @P1 LDG.E.128 R40, desc[UR6][R18.64] ;  /* 0x0000000612281981 */ /* 0x000f62000c1e1d00 */
[----:B------:R-:W-:Y:S01]  /*0470*/  ISETP.GE.U32.AND P4, PT, R0, 0xc0, PT ;  /* 0x000000c00000780c */ /* 0x000fe20003f86070 */
[----:B------:R-:W-:Y:S01]  /*0480*/  HFMA2 R74, -RZ, RZ, 0, 0 ;  /* 0x00000000ff4a7431 */ /* 0x000fe200000001ff */
[----:B------:R-:W-:Y:S01]  /*0490*/  @P5 LOP3.LUT R7, R7, 0x200, RZ, 0xfc, !PT ;  /* 0x0000020007075812 */ /* 0x000fe200078efcff */
[C---:B--2---:R-:W-:Y:S01]  /*04a0*/  @P2 IMAD.WIDE.U32 R22, R3.reuse, 0x10, R22 ;  /* 0x0000001003162825 */ /* 0x044fe200078e0016 */
[----:B------:R-:W5:Y:S04]  /*04b0*/  @P1 LDG.E.128 R44, desc[UR6][R20.64] ;  /* 0x00000006142c1981 */ /* 0x000f68000c1e1d00 */
[----:B------:R-:W5:Y:S01]  /*04c0*/  @P2 LDG.E.128 R48, desc[UR6][R22.64] ;  /* 0x0000000616302981 */ /* 0x000f62000c1e1d00 */
[----:B---3--:R-:W-:-:S04]  /*04d0*/  @P2 IMAD.WIDE.U32 R72, R3, 0x10, R64 ;  /* 0x0000001003482825 */ /* 0x008fc800078e0040 */
[----:B------:R-:W-:Y:S01]  /*04e0*/  @P2 VIADD R3, R3, 0x20 ;  /* 0x0000002003032836 */ /* 0x000fe20000000000 */
[----:B------:R1:W5:Y:S03]  /*04f0*/  @P2 LDG.E.128 R52, desc[UR6][R72.64] ;  /* 0x0000000648342981 */ /* 0x000366000c1e1d00 */
[----:B----4-:R-:W-:-:S04]  /*0500*/  @P3 IMAD.WIDE.U32 R76, R3, 0x10, R68 ;  /* 0x00000010034c3825 */ /* 0x010fc800078e0044 */
[----:B0-----:R-:W-:Y:S01]  /*0510*/  @P3 IMAD.WIDE.U32 R80, R3, 0x10, R80 ;  /* 0x0000001003503825 */ /* 0x001fe200078e0050 */
[----:B------:R0:W5:Y:S01]  /*0520*/  @P3 LDG.E.128 R56, desc[UR6][R76.64] ;  /* 0x000000064c383981 */ /* 0x000162000c1e1d00 */
[----:B------:R-:W-:Y:S02]  /*0530*/  CS2R R64, SRZ ;  /* 0x0000000000407805 */ /* 0x000fe4000001ff00 */
[----:B------:R-:W-:Y:S01]  /*0540*/  CS2R R68, SRZ ;  /* 0x0000000000447805 */ /* 0x000fe2000001ff00 */
[----:B------:R-:W-:Y:S01]  /*0550*/  IMAD.MOV.U32 R66, RZ, RZ, RZ ;  /* 0x000000ffff427224 */ /* 0x000fe200078e00ff */
[----:B------:R2:W5:Y:S01]  /*0560*/  @P3 LDG.E.128 R60, desc[UR6][R80.64] ;  /* 0x00000006503c3981 */ /* 0x000562000c1e1d00 */
[----:B------:R-:W-:Y:S01]  /*0570*/  IMAD.MOV.U32 R70, RZ, RZ, RZ ;  /* 0x000000ffff467224 */ /* 0x000fe200078e00ff */
[----:B-1----:R-:W-:Y:S01]  /*0580*/  CS2R R72, SRZ ;  /* 0x0000000000487805 */ /* 0x002fe2000001ff00 */
[----:B------:R-:W-:Y:S01]  /*0590*/  IMAD.MOV.U32 R78, RZ, RZ, RZ ;  /* 0x000000ffff4e7224 */ /* 0x000fe200078e00ff */
[----:B------:R-:W-:Y:S01]  /*05a0*/  CS2R R86, SRZ ;  /* 0x0000000000567805 */ /* 0x000fe2000001ff00 */
[----:B------:R-:W-:Y:S01]  /*05b0*/  IMAD.MOV.U32 R82, RZ, RZ, RZ ;  /* 0x000000ffff527224 */ /* 0x000fe200078e00ff */
[----:B0-----:R-:W-:-:S02]  /*05c0*/  CS2R R76, SRZ ;  /* 0x00000000004c7805 */ /* 0x001fc4000001ff00 */
[----:B------:R-:W-:Y:S02]  /*05d0*/  CS2R R84, SRZ ;  /* 0x0000000000547805 */ /* 0x000fe4000001ff00 */
[----:B------:R-:W-:Y:S02]  /*05e0*/  CS2R R90, SRZ ;  /* 0x00000000005a7805 */ /* 0x000fe4000001ff00 */
[----:B------:R-:W-:Y:S02]  /*05f0*/  CS2R R88, SRZ ;  /* 0x0000000000587805 */ /* 0x000fe4000001ff00 */
[----:B--2---:R-:W-:Y:S02]  /*0600*/  CS2R R80, SRZ ;  /* 0x0000000000507805 */ /* 0x004fe4000001ff00 */
[----:B------:R-:W-:Y:S02]  /*0610*/  CS2R R94, SRZ ;  /* 0x00000000005e7805 */ /* 0x000fe4000001ff00 */
[----:B------:R-:W-:-:S02]  /*0620*/  CS2R R92, SRZ ;  /* 0x00000000005c7805 */ /* 0x000fc4000001ff00 */
[----:B------:R-:W-:Y:S02]  /*0630*/  CS2R R98, SRZ ;  /* 0x0000000000627805 */ /* 0x000fe4000001ff00 */
[----:B------:R-:W-:Y:S02]  /*0640*/  CS2R R96, SRZ ;  /* 0x0000000000607805 */ /* 0x000fe4000001ff00 */
[----:B------:R-:W-:Y:S02]  /*0650*/  CS2R R102, SRZ ;  /* 0x0000000000667805 */ /* 0x000fe4000001ff00 */
[----:B------:R-:W-:Y:S01]  /*0660*/  CS2R R100, SRZ ;  /* 0x0000000000647805 */ /* 0x000fe2000001ff00 */
[----:B------:R-:W-:Y:S01]  /*0670*/  @P5 IMAD.MOV.U32 R83, RZ, RZ, RZ ;  /* 0x000000ffff535224 */ /* 0x000fe200078e00ff */
[----:B------:R-:W-:Y:S01]  /*0680*/  @P0 MOV R79, RZ ;  /* 0x000000ff004f0202 */ /* 0x000fe20000000f00 */
[----:B------:R-:W-:Y:S01]  /*0690*/  @P1 IMAD.MOV.U32 R75, RZ, RZ, RZ ;  /* 0x000000ffff4b1224 */ /* 0x000fe200078e00ff */
[----:B------:R-:W-:Y:S01]  /*06a0*/  @P3 IADD3 R3, PT, PT, R3, 0x20, RZ ;  /* 0x0000002003033810 */ /* 0x000fe20007ffe0ff */
[----:B------:R-:W-:-:S02]  /*06b0*/  @P2 IMAD.MOV.U32 R71, RZ, RZ, RZ ;  /* 0x000000ffff472224 */ /* 0x000fc400078e00ff */
[----:B------:R-:W-:Y:S01]  /*06c0*/  @P3 IMAD.MOV.U32 R67, RZ, RZ, RZ ;  /* 0x000000ffff433224 */ /* 0x000fe200078e00ff */
[----:B------:R-:W-:Y:S06]  /*06d0*/  @!P4 BRA `(.L_x_10090) ;  /* 0x0000001000b8c947 */ /* 0x000fec0003800000 */
        /* <DEDUP_REMOVED lines=30> */
[----:B------:R-:W-:Y:S06]  /*08c0*/  BRA `(.L_x_10090) ;  /* 0x00000010003c7947 */ /* 0x000fec0003800000 */
.L_x_10089:
        /* <DEDUP_REMOVED lines=13> */
[----:B------:R-:W5:Y:S06]  /*09a0*/  @P5 LDG.E.128 R24, desc[UR6][R12.64] ;  /* 0x000000060c185981 */ /* 0x000f6c000c1e1d00 */
[----:B------:R-:W1:Y:S01]  /*09b0*/  LDC.64 R64, c[0x0][0x3d8] ;  /* 0x0000f600ff407b82 */ /* 0x000e620000000a00 */
[----:B------:R-:W5:Y:S07]  /*09c0*/  @P5 LDG.E.128 R28, desc[UR6][R14.64] ;  /* 0x000000060e1c5981 */ /* 0x000f6e000c1e1d00 */
[----:B------:R-:W4:Y:S08]  /*09d0*/  LDC.64 R72, c[0x0][0x3d0] ;  /* 0x0000f400ff487b82 */ /* 0x000f300000000a00 */
[----:B------:R-:W4:Y:S08]  /*09e0*/  LDC.64 R76, c[0x0][0x3d8] ;  /* 0x0000f600ff4c7b82 */ /* 0x000f300000000a00 */
[----:B------:R-:W4:Y:S08]  /*09f0*/  LDC.64 R104, c[0x0][0x3d0] ;  /* 0x0000f400ff687b82 */ /* 0x000f300000000a00 */
[----:B------:R-:W4:Y:S01]  /*0a00*/  LDC.64 R106, c[0x0][0x3d8] ;  /* 0x0000f600ff6a7b82 */ /* 0x000f220000000a00 */
[----:B------:R-:W-:-:S07]  /*0a10*/  ISETP.GE.U32.AND P4, PT, R0, 0xc0, PT ;  /* 0x000000c00000780c */ /* 0x000fce0003f86070 */
[----:B------:R-:W2:Y:S01]  /*0a20*/  @P5 LDC.64 R4, c[0x0][0x440] ;  /* 0x00011000ff045b82 */ /* 0x000ea20000000a00 */
[----:B------:R-:W-:Y:S01]  /*0a30*/  HFMA2 R78, -RZ, RZ, 0, 0 ;  /* 0x00000000ff4e7431 */ /* 0x000fe200000001ff */
[----:B------:R-:W-:-:S06]  /*0a40*/  @P5 LOP3.LUT R7, R7, 0x200, RZ, 0xfc, !PT ;  /* 0x0000020007075812 */ /* 0x000fcc00078efcff */
[----:B------:R-:W0:Y:S08]  /*0a50*/  @P0 LDC.64 R20, c[0x0][0x440] ;  /* 0x00011000ff140b82 */ /* 0x000e300000000a00 */
[----:B------:R-:W4:Y:S08]  /*0a60*/  @P1 LDC.64 R68, c[0x0][0x440] ;  /* 0x00011000ff441b82 */ /* 0x000f300000000a00 */
[----:B------:R-:W4:Y:S01]  /*0a70*/  @P2 LDC.64 R80, c[0x0][0x440] ;  /* 0x00011000ff502b82 */ /* 0x000f220000000a00 */
[C---:B--2---:R-:W-:Y:S01]  /*0a80*/  @P5 IMAD.WIDE.U32 R4, R3.reuse, 0x10, R4 ;  /* 0x0000001003045825 */ /* 0x044fe200078e0004 */
[----:B------:R-:W-:-:S04]  /*0a90*/  @P5 LOP3.LUT R3, R3, 0x20, RZ, 0xfc, !PT ;  /* 0x0000002003035812 */ /* 0x000fc800078efcff */
[----:B------:R-:W5:Y:S01]  /*0aa0*/  @P5 LD.E.128 R100, desc[UR6][R4.64] ;  /* 0x0000000604645980 */ /* 0x000f62000c101d00 */
        /* <DEDUP_REMOVED lines=9> */
[C---:B-1----:R-:W-:Y:S01]  /*0b40*/  @P1 IMAD.WIDE.U32 R64, R3.reuse, 0x10, R64 ;  /* 0x0000001003401825 */ /* 0x042fe200078e0040 */
[----:B------:R-:W5:Y:S03]  /*0b50*/  @P1 LDG.E.128 R40, desc[UR6][R22.64] ;  /* 0x0000000616281981 */ /* 0x000f66000c1e1d00 */
[C---:B----4-:R-:W-:Y:S01]  /*0b60*/  @P1 IMAD.WIDE.U32 R68, R3.reuse, 0x10, R68 ;  /* 0x0000001003441825 */ /* 0x050fe200078e0044 */
[----:B------:R0:W5:Y:S03]  /*0b70*/  @P1 LDG.E.128 R44, desc[UR6][R64.64] ;  /* 0x00000006402c1981 */ /* 0x000166000c1e1d00 */
[----:B------:R-:W-:Y:S01]  /*0b80*/  @P1 VIADD R3, R3, 0x20 ;  /* 0x0000002003031836 */ /* 0x000fe20000000000 */
[----:B------:R1:W5:Y:S03]  /*0b90*/  @P1 LD.E.128 R92, desc[UR6][R68.64] ;  /* 0x00000006445c1980 */ /* 0x000366000c101d00 */
[----:B------:R-:W-:-:S04]  /*0ba0*/  @P2 IMAD.WIDE.U32 R72, R3, 0x10, R72 ;  /* 0x0000001003482825 */ /* 0x000fc800078e0048 */
[C---:B------:R-:W-:Y:S01]  /*0bb0*/  @P2 IMAD.WIDE.U32 R76, R3.reuse, 0x10, R76 ;  /* 0x00000010034c2825 */ /* 0x040fe200078e004c */
[----:B------:R3:W5:Y:S03]  /*0bc0*/  @P2 LDG.E.128 R48, desc[UR6][R72.64] ;  /* 0x0000000648302981 */ /* 0x000766000c1e1d00 */
[C---:B------:R-:W-:Y:S01]  /*0bd0*/  @P2 IMAD.WIDE.U32 R80, R3.reuse, 0x10, R80 ;  /* 0x0000001003502825 */ /* 0x040fe200078e0050 */
[----:B------:R-:W-:Y:S01]  /*0be0*/  @P2 IADD3 R3, PT, PT, R3, 0x20, RZ ;  /* 0x0000002003032810 */ /* 0x000fe20007ffe0ff */
[----:B------:R4:W5:Y:S04]  /*0bf0*/  @P2 LDG.E.128 R52, desc[UR6][R76.64] ;  /* 0x000000064c342981 */ /* 0x000968000c1e1d00 */
[C---:B------:R-:W-:Y:S01]  /*0c00*/  @P3 IMAD.WIDE.U32 R104, R3.reuse, 0x10, R104 ;  /* 0x0000001003683825 */ /* 0x040fe200078e0068 */
[----:B------:R4:W5:Y:S03]  /*0c10*/  @P2 LD.E.128 R88, desc[UR6][R80.64] ;  /* 0x0000000650582980 */ /* 0x000966000c101d00 */
[C---:B------:R-:W-:Y:S01]  /*0c20*/  @P3 IMAD.WIDE.U32 R106, R3.reuse, 0x10, R106 ;  /* 0x00000010036a3825 */ /* 0x040fe200078e006a */
[----:B------:R0:W5:Y:S03]  /*0c30*/  @P3 LDG.E.128 R56, desc[UR6][R104.64] ;  /* 0x0000000668383981 */ /* 0x000166000c1e1d00 */
[----:B--2---:R-:W-:Y:S01]  /*0c40*/  @P3 IMAD.WIDE.U32 R108, R3, 0x10, R108 ;  /* 0x00000010036c3825 */ /* 0x004fe200078e006c */
[----:B------:R2:W5:Y:S04]  /*0c50*/  @P3 LDG.E.128 R60, desc[UR6][R106.64] ;  /* 0x000000066a3c3981 */ /* 0x000568000c1e1d00 */
[----:B------:R2:W5:Y:S01]  /*0c60*/  @P3 LD.E.128 R84, desc[UR6][R108.64] ;  /* 0x000000066c543980 */ /* 0x000562000c101d00 */
[----:B------:R-:W-:Y:S01]  /*0c70*/  IMAD.MOV.U32 R66, RZ, RZ, RZ ;  /* 0x000000ffff427224 */ /* 0x000fe200078e00ff */
[----:B0-----:R-:W-:Y:S01]  /*0c80*/  CS2R R64, SRZ ;  /* 0x0000000000407805 */ /* 0x001fe2000001ff00 */
[----:B------:R-:W-:Y:S01]  /*0c90*/  IMAD.MOV.U32 R70, RZ, RZ, RZ ;  /* 0x000000ffff467224 */ /* 0x000fe200078e00ff */
[----:B-1----:R-:W-:Y:S01]  /*0ca0*/  CS2R R68, SRZ ;  /* 0x0000000000447805 */ /* 0x002fe2000001ff00 */
[----:B------:R-:W-:Y:S01]  /*0cb0*/  IMAD.MOV.U32 R74, RZ, RZ, RZ ;  /* 0x000000ffff4a7224 */ /* 0x000fe200078e00ff */
[----:B---3--:R-:W-:-:S02]  /*0cc0*/  CS2R R72, SRZ ;  /* 0x0000000000487805 */ /* 0x008fc4000001ff00 */
[----:B----4-:R-:W-:Y:S01]  /*0cd0*/  CS2R R76, SRZ ;  /* 0x00000000004c7805 */ /* 0x010fe2000001ff00 */
[----:B------:R-:W-:Y:S01]  /*0ce0*/  IMAD.MOV.U32 R82, RZ, RZ, RZ ;  /* 0x000000ffff527224 */ /* 0x000fe200078e00ff */
[----:B------:R-:W-:Y:S01]  /*0cf0*/  CS2R R80, SRZ ;  /* 0x0000000000507805 */ /* 0x000fe2000001ff00 */
[----:B------:R-:W-:Y:S01]  /*0d00*/  @P5 IMAD.MOV.U32 R83, RZ, RZ, RZ ;  /* 0x000000ffff535224 */ /* 0x000fe200078e00ff */
[----:B------:R-:W-:Y:S01]  /*0d10*/  @P1 MOV R75, RZ ;  /* 0x000000ff004b1202 */ /* 0x000fe20000000f00 */
[----:B------:R-:W-:Y:S02]  /*0d20*/  @P0 IMAD.MOV.U32 R79, RZ, RZ, RZ ;  /* 0x000000ffff4f0224 */ /* 0x000fe400078e00ff */
[----:B------:R-:W-:Y:S02]  /*0d30*/  @P2 IMAD.MOV.U32 R71, RZ, RZ, RZ ;  /* 0x000000ffff472224 */ /* 0x000fe400078e00ff */
[----:B------:R-:W-:Y:S02]  /*0d40*/  @P3 IMAD.MOV.U32 R67, RZ, RZ, RZ ;  /* 0x000000ffff433224 */ /* 0x000fe400078e00ff */
[----:B------:R-:W-:Y:S01]  /*0d50*/  @P3 VIADD R3, R3, 0x20 ;  /* 0x0000002003033836 */ /* 0x000fe20000000000 */
        /* <DEDUP_REMOVED lines=17> */
[----:B------:R-:W-:Y:S01]  /*0e70*/  CS2R R72, SRZ ;  /* 0x0000000000487805 */ /* 0x000fe2000001ff00 */
[----:B------:R-:W-:Y:S01]  /*0e80*/  IMAD.MOV.U32 R78, RZ, RZ, RZ ;  /* 0x000000ffff4e7224 */ /* 0x000fe200078e00ff */
[----:B------:R-:W-:-:S02]  /*0e90*/  CS2R R76, SRZ ;  /* 0x00000000004c7805 */ /* 0x000fc4000001ff00 */
[----:B------:R-:W-:Y:S02]  /*0ea0*/  MOV R82, RZ ;  /* 0x000000ff00527202 */ /* 0x000fe40000000f00 */
[----:B------:R-:W-:Y:S01]  /*0eb0*/  CS2R R80, SRZ ;  /* 0x0000000000507805 */ /* 0x000fe2000001ff00 */
[----:B------:R-:W-:Y:S06]  /*0ec0*/  BRA `(.L_x_10090) ;  /* 0x0000000800bc7947 */ /* 0x000fec0003800000 */
.L_x_10088:
        /* <DEDUP_REMOVED lines=91> */
.L_x_10091:
        /* <DEDUP_REMOVED lines=25> */
[----:B------:R-:W0:Y:S08]  /*1610*/  LDC.64 R124, c[0x0][0x3d8] ;  /* 0x0000f600ff7c7b82 */ /* 0x000e300000000a00 */
[----:B------:R-:W4:Y:S08]  /*1620*/  LDC.64 R136, c[0x0][0x3d8] ;  /* 0x0000f600ff887b82 */ /* 0x000f300000000a00 */
[----:B------:R-:W4:Y:S01]  /*1630*/  LDC.64 R132, c[0x0][0x3d0] ;  /* 0x0000f400ff847b82 */ /* 0x000f220000000a00 */
[----:B------:R-:W-:Y:S01]  /*1640*/  HFMA2 R98, -RZ, RZ, 0, 0 ;  /* 0x00000000ff627431 */ /* 0x000fe200000001ff */
[----:B------:R-:W5:Y:S01]  /*1650*/  @P0 LDG.E.128 R36, desc[UR6][R88.64] ;  /* 0x0000000658240981 */ /* 0x000f62000c1e1d00 */
[----:B------:R-:W-:-:S05]  /*1660*/  @P5 LOP3.LUT R7, R7, 0x200, RZ, 0xfc, !PT ;  /* 0x0000020007075812 */ /* 0x000fca00078efcff */
[----:B------:R-:W1:Y:S08]  /*1670*/  @P0 LDC.64 R84, c[0x0][0x438] ;  /* 0x00010e00ff540b82 */ /* 0x000e700000000a00 */
[----:B------:R-:W2:Y:S08]  /*1680*/  @P1 LDC.64 R96, c[0x0][0x438] ;  /* 0x00010e00ff601b82 */ /* 0x000eb00000000a00 */
[----:B------:R-:W0:Y:S08]  /*1690*/  @P2 LDC.64 R122, c[0x0][0x438] ;  /* 0x00010e00ff7a2b82 */ /* 0x000e300000000a00 */
[----:B------:R-:W4:Y:S01]  /*16a0*/  LDC.64 R4, c[0x0][0x3d0] ;  /* 0x0000f400ff047b82 */ /* 0x000f220000000a00 */
[----:B-1----:R-:W-:-:S04]  /*16b0*/  @P0 IMAD.WIDE.U32 R84, R3, 0x10, R84 ;  /* 0x0000001003540825 */ /* 0x002fc800078e0054 */
[----:B------:R-:W-:Y:S01]  /*16c0*/  @P0 VIADD R3, R3, 0x20 ;  /* 0x0000002003030836 */ /* 0x000fe20000000000 */
[----:B------:R1:W5:Y:S02]  /*16d0*/  @P0 LD.E.128 R76, desc[UR6][R84.64] ;  /* 0x00000006544c0980 */ /* 0x000364000c101d00 */
[----:B------:R-:W1:Y:S01]  /*16e0*/  LDC.64 R14, c[0x0][0x3d8] ;  /* 0x0000f600ff0e7b82 */ /* 0x000e620000000a00 */
[----:B------:R-:W-:-:S04]  /*16f0*/  @P1 IMAD.WIDE.U32 R92, R3, 0x10, R92 ;  /* 0x00000010035c1825 */ /* 0x000fc800078e005c */
[C---:B--2---:R-:W-:Y:S01]  /*1700*/  @P1 IMAD.WIDE.U32 R96, R3.reuse, 0x10, R96 ;  /* 0x0000001003601825 */ /* 0x044fe200078e0060 */
[----:B------:R2:W5:Y:S02]  /*1710*/  @P1 LDG.E.128 R40, desc[UR6][R92.64] ;  /* 0x000000065c281981 */ /* 0x000564000c1e1d00 */
[----:B------:R-:W2:Y:S01]  /*1720*/  @P3 LDC.64 R12, c[0x0][0x438] ;  /* 0x00010e00ff0c3b82 */ /* 0x000ea20000000a00 */
[C---:B------:R-:W-:Y:S01]  /*1730*/  @P1 IMAD.WIDE.U32 R100, R3.reuse, 0x10, R100 ;  /* 0x0000001003641825 */ /* 0x040fe200078e0064 */
[----:B------:R1:W5:Y:S03]  /*1740*/  @P1 LD.E.128 R72, desc[UR6][R96.64] ;  /* 0x0000000660481980 */ /* 0x000366000c101d00 */
[----:B------:R-:W-:Y:S01]  /*1750*/  @P1 VIADD R3, R3, 0x20 ;  /* 0x0000002003031836 */ /* 0x000fe20000000000 */
[----:B------:R1:W5:Y:S02]  /*1760*/  @P1 LDG.E.128 R44, desc[UR6][R100.64] ;  /* 0x00000006642c1981 */ /* 0x000364000c1e1d00 */
[----:B------:R-:W1:Y:S01]  /*1770*/  @P4 LDC.64 R134, c[0x0][0x438] ;  /* 0x00010e00ff864b82 */ /* 0x000e620000000a00 */
[----:B---3--:R-:W-:-:S04]  /*1780*/  @P2 IMAD.WIDE.U32 R120, R3, 0x10, R120 ;  /* 0x0000001003782825 */ /* 0x008fc800078e0078 */
[C---:B0-----:R-:W-:Y:S01]  /*1790*/  @P2 IMAD.WIDE.U32 R122, R3.reuse, 0x10, R122 ;  /* 0x00000010037a2825 */ /* 0x041fe200078e007a */
[----:B------:R0:W5:Y:S03]  /*17a0*/  @P2 LDG.E.128 R48, desc[UR6][R120.64] ;  /* 0x0000000678302981 */ /* 0x000166000c1e1d00 */
[C---:B------:R-:W-:Y:S01]  /*17b0*/  @P2 IMAD.WIDE.U32 R124, R3.reuse, 0x10, R124 ;  /* 0x00000010037c2825 */ /* 0x040fe200078e007c */
[----:B------:R0:W5:Y:S03]  /*17c0*/  @P2 LD.E.128 R68, desc[UR6][R122.64] ;  /* 0x000000067a442980 */ /* 0x000166000c101d00 */
[----:B------:R-:W-:Y:S01]  /*17d0*/  @P2 VIADD R3, R3, 0x20 ;  /* 0x0000002003032836 */ /* 0x000fe20000000000 */
[----:B------:R0:W5:Y:S03]  /*17e0*/  @P2 LDG.E.128 R52, desc[UR6][R124.64] ;  /* 0x000000067c342981 */ /* 0x000166000c1e1d00 */
[----:B----4-:R-:W-:-:S04]  /*17f0*/  @P3 IMAD.WIDE.U32 R126, R3, 0x10, R4 ;  /* 0x00000010037e3825 */ /* 0x010fc800078e0004 */
[C---:B--2---:R-:W-:Y:S01]  /*1800*/  @P3 IMAD.WIDE.U32 R128, R3.reuse, 0x10, R12 ;  /* 0x0000001003803825 */ /* 0x044fe200078e000c */
[----:B------:R0:W5:Y:S03]  /*1810*/  @P3 LDG.E.128 R56, desc[UR6][R126.64] ;  /* 0x000000067e383981 */ /* 0x000166000c1e1d00 */
[C---:B-1----:R-:W-:Y:S01]  /*1820*/  @P3 IMAD.WIDE.U32 R130, R3.reuse, 0x10, R14 ;  /* 0x0000001003823825 */ /* 0x042fe200078e000e */
[----:B------:R-:W-:Y:S01]  /*1830*/  @P3 IADD3 R3, PT, PT, R3, 0x20, RZ ;  /* 0x0000002003033810 */ /* 0x000fe20007ffe0ff */
[----:B------:R0:W5:Y:S04]  /*1840*/  @P3 LD.E.128 R64, desc[UR6][R128.64] ;  /* 0x0000000680403980 */ /* 0x000168000c101d00 */
[C---:B------:R-:W-:Y:S01]  /*1850*/  @P4 IMAD.WIDE.U32 R14, R3.reuse, 0x10, R136 ;  /* 0x00000010030e4825 */ /* 0x040fe200078e0088 */
[----:B------:R0:W5:Y:S03]  /*1860*/  @P3 LDG.E.128 R60, desc[UR6][R130.64] ;  /* 0x00000006823c3981 */ /* 0x000166000c1e1d00 */
[C---:B------:R-:W-:Y:S01]  /*1870*/  @P4 IMAD.WIDE.U32 R4, R3.reuse, 0x10, R132 ;  /* 0x0000001003044825 */ /* 0x040fe200078e0084 */
[----:B------:R0:W5:Y:S03]  /*1880*/  @P4 LDG.E.128 R104, desc[UR6][R14.64] ;  /* 0x000000060e684981 */ /* 0x000166000c1e1d00 */
[----:B------:R-:W-:Y:S01]  /*1890*/  @P4 IMAD.WIDE.U32 R12, R3, 0x10, R134 ;  /* 0x00000010030c4825 */ /* 0x000fe200078e0086 */
[----:B------:R0:W5:Y:S04]  /*18a0*/  @P4 LDG.E.128 R108, desc[UR6][R4.64] ;  /* 0x00000006046c4981 */ /* 0x000168000c1e1d00 */
[----:B------:R0:W5:Y:S01]  /*18b0*/  @P4 LD.E.128 R112, desc[UR6][R12.64] ;  /* 0x000000060c704980 */ /* 0x000162000c101d00 */
[----:B------:R-:W-:Y:S01]  /*18c0*/  IMAD.MOV.U32 R86, RZ, RZ, RZ ;  /* 0x000000ffff567224 */ /* 0x000fe200078e00ff */
[----:B------:R-:W-:Y:S01]  /*18d0*/  CS2R R84, SRZ ;  /* 0x0000000000547805 */ /* 0x000fe2000001ff00 */
[----:B------:R-:W-:Y:S01]  /*18e0*/  IMAD.MOV.U32 R90, RZ, RZ, RZ ;  /* 0x000000ffff5a7224 */ /* 0x000fe200078e00ff */
[----:B------:R-:W-:Y:S01]  /*18f0*/  CS2R R88, SRZ ;  /* 0x0000000000587805 */ /* 0x000fe2000001ff00 */
[----:B------:R-:W-:Y:S01]  /*1900*/  IMAD.MOV.U32 R94, RZ, RZ, RZ ;  /* 0x000000ffff5e7224 */ /* 0x000fe200078e00ff */
[----:B------:R-:W-:-:S02]  /*1910*/  CS2R R92, SRZ ;  /* 0x00000000005c7805 */ /* 0x000fc4000001ff00 */
        /* <DEDUP_REMOVED lines=10> */
.L_x_10090:
[----:B------:R-:W-:Y:S05]  /*19c0*/  BSYNC.RECONVERGENT B0 ;  /* 0x0000000000007941 */ /* 0x000fea0003800200 */
.L_x_10087:
[----:B------:R-:W0:Y:S02]  /*19d0*/  LDCU UR8, c[0x0][0x384] ;  /* 0x00007080ff0877ac */ /* 0x000e240008000800 */
[----:B0-----:R-:W-:-:S13]  /*19e0*/  ISETP.GE.AND P0, PT, R9, UR8, PT ;  /* 0x0000000809007c0c */ /* 0x001fda000bf06270 */
[----:B------:R-:W-:Y:S05]  /*19f0*/  @P0 EXIT ;  /* 0x000000000000094d */ /* 0x000fea0003800000 */
[----:B------:R-:W0:Y:S01]  /*1a00*/  LDC R3, c[0x0][0x360] ;  /* 0x0000d800ff037b82 */ /* 0x000e220000000800 */
[C---:B------:R-:W-:Y:S01]  /*1a10*/  IMAD.HI.U32 R4, R8.reuse, -0x2daee0ad, RZ ;  /* 0xd2511f5308047827 */ /* 0x040fe200078e00ff */
[----:B------:R-:W-:Y:S01]  /*1a20*/  UIADD3 UR8, UPT, UPT, UR4, -0x61c88647, URZ ;  /* 0x9e3779b904087890 */ /* 0x000fe2000fffe0ff */
[----:B-----5:R-:W-:Y:S01]  /*1a30*/  PRMT R149, R119, 0x7632, R149 ;  /* 0x0000763277957816 */ /* 0x020fe20000000095 */
[----:B------:R-:W-:Y:S01]  /*1a40*/  UIADD3 UR10, UPT, UPT, UR4, 0x5384540f, URZ ;  /* 0x5384540f040a7890 */ /* 0x000fe2000fffe0ff */
        /* <DEDUP_REMOVED lines=10> */
[----:B------:R-:W-:Y:S01]  /*1af0*/  IMAD R4, R4, -0x326172a9, RZ ;  /* 0xcd9e8d5704047824 */ /* 0x000fe200078e02ff */
[----:B------:R-:W-:Y:S01]  /*1b00*/  PRMT R144, R106, 0x7632, R144 ;  /* 0x000076326a907816 */ /* 0x000fe20000000090 */
[----:B------:R-:W-:Y:S01]  /*1b10*/  STL.S16 [R1+0x90], R147 ;  /* 0x0000909301007387 */ /* 0x000fe20000100600 */
[----:B------:R-:W-:Y:S01]  /*1b20*/  PRMT R143, R114, 0x7632, R143 ;  /* 0x00007632728f7816 */ /* 0x000fe2000000008f */
[----:B------:R-:W1:Y:S01]  /*1b30*/  LDCU UR12, c[0x0][0x408] ;  /* 0x00008100ff0c77ac */ /* 0x000e620008000800 */
[----:B------:R-:W-:Y:S01]  /*1b40*/  PRMT R142, R110, 0x7632, R142 ;  /* 0x000076326e8e7816 */ /* 0x000fe2000000008e */
[----:B------:R-:W-:Y:S01]  /*1b50*/  STL.S16 [R1+0x8c], R146 ;  /* 0x00008c9201007387 */ /* 0x000fe20000100600 */
[----:B------:R-:W-:Y:S01]  /*1b60*/  PRMT R141, R117, 0x7632, R141 ;  /* 0x00007632758d7816 */ /* 0x000fe2000000008d */
[----:B------:R-:W2:Y:S01]  /*1b70*/  LDCU UR13, c[0x0][0x388] ;  /* 0x00007100ff0d77ac */ /* 0x000ea20008000800 */
[----:B0-----:R-:W-:Y:S01]  /*1b80*/  IMAD R6, R3, UR9, R6 ;  /* 0x0000000903067c24 */ /* 0x001fe2000f8e0206 */
[----:B------:R-:W-:Y:S01]  /*1b90*/  STL.S16 [R1+0x88], R145 ;  /* 0x0000889101007387 */ /* 0x000fe20000100600 */
[----:B------:R-:W-:Y:S01]  /*1ba0*/  PRMT R140, R105, 0x7632, R140 ;  /* 0x00007632698c7816 */ /* 0x000fe2000000008c */
[----:B------:R-:W-:Y:S01]  /*1bb0*/  UIADD3 UR9, UPT, UPT, UR5, -0x4498517b, URZ ;  /* 0xbb67ae8505097890 */ /* 0x000fe2000fffe0ff */
[C---:B------:R-:W-:Y:S01]  /*1bc0*/  IMAD.HI.U32 R3, R6.reuse, -0x326172a9, RZ ;  /* 0xcd9e8d5706037827 */ /* 0x040fe200078e00ff */
[----:B------:R-:W-:Y:S01]  /*1bd0*/  STL.S16 [R1+0x84], R144 ;  /* 0x0000849001007387 */ /* 0x000fe20000100600 */
[----:B------:R-:W-:Y:S01]  /*1be0*/  PRMT R139, R113, 0x7632, R139 ;  /* 0x00007632718b7816 */ /* 0x000fe2000000008b */
[----:B------:R-:W0:Y:S01]  /*1bf0*/  LDCU.U8 UR14, c[0x0][0x410] ;  /* 0x00008200ff0e77ac */ /* 0x000e220008000000 */
[----:B------:R-:W-:Y:S01]  /*1c00*/  IMAD R12, R6, -0x326172a9, RZ ;  /* 0xcd9e8d57060c7824 */ /* 0x000fe200078e02ff */
[----:B------:R-:W-:Y:S01]  /*1c10*/  LOP3.LUT R3, R10, UR4, R3, 0x96, !PT ;  /* 0x000000040a037c12 */ /* 0x000fe2000f8e9603 */
[----:B------:R-:W-:Y:S01]  /*1c20*/  STL.S16 [R1+0x80], R143 ;  /* 0x0000808f01007387 */ /* 0x000fe20000100600 */
[----:B------:R-:W-:Y:S01]  /*1c30*/  PRMT R138, R109, 0x7632, R138 ;  /* 0x000076326d8a7816 */ /* 0x000fe2000000008a */
[----:B------:R-:W3:Y:S01]  /*1c40*/  LDCU UR15, c[0x0][0x448] ;  /* 0x00008900ff0f77ac */ /* 0x000ee20008000800 */
[----:B------:R-:W-:Y:S01]  /*1c50*/  LOP3.LUT R5, R12, UR8, R5, 0x96, !PT ;  /* 0x000000080c057c12 */ /* 0x000fe2000f8e9605 */
[C---:B------:R-:W-:Y:S01]  /*1c60*/  IMAD.HI.U32 R11, R3.reuse, -0x2daee0ad, RZ ;  /* 0xd2511f53030b7827 */ /* 0x040fe200078e00ff */
[----:B------:R-:W-:Y:S01]  /*1c70*/  STL.S16 [R1+0x7c], R142 ;  /* 0x00007c8e01007387 */ /* 0x000fe20000100600 */
[----:B------:R-:W-:Y:S01]  /*1c80*/  UIADD3 UR8, UPT, UPT, UR4, 0x3c6ef372, URZ ;  /* 0x3c6ef37204087890 */ /* 0x000fe2000fffe0ff */
[----:B------:R-:W-:Y:S01]  /*1c90*/  PRMT R137, R116, 0x7632, R137 ;  /* 0x0000763274897816 */ /* 0x000fe20000000089 */
[----:B------:R-:W-:Y:S01]  /*1ca0*/  IMAD R13, R3, -0x2daee0ad, RZ ;  /* 0xd2511f53030d7824 */ /* 0x000fe200078e02ff */
[----:B------:R-:W-:Y:S01]  /*1cb0*/  LOP3.LUT R11, R14, UR9, R11, 0x96, !PT ;  /* 0x000000090e0b7c12 */ /* 0x000fe2000f8e960b */
[----:B------:R-:W-:Y:S01]  /*1cc0*/  UIADD3 UR9, UPT, UPT, UR5, 0x76cf5d0a, URZ ;  /* 0x76cf5d0a05097890 */ /* 0x000fe2000fffe0ff */
        /* <DEDUP_REMOVED lines=15> */
[----:B------:R-:W-:Y:S01]  /*1dc0*/  IMAD.HI.U32 R5, R3, -0x2daee0ad, RZ ;  /* 0xd2511f5303057827 */ /* 0x000fe200078e00ff */
[----:B------:R-:W-:Y:S01]  /*1dd0*/  LOP3.LUT R4, R11, UR9, R4, 0x96, !PT ;  /* 0x000000090b047c12 */ /* 0x000fe2000f8e9604 */
[----:B------:R-:W-:Y:S01]  /*1de0*/  UIADD3 UR9, UPT, UPT, UR4, 0x78dde6e4, URZ ;  /* 0x78dde6e404097890 */ /* 0x000fe2000fffe0ff */
[----:B------:R-:W-:Y:S01]  /*1df0*/  STL.S16 [R1+0x6c], R138 ;  /* 0x00006c8a01007387 */ /* 0x000fe20000100600 */
[----:B------:R-:W-:Y:S01]  /*1e00*/  IMAD R12, R12, -0x326172a9, RZ ;  /* 0xcd9e8d570c0c7824 */ /* 0x000fe200078e02ff */
[----:B------:R-:W-:Y:S01]  /*1e10*/  LOP3.LUT R5, R14, UR8, R5, 0x96, !PT ;  /* 0x000000080e057c12 */ /* 0x000fe2000f8e9605 */
[----:B------:R-:W-:Y:S01]  /*1e20*/  IMAD R14, R3, -0x2daee0ad, RZ ;  /* 0xd2511f53030e7824 */ /* 0x000fe200078e02ff */
[----:B------:R-:W-:Y:S01]  /*1e30*/  UIADD3 UR8, UPT, UPT, UR5, -0x126145ec, URZ ;  /* 0xed9eba1405087890 */ /* 0x000fe2000fffe0ff */
[----:B------:R-:W-:Y:S01]  /*1e40*/  IMAD.HI.U32 R11, R4, -0x2daee0ad, RZ ;  /* 0xd2511f53040b7827 */ /* 0x000fe200078e00ff */
[----:B------:R-:W-:Y:S01]  /*1e50*/  PRMT R133, R87, 0x7632, R133 ;  /* 0x0000763257857816 */ /* 0x000fe20000000085 */
[----:B------:R-:W-:Y:S01]  /*1e60*/  STL.S16 [R1+0x68], R137 ;  /* 0x0000688901007387 */ /* 0x000fe20000100600 */
[----:B------:R-:W-:Y:S01]  /*1e70*/  PRMT R132, R63, 0x7632, R132 ;  /* 0x000076323f847816 */ /* 0x000fe20000000084 */
[C---:B------:R-:W-:Y:S01]  /*1e80*/  IMAD.HI.U32 R3, R5.reuse, -0x326172a9, RZ ;  /* 0xcd9e8d5705037827 */ /* 0x040fe200078e00ff */
[----:B------:R-:W-:Y:S01]  /*1e90*/  LOP3.LUT R11, R14, UR8, R11, 0x96, !PT ;  /* 0x000000080e0b7c12 */ /* 0x000fe2000f8e960b */
[----:B------:R-:W-:Y:S01]  /*1ea0*/  UIADD3 UR8, UPT, UPT, UR4, 0x1715609d, URZ ;  /* 0x1715609d04087890 */ /* 0x000fe2000fffe0ff */
[----:B------:R-:W-:Y:S01]  /*1eb0*/  STL.S16 [R1+0x64], R136 ;  /* 0x0000648801007387 */ /* 0x000fe20000100600 */
[----:B------:R-:W-:Y:S01]  /*1ec0*/  IMAD R13, R4, -0x2daee0ad, RZ ;  /* 0xd2511f53040d7824 */ /* 0x000fe200078e02ff */
[----:B------:R-:W-:Y:S01]  /*1ed0*/  LOP3.LUT R3, R12, UR9, R3, 0x96, !PT ;  /* 0x000000090c037c12 */ /* 0x000fe2000f8e9603 */
[----:B------:R-:W-:Y:S01]  /*1ee0*/  UIADD3 UR9, UPT, UPT, UR5, -0x56f99767, URZ ;  /* 0xa906689905097890 */ /* 0x000fe2000fffe0ff */
[----:B------:R-:W-:Y:S01]  /*1ef0*/  IMAD R12, R5, -0x326172a9, RZ ;  /* 0xcd9e8d57050c7824 */ /* 0x000fe200078e02ff */
[----:B------:R-:W-:Y:S01]  /*1f00*/  PRMT R131, R67, 0x7632, R131 ;  /* 0x0000763243837816 */ /* 0x000fe20000000083 */
[----:B------:R-:W-:Y:S01]  /*1f10*/  IMAD.HI.U32 R5, R11, -0x326172a9, RZ ;  /* 0xcd9e8d570b057827 */ /* 0x000fe200078e00ff */
[----:B------:R-:W-:Y:S01]  /*1f20*/  STL.S16 [R1+0x60], R135 ;  /* 0x0000608701007387 */ /* 0x000fe20000100600 */
[----:B------:R-:W-:-:S02]  /*1f30*/  PRMT R130, R59, 0x7632, R130 ;  /* 0x000076323b827816 */ /* 0x000fc40000000082 */
[C---:B------:R-:W-:Y:S01]  /*1f40*/  IMAD.HI.U32 R4, R3.reuse, -0x2daee0ad, RZ ;  /* 0xd2511f5303047827 */ /* 0x040fe200078e00ff */
[----:B------:R-:W-:Y:S01]  /*1f50*/  LOP3.LUT R5, R12, UR8, R5, 0x96, !PT ;  /* 0x000000080c057c12 */ /* 0x000fe2000f8e9605 */
[----:B------:R-:W-:Y:S01]  /*1f60*/  UIADD3 UR8, UPT, UPT, UR4, -0x4ab325aa, URZ ;  /* 0xb54cda5604087890 */ /* 0x000fe2000fffe0ff */
[----:B------:R-:W-:Y:S01]  /*1f70*/  STL.S16 [R1+0x5c], R134 ;  /* 0x00005c8601007387 */ /* 0x000fe20000100600 */
[----:B------:R-:W-:Y:S01]  /*1f80*/  IMAD R14, R3, -0x2daee0ad, RZ ;  /* 0xd2511f53030e7824 */ /* 0x000fe200078e02ff */
[----:B------:R-:W-:Y:S01]  /*1f90*/  LOP3.LUT R4, R13, UR9, R4, 0x96, !PT ;  /* 0x000000090d047c12 */ /* 0x000fe2000f8e9604 */
[----:B------:R-:W-:Y:S01]  /*1fa0*/  IMAD R12, R11, -0x326172a9, RZ ;  /* 0xcd9e8d570b0c7824 */ /* 0x000fe200078e02ff */
[----:B------:R-:W-:Y:S01]  /*1fb0*/  UIADD3 UR9, UPT, UPT, UR5, 0x646e171e, URZ ;  /* 0x646e171e05097890 */ /* 0x000fe2000fffe0ff */
[C---:B------:R-:W-:Y:S01]  /*1fc0*/  IMAD.HI.U32 R13, R5.reuse, -0x2daee0ad, RZ ;  /* 0xd2511f53050d7827 */ /* 0x040fe200078e00ff */
[----:B------:R-:W-:Y:S01]  /*1fd0*/  PRMT R129, R86, 0x7632, R129 ;  /* 0x0000763256817816 */ /* 0x000fe20000000081 */
[----:B------:R-:W-:Y:S01]  /*1fe0*/  STL.S16 [R1+0x58], R133 ;  /* 0x0000588501007387 */ /* 0x000fe20000100600 */
[----:B------:R-:W-:Y:S01]  /*1ff0*/  PRMT R128, R62, 0x7632, R128 ;  /* 0x000076323e807816 */ /* 0x000fe20000000080 */
[----:B------:R-:W-:Y:S01]  /*2000*/  IMAD.HI.U32 R3, R4, -0x326172a9, RZ ;  /* 0xcd9e8d5704037827 */ /* 0x000fe200078e00ff */
[----:B------:R-:W-:Y:S01]  /*2010*/  LOP3.LUT R13, R14, UR9, R13, 0x96, !PT ;  /* 0x000000090e0d7c12 */ /* 0x000fe2000f8e960d */
[----:B------:R-:W-:Y:S01]  /*2020*/  UIADD3 UR9, UPT, UPT, UR5, 0x1fd5c5a3, URZ ;  /* 0x1fd5c5a305097890 */ /* 0x000fe2000fffe0ff */
[----:B------:R-:W-:Y:S01]  /*2030*/  STL.S16 [R1+0x54], R132 ;  /* 0x0000548401007387 */ /* 0x000fe20000100600 */
[----:B------:R-:W-:Y:S01]  /*2040*/  IMAD R11, R4, -0x326172a9, RZ ;  /* 0xcd9e8d57040b7824 */ /* 0x000fe200078e02ff */
[----:B------:R-:W-:Y:S01]  /*2050*/  LOP3.LUT R3, R12, UR8, R3, 0x96, !PT ;  /* 0x000000080c037c12 */ /* 0x000fe2000f8e9603 */
[----:B------:R-:W-:Y:S01]  /*2060*/  IMAD R12, R5, -0x2daee0ad, RZ ;  /* 0xd2511f53050c7824 */ /* 0x000fe200078e02ff */
[----:B------:R-:W-:Y:S01]  /*2070*/  PRMT R127, R66, 0x7632, R127 ;  /* 0x00007632427f7816 */ /* 0x000fe2000000007f */
[----:B------:R-:W-:Y:S01]  /*2080*/  IMAD.HI.U32 R4, R13, -0x326172a9, RZ ;  /* 0xcd9e8d570d047827 */ /* 0x000fe200078e00ff */
[----:B------:R-:W-:Y:S01]  /*2090*/  STL.S16 [R1+0x50], R131 ;  /* 0x0000508301007387 */ /* 0x000fe20000100600 */
[----:B------:R-:W-:Y:S01]  /*20a0*/  PRMT R126, R58, 0x7632, R126 ;  /* 0x000076323a7e7816 */ /* 0x000fe2000000007e */
[----:B------:R-:W-:Y:S01]  /*20b0*/  UIADD3 UR8, UPT, UPT, UR4, -0xe443238, URZ ;  /* 0xf1bbcdc804087890 */ /* 0x000fe2000fffe0ff */
[----:B------:R-:W-:Y:S01]  /*20c0*/  IMAD.HI.U32 R5, R3, -0x2daee0ad, RZ ;  /* 0xd2511f5303057827 */ /* 0x000fe200078e00ff */
[----:B------:R-:W-:Y:S01]  /*20d0*/  STL.S16 [R1+0x4c], R130 ;  /* 0x00004c8201007387 */ /* 0x000fe20000100600 */
[----:B------:R-:W-:-:S02]  /*20e0*/  PRMT R125, R85, 0x7632, R125 ;  /* 0x00007632557d7816 */ /* 0x000fc4000000007d */
[----:B------:R-:W-:Y:S01]  /*20f0*/  LOP3.LUT R4, R11, UR10, R4, 0x96, !PT ;  /* 0x0000000a0b047c12 */ /* 0x000fe2000f8e9604 */
[----:B------:R-:W-:Y:S01]  /*2100*/  STL.S16 [R1+0x48], R129 ;  /* 0x0000488101007387 */ /* 0x000fe20000100600 */
[----:B------:R-:W-:Y:S01]  /*2110*/  LOP3.LUT R5, R12, UR9, R5, 0x96, !PT ;  /* 0x000000090c057c12 */ /* 0x000fe2000f8e9605 */
[----:B------:R-:W-:Y:S01]  /*2120*/  IMAD R14, R3, -0x2daee0ad, RZ ;  /* 0xd2511f53030e7824 */ /* 0x000fe200078e02ff */
[----:B------:R-:W-:Y:S01]  /*2130*/  PRMT R124, R61, 0x7632, R124 ;  /* 0x000076323d7c7816 */ /* 0x000fe2000000007c */
[----:B------:R-:W-:Y:S01]  /*2140*/  STL.S16 [R1+0x44], R128 ;  /* 0x0000448001007387 */ /* 0x000fe20000100600 */
[----:B------:R-:W-:Y:S01]  /*2150*/  PRMT R123, R65, 0x7632, R123 ;  /* 0x00007632417b7816 */ /* 0x000fe2000000007b */
[----:B------:R-:W-:Y:S01]  /*2160*/  IMAD R12, R13, -0x326172a9, RZ ;  /* 0xcd9e8d570d0c7824 */ /* 0x000fe200078e02ff */
[----:B------:R-:W-:Y:S01]  /*2170*/  PRMT R122, R57, 0x7632, R122 ;  /* 0x00007632397a7816 */ /* 0x000fe2000000007a */
[----:B------:R-:W-:Y:S01]  /*2180*/  STL.S16 [R1+0x40], R127 ;  /* 0x0000407f01007387 */ /* 0x000fe20000100600 */
[----:B------:R-:W-:Y:S01]  /*2190*/  IMAD.HI.U32 R3, R5, -0x326172a9, RZ ;  /* 0xcd9e8d5705037827 */ /* 0x000fe200078e00ff */
[----:B------:R-:W-:Y:S01]  /*21a0*/  PRMT R121, R84, 0x7632, R121 ;  /* 0x0000763254797816 */ /* 0x000fe20000000079 */
[----:B------:R-:W-:Y:S01]  /*21b0*/  UIADD3 UR10, UPT, UPT, UR5, -0x695add53, URZ ;  /* 0x96a522ad050a7890 */ /* 0x000fe2000fffe0ff */
[----:B------:R-:W-:Y:S01]  /*21c0*/  STL.S16 [R1+0x3c], R126 ;  /* 0x00003c7e01007387 */ /* 0x000fe20000100600 */
[----:B------:R-:W-:Y:S01]  /*21d0*/  PRMT R120, R60, 0x7632, R120 ;  /* 0x000076323c787816 */ /* 0x000fe20000000078 */
[----:B------:R-:W-:Y:S01]  /*21e0*/  IMAD.HI.U32 R11, R4, -0x2daee0ad, RZ ;  /* 0xd2511f53040b7827 */ /* 0x000fe200078e00ff */
[----:B------:R-:W-:Y:S01]  /*21f0*/  PRMT R23, R64, 0x7632, R23 ;  /* 0x0000763240177816 */ /* 0x000fe20000000017 */
[----:B------:R-:W-:Y:S01]  /*2200*/  STL.S16 [R1+0x38], R125 ;  /* 0x0000387d01007387 */ /* 0x000fe20000100600 */
[----:B------:R-:W-:Y:S01]  /*2210*/  PRMT R22, R56, 0x7632, R22 ;  /* 0x0000763238167816 */ /* 0x000fe20000000016 */
[----:B------:R-:W-:Y:S01]  /*2220*/  UIADD3 UR9, UPT, UPT, UR4, -0x700cb87f, URZ ;  /* 0x8ff3478104097890 */ /* 0x000fe2000fffe0ff */
[----:B------:R-:W-:Y:S01]  /*2230*/  PRMT R21, R91, 0x7632, R21 ;  /* 0x000076325b157816 */ /* 0x000fe20000000015 */
[----:B------:R-:W-:Y:S01]  /*2240*/  STL.S16 [R1+0x34], R124 ;  /* 0x0000347c01007387 */ /* 0x000fe20000100600 */
[----:B------:R-:W-:Y:S01]  /*2250*/  LOP3.LUT R15, R12, UR8, R3, 0x96, !PT ;  /* 0x000000080c0f7c12 */ /* 0x000fe2000f8e9603 */
[----:B------:R-:W-:Y:S01]  /*2260*/  IMAD R3, R4, -0x2daee0ad, RZ ;  /* 0xd2511f5304037824 */ /* 0x000fe200078e02ff */
[----:B------:R-:W-:Y:S01]  /*2270*/  PRMT R20, R55, 0x7632, R20 ;  /* 0x0000763237147816 */ /* 0x000fe20000000014 */
[----:B------:R-:W-:Y:S01]  /*2280*/  STL.S16 [R1+0x30], R123 ;  /* 0x0000307b01007387 */ /* 0x000fe20000100600 */
[----:B------:R-:W-:Y:S01]  /*2290*/  PRMT R19, R71, 0x7632, R19 ;  /* 0x0000763247137816 */ /* 0x000fe20000000013 */
[----:B------:R-:W-:Y:S01]  /*22a0*/  IMAD.HI.U32 R4, R15, -0x2daee0ad, RZ ;  /* 0xd2511f530f047827 */ /* 0x000fe200078e00ff */
[----:B------:R-:W-:Y:S01]  /*22b0*/  LOP3.LUT R14, R14, UR11, R11, 0x96, !PT ;  /* 0x0000000b0e0e7c12 */ /* 0x000fe2000f8e960b */
[----:B------:R-:W-:Y:S01]  /*22c0*/  STL.S16 [R1+0x2c], R122 ;  /* 0x00002c7a01007387 */ /* 0x000fe20000100600 */
[----:B------:R-:W-:Y:S01]  /*22d0*/  PRMT R18, R51, 0x7632, R18 ;  /* 0x0000763233127816 */ /* 0x000fe20000000012 */
[----:B------:R-:W-:Y:S01]  /*22e0*/  IMAD R12, R5, -0x326172a9, RZ ;  /* 0xcd9e8d57050c7824 */ /* 0x000fe200078e02ff */
[----:B------:R-:W-:Y:S01]  /*22f0*/  PRMT R17, R90, 0x7632, R17 ;  /* 0x000076325a117816 */ /* 0x000fe20000000011 */
[----:B------:R-:W-:Y:S01]  /*2300*/  STL.S16 [R1+0x28], R121 ;  /* 0x0000287901007387 */ /* 0x000fe20000100600 */
[----:B------:R-:W-:Y:S01]  /*2310*/  PRMT R16, R54, 0x7632, R16 ;  /* 0x0000763236107816 */ /* 0x000fe20000000010 */
[----:B------:R-:W-:Y:S01]  /*2320*/  IMAD.HI.U32 R5, R14, -0x326172a9, RZ ;  /* 0xcd9e8d570e057827 */ /* 0x000fe200078e00ff */
[----:B------:R-:W-:Y:S01]  /*2330*/  PRMT R13, R70, 0x7632, R13 ;  /* 0x00007632460d7816 */ /* 0x000fe2000000000d */
[----:B------:R-:W-:Y:S01]  /*2340*/  STL.S16 [R1+0x24], R120 ;  /* 0x0000247801007387 */ /* 0x000fe20000100600 */
[----:B------:R-:W-:Y:S01]  /*2350*/  LOP3.LUT R4, R3, UR10, R4, 0x96, !PT ;  /* 0x0000000a03047c12 */ /* 0x000fe2000f8e9604 */
[----:B------:R-:W-:Y:S01]  /*2360*/  IMAD R14, R14, -0x326172a9, RZ ;  /* 0xcd9e8d570e0e7824 */ /* 0x000fe200078e02ff */
[----:B------:R-:W-:Y:S01]  /*2370*/  LOP3.LUT R3, R2, 0x3, RZ, 0xc0, !PT ;  /* 0x0000000302037812 */ /* 0x000fe200078ec0ff */
[----:B------:R-:W-:Y:S01]  /*2380*/  STL.S16 [R1+0x20], R23 ;  /* 0x0000201701007387 */ /* 0x000fe20000100600 */
[----:B------:R-:W-:Y:S01]  /*2390*/  LOP3.LUT R5, R12, UR9, R5, 0x96, !PT ;  /* 0x000000090c057c12 */ /* 0x000fe2000f8e9605 */
[----:B------:R-:W-:Y:S01]  /*23a0*/  IMAD.MOV.U32 R2, RZ, RZ, R10 ;  /* 0x000000ffff027224 */ /* 0x000fe200078e000a */
[----:B------:R-:W-:Y:S01]  /*23b0*/  PRMT R250, R50, 0x7632, R250 ;  /* 0x0000763232fa7816 */ /* 0x000fe200000000fa */
[----:B------:R-:W-:Y:S01]  /*23c0*/  STL.S16 [R1+0x1c], R22 ;  /* 0x00001c1601007387 */ /* 0x000fe20000100600 */
[----:B------:R-:W-:Y:S01]  /*23d0*/  PRMT R249, R89, 0x7632, R249 ;  /* 0x0000763259f97816 */ /* 0x000fe200000000f9 */
[----:B------:R-:W-:Y:S01]  /*23e0*/  IMAD R15, R15, -0x2daee0ad, RZ ;  /* 0xd2511f530f0f7824 */ /* 0x000fe200078e02ff */
[----:B------:R-:W-:Y:S01]  /*23f0*/  PRMT R244, R53, 0x7632, R244 ;  /* 0x0000763235f47816 */ /* 0x000fe200000000f4 */
[----:B------:R-:W-:Y:S01]  /*2400*/  STL.S16 [R1+0x18], R21 ;  /* 0x0000181501007387 */ /* 0x000fe20000100600 */
[----:B------:R-:W-:Y:S01]  /*2410*/  PRMT R243, R69, 0x7632, R243 ;  /* 0x0000763245f37816 */ /* 0x000fe200000000f3 */
[----:B------:R-:W4:Y:S01]  /*2420*/  LDCU.64 UR8, c[0x0][0x398] ;  /* 0x00007300ff0877ac */ /* 0x000f220008000a00 */
[----:B------:R-:W-:Y:S01]  /*2430*/  PRMT R242, R49, 0x7632, R242 ;  /* 0x0000763231f27816 */ /* 0x000fe200000000f2 */
[----:B------:R-:W-:Y:S01]  /*2440*/  STL.S16 [R1+0x14], R20 ;  /* 0x0000141401007387 */ /* 0x000fe20000100600 */
[----:B------:R-:W-:Y:S01]  /*2450*/  PRMT R241, R88, 0x7632, R241 ;  /* 0x0000763258f17816 */ /* 0x000fe200000000f1 */
[----:B------:R-:W0:Y:S01]  /*2460*/  LDCU.64 UR10, c[0x0][0x3a0] ;  /* 0x00007400ff0a77ac */ /* 0x000e220008000a00 */
[----:B------:R-:W-:Y:S01]  /*2470*/  PRMT R240, R52, 0x7632, R240 ;  /* 0x0000763234f07816 */ /* 0x000fe200000000f0 */
[----:B------:R-:W-:Y:S01]  /*2480*/  STL.S16 [R1+0x10], R19 ;  /* 0x0000101301007387 */ /* 0x000fe20000100600 */
[----:B------:R-:W-:-:S02]  /*2490*/  PRMT R239, R68, 0x7632, R239 ;  /* 0x0000763244ef7816 */ /* 0x000fc400000000ef */
[----:B------:R-:W-:Y:S01]  /*24a0*/  PRMT R238, R48, 0x7632, R238 ;  /* 0x0000763230ee7816 */ /* 0x000fe200000000ee */
[----:B------:R-:W-:Y:S01]  /*24b0*/  STL.S16 [R1+0xc], R18 ;  /* 0x00000c1201007387 */ /* 0x000fe20000100600 */
[----:B------:R-:W-:Y:S02]  /*24c0*/  PRMT R237, R95, 0x7632, R237 ;  /* 0x000076325fed7816 */ /* 0x000fe400000000ed */
[----:B------:R-:W-:Y:S01]  /*24d0*/  PRMT R236, R47, 0x7632, R236 ;  /* 0x000076322fec7816 */ /* 0x000fe200000000ec */
[----:B------:R-:W-:Y:S01]  /*24e0*/  STL.S16 [R1+0x8], R17 ;  /* 0x0000081101007387 */ /* 0x000fe20000100600 */
[----:B------:R-:W-:Y:S02]  /*24f0*/  PRMT R235, R75, 0x7632, R235 ;  /* 0x000076324beb7816 */ /* 0x000fe400000000eb */
[----:B------:R-:W-:Y:S01]  /*2500*/  PRMT R234, R43, 0x7632, R234 ;  /* 0x000076322bea7816 */ /* 0x000fe200000000ea */
[----:B------:R-:W-:Y:S01]  /*2510*/  STL.S16 [R1+0x4], R16 ;  /* 0x0000041001007387 */ /* 0x000fe20000100600 */
[----:B------:R-:W-:-:S02]  /*2520*/  PRMT R233, R94, 0x7632, R233 ;  /* 0x000076325ee97816 */ /* 0x000fc400000000e9 */
[----:B------:R-:W-:Y:S01]  /*2530*/  PRMT R232, R46, 0x7632, R232 ;  /* 0x000076322ee87816 */ /* 0x000fe200000000e8 */
[----:B------:R1:W-:Y:S01]  /*2540*/  STL.S16 [R1], R13 ;  /* 0x0000000d01007387 */ /* 0x0003e20000100600 */
[----:B------:R-:W-:Y:S02]  /*2550*/  PRMT R231, R74, 0x7632, R231 ;  /* 0x000076324ae77816 */ /* 0x000fe400000000e7 */
[----:B------:R-:W-:Y:S02]  /*2560*/  PRMT R230, R42, 0x7632, R230 ;  /* 0x000076322ae67816 */ /* 0x000fe400000000e6 */
[----:B------:R-:W-:Y:S02]  /*2570*/  PRMT R229, R93, 0x7632, R229 ;  /* 0x000076325de57816 */ /* 0x000fe400000000e5 */
[----:B------:R-:W-:Y:S02]  /*2580*/  PRMT R228, R45, 0x7632, R228 ;  /* 0x000076322de47816 */ /* 0x000fe400000000e4 */
[----:B------:R-:W-:Y:S01]  /*2590*/  PRMT R227, R73, 0x7632, R227 ;  /* 0x0000763249e37816 */ /* 0x000fe200000000e3 */
[----:B-1----:R-:W-:Y:S01]  /*25a0*/  HFMA2 R13, -RZ, RZ, 0, 0 ;  /* 0x00000000ff0d7431 */ /* 0x002fe200000001ff */
        /* <DEDUP_REMOVED lines=36> */
[----:B0-234-:R-:W-:-:S07]  /*27f0*/  PRMT R12, R24, 0x7632, R12 ;  /* 0x00007632180c7816 */ /* 0x01dfce000000000c */
.L_x_10854:
        /* <DEDUP_REMOVED lines=20> */
[----:B0-----:R-:W0:Y:S03]  /*2940*/  LDC.64 R132, c[0x0][0x390] ;  /* 0x0000e400ff847b82 */ /* 0x001e260000000a00 */
[----:B------:R1:W5:Y:S01]  /*2950*/  @P1 LDG.E.128 R128, desc[UR6][R134.64+0x10] ;  /* 0x0000100686801981 */ /* 0x000362000c1e1d00 */
        /* <DEDUP_REMOVED lines=21> */
.L_x_10097:
        /* <DEDUP_REMOVED lines=12> */
.L_x_10099:
[----:B------:R-:W-:Y:S05]  /*2b70*/  BSYNC.RECONVERGENT B2 ;  /* 0x0000000000027941 */ /* 0x000fea0003800200 */
.L_x_10098:
        /* <DEDUP_REMOVED lines=60> */
[----:B------:R-:W-:-:S07]  /*2f40*/  HFMA2 R134, -RZ, RZ, 0, 0 ;  /* 0x00000000ff867431 */ /* 0x000fce00000001ff */
.L_x_10096:
[----:B------:R-:W-:Y:S05]  /*2f50*/  BSYNC.RECONVERGENT B1 ;  /* 0x0000000000017941 */ /* 0x000fea0003800200 */
.L_x_10095:
[----:B------:R-:W0:Y:S01]  /*2f60*/  LDC R15, c[0x0][0x404] ;  /* 0x00010100ff0f7b82 */ /* 0x000e220000000800 */
[----:B------:R-:W-:Y:S01]  /*2f70*/  I2FP.F32.U32 R3, R132 ;  /* 0x0000008400037245 */ /* 0x000fe20000201000 */
[----:B------:R-:W-:Y:S01]  /*2f80*/  IMAD.MOV.U32 R184, RZ, RZ, 0x2f800000 ;  /* 0x2f800000ffb87424 */ /* 0x000fe200078e00ff */
[----:B------:R-:W-:Y:S01]  /*2f90*/  ISETP.NE.AND P2, PT, R134, 0x1, PT ;  /* 0x000000018600780c */ /* 0x000fe20003f45270 */
[----:B------:R-:W-:Y:S01]  /*2fa0*/  BSSY.RECONVERGENT B1, `(.L_x_10100) ;  /* 0x000005d000017945 */ /* 0x000fe20003800200 */
[----:B------:R-:W-:Y:S01]  /*2fb0*/  LOP3.LUT R7, R7, 0xffffffef, RZ, 0xc0, !PT ;  /* 0xffffffef07077812 */ /* 0x000fe200078ec0ff */
[----:B------:R-:W-:Y:S01]  /*2fc0*/  FFMA.FTZ R3, R3, R184, 1.1641532182693481445e-10 ;  /* 0x2f00000003037423 */ /* 0x000fe200000100b8 */
[C---:B-----5:R-:W-:Y:S01]  /*2fd0*/  IMAD.U32 R132, R136.reuse, 0x10000, RZ ;  /* 0x0001000088847824 */ /* 0x060fe200078e00ff */
[----:B------:R-:W-:Y:S01]  /*2fe0*/  PRMT R133, R136, 0x7632, R133 ;  /* 0x0000763288857816 */ /* 0x000fe20000000085 */
[----:B------:R-:W-:Y:S02]  /*2ff0*/  IMAD.MOV.U32 R135, RZ, RZ, 0x2 ;  /* 0x00000002ff877424 */ /* 0x000fe400078e00ff */
[----:B0-----:R-:W-:-:S02]  /*3000*/  FSETP.LE.FTZ.AND P3, PT, R3, R15, PT ;  /* 0x0000000f0300720b */ /* 0x001fc40003f73000 */
[----:B------:R-:W-:-:S11]  /*3010*/  MOV R3, R14 ;  /* 0x0000000e00037202 */ /* 0x000fd60000000f00 */
        /* <DEDUP_REMOVED lines=10> */
.L_x_10102:
        /* <DEDUP_REMOVED lines=12> */
.L_x_10104:
[----:B------:R-:W-:Y:S05]  /*3180*/  BSYNC.RECONVERGENT B2 ;  /* 0x0000000000027941 */ /* 0x000fea0003800200 */
.L_x_10103:
        /* <DEDUP_REMOVED lines=62> */
.L_x_10101:
[----:B------:R-:W-:Y:S05]  /*3570*/  BSYNC.RECONVERGENT B1 ;  /* 0x0000000000017941 */ /* 0x000fea0003800200 */
.L_x_10100:
[----:B------:R-:W-:Y:S01]  /*3580*/  I2FP.F32.U32 R3, R3 ;  /* 0x0000000300037245 */ /* 0x000fe20000201000 */
[----:B------:R-:W-:Y:S01]  /*3590*/  BSSY.RECONVERGENT B1, `(.L_x_10105) ;  /* 0x000005d000017945 */ /* 0x000fe20003800200 */
[----:B------:R-:W-:Y:S01]  /*35a0*/  ISETP.NE.AND P2, PT, R135, 0x1, PT ;  /* 0x000000018700780c */ /* 0x000fe20003f45270 */
[----:B------:R-:W-:Y:S01]  /*35b0*/  IMAD.MOV.U32 R180, RZ, RZ, 0x2 ;  /* 0x00000002ffb47424 */ /* 0x000fe200078e00ff */
[----:B------:R-:W-:Y:S01]  /*35c0*/  LOP3.LUT R7, R7, 0xfffffff7, RZ, 0xc0, !PT ;  /* 0xfffffff707077812 */ /* 0x000fe200078ec0ff */
[----:B------:R-:W-:Y:S01]  /*35d0*/  FFMA.FTZ R3, R3, R184, 1.1641532182693481445e-10 ;  /* 0x2f00000003037423 */ /* 0x000fe200000100b8 */
[----:B------:R-:W-:-:S04]  /*35e0*/  SHF.L.U32 R133, R133, 0x10, RZ ;  /* 0x0000001085857819 */ /* 0x000fc800000006ff */
[----:B------:R-:W-:Y:S01]  /*35f0*/  FSETP.LE.FTZ.AND P3, PT, R3, R15, PT ;  /* 0x0000000f0300720b */ /* 0x000fe20003f73000 */
[----:B------:R-:W-:-:S12]  /*3600*/  IMAD.MOV.U32 R3, RZ, RZ, R14 ;  /* 0x000000ffff037224 */ /* 0x000fd800078e000e */
        /* <DEDUP_REMOVED lines=10> */
.L_x_10107:
        /* <DEDUP_REMOVED lines=12> */
.L_x_10109:
[----:B------:R-:W-:Y:S05]  /*3770*/  BSYNC.RECONVERGENT B2 ;  /* 0x0000000000027941 */ /* 0x000fea0003800200 */
.L_x_10108:
        /* <DEDUP_REMOVED lines=62> */
.L_x_10106:
[----:B------:R-:W-:Y:S05]  /*3b60*/  BSYNC.RECONVERGENT B1 ;  /* 0x0000000000017941 */ /* 0x000fea0003800200 */
.L_x_10105:
[----:B------:R-:W-:Y:S01]  /*3b70*/  I2FP.F32.U32 R3, R3 ;  /* 0x0000000300037245 */ /* 0x000fe20000201000 */
[----:B------:R-:W-:Y:S01]  /*3b80*/  BSSY.RECONVERGENT B1, `(.L_x_10110) ;  /* 0x000005e000017945 */ /* 0x000fe20003800200 */
[----:B------:R-:W-:Y:S01]  /*3b90*/  ISETP.NE.AND P2, PT, R180, 0x1, PT ;  /* 0x00000001b400780c */ /* 0x000fe20003f45270 */
[----:B------:R-:W-:Y:S01]  /*3ba0*/  IMAD.U32 R134, R137, 0x10000, RZ ;  /* 0x0001000089867824 */ /* 0x000fe200078e00ff */
[----:B------:R-:W-:Y:S01]  /*3bb0*/  LOP3.LUT R7, R7, 0xfffffffb, RZ, 0xc0, !PT ;  /* 0xfffffffb07077812 */ /* 0x000fe200078ec0ff */
[----:B------:R-:W-:Y:S01]  /*3bc0*/  FFMA.FTZ R3, R3, R184, 1.1641532182693481445e-10 ;  /* 0x2f00000003037423 */ /* 0x000fe200000100b8 */
[----:B------:R-:W-:Y:S01]  /*3bd0*/  PRMT R135, R137, 0x7632, R135 ;  /* 0x0000763289877816 */ /* 0x000fe20000000087 */
[----:B------:R-:W-:-:S03]  /*3be0*/  IMAD.MOV.U32 R136, RZ, RZ, 0x2 ;  /* 0x00000002ff887424 */ /* 0x000fc600078e00ff */
[----:B------:R-:W-:Y:S02]  /*3bf0*/  FSETP.LE.FTZ.AND P3, PT, R3, R15, PT ;  /* 0x0000000f0300720b */ /* 0x000fe40003f73000 */
        /* <DEDUP_REMOVED lines=11> */
.L_x_10112:
        /* <DEDUP_REMOVED lines=12> */
.L_x_10114:
[----:B------:R-:W-:Y:S05]  /*3d70*/  BSYNC.RECONVERGENT B2 ;  /* 0x0000000000027941 */ /* 0x000fea0003800200 */
.L_x_10113:
        /* <DEDUP_REMOVED lines=62> */
.L_x_10111:
[----:B------:R-:W-:Y:S05]  /*4160*/  BSYNC.RECONVERGENT B1 ;  /* 0x0000000000017941 */ /* 0x000fea0003800200 */
.L_x_10110:
[----:B------:R-:W-:Y:S01]  /*4170*/  I2FP.F32.U32 R3, R3 ;  /* 0x0000000300037245 */ /* 0x000fe20000201000 */
[----:B------:R-:W-:Y:S01]  /*4180*/  BSSY.RECONVERGENT B1, `(.L_x_10115) ;  /* 0x000005d000017945 */ /* 0x000fe20003800200 */
[----:B------:R-:W-:Y:S01]  /*4190*/  LOP3.LUT R7, R7, 0xfffffffd, RZ, 0xc0, !PT ;  /* 0xfffffffd07077812 */ /* 0x000fe200078ec0ff */
[----:B------:R-:W-:Y:S01]  /*41a0*/  IMAD.MOV.U32 R181, RZ, RZ, 0x2 ;  /* 0x00000002ffb57424 */ /* 0x000fe200078e00ff */
[----:B------:R-:W-:Y:S01]  /*41b0*/  SHF.L.U32 R135, R135, 0x10, RZ ;  /* 0x0000001087877819 */ /* 0x000fe200000006ff */
[----:B------:R-:W-:-:S05]  /*41c0*/  FFMA.FTZ R3, R3, R184, 1.1641532182693481445e-10 ;  /* 0x2f00000003037423 */ /* 0x000fca00000100b8 */
[----:B------:R-:W-:Y:S01]  /*41d0*/  FSETP.LE.FTZ.AND P2, PT, R3, R15, PT ;  /* 0x0000000f0300720b */ /* 0x000fe20003f53000 */
[----:B------:R-:W-:-:S12]  /*41e0*/  IMAD.MOV.U32 R3, RZ, RZ, R14 ;  /* 0x000000ffff037224 */ /* 0x000fd800078e000e */
        /* <DEDUP_REMOVED lines=11> */
.L_x_10117:
        /* <DEDUP_REMOVED lines=12> */
.L_x_10119:
[----:B------:R-:W-:Y:S05]  /*4360*/  BSYNC.RECONVERGENT B2 ;  /* 0x0000000000027941 */ /* 0x000fea0003800200 */
.L_x_10118:
        /* <DEDUP_REMOVED lines=60> */
[----:B------:R-:W-:Y:S02]  /*4730*/  LOP3.LUT R5, R180, UR16, R137, 0x96, !PT ;  /* 0x00000010b4057c12 */ /* 0x000fe4000f8e9689 */
[----:B------:R-:W-:-:S07]  /*4740*/  MOV R14, R136 ;  /* 0x00000088000e7202 */ /* 0x000fce0000000f00 */
.L_x_10116:
[----:B------:R-:W-:Y:S05]  /*4750*/  BSYNC.RECONVERGENT B1 ;  /* 0x0000000000017941 */ /* 0x000fea0003800200 */
.L_x_10115:
[----:B------:R-:W-:Y:S01]  /*4760*/  ISETP.NE.AND P3, PT, R181, 0x1, PT ;  /* 0x00000001b500780c */ /* 0x000fe20003f65270 */
[----:B------:R-:W-:Y:S01]  /*4770*/  BSSY.RECONVERGENT B1, `(.L_x_10120) ;  /* 0x000005c000017945 */ /* 0x000fe20003800200 */
[----:B------:R-:W-:Y:S01]  /*4780*/  I2FP.F32.U32 R3, R3 ;  /* 0x0000000300037245 */ /* 0x000fe20000201000 */
[C---:B------:R-:W-:Y:S01]  /*4790*/  IMAD.U32 R136, R138.reuse, 0x10000, RZ ;  /* 0x000100008a887824 */ /* 0x040fe200078e00ff */
[----:B------:R-:W-:Y:S01]  /*47a0*/  PRMT R137, R138, 0x7632, R137 ;  /* 0x000076328a897816 */ /* 0x000fe20000000089 */
[----:B------:R-:W-:Y:S02]  /*47b0*/  IMAD.MOV.U32 R180, RZ, RZ, 0x2 ;  /* 0x00000002ffb47424 */ /* 0x000fe400078e00ff */
[----:B------:R-:W-:-:S05]  /*47c0*/  FFMA.FTZ R3, R3, R184, 1.1641532182693481445e-10 ;  /* 0x2f00000003037423 */ /* 0x000fca00000100b8 */
[----:B------:R-:W-:Y:S02]  /*47d0*/  FSETP.LE.FTZ.AND P2, PT, R3, R15, PT ;  /* 0x0000000f0300720b */ /* 0x000fe40003f53000 */
[----:B------:R-:W-:Y:S01]  /*47e0*/  MOV R3, R14 ;  /* 0x0000000e00037202 */ /* 0x000fe20000000f00 */
        /* <DEDUP_REMOVED lines=9> */
.L_x_10122:
        /* <DEDUP_REMOVED lines=12> */
.L_x_10124:
[----:B------:R-:W-:Y:S05]  /*4940*/  BSYNC.RECONVERGENT B2 ;  /* 0x0000000000027941 */ /* 0x000fea0003800200 */
.L_x_10123:
        /* <DEDUP_REMOVED lines=62> */
.L_x_10121:
[----:B------:R-:W-:Y:S05]  /*4d30*/  BSYNC.RECONVERGENT B1 ;  /* 0x0000000000017941 */ /* 0x000fea0003800200 */
.L_x_10120:
[----:B------:R-:W-:Y:S01]  /*4d40*/  ISETP.NE.AND P4, PT, R180, 0x1, PT ;  /* 0x00000001b400780c */ /* 0x000fe20003f85270 */
[----:B------:R-:W-:Y:S01]  /*4d50*/  BSSY.RECONVERGENT B1, `(.L_x_10125) ;  /* 0x000005b000017945 */ /* 0x000fe20003800200 */
[----:B------:R-:W-:Y:S01]  /*4d60*/  I2FP.F32.U32 R3, R3 ;  /* 0x0000000300037245 */ /* 0x000fe20000201000 */
[----:B------:R-:W-:Y:S01]  /*4d70*/  IMAD.MOV.U32 R138, RZ, RZ, 0x2 ;  /* 0x00000002ff8a7424 */ /* 0x000fe200078e00ff */
[----:B------:R-:W-:-:S03]  /*4d80*/  SHF.L.U32 R137, R137, 0x10, RZ ;  /* 0x0000001089897819 */ /* 0x000fc600000006ff */
[----:B------:R-:W-:-:S05]  /*4d90*/  FFMA.FTZ R3, R3, R184, 1.1641532182693481445e-10 ;  /* 0x2f00000003037423 */ /* 0x000fca00000100b8 */
[----:B------:R-:W-:Y:S01]  /*4da0*/  FSETP.LE.FTZ.AND P3, PT, R3, R15, PT ;  /* 0x0000000f0300720b */ /* 0x000fe20003f73000 */
[----:B------:R-:W-:Y:S01]  /*4db0*/  IMAD.MOV.U32 R3, RZ, RZ, R14 ;  /* 0x000000ffff037224 */ /* 0x000fe200078e000e */
[----:B------:R-:W-:Y:S11]  /*4dc0*/  @!P4 BRA `(.L_x_10126) ;  /* 0x00000004004cc947 */ /* 0x000ff60003800000 */
        /* <DEDUP_REMOVED lines=8> */
.L_x_10127:
        /* <DEDUP_REMOVED lines=12> */
.L_x_10129:
[----:B------:R-:W-:Y:S05]  /*4f10*/  BSYNC.RECONVERGENT B2 ;  /* 0x0000000000027941 */ /* 0x000fea0003800200 */
.L_x_10128:
        /* <DEDUP_REMOVED lines=62> */
.L_x_10126:
[----:B------:R-:W-:Y:S05]  /*5300*/  BSYNC.RECONVERGENT B1 ;  /* 0x0000000000017941 */ /* 0x000fea0003800200 */
.L_x_10125:
[----:B------:R-:W-:Y:S01]  /*5310*/  ISETP.NE.AND P5, PT, R138, 0x1, PT ;  /* 0x000000018a00780c */ /* 0x000fe20003fa5270 */
[----:B------:R-:W-:Y:S01]  /*5320*/  BSSY.RECONVERGENT B1, `(.L_x_10130) ;  /* 0x000005c000017945 */ /* 0x000fe20003800200 */
[----:B------:R-:W-:Y:S01]  /*5330*/  I2FP.F32.U32 R3, R3 ;  /* 0x0000000300037245 */ /* 0x000fe20000201000 */
[C---:B------:R-:W-:Y:S01]  /*5340*/  IMAD.U32 R182, R139.reuse, 0x10000, RZ ;  /* 0x000100008bb67824 */ /* 0x040fe200078e00ff */
[----:B------:R-:W-:Y:S02]  /*5350*/  PRMT R183, R139, 0x7632, R183 ;  /* 0x000076328bb77816 */ /* 0x000fe400000000b7 */
[----:B------:R-:W-:Y:S01]  /*5360*/  MOV R181, R14 ;  /* 0x0000000e00b57202 */ /* 0x000fe20000000f00 */
[----:B------:R-:W-:-:S05]  /*5370*/  FFMA.FTZ R3, R3, R184, 1.1641532182693481445e-10 ;  /* 0x2f00000003037423 */ /* 0x000fca00000100b8 */
[----:B------:R-:W-:Y:S01]  /*5380*/  FSETP.LE.FTZ.AND P4, PT, R3, R15, PT ;  /* 0x0000000f0300720b */ /* 0x000fe20003f93000 */
[----:B------:R-:W-:Y:S01]  /*5390*/  IMAD.MOV.U32 R3, RZ, RZ, 0x2 ;  /* 0x00000002ff037424 */ /* 0x000fe200078e00ff */
[----:B------:R-:W-:Y:S11]  /*53a0*/  @!P5 BRA `(.L_x_10131) ;  /* 0x00000004004cd947 */ /* 0x000ff60003800000 */
        /* <DEDUP_REMOVED lines=8> */
.L_x_10132:
        /* <DEDUP_REMOVED lines=12> */
.L_x_10134:
[----:B------:R-:W-:Y:S05]  /*54f0*/  BSYNC.RECONVERGENT B2 ;  /* 0x0000000000027941 */ /* 0x000fea0003800200 */
.L_x_10133:
        /* <DEDUP_REMOVED lines=62> */
.L_x_10131:
[----:B------:R-:W-:Y:S05]  /*58e0*/  BSYNC.RECONVERGENT B1 ;  /* 0x0000000000017941 */ /* 0x000fea0003800200 */
.L_x_10130:
[----:B------:R-:W-:Y:S01]  /*58f0*/  LOP3.LUT R7, R7, 0xffffdfff, RZ, 0xc0, !PT ;  /* 0xffffdfff07077812 */ /* 0x000fe200078ec0ff */
[----:B------:R-:W-:Y:S01]  /*5900*/  FMUL.FTZ R133, R133, UR12 ;  /* 0x0000000c85857c20 */ /* 0x000fe20008410000 */
[----:B------:R-:W-:Y:S01]  /*5910*/  I2FP.F32.U32 R138, R181 ;  /* 0x000000b5008a7245 */ /* 0x000fe20000201000 */
[----:B------:R-:W-:Y:S01]  /*5920*/  FMUL.FTZ R132, R132, UR12 ;  /* 0x0000000c84847c20 */ /* 0x000fe20008410000 */
[----:B------:R-:W-:Y:S01]  /*5930*/  @P2 LOP3.LUT R7, R7, 0x2000, RZ, 0xfc, !PT ;  /* 0x0000200007072812 */ /* 0x000fe200078efcff */
[----:B------:R-:W-:Y:S01]  /*5940*/  FMUL.FTZ R182, R182, UR12 ;  /* 0x0000000cb6b67c20 */ /* 0x000fe20008410000 */
[----:B------:R-:W-:Y:S01]  /*5950*/  SHF.L.U32 R139, R183, 0x10, RZ ;  /* 0x00000010b78b7819 */ /* 0x000fe200000006ff */
[----:B------:R-:W-:Y:S01]  /*5960*/  FFMA.FTZ R184, R138, R184, 1.1641532182693481445e-10 ;  /* 0x2f0000008ab87423 */ /* 0x000fe200000100b8 */
[----:B------:R-:W-:Y:S01]  /*5970*/  LOP3.LUT P2, RZ, R7, 0x10, RZ, 0xc0, !PT ;  /* 0x0000001007ff7812 */ /* 0x000fe2000784c0ff */
[----:B------:R-:W-:Y:S01]  /*5980*/  FMUL.FTZ R137, R137, UR12 ;  /* 0x0000000c89897c20 */ /* 0x000fe20008410000 */
[----:B------:R-:W-:Y:S01]  /*5990*/  LOP3.LUT R7, R7, 0xffffefff, RZ, 0xc0, !PT ;  /* 0xffffefff07077812 */ /* 0x000fe200078ec0ff */
[----:B------:R-:W-:Y:S01]  /*59a0*/  FMUL.FTZ R136, R136, UR12 ;  /* 0x0000000c88887c20 */ /* 0x000fe20008410000 */
[----:B------:R-:W-:Y:S01]  /*59b0*/  FMUL.FTZ R135, R135, UR12 ;  /* 0x0000000c87877c20 */ /* 0x000fe20008410000 */
[----:B------:R-:W-:Y:S01]  /*59c0*/  FMUL.FTZ R134, R134, UR12 ;  /* 0x0000000c86867c20 */ /* 0x000fe20008410000 */
[----:B------:R-:W-:Y:S01]  /*59d0*/  @P1 LOP3.LUT R7, R7, 0x1000, RZ, 0xfc, !PT ;  /* 0x0000100007071812 */ /* 0x000fe200078efcff */
[----:B------:R-:W-:Y:S01]  /*59e0*/  FMUL.FTZ R139, R139, UR12 ;  /* 0x0000000c8b8b7c20 */ /* 0x000fe20008410000 */
[----:B------:R-:W-:-:S02]  /*59f0*/  FSEL R132, R132, RZ, P2 ;  /* 0x000000ff84847208 */ /* 0x000fc40001000000 */
[C---:B------:R-:W-:Y:S02]  /*5a00*/  LOP3.LUT P1, RZ, R7.reuse, 0x8, RZ, 0xc0, !PT ;  /* 0x0000000807ff7812 */ /* 0x040fe4000782c0ff */
[----:B------:R-:W-:Y:S02]  /*5a10*/  LOP3.LUT R7, R7, 0xfffff7ff, RZ, 0xc0, !PT ;  /* 0xfffff7ff07077812 */ /* 0x000fe400078ec0ff */
[----:B------:R-:W-:Y:S02]  /*5a20*/  FSEL R133, R133, RZ, P1 ;  /* 0x000000ff85857208 */ /* 0x000fe40000800000 */
[----:B------:R-:W-:Y:S02]  /*5a30*/  @P0 LOP3.LUT R7, R7, 0x800, RZ, 0xfc, !PT ;  /* 0x0000080007070812 */ /* 0x000fe400078efcff */
[----:B------:R-:W-:Y:S02]  /*5a40*/  FSETP.GTU.FTZ.AND P5, PT, R184, R15, PT ;  /* 0x0000000fb800720b */ /* 0x000fe40003fbc000 */
[----:B------:R-:W-:-:S02]  /*5a50*/  LOP3.LUT P1, RZ, R7, 0x1000, RZ, 0xc0, !PT ;  /* 0x0000100007ff7812 */ /* 0x000fc4000782c0ff */
[C---:B------:R-:W-:Y:S02]  /*5a60*/  LOP3.LUT P0, RZ, R7.reuse, 0x4, RZ, 0xc0, !PT ;  /* 0x0000000407ff7812 */ /* 0x040fe4000780c0ff */
[C---:B------:R-:W-:Y:S02]  /*5a70*/  LOP3.LUT P6, RZ, R7.reuse, 0x2, RZ, 0xc0, !PT ;  /* 0x0000000207ff7812 */ /* 0x040fe400078cc0ff */
[----:B------:R-:W-:Y:S02]  /*5a80*/  LOP3.LUT P2, RZ, R7, 0x2000, RZ, 0xc0, !PT ;  /* 0x0000200007ff7812 */ /* 0x000fe4000784c0ff */
[----:B------:R-:W-:Y:S02]  /*5a90*/  FSEL R138, R182, RZ, P4 ;  /* 0x000000ffb68a7208 */ /* 0x000fe40002000000 */
[----:B------:R-:W-:Y:S02]  /*5aa0*/  FSEL R137, R137, RZ, P3 ;  /* 0x000000ff89897208 */ /* 0x000fe40001800000 */
[----:B------:R-:W-:Y:S01]  /*5ab0*/  FSEL R134, R134, RZ, P0 ;  /* 0x000000ff86867208 */ /* 0x000fe20000000000 */
[----:B------:R-:W-:Y:S01]  /*5ac0*/  @P1 FADD.FTZ R132, R124, R132 ;  /* 0x000000847c841221 */ /* 0x000fe20000010000 */
[----:B------:R-:W-:Y:S01]  /*5ad0*/  FSEL R136, R136, RZ, P2 ;  /* 0x000000ff88887208 */ /* 0x000fe20001000000 */
[----:B------:R-:W-:Y:S01]  /*5ae0*/  @P1 FADD.FTZ R133, R125, R133 ;  /* 0x000000857d851221 */ /* 0x000fe20000010000 */
[----:B------:R-:W-:Y:S01]  /*5af0*/  FSEL R135, R135, RZ, P6 ;  /* 0x000000ff87877208 */ /* 0x000fe20003000000 */
[----:B------:R-:W-:Y:S01]  /*5b00*/  @P1 FADD.FTZ R134, R126, R134 ;  /* 0x000000867e861221 */ /* 0x000fe20000010000 */
[----:B------:R-:W-:Y:S01]  /*5b10*/  FSEL R139, R139, RZ, !P5 ;  /* 0x000000ff8b8b7208 */ /* 0x000fe20006800000 */
[----:B------:R-:W-:Y:S01]  /*5b20*/  @P1 FADD.FTZ R136, R128, R136 ;  /* 0x0000008880881221 */ /* 0x000fe20000010000 */
[----:B------:R-:W-:Y:S01]  /*5b30*/  LOP3.LUT P0, RZ, R7, 0x800, RZ, 0xc0, !PT ;  /* 0x0000080007ff7812 */ /* 0x000fe2000780c0ff */
[----:B------:R-:W-:Y:S01]  /*5b40*/  @P1 FADD.FTZ R135, R127, R135 ;  /* 0x000000877f871221 */ /* 0x000fe20000010000 */
[----:B------:R-:W-:Y:S01]  /*5b50*/  @P1 FADD.FTZ R137, R129, R137 ;  /* 0x0000008981891221 */ /* 0x000fe20000010000 */
[----:B------:R-:W-:Y:S01]  /*5b60*/  @P1 FADD.FTZ R138, R130, R138 ;  /* 0x0000008a828a1221 */ /* 0x000fe20000010000 */
[----:B------:R-:W-:Y:S01]  /*5b70*/  @P1 FADD.FTZ R139, R131, R139 ;  /* 0x0000008b838b1221 */ /* 0x000fe20000010000 */
[----:B------:R-:W-:Y:S01]  /*5b80*/  PLOP3.LUT P5, PT, P5, PT, PT, 0x8, 0x80 ;  /* 0x000000000080781c */ /* 0x000fe20002fae170 */
[----:B------:R-:W-:-:S12]  /*5b90*/  BRA `(.L_x_10135) ;  /* 0x0000006000807947 */ /* 0x000fd80003800000 */
.L_x_10094:
        /* <DEDUP_REMOVED lines=16> */
.L_x_10138:
        /* <DEDUP_REMOVED lines=12> */
.L_x_10140:
[----:B------:R-:W-:Y:S05]  /*5d60*/  BSYNC.RECONVERGENT B2 ;  /* 0x0000000000027941 */ /* 0x000fea0003800200 */
.L_x_10139:
        /* <DEDUP_REMOVED lines=61> */
.L_x_10137:
[----:B------:R-:W-:Y:S05]  /*6140*/  BSYNC.RECONVERGENT B1 ;  /* 0x0000000000017941 */ /* 0x000fea0003800200 */
.L_x_10136:
        /* <DEDUP_REMOVED lines=9> */
[----:B------:R-:W-:-:S03]  /*61e0*/  IMAD.MOV.U32 R17, RZ, RZ, R14 ;  /* 0x000000ffff117224 */ /* 0x000fc600078e000e */
[----:B0-----:R-:W-:Y:S01]  /*61f0*/  FSETP.LE.FTZ.AND P4, PT, R3, R15, PT ;  /* 0x0000000f0300720b */ /* 0x001fe20003f93000 */
[C---:B-----5:R-:W-:Y:S01]  /*6200*/  IMAD.U32 R3, R136.reuse, 0x10000, RZ ;  /* 0x0001000088037824 */ /* 0x060fe200078e00ff */
[----:B------:R-:W-:-:S03]  /*6210*/  PRMT R136, R136, 0x7632, R136 ;  /* 0x0000763288887816 */ /* 0x000fc60000000088 */
[----:B-1----:R-:W-:-:S08]  /*6220*/  FMUL.FTZ R3, R181, R3 ;  /* 0x00000003b5037220 */ /* 0x002fd00000410000 */
        /* <DEDUP_REMOVED lines=10> */
.L_x_10143:
        /* <DEDUP_REMOVED lines=12> */
.L_x_10145:
[----:B------:R-:W-:Y:S05]  /*6390*/  BSYNC.RECONVERGENT B2 ;  /* 0x0000000000027941 */ /* 0x000fea0003800200 */
.L_x_10144:
        /* <DEDUP_REMOVED lines=62> */
.L_x_10142:
[----:B------:R-:W-:Y:S05]  /*6780*/  BSYNC.RECONVERGENT B1 ;  /* 0x0000000000017941 */ /* 0x000fea0003800200 */
.L_x_10141:
[----:B------:R-:W-:Y:S01]  /*6790*/  I2FP.F32.U32 R17, R17 ;  /* 0x0000001100117245 */ /* 0x000fe20000201000 */
[----:B------:R-:W-:Y:S01]  /*67a0*/  BSSY.RECONVERGENT B1, `(.L_x_10146) ;  /* 0x0000061000017945 */ /* 0x000fe20003800200 */
[----:B------:R-:W-:Y:S01]  /*67b0*/  ISETP.NE.AND P3, PT, R19, 0x1, PT ;  /* 0x000000011300780c */ /* 0x000fe20003f65270 */
[----:B------:R-:W-:Y:S01]  /*67c0*/  HFMA2 R18, -RZ, RZ, 0, 1.1920928955078125e-07 ;  /* 0x00000002ff127431 */ /* 0x000fe200000001ff */
[----:B------:R-:W-:Y:S01]  /*67d0*/  FSEL R3, R3, RZ, P4 ;  /* 0x000000ff03037208 */ /* 0x000fe20002000000 */
[----:B------:R-:W-:-:S05]  /*67e0*/  FFMA.FTZ R17, R17, R180, 1.1641532182693481445e-10 ;  /* 0x2f00000011117423 */ /* 0x000fca00000100b4 */
[----:B------:R-:W-:Y:S01]  /*67f0*/  FSETP.GTU.FTZ.AND P2, PT, R17, R15, PT ;  /* 0x0000000f1100720b */ /* 0x000fe20003f5c000 */
[----:B------:R-:W-:-:S04]  /*6800*/  IMAD.U32 R17, R120, 0x10000, RZ ;  /* 0x0001000078117824 */ /* 0x000fc800078e00ff */
[----:B------:R-:W-:-:S05]  /*6810*/  FMUL.FTZ R17, R17, R181 ;  /* 0x000000b511117220 */ /* 0x000fca0000410000 */
[----:B------:R-:W-:-:S05]  /*6820*/  FSEL R17, R17, RZ, !P2 ;  /* 0x000000ff11117208 */ /* 0x000fca0005000000 */
[----:B------:R-:W-:Y:S01]  /*6830*/  FADD.FTZ R132, R17, R3 ;  /* 0x0000000311847221 */ /* 0x000fe20000010000 */
[----:B------:R-:W-:Y:S01]  /*6840*/  SEL R17, RZ, 0x1, P2 ;  /* 0x00000001ff117807 */ /* 0x000fe20001000000 */
[----:B------:R-:W-:Y:S02]  /*6850*/  IMAD.MOV.U32 R3, RZ, RZ, R14 ;  /* 0x000000ffff037224 */ /* 0x000fe400078e000e */
[----:B------:R-:W-:Y:S01]  /*6860*/  @P1 FADD.FTZ R132, R124, R132 ;  /* 0x000000847c841221 */ /* 0x000fe20000010000 */
        /* <DEDUP_REMOVED lines=9> */
.L_x_10148:
        /* <DEDUP_REMOVED lines=12> */
.L_x_10150:
[----:B------:R-:W-:Y:S05]  /*69c0*/  BSYNC.RECONVERGENT B2 ;  /* 0x0000000000027941 */ /* 0x000fea0003800200 */
.L_x_10149:
        /* <DEDUP_REMOVED lines=62> */
.L_x_10147:
[----:B------:R-:W-:Y:S05]  /*6db0*/  BSYNC.RECONVERGENT B1 ;  /* 0x0000000000017941 */ /* 0x000fea0003800200 */
.L_x_10146:
[----:B------:R-:W-:Y:S01]  /*6dc0*/  I2FP.F32.U32 R3, R3 ;  /* 0x0000000300037245 */ /* 0x000fe20000201000 */
[----:B------:R-:W-:Y:S01]  /*6dd0*/  BSSY.RECONVERGENT B1, `(.L_x_10151) ;  /* 0x000005e000017945 */ /* 0x000fe20003800200 */
[----:B------:R-:W-:Y:S01]  /*6de0*/  ISETP.NE.AND P2, PT, R18, 0x1, PT ;  /* 0x000000011200780c */ /* 0x000fe20003f45270 */
[----:B------:R-:W-:Y:S01]  /*6df0*/  IMAD.MOV.U32 R19, RZ, RZ, 0x2 ;  /* 0x00000002ff137424 */ /* 0x000fe200078e00ff */
[----:B------:R-:W-:Y:S01]  /*6e00*/  LOP3.LUT R7, R7, 0xfffffff7, RZ, 0xc0, !PT ;  /* 0xfffffff707077812 */ /* 0x000fe200078ec0ff */
[----:B------:R-:W-:Y:S01]  /*6e10*/  FFMA.FTZ R3, R3, R180, 1.1641532182693481445e-10 ;  /* 0x2f00000003037423 */ /* 0x000fe200000100b4 */
[----:B------:R-:W-:-:S04]  /*6e20*/  IMAD.MOV.U32 R21, RZ, RZ, R14 ;  /* 0x000000ffff157224 */ /* 0x000fc800078e000e */
[----:B------:R-:W-:Y:S01]  /*6e30*/  FSETP.LE.FTZ.AND P4, PT, R3, R15, PT ;  /* 0x0000000f0300720b */ /* 0x000fe20003f93000 */
[----:B------:R-:W-:-:S04]  /*6e40*/  IMAD.U32 R3, R136, 0x10000, RZ ;  /* 0x0001000088037824 */ /* 0x000fc800078e00ff */
[----:B------:R-:W-:-:S08]  /*6e50*/  FMUL.FTZ R3, R3, R181 ;  /* 0x000000b503037220 */ /* 0x000fd00000410000 */
        /* <DEDUP_REMOVED lines=10> */
.L_x_10153:
        /* <DEDUP_REMOVED lines=12> */
.L_x_10155:
[----:B------:R-:W-:Y:S05]  /*6fc0*/  BSYNC.RECONVERGENT B2 ;  /* 0x0000000000027941 */ /* 0x000fea0003800200 */
.L_x_10154:
        /* <DEDUP_REMOVED lines=62> */
.L_x_10152:
[----:B------:R-:W-:Y:S05]  /*73b0*/  BSYNC.RECONVERGENT B1 ;  /* 0x0000000000017941 */ /* 0x000fea0003800200 */
.L_x_10151:
[----:B------:R-:W-:Y:S01]  /*73c0*/  I2FP.F32.U32 R18, R21 ;  /* 0x0000001500127245 */ /* 0x000fe20000201000 */
[----:B------:R-:W-:Y:S01]  /*73d0*/  BSSY.RECONVERGENT B1, `(.L_x_10156) ;  /* 0x0000062000017945 */ /* 0x000fe20003800200 */
[----:B------:R-:W-:Y:S01]  /*73e0*/  ISETP.NE.AND P3, PT, R19, 0x1, PT ;  /* 0x000000011300780c */ /* 0x000fe20003f65270 */
[----:B------:R-:W-:Y:S01]  /*73f0*/  HFMA2 R20, -RZ, RZ, 0, 1.1920928955078125e-07 ;  /* 0x00000002ff147431 */ /* 0x000fe200000001ff */
[----:B------:R-:W-:Y:S01]  /*7400*/  FSEL R3, R3, RZ, P4 ;  /* 0x000000ff03037208 */ /* 0x000fe20002000000 */
[----:B------:R-:W-:-:S05]  /*7410*/  FFMA.FTZ R18, R18, R180, 1.1641532182693481445e-10 ;  /* 0x2f00000012127423 */ /* 0x000fca00000100b4 */
[----:B------:R-:W-:Y:S02]  /*7420*/  FSETP.GTU.FTZ.AND P2, PT, R18, R15, PT ;  /* 0x0000000f1200720b */ /* 0x000fe40003f5c000 */
[----:B------:R-:W-:-:S05]  /*7430*/  PRMT R18, R120, 0x7632, R18 ;  /* 0x0000763278127816 */ /* 0x000fca0000000012 */
        /* <DEDUP_REMOVED lines=16> */
.L_x_10158:
        /* <DEDUP_REMOVED lines=12> */
.L_x_10160:
[----:B------:R-:W-:Y:S05]  /*7600*/  BSYNC.RECONVERGENT B2 ;  /* 0x0000000000027941 */ /* 0x000fea0003800200 */
.L_x_10159:
        /* <DEDUP_REMOVED lines=62> */
.L_x_10157:
[----:B------:R-:W-:Y:S05]  /*79f0*/  BSYNC.RECONVERGENT B1 ;  /* 0x0000000000017941 */ /* 0x000fea0003800200 */
.L_x_10156:
        /* <DEDUP_REMOVED lines=8> */
[C---:B------:R-:W-:Y:S01]  /*7a80*/  IMAD.U32 R3, R137.reuse, 0x10000, RZ ;  /* 0x0001000089037824 */ /* 0x040fe200078e00ff */
[----:B------:R-:W-:-:S03]  /*7a90*/  PRMT R137, R137, 0x7632, R137 ;  /* 0x0000763289897816 */ /* 0x000fc60000000089 */
        /* <DEDUP_REMOVED lines=11> */
.L_x_10163:
        /* <DEDUP_REMOVED lines=12> */
.L_x_10165:
[----:B------:R-:W-:Y:S05]  /*7c10*/  BSYNC.RECONVERGENT B2 ;  /* 0x0000000000027941 */ /* 0x000fea0003800200 */
.L_x_10164:
        /* <DEDUP_REMOVED lines=62> */
.L_x_10162:
[----:B------:R-:W-:Y:S05]  /*8000*/  BSYNC.RECONVERGENT B1 ;  /* 0x0000000000017941 */ /* 0x000fea0003800200 */
.L_x_10161:
[----:B------:R-:W-:Y:S01]  /*8010*/  I2FP.F32.U32 R19, R19 ;  /* 0x0000001300137245 */ /* 0x000fe20000201000 */
[----:B------:R-:W-:Y:S01]  /*8020*/  BSSY.RECONVERGENT B1, `(.L_x_10166) ;  /* 0x0000061000017945 */ /* 0x000fe20003800200 */
[----:B------:R-:W-:Y:S01]  /*8030*/  FSEL R3, R3, RZ, P4 ;  /* 0x000000ff03037208 */ /* 0x000fe20002000000 */
[----:B------:R-:W-:Y:S02]  /*8040*/  HFMA2 R20, -RZ, RZ, 0, 1.1920928955078125e-07 ;  /* 0x00000002ff147431 */ /* 0x000fe400000001ff */
[----:B------:R-:W-:-:S05]  /*8050*/  FFMA.FTZ R19, R19, R180, 1.1641532182693481445e-10 ;  /* 0x2f00000013137423 */ /* 0x000fca00000100b4 */
[----:B------:R-:W-:Y:S01]  /*8060*/  FSETP.GTU.FTZ.AND P2, PT, R19, R15, PT ;  /* 0x0000000f1300720b */ /* 0x000fe20003f5c000 */
[----:B------:R-:W-:-:S04]  /*8070*/  IMAD.U32 R19, R121, 0x10000, RZ ;  /* 0x0001000079137824 */ /* 0x000fc800078e00ff */
[----:B------:R-:W-:-:S05]  /*8080*/  FMUL.FTZ R19, R19, R181 ;  /* 0x000000b513137220 */ /* 0x000fca0000410000 */
[----:B------:R-:W-:-:S05]  /*8090*/  FSEL R19, R19, RZ, !P2 ;  /* 0x000000ff13137208 */ /* 0x000fca0005000000 */
[----:B------:R-:W-:Y:S01]  /*80a0*/  FADD.FTZ R134, R19, R3 ;  /* 0x0000000313867221 */ /* 0x000fe20000010000 */
[----:B------:R-:W-:Y:S01]  /*80b0*/  SEL R19, RZ, 0x1, P2 ;  /* 0x00000001ff137807 */ /* 0x000fe20001000000 */
[----:B------:R-:W-:Y:S01]  /*80c0*/  IMAD.MOV.U32 R3, RZ, RZ, R14 ;  /* 0x000000ffff037224 */ /* 0x000fe200078e000e */
[----:B------:R-:W-:Y:S01]  /*80d0*/  ISETP.NE.AND P2, PT, R21, 0x1, PT ;  /* 0x000000011500780c */ /* 0x000fe20003f45270 */
[----:B------:R-:W-:-:S12]  /*80e0*/  @P1 FADD.FTZ R134, R126, R134 ;  /* 0x000000867e861221 */ /* 0x000fd80000010000 */
        /* <DEDUP_REMOVED lines=9> */
.L_x_10168:
        /* <DEDUP_REMOVED lines=12> */
.L_x_10170:
[----:B------:R-:W-:Y:S05]  /*8240*/  BSYNC.RECONVERGENT B2 ;  /* 0x0000000000027941 */ /* 0x000fea0003800200 */
.L_x_10169:
        /* <DEDUP_REMOVED lines=62> */
.L_x_10167:
[----:B------:R-:W-:Y:S05]  /*8630*/  BSYNC.RECONVERGENT B1 ;  /* 0x0000000000017941 */ /* 0x000fea0003800200 */
.L_x_10166:
        /* <DEDUP_REMOVED lines=20> */
.L_x_10173:
        /* <DEDUP_REMOVED lines=12> */
.L_x_10175:
[----:B------:R-:W-:Y:S05]  /*8840*/  BSYNC.RECONVERGENT B2 ;  /* 0x0000000000027941 */ /* 0x000fea0003800200 */
.L_x_10174:
        /* <DEDUP_REMOVED lines=62> */
.L_x_10172:
[----:B------:R-:W-:Y:S05]  /*8c30*/  BSYNC.RECONVERGENT B1 ;  /* 0x0000000000017941 */ /* 0x000fea0003800200 */
.L_x_10171:
[----:B------:R-:W-:Y:S01]  /*8c40*/  I2FP.F32.U32 R20, R23 ;  /* 0x0000001700147245 */ /* 0x000fe20000201000 */
[----:B------:R-:W-:Y:S01]  /*8c50*/  BSSY.RECONVERGENT B1, `(.L_x_10176) ;  /* 0x0000062000017945 */ /* 0x000fe20003800200 */
[----:B------:R-:W-:Y:S01]  /*8c60*/  FSEL R3, R3, RZ, P4 ;  /* 0x000000ff03037208 */ /* 0x000fe20002000000 */
[----:B------:R-:W-:Y:S02]  /*8c70*/  HFMA2 R22, -RZ, RZ, 0, 1.1920928955078125e-07 ;  /* 0x00000002ff167431 */ /* 0x000fe400000001ff */
        /* <DEDUP_REMOVED lines=20> */
.L_x_10178:
        /* <DEDUP_REMOVED lines=12> */
.L_x_10180:
[----:B------:R-:W-:Y:S05]  /*8e80*/  BSYNC.RECONVERGENT B2 ;  /* 0x0000000000027941 */ /* 0x000fea0003800200 */
.L_x_10179:
        /* <DEDUP_REMOVED lines=62> */
.L_x_10177:
[----:B------:R-:W-:Y:S05]  /*9270*/  BSYNC.RECONVERGENT B1 ;  /* 0x0000000000017941 */ /* 0x000fea0003800200 */
.L_x_10176:
[----:B------:R-:W-:Y:S01]  /*9280*/  I2FP.F32.U32 R3, R3 ;  /* 0x0000000300037245 */ /* 0x000fe20000201000 */
[----:B------:R-:W-:Y:S01]  /*9290*/  BSSY.RECONVERGENT B1, `(.L_x_10181) ;  /* 0x000005d000017945 */ /* 0x000fe20003800200 */
[----:B------:R-:W-:Y:S01]  /*92a0*/  ISETP.NE.AND P3, PT, R22, 0x1, PT ;  /* 0x000000011600780c */ /* 0x000fe20003f65270 */
[----:B------:R-:W-:Y:S02]  /*92b0*/  IMAD.MOV.U32 R23, RZ, RZ, 0x2 ;  /* 0x00000002ff177424 */ /* 0x000fe400078e00ff */
[----:B------:R-:W-:Y:S01]  /*92c0*/  FFMA.FTZ R3, R3, R180, 1.1641532182693481445e-10 ;  /* 0x2f00000003037423 */ /* 0x000fe200000100b4 */
[----:B------:R-:W-:-:S04]  /*92d0*/  IMAD.MOV.U32 R21, RZ, RZ, R14 ;  /* 0x000000ffff157224 */ /* 0x000fc800078e000e */
[----:B------:R-:W-:Y:S01]  /*92e0*/  FSETP.LE.FTZ.AND P2, PT, R3, R15, PT ;  /* 0x0000000f0300720b */ /* 0x000fe20003f53000 */
[C---:B------:R-:W-:Y:S01]  /*92f0*/  IMAD.U32 R3, R138.reuse, 0x10000, RZ ;  /* 0x000100008a037824 */ /* 0x040fe200078e00ff */
[----:B------:R-:W-:-:S03]  /*9300*/  PRMT R138, R138, 0x7632, R138 ;  /* 0x000076328a8a7816 */ /* 0x000fc6000000008a */
[----:B------:R-:W-:Y:S01]  /*9310*/  FMUL.FTZ R3, R181, R3 ;  /* 0x00000003b5037220 */ /* 0x000fe20000410000 */
[----:B------:R-:W-:Y:S07]  /*9320*/  @!P3 BRA `(.L_x_10182) ;  /* 0x00000004004cb947 */ /* 0x000fee0003800000 */
        /* <DEDUP_REMOVED lines=8> */
.L_x_10183:
        /* <DEDUP_REMOVED lines=12> */
.L_x_10185:
[----:B------:R-:W-:Y:S05]  /*9470*/  BSYNC.RECONVERGENT B2 ;  /* 0x0000000000027941 */ /* 0x000fea0003800200 */
.L_x_10184:
        /* <DEDUP_REMOVED lines=62> */
.L_x_10182:
[----:B------:R-:W-:Y:S05]  /*9860*/  BSYNC.RECONVERGENT B1 ;  /* 0x0000000000017941 */ /* 0x000fea0003800200 */
.L_x_10181:
[----:B------:R-:W-:Y:S01]  /*9870*/  I2FP.F32.U32 R21, R21 ;  /* 0x0000001500157245 */ /* 0x000fe20000201000 */
[----:B------:R-:W-:Y:S01]  /*9880*/  BSSY.RECONVERGENT B1, `(.L_x_10186) ;  /* 0x0000061000017945 */ /* 0x000fe20003800200 */
[----:B------:R-:W-:Y:S01]  /*9890*/  FSEL R3, R3, RZ, P2 ;  /* 0x000000ff03037208 */ /* 0x000fe20001000000 */
[----:B------:R-:W-:Y:S02]  /*98a0*/  IMAD.MOV.U32 R22, RZ, RZ, 0x2 ;  /* 0x00000002ff167424 */ /* 0x000fe400078e00ff */
[----:B------:R-:W-:-:S05]  /*98b0*/  FFMA.FTZ R21, R21, R180, 1.1641532182693481445e-10 ;  /* 0x2f00000015157423 */ /* 0x000fca00000100b4 */
[----:B------:R-:W-:Y:S02]  /*98c0*/  FSETP.GTU.FTZ.AND P3, PT, R21, R15, PT ;  /* 0x0000000f1500720b */ /* 0x000fe40003f7c000 */
[----:B------:R-:W-:-:S05]  /*98d0*/  SHF.L.U32 R21, R122, 0x10, RZ ;  /* 0x000000107a157819 */ /* 0x000fca00000006ff */
        /* <DEDUP_REMOVED lines=16> */
.L_x_10188:
        /* <DEDUP_REMOVED lines=12> */
.L_x_10190:
[----:B------:R-:W-:Y:S05]  /*9aa0*/  BSYNC.RECONVERGENT B2 ;  /* 0x0000000000027941 */ /* 0x000fea0003800200 */
.L_x_10189:
        /* <DEDUP_REMOVED lines=62> */
.L_x_10187:
[----:B------:R-:W-:Y:S05]  /*9e90*/  BSYNC.RECONVERGENT B1 ;  /* 0x0000000000017941 */ /* 0x000fea0003800200 */
.L_x_10186:
[----:B------:R-:W-:Y:S01]  /*9ea0*/  I2FP.F32.U32 R3, R3 ;  /* 0x0000000300037245 */ /* 0x000fe20000201000 */
[----:B------:R-:W-:Y:S01]  /*9eb0*/  BSSY.RECONVERGENT B1, `(.L_x_10191) ;  /* 0x000005c000017945 */ /* 0x000fe20003800200 */
[----:B------:R-:W-:Y:S01]  /*9ec0*/  ISETP.NE.AND P4, PT, R22, 0x1, PT ;  /* 0x000000011600780c */ /* 0x000fe20003f85270 */
[----:B------:R-:W-:Y:S02]  /*9ed0*/  IMAD.MOV.U32 R23, RZ, RZ, 0x2 ;  /* 0x00000002ff177424 */ /* 0x000fe400078e00ff */
[----:B------:R-:W-:Y:S01]  /*9ee0*/  FFMA.FTZ R3, R3, R180, 1.1641532182693481445e-10 ;  /* 0x2f00000003037423 */ /* 0x000fe200000100b4 */
[----:B------:R-:W-:-:S04]  /*9ef0*/  IMAD.MOV.U32 R137, RZ, RZ, R14 ;  /* 0x000000ffff897224 */ /* 0x000fc800078e000e */
[----:B------:R-:W-:Y:S02]  /*9f00*/  FSETP.LE.FTZ.AND P3, PT, R3, R15, PT ;  /* 0x0000000f0300720b */ /* 0x000fe40003f73000 */
[----:B------:R-:W-:-:S05]  /*9f10*/  SHF.L.U32 R3, R138, 0x10, RZ ;  /* 0x000000108a037819 */ /* 0x000fca00000006ff */
[----:B------:R-:W-:Y:S01]  /*9f20*/  FMUL.FTZ R3, R3, R181 ;  /* 0x000000b503037220 */ /* 0x000fe20000410000 */
        /* <DEDUP_REMOVED lines=9> */
.L_x_10193:
        /* <DEDUP_REMOVED lines=12> */
.L_x_10195:
[----:B------:R-:W-:Y:S05]  /*a080*/  BSYNC.RECONVERGENT B2 ;  /* 0x0000000000027941 */ /* 0x000fea0003800200 */
.L_x_10194:
        /* <DEDUP_REMOVED lines=62> */
.L_x_10192:
[----:B------:R-:W-:Y:S05]  /*a470*/  BSYNC.RECONVERGENT B1 ;  /* 0x0000000000017941 */ /* 0x000fea0003800200 */
.L_x_10191:
[----:B------:R-:W-:Y:S01]  /*a480*/  I2FP.F32.U32 R22, R137 ;  /* 0x0000008900167245 */ /* 0x000fe20000201000 */
[----:B------:R-:W-:Y:S01]  /*a490*/  BSSY.RECONVERGENT B1, `(.L_x_10196) ;  /* 0x0000062000017945 */ /* 0x000fe20003800200 */
[----:B------:R-:W-:Y:S01]  /*a4a0*/  FSEL R3, R3, RZ, P3 ;  /* 0x000000ff03037208 */ /* 0x000fe20001800000 */
[----:B------:R-:W-:Y:S02]  /*a4b0*/  IMAD.MOV.U32 R138, RZ, RZ, 0x2 ;  /* 0x00000002ff8a7424 */ /* 0x000fe400078e00ff */
[----:B------:R-:W-:-:S05]  /*a4c0*/  FFMA.FTZ R22, R22, R180, 1.1641532182693481445e-10 ;  /* 0x2f00000016167423 */ /* 0x000fca00000100b4 */
[----:B------:R-:W-:Y:S02]  /*a4d0*/  FSETP.GTU.FTZ.AND P4, PT, R22, R15, PT ;  /* 0x0000000f1600720b */ /* 0x000fe40003f9c000 */
[----:B------:R-:W-:-:S04]  /*a4e0*/  PRMT R22, R122, 0x7632, R22 ;  /* 0x000076327a167816 */ /* 0x000fc80000000016 */
        /* <DEDUP_REMOVED lines=17> */
.L_x_10198:
        /* <DEDUP_REMOVED lines=12> */
.L_x_10200:
[----:B------:R-:W-:Y:S05]  /*a6c0*/  BSYNC.RECONVERGENT B2 ;  /* 0x0000000000027941 */ /* 0x000fea0003800200 */
.L_x_10199:
        /* <DEDUP_REMOVED lines=62> */
.L_x_10197:
[----:B------:R-:W-:Y:S05]  /*aab0*/  BSYNC.RECONVERGENT B1 ;  /* 0x0000000000017941 */ /* 0x000fea0003800200 */
.L_x_10196:
[----:B------:R-:W-:Y:S01]  /*aac0*/  I2FP.F32.U32 R3, R3 ;  /* 0x0000000300037245 */ /* 0x000fe20000201000 */
[----:B------:R-:W-:Y:S01]  /*aad0*/  BSSY.RECONVERGENT B1, `(.L_x_10201) ;  /* 0x000005d000017945 */ /* 0x000fe20003800200 */
[----:B------:R-:W-:Y:S01]  /*aae0*/  ISETP.NE.AND P5, PT, R138, 0x1, PT ;  /* 0x000000018a00780c */ /* 0x000fe20003fa5270 */
[----:B------:R-:W-:Y:S02]  /*aaf0*/  IMAD.MOV.U32 R183, RZ, RZ, 0x2 ;  /* 0x00000002ffb77424 */ /* 0x000fe400078e00ff */
[----:B------:R-:W-:Y:S01]  /*ab00*/  FFMA.FTZ R3, R3, R180, 1.1641532182693481445e-10 ;  /* 0x2f00000003037423 */ /* 0x000fe200000100b4 */
[----:B------:R-:W-:-:S04]  /*ab10*/  IMAD.MOV.U32 R23, RZ, RZ, R14 ;  /* 0x000000ffff177224 */ /* 0x000fc800078e000e */
[----:B------:R-:W-:Y:S02]  /*ab20*/  FSETP.LE.FTZ.AND P4, PT, R3, R15, PT ;  /* 0x0000000f0300720b */ /* 0x000fe40003f93000 */
[C---:B------:R-:W-:Y:S02]  /*ab30*/  SHF.L.U32 R3, R139.reuse, 0x10, RZ ;  /* 0x000000108b037819 */ /* 0x040fe400000006ff */
[----:B------:R-:W-:-:S03]  /*ab40*/  PRMT R139, R139, 0x7632, R139 ;  /* 0x000076328b8b7816 */ /* 0x000fc6000000008b */
        /* <DEDUP_REMOVED lines=10> */
.L_x_10203:
        /* <DEDUP_REMOVED lines=12> */
.L_x_10205:
[----:B------:R-:W-:Y:S05]  /*acb0*/  BSYNC.RECONVERGENT B2 ;  /* 0x0000000000027941 */ /* 0x000fea0003800200 */
.L_x_10204:
        /* <DEDUP_REMOVED lines=62> */
.L_x_10202:
[----:B------:R-:W-:Y:S05]  /*b0a0*/  BSYNC.RECONVERGENT B1 ;  /* 0x0000000000017941 */ /* 0x000fea0003800200 */
.L_x_10201:
        /* <DEDUP_REMOVED lines=23> */
.L_x_10208:
        /* <DEDUP_REMOVED lines=12> */
.L_x_10210:
[----:B------:R-:W-:Y:S05]  /*b2e0*/  BSYNC.RECONVERGENT B2 ;  /* 0x0000000000027941 */ /* 0x000fea0003800200 */
.L_x_10209:
        /* <DEDUP_REMOVED lines=62> */
.L_x_10207:
[----:B------:R-:W-:Y:S05]  /*b6d0*/  BSYNC.RECONVERGENT B1 ;  /* 0x0000000000017941 */ /* 0x000fea0003800200 */
.L_x_10206:
[----:B------:R-:W-:Y:S01]  /*b6e0*/  ISETP.NE.AND P6, PT, R182, 0x1, PT ;  /* 0x00000001b600780c */ /* 0x000fe20003fc5270 */
[----:B------:R-:W-:Y:S01]  /*b6f0*/  BSSY.RECONVERGENT B1, `(.L_x_10211) ;  /* 0x000005f000017945 */ /* 0x000fe20003800200 */
[----:B------:R-:W-:Y:S01]  /*b700*/  I2FP.F32.U32 R3, R3 ;  /* 0x0000000300037245 */ /* 0x000fe20000201000 */
[----:B------:R-:W-:Y:S01]  /*b710*/  IMAD.MOV.U32 R185, RZ, RZ, R14 ;  /* 0x000000ffffb97224 */ /* 0x000fe200078e000e */
[----:B------:R-:W-:-:S03]  /*b720*/  SHF.L.U32 R139, R139, 0x10, RZ ;  /* 0x000000108b8b7819 */ /* 0x000fc600000006ff */
[----:B------:R-:W-:Y:S02]  /*b730*/  FFMA.FTZ R3, R3, R180, 1.1641532182693481445e-10 ;  /* 0x2f00000003037423 */ /* 0x000fe400000100b4 */
[----:B------:R-:W-:-:S03]  /*b740*/  FMUL.FTZ R139, R139, R181 ;  /* 0x000000b58b8b7220 */ /* 0x000fc60000410000 */
[----:B------:R-:W-:Y:S01]  /*b750*/  FSETP.LE.FTZ.AND P5, PT, R3, R15, PT ;  /* 0x0000000f0300720b */ /* 0x000fe20003fb3000 */
[----:B------:R-:W-:Y:S01]  /*b760*/  IMAD.MOV.U32 R3, RZ, RZ, 0x2 ;  /* 0x00000002ff037424 */ /* 0x000fe200078e00ff */
[----:B------:R-:W-:Y:S11]  /*b770*/  @!P6 BRA `(.L_x_10212) ;  /* 0x000000040058e947 */ /* 0x000ff60003800000 */
        /* <DEDUP_REMOVED lines=8> */
.L_x_10213:
        /* <DEDUP_REMOVED lines=15> */
.L_x_10215:
[----:B------:R-:W-:Y:S05]  /*b8f0*/  BSYNC.RECONVERGENT B2 ;  /* 0x0000000000027941 */ /* 0x000fea0003800200 */
.L_x_10214:
        /* <DEDUP_REMOVED lines=62> */
.L_x_10212:
[----:B------:R-:W-:Y:S05]  /*bce0*/  BSYNC.RECONVERGENT B1 ;  /* 0x0000000000017941 */ /* 0x000fea0003800200 */
.L_x_10211:
[----:B------:R-:W-:Y:S02]  /*bcf0*/  I2FP.F32.U32 R182, R185 ;  /* 0x000000b900b67245 */ /* 0x000fe40000201000 */
[----:B------:R-:W-:-:S03]  /*bd00*/  FSEL R139, R139, RZ, P5 ;  /* 0x000000ff8b8b7208 */ /* 0x000fc60002800000 */
[----:B------:R-:W-:-:S05]  /*bd10*/  FFMA.FTZ R182, R182, R180, 1.1641532182693481445e-10 ;  /* 0x2f000000b6b67423 */ /* 0x000fca00000100b4 */
[----:B------:R-:W-:Y:S02]  /*bd20*/  FSETP.GTU.FTZ.AND P6, PT, R182, R15, PT ;  /* 0x0000000fb600720b */ /* 0x000fe40003fdc000 */
[----:B------:R-:W-:Y:S02]  /*bd30*/  PRMT R15, R123, 0x7632, R15 ;  /* 0x000076327b0f7816 */ /* 0x000fe4000000000f */
[----:B------:R-:W-:Y:S02]  /*bd40*/  SEL R188, RZ, 0x1, P6 ;  /* 0x00000001ffbc7807 */ /* 0x000fe40003000000 */
[----:B------:R-:W-:-:S05]  /*bd50*/  SHF.L.U32 R15, R15, 0x10, RZ ;  /* 0x000000100f0f7819 */ /* 0x000fca00000006ff */
[----:B------:R-:W-:-:S05]  /*bd60*/  FMUL.FTZ R15, R15, R181 ;  /* 0x000000b50f0f7220 */ /* 0x000fca0000410000 */
[----:B------:R-:W-:-:S05]  /*bd70*/  FSEL R15, R15, RZ, !P6 ;  /* 0x000000ff0f0f7208 */ /* 0x000fca0007000000 */
[----:B------:R-:W-:-:S04]  /*bd80*/  FADD.FTZ R139, R15, R139 ;  /* 0x0000008b0f8b7221 */ /* 0x000fc80000010000 */
[----:B------:R-:W-:-:S07]  /*bd90*/  @P1 FADD.FTZ R139, R131, R139 ;  /* 0x0000008b838b1221 */ /* 0x000fce0000010000 */
.L_x_10135:
[----:B------:R-:W0:Y:S01]  /*bda0*/  LDC.64 R180, c[0x0][0x3a8] ;  /* 0x0000ea00ffb47b82 */ /* 0x000e220000000a00 */
[----:B------:R-:W-:Y:S02]  /*bdb0*/  SEL R15, RZ, 0x1000000, !P5 ;  /* 0x01000000ff0f7807 */ /* 0x000fe40006800000 */
[C---:B------:R-:W-:Y:S02]  /*bdc0*/  LOP3.LUT P6, RZ, R7.reuse, 0x8, RZ, 0xc0, !PT ;  /* 0x0000000807ff7812 */ /* 0x040fe400078cc0ff */
[C---:B------:R-:W-:Y:S02]  /*bdd0*/  LOP3.LUT P5, RZ, R7.reuse, 0x4, RZ, 0xc0, !PT ;  /* 0x0000000407ff7812 */ /* 0x040fe400078ac0ff */
[----:B------:R-:W-:Y:S02]  /*bde0*/  SEL R182, RZ, 0x100, !P6 ;  /* 0x00000100ffb67807 */ /* 0x000fe40007000000 */
[----:B------:R-:W-:Y:S01]  /*bdf0*/  LOP3.LUT P1, RZ, R7, 0x10, RZ, 0xc0, !PT ;  /* 0x0000001007ff7812 */ /* 0x000fe2000782c0ff */
[----:B0-----:R-:W-:-:S05]  /*be00*/  IMAD.WIDE.U32 R180, R16, 0x20, R180 ;  /* 0x0000002010b47825 */ /* 0x001fca00078e00b4 */
[----:B------:R-:W-:Y:S04]  /*be10*/  STG.E.128 desc[UR6][R180.64], R132 ;  /* 0x00000084b4007986 */ /* 0x000fe8000c101d06 */
[----:B------:R0:W-:Y:S02]  /*be20*/  STG.E.128 desc[UR6][R180.64+0x10], R136 ;  /* 0x00001088b4007986 */ /* 0x0001e4000c101d06 */
[----:B0-----:R-:W-:Y:S02]  /*be30*/  SEL R180, RZ, 0x10000, !P4 ;  /* 0x00010000ffb47807 */ /* 0x001fe40006000000 */
[----:B------:R-:W-:Y:S02]  /*be40*/  SEL R181, RZ, 0x100, !P3 ;  /* 0x00000100ffb57807 */ /* 0x000fe40005800000 */
[----:B------:R-:W-:-:S02]  /*be50*/  LOP3.LUT P4, RZ, R7, 0x2, RZ, 0xc0, !PT ;  /* 0x0000000207ff7812 */ /* 0x000fc4000788c0ff */
[----:B------:R-:W-:Y:S02]  /*be60*/  LOP3.LUT R180, R181, R15, R180, 0xfe, !PT ;  /* 0x0000000fb5b47212 */ /* 0x000fe400078efeb4 */
[----:B------:R-:W-:Y:S02]  /*be70*/  SEL R181, RZ, 0x1, !P2 ;  /* 0x00000001ffb57807 */ /* 0x000fe40005000000 */
[----:B------:R-:W-:Y:S02]  /*be80*/  SEL R15, RZ, 0x1000000, !P4 ;  /* 0x01000000ff0f7807 */ /* 0x000fe40006000000 */
[----:B------:R-:W-:Y:S02]  /*be90*/  LOP3.LUT R181, R180, R181, RZ, 0xfc, !PT ;  /* 0x000000b5b4b57212 */ /* 0x000fe400078efcff */
[----:B------:R-:W-:-:S04]  /*bea0*/  SEL R180, RZ, 0x10000, !P5 ;  /* 0x00010000ffb47807 */ /* 0x000fc80006800000 */
[----:B------:R-:W-:Y:S02]  /*beb0*/  LOP3.LUT R15, R182, R15, R180, 0xfe, !PT ;  /* 0x0000000fb60f7212 */ /* 0x000fe400078efeb4 */
[----:B------:R-:W0:Y:S01]  /*bec0*/  LDC.64 R182, c[0x0][0x3b0] ;  /* 0x0000ec00ffb67b82 */ /* 0x000e220000000a00 */
[----:B------:R-:W-:-:S04]  /*bed0*/  SEL R180, RZ, 0x1, !P1 ;  /* 0x00000001ffb47807 */ /* 0x000fc80004800000 */
[----:B------:R-:W-:Y:S01]  /*bee0*/  LOP3.LUT R180, R15, R180, RZ, 0xfc, !PT ;  /* 0x000000b40fb47212 */ /* 0x000fe200078efcff */
[----:B0-----:R-:W-:-:S05]  /*bef0*/  IMAD.WIDE.U32 R182, R16, 0x8, R182 ;  /* 0x0000000810b67825 */ /* 0x001fca00078e00b6 */
[----:B------:R0:W-:Y:S01]  /*bf00*/  STG.E.64 desc[UR6][R182.64], R180 ;  /* 0x000000b4b6007986 */ /* 0x0001e2000c101b06 */
[----:B------:R-:W-:Y:S05]  /*bf10*/  @!P0 BRA `(.L_x_10216) ;  /* 0x0000000000508947 */ /* 0x000fea0003800000 */
[----:B------:R-:W-:Y:S01]  /*bf20*/  IMAD.U32 R15, R23, 0x10000, RZ ;  /* 0x00010000170f7824 */ /* 0x000fe200078e00ff */
[----:B0-----:R-:W-:Y:S02]  /*bf30*/  LOP3.LUT R180, R188, 0xffff, RZ, 0xc0, !PT ;  /* 0x0000ffffbcb47812 */ /* 0x001fe400078ec0ff */
        /* <DEDUP_REMOVED lines=18> */
.L_x_10216:
[----:B------:R-:W-:Y:S01]  /*c060*/  IMAD.MOV.U32 R15, RZ, RZ, R186 ;  /* 0x000000ffff0f7224 */ /* 0x000fe200078e00ba */
[----:B------:R-:W-:-:S07]  /*c070*/  IADD3 R186, PT, PT, R16, 0x20, RZ ;  /* 0x0000002010ba7810 */ /* 0x000fce0007ffe0ff */
.L_x_10093:
[----:B------:R-:W-:Y:S05]  /*c080*/  BSYNC.RECONVERGENT B0 ;  /* 0x0000000000007941 */ /* 0x000fea0003800200 */
.L_x_10092:
        /* <DEDUP_REMOVED lines=14> */
[----:B--2---:R-:W-:-:S05]  /*c170*/  IMAD.WIDE.U32 R142, R186, 0x10, R142 ;  /* 0x00000010ba8e7825 */ /* 0x004fca00078e008e */
[----:B------:R2:W5:Y:S01]  /*c180*/  LDG.E.128 R144, desc[UR6][R142.64] ;  /* 0x000000068e907981 */ /* 0x000562000c1e1d00 */
[----:B---3--:R-:W-:-:S05]  /*c190*/  @P1 IMAD.WIDE.U32 R140, R186, 0x20, R140 ;  /* 0x00000020ba8c1825 */ /* 0x008fca00078e008c */
[----:B------:R2:W5:Y:S04]  /*c1a0*/  @P1 LDG.E.128 R124, desc[UR6][R140.64] ;  /* 0x000000068c7c1981 */ /* 0x000568000c1e1d00 */
        /* <DEDUP_REMOVED lines=18> */
.L_x_10222:
        /* <DEDUP_REMOVED lines=12> */
.L_x_10224:
[----:B------:R-:W-:Y:S05]  /*c390*/  BSYNC.RECONVERGENT B2 ;  /* 0x0000000000027941 */ /* 0x000fea0003800200 */
.L_x_10223:
        /* <DEDUP_REMOVED lines=62> */
.L_x_10221:
[----:B------:R-:W-:Y:S05]  /*c780*/  BSYNC.RECONVERGENT B1 ;  /* 0x0000000000017941 */ /* 0x000fea0003800200 */
.L_x_10220:
[----:B------:R-:W3:Y:S01]  /*c790*/  LDC R15, c[0x0][0x404] ;  /* 0x00010100ff0f7b82 */ /* 0x000ee20000000800 */
[----:B------:R-:W-:Y:S01]  /*c7a0*/  I2FP.F32.U32 R3, R17 ;  /* 0x0000001100037245 */ /* 0x000fe20000201000 */
[----:B01----:R-:W-:Y:S01]  /*c7b0*/  HFMA2 R180, -RZ, RZ, 0.1171875, 0 ;  /* 0x2f800000ffb47431 */ /* 0x003fe200000001ff */
[----:B------:R-:W-:Y:S01]  /*c7c0*/  ISETP.NE.AND P2, PT, R18, 0x1, PT ;  /* 0x000000011200780c */ /* 0x000fe20003f45270 */
[----:B------:R-:W-:Y:S01]  /*c7d0*/  BSSY.RECONVERGENT B1, `(.L_x_10225) ;  /* 0x000005f000017945 */ /* 0x000fe20003800200 */
[----:B------:R-:W-:Y:S01]  /*c7e0*/  LOP3.LUT R7, R7, 0xffffffef, RZ, 0xc0, !PT ;  /* 0xffffffef07077812 */ /* 0x000fe200078ec0ff */
[----:B------:R-:W-:Y:S02]  /*c7f0*/  IMAD.MOV.U32 R19, RZ, RZ, 0x2 ;  /* 0x00000002ff137424 */ /* 0x000fe400078e00ff */
[----:B------:R-:W-:Y:S01]  /*c800*/  FFMA.FTZ R3, R3, R180, 1.1641532182693481445e-10 ;  /* 0x2f00000003037423 */ /* 0x000fe200000100b4 */
[----:B------:R-:W0:Y:S01]  /*c810*/  LDC R181, c[0x0][0x408] ;  /* 0x00010200ffb57b82 */ /* 0x000e220000000800 */
[----:B------:R-:W-:-:S03]  /*c820*/  MOV R17, R14 ;  /* 0x0000000e00117202 */ /* 0x000fc60000000f00 */
[----:B---3--:R-:W-:Y:S01]  /*c830*/  FSETP.LE.FTZ.AND P4, PT, R3, R15, PT ;  /* 0x0000000f0300720b */ /* 0x008fe20003f93000 */
[C---:B-----5:R-:W-:Y:S01]  /*c840*/  IMAD.U32 R3, R144.reuse, 0x10000, RZ ;  /* 0x0001000090037824 */ /* 0x060fe200078e00ff */
[----:B------:R-:W-:-:S03]  /*c850*/  PRMT R144, R144, 0x7632, R144 ;  /* 0x0000763290907816 */ /* 0x000fc60000000090 */
[----:B0-----:R-:W-:-:S08]  /*c860*/  FMUL.FTZ R3, R3, R181 ;  /* 0x000000b503037220 */ /* 0x001fd00000410000 */
        /* <DEDUP_REMOVED lines=10> */
.L_x_10227:
        /* <DEDUP_REMOVED lines=12> */
.L_x_10229:
[----:B------:R-:W-:Y:S05]  /*c9d0*/  BSYNC.RECONVERGENT B2 ;  /* 0x0000000000027941 */ /* 0x000fea0003800200 */
.L_x_10228:
        /* <DEDUP_REMOVED lines=62> */
.L_x_10226:
[----:B------:R-:W-:Y:S05]  /*cdc0*/  BSYNC.RECONVERGENT B1 ;  /* 0x0000000000017941 */ /* 0x000fea0003800200 */
.L_x_10225:
[----:B------:R-:W-:Y:S01]  /*cdd0*/  I2FP.F32.U32 R17, R17 ;  /* 0x0000001100117245 */ /* 0x000fe20000201000 */
[----:B------:R-:W-:Y:S01]  /*cde0*/  BSSY.RECONVERGENT B1, `(.L_x_10230) ;  /* 0x0000061000017945 */ /* 0x000fe20003800200 */
[----:B------:R-:W-:Y:S01]  /*cdf0*/  ISETP.NE.AND P3, PT, R19, 0x1, PT ;  /* 0x000000011300780c */ /* 0x000fe20003f65270 */
[----:B------:R-:W-:Y:S01]  /*ce00*/  IMAD.MOV.U32 R18, RZ, RZ, 0x2 ;  /* 0x00000002ff127424 */ /* 0x000fe200078e00ff */
[----:B------:R-:W-:Y:S01]  /*ce10*/  FSEL R3, R3, RZ, P4 ;  /* 0x000000ff03037208 */ /* 0x000fe20002000000 */
[----:B------:R-:W-:-:S05]  /*ce20*/  FFMA.FTZ R17, R17, R180, 1.1641532182693481445e-10 ;  /* 0x2f00000011117423 */ /* 0x000fca00000100b4 */
[----:B------:R-:W-:Y:S01]  /*ce30*/  FSETP.GTU.FTZ.AND P2, PT, R17, R15, PT ;  /* 0x0000000f1100720b */ /* 0x000fe20003f5c000 */
[----:B------:R-:W-:-:S04]  /*ce40*/  IMAD.U32 R17, R120, 0x10000, RZ ;  /* 0x0001000078117824 */ /* 0x000fc800078e00ff */
[----:B------:R-:W-:-:S05]  /*ce50*/  FMUL.FTZ R17, R17, R181 ;  /* 0x000000b511117220 */ /* 0x000fca0000410000 */
[----:B------:R-:W-:-:S05]  /*ce60*/  FSEL R17, R17, RZ, !P2 ;  /* 0x000000ff11117208 */ /* 0x000fca0005000000 */
[----:B--2---:R-:W-:Y:S01]  /*ce70*/  FADD.FTZ R140, R17, R3 ;  /* 0x00000003118c7221 */ /* 0x004fe20000010000 */
[----:B------:R-:W-:Y:S02]  /*ce80*/  SEL R17, RZ, 0x1, P2 ;  /* 0x00000001ff117807 */ /* 0x000fe40001000000 */
[----:B------:R-:W-:Y:S01]  /*ce90*/  MOV R3, R14 ;  /* 0x0000000e00037202 */ /* 0x000fe20000000f00 */
        /* <DEDUP_REMOVED lines=10> */
.L_x_10232:
        /* <DEDUP_REMOVED lines=12> */
.L_x_10234:
[----:B------:R-:W-:Y:S05]  /*d000*/  BSYNC.RECONVERGENT B2 ;  /* 0x0000000000027941 */ /* 0x000fea0003800200 */
.L_x_10233:
        /* <DEDUP_REMOVED lines=62> */
.L_x_10231:
[----:B------:R-:W-:Y:S05]  /*d3f0*/  BSYNC.RECONVERGENT B1 ;  /* 0x0000000000017941 */ /* 0x000fea0003800200 */
.L_x_10230:
[----:B------:R-:W-:Y:S01]  /*d400*/  I2FP.F32.U32 R3, R3 ;  /* 0x0000000300037245 */ /* 0x000fe20000201000 */
[----:B------:R-:W-:Y:S01]  /*d410*/  BSSY.RECONVERGENT B1, `(.L_x_10235) ;  /* 0x000005e000017945 */ /* 0x000fe20003800200 */
[----:B------:R-:W-:Y:S01]  /*d420*/  ISETP.NE.AND P2, PT, R18, 0x1, PT ;  /* 0x000000011200780c */ /* 0x000fe20003f45270 */
[----:B------:R-:W-:Y:S01]  /*d430*/  IMAD.MOV.U32 R19, RZ, RZ, 0x2 ;  /* 0x00000002ff137424 */ /* 0x000fe200078e00ff */
[----:B------:R-:W-:Y:S01]  /*d440*/  LOP3.LUT R7, R7, 0xfffffff7, RZ, 0xc0, !PT ;  /* 0xfffffff707077812 */ /* 0x000fe200078ec0ff */
[----:B------:R-:W-:Y:S01]  /*d450*/  FFMA.FTZ R3, R3, R180, 1.1641532182693481445e-10 ;  /* 0x2f00000003037423 */ /* 0x000fe200000100b4 */
[----:B------:R-:W-:-:S04]  /*d460*/  MOV R21, R14 ;  /* 0x0000000e00157202 */ /* 0x000fc80000000f00 */
        /* <DEDUP_REMOVED lines=13> */
.L_x_10237:
        /* <DEDUP_REMOVED lines=12> */
.L_x_10239:
[----:B------:R-:W-:Y:S05]  /*d600*/  BSYNC.RECONVERGENT B2 ;  /* 0x0000000000027941 */ /* 0x000fea0003800200 */
.L_x_10238:
        /* <DEDUP_REMOVED lines=62> */
.L_x_10236:
[----:B------:R-:W-:Y:S05]  /*d9f0*/  BSYNC.RECONVERGENT B1 ;  /* 0x0000000000017941 */ /* 0x000fea0003800200 */
.L_x_10235:
[----:B------:R-:W-:Y:S01]  /*da00*/  I2FP.F32.U32 R18, R21 ;  /* 0x0000001500127245 */ /* 0x000fe20000201000 */
[----:B------:R-:W-:Y:S01]  /*da10*/  BSSY.RECONVERGENT B1, `(.L_x_10240) ;  /* 0x0000062000017945 */ /* 0x000fe20003800200 */
[----:B------:R-:W-:Y:S01]  /*da20*/  FSEL R3, R3, RZ, P4 ;  /* 0x000000ff03037208 */ /* 0x000fe20002000000 */
[----:B------:R-:W-:Y:S02]  /*da30*/  IMAD.MOV.U32 R20, RZ, RZ, 0x2 ;  /* 0x00000002ff147424 */ /* 0x000fe400078e00ff */
[----:B------:R-:W-:-:S05]  /*da40*/  FFMA.FTZ R18, R18, R180, 1.1641532182693481445e-10 ;  /* 0x2f00000012127423 */ /* 0x000fca00000100b4 */
[----:B------:R-:W-:Y:S02]  /*da50*/  FSETP.GTU.FTZ.AND P2, PT, R18, R15, PT ;  /* 0x0000000f1200720b */ /* 0x000fe40003f5c000 */
[----:B------:R-:W-:-:S05]  /*da60*/  PRMT R18, R120, 0x7632, R18 ;  /* 0x0000763278127816 */ /* 0x000fca0000000012 */
[----:B------:R-:W-:-:S04]  /*da70*/  IMAD.U32 R18, R18, 0x10000, RZ ;  /* 0x0001000012127824 */ /* 0x000fc800078e00ff */
[----:B------:R-:W-:-:S05]  /*da80*/  FMUL.FTZ R18, R18, R181 ;  /* 0x000000b512127220 */ /* 0x000fca0000410000 */
[----:B------:R-:W-:-:S05]  /*da90*/  FSEL R18, R18, RZ, !P2 ;  /* 0x000000ff12127208 */ /* 0x000fca0005000000 */
[----:B------:R-:W-:Y:S01]  /*daa0*/  FADD.FTZ R141, R18, R3 ;  /* 0x00000003128d7221 */ /* 0x000fe20000010000 */
[----:B------:R-:W-:Y:S02]  /*dab0*/  SEL R18, RZ, 0x1, P2 ;  /* 0x00000001ff127807 */ /* 0x000fe40001000000 */
[----:B------:R-:W-:Y:S01]  /*dac0*/  ISETP.NE.AND P2, PT, R19, 0x1, PT ;  /* 0x000000011300780c */ /* 0x000fe20003f45270 */
[----:B------:R-:W-:Y:S01]  /*dad0*/  @P1 FADD.FTZ R141, R125, R141 ;  /* 0x0000008d7d8d1221 */ /* 0x000fe20000010000 */
[----:B------:R-:W-:-:S11]  /*dae0*/  MOV R3, R14 ;  /* 0x0000000e00037202 */ /* 0x000fd60000000f00 */
        /* <DEDUP_REMOVED lines=9> */
.L_x_10242:
        /* <DEDUP_REMOVED lines=12> */
.L_x_10244:
[----:B------:R-:W-:Y:S05]  /*dc40*/  BSYNC.RECONVERGENT B2 ;  /* 0x0000000000027941 */ /* 0x000fea0003800200 */
.L_x_10243:
        /* <DEDUP_REMOVED lines=62> */
.L_x_10241:
[----:B------:R-:W-:Y:S05]  /*e030*/  BSYNC.RECONVERGENT B1 ;  /* 0x0000000000017941 */ /* 0x000fea0003800200 */
.L_x_10240:
        /* <DEDUP_REMOVED lines=21> */
.L_x_10247:
        /* <DEDUP_REMOVED lines=12> */
.L_x_10249:
[----:B------:R-:W-:Y:S05]  /*e250*/  BSYNC.RECONVERGENT B2 ;  /* 0x0000000000027941 */ /* 0x000fea0003800200 */
.L_x_10248:
        /* <DEDUP_REMOVED lines=62> */
.L_x_10246:
[----:B------:R-:W-:Y:S05]  /*e640*/  BSYNC.RECONVERGENT B1 ;  /* 0x0000000000017941 */ /* 0x000fea0003800200 */
.L_x_10245:
[----:B------:R-:W-:Y:S01]  /*e650*/  I2FP.F32.U32 R19, R19 ;  /* 0x0000001300137245 */ /* 0x000fe20000201000 */
[----:B------:R-:W-:Y:S01]  /*e660*/  BSSY.RECONVERGENT B1, `(.L_x_10250) ;  /* 0x0000061000017945 */ /* 0x000fe20003800200 */
[----:B------:R-:W-:Y:S01]  /*e670*/  FSEL R3, R3, RZ, P4 ;  /* 0x000000ff03037208 */ /* 0x000fe20002000000 */
[----:B------:R-:W-:Y:S02]  /*e680*/  IMAD.MOV.U32 R20, RZ, RZ, 0x2 ;  /* 0x00000002ff147424 */ /* 0x000fe400078e00ff */
[----:B------:R-:W-:-:S05]  /*e690*/  FFMA.FTZ R19, R19, R180, 1.1641532182693481445e-10 ;  /* 0x2f00000013137423 */ /* 0x000fca00000100b4 */
[----:B------:R-:W-:Y:S01]  /*e6a0*/  FSETP.GTU.FTZ.AND P2, PT, R19, R15, PT ;  /* 0x0000000f1300720b */ /* 0x000fe20003f5c000 */
        /* <DEDUP_REMOVED lines=17> */
.L_x_10252:
        /* <DEDUP_REMOVED lines=12> */
.L_x_10254:
[----:B------:R-:W-:Y:S05]  /*e880*/  BSYNC.RECONVERGENT B2 ;  /* 0x0000000000027941 */ /* 0x000fea0003800200 */
.L_x_10253:
        /* <DEDUP_REMOVED lines=62> */
.L_x_10251:
[----:B------:R-:W-:Y:S05]  /*ec70*/  BSYNC.RECONVERGENT B1 ;  /* 0x0000000000017941 */ /* 0x000fea0003800200 */
.L_x_10250:
        /* <DEDUP_REMOVED lines=20> */
.L_x_10257:
        /* <DEDUP_REMOVED lines=12> */
.L_x_10259:
[----:B------:R-:W-:Y:S05]  /*ee80*/  BSYNC.RECONVERGENT B2 ;  /* 0x0000000000027941 */ /* 0x000fea0003800200 */
.L_x_10258:
        /* <DEDUP_REMOVED lines=62> */
.L_x_10256:
[----:B------:R-:W-:Y:S05]  /*f270*/  BSYNC.RECONVERGENT B1 ;  /* 0x0000000000017941 */ /* 0x000fea0003800200 */
.L_x_10255:
        /* <DEDUP_REMOVED lines=24> */
.L_x_10262:
        /* <DEDUP_REMOVED lines=12> */
.L_x_10264:
[----:B------:R-:W-:Y:S05]  /*f4c0*/  BSYNC.RECONVERGENT B2 ;  /* 0x0000000000027941 */ /* 0x000fea0003800200 */
.L_x_10263:
        /* <DEDUP_REMOVED lines=62> */
.L_x_10261:
[----:B------:R-:W-:Y:S05]  /*f8b0*/  BSYNC.RECONVERGENT B1 ;  /* 0x0000000000017941 */ /* 0x000fea0003800200 */
.L_x_10260:
[----:B------:R-:W-:Y:S01]  /*f8c0*/  I2FP.F32.U32 R3, R3 ;  /* 0x0000000300037245 */ /* 0x000fe20000201000 */
[----:B------:R-:W-:Y:S01]  /*f8d0*/  BSSY.RECONVERGENT B1, `(.L_x_10265) ;  /* 0x000005d000017945 */ /* 0x000fe20003800200 */
[----:B------:R-:W-:Y:S01]  /*f8e0*/  ISETP.NE.AND P3, PT, R22, 0x1, PT ;  /* 0x000000011600780c */ /* 0x000fe20003f65270 */
[----:B------:R-:W-:Y:S01]  /*f8f0*/  IMAD.MOV.U32 R23, RZ, RZ, 0x2 ;  /* 0x00000002ff177424 */ /* 0x000fe200078e00ff */
[----:B------:R-:W-:Y:S01]  /*f900*/  MOV R21, R14 ;  /* 0x0000000e00157202 */ /* 0x000fe20000000f00 */
[----:B------:R-:W-:-:S05]  /*f910*/  FFMA.FTZ R3, R3, R180, 1.1641532182693481445e-10 ;  /* 0x2f00000003037423 */ /* 0x000fca00000100b4 */
        /* <DEDUP_REMOVED lines=13> */
.L_x_10267:
        /* <DEDUP_REMOVED lines=12> */
.L_x_10269:
[----:B------:R-:W-:Y:S05]  /*fab0*/  BSYNC.RECONVERGENT B2 ;  /* 0x0000000000027941 */ /* 0x000fea0003800200 */
.L_x_10268:
        /* <DEDUP_REMOVED lines=62> */
.L_x_10266:
[----:B------:R-:W-:Y:S05]  /*fea0*/  BSYNC.RECONVERGENT B1 ;  /* 0x0000000000017941 */ /* 0x000fea0003800200 */
.L_x_10265:
        /* <DEDUP_REMOVED lines=23> */
.L_x_10272:
        /* <DEDUP_REMOVED lines=12> */
.L_x_10274:
[----:B------:R-:W-:Y:S05]  /*100e0*/  BSYNC.RECONVERGENT B2 ;  /* 0x0000000000027941 */ /* 0x000fea0003800200 */
.L_x_10273:
        /* <DEDUP_REMOVED lines=62> */
.L_x_10271:
[----:B------:R-:W-:Y:S05]  /*104d0*/  BSYNC.RECONVERGENT B1 ;  /* 0x0000000000017941 */ /* 0x000fea0003800200 */
.L_x_10270:
[----:B------:R-:W-:Y:S01]  /*104e0*/  I2FP.F32.U32 R3, R3 ;  /* 0x0000000300037245 */ /* 0x000fe20000201000 */
[----:B------:R-:W-:Y:S01]  /*104f0*/  BSSY.RECONVERGENT B1, `(.L_x_10275) ;  /* 0x000005c000017945 */ /* 0x000fe20003800200 */
[----:B------:R-:W-:Y:S01]  /*10500*/  ISETP.NE.AND P4, PT, R22, 0x1, PT ;  /* 0x000000011600780c */ /* 0x000fe20003f85270 */
[----:B------:R-:W-:Y:S01]  /*10510*/  IMAD.MOV.U32 R23, RZ, RZ, 0x2 ;  /* 0x00000002ff177424 */ /* 0x000fe200078e00ff */
[----:B------:R-:W-:Y:S01]  /*10520*/  MOV R145, R14 ;  /* 0x0000000e00917202 */ /* 0x000fe20000000f00 */
[----:B------:R-:W-:-:S05]  /*10530*/  FFMA.FTZ R3, R3, R180, 1.1641532182693481445e-10 ;  /* 0x2f00000003037423 */ /* 0x000fca00000100b4 */
[----:B------:R-:W-:Y:S01]  /*10540*/  FSETP.LE.FTZ.AND P3, PT, R3, R15, PT ;  /* 0x0000000f0300720b */ /* 0x000fe20003f73000 */
[----:B------:R-:W-:-:S04]  /*10550*/  IMAD.U32 R3, R146, 0x10000, RZ ;  /* 0x0001000092037824 */ /* 0x000fc800078e00ff */
        /* <DEDUP_REMOVED lines=10> */
.L_x_10277:
        /* <DEDUP_REMOVED lines=12> */
.L_x_10279:
[----:B------:R-:W-:Y:S05]  /*106c0*/  BSYNC.RECONVERGENT B2 ;  /* 0x0000000000027941 */ /* 0x000fea0003800200 */
.L_x_10278:
        /* <DEDUP_REMOVED lines=62> */
.L_x_10276:
[----:B------:R-:W-:Y:S05]  /*10ab0*/  BSYNC.RECONVERGENT B1 ;  /* 0x0000000000017941 */ /* 0x000fea0003800200 */
.L_x_10275:
        /* <DEDUP_REMOVED lines=24> */
.L_x_10282:
        /* <DEDUP_REMOVED lines=12> */
.L_x_10284:
[----:B------:R-:W-:Y:S05]  /*10d00*/  BSYNC.RECONVERGENT B2 ;  /* 0x0000000000027941 */ /* 0x000fea0003800200 */
.L_x_10283:
        /* <DEDUP_REMOVED lines=62> */
.L_x_10281:
[----:B------:R-:W-:Y:S05]  /*110f0*/  BSYNC.RECONVERGENT B1 ;  /* 0x0000000000017941 */ /* 0x000fea0003800200 */
.L_x_10280:
        /* <DEDUP_REMOVED lines=19> */
.L_x_10287:
        /* <DEDUP_REMOVED lines=12> */
.L_x_10289:
[----:B------:R-:W-:Y:S05]  /*112f0*/  BSYNC.RECONVERGENT B2 ;  /* 0x0000000000027941 */ /* 0x000fea0003800200 */
.L_x_10288:
        /* <DEDUP_REMOVED lines=62> */
.L_x_10286:
[----:B------:R-:W-:Y:S05]  /*116e0*/  BSYNC.RECONVERGENT B1 ;  /* 0x0000000000017941 */ /* 0x000fea0003800200 */
.L_x_10285:
        /* <DEDUP_REMOVED lines=23> */
.L_x_10292:
        /* <DEDUP_REMOVED lines=12> */
.L_x_10294:
[----:B------:R-:W-:Y:S05]  /*11920*/  BSYNC.RECONVERGENT B2 ;  /* 0x0000000000027941 */ /* 0x000fea0003800200 */
.L_x_10293:
        /* <DEDUP_REMOVED lines=62> */
.L_x_10291:
[----:B------:R-:W-:Y:S05]  /*11d10*/  BSYNC.RECONVERGENT B1 ;  /* 0x0000000000017941 */ /* 0x000fea0003800200 */
.L_x_10290:
[----:B------:R-:W-:Y:S01]  /*11d20*/  ISETP.NE.AND P6, PT, R182, 0x1, PT ;  /* 0x00000001b600780c */ /* 0x000fe20003fc5270 */
[----:B------:R-:W-:Y:S01]  /*11d30*/  IMAD.U32 R147, R147, 0x10000, RZ ;  /* 0x0001000093937824 */ /* 0x000fe200078e00ff */
[----:B------:R-:W-:Y:S01]  /*11d40*/  I2FP.F32.U32 R3, R3 ;  /* 0x0000000300037245 */ /* 0x000fe20000201000 */
[----:B------:R-:W-:Y:S01]  /*11d50*/  BSSY.RECONVERGENT B1, `(.L_x_10295) ;  /* 0x000005d000017945 */ /* 0x000fe20003800200 */
[----:B------:R-:W-:Y:S01]  /*11d60*/  MOV R185, R14 ;  /* 0x0000000e00b97202 */ /* 0x000fe20000000f00 */
[----:B------:R-:W-:Y:S02]  /*11d70*/  FMUL.FTZ R147, R147, R181 ;  /* 0x000000b593937220 */ /* 0x000fe40000410000 */
[----:B------:R-:W-:-:S05]  /*11d80*/  FFMA.FTZ R3, R3, R180, 1.1641532182693481445e-10 ;  /* 0x2f00000003037423 */ /* 0x000fca00000100b4 */
[----:B------:R-:W-:Y:S01]  /*11d90*/  FSETP.LE.FTZ.AND P5, PT, R3, R15, PT ;  /* 0x0000000f0300720b */ /* 0x000fe20003fb3000 */
[----:B------:R-:W-:Y:S01]  /*11da0*/  IMAD.MOV.U32 R3, RZ, RZ, 0x2 ;  /* 0x00000002ff037424 */ /* 0x000fe200078e00ff */
[----:B------:R-:W-:Y:S11]  /*11db0*/  @!P6 BRA `(.L_x_10296) ;  /* 0x000000040058e947 */ /* 0x000ff60003800000 */
        /* <DEDUP_REMOVED lines=8> */
.L_x_10297:
        /* <DEDUP_REMOVED lines=15> */
.L_x_10299:
[----:B------:R-:W-:Y:S05]  /*11f30*/  BSYNC.RECONVERGENT B2 ;  /* 0x0000000000027941 */ /* 0x000fea0003800200 */
.L_x_10298:
        /* <DEDUP_REMOVED lines=62> */
.L_x_10296:
[----:B------:R-:W-:Y:S05]  /*12320*/  BSYNC.RECONVERGENT B1 ;  /* 0x0000000000017941 */ /* 0x000fea0003800200 */
.L_x_10295:
[----:B------:R-:W-:Y:S02]  /*12330*/  I2FP.F32.U32 R182, R185 ;  /* 0x000000b900b67245 */ /* 0x000fe40000201000 */
[----:B------:R-:W-:-:S03]  /*12340*/  FSEL R147, R147, RZ, P5 ;  /* 0x000000ff93937208 */ /* 0x000fc60002800000 */
[----:B------:R-:W-:-:S05]  /*12350*/  FFMA.FTZ R182, R182, R180, 1.1641532182693481445e-10 ;  /* 0x2f000000b6b67423 */ /* 0x000fca00000100b4 */
[----:B------:R-:W-:Y:S02]  /*12360*/  FSETP.GTU.FTZ.AND P6, PT, R182, R15, PT ;  /* 0x0000000fb600720b */ /* 0x000fe40003fdc000 */
[----:B------:R-:W-:Y:S02]  /*12370*/  PRMT R15, R123, 0x7632, R15 ;  /* 0x000076327b0f7816 */ /* 0x000fe4000000000f */
[----:B------:R-:W-:-:S03]  /*12380*/  SEL R188, RZ, 0x1, P6 ;  /* 0x00000001ffbc7807 */ /* 0x000fc60003000000 */
[----:B------:R-:W-:-:S04]  /*12390*/  IMAD.U32 R15, R15, 0x10000, RZ ;  /* 0x000100000f0f7824 */ /* 0x000fc800078e00ff */
[----:B------:R-:W-:-:S05]  /*123a0*/  FMUL.FTZ R15, R15, R181 ;  /* 0x000000b50f0f7220 */ /* 0x000fca0000410000 */
[----:B------:R-:W-:-:S05]  /*123b0*/  FSEL R15, R15, RZ, !P6 ;  /* 0x000000ff0f0f7208 */ /* 0x000fca0007000000 */
[----:B------:R-:W-:-:S04]  /*123c0*/  FADD.FTZ R147, R15, R147 ;  /* 0x000000930f937221 */ /* 0x000fc80000010000 */
[----:B------:R-:W-:Y:S01]  /*123d0*/  @P1 FADD.FTZ R147, R131, R147 ;  /* 0x0000009383931221 */ /* 0x000fe20000010000 */
[----:B------:R-:W-:Y:S06]  /*123e0*/  BRA `(.L_x_10300) ;  /* 0x00000030007c7947 */ /* 0x000fec0003800000 */
.L_x_10219:
        /* <DEDUP_REMOVED lines=16> */
.L_x_10303:
        /* <DEDUP_REMOVED lines=12> */
.L_x_10305:
[----:B------:R-:W-:Y:S05]  /*125b0*/  BSYNC.RECONVERGENT B2 ;  /* 0x0000000000027941 */ /* 0x000fea0003800200 */
.L_x_10304:
        /* <DEDUP_REMOVED lines=62> */
.L_x_10302:
[----:B------:R-:W-:Y:S05]  /*129a0*/  BSYNC.RECONVERGENT B1 ;  /* 0x0000000000017941 */ /* 0x000fea0003800200 */
.L_x_10301:
[----:B0-----:R-:W0:Y:S01]  /*129b0*/  LDC R182, c[0x0][0x404] ;  /* 0x00010100ffb67b82 */ /* 0x001e220000000800 */
[----:B------:R-:W-:Y:S01]  /*129c0*/  I2FP.F32.U32 R3, R141 ;  /* 0x0000008d00037245 */ /* 0x000fe20000201000 */
[----:B------:R-:W-:Y:S01]  /*129d0*/  IMAD.MOV.U32 R183, RZ, RZ, 0x2f800000 ;  /* 0x2f800000ffb77424 */ /* 0x000fe200078e00ff */
[----:B------:R-:W-:Y:S01]  /*129e0*/  ISETP.NE.AND P2, PT, R140, 0x1, PT ;  /* 0x000000018c00780c */ /* 0x000fe20003f45270 */
[----:B------:R-:W-:Y:S01]  /*129f0*/  BSSY.RECONVERGENT B1, `(.L_x_10306) ;  /* 0x000005d000017945 */ /* 0x000fe20003800200 */
[----:B------:R-:W-:Y:S01]  /*12a00*/  LOP3.LUT R7, R7, 0xffffffef, RZ, 0xc0, !PT ;  /* 0xffffffef07077812 */ /* 0x000fe200078ec0ff */
[----:B------:R-:W-:Y:S01]  /*12a10*/  FFMA.FTZ R3, R3, R183, 1.1641532182693481445e-10 ;  /* 0x2f00000003037423 */ /* 0x000fe200000100b7 */
[C---:B-----5:R-:W-:Y:S01]  /*12a20*/  IMAD.U32 R15, R144.reuse, 0x10000, RZ ;  /* 0x00010000900f7824 */ /* 0x060fe200078e00ff */
[----:B------:R-:W-:Y:S02]  /*12a30*/  PRMT R144, R144, 0x7632, R144 ;  /* 0x0000763290907816 */ /* 0x000fe40000000090 */
[----:B------:R-:W-:-:S02]  /*12a40*/  MOV R141, 0x2 ;  /* 0x00000002008d7802 */ /* 0x000fc40000000f00 */
[----:B0-----:R-:W-:Y:S01]  /*12a50*/  FSETP.LE.FTZ.AND P3, PT, R3, R182, PT ;  /* 0x000000b60300720b */ /* 0x001fe20003f73000 */
        /* <DEDUP_REMOVED lines=11> */
.L_x_10308:
        /* <DEDUP_REMOVED lines=12> */
.L_x_10310:
[----:B------:R-:W-:Y:S05]  /*12bd0*/  BSYNC.RECONVERGENT B2 ;  /* 0x0000000000027941 */ /* 0x000fea0003800200 */
.L_x_10309:
        /* <DEDUP_REMOVED lines=62> */
.L_x_10307:
[----:B------:R-:W-:Y:S05]  /*12fc0*/  BSYNC.RECONVERGENT B1 ;  /* 0x0000000000017941 */ /* 0x000fea0003800200 */
.L_x_10306:
[----:B------:R-:W-:Y:S01]  /*12fd0*/  I2FP.F32.U32 R3, R3 ;  /* 0x0000000300037245 */ /* 0x000fe20000201000 */
[----:B------:R-:W-:Y:S01]  /*12fe0*/  BSSY.RECONVERGENT B1, `(.L_x_10311) ;  /* 0x000005d000017945 */ /* 0x000fe20003800200 */
[----:B------:R-:W-:Y:S01]  /*12ff0*/  ISETP.NE.AND P2, PT, R141, 0x1, PT ;  /* 0x000000018d00780c */ /* 0x000fe20003f45270 */
[----:B------:R-:W-:Y:S01]  /*13000*/  HFMA2 R142, -RZ, RZ, 0, 1.1920928955078125e-07 ;  /* 0x00000002ff8e7431 */ /* 0x000fe200000001ff */
[----:B------:R-:W-:Y:S01]  /*13010*/  LOP3.LUT R7, R7, 0xfffffff7, RZ, 0xc0, !PT ;  /* 0xfffffff707077812 */ /* 0x000fe200078ec0ff */
[----:B------:R-:W-:Y:S01]  /*13020*/  FFMA.FTZ R3, R3, R183, 1.1641532182693481445e-10 ;  /* 0x2f00000003037423 */ /* 0x000fe200000100b7 */
[----:B------:R-:W-:-:S04]  /*13030*/  IMAD.U32 R140, R144, 0x10000, RZ ;  /* 0x00010000908c7824 */ /* 0x000fc800078e00ff */
        /* <DEDUP_REMOVED lines=12> */
.L_x_10313:
        /* <DEDUP_REMOVED lines=12> */
.L_x_10315:
[----:B------:R-:W-:Y:S05]  /*131c0*/  BSYNC.RECONVERGENT B2 ;  /* 0x0000000000027941 */ /* 0x000fea0003800200 */
.L_x_10314:
        /* <DEDUP_REMOVED lines=62> */
.L_x_10312:
[----:B------:R-:W-:Y:S05]  /*135b0*/  BSYNC.RECONVERGENT B1 ;  /* 0x0000000000017941 */ /* 0x000fea0003800200 */
.L_x_10311:
[----:B------:R-:W-:Y:S01]  /*135c0*/  I2FP.F32.U32 R3, R3 ;  /* 0x0000000300037245 */ /* 0x000fe20000201000 */
[----:B------:R-:W-:Y:S01]  /*135d0*/  BSSY.RECONVERGENT B1, `(.L_x_10316) ;  /* 0x000005e000017945 */ /* 0x000fe20003800200 */
[----:B------:R-:W-:Y:S01]  /*135e0*/  LOP3.LUT R7, R7, 0xfffffffb, RZ, 0xc0, !PT ;  /* 0xfffffffb07077812 */ /* 0x000fe200078ec0ff */
[----:B------:R-:W-:Y:S02]  /*135f0*/  HFMA2 R143, -RZ, RZ, 0, 1.1920928955078125e-07 ;  /* 0x00000002ff8f7431 */ /* 0x000fe400000001ff */
[----:B------:R-:W-:Y:S02]  /*13600*/  IMAD.U32 R141, R145, 0x10000, RZ ;  /* 0x00010000918d7824 */ /* 0x000fe400078e00ff */
[----:B------:R-:W-:-:S05]  /*13610*/  FFMA.FTZ R3, R3, R183, 1.1641532182693481445e-10 ;  /* 0x2f00000003037423 */ /* 0x000fca00000100b7 */
[----:B------:R-:W-:Y:S02]  /*13620*/  FSETP.LE.FTZ.AND P2, PT, R3, R182, PT ;  /* 0x000000b60300720b */ /* 0x000fe40003f53000 */
[----:B------:R-:W-:Y:S01]  /*13630*/  PRMT R3, R145, 0x7632, R3 ;  /* 0x0000763291037816 */ /* 0x000fe20000000003 */
[----:B------:R-:W-:-:S10]  /*13640*/  IMAD.MOV.U32 R145, RZ, RZ, R14 ;  /* 0x000000ffff917224 */ /* 0x000fd400078e000e */
        /* <DEDUP_REMOVED lines=11> */
.L_x_10318:
        /* <DEDUP_REMOVED lines=12> */
.L_x_10320:
[----:B------:R-:W-:Y:S05]  /*137c0*/  BSYNC.RECONVERGENT B2 ;  /* 0x0000000000027941 */ /* 0x000fea0003800200 */
.L_x_10319:
        /* <DEDUP_REMOVED lines=62> */
.L_x_10317:
[----:B------:R-:W-:Y:S05]  /*13bb0*/  BSYNC.RECONVERGENT B1 ;  /* 0x0000000000017941 */ /* 0x000fea0003800200 */
.L_x_10316:
[----:B------:R-:W-:Y:S01]  /*13bc0*/  I2FP.F32.U32 R142, R145 ;  /* 0x00000091008e7245 */ /* 0x000fe20000201000 */
[----:B------:R-:W-:Y:S01]  /*13bd0*/  BSSY.RECONVERGENT B1, `(.L_x_10321) ;  /* 0x000005d000017945 */ /* 0x000fe20003800200 */
[----:B------:R-:W-:Y:S01]  /*13be0*/  LOP3.LUT R7, R7, 0xfffffffd, RZ, 0xc0, !PT ;  /* 0xfffffffd07077812 */ /* 0x000fe200078ec0ff */
[----:B------:R-:W-:Y:S02]  /*13bf0*/  HFMA2 R144, -RZ, RZ, 0, 1.1920928955078125e-07 ;  /* 0x00000002ff907431 */ /* 0x000fe400000001ff */
[----:B------:R-:W-:-:S05]  /*13c00*/  FFMA.FTZ R142, R142, R183, 1.1641532182693481445e-10 ;  /* 0x2f0000008e8e7423 */ /* 0x000fca00000100b7 */
[----:B------:R-:W-:Y:S01]  /*13c10*/  FSETP.LE.FTZ.AND P2, PT, R142, R182, PT ;  /* 0x000000b68e00720b */ /* 0x000fe20003f53000 */
[----:B------:R-:W-:Y:S02]  /*13c20*/  IMAD.U32 R142, R3, 0x10000, RZ ;  /* 0x00010000038e7824 */ /* 0x000fe400078e00ff */
        /* <DEDUP_REMOVED lines=12> */
.L_x_10323:
        /* <DEDUP_REMOVED lines=12> */
.L_x_10325:
[----:B------:R-:W-:Y:S05]  /*13db0*/  BSYNC.RECONVERGENT B2 ;  /* 0x0000000000027941 */ /* 0x000fea0003800200 */
.L_x_10324:
        /* <DEDUP_REMOVED lines=62> */
.L_x_10322:
[----:B------:R-:W-:Y:S05]  /*141a0*/  BSYNC.RECONVERGENT B1 ;  /* 0x0000000000017941 */ /* 0x000fea0003800200 */
.L_x_10321:
[----:B------:R-:W-:Y:S01]  /*141b0*/  ISETP.NE.AND P3, PT, R144, 0x1, PT ;  /* 0x000000019000780c */ /* 0x000fe20003f65270 */
[----:B------:R-:W-:Y:S01]  /*141c0*/  BSSY.RECONVERGENT B1, `(.L_x_10326) ;  /* 0x000005c000017945 */ /* 0x000fe20003800200 */
[----:B------:R-:W-:Y:S01]  /*141d0*/  I2FP.F32.U32 R3, R3 ;  /* 0x0000000300037245 */ /* 0x000fe20000201000 */
[----:B------:R-:W-:Y:S02]  /*141e0*/  HFMA2 R145, -RZ, RZ, 0, 1.1920928955078125e-07 ;  /* 0x00000002ff917431 */ /* 0x000fe400000001ff */
[C---:B------:R-:W-:Y:S01]  /*141f0*/  IMAD.U32 R143, R146.reuse, 0x10000, RZ ;  /* 0x00010000928f7824 */ /* 0x040fe200078e00ff */
[----:B------:R-:W-:Y:S01]  /*14200*/  PRMT R146, R146, 0x7632, R146 ;  /* 0x0000763292927816 */ /* 0x000fe20000000092 */
        /* <DEDUP_REMOVED lines=12> */
.L_x_10328:
        /* <DEDUP_REMOVED lines=12> */
.L_x_10330:
[----:B------:R-:W-:Y:S05]  /*14390*/  BSYNC.RECONVERGENT B2 ;  /* 0x0000000000027941 */ /* 0x000fea0003800200 */
.L_x_10329:
        /* <DEDUP_REMOVED lines=62> */
.L_x_10327:
[----:B------:R-:W-:Y:S05]  /*14780*/  BSYNC.RECONVERGENT B1 ;  /* 0x0000000000017941 */ /* 0x000fea0003800200 */
.L_x_10326:
[----:B------:R-:W-:Y:S01]  /*14790*/  ISETP.NE.AND P4, PT, R145, 0x1, PT ;  /* 0x000000019100780c */ /* 0x000fe20003f85270 */
[----:B------:R-:W-:Y:S01]  /*147a0*/  BSSY.RECONVERGENT B1, `(.L_x_10331) ;  /* 0x000005b000017945 */ /* 0x000fe20003800200 */
[----:B------:R-:W-:Y:S01]  /*147b0*/  I2FP.F32.U32 R3, R3 ;  /* 0x0000000300037245 */ /* 0x000fe20000201000 */
[----:B------:R-:W-:Y:S02]  /*147c0*/  HFMA2 R144, -RZ, RZ, 0, 1.1920928955078125e-07 ;  /* 0x00000002ff907431 */ /* 0x000fe400000001ff */
[----:B------:R-:W-:Y:S02]  /*147d0*/  IMAD.U32 R146, R146, 0x10000, RZ ;  /* 0x0001000092927824 */ /* 0x000fe400078e00ff */
        /* <DEDUP_REMOVED lines=12> */
.L_x_10333:
        /* <DEDUP_REMOVED lines=12> */
.L_x_10335:
[----:B------:R-:W-:Y:S05]  /*14960*/  BSYNC.RECONVERGENT B2 ;  /* 0x0000000000027941 */ /* 0x000fea0003800200 */
.L_x_10334:
        /* <DEDUP_REMOVED lines=62> */
.L_x_10332:
[----:B------:R-:W-:Y:S05]  /*14d50*/  BSYNC.RECONVERGENT B1 ;  /* 0x0000000000017941 */ /* 0x000fea0003800200 */
.L_x_10331:
[----:B------:R-:W-:Y:S01]  /*14d60*/  ISETP.NE.AND P5, PT, R144, 0x1, PT ;  /* 0x000000019000780c */ /* 0x000fe20003fa5270 */
[----:B------:R-:W-:Y:S01]  /*14d70*/  BSSY.RECONVERGENT B1, `(.L_x_10336) ;  /* 0x000005c000017945 */ /* 0x000fe20003800200 */
[----:B------:R-:W-:Y:S01]  /*14d80*/  I2FP.F32.U32 R3, R3 ;  /* 0x0000000300037245 */ /* 0x000fe20000201000 */
[C---:B-1----:R-:W-:Y:S01]  /*14d90*/  IMAD.U32 R184, R147.reuse, 0x10000, RZ ;  /* 0x0001000093b87824 */ /* 0x042fe200078e00ff */
[----:B------:R-:W-:Y:S01]  /*14da0*/  PRMT R147, R147, 0x7632, R147 ;  /* 0x0000763293937816 */ /* 0x000fe20000000093 */
[----:B------:R-:W-:Y:S02]  /*14db0*/  IMAD.MOV.U32 R181, RZ, RZ, R14 ;  /* 0x000000ffffb57224 */ /* 0x000fe400078e000e */
[----:B------:R-:W-:-:S05]  /*14dc0*/  FFMA.FTZ R3, R3, R183, 1.1641532182693481445e-10 ;  /* 0x2f00000003037423 */ /* 0x000fca00000100b7 */
[----:B------:R-:W-:Y:S01]  /*14dd0*/  FSETP.LE.FTZ.AND P4, PT, R3, R182, PT ;  /* 0x000000b60300720b */ /* 0x000fe20003f93000 */
[----:B------:R-:W-:Y:S01]  /*14de0*/  HFMA2 R3, -RZ, RZ, 0, 1.1920928955078125e-07 ;  /* 0x00000002ff037431 */ /* 0x000fe200000001ff */
        /* <DEDUP_REMOVED lines=9> */
.L_x_10338:
        /* <DEDUP_REMOVED lines=12> */
.L_x_10340:
[----:B------:R-:W-:Y:S05]  /*14f40*/  BSYNC.RECONVERGENT B2 ;  /* 0x0000000000027941 */ /* 0x000fea0003800200 */
.L_x_10339:
        /* <DEDUP_REMOVED lines=62> */
.L_x_10337:
[----:B------:R-:W-:Y:S05]  /*15330*/  BSYNC.RECONVERGENT B1 ;  /* 0x0000000000017941 */ /* 0x000fea0003800200 */
.L_x_10336:
[----:B------:R-:W-:Y:S01]  /*15340*/  LOP3.LUT R7, R7, 0xffffdfff, RZ, 0xc0, !PT ;  /* 0xffffdfff07077812 */ /* 0x000fe200078ec0ff */
[----:B------:R-:W-:Y:S01]  /*15350*/  FMUL.FTZ R180, R140, UR12 ;  /* 0x0000000c8cb47c20 */ /* 0x000fe20008410000 */
[----:B------:R-:W-:Y:S01]  /*15360*/  I2FP.F32.U32 R144, R181 ;  /* 0x000000b500907245 */ /* 0x000fe20000201000 */
[----:B------:R-:W-:Y:S01]  /*15370*/  FMUL.FTZ R143, R143, UR12 ;  /* 0x0000000c8f8f7c20 */ /* 0x000fe20008410000 */
[----:B------:R-:W-:Y:S01]  /*15380*/  @P2 LOP3.LUT R7, R7, 0x2000, RZ, 0xfc, !PT ;  /* 0x0000200007072812 */ /* 0x000fe200078efcff */
[----:B------:R-:W-:Y:S01]  /*15390*/  FMUL.FTZ R184, R184, UR12 ;  /* 0x0000000cb8b87c20 */ /* 0x000fe20008410000 */
[----:B------:R-:W-:Y:S01]  /*153a0*/  FMUL.FTZ R145, R146, UR12 ;  /* 0x0000000c92917c20 */ /* 0x000fe20008410000 */
[----:B------:R-:W-:Y:S01]  /*153b0*/  FFMA.FTZ R183, R144, R183, 1.1641532182693481445e-10 ;  /* 0x2f00000090b77423 */ /* 0x000fe200000100b7 */
[----:B------:R-:W-:Y:S01]  /*153c0*/  LOP3.LUT P2, RZ, R7, 0x10, RZ, 0xc0, !PT ;  /* 0x0000001007ff7812 */ /* 0x000fe2000784c0ff */
[----:B------:R-:W-:Y:S01]  /*153d0*/  IMAD.U32 R144, R147, 0x10000, RZ ;  /* 0x0001000093907824 */ /* 0x000fe200078e00ff */
[----:B------:R-:W-:Y:S01]  /*153e0*/  LOP3.LUT R7, R7, 0xffffefff, RZ, 0xc0, !PT ;  /* 0xffffefff07077812 */ /* 0x000fe200078ec0ff */
[----:B------:R-:W-:Y:S01]  /*153f0*/  FMUL.FTZ R147, R142, UR12 ;  /* 0x0000000c8e937c20 */ /* 0x000fe20008410000 */
[----:B------:R-:W-:Y:S01]  /*15400*/  FMUL.FTZ R142, R141, UR12 ;  /* 0x0000000c8d8e7c20 */ /* 0x000fe20008410000 */
[----:B------:R-:W-:Y:S01]  /*15410*/  FMUL.FTZ R141, R15, UR12 ;  /* 0x0000000c0f8d7c20 */ /* 0x000fe20008410000 */
[----:B------:R-:W-:Y:S01]  /*15420*/  @P1 LOP3.LUT R7, R7, 0x1000, RZ, 0xfc, !PT ;  /* 0x0000100007071812 */ /* 0x000fe200078efcff */
[----:B------:R-:W-:Y:S01]  /*15430*/  FMUL.FTZ R15, R144, UR12 ;  /* 0x0000000c900f7c20 */ /* 0x000fe20008410000 */
[----:B------:R-:W-:-:S02]  /*15440*/  FSETP.GTU.FTZ.AND P5, PT, R183, R182, PT ;  /* 0x000000b6b700720b */ /* 0x000fc40003fbc000 */
[C---:B------:R-:W-:Y:S02]  /*15450*/  LOP3.LUT P1, RZ, R7.reuse, 0x8, RZ, 0xc0, !PT ;  /* 0x0000000807ff7812 */ /* 0x040fe4000782c0ff */
[----:B------:R-:W-:Y:S02]  /*15460*/  LOP3.LUT R7, R7, 0xfffff7ff, RZ, 0xc0, !PT ;  /* 0xfffff7ff07077812 */ /* 0x000fe400078ec0ff */
[----:B------:R-:W-:Y:S02]  /*15470*/  FSEL R140, R141, RZ, P2 ;  /* 0x000000ff8d8c7208 */ /* 0x000fe40001000000 */
[----:B------:R-:W-:Y:S02]  /*15480*/  @P0 LOP3.LUT R7, R7, 0x800, RZ, 0xfc, !PT ;  /* 0x0000080007070812 */ /* 0x000fe400078efcff */
[----:B------:R-:W-:Y:S02]  /*15490*/  FSEL R141, R180, RZ, P1 ;  /* 0x000000ffb48d7208 */ /* 0x000fe40000800000 */
        /* <DEDUP_REMOVED lines=19> */
[----:B------:R-:W-:-:S13]  /*155d0*/  PLOP3.LUT P5, PT, P5, PT, PT, 0x8, 0x80 ;  /* 0x000000000080781c */ /* 0x000fda0002fae170 */
.L_x_10300:
        /* <DEDUP_REMOVED lines=24> */
[----:B------:R-:W-:Y:S02]  /*15760*/  SHF.L.U32 R15, R23, 0x10, RZ ;  /* 0x00000010170f7819 */ /* 0x000fe400000006ff */
[----:B0-----:R-:W-:Y:S02]  /*15770*/  LOP3.LUT R180, R188, 0xffff, RZ, 0xc0, !PT ;  /* 0x0000ffffbcb47812 */ /* 0x001fe400078ec0ff */
        /* <DEDUP_REMOVED lines=18> */
.L_x_10341:
[----:B------:R-:W-:Y:S02]  /*158a0*/  IMAD.MOV.U32 R15, RZ, RZ, R187 ;  /* 0x000000ffff0f7224 */ /* 0x000fe400078e00bb */
[----:B------:R-:W-:-:S07]  /*158b0*/  VIADD R186, R186, 0x20 ;  /* 0x00000020baba7836 */ /* 0x000fce0000000000 */
.L_x_10218:
[----:B------:R-:W-:Y:S05]  /*158c0*/  BSYNC.RECONVERGENT B0 ;  /* 0x0000000000007941 */ /* 0x000fea0003800200 */
.L_x_10217:
        /* <DEDUP_REMOVED lines=36> */
.L_x_10347:
        /* <DEDUP_REMOVED lines=12> */
.L_x_10349:
[----:B------:R-:W-:Y:S05]  /*15bd0*/  BSYNC.RECONVERGENT B2 ;  /* 0x0000000000027941 */ /* 0x000fea0003800200 */
.L_x_10348:
        /* <DEDUP_REMOVED lines=62> */
.L_x_10346:
[----:B------:R-:W-:Y:S05]  /*15fc0*/  BSYNC.RECONVERGENT B1 ;  /* 0x0000000000017941 */ /* 0x000fea0003800200 */
.L_x_10345:
[----:B------:R-:W3:Y:S01]  /*15fd0*/  LDC R15, c[0x0][0x404] ;  /* 0x00010100ff0f7b82 */ /* 0x000ee20000000800 */
[----:B------:R-:W-:Y:S01]  /*15fe0*/  I2FP.F32.U32 R3, R17 ;  /* 0x0000001100037245 */ /* 0x000fe20000201000 */
[----:B01----:R-:W-:Y:S01]  /*15ff0*/  IMAD.MOV.U32 R180, RZ, RZ, 0x2f800000 ;  /* 0x2f800000ffb47424 */ /* 0x003fe200078e00ff */
[----:B------:R-:W-:Y:S01]  /*16000*/  ISETP.NE.AND P2, PT, R18, 0x1, PT ;  /* 0x000000011200780c */ /* 0x000fe20003f45270 */
[----:B------:R-:W-:Y:S01]  /*16010*/  BSSY.RECONVERGENT B1, `(.L_x_10350) ;  /* 0x000005f000017945 */ /* 0x000fe20003800200 */
[----:B------:R-:W-:Y:S01]  /*16020*/  LOP3.LUT R7, R7, 0xffffffef, RZ, 0xc0, !PT ;  /* 0xffffffef07077812 */ /* 0x000fe200078ec0ff */
[----:B------:R-:W-:Y:S01]  /*16030*/  FFMA.FTZ R3, R3, R180, 1.1641532182693481445e-10 ;  /* 0x2f00000003037423 */ /* 0x000fe200000100b4 */
[----:B------:R-:W-:Y:S01]  /*16040*/  IMAD.MOV.U32 R19, RZ, RZ, 0x2 ;  /* 0x00000002ff137424 */ /* 0x000fe200078e00ff */
[----:B------:R-:W0:Y:S01]  /*16050*/  LDC R181, c[0x0][0x408] ;  /* 0x00010200ffb57b82 */ /* 0x000e220000000800 */
[----:B------:R-:W-:Y:S02]  /*16060*/  IMAD.MOV.U32 R17, RZ, RZ, R14 ;  /* 0x000000ffff117224 */ /* 0x000fe400078e000e */
[----:B---3--:R-:W-:-:S02]  /*16070*/  FSETP.LE.FTZ.AND P4, PT, R3, R15, PT ;  /* 0x0000000f0300720b */ /* 0x008fc40003f93000 */
[C---:B-----5:R-:W-:Y:S02]  /*16080*/  SHF.L.U32 R3, R152.reuse, 0x10, RZ ;  /* 0x0000001098037819 */ /* 0x060fe400000006ff */
[----:B------:R-:W-:-:S03]  /*16090*/  PRMT R152, R152, 0x7632, R152 ;  /* 0x0000763298987816 */ /* 0x000fc60000000098 */
[----:B0-----:R-:W-:-:S06]  /*160a0*/  FMUL.FTZ R3, R3, R181 ;  /* 0x000000b503037220 */ /* 0x001fcc0000410000 */
        /* <DEDUP_REMOVED lines=10> */
.L_x_10352:
        /* <DEDUP_REMOVED lines=12> */
.L_x_10354:
[----:B------:R-:W-:Y:S05]  /*16210*/  BSYNC.RECONVERGENT B2 ;  /* 0x0000000000027941 */ /* 0x000fea0003800200 */
.L_x_10353:
        /* <DEDUP_REMOVED lines=62> */
.L_x_10351:
[----:B------:R-:W-:Y:S05]  /*16600*/  BSYNC.RECONVERGENT B1 ;  /* 0x0000000000017941 */ /* 0x000fea0003800200 */
.L_x_10350:
        /* <DEDUP_REMOVED lines=9> */
[----:B--2---:R-:W-:Y:S01]  /*166a0*/  FADD.FTZ R148, R17, R3 ;  /* 0x0000000311947221 */ /* 0x004fe20000010000 */
        /* <DEDUP_REMOVED lines=13> */
.L_x_10357:
        /* <DEDUP_REMOVED lines=12> */
.L_x_10359:
[----:B------:R-:W-:Y:S05]  /*16840*/  BSYNC.RECONVERGENT B2 ;  /* 0x0000000000027941 */ /* 0x000fea0003800200 */
.L_x_10358:
        /* <DEDUP_REMOVED lines=62> */
.L_x_10356:
[----:B------:R-:W-:Y:S05]  /*16c30*/  BSYNC.RECONVERGENT B1 ;  /* 0x0000000000017941 */ /* 0x000fea0003800200 */
.L_x_10355:
[----:B------:R-:W-:Y:S01]  /*16c40*/  I2FP.F32.U32 R3, R3 ;  /* 0x0000000300037245 */ /* 0x000fe20000201000 */
[----:B------:R-:W-:Y:S01]  /*16c50*/  BSSY.RECONVERGENT B1, `(.L_x_10360) ;  /* 0x000005e000017945 */ /* 0x000fe20003800200 */
[----:B------:R-:W-:Y:S01]  /*16c60*/  ISETP.NE.AND P2, PT, R18, 0x1, PT ;  /* 0x000000011200780c */ /* 0x000fe20003f45270 */
[----:B------:R-:W-:Y:S01]  /*16c70*/  IMAD.MOV.U32 R19, RZ, RZ, 0x2 ;  /* 0x00000002ff137424 */ /* 0x000fe200078e00ff */
[----:B------:R-:W-:Y:S01]  /*16c80*/  LOP3.LUT R7, R7, 0xfffffff7, RZ, 0xc0, !PT ;  /* 0xfffffff707077812 */ /* 0x000fe200078ec0ff */
[----:B------:R-:W-:Y:S01]  /*16c90*/  FFMA.FTZ R3, R3, R180, 1.1641532182693481445e-10 ;  /* 0x2f00000003037423 */ /* 0x000fe200000100b4 */
[----:B------:R-:W-:-:S04]  /*16ca0*/  IMAD.MOV.U32 R21, RZ, RZ, R14 ;  /* 0x000000ffff157224 */ /* 0x000fc800078e000e */
[----:B------:R-:W-:Y:S02]  /*16cb0*/  FSETP.LE.FTZ.AND P4, PT, R3, R15, PT ;  /* 0x0000000f0300720b */ /* 0x000fe40003f93000 */
[----:B------:R-:W-:-:S05]  /*16cc0*/  SHF.L.U32 R3, R152, 0x10, RZ ;  /* 0x0000001098037819 */ /* 0x000fca00000006ff */
[----:B------:R-:W-:-:S06]  /*16cd0*/  FMUL.FTZ R3, R3, R181 ;  /* 0x000000b503037220 */ /* 0x000fcc0000410000 */
        /* <DEDUP_REMOVED lines=10> */
.L_x_10362:
        /* <DEDUP_REMOVED lines=12> */
.L_x_10364:
[----:B------:R-:W-:Y:S05]  /*16e40*/  BSYNC.RECONVERGENT B2 ;  /* 0x0000000000027941 */ /* 0x000fea0003800200 */
.L_x_10363:
        /* <DEDUP_REMOVED lines=62> */
.L_x_10361:
[----:B------:R-:W-:Y:S05]  /*17230*/  BSYNC.RECONVERGENT B1 ;  /* 0x0000000000017941 */ /* 0x000fea0003800200 */
.L_x_10360:
        /* <DEDUP_REMOVED lines=24> */
.L_x_10367:
        /* <DEDUP_REMOVED lines=12> */
.L_x_10369:
[----:B------:R-:W-:Y:S05]  /*17480*/  BSYNC.RECONVERGENT B2 ;  /* 0x0000000000027941 */ /* 0x000fea0003800200 */
.L_x_10368:
        /* <DEDUP_REMOVED lines=62> */
.L_x_10366:
[----:B------:R-:W-:Y:S05]  /*17870*/  BSYNC.RECONVERGENT B1 ;  /* 0x0000000000017941 */ /* 0x000fea0003800200 */
.L_x_10365:
        /* <DEDUP_REMOVED lines=8> */
[C---:B------:R-:W-:Y:S02]  /*17900*/  SHF.L.U32 R3, R153.reuse, 0x10, RZ ;  /* 0x0000001099037819 */ /* 0x040fe400000006ff */
[----:B------:R-:W-:-:S03]  /*17910*/  PRMT R153, R153, 0x7632, R153 ;  /* 0x0000763299997816 */ /* 0x000fc60000000099 */
        /* <DEDUP_REMOVED lines=11> */
.L_x_10372:
        /* <DEDUP_REMOVED lines=12> */
.L_x_10374:
[----:B------:R-:W-:Y:S05]  /*17a90*/  BSYNC.RECONVERGENT B2 ;  /* 0x0000000000027941 */ /* 0x000fea0003800200 */
.L_x_10373:
        /* <DEDUP_REMOVED lines=62> */
.L_x_10371:
[----:B------:R-:W-:Y:S05]  /*17e80*/  BSYNC.RECONVERGENT B1 ;  /* 0x0000000000017941 */ /* 0x000fea0003800200 */
.L_x_10370:
        /* <DEDUP_REMOVED lines=23> */
.L_x_10377:
        /* <DEDUP_REMOVED lines=12> */
.L_x_10379:
[----:B------:R-:W-:Y:S05]  /*180c0*/  BSYNC.RECONVERGENT B2 ;  /* 0x0000000000027941 */ /* 0x000fea0003800200 */
.L_x_10378:
        /* <DEDUP_REMOVED lines=62> */
.L_x_10376:
[----:B------:R-:W-:Y:S05]  /*184b0*/  BSYNC.RECONVERGENT B1 ;  /* 0x0000000000017941 */ /* 0x000fea0003800200 */
.L_x_10375:
        /* <DEDUP_REMOVED lines=20> */
.L_x_10382:
        /* <DEDUP_REMOVED lines=12> */
.L_x_10384:
[----:B------:R-:W-:Y:S05]  /*186c0*/  BSYNC.RECONVERGENT B2 ;  /* 0x0000000000027941 */ /* 0x000fea0003800200 */
.L_x_10383:
        /* <DEDUP_REMOVED lines=62> */
.L_x_10381:
[----:B------:R-:W-:Y:S05]  /*18ab0*/  BSYNC.RECONVERGENT B1 ;  /* 0x0000000000017941 */ /* 0x000fea0003800200 */
.L_x_10380:
        /* <DEDUP_REMOVED lines=24> */
.L_x_10387:
        /* <DEDUP_REMOVED lines=12> */
.L_x_10389:
[----:B------:R-:W-:Y:S05]  /*18d00*/  BSYNC.RECONVERGENT B2 ;  /* 0x0000000000027941 */ /* 0x000fea0003800200 */
.L_x_10388:
        /* <DEDUP_REMOVED lines=62> */
.L_x_10386:
[----:B------:R-:W-:Y:S05]  /*190f0*/  BSYNC.RECONVERGENT B1 ;  /* 0x0000000000017941 */ /* 0x000fea0003800200 */
.L_x_10385:
        /* <DEDUP_REMOVED lines=19> */
.L_x_10392:
        /* <DEDUP_REMOVED lines=12> */
.L_x_10394:
[----:B------:R-:W-:Y:S05]  /*192f0*/  BSYNC.RECONVERGENT B2 ;  /* 0x0000000000027941 */ /* 0x000fea0003800200 */
.L_x_10393:
        /* <DEDUP_REMOVED lines=62> */
.L_x_10391:
[----:B------:R-:W-:Y:S05]  /*196e0*/  BSYNC.RECONVERGENT B1 ;  /* 0x0000000000017941 */ /* 0x000fea0003800200 */
.L_x_10390:
        /* <DEDUP_REMOVED lines=23> */
.L_x_10397:
        /* <DEDUP_REMOVED lines=12> */
.L_x_10399:
[----:B------:R-:W-:Y:S05]  /*19920*/  BSYNC.RECONVERGENT B2 ;  /* 0x0000000000027941 */ /* 0x000fea0003800200 */
.L_x_10398:
        /* <DEDUP_REMOVED lines=62> */
.L_x_10396:
[----:B------:R-:W-:Y:S05]  /*19d10*/  BSYNC.RECONVERGENT B1 ;  /* 0x0000000000017941 */ /* 0x000fea0003800200 */
.L_x_10395:
        /* <DEDUP_REMOVED lines=18> */
.L_x_10402:
        /* <DEDUP_REMOVED lines=12> */
.L_x_10404:
[----:B------:R-:W-:Y:S05]  /*19f00*/  BSYNC.RECONVERGENT B2 ;  /* 0x0000000000027941 */ /* 0x000fea0003800200 */
.L_x_10403:
        /* <DEDUP_REMOVED lines=62> */
.L_x_10401:
[----:B------:R-:W-:Y:S05]  /*1a2f0*/  BSYNC.RECONVERGENT B1 ;  /* 0x0000000000017941 */ /* 0x000fea0003800200 */
.L_x_10400:
        /* <DEDUP_REMOVED lines=24> */
.L_x_10407:
        /* <DEDUP_REMOVED lines=12> */
.L_x_10409:
[----:B------:R-:W-:Y:S05]  /*1a540*/  BSYNC.RECONVERGENT B2 ;  /* 0x0000000000027941 */ /* 0x000fea0003800200 */
.L_x_10408:
        /* <DEDUP_REMOVED lines=62> */
.L_x_10406:
[----:B------:R-:W-:Y:S05]  /*1a930*/  BSYNC.RECONVERGENT B1 ;  /* 0x0000000000017941 */ /* 0x000fea0003800200 */
.L_x_10405:
        /* <DEDUP_REMOVED lines=19> */
.L_x_10412:
        /* <DEDUP_REMOVED lines=12> */
.L_x_10414:
[----:B------:R-:W-:Y:S05]  /*1ab30*/  BSYNC.RECONVERGENT B2 ;  /* 0x0000000000027941 */ /* 0x000fea0003800200 */
.L_x_10413:
        /* <DEDUP_REMOVED lines=62> */
.L_x_10411:
[----:B------:R-:W-:Y:S05]  /*1af20*/  BSYNC.RECONVERGENT B1 ;  /* 0x0000000000017941 */ /* 0x000fea0003800200 */
.L_x_10410:
        /* <DEDUP_REMOVED lines=23> */
.L_x_10417:
        /* <DEDUP_REMOVED lines=12> */
.L_x_10419:
[----:B------:R-:W-:Y:S05]  /*1b160*/  BSYNC.RECONVERGENT B2 ;  /* 0x0000000000027941 */ /* 0x000fea0003800200 */
.L_x_10418:
        /* <DEDUP_REMOVED lines=62> */
.L_x_10416:
[----:B------:R-:W-:Y:S05]  /*1b550*/  BSYNC.RECONVERGENT B1 ;  /* 0x0000000000017941 */ /* 0x000fea0003800200 */
.L_x_10415:
        /* <DEDUP_REMOVED lines=18> */
.L_x_10422:
        /* <DEDUP_REMOVED lines=15> */
.L_x_10424:
[----:B------:R-:W-:Y:S05]  /*1b770*/  BSYNC.RECONVERGENT B2 ;  /* 0x0000000000027941 */ /* 0x000fea0003800200 */
.L_x_10423:
        /* <DEDUP_REMOVED lines=62> */
.L_x_10421:
[----:B------:R-:W-:Y:S05]  /*1bb60*/  BSYNC.RECONVERGENT B1 ;  /* 0x0000000000017941 */ /* 0x000fea0003800200 */
.L_x_10420:
        /* <DEDUP_REMOVED lines=10> */
[----:B------:R-:W-:Y:S01]  /*1bc10*/  @P1 FADD.FTZ R155, R131, R155 ;  /* 0x0000009b839b1221 */ /* 0x000fe20000010000 */
[----:B------:R-:W-:Y:S06]  /*1bc20*/  BRA `(.L_x_10425) ;  /* 0x00000030007c7947 */ /* 0x000fec0003800000 */
.L_x_10344:
        /* <DEDUP_REMOVED lines=16> */
.L_x_10428:
        /* <DEDUP_REMOVED lines=12> */
.L_x_10430:
[----:B------:R-:W-:Y:S05]  /*1bdf0*/  BSYNC.RECONVERGENT B2 ;  /* 0x0000000000027941 */ /* 0x000fea0003800200 */
.L_x_10429:
        /* <DEDUP_REMOVED lines=62> */
.L_x_10427:
[----:B------:R-:W-:Y:S05]  /*1c1e0*/  BSYNC.RECONVERGENT B1 ;  /* 0x0000000000017941 */ /* 0x000fea0003800200 */
.L_x_10426:
[----:B0-----:R-:W0:Y:S01]  /*1c1f0*/  LDC R182, c[0x0][0x404] ;  /* 0x00010100ffb67b82 */ /* 0x001e220000000800 */
[----:B------:R-:W-:Y:S01]  /*1c200*/  I2FP.F32.U32 R3, R149 ;  /* 0x0000009500037245 */ /* 0x000fe20000201000 */
[----:B------:R-:W-:Y:S01]  /*1c210*/  HFMA2 R183, -RZ, RZ, 0.1171875, 0 ;  /* 0x2f800000ffb77431 */ /* 0x000fe200000001ff */
[----:B------:R-:W-:Y:S01]  /*1c220*/  ISETP.NE.AND P2, PT, R148, 0x1, PT ;  /* 0x000000019400780c */ /* 0x000fe20003f45270 */
[----:B------:R-:W-:Y:S01]  /*1c230*/  BSSY.RECONVERGENT B1, `(.L_x_10431) ;  /* 0x000005d000017945 */ /* 0x000fe20003800200 */
[----:B------:R-:W-:Y:S01]  /*1c240*/  LOP3.LUT R7, R7, 0xffffffef, RZ, 0xc0, !PT ;  /* 0xffffffef07077812 */ /* 0x000fe200078ec0ff */
[C---:B-----5:R-:W-:Y:S02]  /*1c250*/  IMAD.U32 R15, R152.reuse, 0x10000, RZ ;  /* 0x00010000980f7824 */ /* 0x060fe400078e00ff */
[----:B------:R-:W-:Y:S01]  /*1c260*/  FFMA.FTZ R3, R3, R183, 1.1641532182693481445e-10 ;  /* 0x2f00000003037423 */ /* 0x000fe200000100b7 */
[----:B------:R-:W-:Y:S01]  /*1c270*/  PRMT R152, R152, 0x7632, R152 ;  /* 0x0000763298987816 */ /* 0x000fe20000000098 */
[----:B------:R-:W-:-:S03]  /*1c280*/  IMAD.MOV.U32 R149, RZ, RZ, 0x2 ;  /* 0x00000002ff957424 */ /* 0x000fc600078e00ff */
[----:B0-----:R-:W-:Y:S02]  /*1c290*/  FSETP.LE.FTZ.AND P3, PT, R3, R182, PT ;  /* 0x000000b60300720b */ /* 0x001fe40003f73000 */
[----:B------:R-:W-:-:S11]  /*1c2a0*/  MOV R3, R14 ;  /* 0x0000000e00037202 */ /* 0x000fd60000000f00 */
        /* <DEDUP_REMOVED lines=10> */
.L_x_10433:
        /* <DEDUP_REMOVED lines=12> */
.L_x_10435:
[----:B------:R-:W-:Y:S05]  /*1c410*/  BSYNC.RECONVERGENT B2 ;  /* 0x0000000000027941 */ /* 0x000fea0003800200 */
.L_x_10434:
        /* <DEDUP_REMOVED lines=62> */
.L_x_10432:
[----:B------:R-:W-:Y:S05]  /*1c800*/  BSYNC.RECONVERGENT B1 ;  /* 0x0000000000017941 */ /* 0x000fea0003800200 */
.L_x_10431:
[----:B------:R-:W-:Y:S01]  /*1c810*/  I2FP.F32.U32 R3, R3 ;  /* 0x0000000300037245 */ /* 0x000fe20000201000 */
[----:B------:R-:W-:Y:S01]  /*1c820*/  BSSY.RECONVERGENT B1, `(.L_x_10436) ;  /* 0x000005d000017945 */ /* 0x000fe20003800200 */
[----:B------:R-:W-:Y:S01]  /*1c830*/  LOP3.LUT R7, R7, 0xfffffff7, RZ, 0xc0, !PT ;  /* 0xfffffff707077812 */ /* 0x000fe200078ec0ff */
[----:B------:R-:W-:Y:S02]  /*1c840*/  IMAD.U32 R148, R152, 0x10000, RZ ;  /* 0x0001000098947824 */ /* 0x000fe400078e00ff */
[----:B------:R-:W-:Y:S01]  /*1c850*/  FFMA.FTZ R3, R3, R183, 1.1641532182693481445e-10 ;  /* 0x2f00000003037423 */ /* 0x000fe200000100b7 */
[----:B------:R-:W-:-:S04]  /*1c860*/  IMAD.MOV.U32 R150, RZ, RZ, 0x2 ;  /* 0x00000002ff967424 */ /* 0x000fc800078e00ff */
[----:B------:R-:W-:Y:S02]  /*1c870*/  FSETP.LE.FTZ.AND P2, PT, R3, R182, PT ;  /* 0x000000b60300720b */ /* 0x000fe40003f53000 */
[----:B------:R-:W-:-:S11]  /*1c880*/  MOV R3, R14 ;  /* 0x0000000e00037202 */ /* 0x000fd60000000f00 */
        /* <DEDUP_REMOVED lines=11> */
.L_x_10438:
        /* <DEDUP_REMOVED lines=12> */
.L_x_10440:
[----:B------:R-:W-:Y:S05]  /*1ca00*/  BSYNC.RECONVERGENT B2 ;  /* 0x0000000000027941 */ /* 0x000fea0003800200 */
.L_x_10439:
[----:B------:R-:W-:Y:S01]  /*1ca10*/  IMAD.WIDE.U32 R4, R8, -0x2daee0ad, RZ ;  /* 0xd2511f5308047825 */ /* 0x000fe200078e00ff */
[----:B------:R-:W-:Y:S01]  /*1ca20*/  UIADD3 UR16, UPT, UPT, UR4, -0x61c88647, URZ ;  /* 0x9e3779b904107890 */ /* 0x000fe2000fffe0ff */
[----:B------:R-:W-:Y:S02]  /*1ca30*/  MOV R3, R187 ;  /* 0x000000bb00037202 */ /* 0x000fe40000000f00 */
[----:B-1----:R-:W-:Y:S01]  /*1ca40*/  IMAD.WIDE.U32 R180, R6, -0x326172a9, RZ ;  /* 0xcd9e8d5706b47825 */ /* 0x002fe200078e00ff */
        /* <DEDUP_REMOVED lines=58> */
.L_x_10437:
[----:B------:R-:W-:Y:S05]  /*1cdf0*/  BSYNC.RECONVERGENT B1 ;  /* 0x0000000000017941 */ /* 0x000fea0003800200 */
.L_x_10436:
[----:B------:R-:W-:Y:S01]  /*1ce00*/  I2FP.F32.U32 R3, R3 ;  /* 0x0000000300037245 */ /* 0x000fe20000201000 */
[----:B------:R-:W-:Y:S01]  /*1ce10*/  BSSY.RECONVERGENT B1, `(.L_x_10441) ;  /* 0x000005e000017945 */ /* 0x000fe20003800200 */
[----:B------:R-:W-:Y:S01]  /*1ce20*/  LOP3.LUT R7, R7, 0xfffffffb, RZ, 0xc0, !PT ;  /* 0xfffffffb07077812 */ /* 0x000fe200078ec0ff */
[----:B------:R-:W-:Y:S02]  /*1ce30*/  IMAD.U32 R149, R153, 0x10000, RZ ;  /* 0x0001000099957824 */ /* 0x000fe400078e00ff */
[----:B------:R-:W-:Y:S01]  /*1ce40*/  FFMA.FTZ R3, R3, R183, 1.1641532182693481445e-10 ;  /* 0x2f00000003037423 */ /* 0x000fe200000100b7 */
[----:B------:R-:W-:-:S04]  /*1ce50*/  IMAD.MOV.U32 R151, RZ, RZ, 0x2 ;  /* 0x00000002ff977424 */ /* 0x000fc800078e00ff */
[----:B------:R-:W-:Y:S02]  /*1ce60*/  FSETP.LE.FTZ.AND P2, PT, R3, R182, PT ;  /* 0x000000b60300720b */ /* 0x000fe40003f53000 */
[----:B------:R-:W-:Y:S02]  /*1ce70*/  PRMT R3, R153, 0x7632, R3 ;  /* 0x0000763299037816 */ /* 0x000fe40000000003 */
[----:B------:R-:W-:-:S09]  /*1ce80*/  MOV R153, R14 ;  /* 0x0000000e00997202 */ /* 0x000fd20000000f00 */
        /* <DEDUP_REMOVED lines=11> */
.L_x_10443:
        /* <DEDUP_REMOVED lines=12> */
.L_x_10445:
[----:B------:R-:W-:Y:S05]  /*1d000*/  BSYNC.RECONVERGENT B2 ;  /* 0x0000000000027941 */ /* 0x000fea0003800200 */
.L_x_10444:
        /* <DEDUP_REMOVED lines=62> */
.L_x_10442:
[----:B------:R-:W-:Y:S05]  /*1d3f0*/  BSYNC.RECONVERGENT B1 ;  /* 0x0000000000017941 */ /* 0x000fea0003800200 */
.L_x_10441:
[----:B------:R-:W-:Y:S01]  /*1d400*/  I2FP.F32.U32 R150, R153 ;  /* 0x0000009900967245 */ /* 0x000fe20000201000 */
[----:B------:R-:W-:Y:S01]  /*1d410*/  BSSY.RECONVERGENT B1, `(.L_x_10446) ;  /* 0x000005d000017945 */ /* 0x000fe20003800200 */
[----:B------:R-:W-:Y:S01]  /*1d420*/  LOP3.LUT R7, R7, 0xfffffffd, RZ, 0xc0, !PT ;  /* 0xfffffffd07077812 */ /* 0x000fe200078ec0ff */
[----:B------:R-:W-:Y:S02]  /*1d430*/  IMAD.MOV.U32 R152, RZ, RZ, 0x2 ;  /* 0x00000002ff987424 */ /* 0x000fe400078e00ff */
[----:B------:R-:W-:-:S05]  /*1d440*/  FFMA.FTZ R150, R150, R183, 1.1641532182693481445e-10 ;  /* 0x2f00000096967423 */ /* 0x000fca00000100b7 */
[----:B------:R-:W-:Y:S01]  /*1d450*/  FSETP.LE.FTZ.AND P2, PT, R150, R182, PT ;  /* 0x000000b69600720b */ /* 0x000fe20003f53000 */
[----:B------:R-:W-:Y:S01]  /*1d460*/  IMAD.U32 R150, R3, 0x10000, RZ ;  /* 0x0001000003967824 */ /* 0x000fe200078e00ff */
        /* <DEDUP_REMOVED lines=12> */
.L_x_10448:
        /* <DEDUP_REMOVED lines=12> */
.L_x_10450:
[----:B------:R-:W-:Y:S05]  /*1d5f0*/  BSYNC.RECONVERGENT B2 ;  /* 0x0000000000027941 */ /* 0x000fea0003800200 */
.L_x_10449:
        /* <DEDUP_REMOVED lines=62> */
.L_x_10447:
[----:B------:R-:W-:Y:S05]  /*1d9e0*/  BSYNC.RECONVERGENT B1 ;  /* 0x0000000000017941 */ /* 0x000fea0003800200 */
.L_x_10446:
        /* <DEDUP_REMOVED lines=18> */
.L_x_10453:
        /* <DEDUP_REMOVED lines=12> */
.L_x_10455:
[----:B------:R-:W-:Y:S05]  /*1dbd0*/  BSYNC.RECONVERGENT B2 ;  /* 0x0000000000027941 */ /* 0x000fea0003800200 */
.L_x_10454:
        /* <DEDUP_REMOVED lines=62> */
.L_x_10452:
[----:B------:R-:W-:Y:S05]  /*1dfc0*/  BSYNC.RECONVERGENT B1 ;  /* 0x0000000000017941 */ /* 0x000fea0003800200 */
.L_x_10451:
[----:B------:R-:W-:Y:S01]  /*1dfd0*/  ISETP.NE.AND P4, PT, R153, 0x1, PT ;  /* 0x000000019900780c */ /* 0x000fe20003f85270 */
[----:B------:R-:W-:Y:S01]  /*1dfe0*/  BSSY.RECONVERGENT B1, `(.L_x_10456) ;  /* 0x000005b000017945 */ /* 0x000fe20003800200 */
[----:B------:R-:W-:Y:S01]  /*1dff0*/  I2FP.F32.U32 R3, R3 ;  /* 0x0000000300037245 */ /* 0x000fe20000201000 */
[----:B------:R-:W-:Y:S02]  /*1e000*/  IMAD.U32 R154, R154, 0x10000, RZ ;  /* 0x000100009a9a7824 */ /* 0x000fe400078e00ff */
        /* <DEDUP_REMOVED lines=13> */
.L_x_10458:
        /* <DEDUP_REMOVED lines=12> */
.L_x_10460:
[----:B------:R-:W-:Y:S05]  /*1e1a0*/  BSYNC.RECONVERGENT B2 ;  /* 0x0000000000027941 */ /* 0x000fea0003800200 */
.L_x_10459:
        /* <DEDUP_REMOVED lines=62> */
.L_x_10457:
[----:B------:R-:W-:Y:S05]  /*1e590*/  BSYNC.RECONVERGENT B1 ;  /* 0x0000000000017941 */ /* 0x000fea0003800200 */
.L_x_10456:
[----:B------:R-:W-:Y:S01]  /*1e5a0*/  ISETP.NE.AND P5, PT, R152, 0x1, PT ;  /* 0x000000019800780c */ /* 0x000fe20003fa5270 */
[----:B------:R-:W-:Y:S01]  /*1e5b0*/  BSSY.RECONVERGENT B1, `(.L_x_10461) ;  /* 0x000005c000017945 */ /* 0x000fe20003800200 */
[----:B------:R-:W-:Y:S01]  /*1e5c0*/  I2FP.F32.U32 R3, R3 ;  /* 0x0000000300037245 */ /* 0x000fe20000201000 */
[C---:B-1----:R-:W-:Y:S01]  /*1e5d0*/  IMAD.U32 R184, R155.reuse, 0x10000, RZ ;  /* 0x000100009bb87824 */ /* 0x042fe200078e00ff */
        /* <DEDUP_REMOVED lines=14> */
.L_x_10463:
        /* <DEDUP_REMOVED lines=12> */
.L_x_10465:
[----:B------:R-:W-:Y:S05]  /*1e780*/  BSYNC.RECONVERGENT B2 ;  /* 0x0000000000027941 */ /* 0x000fea0003800200 */
.L_x_10464:
        /* <DEDUP_REMOVED lines=62> */
.L_x_10462:
[----:B------:R-:W-:Y:S05]  /*1eb70*/  BSYNC.RECONVERGENT B1 ;  /* 0x0000000000017941 */ /* 0x000fea0003800200 */
.L_x_10461:
        /* <DEDUP_REMOVED lines=42> */
.L_x_10425:
        /* <DEDUP_REMOVED lines=44> */
.L_x_10466:
[----:B------:R-:W-:Y:S01]  /*1f0e0*/  MOV R15, R187 ;  /* 0x000000bb000f7202 */ /* 0x000fe20000000f00 */
[----:B------:R-:W-:-:S07]  /*1f0f0*/  VIADD R186, R186, 0x20 ;  /* 0x00000020baba7836 */ /* 0x000fce0000000000 */
.L_x_10343:
[----:B------:R-:W-:Y:S05]  /*1f100*/  BSYNC.RECONVERGENT B0 ;  /* 0x0000000000007941 */ /* 0x000fea0003800200 */
.L_x_10342:
        /* <DEDUP_REMOVED lines=33> */
[--C-:B------:R-:W-:Y:S02]  /*1f320*/  @!P2 IMAD.MOV.U32 R187, RZ, RZ, R15.reuse ;  /* 0x000000ffffbba224 */ /* 0x100fe400078e000f */
[----:B------:R-:W-:Y:S01]  /*1f330*/  @P2 IMAD.MOV.U32 R187, RZ, RZ, R15 ;  /* 0x000000ffffbb2224 */ /* 0x000fe200078e000f */
[----:B------:R-:W-:Y:S06]  /*1f340*/  BRA `(.L_x_10471) ;  /* 0x00000004002c7947 */ /* 0x000fec0003800000 */
.L_x_10472:
        /* <DEDUP_REMOVED lines=12> */
.L_x_10474:
[----:B------:R-:W-:Y:S05]  /*1f410*/  BSYNC.RECONVERGENT B2 ;  /* 0x0000000000027941 */ /* 0x000fea0003800200 */
.L_x_10473:
        /* <DEDUP_REMOVED lines=62> */
.L_x_10471:
[----:B------:R-:W-:Y:S05]  /*1f800*/  BSYNC.RECONVERGENT B1 ;  /* 0x0000000000017941 */ /* 0x000fea0003800200 */
.L_x_10470:
[----:B------:R-:W3:Y:S01]  /*1f810*/  LDC R15, c[0x0][0x404] ;  /* 0x00010100ff0f7b82 */ /* 0x000ee20000000800 */
[----:B------:R-:W-:Y:S01]  /*1f820*/  I2FP.F32.U32 R3, R17 ;  /* 0x0000001100037245 */ /* 0x000fe20000201000 */
[----:B01----:R-:W-:Y:S01]  /*1f830*/  IMAD.MOV.U32 R180, RZ, RZ, 0x2f800000 ;  /* 0x2f800000ffb47424 */ /* 0x003fe200078e00ff */
[----:B------:R-:W-:Y:S01]  /*1f840*/  ISETP.NE.AND P2, PT, R18, 0x1, PT ;  /* 0x000000011200780c */ /* 0x000fe20003f45270 */
[----:B------:R-:W-:Y:S01]  /*1f850*/  BSSY.RECONVERGENT B1, `(.L_x_10475) ;  /* 0x000005f000017945 */ /* 0x000fe20003800200 */
[----:B------:R-:W-:Y:S01]  /*1f860*/  LOP3.LUT R7, R7, 0xffffffef, RZ, 0xc0, !PT ;  /* 0xffffffef07077812 */ /* 0x000fe200078ec0ff */
[----:B------:R-:W-:Y:S01]  /*1f870*/  FFMA.FTZ R3, R3, R180, 1.1641532182693481445e-10 ;  /* 0x2f00000003037423 */ /* 0x000fe200000100b4 */
[----:B------:R-:W-:Y:S01]  /*1f880*/  MOV R19, 0x2 ;  /* 0x0000000200137802 */ /* 0x000fe20000000f00 */
[----:B------:R-:W0:Y:S01]  /*1f890*/  LDC R181, c[0x0][0x408] ;  /* 0x00010200ffb57b82 */ /* 0x000e220000000800 */
[----:B------:R-:W-:Y:S02]  /*1f8a0*/  IMAD.MOV.U32 R17, RZ, RZ, R14 ;  /* 0x000000ffff117224 */ /* 0x000fe400078e000e */
        /* <DEDUP_REMOVED lines=14> */
.L_x_10477:
        /* <DEDUP_REMOVED lines=12> */
.L_x_10479:
[----:B------:R-:W-:Y:S05]  /*1fa50*/  BSYNC.RECONVERGENT B2 ;  /* 0x0000000000027941 */ /* 0x000fea0003800200 */
.L_x_10478:
        /* <DEDUP_REMOVED lines=62> */
.L_x_10476:
[----:B------:R-:W-:Y:S05]  /*1fe40*/  BSYNC.RECONVERGENT B1 ;  /* 0x0000000000017941 */ /* 0x000fea0003800200 */
.L_x_10475:
        /* <DEDUP_REMOVED lines=23> */
.L_x_10482:
        /* <DEDUP_REMOVED lines=12> */
.L_x_10484:
[----:B------:R-:W-:Y:S05]  /*20080*/  BSYNC.RECONVERGENT B2 ;  /* 0x0000000000027941 */ /* 0x000fea0003800200 */
.L_x_10483:
        /* <DEDUP_REMOVED lines=62> */
.L_x_10481:
[----:B------:R-:W-:Y:S05]  /*20470*/  BSYNC.RECONVERGENT B1 ;  /* 0x0000000000017941 */ /* 0x000fea0003800200 */
.L_x_10480:
[----:B------:R-:W-:Y:S01]  /*20480*/  I2FP.F32.U32 R3, R3 ;  /* 0x0000000300037245 */ /* 0x000fe20000201000 */
[----:B------:R-:W-:Y:S01]  /*20490*/  BSSY.RECONVERGENT B1, `(.L_x_10485) ;  /* 0x000005e000017945 */ /* 0x000fe20003800200 */
[----:B------:R-:W-:Y:S01]  /*204a0*/  ISETP.NE.AND P2, PT, R18, 0x1, PT ;  /* 0x000000011200780c */ /* 0x000fe20003f45270 */
[----:B------:R-:W-:Y:S01]  /*204b0*/  HFMA2 R19, -RZ, RZ, 0, 1.1920928955078125e-07 ;  /* 0x00000002ff137431 */ /* 0x000fe200000001ff */
        /* <DEDUP_REMOVED lines=16> */
.L_x_10487:
        /* <DEDUP_REMOVED lines=12> */
.L_x_10489:
[----:B------:R-:W-:Y:S05]  /*20680*/  BSYNC.RECONVERGENT B2 ;  /* 0x0000000000027941 */ /* 0x000fea0003800200 */
.L_x_10488:
        /* <DEDUP_REMOVED lines=62> */
.L_x_10486:
[----:B------:R-:W-:Y:S05]  /*20a70*/  BSYNC.RECONVERGENT B1 ;  /* 0x0000000000017941 */ /* 0x000fea0003800200 */
.L_x_10485:
        /* <DEDUP_REMOVED lines=24> */
.L_x_10492:
        /* <DEDUP_REMOVED lines=12> */
.L_x_10494:
[----:B------:R-:W-:Y:S05]  /*20cc0*/  BSYNC.RECONVERGENT B2 ;  /* 0x0000000000027941 */ /* 0x000fea0003800200 */
.L_x_10493:
        /* <DEDUP_REMOVED lines=62> */
.L_x_10491:
[----:B------:R-:W-:Y:S05]  /*210b0*/  BSYNC.RECONVERGENT B1 ;  /* 0x0000000000017941 */ /* 0x000fea0003800200 */
.L_x_10490:
        /* <DEDUP_REMOVED lines=21> */
.L_x_10497:
        /* <DEDUP_REMOVED lines=12> */
.L_x_10499:
[----:B------:R-:W-:Y:S05]  /*212d0*/  BSYNC.RECONVERGENT B2 ;  /* 0x0000000000027941 */ /* 0x000fea0003800200 */
.L_x_10498:
        /* <DEDUP_REMOVED lines=62> */
.L_x_10496:
[----:B------:R-:W-:Y:S05]  /*216c0*/  BSYNC.RECONVERGENT B1 ;  /* 0x0000000000017941 */ /* 0x000fea0003800200 */
.L_x_10495:
        /* <DEDUP_REMOVED lines=23> */
.L_x_10502:
        /* <DEDUP_REMOVED lines=12> */
.L_x_10504:
[----:B------:R-:W-:Y:S05]  /*21900*/  BSYNC.RECONVERGENT B2 ;  /* 0x0000000000027941 */ /* 0x000fea0003800200 */
.L_x_10503:
        /* <DEDUP_REMOVED lines=62> */
.L_x_10501:
[----:B------:R-:W-:Y:S05]  /*21cf0*/  BSYNC.RECONVERGENT B1 ;  /* 0x0000000000017941 */ /* 0x000fea0003800200 */
.L_x_10500:
        /* <DEDUP_REMOVED lines=20> */
.L_x_10507:
        /* <DEDUP_REMOVED lines=12> */
.L_x_10509:
[----:B------:R-:W-:Y:S05]  /*21f00*/  BSYNC.RECONVERGENT B2 ;  /* 0x0000000000027941 */ /* 0x000fea0003800200 */
.L_x_10508:
        /* <DEDUP_REMOVED lines=62> */
.L_x_10506:
[----:B------:R-:W-:Y:S05]  /*222f0*/  BSYNC.RECONVERGENT B1 ;  /* 0x0000000000017941 */ /* 0x000fea0003800200 */
.L_x_10505:
        /* <DEDUP_REMOVED lines=24> */
.L_x_10512:
        /* <DEDUP_REMOVED lines=12> */
.L_x_10514:
[----:B------:R-:W-:Y:S05]  /*22540*/  BSYNC.RECONVERGENT B2 ;  /* 0x0000000000027941 */ /* 0x000fea0003800200 */
.L_x_10513:
        /* <DEDUP_REMOVED lines=62> */
.L_x_10511:
[----:B------:R-:W-:Y:S05]  /*22930*/  BSYNC.RECONVERGENT B1 ;  /* 0x0000000000017941 */ /* 0x000fea0003800200 */
.L_x_10510:
[----:B------:R-:W-:Y:S01]  /*22940*/  I2FP.F32.U32 R3, R3 ;  /* 0x0000000300037245 */ /* 0x000fe20000201000 */
[----:B------:R-:W-:Y:S01]  /*22950*/  BSSY.RECONVERGENT B1, `(.L_x_10515) ;  /* 0x000005d000017945 */ /* 0x000fe20003800200 */
[----:B------:R-:W-:Y:S01]  /*22960*/  ISETP.NE.AND P3, PT, R22, 0x1, PT ;  /* 0x000000011600780c */ /* 0x000fe20003f65270 */
[----:B------:R-:W-:Y:S02]  /*22970*/  HFMA2 R23, -RZ, RZ, 0, 1.1920928955078125e-07 ;  /* 0x00000002ff177431 */ /* 0x000fe400000001ff */
[----:B------:R-:W-:Y:S02]  /*22980*/  IMAD.MOV.U32 R21, RZ, RZ, R14 ;  /* 0x000000ffff157224 */ /* 0x000fe400078e000e */
        /* <DEDUP_REMOVED lines=14> */
.L_x_10517:
        /* <DEDUP_REMOVED lines=12> */
.L_x_10519:
[----:B------:R-:W-:Y:S05]  /*22b30*/  BSYNC.RECONVERGENT B2 ;  /* 0x0000000000027941 */ /* 0x000fea0003800200 */
.L_x_10518:
        /* <DEDUP_REMOVED lines=62> */
.L_x_10516:
[----:B------:R-:W-:Y:S05]  /*22f20*/  BSYNC.RECONVERGENT B1 ;  /* 0x0000000000017941 */ /* 0x000fea0003800200 */
.L_x_10515:
        /* <DEDUP_REMOVED lines=23> */
.L_x_10522:
        /* <DEDUP_REMOVED lines=12> */
.L_x_10524:
[----:B------:R-:W-:Y:S05]  /*23160*/  BSYNC.RECONVERGENT B2 ;  /* 0x0000000000027941 */ /* 0x000fea0003800200 */
.L_x_10523:
        /* <DEDUP_REMOVED lines=62> */
.L_x_10521:
[----:B------:R-:W-:Y:S05]  /*23550*/  BSYNC.RECONVERGENT B1 ;  /* 0x0000000000017941 */ /* 0x000fea0003800200 */
.L_x_10520:
[----:B------:R-:W-:Y:S01]  /*23560*/  I2FP.F32.U32 R3, R3 ;  /* 0x0000000300037245 */ /* 0x000fe20000201000 */
[----:B------:R-:W-:Y:S01]  /*23570*/  BSSY.RECONVERGENT B1, `(.L_x_10525) ;  /* 0x000005c000017945 */ /* 0x000fe20003800200 */
[----:B------:R-:W-:Y:S01]  /*23580*/  ISETP.NE.AND P4, PT, R22, 0x1, PT ;  /* 0x000000011600780c */ /* 0x000fe20003f85270 */
[----:B------:R-:W-:Y:S02]  /*23590*/  HFMA2 R23, -RZ, RZ, 0, 1.1920928955078125e-07 ;  /* 0x00000002ff177431 */ /* 0x000fe400000001ff */
[----:B------:R-:W-:Y:S02]  /*235a0*/  IMAD.MOV.U32 R161, RZ, RZ, R14 ;  /* 0x000000ffffa17224 */ /* 0x000fe400078e000e */
        /* <DEDUP_REMOVED lines=13> */
.L_x_10527:
        /* <DEDUP_REMOVED lines=12> */
.L_x_10529:
[----:B------:R-:W-:Y:S05]  /*23740*/  BSYNC.RECONVERGENT B2 ;  /* 0x0000000000027941 */ /* 0x000fea0003800200 */
.L_x_10528:
        /* <DEDUP_REMOVED lines=62> */
.L_x_10526:
[----:B------:R-:W-:Y:S05]  /*23b30*/  BSYNC.RECONVERGENT B1 ;  /* 0x0000000000017941 */ /* 0x000fea0003800200 */
.L_x_10525:
        /* <DEDUP_REMOVED lines=24> */
.L_x_10532:
        /* <DEDUP_REMOVED lines=12> */
.L_x_10534:
[----:B------:R-:W-:Y:S05]  /*23d80*/  BSYNC.RECONVERGENT B2 ;  /* 0x0000000000027941 */ /* 0x000fea0003800200 */
.L_x_10533:
        /* <DEDUP_REMOVED lines=62> */
.L_x_10531:
[----:B------:R-:W-:Y:S05]  /*24170*/  BSYNC.RECONVERGENT B1 ;  /* 0x0000000000017941 */ /* 0x000fea0003800200 */
.L_x_10530:
        /* <DEDUP_REMOVED lines=19> */
.L_x_10537:
        /* <DEDUP_REMOVED lines=12> */
.L_x_10539:
[----:B------:R-:W-:Y:S05]  /*24370*/  BSYNC.RECONVERGENT B2 ;  /* 0x0000000000027941 */ /* 0x000fea0003800200 */
.L_x_10538:
        /* <DEDUP_REMOVED lines=62> */
.L_x_10536:
[----:B------:R-:W-:Y:S05]  /*24760*/  BSYNC.RECONVERGENT B1 ;  /* 0x0000000000017941 */ /* 0x000fea0003800200 */
.L_x_10535:
        /* <DEDUP_REMOVED lines=23> */
.L_x_10542:
        /* <DEDUP_REMOVED lines=12> */
.L_x_10544:
[----:B------:R-:W-:Y:S05]  /*249a0*/  BSYNC.RECONVERGENT B2 ;  /* 0x0000000000027941 */ /* 0x000fea0003800200 */
.L_x_10543:
        /* <DEDUP_REMOVED lines=62> */
.L_x_10541:
[----:B------:R-:W-:Y:S05]  /*24d90*/  BSYNC.RECONVERGENT B1 ;  /* 0x0000000000017941 */ /* 0x000fea0003800200 */
.L_x_10540:
[----:B------:R-:W-:Y:S01]  /*24da0*/  ISETP.NE.AND P6, PT, R182, 0x1, PT ;  /* 0x00000001b600780c */ /* 0x000fe20003fc5270 */
[----:B------:R-:W-:Y:S01]  /*24db0*/  IMAD.U32 R163, R163, 0x10000, RZ ;  /* 0x00010000a3a37824 */ /* 0x000fe200078e00ff */
[----:B------:R-:W-:Y:S01]  /*24dc0*/  I2FP.F32.U32 R3, R3 ;  /* 0x0000000300037245 */ /* 0x000fe20000201000 */
[----:B------:R-:W-:Y:S01]  /*24dd0*/  BSSY.RECONVERGENT B1, `(.L_x_10545) ;  /* 0x000005d000017945 */ /* 0x000fe20003800200 */
[----:B------:R-:W-:Y:S02]  /*24de0*/  IMAD.MOV.U32 R185, RZ, RZ, R14 ;  /* 0x000000ffffb97224 */ /* 0x000fe400078e000e */
[----:B------:R-:W-:Y:S01]  /*24df0*/  FMUL.FTZ R163, R163, R181 ;  /* 0x000000b5a3a37220 */ /* 0x000fe20000410000 */
        /* <DEDUP_REMOVED lines=12> */
.L_x_10547:
        /* <DEDUP_REMOVED lines=15> */
.L_x_10549:
[----:B------:R-:W-:Y:S05]  /*24fb0*/  BSYNC.RECONVERGENT B2 ;  /* 0x0000000000027941 */ /* 0x000fea0003800200 */
.L_x_10548:
        /* <DEDUP_REMOVED lines=62> */
.L_x_10546:
[----:B------:R-:W-:Y:S05]  /*253a0*/  BSYNC.RECONVERGENT B1 ;  /* 0x0000000000017941 */ /* 0x000fea0003800200 */
.L_x_10545:
        /* <DEDUP_REMOVED lines=12> */
.L_x_10469:
        /* <DEDUP_REMOVED lines=16> */
.L_x_10553:
        /* <DEDUP_REMOVED lines=12> */
.L_x_10555:
[----:B------:R-:W-:Y:S05]  /*25630*/  BSYNC.RECONVERGENT B2 ;  /* 0x0000000000027941 */ /* 0x000fea0003800200 */
.L_x_10554:
        /* <DEDUP_REMOVED lines=62> */
.L_x_10552:
[----:B------:R-:W-:Y:S05]  /*25a20*/  BSYNC.RECONVERGENT B1 ;  /* 0x0000000000017941 */ /* 0x000fea0003800200 */
.L_x_10551:
[----:B0-----:R-:W0:Y:S01]  /*25a30*/  LDC R182, c[0x0][0x404] ;  /* 0x00010100ffb67b82 */ /* 0x001e220000000800 */
[----:B------:R-:W-:Y:S01]  /*25a40*/  I2FP.F32.U32 R3, R157 ;  /* 0x0000009d00037245 */ /* 0x000fe20000201000 */
[----:B------:R-:W-:Y:S01]  /*25a50*/  IMAD.MOV.U32 R183, RZ, RZ, 0x2f800000 ;  /* 0x2f800000ffb77424 */ /* 0x000fe200078e00ff */
[----:B------:R-:W-:Y:S01]  /*25a60*/  LOP3.LUT R7, R7, 0xffffffef, RZ, 0xc0, !PT ;  /* 0xffffffef07077812 */ /* 0x000fe200078ec0ff */
[----:B------:R-:W-:Y:S01]  /*25a70*/  BSSY.RECONVERGENT B1, `(.L_x_10556) ;  /* 0x000005d000017945 */ /* 0x000fe20003800200 */
[C---:B-----5:R-:W-:Y:S01]  /*25a80*/  SHF.L.U32 R15, R160.reuse, 0x10, RZ ;  /* 0x00000010a00f7819 */ /* 0x060fe200000006ff */
[----:B------:R-:W-:Y:S01]  /*25a90*/  FFMA.FTZ R3, R3, R183, 1.1641532182693481445e-10 ;  /* 0x2f00000003037423 */ /* 0x000fe200000100b7 */
[----:B------:R-:W-:Y:S01]  /*25aa0*/  PRMT R160, R160, 0x7632, R160 ;  /* 0x00007632a0a07816 */ /* 0x000fe200000000a0 */
[----:B------:R-:W-:-:S03]  /*25ab0*/  IMAD.MOV.U32 R157, RZ, RZ, 0x2 ;  /* 0x00000002ff9d7424 */ /* 0x000fc600078e00ff */
[----:B0-----:R-:W-:Y:S01]  /*25ac0*/  FSETP.LE.FTZ.AND P2, PT, R3, R182, PT ;  /* 0x000000b60300720b */ /* 0x001fe20003f53000 */
[----:B------:R-:W-:-:S12]  /*25ad0*/  IMAD.MOV.U32 R3, RZ, RZ, R14 ;  /* 0x000000ffff037224 */ /* 0x000fd800078e000e */
        /* <DEDUP_REMOVED lines=11> */
.L_x_10558:
        /* <DEDUP_REMOVED lines=12> */
.L_x_10560:
[----:B------:R-:W-:Y:S05]  /*25c50*/  BSYNC.RECONVERGENT B2 ;  /* 0x0000000000027941 */ /* 0x000fea0003800200 */
.L_x_10559:
        /* <DEDUP_REMOVED lines=62> */
.L_x_10557:
[----:B------:R-:W-:Y:S05]  /*26040*/  BSYNC.RECONVERGENT B1 ;  /* 0x0000000000017941 */ /* 0x000fea0003800200 */
.L_x_10556:
        /* <DEDUP_REMOVED lines=19> */
.L_x_10563:
        /* <DEDUP_REMOVED lines=12> */
.L_x_10565:
[----:B------:R-:W-:Y:S05]  /*26240*/  BSYNC.RECONVERGENT B2 ;  /* 0x0000000000027941 */ /* 0x000fea0003800200 */
.L_x_10564:
        /* <DEDUP_REMOVED lines=62> */
.L_x_10562:
[----:B------:R-:W-:Y:S05]  /*26630*/  BSYNC.RECONVERGENT B1 ;  /* 0x0000000000017941 */ /* 0x000fea0003800200 */
.L_x_10561:
[----:B------:R-:W-:Y:S01]  /*26640*/  I2FP.F32.U32 R3, R3 ;  /* 0x0000000300037245 */ /* 0x000fe20000201000 */
[----:B------:R-:W-:Y:S01]  /*26650*/  BSSY.RECONVERGENT B1, `(.L_x_10566) ;  /* 0x000005e000017945 */ /* 0x000fe20003800200 */
[----:B------:R-:W-:Y:S01]  /*26660*/  LOP3.LUT R7, R7, 0xfffffffb, RZ, 0xc0, !PT ;  /* 0xfffffffb07077812 */ /* 0x000fe200078ec0ff */
[----:B------:R-:W-:Y:S01]  /*26670*/  IMAD.MOV.U32 R159, RZ, RZ, 0x2 ;  /* 0x00000002ff9f7424 */ /* 0x000fe200078e00ff */
[----:B------:R-:W-:Y:S01]  /*26680*/  SHF.L.U32 R157, R161, 0x10, RZ ;  /* 0x00000010a19d7819 */ /* 0x000fe200000006ff */
        /* <DEDUP_REMOVED lines=15> */
.L_x_10568:
        /* <DEDUP_REMOVED lines=12> */
.L_x_10570:
[----:B------:R-:W-:Y:S05]  /*26840*/  BSYNC.RECONVERGENT B2 ;  /* 0x0000000000027941 */ /* 0x000fea0003800200 */
.L_x_10569:
        /* <DEDUP_REMOVED lines=62> */
.L_x_10567:
[----:B------:R-:W-:Y:S05]  /*26c30*/  BSYNC.RECONVERGENT B1 ;  /* 0x0000000000017941 */ /* 0x000fea0003800200 */
.L_x_10566:
[----:B------:R-:W-:Y:S01]  /*26c40*/  I2FP.F32.U32 R158, R161 ;  /* 0x000000a1009e7245 */ /* 0x000fe20000201000 */
[----:B------:R-:W-:Y:S01]  /*26c50*/  BSSY.RECONVERGENT B1, `(.L_x_10571) ;  /* 0x000005d000017945 */ /* 0x000fe20003800200 */
[----:B------:R-:W-:Y:S01]  /*26c60*/  LOP3.LUT R7, R7, 0xfffffffd, RZ, 0xc0, !PT ;  /* 0xfffffffd07077812 */ /* 0x000fe200078ec0ff */
[----:B------:R-:W-:Y:S02]  /*26c70*/  IMAD.MOV.U32 R160, RZ, RZ, 0x2 ;  /* 0x00000002ffa07424 */ /* 0x000fe400078e00ff */
[----:B------:R-:W-:-:S05]  /*26c80*/  FFMA.FTZ R158, R158, R183, 1.1641532182693481445e-10 ;  /* 0x2f0000009e9e7423 */ /* 0x000fca00000100b7 */
[----:B------:R-:W-:Y:S02]  /*26c90*/  FSETP.LE.FTZ.AND P2, PT, R158, R182, PT ;  /* 0x000000b69e00720b */ /* 0x000fe40003f53000 */
[----:B------:R-:W-:Y:S01]  /*26ca0*/  SHF.L.U32 R158, R3, 0x10, RZ ;  /* 0x00000010039e7819 */ /* 0x000fe200000006ff */
        /* <DEDUP_REMOVED lines=12> */
.L_x_10573:
        /* <DEDUP_REMOVED lines=12> */
.L_x_10575:
[----:B------:R-:W-:Y:S05]  /*26e30*/  BSYNC.RECONVERGENT B2 ;  /* 0x0000000000027941 */ /* 0x000fea0003800200 */
.L_x_10574:
        /* <DEDUP_REMOVED lines=62> */
.L_x_10572:
[----:B------:R-:W-:Y:S05]  /*27220*/  BSYNC.RECONVERGENT B1 ;  /* 0x0000000000017941 */ /* 0x000fea0003800200 */
.L_x_10571:
[----:B------:R-:W-:Y:S01]  /*27230*/  ISETP.NE.AND P3, PT, R160, 0x1, PT ;  /* 0x00000001a000780c */ /* 0x000fe20003f65270 */
[----:B------:R-:W-:Y:S01]  /*27240*/  BSSY.RECONVERGENT B1, `(.L_x_10576) ;  /* 0x000005c000017945 */ /* 0x000fe20003800200 */
[----:B------:R-:W-:Y:S01]  /*27250*/  I2FP.F32.U32 R3, R3 ;  /* 0x0000000300037245 */ /* 0x000fe20000201000 */
[----:B------:R-:W-:Y:S01]  /*27260*/  IMAD.MOV.U32 R161, RZ, RZ, 0x2 ;  /* 0x00000002ffa17424 */ /* 0x000fe200078e00ff */
[C---:B------:R-:W-:Y:S02]  /*27270*/  SHF.L.U32 R159, R162.reuse, 0x10, RZ ;  /* 0x00000010a29f7819 */ /* 0x040fe400000006ff */
        /* <DEDUP_REMOVED lines=13> */
.L_x_10578:
        /* <DEDUP_REMOVED lines=12> */
.L_x_10580:
[----:B------:R-:W-:Y:S05]  /*27410*/  BSYNC.RECONVERGENT B2 ;  /* 0x0000000000027941 */ /* 0x000fea0003800200 */
.L_x_10579:
        /* <DEDUP_REMOVED lines=62> */
.L_x_10577:
[----:B------:R-:W-:Y:S05]  /*27800*/  BSYNC.RECONVERGENT B1 ;  /* 0x0000000000017941 */ /* 0x000fea0003800200 */
.L_x_10576:
        /* <DEDUP_REMOVED lines=17> */
.L_x_10583:
        /* <DEDUP_REMOVED lines=12> */
.L_x_10585:
[----:B------:R-:W-:Y:S05]  /*279e0*/  BSYNC.RECONVERGENT B2 ;  /* 0x0000000000027941 */ /* 0x000fea0003800200 */
.L_x_10584:
        /* <DEDUP_REMOVED lines=62> */
.L_x_10582:
[----:B------:R-:W-:Y:S05]  /*27dd0*/  BSYNC.RECONVERGENT B1 ;  /* 0x0000000000017941 */ /* 0x000fea0003800200 */
.L_x_10581:
[----:B------:R-:W-:Y:S01]  /*27de0*/  ISETP.NE.AND P5, PT, R160, 0x1, PT ;  /* 0x00000001a000780c */ /* 0x000fe20003fa5270 */
[----:B------:R-:W-:Y:S01]  /*27df0*/  BSSY.RECONVERGENT B1, `(.L_x_10586) ;  /* 0x000005c000017945 */ /* 0x000fe20003800200 */
[----:B------:R-:W-:Y:S01]  /*27e00*/  I2FP.F32.U32 R3, R3 ;  /* 0x0000000300037245 */ /* 0x000fe20000201000 */
[----:B-1----:R-:W-:Y:S01]  /*27e10*/  IMAD.MOV.U32 R181, RZ, RZ, R14 ;  /* 0x000000ffffb57224 */ /* 0x002fe200078e000e */
[C---:B------:R-:W-:Y:S02]  /*27e20*/  SHF.L.U32 R184, R163.reuse, 0x10, RZ ;  /* 0x00000010a3b87819 */ /* 0x040fe400000006ff */
[----:B------:R-:W-:Y:S01]  /*27e30*/  PRMT R163, R163, 0x7632, R163 ;  /* 0x00007632a3a37816 */ /* 0x000fe200000000a3 */
[----:B------:R-:W-:-:S05]  /*27e40*/  FFMA.FTZ R3, R3, R183, 1.1641532182693481445e-10 ;  /* 0x2f00000003037423 */ /* 0x000fca00000100b7 */
        /* <DEDUP_REMOVED lines=11> */
.L_x_10588:
        /* <DEDUP_REMOVED lines=12> */
.L_x_10590:
[----:B------:R-:W-:Y:S05]  /*27fc0*/  BSYNC.RECONVERGENT B2 ;  /* 0x0000000000027941 */ /* 0x000fea0003800200 */
.L_x_10589:
        /* <DEDUP_REMOVED lines=62> */
.L_x_10587:
[----:B------:R-:W-:Y:S05]  /*283b0*/  BSYNC.RECONVERGENT B1 ;  /* 0x0000000000017941 */ /* 0x000fea0003800200 */
.L_x_10586:
        /* <DEDUP_REMOVED lines=8> */
[C---:B------:R-:W-:Y:S02]  /*28440*/  LOP3.LUT P2, RZ, R7.reuse, 0x10, RZ, 0xc0, !PT ;  /* 0x0000001007ff7812 */ /* 0x040fe4000784c0ff */
[----:B------:R-:W-:-:S02]  /*28450*/  LOP3.LUT R7, R7, 0xffffefff, RZ, 0xc0, !PT ;  /* 0xffffefff07077812 */ /* 0x000fc400078ec0ff */
[----:B------:R-:W-:Y:S01]  /*28460*/  SHF.L.U32 R160, R163, 0x10, RZ ;  /* 0x00000010a3a07819 */ /* 0x000fe200000006ff */
[----:B------:R-:W-:Y:S01]  /*28470*/  FMUL.FTZ R163, R158, UR12 ;  /* 0x0000000c9ea37c20 */ /* 0x000fe20008410000 */
[----:B------:R-:W-:Y:S01]  /*28480*/  @P1 LOP3.LUT R7, R7, 0x1000, RZ, 0xfc, !PT ;  /* 0x0000100007071812 */ /* 0x000fe200078efcff */
[----:B------:R-:W-:Y:S01]  /*28490*/  FMUL.FTZ R158, R157, UR12 ;  /* 0x0000000c9d9e7c20 */ /* 0x000fe20008410000 */
[----:B------:R-:W-:Y:S01]  /*284a0*/  FMUL.FTZ R157, R15, UR12 ;  /* 0x0000000c0f9d7c20 */ /* 0x000fe20008410000 */
[----:B------:R-:W-:Y:S01]  /*284b0*/  FMUL.FTZ R15, R160, UR12 ;  /* 0x0000000ca00f7c20 */ /* 0x000fe20008410000 */
[C---:B------:R-:W-:Y:S02]  /*284c0*/  LOP3.LUT P1, RZ, R7.reuse, 0x8, RZ, 0xc0, !PT ;  /* 0x0000000807ff7812 */ /* 0x040fe4000782c0ff */
[----:B------:R-:W-:Y:S02]  /*284d0*/  LOP3.LUT R7, R7, 0xfffff7ff, RZ, 0xc0, !PT ;  /* 0xfffff7ff07077812 */ /* 0x000fe400078ec0ff */
[----:B------:R-:W-:-:S02]  /*284e0*/  FSEL R156, R157, RZ, P2 ;  /* 0x000000ff9d9c7208 */ /* 0x000fc40001000000 */
[----:B------:R-:W-:Y:S02]  /*284f0*/  @P0 LOP3.LUT R7, R7, 0x800, RZ, 0xfc, !PT ;  /* 0x0000080007070812 */ /* 0x000fe400078efcff */
[----:B------:R-:W-:Y:S02]  /*28500*/  FSEL R157, R180, RZ, P1 ;  /* 0x000000ffb49d7208 */ /* 0x000fe40000800000 */
[C---:B------:R-:W-:Y:S02]  /*28510*/  LOP3.LUT P1, RZ, R7.reuse, 0x1000, RZ, 0xc0, !PT ;  /* 0x0000100007ff7812 */ /* 0x040fe4000782c0ff */
[C---:B------:R-:W-:Y:S02]  /*28520*/  LOP3.LUT P2, RZ, R7.reuse, 0x2000, RZ, 0xc0, !PT ;  /* 0x0000200007ff7812 */ /* 0x040fe4000784c0ff */
[C---:B------:R-:W-:Y:S02]  /*28530*/  LOP3.LUT P6, RZ, R7.reuse, 0x2, RZ, 0xc0, !PT ;  /* 0x0000000207ff7812 */ /* 0x040fe400078cc0ff */
[----:B------:R-:W-:-:S02]  /*28540*/  LOP3.LUT P0, RZ, R7, 0x4, RZ, 0xc0, !PT ;  /* 0x0000000407ff7812 */ /* 0x000fc4000780c0ff */
[----:B------:R-:W-:Y:S02]  /*28550*/  FSETP.GTU.FTZ.AND P5, PT, R183, R182, PT ;  /* 0x000000b6b700720b */ /* 0x000fe40003fbc000 */
[----:B------:R-:W-:Y:S02]  /*28560*/  FSEL R160, R159, RZ, P2 ;  /* 0x000000ff9fa07208 */ /* 0x000fe40001000000 */
[----:B------:R-:W-:Y:S01]  /*28570*/  FSEL R159, R163, RZ, P6 ;  /* 0x000000ffa39f7208 */ /* 0x000fe20003000000 */
[----:B------:R-:W-:Y:S01]  /*28580*/  @P1 FADD.FTZ R156, R124, R156 ;  /* 0x0000009c7c9c1221 */ /* 0x000fe20000010000 */
        /* <DEDUP_REMOVED lines=12> */
[----:B------:R-:W-:-:S13]  /*28650*/  PLOP3.LUT P5, PT, P5, PT, PT, 0x8, 0x80 ;  /* 0x000000000080781c */ /* 0x000fda0002fae170 */
.L_x_10550:
        /* <DEDUP_REMOVED lines=44> */
.L_x_10591:
[----:B------:R-:W-:Y:S01]  /*28920*/  IMAD.MOV.U32 R15, RZ, RZ, R187 ;  /* 0x000000ffff0f7224 */ /* 0x000fe200078e00bb */
[----:B------:R-:W-:-:S07]  /*28930*/  IADD3 R186, PT, PT, R186, 0x20, RZ ;  /* 0x00000020baba7810 */ /* 0x000fce0007ffe0ff */
.L_x_10468:
[----:B------:R-:W-:Y:S05]  /*28940*/  BSYNC.RECONVERGENT B0 ;  /* 0x0000000000007941 */ /* 0x000fea0003800200 */
.L_x_10467:
        /* <DEDUP_REMOVED lines=36> */
.L_x_10597:
        /* <DEDUP_REMOVED lines=12> */
.L_x_10599:
[----:B------:R-:W-:Y:S05]  /*28c50*/  BSYNC.RECONVERGENT B2 ;  /* 0x0000000000027941 */ /* 0x000fea0003800200 */
.L_x_10598:
        /* <DEDUP_REMOVED lines=62> */
.L_x_10596:
[----:B------:R-:W-:Y:S05]  /*29040*/  BSYNC.RECONVERGENT B1 ;  /* 0x0000000000017941 */ /* 0x000fea0003800200 */
.L_x_10595:
[----:B------:R-:W3:Y:S01]  /*29050*/  LDC R15, c[0x0][0x404] ;  /* 0x00010100ff0f7b82 */ /* 0x000ee20000000800 */
[----:B------:R-:W-:Y:S01]  /*29060*/  I2FP.F32.U32 R3, R17 ;  /* 0x0000001100037245 */ /* 0x000fe20000201000 */
[----:B01----:R-:W-:Y:S01]  /*29070*/  HFMA2 R181, -RZ, RZ, 0.1171875, 0 ;  /* 0x2f800000ffb57431 */ /* 0x003fe200000001ff */
[----:B------:R-:W-:Y:S01]  /*29080*/  ISETP.NE.AND P2, PT, R18, 0x1, PT ;  /* 0x000000011200780c */ /* 0x000fe20003f45270 */
[C---:B-----5:R-:W-:Y:S01]  /*29090*/  IMAD.U32 R17, R168.reuse, 0x10000, RZ ;  /* 0x00010000a8117824 */ /* 0x060fe200078e00ff */
[----:B------:R-:W-:Y:S01]  /*290a0*/  LOP3.LUT R7, R7, 0xffffffef, RZ, 0xc0, !PT ;  /* 0xffffffef07077812 */ /* 0x000fe200078ec0ff */
[----:B------:R-:W-:Y:S01]  /*290b0*/  BSSY.RECONVERGENT B1, `(.L_x_10600) ;  /* 0x000005d000017945 */ /* 0x000fe20003800200 */
[----:B------:R-:W-:Y:S01]  /*290c0*/  FFMA.FTZ R3, R3, R181, 1.1641532182693481445e-10 ;  /* 0x2f00000003037423 */ /* 0x000fe200000100b5 */
[----:B------:R-:W0:Y:S01]  /*290d0*/  LDC R180, c[0x0][0x408] ;  /* 0x00010200ffb47b82 */ /* 0x000e220000000800 */
[----:B------:R-:W-:Y:S01]  /*290e0*/  PRMT R168, R168, 0x7632, R168 ;  /* 0x00007632a8a87816 */ /* 0x000fe200000000a8 */
[----:B------:R-:W-:-:S02]  /*290f0*/  IMAD.MOV.U32 R19, RZ, RZ, 0x2 ;  /* 0x00000002ff137424 */ /* 0x000fc400078e00ff */
[----:B---3--:R-:W-:Y:S01]  /*29100*/  FSETP.LE.FTZ.AND P4, PT, R3, R15, PT ;  /* 0x0000000f0300720b */ /* 0x008fe20003f93000 */
[----:B0-----:R-:W-:Y:S01]  /*29110*/  FMUL.FTZ R3, R17, R180 ;  /* 0x000000b411037220 */ /* 0x001fe20000410000 */
        /* <DEDUP_REMOVED lines=11> */
.L_x_10602:
        /* <DEDUP_REMOVED lines=12> */
.L_x_10604:
[----:B------:R-:W-:Y:S05]  /*29290*/  BSYNC.RECONVERGENT B2 ;  /* 0x0000000000027941 */ /* 0x000fea0003800200 */
.L_x_10603:
        /* <DEDUP_REMOVED lines=62> */
.L_x_10601:
[----:B------:R-:W-:Y:S05]  /*29680*/  BSYNC.RECONVERGENT B1 ;  /* 0x0000000000017941 */ /* 0x000fea0003800200 */
.L_x_10600:
        /* <DEDUP_REMOVED lines=9> */
[----:B--2---:R-:W-:Y:S01]  /*29720*/  FADD.FTZ R164, R17, R3 ;  /* 0x0000000311a47221 */ /* 0x004fe20000010000 */
        /* <DEDUP_REMOVED lines=13> */
.L_x_10607:
        /* <DEDUP_REMOVED lines=12> */
.L_x_10609:
[----:B------:R-:W-:Y:S05]  /*298c0*/  BSYNC.RECONVERGENT B2 ;  /* 0x0000000000027941 */ /* 0x000fea0003800200 */
.L_x_10608:
        /* <DEDUP_REMOVED lines=62> */
.L_x_10606:
[----:B------:R-:W-:Y:S05]  /*29cb0*/  BSYNC.RECONVERGENT B1 ;  /* 0x0000000000017941 */ /* 0x000fea0003800200 */
.L_x_10605:
        /* <DEDUP_REMOVED lines=20> */
.L_x_10612:
        /* <DEDUP_REMOVED lines=12> */
.L_x_10614:
[----:B------:R-:W-:Y:S05]  /*29ec0*/  BSYNC.RECONVERGENT B2 ;  /* 0x0000000000027941 */ /* 0x000fea0003800200 */
.L_x_10613:
        /* <DEDUP_REMOVED lines=62> */
.L_x_10611:
[----:B------:R-:W-:Y:S05]  /*2a2b0*/  BSYNC.RECONVERGENT B1 ;  /* 0x0000000000017941 */ /* 0x000fea0003800200 */
.L_x_10610:
        /* <DEDUP_REMOVED lines=24> */
.L_x_10617:
        /* <DEDUP_REMOVED lines=12> */
.L_x_10619:
[----:B------:R-:W-:Y:S05]  /*2a500*/  BSYNC.RECONVERGENT B2 ;  /* 0x0000000000027941 */ /* 0x000fea0003800200 */
.L_x_10618:
        /* <DEDUP_REMOVED lines=62> */
.L_x_10616:
[----:B------:R-:W-:Y:S05]  /*2a8f0*/  BSYNC.RECONVERGENT B1 ;  /* 0x0000000000017941 */ /* 0x000fea0003800200 */
.L_x_10615:
        /* <DEDUP_REMOVED lines=21> */
.L_x_10622:
        /* <DEDUP_REMOVED lines=12> */
.L_x_10624:
[----:B------:R-:W-:Y:S05]  /*2ab10*/  BSYNC.RECONVERGENT B2 ;  /* 0x0000000000027941 */ /* 0x000fea0003800200 */
.L_x_10623:
        /* <DEDUP_REMOVED lines=62> */
.L_x_10621:
[----:B------:R-:W-:Y:S05]  /*2af00*/  BSYNC.RECONVERGENT B1 ;  /* 0x0000000000017941 */ /* 0x000fea0003800200 */
.L_x_10620:
        /* <DEDUP_REMOVED lines=23> */
.L_x_10627:
        /* <DEDUP_REMOVED lines=12> */
.L_x_10629:
[----:B------:R-:W-:Y:S05]  /*2b140*/  BSYNC.RECONVERGENT B2 ;  /* 0x0000000000027941 */ /* 0x000fea0003800200 */
.L_x_10628:
        /* <DEDUP_REMOVED lines=62> */
.L_x_10626:
[----:B------:R-:W-:Y:S05]  /*2b530*/  BSYNC.RECONVERGENT B1 ;  /* 0x0000000000017941 */ /* 0x000fea0003800200 */
.L_x_10625:
        /* <DEDUP_REMOVED lines=20> */
.L_x_10632:
        /* <DEDUP_REMOVED lines=12> */
.L_x_10634:
[----:B------:R-:W-:Y:S05]  /*2b740*/  BSYNC.RECONVERGENT B2 ;  /* 0x0000000000027941 */ /* 0x000fea0003800200 */
.L_x_10633:
        /* <DEDUP_REMOVED lines=62> */
.L_x_10631:
[----:B------:R-:W-:Y:S05]  /*2bb30*/  BSYNC.RECONVERGENT B1 ;  /* 0x0000000000017941 */ /* 0x000fea0003800200 */
.L_x_10630:
        /* <DEDUP_REMOVED lines=24> */
.L_x_10637:
        /* <DEDUP_REMOVED lines=12> */
.L_x_10639:
[----:B------:R-:W-:Y:S05]  /*2bd80*/  BSYNC.RECONVERGENT B2 ;  /* 0x0000000000027941 */ /* 0x000fea0003800200 */
.L_x_10638:
        /* <DEDUP_REMOVED lines=62> */
.L_x_10636:
[----:B------:R-:W-:Y:S05]  /*2c170*/  BSYNC.RECONVERGENT B1 ;  /* 0x0000000000017941 */ /* 0x000fea0003800200 */
.L_x_10635:
        /* <DEDUP_REMOVED lines=19> */
.L_x_10642:
        /* <DEDUP_REMOVED lines=12> */
.L_x_10644:
[----:B------:R-:W-:Y:S05]  /*2c370*/  BSYNC.RECONVERGENT B2 ;  /* 0x0000000000027941 */ /* 0x000fea0003800200 */
.L_x_10643:
        /* <DEDUP_REMOVED lines=62> */
.L_x_10641:
[----:B------:R-:W-:Y:S05]  /*2c760*/  BSYNC.RECONVERGENT B1 ;  /* 0x0000000000017941 */ /* 0x000fea0003800200 */
.L_x_10640:
        /* <DEDUP_REMOVED lines=23> */
.L_x_10647:
        /* <DEDUP_REMOVED lines=12> */
.L_x_10649:
[----:B------:R-:W-:Y:S05]  /*2c9a0*/  BSYNC.RECONVERGENT B2 ;  /* 0x0000000000027941 */ /* 0x000fea0003800200 */
.L_x_10648:
        /* <DEDUP_REMOVED lines=62> */
.L_x_10646:
[----:B------:R-:W-:Y:S05]  /*2cd90*/  BSYNC.RECONVERGENT B1 ;  /* 0x0000000000017941 */ /* 0x000fea0003800200 */
.L_x_10645:
        /* <DEDUP_REMOVED lines=18> */
.L_x_10652:
        /* <DEDUP_REMOVED lines=12> */
.L_x_10654:
[----:B------:R-:W-:Y:S05]  /*2cf80*/  BSYNC.RECONVERGENT B2 ;  /* 0x0000000000027941 */ /* 0x000fea0003800200 */
.L_x_10653:
        /* <DEDUP_REMOVED lines=62> */
.L_x_10651:
[----:B------:R-:W-:Y:S05]  /*2d370*/  BSYNC.RECONVERGENT B1 ;  /* 0x0000000000017941 */ /* 0x000fea0003800200 */
.L_x_10650:
        /* <DEDUP_REMOVED lines=24> */
.L_x_10657:
        /* <DEDUP_REMOVED lines=12> */
.L_x_10659:
[----:B------:R-:W-:Y:S05]  /*2d5c0*/  BSYNC.RECONVERGENT B2 ;  /* 0x0000000000027941 */ /* 0x000fea0003800200 */
.L_x_10658:
        /* <DEDUP_REMOVED lines=62> */
.L_x_10656:
[----:B------:R-:W-:Y:S05]  /*2d9b0*/  BSYNC.RECONVERGENT B1 ;  /* 0x0000000000017941 */ /* 0x000fea0003800200 */
.L_x_10655:
        /* <DEDUP_REMOVED lines=19> */
.L_x_10662:
        /* <DEDUP_REMOVED lines=12> */
.L_x_10664:
[----:B------:R-:W-:Y:S05]  /*2dbb0*/  BSYNC.RECONVERGENT B2 ;  /* 0x0000000000027941 */ /* 0x000fea0003800200 */
.L_x_10663:
        /* <DEDUP_REMOVED lines=62> */
.L_x_10661:
[----:B------:R-:W-:Y:S05]  /*2dfa0*/  BSYNC.RECONVERGENT B1 ;  /* 0x0000000000017941 */ /* 0x000fea0003800200 */
.L_x_10660:
        /* <DEDUP_REMOVED lines=23> */
.L_x_10667:
        /* <DEDUP_REMOVED lines=12> */
.L_x_10669:
[----:B------:R-:W-:Y:S05]  /*2e1e0*/  BSYNC.RECONVERGENT B2 ;  /* 0x0000000000027941 */ /* 0x000fea0003800200 */
.L_x_10668:
        /* <DEDUP_REMOVED lines=62> */
.L_x_10666:
[----:B------:R-:W-:Y:S05]  /*2e5d0*/  BSYNC.RECONVERGENT B1 ;  /* 0x0000000000017941 */ /* 0x000fea0003800200 */
.L_x_10665:
        /* <DEDUP_REMOVED lines=18> */
.L_x_10672:
        /* <DEDUP_REMOVED lines=15> */
.L_x_10674:
[----:B------:R-:W-:Y:S05]  /*2e7f0*/  BSYNC.RECONVERGENT B2 ;  /* 0x0000000000027941 */ /* 0x000fea0003800200 */
.L_x_10673:
        /* <DEDUP_REMOVED lines=62> */
.L_x_10671:
[----:B------:R-:W-:Y:S05]  /*2ebe0*/  BSYNC.RECONVERGENT B1 ;  /* 0x0000000000017941 */ /* 0x000fea0003800200 */
.L_x_10670:
        /* <DEDUP_REMOVED lines=12> */
.L_x_10594:
        /* <DEDUP_REMOVED lines=16> */
.L_x_10678:
        /* <DEDUP_REMOVED lines=12> */
.L_x_10680:
[----:B------:R-:W-:Y:S05]  /*2ee70*/  BSYNC.RECONVERGENT B2 ;  /* 0x0000000000027941 */ /* 0x000fea0003800200 */
.L_x_10679:
        /* <DEDUP_REMOVED lines=62> */
.L_x_10677:
[----:B------:R-:W-:Y:S05]  /*2f260*/  BSYNC.RECONVERGENT B1 ;  /* 0x0000000000017941 */ /* 0x000fea0003800200 */
.L_x_10676:
[----:B0-----:R-:W0:Y:S01]  /*2f270*/  LDC R182, c[0x0][0x404] ;  /* 0x00010100ffb67b82 */ /* 0x001e220000000800 */
[----:B------:R-:W-:Y:S01]  /*2f280*/  I2FP.F32.U32 R3, R165 ;  /* 0x000000a500037245 */ /* 0x000fe20000201000 */
[----:B------:R-:W-:Y:S01]  /*2f290*/  IMAD.MOV.U32 R183, RZ, RZ, 0x2f800000 ;  /* 0x2f800000ffb77424 */ /* 0x000fe200078e00ff */
[----:B------:R-:W-:Y:S01]  /*2f2a0*/  LOP3.LUT R7, R7, 0xffffffef, RZ, 0xc0, !PT ;  /* 0xffffffef07077812 */ /* 0x000fe200078ec0ff */
[----:B------:R-:W-:Y:S01]  /*2f2b0*/  BSSY.RECONVERGENT B1, `(.L_x_10681) ;  /* 0x000005d000017945 */ /* 0x000fe20003800200 */
[C---:B-----5:R-:W-:Y:S02]  /*2f2c0*/  IMAD.U32 R15, R168.reuse, 0x10000, RZ ;  /* 0x00010000a80f7824 */ /* 0x060fe400078e00ff */
[----:B------:R-:W-:Y:S01]  /*2f2d0*/  FFMA.FTZ R3, R3, R183, 1.1641532182693481445e-10 ;  /* 0x2f00000003037423 */ /* 0x000fe200000100b7 */
[----:B------:R-:W-:Y:S02]  /*2f2e0*/  PRMT R168, R168, 0x7632, R168 ;  /* 0x00007632a8a87816 */ /* 0x000fe400000000a8 */
[----:B------:R-:W-:-:S02]  /*2f2f0*/  MOV R165, 0x2 ;  /* 0x0000000200a57802 */ /* 0x000fc40000000f00 */
        /* <DEDUP_REMOVED lines=13> */
.L_x_10683:
        /* <DEDUP_REMOVED lines=12> */
.L_x_10685:
[----:B------:R-:W-:Y:S05]  /*2f490*/  BSYNC.RECONVERGENT B2 ;  /* 0x0000000000027941 */ /* 0x000fea0003800200 */
.L_x_10684:
        /* <DEDUP_REMOVED lines=62> */
.L_x_10682:
[----:B------:R-:W-:Y:S05]  /*2f880*/  BSYNC.RECONVERGENT B1 ;  /* 0x0000000000017941 */ /* 0x000fea0003800200 */
.L_x_10681:
[----:B------:R-:W-:Y:S01]  /*2f890*/  I2FP.F32.U32 R3, R3 ;  /* 0x0000000300037245 */ /* 0x000fe20000201000 */
[----:B------:R-:W-:Y:S01]  /*2f8a0*/  BSSY.RECONVERGENT B1, `(.L_x_10686) ;  /* 0x000005d000017945 */ /* 0x000fe20003800200 */
[----:B------:R-:W-:Y:S01]  /*2f8b0*/  LOP3.LUT R7, R7, 0xfffffff7, RZ, 0xc0, !PT ;  /* 0xfffffff707077812 */ /* 0x000fe200078ec0ff */
[----:B------:R-:W-:Y:S02]  /*2f8c0*/  HFMA2 R166, -RZ, RZ, 0, 1.1920928955078125e-07 ;  /* 0x00000002ffa67431 */ /* 0x000fe400000001ff */
[----:B------:R-:W-:Y:S02]  /*2f8d0*/  IMAD.U32 R164, R168, 0x10000, RZ ;  /* 0x00010000a8a47824 */ /* 0x000fe400078e00ff */
        /* <DEDUP_REMOVED lines=14> */
.L_x_10688:
        /* <DEDUP_REMOVED lines=12> */
.L_x_10690:
[----:B------:R-:W-:Y:S05]  /*2fa80*/  BSYNC.RECONVERGENT B2 ;  /* 0x0000000000027941 */ /* 0x000fea0003800200 */
.L_x_10689:
        /* <DEDUP_REMOVED lines=62> */
.L_x_10687:
[----:B------:R-:W-:Y:S05]  /*2fe70*/  BSYNC.RECONVERGENT B1 ;  /* 0x0000000000017941 */ /* 0x000fea0003800200 */
.L_x_10686:
        /* <DEDUP_REMOVED lines=20> */
.L_x_10693:
        /* <DEDUP_REMOVED lines=12> */
.L_x_10695:
[----:B------:R-:W-:Y:S05]  /*30080*/  BSYNC.RECONVERGENT B2 ;  /* 0x0000000000027941 */ /* 0x000fea0003800200 */
.L_x_10694:
        /* <DEDUP_REMOVED lines=62> */
.L_x_10692:
[----:B------:R-:W-:Y:S05]  /*30470*/  BSYNC.RECONVERGENT B1 ;  /* 0x0000000000017941 */ /* 0x000fea0003800200 */
.L_x_10691:
        /* <DEDUP_REMOVED lines=19> */
.L_x_10698:
        /* <DEDUP_REMOVED lines=12> */
.L_x_10700:
[----:B------:R-:W-:Y:S05]  /*30670*/  BSYNC.RECONVERGENT B2 ;  /* 0x0000000000027941 */ /* 0x000fea0003800200 */
.L_x_10699:
        /* <DEDUP_REMOVED lines=62> */
.L_x_10697:
[----:B------:R-:W-:Y:S05]  /*30a60*/  BSYNC.RECONVERGENT B1 ;  /* 0x0000000000017941 */ /* 0x000fea0003800200 */
.L_x_10696:
        /* <DEDUP_REMOVED lines=18> */
.L_x_10703:
        /* <DEDUP_REMOVED lines=12> */
.L_x_10705:
[----:B------:R-:W-:Y:S05]  /*30c50*/  BSYNC.RECONVERGENT B2 ;  /* 0x0000000000027941 */ /* 0x000fea0003800200 */
.L_x_10704:
        /* <DEDUP_REMOVED lines=62> */
.L_x_10702:
[----:B------:R-:W-:Y:S05]  /*31040*/  BSYNC.RECONVERGENT B1 ;  /* 0x0000000000017941 */ /* 0x000fea0003800200 */
.L_x_10701:
        /* <DEDUP_REMOVED lines=17> */
.L_x_10708:
        /* <DEDUP_REMOVED lines=12> */
.L_x_10710:
[----:B------:R-:W-:Y:S05]  /*31220*/  BSYNC.RECONVERGENT B2 ;  /* 0x0000000000027941 */ /* 0x000fea0003800200 */
.L_x_10709:
        /* <DEDUP_REMOVED lines=62> */
.L_x_10707:
[----:B------:R-:W-:Y:S05]  /*31610*/  BSYNC.RECONVERGENT B1 ;  /* 0x0000000000017941 */ /* 0x000fea0003800200 */
.L_x_10706:
        /* <DEDUP_REMOVED lines=18> */
.L_x_10713:
        /* <DEDUP_REMOVED lines=12> */
.L_x_10715:
[----:B------:R-:W-:Y:S05]  /*31800*/  BSYNC.RECONVERGENT B2 ;  /* 0x0000000000027941 */ /* 0x000fea0003800200 */
.L_x_10714:
        /* <DEDUP_REMOVED lines=62> */
.L_x_10712:
[----:B------:R-:W-:Y:S05]  /*31bf0*/  BSYNC.RECONVERGENT B1 ;  /* 0x0000000000017941 */ /* 0x000fea0003800200 */
.L_x_10711:
        /* <DEDUP_REMOVED lines=42> */
.L_x_10675:
        /* <DEDUP_REMOVED lines=44> */
.L_x_10716:
[----:B------:R-:W-:Y:S02]  /*32160*/  IMAD.MOV.U32 R15, RZ, RZ, R187 ;  /* 0x000000ffff0f7224 */ /* 0x000fe400078e00bb */
[----:B------:R-:W-:-:S07]  /*32170*/  VIADD R186, R186, 0x20 ;  /* 0x00000020baba7836 */ /* 0x000fce0000000000 */
.L_x_10593:
[----:B------:R-:W-:Y:S05]  /*32180*/  BSYNC.RECONVERGENT B0 ;  /* 0x0000000000007941 */ /* 0x000fea0003800200 */
.L_x_10592:
        /* <DEDUP_REMOVED lines=36> */
.L_x_10722:
        /* <DEDUP_REMOVED lines=12> */
.L_x_10724:
[----:B------:R-:W-:Y:S05]  /*32490*/  BSYNC.RECONVERGENT B2 ;  /* 0x0000000000027941 */ /* 0x000fea0003800200 */
.L_x_10723:
        /* <DEDUP_REMOVED lines=59> */
[----:B------:R-:W-:-:S05]  /*32850*/  HFMA2 R18, -RZ, RZ, 0, 0 ;  /* 0x00000000ff127431 */ /* 0x000fca00000001ff */
[----:B------:R-:W-:-:S07]  /*32860*/  LOP3.LUT R5, R20, UR16, R19, 0x96, !PT ;  /* 0x0000001014057c12 */ /* 0x000fce000f8e9613 */
.L_x_10721:
[----:B------:R-:W-:Y:S05]  /*32870*/  BSYNC.RECONVERGENT B1 ;  /* 0x0000000000017941 */ /* 0x000fea0003800200 */
.L_x_10720:
[----:B------:R-:W1:Y:S01]  /*32880*/  LDC R15, c[0x0][0x404] ;  /* 0x00010100ff0f7b82 */ /* 0x000e620000000800 */
[----:B------:R-:W-:Y:S01]  /*32890*/  I2FP.F32.U32 R3, R17 ;  /* 0x0000001100037245 */ /* 0x000fe20000201000 */
[----:B0-----:R-:W-:Y:S01]  /*328a0*/  IMAD.MOV.U32 R181, RZ, RZ, 0x2f800000 ;  /* 0x2f800000ffb57424 */ /* 0x001fe200078e00ff */
[----:B------:R-:W-:Y:S01]  /*328b0*/  ISETP.NE.AND P2, PT, R18, 0x1, PT ;  /* 0x000000011200780c */ /* 0x000fe20003f45270 */
[C---:B-----5:R-:W-:Y:S01]  /*328c0*/  IMAD.U32 R17, R176.reuse, 0x10000, RZ ;  /* 0x00010000b0117824 */ /* 0x060fe200078e00ff */
[----:B------:R-:W-:Y:S01]  /*328d0*/  LOP3.LUT R7, R7, 0xffffffef, RZ, 0xc0, !PT ;  /* 0xffffffef07077812 */ /* 0x000fe200078ec0ff */
[----:B------:R-:W-:Y:S01]  /*328e0*/  FFMA.FTZ R3, R3, R181, 1.1641532182693481445e-10 ;  /* 0x2f00000003037423 */ /* 0x000fe200000100b5 */
[----:B------:R-:W-:Y:S01]  /*328f0*/  BSSY.RECONVERGENT B1, `(.L_x_10725) ;  /* 0x000005c000017945 */ /* 0x000fe20003800200 */
[----:B------:R-:W0:Y:S01]  /*32900*/  LDC R180, c[0x0][0x408] ;  /* 0x00010200ffb47b82 */ /* 0x000e220000000800 */
[----:B------:R-:W-:Y:S02]  /*32910*/  PRMT R176, R176, 0x7632, R176 ;  /* 0x00007632b0b07816 */ /* 0x000fe400000000b0 */
[----:B------:R-:W-:-:S02]  /*32920*/  MOV R19, 0x2 ;  /* 0x0000000200137802 */ /* 0x000fc40000000f00 */
[----:B-1----:R-:W-:Y:S01]  /*32930*/  FSETP.LE.FTZ.AND P4, PT, R3, R15, PT ;  /* 0x0000000f0300720b */ /* 0x002fe20003f93000 */
[----:B0-----:R-:W-:Y:S01]  /*32940*/  FMUL.FTZ R3, R17, R180 ;  /* 0x000000b411037220 */ /* 0x001fe20000410000 */
[----:B------:R-:W-:-:S11]  /*32950*/  IMAD.MOV.U32 R17, RZ, RZ, R14 ;  /* 0x000000ffff117224 */ /* 0x000fd600078e000e */
        /* <DEDUP_REMOVED lines=10> */
.L_x_10727:
        /* <DEDUP_REMOVED lines=12> */
.L_x_10729:
[----:B------:R-:W-:Y:S05]  /*32ac0*/  BSYNC.RECONVERGENT B2 ;  /* 0x0000000000027941 */ /* 0x000fea0003800200 */
.L_x_10728:
        /* <DEDUP_REMOVED lines=62> */
.L_x_10726:
[----:B------:R-:W-:Y:S05]  /*32eb0*/  BSYNC.RECONVERGENT B1 ;  /* 0x0000000000017941 */ /* 0x000fea0003800200 */
.L_x_10725:
        /* <DEDUP_REMOVED lines=23> */
.L_x_10732:
        /* <DEDUP_REMOVED lines=12> */
.L_x_10734:
[----:B------:R-:W-:Y:S05]  /*330f0*/  BSYNC.RECONVERGENT B2 ;  /* 0x0000000000027941 */ /* 0x000fea0003800200 */
.L_x_10733:
        /* <DEDUP_REMOVED lines=62> */
.L_x_10731:
[----:B------:R-:W-:Y:S05]  /*334e0*/  BSYNC.RECONVERGENT B1 ;  /* 0x0000000000017941 */ /* 0x000fea0003800200 */
.L_x_10730:
        /* <DEDUP_REMOVED lines=20> */
.L_x_10737:
        /* <DEDUP_REMOVED lines=12> */
.L_x_10739:
[----:B------:R-:W-:Y:S05]  /*336f0*/  BSYNC.RECONVERGENT B2 ;  /* 0x0000000000027941 */ /* 0x000fea0003800200 */
.L_x_10738:
        /* <DEDUP_REMOVED lines=62> */
.L_x_10736:
[----:B------:R-:W-:Y:S05]  /*33ae0*/  BSYNC.RECONVERGENT B1 ;  /* 0x0000000000017941 */ /* 0x000fea0003800200 */
.L_x_10735:
        /* <DEDUP_REMOVED lines=24> */
.L_x_10742:
        /* <DEDUP_REMOVED lines=12> */
.L_x_10744:
[----:B------:R-:W-:Y:S05]  /*33d30*/  BSYNC.RECONVERGENT B2 ;  /* 0x0000000000027941 */ /* 0x000fea0003800200 */
.L_x_10743:
        /* <DEDUP_REMOVED lines=62> */
.L_x_10741:
[----:B------:R-:W-:Y:S05]  /*34120*/  BSYNC.RECONVERGENT B1 ;  /* 0x0000000000017941 */ /* 0x000fea0003800200 */
.L_x_10740:
        /* <DEDUP_REMOVED lines=21> */
.L_x_10747:
        /* <DEDUP_REMOVED lines=12> */
.L_x_10749:
[----:B------:R-:W-:Y:S05]  /*34340*/  BSYNC.RECONVERGENT B2 ;  /* 0x0000000000027941 */ /* 0x000fea0003800200 */
.L_x_10748:
        /* <DEDUP_REMOVED lines=62> */
.L_x_10746:
[----:B------:R-:W-:Y:S05]  /*34730*/  BSYNC.RECONVERGENT B1 ;  /* 0x0000000000017941 */ /* 0x000fea0003800200 */
.L_x_10745:
        /* <DEDUP_REMOVED lines=23> */
.L_x_10752:
        /* <DEDUP_REMOVED lines=12> */
.L_x_10754:
[----:B------:R-:W-:Y:S05]  /*34970*/  BSYNC.RECONVERGENT B2 ;  /* 0x0000000000027941 */ /* 0x000fea0003800200 */
.L_x_10753:
        /* <DEDUP_REMOVED lines=62> */
.L_x_10751:
[----:B------:R-:W-:Y:S05]  /*34d60*/  BSYNC.RECONVERGENT B1 ;  /* 0x0000000000017941 */ /* 0x000fea0003800200 */
.L_x_10750:
        /* <DEDUP_REMOVED lines=20> */
.L_x_10757:
        /* <DEDUP_REMOVED lines=12> */
.L_x_10759:
[----:B------:R-:W-:Y:S05]  /*34f70*/  BSYNC.RECONVERGENT B2 ;  /* 0x0000000000027941 */ /* 0x000fea0003800200 */
.L_x_10758:
        /* <DEDUP_REMOVED lines=62> */
.L_x_10756:
[----:B------:R-:W-:Y:S05]  /*35360*/  BSYNC.RECONVERGENT B1 ;  /* 0x0000000000017941 */ /* 0x000fea0003800200 */
.L_x_10755:
        /* <DEDUP_REMOVED lines=24> */
.L_x_10762:
        /* <DEDUP_REMOVED lines=12> */
.L_x_10764:
[----:B------:R-:W-:Y:S05]  /*355b0*/  BSYNC.RECONVERGENT B2 ;  /* 0x0000000000027941 */ /* 0x000fea0003800200 */
.L_x_10763:
        /* <DEDUP_REMOVED lines=62> */
.L_x_10761:
[----:B------:R-:W-:Y:S05]  /*359a0*/  BSYNC.RECONVERGENT B1 ;  /* 0x0000000000017941 */ /* 0x000fea0003800200 */
.L_x_10760:
        /* <DEDUP_REMOVED lines=19> */
.L_x_10767:
        /* <DEDUP_REMOVED lines=12> */
.L_x_10769:
[----:B------:R-:W-:Y:S05]  /*35ba0*/  BSYNC.RECONVERGENT B2 ;  /* 0x0000000000027941 */ /* 0x000fea0003800200 */
.L_x_10768:
        /* <DEDUP_REMOVED lines=62> */
.L_x_10766:
[----:B------:R-:W-:Y:S05]  /*35f90*/  BSYNC.RECONVERGENT B1 ;  /* 0x0000000000017941 */ /* 0x000fea0003800200 */
.L_x_10765:
        /* <DEDUP_REMOVED lines=23> */
.L_x_10772:
        /* <DEDUP_REMOVED lines=12> */
.L_x_10774:
[----:B------:R-:W-:Y:S05]  /*361d0*/  BSYNC.RECONVERGENT B2 ;  /* 0x0000000000027941 */ /* 0x000fea0003800200 */
.L_x_10773:
        /* <DEDUP_REMOVED lines=62> */
.L_x_10771:
[----:B------:R-:W-:Y:S05]  /*365c0*/  BSYNC.RECONVERGENT B1 ;  /* 0x0000000000017941 */ /* 0x000fea0003800200 */
.L_x_10770:
        /* <DEDUP_REMOVED lines=18> */
.L_x_10777:
        /* <DEDUP_REMOVED lines=12> */
.L_x_10779:
[----:B------:R-:W-:Y:S05]  /*367b0*/  BSYNC.RECONVERGENT B2 ;  /* 0x0000000000027941 */ /* 0x000fea0003800200 */
.L_x_10778:
        /* <DEDUP_REMOVED lines=62> */
.L_x_10776:
[----:B------:R-:W-:Y:S05]  /*36ba0*/  BSYNC.RECONVERGENT B1 ;  /* 0x0000000000017941 */ /* 0x000fea0003800200 */
.L_x_10775:
        /* <DEDUP_REMOVED lines=24> */
.L_x_10782:
        /* <DEDUP_REMOVED lines=12> */
.L_x_10784:
[----:B------:R-:W-:Y:S05]  /*36df0*/  BSYNC.RECONVERGENT B2 ;  /* 0x0000000000027941 */ /* 0x000fea0003800200 */
.L_x_10783:
        /* <DEDUP_REMOVED lines=62> */
.L_x_10781:
[----:B------:R-:W-:Y:S05]  /*371e0*/  BSYNC.RECONVERGENT B1 ;  /* 0x0000000000017941 */ /* 0x000fea0003800200 */
.L_x_10780:
        /* <DEDUP_REMOVED lines=19> */
.L_x_10787:
        /* <DEDUP_REMOVED lines=12> */
.L_x_10789:
[----:B------:R-:W-:Y:S05]  /*373e0*/  BSYNC.RECONVERGENT B2 ;  /* 0x0000000000027941 */ /* 0x000fea0003800200 */
.L_x_10788:
        /* <DEDUP_REMOVED lines=62> */
.L_x_10786:
[----:B------:R-:W-:Y:S05]  /*377d0*/  BSYNC.RECONVERGENT B1 ;  /* 0x0000000000017941 */ /* 0x000fea0003800200 */
.L_x_10785:
        /* <DEDUP_REMOVED lines=23> */
.L_x_10792:
        /* <DEDUP_REMOVED lines=12> */
.L_x_10794:
[----:B------:R-:W-:Y:S05]  /*37a10*/  BSYNC.RECONVERGENT B2 ;  /* 0x0000000000027941 */ /* 0x000fea0003800200 */
.L_x_10793:
        /* <DEDUP_REMOVED lines=62> */
.L_x_10791:
[----:B------:R-:W-:Y:S05]  /*37e00*/  BSYNC.RECONVERGENT B1 ;  /* 0x0000000000017941 */ /* 0x000fea0003800200 */
.L_x_10790:
        /* <DEDUP_REMOVED lines=18> */
.L_x_10797:
        /* <DEDUP_REMOVED lines=15> */
.L_x_10799:
[----:B------:R-:W-:Y:S05]  /*38020*/  BSYNC.RECONVERGENT B2 ;  /* 0x0000000000027941 */ /* 0x000fea0003800200 */
.L_x_10798:
        /* <DEDUP_REMOVED lines=62> */
.L_x_10796:
[----:B------:R-:W-:Y:S05]  /*38410*/  BSYNC.RECONVERGENT B1 ;  /* 0x0000000000017941 */ /* 0x000fea0003800200 */
.L_x_10795:
        /* <DEDUP_REMOVED lines=12> */
.L_x_10719:
[----:B------:R-:W-:Y:S01]  /*384e0*/  ISETP.NE.AND P2, PT, R3, 0x1, PT ;  /* 0x000000010300780c */ /* 0x000fe20003f45270 */
[----:B------:R-:W-:Y:S01]  /*384f0*/  BSSY.RECONVERGENT B1, `(.L_x_10801) ;  /* 0x0000059000017945 */ /* 0x000fe20003800200 */
[----:B--2---:R-:W-:Y:S02]  /*38500*/  HFMA2 R172, -RZ, RZ, 0, 1.1920928955078125e-07 ;  /* 0x00000002ffac7431 */ /* 0x004fe400000001ff */
        /* <DEDUP_REMOVED lines=13> */
.L_x_10803:
        /* <DEDUP_REMOVED lines=12> */
.L_x_10805:
[----:B------:R-:W-:Y:S05]  /*386a0*/  BSYNC.RECONVERGENT B2 ;  /* 0x0000000000027941 */ /* 0x000fea0003800200 */
.L_x_10804:
        /* <DEDUP_REMOVED lines=59> */
[----:B------:R-:W-:Y:S01]  /*38a60*/  LOP3.LUT R5, R174, UR16, R173, 0x96, !PT ;  /* 0x00000010ae057c12 */ /* 0x000fe2000f8e96ad */
[----:B------:R-:W-:-:S07]  /*38a70*/  IMAD.MOV.U32 R173, RZ, RZ, R15 ;  /* 0x000000ffffad7224 */ /* 0x000fce00078e000f */
.L_x_10802:
[----:B------:R-:W-:Y:S05]  /*38a80*/  BSYNC.RECONVERGENT B1 ;  /* 0x0000000000017941 */ /* 0x000fea0003800200 */
.L_x_10801:
        /* <DEDUP_REMOVED lines=22> */
.L_x_10808:
        /* <DEDUP_REMOVED lines=12> */
.L_x_10810:
[----:B------:R-:W-:Y:S05]  /*38cb0*/  BSYNC.RECONVERGENT B2 ;  /* 0x0000000000027941 */ /* 0x000fea0003800200 */
.L_x_10809:
        /* <DEDUP_REMOVED lines=62> */
.L_x_10807:
[----:B------:R-:W-:Y:S05]  /*390a0*/  BSYNC.RECONVERGENT B1 ;  /* 0x0000000000017941 */ /* 0x000fea0003800200 */
.L_x_10806:
        /* <DEDUP_REMOVED lines=19> */
.L_x_10813:
        /* <DEDUP_REMOVED lines=12> */
.L_x_10815:
[----:B------:R-:W-:Y:S05]  /*392a0*/  BSYNC.RECONVERGENT B2 ;  /* 0x0000000000027941 */ /* 0x000fea0003800200 */
.L_x_10814:
        /* <DEDUP_REMOVED lines=62> */
.L_x_10812:
[----:B------:R-:W-:Y:S05]  /*39690*/  BSYNC.RECONVERGENT B1 ;  /* 0x0000000000017941 */ /* 0x000fea0003800200 */
.L_x_10811:
        /* <DEDUP_REMOVED lines=20> */
.L_x_10818:
        /* <DEDUP_REMOVED lines=12> */
.L_x_10820:
[----:B------:R-:W-:Y:S05]  /*398a0*/  BSYNC.RECONVERGENT B2 ;  /* 0x0000000000027941 */ /* 0x000fea0003800200 */
.L_x_10819:
        /* <DEDUP_REMOVED lines=62> */
.L_x_10817:
[----:B------:R-:W-:Y:S05]  /*39c90*/  BSYNC.RECONVERGENT B1 ;  /* 0x0000000000017941 */ /* 0x000fea0003800200 */
.L_x_10816:
        /* <DEDUP_REMOVED lines=19> */
.L_x_10823:
        /* <DEDUP_REMOVED lines=12> */
.L_x_10825:
[----:B------:R-:W-:Y:S05]  /*39e90*/  BSYNC.RECONVERGENT B2 ;  /* 0x0000000000027941 */ /* 0x000fea0003800200 */
.L_x_10824:
        /* <DEDUP_REMOVED lines=62> */
.L_x_10822:
[----:B------:R-:W-:Y:S05]  /*3a280*/  BSYNC.RECONVERGENT B1 ;  /* 0x0000000000017941 */ /* 0x000fea0003800200 */
.L_x_10821:
        /* <DEDUP_REMOVED lines=18> */
.L_x_10828:
        /* <DEDUP_REMOVED lines=12> */
.L_x_10830:
[----:B------:R-:W-:Y:S05]  /*3a470*/  BSYNC.RECONVERGENT B2 ;  /* 0x0000000000027941 */ /* 0x000fea0003800200 */
.L_x_10829:
        /* <DEDUP_REMOVED lines=62> */
.L_x_10827:
[----:B------:R-:W-:Y:S05]  /*3a860*/  BSYNC.RECONVERGENT B1 ;  /* 0x0000000000017941 */ /* 0x000fea0003800200 */
.L_x_10826:
        /* <DEDUP_REMOVED lines=17> */
.L_x_10833:
        /* <DEDUP_REMOVED lines=12> */
.L_x_10835:
[----:B------:R-:W-:Y:S05]  /*3aa40*/  BSYNC.RECONVERGENT B2 ;  /* 0x0000000000027941 */ /* 0x000fea0003800200 */
.L_x_10834:
        /* <DEDUP_REMOVED lines=62> */
.L_x_10832:
[----:B------:R-:W-:Y:S05]  /*3ae30*/  BSYNC.RECONVERGENT B1 ;  /* 0x0000000000017941 */ /* 0x000fea0003800200 */
.L_x_10831:
[----:B------:R-:W-:Y:S01]  /*3ae40*/  ISETP.NE.AND P5, PT, R176, 0x1, PT ;  /* 0x00000001b000780c */ /* 0x000fe20003fa5270 */
[----:B------:R-:W-:Y:S01]  /*3ae50*/  BSSY.RECONVERGENT B1, `(.L_x_10836) ;  /* 0x000005c000017945 */ /* 0x000fe20003800200 */
[----:B------:R-:W-:Y:S01]  /*3ae60*/  I2FP.F32.U32 R3, R3 ;  /* 0x0000000300037245 */ /* 0x000fe20000201000 */
[C---:B------:R-:W-:Y:S01]  /*3ae70*/  IMAD.U32 R185, R179.reuse, 0x10000, RZ ;  /* 0x00010000b3b97824 */ /* 0x040fe200078e00ff */
        /* <DEDUP_REMOVED lines=14> */
.L_x_10838:
        /* <DEDUP_REMOVED lines=12> */
.L_x_10840:
[----:B------:R-:W-:Y:S05]  /*3b020*/  BSYNC.RECONVERGENT B2 ;  /* 0x0000000000027941 */ /* 0x000fea0003800200 */
.L_x_10839:
        /* <DEDUP_REMOVED lines=62> */
.L_x_10837:
[----:B------:R-:W-:Y:S05]  /*3b410*/  BSYNC.RECONVERGENT B1 ;  /* 0x0000000000017941 */ /* 0x000fea0003800200 */
.L_x_10836:
        /* <DEDUP_REMOVED lines=42> */
.L_x_10800:
        /* <DEDUP_REMOVED lines=20> */
[----:B------:R-:W-:Y:S02]  /*3b800*/  LOP3.LUT R180, R15, R180, RZ, 0xfc, !PT ;  /* 0x000000b40fb47212 */ /* 0x000fe400078efcff */
[----:B------:R-:W-:Y:S01]  /*3b810*/  MOV R15, R184 ;  /* 0x000000b8000f7202 */ /* 0x000fe20000000f00 */
        /* <DEDUP_REMOVED lines=23> */
.L_x_10718:
[----:B------:R-:W-:Y:S05]  /*3b990*/  BSYNC.RECONVERGENT B0 ;  /* 0x0000000000007941 */ /* 0x000fea0003800200 */
.L_x_10717:
[----:B-1-3--:R-:W1:Y:S01]  /*3b9a0*/  S2R R185, SR_TID.X ;  /* 0x0000000000b97919 */ /* 0x00ae620000002100 */
[----:B0-2---:R-:W-:Y:S01]  /*3b9b0*/  FADD.FTZ R180, RZ, R132 ;  /* 0x00000084ffb47221 */ /* 0x005fe20000010000 */
        /* <DEDUP_REMOVED lines=14> */
[----:B-1----:R-:W-:-:S13]  /*3baa0*/  LOP3.LUT P0, RZ, R185, 0x1f, RZ, 0xc0, !PT ;  /* 0x0000001fb9ff7812 */ /* 0x002fda000780c0ff */
        /* <DEDUP_REMOVED lines=162> */
.L_x_10866:
        /* <DEDUP_REMOVED lines=21> */
[----:B------:R-:W-:Y:S01]  /*3c620*/  FMUL.FTZ R187, R208, R187 ;  /* 0x000000bbd0bb7220 */ /* 0x000fe20000410000 */
        /* <DEDUP_REMOVED lines=18> */
[C---:B------:R-:W-:Y:S01]  /*3c750*/  FFMA.FTZ R184, R186.reuse, R184, R182 ;  /* 0x000000b8bab87223 */ /* 0x040fe200000100b6 */
        /* <DEDUP_REMOVED lines=9> */
[C---:B------:R-:W-:Y:S01]  /*3c7f0*/  FMUL.FTZ R245, R208.reuse, R245 ;  /* 0x000000f5d0f57220 */ /* 0x040fe20000410000 */
        /* <DEDUP_REMOVED lines=45> */
.L_x_10843:
[----:B------:R-:W-:Y:S05]  /*3cad0*/  BSYNC.RECONVERGENT B0 ;  /* 0x0000000000007941 */ /* 0x000fea0003800200 */
.L_x_10842:
[----:B------:R-:W-:Y:S01]  /*3cae0*/  LOP3.LUT P0, RZ, R7, 0x400, RZ, 0xc0, !PT ;  /* 0x0000040007ff7812 */ /* 0x000fe2000780c0ff */
[----:B------:R-:W-:-:S12]  /*3caf0*/  BSSY.RECONVERGENT B0, `(.L_x_10844) ;  /* 0x0000051000007945 */ /* 0x000fd80003800200 */
[----:B------:R-:W-:Y:S05]  /*3cb00*/  @!P0 BRA `(.L_x_10845) ;  /* 0x00000004003c8947 */ /* 0x000fea0003800000 */
[--C-:B--2---:R-:W-:Y:S01]  /*3cb10*/  FADD.FTZ R187, R146, -R207.reuse ;  /* 0x800000cf92bb7221 */ /* 0x104fe20000010000 */
        /* <DEDUP_REMOVED lines=78> */
.L_x_10845:
[----:B------:R-:W-:Y:S05]  /*3d000*/  BSYNC.RECONVERGENT B0 ;  /* 0x0000000000007941 */ /* 0x000fea0003800200 */
.L_x_10844:
[----:B------:R-:W-:Y:S01]  /*3d010*/  LOP3.LUT P0, RZ, R7, 0x100, RZ, 0xc0, !PT ;  /* 0x0000010007ff7812 */ /* 0x000fe2000780c0ff */
[----:B------:R-:W-:-:S12]  /*3d020*/  BSSY.RECONVERGENT B0, `(.L_x_10846) ;  /* 0x0000051000007945 */ /* 0x000fd80003800200 */
[----:B------:R-:W-:Y:S05]  /*3d030*/  @!P0 BRA `(.L_x_10847) ;  /* 0x00000004003c8947 */ /* 0x000fea0003800000 */
[--C-:B--23--:R-:W-:Y:S01]  /*3d040*/  FADD.FTZ R187, R154, -R207.reuse ;  /* 0x800000cf9abb7221 */ /* 0x10cfe20000010000 */
        /* <DEDUP_REMOVED lines=78> */
.L_x_10847:
[----:B------:R-:W-:Y:S05]  /*3d530*/  BSYNC.RECONVERGENT B0 ;  /* 0x0000000000007941 */ /* 0x000fea0003800200 */
.L_x_10846:
[----:B------:R-:W-:Y:S01]  /*3d540*/  LOP3.LUT P0, RZ, R7, 0x80, RZ, 0xc0, !PT ;  /* 0x0000008007ff7812 */ /* 0x000fe2000780c0ff */
[----:B------:R-:W-:-:S12]  /*3d550*/  BSSY.RECONVERGENT B0, `(.L_x_10848) ;  /* 0x0000058000007945 */ /* 0x000fd80003800200 */
[----:B------:R-:W-:Y:S05]  /*3d560*/  @!P0 BRA `(.L_x_10849) ;  /* 0x0000000400588947 */ /* 0x000fea0003800000 */
[----:B------:R-:W5:Y:S01]  /*3d570*/  LDL R213, [R1+0x10] ;  /* 0x0000100001d57983 */ /* 0x000f620000100800 */
[----:B--234-:R-:W-:-:S03]  /*3d580*/  FADD.FTZ R187, R162, -R207 ;  /* 0x800000cfa2bb7221 */ /* 0x01cfc60000010000 */
[----:B------:R-:W2:Y:S04]  /*3d590*/  LDL R183, [R1+0xc] ;  /* 0x00000c0001b77983 */ /* 0x000ea80000100800 */
[----:B------:R-:W3:Y:S04]  /*3d5a0*/  LDL R184, [R1+0x18] ;  /* 0x0000180001b87983 */ /* 0x000ee80000100800 */
[----:B0-----:R-:W4:Y:S01]  /*3d5b0*/  LDL R186, [R1+0x14] ;  /* 0x0000140001ba7983 */ /* 0x001f220000100800 */
[----:B------:R-:W-:Y:S01]  /*3d5c0*/  SHF.L.U32 R182, R71, 0x10, RZ ;  /* 0x0000001047b67819 */ /* 0x000fe200000006ff */
[----:B------:R-:W-:Y:S01]  /*3d5d0*/  FMUL.FTZ R187, R208, R187 ;  /* 0x000000bbd0bb7220 */ /* 0x000fe20000410000 */
[----:B------:R-:W-:Y:S01]  /*3d5e0*/  IMAD.U32 R185, R51, 0x10000, RZ ;  /* 0x0001000033b97824 */ /* 0x000fe200078e00ff */
[----:B------:R-:W4:Y:S03]  /*3d5f0*/  LDL R212, [R1] ;  /* 0x0000000001d47983 */ /* 0x000f260000100800 */
[----:B------:R-:W-:Y:S01]  /*3d600*/  FFMA.FTZ R185, R187, R185, R182 ;  /* 0x000000b9bbb97223 */ /* 0x000fe200000100b6 */
[----:B------:R-:W4:Y:S01]  /*3d610*/  LDL R245, [R1+0x4] ;  /* 0x0000040001f57983 */ /* 0x000f220000100800 */
[----:B-----5:R-:W-:-:S03]  /*3d620*/  IMAD.U32 R182, R213, 0x10000, RZ ;  /* 0x00010000d5b67824 */ /* 0x020fc600078e00ff */
[----:B------:R-:W5:Y:S01]  /*3d630*/  LDL R213, [R1+0x8] ;  /* 0x0000080001d57983 */ /* 0x000f620000100800 */
[----:B-1----:R-:W-:Y:S02]  /*3d640*/  IMAD.U32 R180, R55, 0x10000, RZ ;  /* 0x0001000037b47824 */ /* 0x002fe400078e00ff */
[----:B------:R-:W-:Y:S01]  /*3d650*/  FADD.FTZ R248, R163, -R207 ;  /* 0x800000cfa3f87221 */ /* 0x000fe20000010000 */
[----:B------:R-:W-:Y:S01]  /*3d660*/  IMAD.U32 R181, R91, 0x10000, RZ ;  /* 0x000100005bb57824 */ /* 0x000fe200078e00ff */
[----:B--2---:R-:W-:Y:S02]  /*3d670*/  SHF.L.U32 R183, R183, 0x10, RZ ;  /* 0x00000010b7b77819 */ /* 0x004fe400000006ff */
[----:B------:R-:W-:Y:S01]  /*3d680*/  FMUL.FTZ R248, R208, R248 ;  /* 0x000000f8d0f87220 */ /* 0x000fe20000410000 */
[----:B------:R-:W-:Y:S01]  /*3d690*/  FFMA.FTZ R187, R187, R180, R181 ;  /* 0x000000b4bbbb7223 */ /* 0x000fe200000100b5 */
[----:B---3--:R-:W-:Y:S01]  /*3d6a0*/  SHF.L.U32 R181, R184, 0x10, RZ ;  /* 0x00000010b8b57819 */ /* 0x008fe200000006ff */
[----:B----4-:R-:W-:-:S02]  /*3d6b0*/  IMAD.U32 R180, R186, 0x10000, RZ ;  /* 0x00010000bab47824 */ /* 0x010fc400078e00ff */
[----:B------:R-:W-:Y:S01]  /*3d6c0*/  FADD.FTZ R186, R160, -R207 ;  /* 0x800000cfa0ba7221 */ /* 0x000fe20000010000 */
[----:B------:R-:W-:Y:S01]  /*3d6d0*/  FFMA.FTZ R183, R248, R183, R182 ;  /* 0x000000b7f8b77223 */ /* 0x000fe200000100b6 */
[----:B------:R-:W-:Y:S02]  /*3d6e0*/  IMAD.U32 R184, R50, 0x10000, RZ ;  /* 0x0001000032b87824 */ /* 0x000fe400078e00ff */
[----:B------:R-:W-:Y:S01]  /*3d6f0*/  FFMA.FTZ R248, R248, R180, R181 ;  /* 0x000000b4f8f87223 */ /* 0x000fe200000100b5 */
[----:B------:R-:W-:Y:S01]  /*3d700*/  FMUL.FTZ R186, R208, R186 ;  /* 0x000000bad0ba7220 */ /* 0x000fe20000410000 */
[----:B------:R-:W-:Y:S01]  /*3d710*/  IMAD.U32 R182, R70, 0x10000, RZ ;  /* 0x0001000046b67824 */ /* 0x000fe200078e00ff */
[----:B------:R-:W-:Y:S01]  /*3d720*/  SHF.L.U32 R180, R54, 0x10, RZ ;  /* 0x0000001036b47819 */ /* 0x000fe200000006ff */
[----:B------:R-:W-:Y:S02]  /*3d730*/  IMAD.U32 R181, R90, 0x10000, RZ ;  /* 0x000100005ab57824 */ /* 0x000fe400078e00ff */
[----:B------:R-:W-:Y:S01]  /*3d740*/  FADD.FTZ R247, R161, -R207 ;  /* 0x800000cfa1f77221 */ /* 0x000fe20000010000 */
[----:B------:R-:W-:Y:S01]  /*3d750*/  FFMA.FTZ R184, R186, R184, R182 ;  /* 0x000000b8bab87223 */ /* 0x000fe200000100b6 */
[----:B------:R-:W-:Y:S01]  /*3d760*/  SHF.L.U32 R212, R212, 0x10, RZ ;  /* 0x00000010d4d47819 */ /* 0x000fe200000006ff */
[----:B------:R-:W-:Y:S01]  /*3d770*/  FFMA.FTZ R186, R186, R180, R181 ;  /* 0x000000b4baba7223 */ /* 0x000fe200000100b5 */
[----:B------:R-:W-:Y:S01]  /*3d780*/  FMUL.FTZ R247, R208, R247 ;  /* 0x000000f7d0f77220 */ /* 0x000fe20000410000 */
[----:B------:R-:W-:-:S02]  /*3d790*/  IMAD.U32 R182, R250, 0x10000, RZ ;  /* 0x00010000fab67824 */ /* 0x000fc400078e00ff */
[----:B------:R-:W-:Y:S02]  /*3d7a0*/  IMAD.U32 R180, R245, 0x10000, RZ ;  /* 0x00010000f5b47824 */ /* 0x000fe400078e00ff */
[----:B------:R-:W-:Y:S01]  /*3d7b0*/  FADD.FTZ R245, R158, -R207 ;  /* 0x800000cf9ef57221 */ /* 0x000fe20000010000 */
[----:B------:R-:W-:-:S03]  /*3d7c0*/  FFMA.FTZ R182, R247, R182, R212 ;  /* 0x000000b6f7b67223 */ /* 0x000fc600000100d4 */
[----:B------:R-:W-:Y:S01]  /*3d7d0*/  FMUL.FTZ R245, R208, R245 ;  /* 0x000000f5d0f57220 */ /* 0x000fe20000410000 */
[----:B------:R-:W-:Y:S01]  /*3d7e0*/  SHF.L.U32 R212, R89, 0x10, RZ ;  /* 0x0000001059d47819 */ /* 0x000fe200000006ff */
[----:B------:R-:W-:-:S04]  /*3d7f0*/  FADD.FTZ R246, R159, -R207 ;  /* 0x800000cf9ff67221 */ /* 0x000fc80000010000 */
[----:B------:R-:W-:Y:S01]  /*3d800*/  FMUL.FTZ R246, R208, R246 ;  /* 0x000000f6d0f67220 */ /* 0x000fe20000410000 */
[----:B------:R-:W-:Y:S01]  /*3d810*/  F2FP.BF16.F32.PACK_AB R182, R182, R184 ;  /* 0x000000b8b6b6723e */ /* 0x000fe200000010ff */
[----:B------:R-:W-:Y:S01]  /*3d820*/  IMAD.U32 R184, R48, 0x10000, RZ ;  /* 0x0001000030b87824 */ /* 0x000fe200078e00ff */
[----:B------:R-:W-:Y:S01]  /*3d830*/  F2FP.BF16.F32.PACK_AB R183, R183, R185 ;  /* 0x000000b9b7b7723e */ /* 0x000fe200000010ff */
[----:B------:R-:W-:Y:S01]  /*3d840*/  IMAD.U32 R185, R88, 0x10000, RZ ;  /* 0x0001000058b97824 */ /* 0x000fe200078e00ff */
[----:B------:R-:W-:Y:S02]  /*3d850*/  SHF.L.U32 R251, R241, 0x10, RZ ;  /* 0x00000010f1fb7819 */ /* 0x000fe400000006ff */
[----:B------:R-:W-:Y:S01]  /*3d860*/  F2FP.BF16.F32.PACK_AB R187, R248, R187 ;  /* 0x000000bbf8bb723e */ /* 0x000fe200000010ff */
[----:B-----5:R-:W-:-:S04]  /*3d870*/  IMAD.U32 R181, R213, 0x10000, RZ ;  /* 0x00010000d5b57824 */ /* 0x020fc800078e00ff */
[----:B------:R-:W-:Y:S01]  /*3d880*/  FFMA.FTZ R247, R247, R180, R181 ;  /* 0x000000b4f7f77223 */ /* 0x000fe200000100b5 */
[----:B------:R-:W-:Y:S01]  /*3d890*/  SHF.L.U32 R181, R49, 0x10, RZ ;  /* 0x0000001031b57819 */ /* 0x000fe200000006ff */
[----:B------:R-:W-:-:S04]  /*3d8a0*/  IMAD.U32 R180, R69, 0x10000, RZ ;  /* 0x0001000045b47824 */ /* 0x000fc800078e00ff */
[----:B------:R-:W-:Y:S01]  /*3d8b0*/  FFMA.FTZ R181, R245, R181, R180 ;  /* 0x000000b5f5b57223 */ /* 0x000fe200000100b4 */
[----:B------:R-:W-:-:S04]  /*3d8c0*/  IMAD.U32 R180, R53, 0x10000, RZ ;  /* 0x0001000035b47824 */ /* 0x000fc800078e00ff */
[----:B------:R-:W-:Y:S01]  /*3d8d0*/  FFMA.FTZ R245, R245, R180, R212 ;  /* 0x000000b4f5f57223 */ /* 0x000fe200000100d4 */
[----:B------:R-:W-:Y:S02]  /*3d8e0*/  IMAD.U32 R180, R242, 0x10000, RZ ;  /* 0x00010000f2b47824 */ /* 0x000fe400078e00ff */
[----:B------:R-:W-:Y:S02]  /*3d8f0*/  IMAD.U32 R212, R243, 0x10000, RZ ;  /* 0x00010000f3d47824 */ /* 0x000fe400078e00ff */
[----:B------:R-:W-:Y:S02]  /*3d900*/  IMAD.U32 R213, R249, 0x10000, RZ ;  /* 0x00010000f9d57824 */ /* 0x000fe400078e00ff */
[----:B------:R-:W-:Y:S01]  /*3d910*/  FFMA.FTZ R180, R246, R180, R212 ;  /* 0x000000b4f6b47223 */ /* 0x000fe200000100d4 */
[----:B------:R-:W-:-:S05]  /*3d920*/  SHF.L.U32 R212, R244, 0x10, RZ ;  /* 0x00000010f4d47819 */ /* 0x000fca00000006ff */
[----:B------:R-:W-:Y:S01]  /*3d930*/  FFMA.FTZ R246, R246, R212, R213 ;  /* 0x000000d4f6f67223 */ /* 0x000fe200000100d5 */
[--C-:B------:R-:W-:Y:S01]  /*3d940*/  FADD.FTZ R212, R156, -R207.reuse ;  /* 0x800000cf9cd47221 */ /* 0x100fe20000010000 */
[----:B------:R-:W-:Y:S02]  /*3d950*/  F2FP.BF16.F32.PACK_AB R181, R180, R181 ;  /* 0x000000b5b4b5723e */ /* 0x000fe400000010ff */
[----:B------:R-:W-:Y:S01]  /*3d960*/  SHF.L.U32 R180, R68, 0x10, RZ ;  /* 0x0000001044b47819 */ /* 0x000fe200000006ff */
[----:B------:R-:W-:Y:S01]  /*3d970*/  FMUL.FTZ R212, R208, R212 ;  /* 0x000000d4d0d47220 */ /* 0x000fe20000410000 */
[----:B------:R-:W-:-:S03]  /*3d980*/  FADD.FTZ R213, R157, -R207 ;  /* 0x800000cf9dd57221 */ /* 0x000fc60000010000 */
[----:B------:R-:W-:Y:S01]  /*3d990*/  FFMA.FTZ R184, R212, R184, R180 ;  /* 0x000000b8d4b87223 */ /* 0x000fe200000100b4 */
[----:B------:R-:W-:Y:S02]  /*3d9a0*/  IMAD.U32 R180, R52, 0x10000, RZ ;  /* 0x0001000034b47824 */ /* 0x000fe400078e00ff */
[----:B------:R-:W-:Y:S02]  /*3d9b0*/  FMUL.FTZ R213, R208, R213 ;  /* 0x000000d5d0d57220 */ /* 0x000fe40000410000 */
        /* <DEDUP_REMOVED lines=13> */
[----:B------:R-:W-:Y:S01]  /*3da90*/  F2FP.BF16.F32.PACK_AB R184, R213, R212 ;  /* 0x000000d4d5b8723e */ /* 0x000fe200000010ff */
[----:B0-----:R-:W-:-:S05]  /*3daa0*/  IMAD.WIDE.U32 R180, R16, 0x10, R180 ;  /* 0x0000001010b47825 */ /* 0x001fca00078e00b4 */
[----:B------:R0:W-:Y:S01]  /*3dab0*/  STG.E.128 desc[UR6][R180.64], R184 ;  /* 0x000000b8b4007986 */ /* 0x0001e2000c101d06 */
[----:B------:R-:W-:-:S07]  /*3dac0*/  VIADD R16, R16, 0x20 ;  /* 0x0000002010107836 */ /* 0x000fce0000000000 */
.L_x_10849:
[----:B------:R-:W-:Y:S05]  /*3dad0*/  BSYNC.RECONVERGENT B0 ;  /* 0x0000000000007941 */ /* 0x000fea0003800200 */
.L_x_10848:
        /* <DEDUP_REMOVED lines=37> */
[----:B------:R-:W-:Y:S01]  /*3dd30*/  FFMA.FTZ R184, R186, R184, R182 ;  /* 0x000000b8bab87223 */ /* 0x000fe200000100b6 */
        /* <DEDUP_REMOVED lines=60> */
.L_x_10851:
[----:B------:R-:W-:Y:S05]  /*3e100*/  BSYNC.RECONVERGENT B0 ;  /* 0x0000000000007941 */ /* 0x000fea0003800200 */
.L_x_10850:
        /* <DEDUP_REMOVED lines=36> */
[----:B------:R-:W-:Y:S01]  /*3e350*/  FFMA.FTZ R185, R246, R185, R183 ;  /* 0x000000b9f6b97223 */ /* 0x000fe200000100b7 */
        /* <DEDUP_REMOVED lines=9> */
[C---:B------:R-:W-:Y:S01]  /*3e3f0*/  FFMA.FTZ R181, R245.reuse, R181, R186 ;  /* 0x000000b5f5b57223 */ /* 0x040fe200000100ba */
        /* <DEDUP_REMOVED lines=50> */
.L_x_10853:
[----:B------:R-:W-:Y:S05]  /*3e720*/  BSYNC.RECONVERGENT B0 ;  /* 0x0000000000007941 */ /* 0x000fea0003800200 */
.L_x_10852:
[----:B01234-:R-:W0:Y:S02]  /*3e730*/  LDC.64 R180, c[0x0][0x380] ;  /* 0x0000e000ffb47b82 */ /* 0x01fe240000000a00 */
[----:B0-----:R-:W-:-:S05]  /*3e740*/  IMAD R9, R180, 0x4, R9 ;  /* 0x00000004b4097824 */ /* 0x001fca00078e0209 */
[----:B------:R-:W-:-:S13]  /*3e750*/  ISETP.GE.AND P0, PT, R9, R181, PT ;  /* 0x000000b50900720c */ /* 0x000fda0003f06270 */
[----:B------:R-:W-:Y:S05]  /*3e760*/  @!P0 BRA `(.L_x_10854) ;  /* 0xfffffc4000248947 */ /* 0x000fea000383ffff */
[----:B------:R-:W-:Y:S05]  /*3e770*/  EXIT ;  /* 0x000000000000794d */ /* 0x000fea0003800000 */
.L_x_10841:
        /* <DEDUP_REMOVED lines=8> */
.L_x_10856:
[----:B------:R-:W-:Y:S05]  /*3e800*/  BSYNC B0 ;  /* 0x0000000000007941 */ /* 0x000fea0003800000 */
.L_x_10855:
        /* <DEDUP_REMOVED lines=8> */
.L_x_10857:
[----:B------:R-:W-:Y:S02]  /*3e890*/  IMAD.MOV.U32 R184, RZ, RZ, 0x4 ;  /* 0x00000004ffb87424 */ /* 0x000fe400078e00ff */
[----:B------:R-:W-:Y:S01]  /*3e8a0*/  FADD.FTZ R180, R180, R181 ;  /* 0x000000b5b4b47221 */ /* 0x000fe20000010000 */
[----:B------:R-:W-:-:S03]  /*3e8b0*/  MOV R181, 0xffffffff ;  /* 0xffffffff00b57802 */ /* 0x000fc60000000f00 */
[----:B------:R-:W-:-:S07]  /*3e8c0*/  IMAD.MOV.U32 R187, RZ, RZ, R180 ;  /* 0x000000ffffbb7224 */ /* 0x000fce00078e00b4 */
[----:B------:R-:W-:Y:S05]  /*3e8d0*/  WARPSYNC.COLLECTIVE R181, `(.L_x_10858) ;  /* 0x00000000b5087348 */ /* 0x000fea0003c00000 */
[----:B------:R0:W1:Y:S02]  /*3e8e0*/  SHFL.BFLY P6, R181, R187, R184, R182 ;  /* 0x0c0000b8bbb57389 */ /* 0x00006400000c00b6 */
[----:B01----:R-:W-:Y:S05]  /*3e8f0*/  ENDCOLLECTIVE ;  /* 0x000000000000791b */ /* 0x003fea0003800000 */
.L_x_10858:
[----:B------:R-:W-:Y:S02]  /*3e900*/  IMAD.MOV.U32 R184, RZ, RZ, 0x8 ;  /* 0x00000008ffb87424 */ /* 0x000fe400078e00ff */
[----:B------:R-:W-:Y:S01]  /*3e910*/  FADD.FTZ R180, R180, R181 ;  /* 0x000000b5b4b47221 */ /* 0x000fe20000010000 */
[----:B------:R-:W-:-:S03]  /*3e920*/  MOV R181, 0xffffffff ;  /* 0xffffffff00b57802 */ /* 0x000fc60000000f00 */
[----:B------:R-:W-:-:S07]  /*3e930*/  IMAD.MOV.U32 R187, RZ, RZ, R180 ;  /* 0x000000ffffbb7224 */ /* 0x000fce00078e00b4 */
[----:B------:R-:W-:Y:S05]  /*3e940*/  WARPSYNC.COLLECTIVE R181, `(.L_x_10859) ;  /* 0x00000000b5087348 */ /* 0x000fea0003c00000 */
[----:B------:R0:W1:Y:S02]  /*3e950*/  SHFL.BFLY P6, R181, R187, R184, R182 ;  /* 0x0c0000b8bbb57389 */ /* 0x00006400000c00b6 */
[----:B01----:R-:W-:Y:S05]  /*3e960*/  ENDCOLLECTIVE ;  /* 0x000000000000791b */ /* 0x003fea0003800000 */
.L_x_10859:
[----:B------:R-:W-:Y:S02]  /*3e970*/  IMAD.MOV.U32 R184, RZ, RZ, 0x10 ;  /* 0x00000010ffb87424 */ /* 0x000fe400078e00ff */
[----:B------:R-:W-:Y:S01]  /*3e980*/  FADD.FTZ R180, R180, R181 ;  /* 0x000000b5b4b47221 */ /* 0x000fe20000010000 */
[----:B------:R-:W-:-:S03]  /*3e990*/  MOV R181, 0xffffffff ;  /* 0xffffffff00b57802 */ /* 0x000fc60000000f00 */
[----:B------:R-:W-:-:S07]  /*3e9a0*/  IMAD.MOV.U32 R187, RZ, RZ, R180 ;  /* 0x000000ffffbb7224 */ /* 0x000fce00078e00b4 */
[----:B------:R-:W-:Y:S05]  /*3e9b0*/  WARPSYNC.COLLECTIVE R181, `(.L_x_10860) ;  /* 0x00000000b5087348 */ /* 0x000fea0003c00000 */
[----:B------:R0:W1:Y:S02]  /*3e9c0*/  SHFL.BFLY P6, R181, R187, R184, R182 ;  /* 0x0c0000b8bbb57389 */ /* 0x00006400000c00b6 */
[----:B01----:R-:W-:Y:S05]  /*3e9d0*/  ENDCOLLECTIVE ;  /* 0x000000000000791b */ /* 0x003fea0003800000 */
.L_x_10860:
        /* <DEDUP_REMOVED lines=107> */
.L_x_10861:
[----:B------:R-:W-:Y:S01]  /*3f090*/  MOV R184, 0x2 ;  /* 0x0000000200b87802 */ /* 0x000fe20000000f00 */
[----:B------:R-:W-:Y:S01]  /*3f0a0*/  FADD.FTZ R186, R186, R181 ;  /* 0x000000b5baba7221 */ /* 0x000fe20000010000 */
[----:B------:R-:W-:-:S03]  /*3f0b0*/  IMAD.MOV.U32 R181, RZ, RZ, -0x1 ;  /* 0xffffffffffb57424 */ /* 0x000fc600078e00ff */
[----:B------:R-:W-:-:S07]  /*3f0c0*/  IMAD.MOV.U32 R187, RZ, RZ, R186 ;  /* 0x000000ffffbb7224 */ /* 0x000fce00078e00ba */
[----:B------:R-:W-:Y:S05]  /*3f0d0*/  WARPSYNC.COLLECTIVE R181, `(.L_x_10862) ;  /* 0x00000000b5087348 */ /* 0x000fea0003c00000 */
[----:B------:R0:W1:Y:S02]  /*3f0e0*/  SHFL.BFLY P6, R181, R187, R184, R182 ;  /* 0x0c0000b8bbb57389 */ /* 0x00006400000c00b6 */
[----:B01----:R-:W-:Y:S05]  /*3f0f0*/  ENDCOLLECTIVE ;  /* 0x000000000000791b */ /* 0x003fea0003800000 */
.L_x_10862:
[----:B------:R-:W-:Y:S02]  /*3f100*/  HFMA2 R184, -RZ, RZ, 0, 2.384185791015625e-07 ;  /* 0x00000004ffb87431 */ /* 0x000fe400000001ff */
[----:B------:R-:W-:Y:S01]  /*3f110*/  FADD.FTZ R186, R186, R181 ;  /* 0x000000b5baba7221 */ /* 0x000fe20000010000 */
[----:B------:R-:W-:-:S03]  /*3f120*/  IMAD.MOV.U32 R181, RZ, RZ, -0x1 ;  /* 0xffffffffffb57424 */ /* 0x000fc600078e00ff */
[----:B------:R-:W-:-:S07]  /*3f130*/  IMAD.MOV.U32 R187, RZ, RZ, R186 ;  /* 0x000000ffffbb7224 */ /* 0x000fce00078e00ba */
[----:B------:R-:W-:Y:S05]  /*3f140*/  WARPSYNC.COLLECTIVE R181, `(.L_x_10863) ;  /* 0x00000000b5087348 */ /* 0x000fea0003c00000 */
[----:B------:R0:W1:Y:S02]  /*3f150*/  SHFL.BFLY P6, R181, R187, R184, R182 ;  /* 0x0c0000b8bbb57389 */ /* 0x00006400000c00b6 */
[----:B01----:R-:W-:Y:S05]  /*3f160*/  ENDCOLLECTIVE ;  /* 0x000000000000791b */ /* 0x003fea0003800000 */
.L_x_10863:
[----:B------:R-:W-:Y:S01]  /*3f170*/  MOV R184, 0x8 ;  /* 0x0000000800b87802 */ /* 0x000fe20000000f00 */
[----:B------:R-:W-:Y:S01]  /*3f180*/  FADD.FTZ R186, R186, R181 ;  /* 0x000000b5baba7221 */ /* 0x000fe20000010000 */
[----:B------:R-:W-:-:S03]  /*3f190*/  IMAD.MOV.U32 R181, RZ, RZ, -0x1 ;  /* 0xffffffffffb57424 */ /* 0x000fc600078e00ff */
[----:B------:R-:W-:-:S07]  /*3f1a0*/  IMAD.MOV.U32 R187, RZ, RZ, R186 ;  /* 0x000000ffffbb7224 */ /* 0x000fce00078e00ba */
[----:B------:R-:W-:Y:S05]  /*3f1b0*/  WARPSYNC.COLLECTIVE R181, `(.L_x_10864) ;  /* 0x00000000b5087348 */ /* 0x000fea0003c00000 */
[----:B------:R0:W1:Y:S02]  /*3f1c0*/  SHFL.BFLY P6, R181, R187, R184, R182 ;  /* 0x0c0000b8bbb57389 */ /* 0x00006400000c00b6 */
[----:B01----:R-:W-:Y:S05]  /*3f1d0*/  ENDCOLLECTIVE ;  /* 0x000000000000791b */ /* 0x003fea0003800000 */
.L_x_10864:
[----:B------:R-:W-:Y:S02]  /*3f1e0*/  HFMA2 R184, -RZ, RZ, 0, 9.5367431640625e-07 ;  /* 0x00000010ffb87431 */ /* 0x000fe400000001ff */
[----:B------:R-:W-:Y:S01]  /*3f1f0*/  FADD.FTZ R186, R186, R181 ;  /* 0x000000b5baba7221 */ /* 0x000fe20000010000 */
[----:B------:R-:W-:-:S03]  /*3f200*/  IMAD.MOV.U32 R181, RZ, RZ, -0x1 ;  /* 0xffffffffffb57424 */ /* 0x000fc600078e00ff */
[----:B------:R-:W-:-:S07]  /*3f210*/  IMAD.MOV.U32 R187, RZ, RZ, R186 ;  /* 0x000000ffffbb7224 */ /* 0x000fce00078e00ba */
[----:B------:R-:W-:Y:S05]  /*3f220*/  WARPSYNC.COLLECTIVE R181, `(.L_x_10865) ;  /* 0x00000000b5087348 */ /* 0x000fea0003c00000 */
[----:B------:R0:W1:Y:S02]  /*3f230*/  SHFL.BFLY P6, R181, R187, R184, R182 ;  /* 0x0c0000b8bbb57389 */ /* 0x00006400000c00b6 */
[----:B01----:R-:W-:Y:S05]  /*3f240*/  ENDCOLLECTIVE ;  /* 0x000000000000791b */ /* 0x003fea0003800000 */
.L_x_10865:
[----:B------:R-:W-:Y:S05]  /*3f250*/  BRA `(.L_x_10866) ;  /* 0xffffffd0009c7947 */ /* 0x000fea000383ffff */
.L_x_10867:
        /* <DEDUP_REMOVED lines=10> */
.L_x_33272:


//--------------------- .text._ZN10layer_norm31ln_parallel_residual_fwd_kernelINS_13Kernel_traitsI13__nv_bfloat16S2_fS2_fjLj1536ELj1ELj4ELj1ELj16ENS_18Kernel_traits_baseILj1536ES2_S2_fS2_fjLj128EEEEELb1ELb0ELb1EEEvNS_9FwdParamsE --------------------------
	.section	.text._ZN10layer_norm31ln_parallel_residual_fwd_kernelINS_13Kernel_traitsI13__nv_bfloat16S2_fS2_fjLj1536ELj1ELj4ELj1ELj16ENS_18Kernel_traits_baseILj1536ES2_S2_fS2_fjLj128EEEEELb1ELb0ELb1EEEvNS_9FwdParamsE,"ax",@progbits
	.align	128
        .global         _ZN10layer_norm31ln_parallel_residual_fwd_kernelINS_13Kernel_traitsI13__nv_bfloat16S2_fS2_fjLj1536ELj1ELj4ELj1ELj16ENS_18Kernel_traits_baseILj1536ES2_S2_fS2_fjLj128EEEEELb1ELb0ELb1EEEvNS_9FwdParamsE
        .type           _ZN10layer_norm31ln_parallel_residual_fwd_kernelINS_13Kernel_traitsI13__nv_bfloat16S2_fS2_fjLj1536ELj1ELj4ELj1ELj16ENS_18Kernel_traits_baseILj1536ES2_S2_fS2_fjLj128EEEEELb1ELb0ELb1EEEvNS_9FwdParamsE,@function
        .size           _ZN10layer_norm31ln_parallel_residual_fwd_kernelINS_13Kernel_traitsI13__nv_bfloat16S2_fS2_fjLj1536ELj1ELj4ELj1ELj16ENS_18Kernel_traits_baseILj1536ES2_S2_fS2_fjLj128EEEEELb1ELb0ELb1EEEvNS_9FwdParamsE,(.L_x_33273 - _ZN10layer_norm31ln_parallel_residual_fwd_kernelINS_13Kernel_traitsI13__nv_bfloat16S2_fS2_fjLj1536ELj1ELj4ELj1ELj16ENS_18Kernel_traits_baseILj1536ES2_S2_fS2_fjLj128EEEEELb1ELb0ELb1EEEvNS_9FwdParamsE)
        .other          _ZN10layer_norm31ln_parallel_residual_fwd_kernelINS_13Kernel_traitsI13__nv_bfloat16S2_fS2_fjLj1536ELj1ELj4ELj1ELj16ENS_18Kernel_traits_baseILj1536ES2_S2_fS2_fjLj128EEEEELb1ELb0ELb1EEEvNS_9FwdParamsE,@"STO_CUDA_ENTRY STV_DEFAULT"
_ZN10layer_norm31ln_parallel_residual_fwd_kernelINS_13Kernel_traitsI13__nv_bfloat16S2_fS2_fjLj1536ELj1ELj4ELj1ELj16ENS_18Kernel_traits_baseILj1536ES2_S2_fS2_fjLj128EEEEELb1ELb0ELb1EEEvNS_9FwdParamsE:
.text._ZN10layer_norm31ln_parallel_residual_fwd_kernelINS_13Kernel_traitsI13__nv_bfloat16S2_fS2_fjLj1536ELj1ELj4ELj1ELj16ENS_18Kernel_traits_baseILj1536ES2_S2_fS2_fjLj128EEEEELb1ELb0ELb1EEEvNS_9FwdParamsE:
        /* <DEDUP_REMOVED lines=21> */
[----:B------:R-:W-:Y:S02]  /*0150*/  SHF.R.U32.HI R187, RZ, 0x5, R6 ;  /* 0x00000005ffbb7819 */ /* 0x000fe40000011606 */
[----:B------:R-:W-:Y:S01]  /*0160*/  LOP3.LUT R13, R6, 0x1f, RZ, 0xc0, !PT ;  /* 0x0000001f060d7812 */ /* 0x000fe200078ec0ff */
[----:B-1----:R-:W-:-:S06]  /*0170*/  USHF.L.U32 UR8, UR9, 0x2, URZ ;  /* 0x0000000209087899 */ /* 0x002fcc00080006ff */
[----:B------:R-:W-:Y:S01]  /*0180*/  LOP3.LUT R187, R187, UR8, RZ, 0xfc, !PT ;  /* 0x00000008bbbb7c12 */ /* 0x000fe2000f8efcff */
[----:B---3--:R-:W-:Y:S01]  /*0190*/  IMAD R0, R7, UR9, R6 ;  /* 0x0000000907007c24 */ /* 0x008fe2000f8e0206 */
[----:B--2---:R-:W-:Y:S02]  /*01a0*/  @P0 R2UR UR5, R3 ;  /* 0x00000000030502ca */ /* 0x004fe400000e0000 */
[----:B0-----:R-:W-:-:S05]  /*01b0*/  @P0 IADD3 R193, P1, PT, R4, R9, RZ ;  /* 0x0000000904c10210 */ /* 0x001fca0007f3e0ff */
[----:B------:R-:W-:Y:S01]  /*01c0*/  @P0 IMAD.X R8, RZ, RZ, R5, P1 ;  /* 0x000000ffff080224 */ /* 0x000fe200008e0605 */
[----:B------:R-:W-:-:S04]  /*01d0*/  @P0 R2UR UR4, R2 ;  /* 0x00000000020402ca */ /* 0x000fc800000e0000 */
        /* <DEDUP_REMOVED lines=48> */
.L_x_10869:
        /* <DEDUP_REMOVED lines=37> */
.L_x_10868:
        /* <DEDUP_REMOVED lines=37> */
.L_x_10871:
        /* <DEDUP_REMOVED lines=36> */
.L_x_10870:
[----:B------:R-:W1:Y:S02]  /*0bc0*/  LDCU UR8, c[0x0][0x384] ;  /* 0x00007080ff0877ac */ /* 0x000e640008000800 */
[----:B-1----:R-:W-:-:S13]  /*0bd0*/  ISETP.GE.AND P0, PT, R187, UR8, PT ;  /* 0x00000008bb007c0c */ /* 0x002fda000bf06270 */
[----:B------:R-:W-:Y:S05]  /*0be0*/  @P0 EXIT ;  /* 0x000000000000094d */ /* 0x000fea0003800000 */
[----:B------:R-:W-:Y:S01]  /*0bf0*/  IMAD.HI.U32 R3, R0, -0x326172a9, RZ ;  /* 0xcd9e8d5700037827 */ /* 0x000fe200078e00ff */
[----:B------:R-:W-:Y:S01]  /*0c00*/  UIADD3 UR9, UPT, UPT, UR5, -0x4498517b, URZ ;  /* 0xbb67ae8505097890 */ /* 0x000fe2000fffe0ff */
[----:B-----5:R-:W-:Y:S01]  /*0c10*/  PRMT R32, R99, 0x7632, R32 ;  /* 0x0000763263207816 */ /* 0x020fe20000000020 */
[----:B------:R-:W-:Y:S01]  /*0c20*/  UIADD3 UR8, UPT, UPT, UR4, -0x61c88647, URZ ;  /* 0x9e3779b904087890 */ /* 0x000fe2000fffe0ff */
[----:B0-----:R-:W-:Y:S01]  /*0c30*/  IMAD.HI.U32 R4, R2, -0x2daee0ad, RZ ;  /* 0xd2511f5302047827 */ /* 0x001fe200078e00ff */
[----:B------:R-:W-:Y:S01]  /*0c40*/  LOP3.LUT R3, R12, UR4, R3, 0x96, !PT ;  /* 0x000000040c037c12 */ /* 0x000fe2000f8e9603 */
[----:B------:R-:W-:Y:S01]  /*0c50*/  UIADD3 UR10, UPT, UPT, UR4, 0x3c6ef372, URZ ;  /* 0x3c6ef372040a7890 */ /* 0x000fe2000fffe0ff */
[----:B------:R-:W-:Y:S01]  /*0c60*/  PRMT R31, R135, 0x7632, R31 ;  /* 0x00007632871f7816 */ /* 0x000fe2000000001f */
[----:B------:R-:W-:Y:S01]  /*0c70*/  IMAD R8, R2, -0x2daee0ad, RZ ;  /* 0xd2511f5302087824 */ /* 0x000fe200078e02ff */
[----:B------:R-:W-:Y:S01]  /*0c80*/  LOP3.LUT R4, R4, UR5, RZ, 0x3c, !PT ;  /* 0x0000000504047c12 */ /* 0x000fe2000f8e3cff */
[----:B------:R-:W-:Y:S01]  /*0c90*/  IMAD.HI.U32 R7, R3, -0x2daee0ad, RZ ;  /* 0xd2511f5303077827 */ /* 0x000fe200078e00ff */
[----:B------:R-:W-:Y:S01]  /*0ca0*/  UIADD3 UR11, UPT, UPT, UR5, 0x76cf5d0a, URZ ;  /* 0x76cf5d0a050b7890 */ /* 0x000fe2000fffe0ff */
[----:B------:R-:W-:Y:S01]  /*0cb0*/  PRMT R30, R123, 0x7632, R30 ;  /* 0x000076327b1e7816 */ /* 0x000fe2000000001e */
[----:B------:R-:W0:Y:S01]  /*0cc0*/  LDCU.64 UR12, c[0x0][0x398] ;  /* 0x00007300ff0c77ac */ /* 0x000e220008000a00 */
[----:B------:R-:W-:Y:S01]  /*0cd0*/  IMAD R6, R0, -0x326172a9, RZ ;  /* 0xcd9e8d5700067824 */ /* 0x000fe200078e02ff */
[----:B------:R-:W-:Y:S01]  /*0ce0*/  LOP3.LUT R7, R8, UR9, R7, 0x96, !PT ;  /* 0x0000000908077c12 */ /* 0x000fe2000f8e9607 */
[C---:B------:R-:W-:Y:S01]  /*0cf0*/  IMAD.HI.U32 R5, R4.reuse, -0x326172a9, RZ ;  /* 0xcd9e8d5704057827 */ /* 0x040fe200078e00ff */
[----:B------:R-:W-:Y:S01]  /*0d00*/  UIADD3 UR9, UPT, UPT, UR5, 0x32370b8f, URZ ;  /* 0x32370b8f05097890 */ /* 0x000fe2000fffe0ff */
[----:B------:R-:W-:Y:S01]  /*0d10*/  PRMT R29, R159, 0x7632, R29 ;  /* 0x000076329f1d7816 */ /* 0x000fe2000000001d */
[----:B------:R-:W-:Y:S01]  /*0d20*/  STL.S16 [R1+0x2c], R32 ;  /* 0x00002c2001007387 */ /* 0x000fe20000100600 */
[----:B------:R-:W-:Y:S01]  /*0d30*/  IMAD R9, R4, -0x326172a9, RZ ;  /* 0xcd9e8d5704097824 */ /* 0x000fe200078e02ff */
[----:B------:R-:W-:Y:S01]  /*0d40*/  LOP3.LUT R5, R6, UR8, R5, 0x96, !PT ;  /* 0x0000000806057c12 */ /* 0x000fe2000f8e9605 */
[----:B------:R-:W-:Y:S01]  /*0d50*/  IMAD.HI.U32 R4, R7, -0x326172a9, RZ ;  /* 0xcd9e8d5707047827 */ /* 0x000fe200078e00ff */
[----:B------:R-:W-:Y:S01]  /*0d60*/  UIADD3 UR8, UPT, UPT, UR4, -0x255992d5, URZ ;  /* 0xdaa66d2b04087890 */ /* 0x000fe2000fffe0ff */
[----:B------:R-:W-:Y:S01]  /*0d70*/  PRMT R28, R95, 0x7632, R28 ;  /* 0x000076325f1c7816 */ /* 0x000fe2000000001c */
[----:B------:R-:W-:Y:S01]  /*0d80*/  STL.S16 [R1+0x28], R31 ;  /* 0x0000281f01007387 */ /* 0x000fe20000100600 */
[----:B------:R-:W-:Y:S01]  /*0d90*/  IMAD R6, R3, -0x2daee0ad, RZ ;  /* 0xd2511f5303067824 */ /* 0x000fe200078e02ff */
[----:B------:R-:W-:Y:S01]  /*0da0*/  LOP3.LUT R4, R9, UR10, R4, 0x96, !PT ;  /* 0x0000000a09047c12 */ /* 0x000fe2000f8e9604 */
[----:B------:R-:W-:Y:S01]  /*0db0*/  IMAD.HI.U32 R3, R5, -0x2daee0ad, RZ ;  /* 0xd2511f5305037827 */ /* 0x000fe200078e00ff */
[----:B------:R-:W-:Y:S01]  /*0dc0*/  UIADD3 UR10, UPT, UPT, UR4, 0x78dde6e4, URZ ;  /* 0x78dde6e4040a7890 */ /* 0x000fe2000fffe0ff */
[----:B------:R-:W-:Y:S01]  /*0dd0*/  PRMT R27, R139, 0x7632, R27 ;  /* 0x000076328b1b7816 */ /* 0x000fe2000000001b */
[----:B0-----:R-:W-:Y:S01]  /*0de0*/  UISETP.NE.U32.AND UP0, UPT, UR12, URZ, UPT ;  /* 0x000000ff0c00728c */ /* 0x001fe2000bf05070 */
[----:B------:R-:W-:Y:S01]  /*0df0*/  IMAD R9, R5, -0x2daee0ad, RZ ;  /* 0xd2511f5305097824 */ /* 0x000fe200078e02ff */
[----:B------:R-:W-:Y:S01]  /*0e00*/  LOP3.LUT R3, R6, UR11, R3, 0x96, !PT ;  /* 0x0000000b06037c12 */ /* 0x000fe2000f8e9603 */
[C---:B------:R-:W-:Y:S01]  /*0e10*/  IMAD.HI.U32 R8, R4.reuse, -0x2daee0ad, RZ ;  /* 0xd2511f5304087827 */ /* 0x040fe200078e00ff */
[----:B------:R-:W-:Y:S01]  /*0e20*/  UIADD3 UR11, UPT, UPT, UR5, 0x1fd5c5a3, URZ ;  /* 0x1fd5c5a3050b7890 */ /* 0x000fe2000fffe0ff */
[----:B------:R-:W-:Y:S01]  /*0e30*/  PRMT R26, R119, 0x7632, R26 ;  /* 0x00007632771a7816 */ /* 0x000fe2000000001a */
[----:B------:R-:W-:Y:S01]  /*0e40*/  UIADD3 UR12, UPT, UPT, UR4, -0xe443238, URZ ;  /* 0xf1bbcdc8040c7890 */ /* 0x000fe2000fffe0ff */
        /* <DEDUP_REMOVED lines=8> */
[----:B------:R-:W-:Y:S01]  /*0ed0*/  IMAD R6, R3, -0x326172a9, RZ ;  /* 0xcd9e8d5703067824 */ /* 0x000fe200078e02ff */
[----:B------:R-:W-:Y:S01]  /*0ee0*/  UIADD3 UR8, UPT, UPT, UR4, 0x1715609d, URZ ;  /* 0x1715609d04087890 */ /* 0x000fe2000fffe0ff */
[----:B------:R-:W-:Y:S01]  /*0ef0*/  IMAD.HI.U32 R3, R8, -0x326172a9, RZ ;  /* 0xcd9e8d5708037827 */ /* 0x000fe200078e00ff */
[----:B------:R-:W-:Y:S01]  /*0f00*/  STL.S16 [R1+0x20], R29 ;  /* 0x0000201d01007387 */ /* 0x000fe20000100600 */
[----:B------:R-:W-:Y:S01]  /*0f10*/  PRMT R24, R94, 0x7632, R24 ;  /* 0x000076325e187816 */ /* 0x000fe20000000018 */
[----:B------:R-:W-:Y:S01]  /*0f20*/  UIADD3 UR14, UPT, UPT, UR5, -0x695add53, URZ ;  /* 0x96a522ad050e7890 */ /* 0x000fe2000fffe0ff */
[----:B------:R-:W-:Y:S01]  /*0f30*/  IMAD.HI.U32 R4, R5, -0x2daee0ad, RZ ;  /* 0xd2511f5305047827 */ /* 0x000fe200078e00ff */
[----:B------:R-:W-:Y:S01]  /*0f40*/  LOP3.LUT R3, R6, UR10, R3, 0x96, !PT ;  /* 0x0000000a06037c12 */ /* 0x000fe2000f8e9603 */
[----:B------:R-:W-:Y:S01]  /*0f50*/  UIADD3 UR10, UPT, UPT, UR4, -0x4ab325aa, URZ ;  /* 0xb54cda56040a7890 */ /* 0x000fe2000fffe0ff */
        /* <DEDUP_REMOVED lines=8> */
[----:B------:R-:W-:Y:S01]  /*0fe0*/  PRMT R21, R118, 0x7632, R21 ;  /* 0x0000763276157816 */ /* 0x000fe20000000015 */
[----:B------:R-:W-:Y:S01]  /*0ff0*/  UIADD3 UR15, UPT, UPT, UR4, -0x700cb87f, URZ ;  /* 0x8ff34781040f7890 */ /* 0x000fe2000fffe0ff */
[C---:B------:R-:W-:Y:S01]  /*1000*/  IMAD.HI.U32 R5, R4.reuse, -0x326172a9, RZ ;  /* 0xcd9e8d5704057827 */ /* 0x040fe200078e00ff */
[----:B------:R-:W-:Y:S01]  /*1010*/  LOP3.LUT R6, R7, UR9, R6, 0x96, !PT ;  /* 0x0000000907067c12 */ /* 0x000fe2000f8e9606 */
[----:B------:R-:W-:Y:S01]  /*1020*/  UIADD3 UR9, UPT, UPT, UR5, 0x646e171e, URZ ;  /* 0x646e171e05097890 */ /* 0x000fe2000fffe0ff */
[----:B------:R-:W-:Y:S01]  /*1030*/  STL.S16 [R1+0x14], R26 ;  /* 0x0000141a01007387 */ /* 0x000fe20000100600 */
[----:B------:R-:W-:Y:S01]  /*1040*/  IMAD R7, R4, -0x326172a9, RZ ;  /* 0xcd9e8d5704077824 */ /* 0x000fe200078e02ff */
[----:B------:R-:W-:Y:S01]  /*1050*/  LOP3.LUT R5, R8, UR8, R5, 0x96, !PT ;  /* 0x0000000808057c12 */ /* 0x000fe2000f8e9605 */
[----:B------:R-:W-:Y:S01]  /*1060*/  IMAD.HI.U32 R4, R6, -0x326172a9, RZ ;  /* 0xcd9e8d5706047827 */ /* 0x000fe200078e00ff */
[----:B------:R-:W-:Y:S01]  /*1070*/  UIADD3 UR8, UPT, UPT, UR4, 0x5384540f, URZ ;  /* 0x5384540f04087890 */ /* 0x000fe2000fffe0ff */
[----:B------:R-:W-:Y:S01]  /*1080*/  PRMT R20, R162, 0x7632, R20 ;  /* 0x00007632a2147816 */ /* 0x000fe20000000014 */
[----:B------:R-:W-:Y:S01]  /*1090*/  STL.S16 [R1+0x10], R25 ;  /* 0x0000101901007387 */ /* 0x000fe20000100600 */
[----:B------:R-:W-:Y:S01]  /*10a0*/  IMAD R8, R3, -0x2daee0ad, RZ ;  /* 0xd2511f5303087824 */ /* 0x000fe200078e02ff */
[----:B------:R-:W-:Y:S01]  /*10b0*/  LOP3.LUT R4, R7, UR10, R4, 0x96, !PT ;  /* 0x0000000a07047c12 */ /* 0x000fe2000f8e9604 */
[----:B------:R-:W-:Y:S01]  /*10c0*/  IMAD.HI.U32 R3, R5, -0x2daee0ad, RZ ;  /* 0xd2511f5305037827 */ /* 0x000fe200078e00ff */
[----:B------:R-:W-:Y:S01]  /*10d0*/  UISETP.NE.AND.EX UP0, UPT, UR13, URZ, UPT, UP0 ;  /* 0x000000ff0d00728c */ /* 0x000fe2000bf05300 */
[----:B------:R-:W-:Y:S01]  /*10e0*/  STL.S16 [R1+0xc], R24 ;  /* 0x00000c1801007387 */ /* 0x000fe20000100600 */
[----:B------:R-:W-:Y:S01]  /*10f0*/  LOP3.LUT R193, R193, 0x3, RZ, 0xc0, !PT ;  /* 0x00000003c1c17812 */ /* 0x000fe200078ec0ff */
        /* <DEDUP_REMOVED lines=10> */
[----:B------:R-:W0:Y:S01]  /*11a0*/  LDCU UR10, c[0x0][0x404] ;  /* 0x00008080ff0a77ac */ /* 0x000e220008000800 */
[----:B------:R1:W-:Y:S01]  /*11b0*/  STL.S16 [R1], R20 ;  /* 0x0000001401007387 */ /* 0x0003e20000100600 */
[----:B------:R-:W-:Y:S01]  /*11c0*/  IMAD R9, R4, -0x2daee0ad, RZ ;  /* 0xd2511f5304097824 */ /* 0x000fe200078e02ff */
[----:B------:R-:W-:Y:S01]  /*11d0*/  LOP3.LUT R5, R6, UR8, R5, 0x96, !PT ;  /* 0x0000000806057c12 */ /* 0x000fe2000f8e9605 */
[----:B------:R-:W-:Y:S01]  /*11e0*/  IMAD R6, R3, -0x326172a9, RZ ;  /* 0xcd9e8d5703067824 */ /* 0x000fe200078e02ff */
[----:B------:R-:W-:Y:S01]  /*11f0*/  PRMT R251, R137, 0x7632, R251 ;  /* 0x0000763289fb7816 */ /* 0x000fe200000000fb */
[----:B------:R-:W-:Y:S01]  /*1200*/  IMAD.HI.U32 R3, R7, -0x326172a9, RZ ;  /* 0xcd9e8d5707037827 */ /* 0x000fe200078e00ff */
[----:B------:R-:W-:Y:S01]  /*1210*/  PRMT R250, R117, 0x7632, R250 ;  /* 0x0000763275fa7816 */ /* 0x000fe200000000fa */
[----:B------:R-:W2:Y:S01]  /*1220*/  LDCU UR11, c[0x0][0x408] ;  /* 0x00008100ff0b77ac */ /* 0x000ea20008000800 */
[----:B------:R-:W-:Y:S01]  /*1230*/  PRMT R249, R161, 0x7632, R249 ;  /* 0x00007632a1f97816 */ /* 0x000fe200000000f9 */
[----:B------:R-:W-:Y:S01]  /*1240*/  IMAD.HI.U32 R4, R5, -0x2daee0ad, RZ ;  /* 0xd2511f5305047827 */ /* 0x000fe200078e00ff */
[----:B------:R-:W-:-:S03]  /*1250*/  LOP3.LUT R192, R6, UR12, R3, 0x96, !PT ;  /* 0x0000000c06c07c12 */ /* 0x000fc6000f8e9603 */
[----:B-1----:R-:W-:Y:S01]  /*1260*/  HFMA2 R20, -RZ, RZ, 0, 0 ;  /* 0x00000000ff147431 */ /* 0x002fe200000001ff */
[----:B------:R-:W-:Y:S01]  /*1270*/  PRMT R248, R92, 0x7632, R248 ;  /* 0x000076325cf87816 */ /* 0x000fe200000000f8 */
        /* <DEDUP_REMOVED lines=9> */
[----:B------:R-:W-:Y:S01]  /*1310*/  LOP3.LUT R3, R4, UR14, R3, 0x96, !PT ;  /* 0x0000000e04037c12 */ /* 0x000fe2000f8e9603 */
[----:B------:R-:W3:Y:S01]  /*1320*/  LDCU.U8 UR13, c[0x0][0x410] ;  /* 0x00008200ff0d77ac */ /* 0x000ee20008000000 */
[----:B------:R-:W-:Y:S01]  /*1330*/  PRMT R238, R91, 0x7632, R238 ;  /* 0x000076325bee7816 */ /* 0x000fe200000000ee */
[----:B------:R-:W-:Y:S01]  /*1340*/  IMAD R192, R192, -0x2daee0ad, RZ ;  /* 0xd2511f53c0c07824 */ /* 0x000fe200078e02ff */
[----:B------:R-:W-:Y:S01]  /*1350*/  LOP3.LUT R4, R6, UR15, R5, 0x96, !PT ;  /* 0x0000000f06047c12 */ /* 0x000fe2000f8e9605 */
[----:B------:R-:W-:Y:S01]  /*1360*/  IMAD.MOV.U32 R5, RZ, RZ, R12 ;  /* 0x000000ffff057224 */ /* 0x000fe200078e000c */
[----:B------:R-:W-:Y:S01]  /*1370*/  PRMT R237, R143, 0x7632, R237 ;  /* 0x000076328fed7816 */ /* 0x000fe200000000ed */
[----:B------:R-:W-:Y:S01]  /*1380*/  IMAD R22, R22, -0x326172a9, RZ ;  /* 0xcd9e8d5716167824 */ /* 0x000fe200078e02ff */
[----:B------:R-:W-:Y:S01]  /*1390*/  PRMT R236, R115, 0x7632, R236 ;  /* 0x0000763273ec7816 */ /* 0x000fe200000000ec */
[----:B------:R-:W4:Y:S01]  /*13a0*/  LDCU UR14, c[0x0][0x448] ;  /* 0x00008900ff0e77ac */ /* 0x000f220008000800 */
[----:B------:R-:W-:-:S02]  /*13b0*/  PRMT R235, R167, 0x7632, R235 ;  /* 0x00007632a7eb7816 */ /* 0x000fc400000000eb */
[----:B------:R-:W-:Y:S01]  /*13c0*/  PRMT R234, R90, 0x7632, R234 ;  /* 0x000076325aea7816 */ /* 0x000fe200000000ea */
[----:B------:R-:W0:Y:S01]  /*13d0*/  LDCU.64 UR8, c[0x0][0x3a0] ;  /* 0x00007400ff0877ac */ /* 0x000e220008000a00 */
        /* <DEDUP_REMOVED lines=40> */
[----:B------:R-:W-:-:S02]  /*1660*/  PLOP3.LUT P0, PT, PT, PT, UP0, 0x80, 0x8 ;  /* 0x000000000008781c */ /* 0x000fc40003f0f008 */
[----:B------:R-:W-:Y:S02]  /*1670*/  PRMT R17, R148, 0x7632, R17 ;  /* 0x0000763294117816 */ /* 0x000fe40000000011 */
[----:B------:R-:W-:Y:S02]  /*1680*/  PRMT R18, R104, 0x7632, R18 ;  /* 0x0000763268127816 */ /* 0x000fe40000000012 */
[----:B01234-:R-:W-:-:S07]  /*1690*/  PRMT R19, R172, 0x7632, R19 ;  /* 0x00007632ac137816 */ /* 0x01ffce0000000013 */
.L_x_11611:
[----:B------:R-:W-:Y:S01]  /*16a0*/  ISETP.NE.U32.AND P1, PT, RZ, UR8, PT ;  /* 0x00000008ff007c0c */ /* 0x000fe2000bf25070 */
[----:B-1----:R-:W0:Y:S01]  /*16b0*/  S2R R30, SR_TID.X ;  /* 0x00000000001e7919 */ /* 0x002e220000002100 */
[----:B------:R-:W1:Y:S01]  /*16c0*/  @P0 LDC.64 R24, c[0x0][0x398] ;  /* 0x0000e600ff180b82 */ /* 0x000e620000000a00 */
[----:B------:R-:W-:Y:S01]  /*16d0*/  IMAD R28, R187, UR12, RZ ;  /* 0x0000000cbb1c7c24 */ /* 0x000fe2000f8e02ff */
[----:B------:R-:W-:-:S04]  /*16e0*/  ISETP.NE.AND.EX P1, PT, RZ, UR9, PT, P1 ;  /* 0x00000009ff007c0c */ /* 0x000fc8000bf25310 */
[----:B------:R-:W-:Y:S02]  /*16f0*/  SHF.R.S32.HI R29, RZ, 0x1f, R28 ;  /* 0x0000001fff1d7819 */ /* 0x000fe4000001141c */
[----:B------:R-:W2:Y:S02]  /*1700*/  LDC.64 R206, c[0x0][0x390] ;  /* 0x0000e400ffce7b82 */ /* 0x000ea40000000a00 */
[----:B------:R-:W-:-:S06]  /*1710*/  LEA.HI R29, R29, R28, RZ, 0x3 ;  /* 0x0000001c1d1d7211 */ /* 0x000fcc00078f18ff */
[----:B------:R-:W3:Y:S01]  /*1720*/  @P1 LDC.64 R26, c[0x0][0x3a0] ;  /* 0x0000e800ff1a1b82 */ /* 0x000ee20000000a00 */
[----:B0-----:R-:W-:-:S04]  /*1730*/  LOP3.LUT R30, R30, 0x1f, RZ, 0xc0, !PT ;  /* 0x0000001f1e1e7812 */ /* 0x001fc800078ec0ff */
[----:B------:R-:W-:-:S05]  /*1740*/  LEA.HI.SX32 R198, R29, R30, 0x1d ;  /* 0x0000001e1dc67211 */ /* 0x000fca00078feaff */
[----:B-1----:R-:W-:-:S04]  /*1750*/  @P0 IMAD.WIDE.U32 R24, R198, 0x10, R24 ;  /* 0x00000010c6180825 */ /* 0x002fc800078e0018 */
[C---:B---3--:R-:W-:Y:S01]  /*1760*/  @P1 IMAD.WIDE.U32 R26, R198.reuse, 0x20, R26 ;  /* 0x00000020c61a1825 */ /* 0x048fe200078e001a */
[----:B------:R-:W5:Y:S03]  /*1770*/  @P0 LDG.E.128 R76, desc[UR6][R24.64] ;  /* 0x00000006184c0981 */ /* 0x000f66000c1e1d00 */
[----:B--2---:R-:W-:Y:S01]  /*1780*/  IMAD.WIDE.U32 R28, R198, 0x10, R206 ;  /* 0x00000010c61c7825 */ /* 0x004fe200078e00ce */
[----:B------:R-:W5:Y:S04]  /*1790*/  @P1 LDG.E.128 R72, desc[UR6][R26.64] ;  /* 0x000000061a481981 */ /* 0x000f68000c1e1d00 */
[----:B------:R-:W5:Y:S04]  /*17a0*/  @P1 LDG.E.128 R68, desc[UR6][R26.64+0x10] ;  /* 0x000010061a441981 */ /* 0x000f68000c1e1d00 */
[----:B------:R0:W5:Y:S02]  /*17b0*/  LDG.E.128 R24, desc[UR6][R28.64] ;  /* 0x000000061c187981 */ /* 0x000164000c1e1d00 */
[----:B0-----:R-:W0:Y:S01]  /*17c0*/  LDC.64 R28, c[0x0][0x398] ;  /* 0x0000e600ff1c7b82 */ /* 0x001e220000000a00 */
[----:B------:R-:W-:Y:S01]  /*17d0*/  IMAD.MOV.U32 R200, RZ, RZ, 0x2f800000 ;  /* 0x2f800000ffc87424 */ /* 0x000fe200078e00ff */
[----:B0-----:R-:W-:-:S04]  /*17e0*/  ISETP.NE.U32.AND P0, PT, R28, RZ, PT ;  /* 0x000000ff1c00720c */ /* 0x001fc80003f05070 */
[----:B------:R-:W-:-:S13]  /*17f0*/  ISETP.NE.AND.EX P0, PT, R29, RZ, PT, P0 ;  /* 0x000000ff1d00720c */ /* 0x000fda0003f05300 */
[----:B------:R-:W-:Y:S05]  /*1800*/  @P0 BRA `(.L_x_10872) ;  /* 0x0000003000480947 */ /* 0x000fea0003800000 */
        /* <DEDUP_REMOVED lines=16> */
.L_x_10875:
        /* <DEDUP_REMOVED lines=13> */
.L_x_10877:
[----:B------:R-:W-:Y:S05]  /*19e0*/  BSYNC.RECONVERGENT B1 ;  /* 0x0000000000017941 */ /* 0x000fea0003800200 */
.L_x_10876:
        /* <DEDUP_REMOVED lines=52> */
[----:B------:R-:W-:Y:S01]  /*1d30*/  IMAD.WIDE.U32 R32, R33, -0x326172a9, RZ ;  /* 0xcd9e8d5721207825 */ /* 0x000fe200078e00ff */
[----:B------:R-:W-:-:S03]  /*1d40*/  UIADD3 UR15, UPT, UPT, UR4, -0x700cb87f, URZ ;  /* 0x8ff34781040f7890 */ /* 0x000fc6000fffe0ff */
[----:B------:R-:W-:-:S03]  /*1d50*/  IMAD.WIDE.U32 R38, R38, -0x2daee0ad, RZ ;  /* 0xd2511f5326267825 */ /* 0x000fc600078e00ff */
[----:B------:R-:W-:Y:S01]  /*1d60*/  LOP3.LUT R4, R34, UR15, R33, 0x96, !PT ;  /* 0x0000000f22047c12 */ /* 0x000fe2000f8e9621 */
[----:B------:R-:W-:Y:S02]  /*1d70*/  IMAD.MOV.U32 R22, RZ, RZ, R32 ;  /* 0x000000ffff167224 */ /* 0x000fe400078e0020 */
[----:B------:R-:W-:Y:S01]  /*1d80*/  HFMA2 R32, -RZ, RZ, 0, 0 ;  /* 0x00000000ff207431 */ /* 0x000fe200000001ff */
[----:B------:R-:W-:Y:S01]  /*1d90*/  LOP3.LUT R3, R30, UR16, R39, 0x96, !PT ;  /* 0x000000101e037c12 */ /* 0x000fe2000f8e9627 */
[----:B------:R-:W-:-:S07]  /*1da0*/  IMAD.MOV.U32 R30, RZ, RZ, R192 ;  /* 0x000000ffff1e7224 */ /* 0x000fce00078e00c0 */
.L_x_10874:
[----:B------:R-:W-:Y:S05]  /*1db0*/  BSYNC.RECONVERGENT B0 ;  /* 0x0000000000007941 */ /* 0x000fea0003800200 */
.L_x_10873:
[----:B------:R-:W-:Y:S01]  /*1dc0*/  ISETP.NE.AND P0, PT, R32, 0x1, PT ;  /* 0x000000012000780c */ /* 0x000fe20003f05270 */
[----:B------:R-:W-:Y:S01]  /*1dd0*/  IMAD.U32 R201, RZ, RZ, UR10 ;  /* 0x0000000affc97e24 */ /* 0x000fe2000f8e00ff */
[----:B------:R-:W-:Y:S01]  /*1de0*/  I2FP.F32.U32 R31, R30 ;  /* 0x0000001e001f7245 */ /* 0x000fe20000201000 */
[----:B------:R-:W-:Y:S01]  /*1df0*/  BSSY.RECONVERGENT B0, `(.L_x_10878) ;  /* 0x000005c000007945 */ /* 0x000fe20003800200 */
[----:B------:R-:W-:Y:S01]  /*1e00*/  IMAD.MOV.U32 R34, RZ, RZ, 0x2 ;  /* 0x00000002ff227424 */ /* 0x000fe200078e00ff */
[----:B------:R-:W-:Y:S02]  /*1e10*/  MOV R33, R22 ;  /* 0x0000001600217202 */ /* 0x000fe40000000f00 */
[----:B------:R-:W-:Y:S01]  /*1e20*/  FFMA.FTZ R30, R31, R200, 1.1641532182693481445e-10 ;  /* 0x2f0000001f1e7423 */ /* 0x000fe200000100c8 */
[C---:B-----5:R-:W-:Y:S01]  /*1e30*/  IMAD.U32 R31, R24.reuse, 0x10000, RZ ;  /* 0x00010000181f7824 */ /* 0x060fe200078e00ff */
[----:B------:R-:W-:-:S03]  /*1e40*/  PRMT R24, R24, 0x7632, R24 ;  /* 0x0000763218187816 */ /* 0x000fc60000000018 */
[----:B------:R-:W-:-:S04]  /*1e50*/  FSETP.LE.FTZ.AND P2, PT, R30, R201, PT ;  /* 0x000000c91e00720b */ /* 0x000fc80003f53000 */
        /* <DEDUP_REMOVED lines=10> */
.L_x_10880:
        /* <DEDUP_REMOVED lines=13> */
.L_x_10882:
[----:B------:R-:W-:Y:S05]  /*1fd0*/  BSYNC.RECONVERGENT B1 ;  /* 0x0000000000017941 */ /* 0x000fea0003800200 */
.L_x_10881:
        /* <DEDUP_REMOVED lines=56> */
[----:B------:R-:W-:Y:S02]  /*2360*/  MOV R22, R36 ;  /* 0x0000002400167202 */ /* 0x000fe40000000f00 */
[----:B------:R-:W-:Y:S01]  /*2370*/  LOP3.LUT R3, R34, UR16, R33, 0x96, !PT ;  /* 0x0000001022037c12 */ /* 0x000fe2000f8e9621 */
[----:B------:R-:W-:Y:S02]  /*2380*/  HFMA2 R34, -RZ, RZ, 0, 0 ;  /* 0x00000000ff227431 */ /* 0x000fe400000001ff */
[----:B------:R-:W-:Y:S02]  /*2390*/  IMAD.MOV.U32 R33, RZ, RZ, R38 ;  /* 0x000000ffff217224 */ /* 0x000fe400078e0026 */
[----:B------:R-:W-:-:S07]  /*23a0*/  IMAD.MOV.U32 R38, RZ, RZ, R32 ;  /* 0x000000ffff267224 */ /* 0x000fce00078e0020 */
.L_x_10879:
[----:B------:R-:W-:Y:S05]  /*23b0*/  BSYNC.RECONVERGENT B0 ;  /* 0x0000000000007941 */ /* 0x000fea0003800200 */
.L_x_10878:
[----:B------:R-:W-:Y:S01]  /*23c0*/  ISETP.NE.AND P0, PT, R34, 0x1, PT ;  /* 0x000000012200780c */ /* 0x000fe20003f05270 */
[----:B------:R-:W-:Y:S01]  /*23d0*/  BSSY.RECONVERGENT B0, `(.L_x_10883) ;  /* 0x000005c000007945 */ /* 0x000fe20003800200 */
[----:B------:R-:W-:Y:S01]  /*23e0*/  I2FP.F32.U32 R33, R33 ;  /* 0x0000002100217245 */ /* 0x000fe20000201000 */
[----:B------:R-:W-:-:S04]  /*23f0*/  IMAD.MOV.U32 R36, RZ, RZ, 0x2 ;  /* 0x00000002ff247424 */ /* 0x000fc800078e00ff */
[----:B------:R-:W-:Y:S01]  /*2400*/  FFMA.FTZ R32, R33, R200, 1.1641532182693481445e-10 ;  /* 0x2f00000021207423 */ /* 0x000fe200000100c8 */
[----:B------:R-:W-:-:S04]  /*2410*/  MOV R33, R22 ;  /* 0x0000001600217202 */ /* 0x000fc80000000f00 */
[----:B------:R-:W-:Y:S01]  /*2420*/  FSETP.LE.FTZ.AND P2, PT, R32, R201, PT ;  /* 0x000000c92000720b */ /* 0x000fe20003f53000 */
[----:B------:R-:W-:-:S03]  /*2430*/  IMAD.U32 R32, R24, 0x10000, RZ ;  /* 0x0001000018207824 */ /* 0x000fc600078e00ff */
        /* <DEDUP_REMOVED lines=10> */
.L_x_10885:
        /* <DEDUP_REMOVED lines=13> */
.L_x_10887:
[----:B------:R-:W-:Y:S05]  /*25b0*/  BSYNC.RECONVERGENT B1 ;  /* 0x0000000000017941 */ /* 0x000fea0003800200 */
.L_x_10886:
        /* <DEDUP_REMOVED lines=59> */
[----:B------:R-:W-:Y:S01]  /*2970*/  LOP3.LUT R3, R36, UR16, R35, 0x96, !PT ;  /* 0x0000001024037c12 */ /* 0x000fe2000f8e9623 */
[----:B------:R-:W-:-:S07]  /*2980*/  HFMA2 R36, -RZ, RZ, 0, 0 ;  /* 0x00000000ff247431 */ /* 0x000fce00000001ff */
.L_x_10884:
[----:B------:R-:W-:Y:S05]  /*2990*/  BSYNC.RECONVERGENT B0 ;  /* 0x0000000000007941 */ /* 0x000fea0003800200 */
.L_x_10883:
[----:B------:R-:W-:Y:S01]  /*29a0*/  ISETP.NE.AND P0, PT, R36, 0x1, PT ;  /* 0x000000012400780c */ /* 0x000fe20003f05270 */
[----:B------:R-:W-:Y:S01]  /*29b0*/  BSSY.RECONVERGENT B0, `(.L_x_10888) ;  /* 0x000005d000007945 */ /* 0x000fe20003800200 */
[----:B------:R-:W-:Y:S01]  /*29c0*/  I2FP.F32.U32 R33, R33 ;  /* 0x0000002100217245 */ /* 0x000fe20000201000 */
[----:B------:R-:W-:Y:S01]  /*29d0*/  IMAD.MOV.U32 R37, RZ, RZ, 0x2 ;  /* 0x00000002ff257424 */ /* 0x000fe200078e00ff */
[----:B------:R-:W-:Y:S02]  /*29e0*/  PRMT R39, R25, 0x7632, R39 ;  /* 0x0000763219277816 */ /* 0x000fe40000000027 */
[----:B------:R-:W-:Y:S01]  /*29f0*/  MOV R35, R22 ;  /* 0x0000001600237202 */ /* 0x000fe20000000f00 */
[----:B------:R-:W-:Y:S01]  /*2a00*/  FFMA.FTZ R34, R33, R200, 1.1641532182693481445e-10 ;  /* 0x2f00000021227423 */ /* 0x000fe200000100c8 */
[----:B------:R-:W-:-:S04]  /*2a10*/  IMAD.U32 R33, R25, 0x10000, RZ ;  /* 0x0001000019217824 */ /* 0x000fc800078e00ff */
[----:B------:R-:W-:-:S04]  /*2a20*/  FSETP.LE.FTZ.AND P2, PT, R34, R201, PT ;  /* 0x000000c92200720b */ /* 0x000fc80003f53000 */
        /* <DEDUP_REMOVED lines=10> */
.L_x_10890:
        /* <DEDUP_REMOVED lines=13> */
.L_x_10892:
[----:B------:R-:W-:Y:S05]  /*2ba0*/  BSYNC.RECONVERGENT B1 ;  /* 0x0000000000017941 */ /* 0x000fea0003800200 */
.L_x_10891:
        /* <DEDUP_REMOVED lines=56> */
[----:B------:R-:W-:Y:S02]  /*2f30*/  LOP3.LUT R4, R42, UR15, R41, 0x96, !PT ;  /* 0x0000000f2a047c12 */ /* 0x000fe4000f8e9629 */
[----:B------:R-:W-:Y:S02]  /*2f40*/  MOV R22, R40 ;  /* 0x0000002800167202 */ /* 0x000fe40000000f00 */
[----:B------:R-:W-:Y:S01]  /*2f50*/  LOP3.LUT R3, R36, UR16, R35, 0x96, !PT ;  /* 0x0000001024037c12 */ /* 0x000fe2000f8e9623 */
[----:B------:R-:W-:Y:S02]  /*2f60*/  IMAD.MOV.U32 R35, RZ, RZ, R38 ;  /* 0x000000ffff237224 */ /* 0x000fe400078e0026 */
[----:B------:R-:W-:-:S07]  /*2f70*/  IMAD.MOV.U32 R38, RZ, RZ, R34 ;  /* 0x000000ffff267224 */ /* 0x000fce00078e0022 */
.L_x_10889:
[----:B------:R-:W-:Y:S05]  /*2f80*/  BSYNC.RECONVERGENT B0 ;  /* 0x0000000000007941 */ /* 0x000fea0003800200 */
.L_x_10888:
[----:B------:R-:W-:Y:S01]  /*2f90*/  ISETP.NE.AND P0, PT, R37, 0x1, PT ;  /* 0x000000012500780c */ /* 0x000fe20003f05270 */
[----:B------:R-:W-:Y:S01]  /*2fa0*/  BSSY.RECONVERGENT B0, `(.L_x_10893) ;  /* 0x000005b000007945 */ /* 0x000fe20003800200 */
[----:B------:R-:W-:-:S05]  /*2fb0*/  I2FP.F32.U32 R35, R35 ;  /* 0x0000002300237245 */ /* 0x000fca0000201000 */
[----:B------:R-:W-:Y:S01]  /*2fc0*/  FFMA.FTZ R34, R35, R200, 1.1641532182693481445e-10 ;  /* 0x2f00000023227423 */ /* 0x000fe200000100c8 */
[----:B------:R-:W-:-:S04]  /*2fd0*/  MOV R35, R22 ;  /* 0x0000001600237202 */ /* 0x000fc80000000f00 */
[----:B------:R-:W-:Y:S01]  /*2fe0*/  FSETP.LE.FTZ.AND P2, PT, R34, R201, PT ;  /* 0x000000c92200720b */ /* 0x000fe20003f53000 */
[----:B------:R-:W-:Y:S02]  /*2ff0*/  IMAD.U32 R34, R39, 0x10000, RZ ;  /* 0x0001000027227824 */ /* 0x000fe400078e00ff */
[----:B------:R-:W-:Y:S01]  /*3000*/  IMAD.MOV.U32 R39, RZ, RZ, 0x2 ;  /* 0x00000002ff277424 */ /* 0x000fe200078e00ff */
[----:B------:R-:W-:Y:S09]  /*3010*/  @!P0 BRA `(.L_x_10894) ;  /* 0x00000004004c8947 */ /* 0x000ff20003800000 */
        /* <DEDUP_REMOVED lines=8> */
.L_x_10895:
        /* <DEDUP_REMOVED lines=13> */
.L_x_10897:
[----:B------:R-:W-:Y:S05]  /*3170*/  BSYNC.RECONVERGENT B1 ;  /* 0x0000000000017941 */ /* 0x000fea0003800200 */
.L_x_10896:
        /* <DEDUP_REMOVED lines=61> */
.L_x_10894:
[----:B------:R-:W-:Y:S05]  /*3550*/  BSYNC.RECONVERGENT B0 ;  /* 0x0000000000007941 */ /* 0x000fea0003800200 */
.L_x_10893:
[----:B------:R-:W-:Y:S01]  /*3560*/  ISETP.NE.AND P0, PT, R39, 0x1, PT ;  /* 0x000000012700780c */ /* 0x000fe20003f05270 */
[----:B------:R-:W-:Y:S01]  /*3570*/  BSSY.RECONVERGENT B0, `(.L_x_10898) ;  /* 0x000005c000007945 */ /* 0x000fe20003800200 */
[----:B------:R-:W-:Y:S01]  /*3580*/  I2FP.F32.U32 R35, R35 ;  /* 0x0000002300237245 */ /* 0x000fe20000201000 */
[----:B------:R-:W-:Y:S01]  /*3590*/  IMAD.MOV.U32 R40, RZ, RZ, 0x2 ;  /* 0x00000002ff287424 */ /* 0x000fe200078e00ff */
[----:B------:R-:W-:-:S03]  /*35a0*/  MOV R37, R22 ;  /* 0x0000001600257202 */ /* 0x000fc60000000f00 */
[----:B------:R-:W-:Y:S01]  /*35b0*/  FFMA.FTZ R36, R35, R200, 1.1641532182693481445e-10 ;  /* 0x2f00000023247423 */ /* 0x000fe200000100c8 */
[C---:B------:R-:W-:Y:S01]  /*35c0*/  IMAD.U32 R35, R26.reuse, 0x10000, RZ ;  /* 0x000100001a237824 */ /* 0x040fe200078e00ff */
[----:B------:R-:W-:-:S03]  /*35d0*/  PRMT R26, R26, 0x7632, R26 ;  /* 0x000076321a1a7816 */ /* 0x000fc6000000001a */
[----:B------:R-:W-:Y:S01]  /*35e0*/  FSETP.LE.FTZ.AND P3, PT, R36, R201, PT ;  /* 0x000000c92400720b */ /* 0x000fe20003f73000 */
        /* <DEDUP_REMOVED lines=9> */
.L_x_10900:
        /* <DEDUP_REMOVED lines=13> */
.L_x_10902:
[----:B------:R-:W-:Y:S05]  /*3750*/  BSYNC.RECONVERGENT B1 ;  /* 0x0000000000017941 */ /* 0x000fea0003800200 */
.L_x_10901:
        /* <DEDUP_REMOVED lines=61> */
.L_x_10899:
[----:B------:R-:W-:Y:S05]  /*3b30*/  BSYNC.RECONVERGENT B0 ;  /* 0x0000000000007941 */ /* 0x000fea0003800200 */
.L_x_10898:
[----:B------:R-:W-:Y:S01]  /*3b40*/  ISETP.NE.AND P4, PT, R40, 0x1, PT ;  /* 0x000000012800780c */ /* 0x000fe20003f85270 */
[----:B------:R-:W-:Y:S01]  /*3b50*/  BSSY.RECONVERGENT B0, `(.L_x_10903) ;  /* 0x000005b000007945 */ /* 0x000fe20003800200 */
[----:B------:R-:W-:Y:S01]  /*3b60*/  I2FP.F32.U32 R37, R37 ;  /* 0x0000002500257245 */ /* 0x000fe20000201000 */
[----:B------:R-:W-:Y:S02]  /*3b70*/  IMAD.U32 R26, R26, 0x10000, RZ ;  /* 0x000100001a1a7824 */ /* 0x000fe400078e00ff */
[----:B------:R-:W-:Y:S02]  /*3b80*/  IMAD.MOV.U32 R41, RZ, RZ, 0x2 ;  /* 0x00000002ff297424 */ /* 0x000fe400078e00ff */
[----:B------:R-:W-:Y:S01]  /*3b90*/  FFMA.FTZ R36, R37, R200, 1.1641532182693481445e-10 ;  /* 0x2f00000025247423 */ /* 0x000fe200000100c8 */
[----:B------:R-:W-:-:S04]  /*3ba0*/  MOV R37, R22 ;  /* 0x0000001600257202 */ /* 0x000fc80000000f00 */
        /* <DEDUP_REMOVED lines=10> */
.L_x_10905:
        /* <DEDUP_REMOVED lines=13> */
.L_x_10907:
[----:B------:R-:W-:Y:S05]  /*3d20*/  BSYNC.RECONVERGENT B1 ;  /* 0x0000000000017941 */ /* 0x000fea0003800200 */
.L_x_10906:
        /* <DEDUP_REMOVED lines=61> */
.L_x_10904:
[----:B------:R-:W-:Y:S05]  /*4100*/  BSYNC.RECONVERGENT B0 ;  /* 0x0000000000007941 */ /* 0x000fea0003800200 */
.L_x_10903:
[----:B------:R-:W-:Y:S01]  /*4110*/  ISETP.NE.AND P5, PT, R41, 0x1, PT ;  /* 0x000000012900780c */ /* 0x000fe20003fa5270 */
[----:B------:R-:W-:Y:S01]  /*4120*/  BSSY.RECONVERGENT B0, `(.L_x_10908) ;  /* 0x000005c000007945 */ /* 0x000fe20003800200 */
[----:B------:R-:W-:Y:S01]  /*4130*/  I2FP.F32.U32 R37, R37 ;  /* 0x0000002500257245 */ /* 0x000fe20000201000 */
[C---:B------:R-:W-:Y:S01]  /*4140*/  IMAD.U32 R46, R27.reuse, 0x10000, RZ ;  /* 0x000100001b2e7824 */ /* 0x040fe200078e00ff */
[----:B------:R-:W-:Y:S01]  /*4150*/  PRMT R27, R27, 0x7632, R27 ;  /* 0x000076321b1b7816 */ /* 0x000fe2000000001b */
        /* <DEDUP_REMOVED lines=13> */
.L_x_10910:
        /* <DEDUP_REMOVED lines=13> */
.L_x_10912:
[----:B------:R-:W-:Y:S05]  /*4300*/  BSYNC.RECONVERGENT B1 ;  /* 0x0000000000017941 */ /* 0x000fea0003800200 */
.L_x_10911:
        /* <DEDUP_REMOVED lines=61> */
.L_x_10909:
[----:B------:R-:W-:Y:S05]  /*46e0*/  BSYNC.RECONVERGENT B0 ;  /* 0x0000000000007941 */ /* 0x000fea0003800200 */
.L_x_10908:
[----:B------:R-:W-:Y:S01]  /*46f0*/  IMAD.U32 R202, RZ, RZ, UR11 ;  /* 0x0000000bffca7e24 */ /* 0x000fe2000f8e00ff */
[----:B------:R-:W-:Y:S01]  /*4700*/  P2R R40, PR, RZ, 0x2 ;  /* 0x00000002ff287803 */ /* 0x000fe20000000000 */
[----:B------:R-:W-:Y:S01]  /*4710*/  IMAD.U32 R27, R27, 0x10000, RZ ;  /* 0x000100001b1b7824 */ /* 0x000fe200078e00ff */
[----:B------:R-:W-:Y:S01]  /*4720*/  I2FP.F32.U32 R37, R37 ;  /* 0x0000002500257245 */ /* 0x000fe20000201000 */
[-C--:B------:R-:W-:Y:S01]  /*4730*/  FMUL.FTZ R33, R33, R202.reuse ;  /* 0x000000ca21217220 */ /* 0x080fe20000410000 */
[----:B------:R-:W-:Y:S01]  /*4740*/  ISETP.NE.AND P1, PT, R25, RZ, PT ;  /* 0x000000ff1900720c */ /* 0x000fe20003f25270 */
[----:B------:R-:W-:Y:S01]  /*4750*/  FMUL.FTZ R31, R31, R202 ;  /* 0x000000ca1f1f7220 */ /* 0x000fe20000410000 */
[----:B------:R-:W-:Y:S01]  /*4760*/  ISETP.NE.AND P5, PT, R30, RZ, PT ;  /* 0x000000ff1e00720c */ /* 0x000fe20003fa5270 */
[----:B------:R-:W-:Y:S01]  /*4770*/  FFMA.FTZ R36, R37, R200, 1.1641532182693481445e-10 ;  /* 0x2f00000025247423 */ /* 0x000fe200000100c8 */
[----:B------:R-:W-:Y:S01]  /*4780*/  FSEL R62, R33, RZ, P1 ;  /* 0x000000ff213e7208 */ /* 0x000fe20000800000 */
[-C--:B------:R-:W-:Y:S01]  /*4790*/  FMUL.FTZ R46, R46, R202.reuse ;  /* 0x000000ca2e2e7220 */ /* 0x080fe20000410000 */
[----:B------:R-:W-:Y:S01]  /*47a0*/  ISETP.NE.AND P1, PT, R40, RZ, PT ;  /* 0x000000ff2800720c */ /* 0x000fe20003f25270 */
[-C--:B------:R-:W-:Y:S01]  /*47b0*/  FMUL.FTZ R26, R26, R202.reuse ;  /* 0x000000ca1a1a7220 */ /* 0x080fe20000410000 */
[-C--:B------:R-:W-:Y:S01]  /*47c0*/  FMUL.FTZ R35, R35, R202.reuse ;  /* 0x000000ca23237220 */ /* 0x080fe20000410000 */
[-C--:B------:R-:W-:Y:S01]  /*47d0*/  FMUL.FTZ R34, R34, R202.reuse ;  /* 0x000000ca22227220 */ /* 0x080fe20000410000 */
[-C--:B------:R-:W-:Y:S01]  /*47e0*/  FMUL.FTZ R32, R32, R202.reuse ;  /* 0x000000ca20207220 */ /* 0x080fe20000410000 */
[----:B------:R-:W-:Y:S01]  /*47f0*/  FMUL.FTZ R27, R27, R202 ;  /* 0x000000ca1b1b7220 */ /* 0x000fe20000410000 */
[----:B------:R-:W-:-:S02]  /*4800*/  FSEL R60, R31, RZ, P5 ;  /* 0x000000ff1f3c7208 */ /* 0x000fc40002800000 */
[----:B------:R-:W-:Y:S02]  /*4810*/  ISETP.NE.AND P6, PT, R24, RZ, PT ;  /* 0x000000ff1800720c */ /* 0x000fe40003fc5270 */
[----:B------:R-:W-:Y:S02]  /*4820*/  FSETP.GTU.FTZ.AND P5, PT, R36, R201, PT ;  /* 0x000000c92400720b */ /* 0x000fe40003fbc000 */
        /* <DEDUP_REMOVED lines=12> */
[----:B------:R-:W-:Y:S01]  /*48f0*/  PLOP3.LUT P5, PT, P5, PT, PT, 0x8, 0x80 ;  /* 0x000000000080781c */ /* 0x000fe20002fae170 */
[----:B------:R-:W-:-:S02]  /*4900*/  @P1 FADD.FTZ R61, R73, R61 ;  /* 0x0000003d493d1221 */ /* 0x000fc40000010000 */
[----:B------:R-:W-:Y:S01]  /*4910*/  @P1 FADD.FTZ R67, R71, R67 ;  /* 0x0000004347431221 */ /* 0x000fe20000010000 */
[----:B------:R-:W-:Y:S09]  /*4920*/  BRA `(.L_x_10913) ;  /* 0x00000060001c7947 */ /* 0x000ff20003800000 */
.L_x_10872:
[----:B------:R-:W-:Y:S01]  /*4930*/  ISETP.NE.AND P0, PT, R193, 0x1, PT ;  /* 0x00000001c100780c */ /* 0x000fe20003f05270 */
[----:B------:R-:W-:Y:S01]  /*4940*/  BSSY.RECONVERGENT B0, `(.L_x_10914) ;  /* 0x0000059000007945 */ /* 0x000fe20003800200 */
[----:B------:R-:W-:Y:S01]  /*4950*/  MOV R31, UR5 ;  /* 0x00000005001f7c02 */ /* 0x000fe20008000f00 */
[----:B------:R-:W-:Y:S01]  /*4960*/  IMAD.MOV.U32 R32, RZ, RZ, 0x2 ;  /* 0x00000002ff207424 */ /* 0x000fe200078e00ff */
[----:B------:R-:W-:Y:S01]  /*4970*/  MOV R38, R192 ;  /* 0x000000c000267202 */ /* 0x000fe20000000f00 */
[----:B------:R-:W-:Y:S02]  /*4980*/  IMAD.MOV.U32 R21, RZ, RZ, R22 ;  /* 0x000000ffff157224 */ /* 0x000fe400078e0016 */
[----:B------:R-:W-:-:S06]  /*4990*/  VIADD R31, R31, 0x96a522ad ;  /* 0x96a522ad1f1f7836 */ /* 0x000fcc0000000000 */
        /* <DEDUP_REMOVED lines=11> */
.L_x_10916:
        /* <DEDUP_REMOVED lines=13> */
.L_x_10918:
[----:B------:R-:W-:Y:S05]  /*4b20*/  BSYNC.RECONVERGENT B1 ;  /* 0x0000000000017941 */ /* 0x000fea0003800200 */
.L_x_10917:
        /* <DEDUP_REMOVED lines=52> */
[----:B------:R-:W-:Y:S01]  /*4e70*/  UIADD3 UR15, UPT, UPT, UR4, -0x700cb87f, URZ ;  /* 0x8ff34781040f7890 */ /* 0x000fe2000fffe0ff */
[----:B------:R-:W-:-:S04]  /*4e80*/  IMAD.WIDE.U32 R22, R23, -0x326172a9, RZ ;  /* 0xcd9e8d5717167825 */ /* 0x000fc800078e00ff */
[----:B------:R-:W-:Y:S01]  /*4e90*/  IMAD.WIDE.U32 R38, R38, -0x2daee0ad, RZ ;  /* 0xd2511f5326267825 */ /* 0x000fe200078e00ff */
[----:B------:R-:W-:-:S04]  /*4ea0*/  LOP3.LUT R4, R34, UR15, R23, 0x96, !PT ;  /* 0x0000000f22047c12 */ /* 0x000fc8000f8e9617 */
[----:B------:R-:W-:Y:S01]  /*4eb0*/  LOP3.LUT R3, R31, R32, R39, 0x96, !PT ;  /* 0x000000201f037212 */ /* 0x000fe200078e9627 */
[----:B------:R-:W-:-:S07]  /*4ec0*/  IMAD.MOV.U32 R32, RZ, RZ, RZ ;  /* 0x000000ffff207224 */ /* 0x000fce00078e00ff */
.L_x_10915:
[----:B------:R-:W-:Y:S05]  /*4ed0*/  BSYNC.RECONVERGENT B0 ;  /* 0x0000000000007941 */ /* 0x000fea0003800200 */
.L_x_10914:
[----:B------:R-:W-:Y:S01]  /*4ee0*/  ISETP.NE.AND P0, PT, R32, 0x1, PT ;  /* 0x000000012000780c */ /* 0x000fe20003f05270 */
[----:B------:R-:W-:Y:S01]  /*4ef0*/  IMAD.U32 R201, RZ, RZ, UR10 ;  /* 0x0000000affc97e24 */ /* 0x000fe2000f8e00ff */
[----:B------:R-:W-:Y:S01]  /*4f00*/  I2FP.F32.U32 R21, R21 ;  /* 0x0000001500157245 */ /* 0x000fe20000201000 */
[----:B------:R-:W-:Y:S01]  /*4f10*/  IMAD.U32 R202, RZ, RZ, UR11 ;  /* 0x0000000bffca7e24 */ /* 0x000fe2000f8e00ff */
[----:B------:R-:W-:Y:S01]  /*4f20*/  BSSY.RECONVERGENT B0, `(.L_x_10919) ;  /* 0x000005b000007945 */ /* 0x000fe20003800200 */
[----:B------:R-:W-:Y:S01]  /*4f30*/  IMAD.MOV.U32 R34, RZ, RZ, 0x2 ;  /* 0x00000002ff227424 */ /* 0x000fe200078e00ff */
[----:B------:R-:W-:Y:S01]  /*4f40*/  MOV R23, R22 ;  /* 0x0000001600177202 */ /* 0x000fe20000000f00 */
[----:B------:R-:W-:Y:S01]  /*4f50*/  FFMA.FTZ R30, R21, R200, 1.1641532182693481445e-10 ;  /* 0x2f000000151e7423 */ /* 0x000fe200000100c8 */
[C---:B-----5:R-:W-:Y:S02]  /*4f60*/  SHF.L.U32 R21, R24.reuse, 0x10, RZ ;  /* 0x0000001018157819 */ /* 0x060fe400000006ff */
[----:B------:R-:W-:-:S02]  /*4f70*/  PRMT R24, R24, 0x7632, R24 ;  /* 0x0000763218187816 */ /* 0x000fc40000000018 */
[----:B------:R-:W-:Y:S01]  /*4f80*/  FSETP.LE.FTZ.AND P3, PT, R30, R201, PT ;  /* 0x000000c91e00720b */ /* 0x000fe20003f73000 */
[----:B------:R-:W-:-:S03]  /*4f90*/  FMUL.FTZ R21, R202, R21 ;  /* 0x00000015ca157220 */ /* 0x000fc60000410000 */
        /* <DEDUP_REMOVED lines=10> */
.L_x_10921:
        /* <DEDUP_REMOVED lines=13> */
.L_x_10923:
[----:B------:R-:W-:Y:S05]  /*5110*/  BSYNC.RECONVERGENT B1 ;  /* 0x0000000000017941 */ /* 0x000fea0003800200 */
.L_x_10922:
        /* <DEDUP_REMOVED lines=54> */
[----:B------:R-:W-:Y:S02]  /*5480*/  LOP3.LUT R4, R36, UR15, R23, 0x96, !PT ;  /* 0x0000000f24047c12 */ /* 0x000fe4000f8e9617 */
[----:B------:R-:W-:Y:S01]  /*5490*/  MOV R23, R38 ;  /* 0x0000002600177202 */ /* 0x000fe20000000f00 */
[----:B------:R-:W-:Y:S01]  /*54a0*/  IMAD.MOV.U32 R38, RZ, RZ, R32 ;  /* 0x000000ffff267224 */ /* 0x000fe200078e0020 */
[----:B------:R-:W-:Y:S01]  /*54b0*/  LOP3.LUT R3, R31, R34, R33, 0x96, !PT ;  /* 0x000000221f037212 */ /* 0x000fe200078e9621 */
[----:B------:R-:W-:-:S07]  /*54c0*/  IMAD.MOV.U32 R34, RZ, RZ, RZ ;  /* 0x000000ffff227224 */ /* 0x000fce00078e00ff */
.L_x_10920:
[----:B------:R-:W-:Y:S05]  /*54d0*/  BSYNC.RECONVERGENT B0 ;  /* 0x0000000000007941 */ /* 0x000fea0003800200 */
.L_x_10919:
[----:B------:R-:W-:Y:S01]  /*54e0*/  I2FP.F32.U32 R23, R23 ;  /* 0x0000001700177245 */ /* 0x000fe20000201000 */
[----:B------:R-:W-:Y:S01]  /*54f0*/  BSSY.RECONVERGENT B0, `(.L_x_10924) ;  /* 0x000005f000007945 */ /* 0x000fe20003800200 */
[----:B------:R-:W-:Y:S02]  /*5500*/  SHF.L.U32 R33, R76, 0x10, RZ ;  /* 0x000000104c217819 */ /* 0x000fe400000006ff */
[----:B------:R-:W-:Y:S01]  /*5510*/  ISETP.NE.AND P2, PT, R34, 0x1, PT ;  /* 0x000000012200780c */ /* 0x000fe20003f45270 */
[----:B------:R-:W-:Y:S01]  /*5520*/  FFMA.FTZ R32, R23, R200, 1.1641532182693481445e-10 ;  /* 0x2f00000017207423 */ /* 0x000fe200000100c8 */
[----:B------:R-:W-:Y:S01]  /*5530*/  FSEL R60, R21, RZ, P3 ;  /* 0x000000ff153c7208 */ /* 0x000fe20001800000 */
[----:B------:R-:W-:Y:S01]  /*5540*/  FMUL.FTZ R33, R33, R202 ;  /* 0x000000ca21217220 */ /* 0x000fe20000410000 */
[----:B------:R-:W-:Y:S02]  /*5550*/  IMAD.MOV.U32 R23, RZ, RZ, R22 ;  /* 0x000000ffff177224 */ /* 0x000fe400078e0016 */
[----:B------:R-:W-:-:S04]  /*5560*/  FSETP.GTU.FTZ.AND P0, PT, R32, R201, PT ;  /* 0x000000c92000720b */ /* 0x000fc80003f1c000 */
[----:B------:R-:W-:Y:S02]  /*5570*/  FSEL R33, R33, RZ, !P0 ;  /* 0x000000ff21217208 */ /* 0x000fe40004000000 */
[----:B------:R-:W-:-:S03]  /*5580*/  SEL R21, RZ, 0x1, P0 ;  /* 0x00000001ff157807 */ /* 0x000fc60000000000 */
[----:B------:R-:W-:Y:S01]  /*5590*/  FADD.FTZ R60, R33, R60 ;  /* 0x0000003c213c7221 */ /* 0x000fe20000010000 */
[----:B------:R-:W-:-:S03]  /*55a0*/  IMAD.MOV.U32 R33, RZ, RZ, 0x2 ;  /* 0x00000002ff217424 */ /* 0x000fc600078e00ff */
[----:B------:R-:W-:Y:S01]  /*55b0*/  @P1 FADD.FTZ R60, R72, R60 ;  /* 0x0000003c483c1221 */ /* 0x000fe20000010000 */
        /* <DEDUP_REMOVED lines=9> */
.L_x_10926:
        /* <DEDUP_REMOVED lines=13> */
.L_x_10928:
[----:B------:R-:W-:Y:S05]  /*5720*/  BSYNC.RECONVERGENT B1 ;  /* 0x0000000000017941 */ /* 0x000fea0003800200 */
.L_x_10927:
        /* <DEDUP_REMOVED lines=54> */
[----:B------:R-:W-:-:S03]  /*5a90*/  LOP3.LUT R4, R36, UR15, R23, 0x96, !PT ;  /* 0x0000000f24047c12 */ /* 0x000fc6000f8e9617 */
[----:B------:R-:W-:Y:S01]  /*5aa0*/  IMAD.MOV.U32 R23, RZ, RZ, R38 ;  /* 0x000000ffff177224 */ /* 0x000fe200078e0026 */
[----:B------:R-:W-:Y:S01]  /*5ab0*/  LOP3.LUT R3, R31, R34, R33, 0x96, !PT ;  /* 0x000000221f037212 */ /* 0x000fe200078e9621 */
[----:B------:R-:W-:Y:S01]  /*5ac0*/  IMAD.MOV.U32 R33, RZ, RZ, RZ ;  /* 0x000000ffff217224 */ /* 0x000fe200078e00ff */
[----:B------:R-:W-:-:S07]  /*5ad0*/  MOV R38, R32 ;  /* 0x0000002000267202 */ /* 0x000fce0000000f00 */
.L_x_10925:
[----:B------:R-:W-:Y:S05]  /*5ae0*/  BSYNC.RECONVERGENT B0 ;  /* 0x0000000000007941 */ /* 0x000fea0003800200 */
.L_x_10924:
[----:B------:R-:W-:Y:S01]  /*5af0*/  ISETP.NE.AND P0, PT, R33, 0x1, PT ;  /* 0x000000012100780c */ /* 0x000fe20003f05270 */
[----:B------:R-:W-:Y:S01]  /*5b00*/  IMAD.U32 R39, R24, 0x10000, RZ ;  /* 0x0001000018277824 */ /* 0x000fe200078e00ff */
[----:B------:R-:W-:Y:S01]  /*5b10*/  I2FP.F32.U32 R23, R23 ;  /* 0x0000001700177245 */ /* 0x000fe20000201000 */
[----:B------:R-:W-:Y:S01]  /*5b20*/  BSSY.RECONVERGENT B0, `(.L_x_10929) ;  /* 0x0000059000007945 */ /* 0x000fe20003800200 */
[----:B------:R-:W-:Y:S02]  /*5b30*/  HFMA2 R34, -RZ, RZ, 0, 1.1920928955078125e-07 ;  /* 0x00000002ff227431 */ /* 0x000fe400000001ff */
[----:B------:R-:W-:Y:S01]  /*5b40*/  FMUL.FTZ R39, R39, R202 ;  /* 0x000000ca27277220 */ /* 0x000fe20000410000 */
[----:B------:R-:W-:Y:S01]  /*5b50*/  FFMA.FTZ R32, R23, R200, 1.1641532182693481445e-10 ;  /* 0x2f00000017207423 */ /* 0x000fe200000100c8 */
[----:B------:R-:W-:-:S04]  /*5b60*/  IMAD.MOV.U32 R23, RZ, RZ, R22 ;  /* 0x000000ffff177224 */ /* 0x000fc800078e0016 */
[----:B------:R-:W-:-:S04]  /*5b70*/  FSETP.LE.FTZ.AND P3, PT, R32, R201, PT ;  /* 0x000000c92000720b */ /* 0x000fc80003f73000 */
        /* <DEDUP_REMOVED lines=10> */
.L_x_10931:
        /* <DEDUP_REMOVED lines=13> */
.L_x_10933:
[----:B------:R-:W-:Y:S05]  /*5cf0*/  BSYNC.RECONVERGENT B1 ;  /* 0x0000000000017941 */ /* 0x000fea0003800200 */
.L_x_10932:
        /* <DEDUP_REMOVED lines=57> */
[----:B------:R-:W-:Y:S02]  /*6090*/  HFMA2 R34, -RZ, RZ, 0, 0 ;  /* 0x00000000ff227431 */ /* 0x000fe400000001ff */
[----:B------:R-:W-:-:S07]  /*60a0*/  IMAD.MOV.U32 R38, RZ, RZ, R32 ;  /* 0x000000ffff267224 */ /* 0x000fce00078e0020 */
.L_x_10930:
[----:B------:R-:W-:Y:S05]  /*60b0*/  BSYNC.RECONVERGENT B0 ;  /* 0x0000000000007941 */ /* 0x000fea0003800200 */
.L_x_10929:
[----:B------:R-:W-:Y:S01]  /*60c0*/  PRMT R32, R76, 0x7632, R32 ;  /* 0x000076324c207816 */ /* 0x000fe20000000020 */
[----:B------:R-:W-:Y:S01]  /*60d0*/  BSSY.RECONVERGENT B0, `(.L_x_10934) ;  /* 0x0000061000007945 */ /* 0x000fe20003800200 */
[----:B------:R-:W-:Y:S01]  /*60e0*/  I2FP.F32.U32 R23, R23 ;  /* 0x0000001700177245 */ /* 0x000fe20000201000 */
[----:B------:R-:W-:Y:S01]  /*60f0*/  IMAD.MOV.U32 R36, RZ, RZ, 0x2 ;  /* 0x00000002ff247424 */ /* 0x000fe200078e00ff */
[----:B------:R-:W-:Y:S01]  /*6100*/  ISETP.NE.AND P2, PT, R34, 0x1, PT ;  /* 0x000000012200780c */ /* 0x000fe20003f45270 */
[----:B------:R-:W-:Y:S02]  /*6110*/  IMAD.U32 R33, R32, 0x10000, RZ ;  /* 0x0001000020217824 */ /* 0x000fe400078e00ff */
[----:B------:R-:W-:Y:S02]  /*6120*/  FFMA.FTZ R32, R23, R200, 1.1641532182693481445e-10 ;  /* 0x2f00000017207423 */ /* 0x000fe400000100c8 */
[----:B------:R-:W-:-:S03]  /*6130*/  FMUL.FTZ R33, R33, R202 ;  /* 0x000000ca21217220 */ /* 0x000fc60000410000 */
[----:B------:R-:W-:Y:S02]  /*6140*/  FSETP.GTU.FTZ.AND P0, PT, R32, R201, PT ;  /* 0x000000c92000720b */ /* 0x000fe40003f1c000 */
[----:B------:R-:W-:Y:S02]  /*6150*/  FSEL R32, R39, RZ, P3 ;  /* 0x000000ff27207208 */ /* 0x000fe40001800000 */
[----:B------:R-:W-:Y:S02]  /*6160*/  FSEL R33, R33, RZ, !P0 ;  /* 0x000000ff21217208 */ /* 0x000fe40004000000 */
[----:B------:R-:W-:-:S03]  /*6170*/  SEL R23, RZ, 0x1, P0 ;  /* 0x00000001ff177807 */ /* 0x000fc60000000000 */
[----:B------:R-:W-:Y:S01]  /*6180*/  FADD.FTZ R61, R33, R32 ;  /* 0x00000020213d7221 */ /* 0x000fe20000010000 */
[----:B------:R-:W-:-:S03]  /*6190*/  MOV R33, R22 ;  /* 0x0000001600217202 */ /* 0x000fc60000000f00 */
[----:B------:R-:W-:Y:S01]  /*61a0*/  @P1 FADD.FTZ R61, R73, R61 ;  /* 0x0000003d493d1221 */ /* 0x000fe20000010000 */
        /* <DEDUP_REMOVED lines=9> */
.L_x_10936:
        /* <DEDUP_REMOVED lines=13> */
.L_x_10938:
[----:B------:R-:W-:Y:S05]  /*6310*/  BSYNC.RECONVERGENT B1 ;  /* 0x0000000000017941 */ /* 0x000fea0003800200 */
.L_x_10937:
        /* <DEDUP_REMOVED lines=51> */
[----:B------:R-:W-:Y:S01]  /*6650*/  IMAD.WIDE.U32 R36, R36, -0x326172a9, RZ ;  /* 0xcd9e8d5724247825 */ /* 0x000fe200078e00ff */
[----:B------:R-:W-:-:S03]  /*6660*/  UIADD3 UR15, UPT, UPT, UR4, -0x700cb87f, URZ ;  /* 0x8ff34781040f7890 */ /* 0x000fc6000fffe0ff */
[----:B------:R-:W-:Y:S01]  /*6670*/  IMAD.WIDE.U32 R32, R32, -0x2daee0ad, RZ ;  /* 0xd2511f5320207825 */ /* 0x000fe200078e00ff */
[----:B------:R-:W-:-:S03]  /*6680*/  MOV R22, R36 ;  /* 0x0000002400167202 */ /* 0x000fc60000000f00 */
[----:B------:R-:W-:Y:S01]  /*6690*/  HFMA2 R36, -RZ, RZ, 0, 0 ;  /* 0x00000000ff247431 */ /* 0x000fe200000001ff */
[----:B------:R-:W-:Y:S02]  /*66a0*/  LOP3.LUT R4, R40, UR15, R37, 0x96, !PT ;  /* 0x0000000f28047c12 */ /* 0x000fe4000f8e9625 */
[----:B------:R-:W-:Y:S01]  /*66b0*/  LOP3.LUT R3, R31, R34, R33, 0x96, !PT ;  /* 0x000000221f037212 */ /* 0x000fe200078e9621 */
[----:B------:R-:W-:Y:S02]  /*66c0*/  IMAD.MOV.U32 R33, RZ, RZ, R38 ;  /* 0x000000ffff217224 */ /* 0x000fe400078e0026 */
[----:B------:R-:W-:-:S07]  /*66d0*/  IMAD.MOV.U32 R38, RZ, RZ, R32 ;  /* 0x000000ffff267224 */ /* 0x000fce00078e0020 */
.L_x_10935:
[----:B------:R-:W-:Y:S05]  /*66e0*/  BSYNC.RECONVERGENT B0 ;  /* 0x0000000000007941 */ /* 0x000fea0003800200 */
.L_x_10934:
[----:B------:R-:W-:Y:S01]  /*66f0*/  ISETP.NE.AND P0, PT, R36, 0x1, PT ;  /* 0x000000012400780c */ /* 0x000fe20003f05270 */
[C---:B------:R-:W-:Y:S01]  /*6700*/  IMAD.U32 R35, R25.reuse, 0x10000, RZ ;  /* 0x0001000019237824 */ /* 0x040fe200078e00ff */
[----:B------:R-:W-:Y:S01]  /*6710*/  I2FP.F32.U32 R33, R33 ;  /* 0x0000002100217245 */ /* 0x000fe20000201000 */
[----:B------:R-:W-:Y:S01]  /*6720*/  BSSY.RECONVERGENT B0, `(.L_x_10939) ;  /* 0x000005b000007945 */ /* 0x000fe20003800200 */
[----:B------:R-:W-:Y:S01]  /*6730*/  PRMT R39, R25, 0x7632, R39 ;  /* 0x0000763219277816 */ /* 0x000fe20000000027 */
[----:B------:R-:W-:Y:S02]  /*6740*/  IMAD.MOV.U32 R34, RZ, RZ, 0x2 ;  /* 0x00000002ff227424 */ /* 0x000fe400078e00ff */
[----:B------:R-:W-:Y:S01]  /*6750*/  FMUL.FTZ R42, R202, R35 ;  /* 0x00000023ca2a7220 */ /* 0x000fe20000410000 */
[----:B------:R-:W-:Y:S01]  /*6760*/  FFMA.FTZ R32, R33, R200, 1.1641532182693481445e-10 ;  /* 0x2f00000021207423 */ /* 0x000fe200000100c8 */
[----:B------:R-:W-:-:S04]  /*6770*/  MOV R33, R22 ;  /* 0x0000001600217202 */ /* 0x000fc80000000f00 */
        /* <DEDUP_REMOVED lines=11> */
.L_x_10941:
        /* <DEDUP_REMOVED lines=13> */
.L_x_10943:
[----:B------:R-:W-:Y:S05]  /*6900*/  BSYNC.RECONVERGENT B1 ;  /* 0x0000000000017941 */ /* 0x000fea0003800200 */
.L_x_10942:
        /* <DEDUP_REMOVED lines=55> */
[----:B------:R-:W-:Y:S02]  /*6c80*/  MOV R22, R36 ;  /* 0x0000002400167202 */ /* 0x000fe40000000f00 */
[----:B------:R-:W-:Y:S01]  /*6c90*/  LOP3.LUT R3, R31, R34, R33, 0x96, !PT ;  /* 0x000000221f037212 */ /* 0x000fe200078e9621 */
[----:B------:R-:W-:Y:S02]  /*6ca0*/  HFMA2 R34, -RZ, RZ, 0, 0 ;  /* 0x00000000ff227431 */ /* 0x000fe400000001ff */
[----:B------:R-:W-:Y:S02]  /*6cb0*/  IMAD.MOV.U32 R33, RZ, RZ, R38 ;  /* 0x000000ffff217224 */ /* 0x000fe400078e0026 */
[----:B------:R-:W-:-:S07]  /*6cc0*/  IMAD.MOV.U32 R38, RZ, RZ, R32 ;  /* 0x000000ffff267224 */ /* 0x000fce00078e0020 */
.L_x_10940:
[----:B------:R-:W-:Y:S05]  /*6cd0*/  BSYNC.RECONVERGENT B0 ;  /* 0x0000000000007941 */ /* 0x000fea0003800200 */
.L_x_10939:
[----:B------:R-:W-:Y:S01]  /*6ce0*/  I2FP.F32.U32 R33, R33 ;  /* 0x0000002100217245 */ /* 0x000fe20000201000 */
[----:B------:R-:W-:Y:S01]  /*6cf0*/  IMAD.U32 R35, R77, 0x10000, RZ ;  /* 0x000100004d237824 */ /* 0x000fe200078e00ff */
[----:B------:R-:W-:Y:S01]  /*6d00*/  ISETP.NE.AND P2, PT, R34, 0x1, PT ;  /* 0x000000012200780c */ /* 0x000fe20003f45270 */
[----:B------:R-:W-:Y:S01]  /*6d10*/  BSSY.RECONVERGENT B0, `(.L_x_10944) ;  /* 0x000005e000007945 */ /* 0x000fe20003800200 */
[----:B------:R-:W-:Y:S01]  /*6d20*/  FSEL R42, R42, RZ, P3 ;  /* 0x000000ff2a2a7208 */ /* 0x000fe20001800000 */
[----:B------:R-:W-:Y:S01]  /*6d30*/  FFMA.FTZ R32, R33, R200, 1.1641532182693481445e-10 ;  /* 0x2f00000021207423 */ /* 0x000fe200000100c8 */
[----:B------:R-:W-:Y:S01]  /*6d40*/  FMUL.FTZ R35, R35, R202 ;  /* 0x000000ca23237220 */ /* 0x000fe20000410000 */
[----:B------:R-:W-:-:S03]  /*6d50*/  MOV R33, R22 ;  /* 0x0000001600217202 */ /* 0x000fc60000000f00 */
        /* <DEDUP_REMOVED lines=15> */
.L_x_10946:
        /* <DEDUP_REMOVED lines=13> */
.L_x_10948:
[----:B------:R-:W-:Y:S05]  /*6f20*/  BSYNC.RECONVERGENT B1 ;  /* 0x0000000000017941 */ /* 0x000fea0003800200 */
.L_x_10947:
        /* <DEDUP_REMOVED lines=52> */
[----:B------:R-:W-:Y:S01]  /*7270*/  UIADD3 UR15, UPT, UPT, UR4, -0x700cb87f, URZ ;  /* 0x8ff34781040f7890 */ /* 0x000fe2000fffe0ff */
[----:B------:R-:W-:-:S04]  /*7280*/  IMAD.WIDE.U32 R36, R36, -0x326172a9, RZ ;  /* 0xcd9e8d5724247825 */ /* 0x000fc800078e00ff */
[----:B------:R-:W-:Y:S01]  /*7290*/  IMAD.WIDE.U32 R32, R32, -0x2daee0ad, RZ ;  /* 0xd2511f5320207825 */ /* 0x000fe200078e00ff */
[----:B------:R-:W-:Y:S02]  /*72a0*/  LOP3.LUT R4, R40, UR15, R37, 0x96, !PT ;  /* 0x0000000f28047c12 */ /* 0x000fe4000f8e9625 */
[----:B------:R-:W-:Y:S02]  /*72b0*/  MOV R22, R36 ;  /* 0x0000002400167202 */ /* 0x000fe40000000f00 */
[----:B------:R-:W-:Y:S01]  /*72c0*/  LOP3.LUT R3, R31, R34, R33, 0x96, !PT ;  /* 0x000000221f037212 */ /* 0x000fe200078e9621 */
[----:B------:R-:W-:Y:S02]  /*72d0*/  IMAD.MOV.U32 R33, RZ, RZ, R38 ;  /* 0x000000ffff217224 */ /* 0x000fe400078e0026 */
[----:B------:R-:W-:-:S07]  /*72e0*/  IMAD.MOV.U32 R38, RZ, RZ, R32 ;  /* 0x000000ffff267224 */ /* 0x000fce00078e0020 */
.L_x_10945:
[----:B------:R-:W-:Y:S05]  /*72f0*/  BSYNC.RECONVERGENT B0 ;  /* 0x0000000000007941 */ /* 0x000fea0003800200 */
.L_x_10944:
[----:B------:R-:W-:Y:S01]  /*7300*/  ISETP.NE.AND P0, PT, R35, 0x1, PT ;  /* 0x000000012300780c */ /* 0x000fe20003f05270 */
[----:B------:R-:W-:Y:S01]  /*7310*/  IMAD.U32 R39, R39, 0x10000, RZ ;  /* 0x0001000027277824 */ /* 0x000fe200078e00ff */
[----:B------:R-:W-:Y:S01]  /*7320*/  I2FP.F32.U32 R33, R33 ;  /* 0x0000002100217245 */ /* 0x000fe20000201000 */
[----:B------:R-:W-:Y:S01]  /*7330*/  BSSY.RECONVERGENT B0, `(.L_x_10949) ;  /* 0x0000059000007945 */ /* 0x000fe20003800200 */
[----:B------:R-:W-:Y:S02]  /*7340*/  IMAD.MOV.U32 R34, RZ, RZ, 0x2 ;  /* 0x00000002ff227424 */ /* 0x000fe400078e00ff */
[----:B------:R-:W-:Y:S01]  /*7350*/  FMUL.FTZ R39, R39, R202 ;  /* 0x000000ca27277220 */ /* 0x000fe20000410000 */
        /* <DEDUP_REMOVED lines=12> */
.L_x_10951:
        /* <DEDUP_REMOVED lines=13> */
.L_x_10953:
[----:B------:R-:W-:Y:S05]  /*74f0*/  BSYNC.RECONVERGENT B1 ;  /* 0x0000000000017941 */ /* 0x000fea0003800200 */
.L_x_10952:
        /* <DEDUP_REMOVED lines=60> */
.L_x_10950:
[----:B------:R-:W-:Y:S05]  /*78c0*/  BSYNC.RECONVERGENT B0 ;  /* 0x0000000000007941 */ /* 0x000fea0003800200 */
.L_x_10949:
[----:B------:R-:W-:Y:S01]  /*78d0*/  PRMT R32, R77, 0x7632, R32 ;  /* 0x000076324d207816 */ /* 0x000fe20000000020 */
[----:B------:R-:W-:Y:S01]  /*78e0*/  BSSY.RECONVERGENT B0, `(.L_x_10954) ;  /* 0x0000061000007945 */ /* 0x000fe20003800200 */
[----:B------:R-:W-:Y:S02]  /*78f0*/  I2FP.F32.U32 R33, R33 ;  /* 0x0000002100217245 */ /* 0x000fe40000201000 */
[----:B------:R-:W-:Y:S01]  /*7900*/  ISETP.NE.AND P3, PT, R34, 0x1, PT ;  /* 0x000000012200780c */ /* 0x000fe20003f65270 */
[----:B------:R-:W-:Y:S02]  /*7910*/  IMAD.U32 R35, R32, 0x10000, RZ ;  /* 0x0001000020237824 */ /* 0x000fe400078e00ff */
[----:B------:R-:W-:Y:S01]  /*7920*/  FFMA.FTZ R32, R33, R200, 1.1641532182693481445e-10 ;  /* 0x2f00000021207423 */ /* 0x000fe200000100c8 */
[----:B------:R-:W-:Y:S01]  /*7930*/  MOV R33, R22 ;  /* 0x0000001600217202 */ /* 0x000fe20000000f00 */
[----:B------:R-:W-:-:S03]  /*7940*/  FMUL.FTZ R35, R35, R202 ;  /* 0x000000ca23237220 */ /* 0x000fc60000410000 */
[----:B------:R-:W-:Y:S02]  /*7950*/  FSETP.GTU.FTZ.AND P0, PT, R32, R201, PT ;  /* 0x000000c92000720b */ /* 0x000fe40003f1c000 */
[----:B------:R-:W-:Y:S02]  /*7960*/  FSEL R32, R39, RZ, P2 ;  /* 0x000000ff27207208 */ /* 0x000fe40001000000 */
        /* <DEDUP_REMOVED lines=14> */
.L_x_10956:
        /* <DEDUP_REMOVED lines=13> */
.L_x_10958:
[----:B------:R-:W-:Y:S05]  /*7b20*/  BSYNC.RECONVERGENT B1 ;  /* 0x0000000000017941 */ /* 0x000fea0003800200 */
.L_x_10957:
        /* <DEDUP_REMOVED lines=60> */
.L_x_10955:
[----:B------:R-:W-:Y:S05]  /*7ef0*/  BSYNC.RECONVERGENT B0 ;  /* 0x0000000000007941 */ /* 0x000fea0003800200 */
.L_x_10954:
        /* <DEDUP_REMOVED lines=19> */
.L_x_10961:
        /* <DEDUP_REMOVED lines=13> */
.L_x_10963:
[----:B------:R-:W-:Y:S05]  /*8100*/  BSYNC.RECONVERGENT B1 ;  /* 0x0000000000017941 */ /* 0x000fea0003800200 */
.L_x_10962:
        /* <DEDUP_REMOVED lines=60> */
.L_x_10960:
[----:B------:R-:W-:Y:S05]  /*84d0*/  BSYNC.RECONVERGENT B0 ;  /* 0x0000000000007941 */ /* 0x000fea0003800200 */
.L_x_10959:
[----:B------:R-:W-:Y:S01]  /*84e0*/  I2FP.F32.U32 R33, R33 ;  /* 0x0000002100217245 */ /* 0x000fe20000201000 */
[----:B------:R-:W-:Y:S01]  /*84f0*/  IMAD.U32 R35, R78, 0x10000, RZ ;  /* 0x000100004e237824 */ /* 0x000fe200078e00ff */
[----:B------:R-:W-:Y:S01]  /*8500*/  FSEL R64, R39, RZ, P3 ;  /* 0x000000ff27407208 */ /* 0x000fe20001800000 */
[----:B------:R-:W-:Y:S02]  /*8510*/  BSSY.RECONVERGENT B0, `(.L_x_10964) ;  /* 0x000005e000007945 */ /* 0x000fe40003800200 */
        /* <DEDUP_REMOVED lines=9> */
[----:B------:R-:W-:-:S08]  /*85b0*/  @P1 FADD.FTZ R64, R68, R64 ;  /* 0x0000004044401221 */ /* 0x000fd00000010000 */
        /* <DEDUP_REMOVED lines=9> */
.L_x_10966:
        /* <DEDUP_REMOVED lines=13> */
.L_x_10968:
[----:B------:R-:W-:Y:S05]  /*8720*/  BSYNC.RECONVERGENT B1 ;  /* 0x0000000000017941 */ /* 0x000fea0003800200 */
.L_x_10967:
        /* <DEDUP_REMOVED lines=60> */
.L_x_10965:
[----:B------:R-:W-:Y:S05]  /*8af0*/  BSYNC.RECONVERGENT B0 ;  /* 0x0000000000007941 */ /* 0x000fea0003800200 */
.L_x_10964:
[----:B------:R-:W-:Y:S01]  /*8b00*/  ISETP.NE.AND P4, PT, R35, 0x1, PT ;  /* 0x000000012300780c */ /* 0x000fe20003f85270 */
[----:B------:R-:W-:Y:S01]  /*8b10*/  BSSY.RECONVERGENT B0, `(.L_x_10969) ;  /* 0x000005b000007945 */ /* 0x000fe20003800200 */
[----:B------:R-:W-:Y:S01]  /*8b20*/  I2FP.F32.U32 R33, R33 ;  /* 0x0000002100217245 */ /* 0x000fe20000201000 */
[----:B------:R-:W-:Y:S01]  /*8b30*/  IMAD.MOV.U32 R36, RZ, RZ, 0x2 ;  /* 0x00000002ff247424 */ /* 0x000fe200078e00ff */
[----:B------:R-:W-:-:S03]  /*8b40*/  MOV R34, R22 ;  /* 0x0000001600227202 */ /* 0x000fc60000000f00 */
[----:B------:R-:W-:Y:S01]  /*8b50*/  FFMA.FTZ R32, R33, R200, 1.1641532182693481445e-10 ;  /* 0x2f00000021207423 */ /* 0x000fe200000100c8 */
[----:B------:R-:W-:-:S04]  /*8b60*/  IMAD.U32 R33, R26, 0x10000, RZ ;  /* 0x000100001a217824 */ /* 0x000fc800078e00ff */
[----:B------:R-:W-:Y:S01]  /*8b70*/  FSETP.LE.FTZ.AND P0, PT, R32, R201, PT ;  /* 0x000000c92000720b */ /* 0x000fe20003f13000 */
[----:B------:R-:W-:Y:S01]  /*8b80*/  FMUL.FTZ R26, R33, R202 ;  /* 0x000000ca211a7220 */ /* 0x000fe20000410000 */
        /* <DEDUP_REMOVED lines=9> */
.L_x_10971:
        /* <DEDUP_REMOVED lines=13> */
.L_x_10973:
[----:B------:R-:W-:Y:S05]  /*8cf0*/  BSYNC.RECONVERGENT B1 ;  /* 0x0000000000017941 */ /* 0x000fea0003800200 */
.L_x_10972:
        /* <DEDUP_REMOVED lines=60> */
.L_x_10970:
[----:B------:R-:W-:Y:S05]  /*90c0*/  BSYNC.RECONVERGENT B0 ;  /* 0x0000000000007941 */ /* 0x000fea0003800200 */
.L_x_10969:
[----:B------:R-:W-:Y:S01]  /*90d0*/  PRMT R32, R78, 0x7632, R32 ;  /* 0x000076324e207816 */ /* 0x000fe20000000020 */
[----:B------:R-:W-:Y:S01]  /*90e0*/  BSSY.RECONVERGENT B0, `(.L_x_10974) ;  /* 0x0000061000007945 */ /* 0x000fe20003800200 */
[----:B------:R-:W-:Y:S02]  /*90f0*/  I2FP.F32.U32 R33, R34 ;  /* 0x0000002200217245 */ /* 0x000fe40000201000 */
[----:B------:R-:W-:Y:S01]  /*9100*/  FSEL R26, R26, RZ, P0 ;  /* 0x000000ff1a1a7208 */ /* 0x000fe20000000000 */
[----:B------:R-:W-:Y:S02]  /*9110*/  IMAD.U32 R35, R32, 0x10000, RZ ;  /* 0x0001000020237824 */ /* 0x000fe400078e00ff */
[----:B------:R-:W-:Y:S02]  /*9120*/  FFMA.FTZ R32, R33, R200, 1.1641532182693481445e-10 ;  /* 0x2f00000021207423 */ /* 0x000fe400000100c8 */
[----:B------:R-:W-:-:S03]  /*9130*/  FMUL.FTZ R35, R35, R202 ;  /* 0x000000ca23237220 */ /* 0x000fc60000410000 */
[----:B------:R-:W-:Y:S01]  /*9140*/  FSETP.GTU.FTZ.AND P4, PT, R32, R201, PT ;  /* 0x000000c92000720b */ /* 0x000fe20003f9c000 */
[----:B------:R-:W-:-:S03]  /*9150*/  IMAD.MOV.U32 R32, RZ, RZ, 0x2 ;  /* 0x00000002ff207424 */ /* 0x000fc600078e00ff */
[----:B------:R-:W-:Y:S02]  /*9160*/  FSEL R35, R35, RZ, !P4 ;  /* 0x000000ff23237208 */ /* 0x000fe40006000000 */
[----:B------:R-:W-:Y:S02]  /*9170*/  SEL R183, RZ, 0x1, P4 ;  /* 0x00000001ffb77807 */ /* 0x000fe40002000000 */
[----:B------:R-:W-:Y:S01]  /*9180*/  ISETP.NE.AND P4, PT, R36, 0x1, PT ;  /* 0x000000012400780c */ /* 0x000fe20003f85270 */
[----:B------:R-:W-:Y:S01]  /*9190*/  FADD.FTZ R65, R35, R26 ;  /* 0x0000001a23417221 */ /* 0x000fe20000010000 */
[----:B------:R-:W-:-:S03]  /*91a0*/  MOV R26, R22 ;  /* 0x00000016001a7202 */ /* 0x000fc60000000f00 */
        /* <DEDUP_REMOVED lines=10> */
.L_x_10976:
        /* <DEDUP_REMOVED lines=13> */
.L_x_10978:
[----:B------:R-:W-:Y:S05]  /*9320*/  BSYNC.RECONVERGENT B1 ;  /* 0x0000000000017941 */ /* 0x000fea0003800200 */
.L_x_10977:
        /* <DEDUP_REMOVED lines=57> */
[----:B------:R-:W-:Y:S02]  /*96c0*/  IMAD.MOV.U32 R38, RZ, RZ, R32 ;  /* 0x000000ffff267224 */ /* 0x000fe400078e0020 */
[----:B------:R-:W-:Y:S01]  /*96d0*/  HFMA2 R32, -RZ, RZ, 0, 0 ;  /* 0x00000000ff207431 */ /* 0x000fe200000001ff */
[----:B------:R-:W-:-:S07]  /*96e0*/  LOP3.LUT R3, R31, R34, R33, 0x96, !PT ;  /* 0x000000221f037212 */ /* 0x000fce00078e9621 */
.L_x_10975:
[----:B------:R-:W-:Y:S05]  /*96f0*/  BSYNC.RECONVERGENT B0 ;  /* 0x0000000000007941 */ /* 0x000fea0003800200 */
.L_x_10974:
[----:B------:R-:W-:Y:S01]  /*9700*/  ISETP.NE.AND P5, PT, R32, 0x1, PT ;  /* 0x000000012000780c */ /* 0x000fe20003fa5270 */
[C---:B------:R-:W-:Y:S01]  /*9710*/  IMAD.U32 R35, R27.reuse, 0x10000, RZ ;  /* 0x000100001b237824 */ /* 0x040fe200078e00ff */
[----:B------:R-:W-:Y:S01]  /*9720*/  I2FP.F32.U32 R33, R26 ;  /* 0x0000001a00217245 */ /* 0x000fe20000201000 */
[----:B------:R-:W-:Y:S01]  /*9730*/  BSSY.RECONVERGENT B0, `(.L_x_10979) ;  /* 0x000005a000007945 */ /* 0x000fe20003800200 */
[----:B------:R-:W-:Y:S01]  /*9740*/  PRMT R39, R27, 0x7632, R39 ;  /* 0x000076321b277816 */ /* 0x000fe20000000027 */
[----:B------:R-:W-:Y:S01]  /*9750*/  IMAD.MOV.U32 R34, RZ, RZ, 0x2 ;  /* 0x00000002ff227424 */ /* 0x000fe200078e00ff */
[----:B------:R-:W-:Y:S01]  /*9760*/  MOV R27, R22 ;  /* 0x00000016001b7202 */ /* 0x000fe20000000f00 */
[----:B------:R-:W-:Y:S01]  /*9770*/  FFMA.FTZ R26, R33, R200, 1.1641532182693481445e-10 ;  /* 0x2f000000211a7423 */ /* 0x000fe200000100c8 */
[----:B------:R-:W-:-:S04]  /*9780*/  FMUL.FTZ R40, R202, R35 ;  /* 0x00000023ca287220 */ /* 0x000fc80000410000 */
        /* <DEDUP_REMOVED lines=10> */
.L_x_10981:
        /* <DEDUP_REMOVED lines=13> */
.L_x_10983:
[----:B------:R-:W-:Y:S05]  /*9900*/  BSYNC.RECONVERGENT B1 ;  /* 0x0000000000017941 */ /* 0x000fea0003800200 */
.L_x_10982:
        /* <DEDUP_REMOVED lines=60> */
.L_x_10980:
[----:B------:R-:W-:Y:S05]  /*9cd0*/  BSYNC.RECONVERGENT B0 ;  /* 0x0000000000007941 */ /* 0x000fea0003800200 */
.L_x_10979:
[----:B------:R-:W-:Y:S01]  /*9ce0*/  I2FP.F32.U32 R27, R27 ;  /* 0x0000001b001b7245 */ /* 0x000fe20000201000 */
[----:B------:R-:W-:Y:S01]  /*9cf0*/  IMAD.U32 R33, R79, 0x10000, RZ ;  /* 0x000100004f217824 */ /* 0x000fe200078e00ff */
[----:B------:R-:W-:Y:S01]  /*9d00*/  FSEL R40, R40, RZ, P4 ;  /* 0x000000ff28287208 */ /* 0x000fe20002000000 */
[----:B------:R-:W-:Y:S01]  /*9d10*/  BSSY.RECONVERGENT B0, `(.L_x_10984) ;  /* 0x000005e000007945 */ /* 0x000fe20003800200 */
[----:B------:R-:W-:Y:S02]  /*9d20*/  IMAD.MOV.U32 R32, RZ, RZ, 0x2 ;  /* 0x00000002ff207424 */ /* 0x000fe400078e00ff */
[----:B------:R-:W-:Y:S01]  /*9d30*/  FFMA.FTZ R26, R27, R200, 1.1641532182693481445e-10 ;  /* 0x2f0000001b1a7423 */ /* 0x000fe200000100c8 */
[----:B------:R-:W-:Y:S01]  /*9d40*/  FMUL.FTZ R33, R33, R202 ;  /* 0x000000ca21217220 */ /* 0x000fe20000410000 */
[----:B------:R-:W-:-:S03]  /*9d50*/  MOV R27, R22 ;  /* 0x00000016001b7202 */ /* 0x000fc60000000f00 */
[----:B------:R-:W-:-:S04]  /*9d60*/  FSETP.GTU.FTZ.AND P5, PT, R26, R201, PT ;  /* 0x000000c91a00720b */ /* 0x000fc80003fbc000 */
[----:B------:R-:W-:Y:S02]  /*9d70*/  FSEL R33, R33, RZ, !P5 ;  /* 0x000000ff21217208 */ /* 0x000fe40006800000 */
[----:B------:R-:W-:Y:S02]  /*9d80*/  SEL R184, RZ, 0x1, P5 ;  /* 0x00000001ffb87807 */ /* 0x000fe40002800000 */
[----:B------:R-:W-:Y:S01]  /*9d90*/  ISETP.NE.AND P5, PT, R34, 0x1, PT ;  /* 0x000000012200780c */ /* 0x000fe20003fa5270 */
[----:B------:R-:W-:-:S04]  /*9da0*/  FADD.FTZ R66, R33, R40 ;  /* 0x0000002821427221 */ /* 0x000fc80000010000 */
        /* <DEDUP_REMOVED lines=10> */
.L_x_10986:
        /* <DEDUP_REMOVED lines=13> */
.L_x_10988:
[----:B------:R-:W-:Y:S05]  /*9f20*/  BSYNC.RECONVERGENT B1 ;  /* 0x0000000000017941 */ /* 0x000fea0003800200 */
.L_x_10987:
        /* <DEDUP_REMOVED lines=60> */
.L_x_10985:
[----:B------:R-:W-:Y:S05]  /*a2f0*/  BSYNC.RECONVERGENT B0 ;  /* 0x0000000000007941 */ /* 0x000fea0003800200 */
.L_x_10984:
        /* <DEDUP_REMOVED lines=18> */
.L_x_10991:
        /* <DEDUP_REMOVED lines=15> */
.L_x_10993:
[----:B------:R-:W-:Y:S05]  /*a510*/  BSYNC.RECONVERGENT B1 ;  /* 0x0000000000017941 */ /* 0x000fea0003800200 */
.L_x_10992:
        /* <DEDUP_REMOVED lines=60> */
.L_x_10990:
[----:B------:R-:W-:Y:S05]  /*a8e0*/  BSYNC.RECONVERGENT B0 ;  /* 0x0000000000007941 */ /* 0x000fea0003800200 */
.L_x_10989:
[----:B------:R-:W-:Y:S02]  /*a8f0*/  PRMT R26, R79, 0x7632, R26 ;  /* 0x000076324f1a7816 */ /* 0x000fe4000000001a */
[----:B------:R-:W-:Y:S02]  /*a900*/  I2FP.F32.U32 R27, R27 ;  /* 0x0000001b001b7245 */ /* 0x000fe40000201000 */
[----:B------:R-:W-:Y:S01]  /*a910*/  FSEL R40, R40, RZ, P5 ;  /* 0x000000ff28287208 */ /* 0x000fe20002800000 */
[----:B------:R-:W-:Y:S02]  /*a920*/  IMAD.U32 R31, R26, 0x10000, RZ ;  /* 0x000100001a1f7824 */ /* 0x000fe400078e00ff */
[----:B------:R-:W-:Y:S02]  /*a930*/  FFMA.FTZ R26, R27, R200, 1.1641532182693481445e-10 ;  /* 0x2f0000001b1a7423 */ /* 0x000fe400000100c8 */
[----:B------:R-:W-:-:S03]  /*a940*/  FMUL.FTZ R31, R31, R202 ;  /* 0x000000ca1f1f7220 */ /* 0x000fc60000410000 */
[----:B------:R-:W-:-:S04]  /*a950*/  FSETP.GTU.FTZ.AND P6, PT, R26, R201, PT ;  /* 0x000000c91a00720b */ /* 0x000fc80003fdc000 */
[----:B------:R-:W-:Y:S02]  /*a960*/  FSEL R31, R31, RZ, !P6 ;  /* 0x000000ff1f1f7208 */ /* 0x000fe40007000000 */
[----:B------:R-:W-:-:S03]  /*a970*/  SEL R185, RZ, 0x1, P6 ;  /* 0x00000001ffb97807 */ /* 0x000fc60003000000 */
[----:B------:R-:W-:-:S04]  /*a980*/  FADD.FTZ R67, R31, R40 ;  /* 0x000000281f437221 */ /* 0x000fc80000010000 */
[----:B------:R-:W-:-:S07]  /*a990*/  @P1 FADD.FTZ R67, R71, R67 ;  /* 0x0000004347431221 */ /* 0x000fce0000010000 */
.L_x_10913:
        /* <DEDUP_REMOVED lines=15> */
[----:B------:R-:W-:-:S02]  /*aa90*/  LOP3.LUT R32, R32, R33, R31, 0xfe, !PT ;  /* 0x0000002120207212 */ /* 0x000fc400078efe1f */
[----:B------:R-:W-:Y:S01]  /*aaa0*/  LOP3.LUT R30, R30, R24, R25, 0xfe, !PT ;  /* 0x000000181e1e7212 */ /* 0x000fe200078efe19 */
[----:B0-----:R-:W-:Y:S01]  /*aab0*/  IMAD.WIDE.U32 R24, R198, 0x20, R240 ;  /* 0x00000020c6187825 */ /* 0x001fe200078e00f0 */
[----:B------:R-:W-:Y:S01]  /*aac0*/  SEL R31, RZ, 0x1, !P3 ;  /* 0x00000001ff1f7807 */ /* 0x000fe20005800000 */
[----:B------:R-:W0:Y:S01]  /*aad0*/  @P0 LDC.64 R28, c[0x0][0x398] ;  /* 0x0000e600ff1c0b82 */ /* 0x000e220000000a00 */
[----:B------:R-:W-:Y:S02]  /*aae0*/  SEL R33, RZ, 0x1, !P6 ;  /* 0x00000001ff217807 */ /* 0x000fe40007000000 */
[----:B------:R-:W-:Y:S01]  /*aaf0*/  LOP3.LUT R31, R32, R31, RZ, 0xfc, !PT ;  /* 0x0000001f201f7212 */ /* 0x000fe200078efcff */
[----:B------:R-:W-:Y:S01]  /*ab00*/  STG.E.128 desc[UR6][R24.64], R60 ;  /* 0x0000003c18007986 */ /* 0x000fe2000c101d06 */
[----:B------:R-:W-:Y:S01]  /*ab10*/  LOP3.LUT R30, R30, R33, RZ, 0xfc, !PT ;  /* 0x000000211e1e7212 */ /* 0x000fe200078efcff */
[----:B-1----:R-:W-:Y:S02]  /*ab20*/  IMAD.WIDE.U32 R32, R198, 0x8, R242 ;  /* 0x00000008c6207825 */ /* 0x002fe400078e00f2 */
[----:B------:R1:W-:Y:S04]  /*ab30*/  STG.E.128 desc[UR6][R24.64+0x10], R64 ;  /* 0x0000104018007986 */ /* 0x0003e8000c101d06 */
[----:B------:R3:W-:Y:S01]  /*ab40*/  STG.E.64 desc[UR6][R32.64], R30 ;  /* 0x0000001e20007986 */ /* 0x0007e2000c101b06 */
[----:B--2---:R-:W-:-:S04]  /*ab50*/  @P1 IMAD.WIDE.U32 R26, R196, 0x20, R26 ;  /* 0x00000020c41a1825 */ /* 0x004fc800078e001a */
[----:B0-----:R-:W-:-:S04]  /*ab60*/  @P0 IMAD.WIDE.U32 R28, R196, 0x10, R28 ;  /* 0x00000010c41c0825 */ /* 0x001fc800078e001c */
[----:B-1----:R-:W-:Y:S01]  /*ab70*/  IMAD.WIDE.U32 R24, R196, 0x10, R206 ;  /* 0x00000010c4187825 */ /* 0x002fe200078e00ce */
[----:B---3--:R-:W-:Y:S06]  /*ab80*/  @!P0 BRA `(.L_x_10994) ;  /* 0x0000000000508947 */ /* 0x008fec0003800000 */
        /* <DEDUP_REMOVED lines=20> */
.L_x_10994:
[----:B------:R1:W5:Y:S04]  /*acd0*/  @P1 LDG.E.128 R72, desc[UR6][R26.64] ;  /* 0x000000061a481981 */ /* 0x000368000c1e1d00 */
[----:B------:R1:W5:Y:S04]  /*ace0*/  @P1 LDG.E.128 R68, desc[UR6][R26.64+0x10] ;  /* 0x000010061a441981 */ /* 0x000368000c1e1d00 */
[----:B------:R1:W5:Y:S04]  /*acf0*/  @P0 LDG.E.128 R76, desc[UR6][R28.64] ;  /* 0x000000061c4c0981 */ /* 0x000368000c1e1d00 */
[----:B------:R-:W5:Y:S01]  /*ad00*/  LDG.E.128 R24, desc[UR6][R24.64] ;  /* 0x0000000618187981 */ /* 0x000f62000c1e1d00 */
[----:B------:R-:W-:Y:S05]  /*ad10*/  @!P0 BRA `(.L_x_10995) ;  /* 0x0000006000588947 */ /* 0x000fea0003800000 */
        /* <DEDUP_REMOVED lines=16> */
.L_x_10998:
        /* <DEDUP_REMOVED lines=13> */
.L_x_11000:
[----:B------:R-:W-:Y:S05]  /*aef0*/  BSYNC.RECONVERGENT B1 ;  /* 0x0000000000017941 */ /* 0x000fea0003800200 */
.L_x_10999:
        /* <DEDUP_REMOVED lines=59> */
[----:B------:R-:W-:-:S07]  /*b2b0*/  IMAD.MOV.U32 R30, RZ, RZ, RZ ;  /* 0x000000ffff1e7224 */ /* 0x000fce00078e00ff */
.L_x_10997:
[----:B------:R-:W-:Y:S05]  /*b2c0*/  BSYNC.RECONVERGENT B0 ;  /* 0x0000000000007941 */ /* 0x000fea0003800200 */
.L_x_10996:
[----:B------:R-:W-:Y:S01]  /*b2d0*/  ISETP.NE.AND P2, PT, R30, 0x1, PT ;  /* 0x000000011e00780c */ /* 0x000fe20003f45270 */
[----:B------:R-:W-:Y:S01]  /*b2e0*/  BSSY.RECONVERGENT B0, `(.L_x_11001) ;  /* 0x000005d000007945 */ /* 0x000fe20003800200 */
[----:B------:R-:W-:Y:S01]  /*b2f0*/  I2FP.F32.U32 R21, R21 ;  /* 0x0000001500157245 */ /* 0x000fe20000201000 */
[----:B------:R-:W-:Y:S02]  /*b300*/  HFMA2 R32, -RZ, RZ, 0, 1.1920928955078125e-07 ;  /* 0x00000002ff207431 */ /* 0x000fe400000001ff */
[----:B------:R-:W-:Y:S02]  /*b310*/  IMAD.MOV.U32 R23, RZ, RZ, R22 ;  /* 0x000000ffff177224 */ /* 0x000fe400078e0016 */
[----:B------:R-:W-:Y:S01]  /*b320*/  FFMA.FTZ R28, R21, R200, 1.1641532182693481445e-10 ;  /* 0x2f000000151c7423 */ /* 0x000fe200000100c8 */
[----:B-----5:R-:W-:-:S04]  /*b330*/  IMAD.U32 R21, R24, 0x10000, RZ ;  /* 0x0001000018157824 */ /* 0x020fc800078e00ff */
[----:B------:R-:W-:Y:S01]  /*b340*/  FSETP.LE.FTZ.AND P4, PT, R28, R201, PT ;  /* 0x000000c91c00720b */ /* 0x000fe20003f93000 */
[----:B------:R-:W-:Y:S01]  /*b350*/  FMUL.FTZ R21, R21, R202 ;  /* 0x000000ca15157220 */ /* 0x000fe20000410000 */
[----:B------:R-:W-:Y:S02]  /*b360*/  PRMT R28, R24, 0x7632, R28 ;  /* 0x00007632181c7816 */ /* 0x000fe4000000001c */
        /* <DEDUP_REMOVED lines=10> */
.L_x_11003:
        /* <DEDUP_REMOVED lines=13> */
.L_x_11005:
[----:B------:R-:W-:Y:S05]  /*b4e0*/  BSYNC.RECONVERGENT B1 ;  /* 0x0000000000017941 */ /* 0x000fea0003800200 */
.L_x_11004:
        /* <DEDUP_REMOVED lines=60> */
.L_x_11002:
[----:B------:R-:W-:Y:S05]  /*b8b0*/  BSYNC.RECONVERGENT B0 ;  /* 0x0000000000007941 */ /* 0x000fea0003800200 */
.L_x_11001:
[----:B------:R-:W-:Y:S01]  /*b8c0*/  I2FP.F32.U32 R23, R23 ;  /* 0x0000001700177245 */ /* 0x000fe20000201000 */
[----:B------:R-:W-:Y:S01]  /*b8d0*/  IMAD.U32 R31, R76, 0x10000, RZ ;  /* 0x000100004c1f7824 */ /* 0x000fe200078e00ff */
[----:B------:R-:W-:Y:S01]  /*b8e0*/  ISETP.NE.AND P3, PT, R32, 0x1, PT ;  /* 0x000000012000780c */ /* 0x000fe20003f65270 */
[----:B------:R-:W-:Y:S01]  /*b8f0*/  BSSY.RECONVERGENT B0, `(.L_x_11006) ;  /* 0x000005e000007945 */ /* 0x000fe20003800200 */
[----:B------:R-:W-:Y:S02]  /*b900*/  IMAD.MOV.U32 R33, RZ, RZ, 0x2 ;  /* 0x00000002ff217424 */ /* 0x000fe400078e00ff */
[----:B------:R-:W-:Y:S01]  /*b910*/  FFMA.FTZ R30, R23, R200, 1.1641532182693481445e-10 ;  /* 0x2f000000171e7423 */ /* 0x000fe200000100c8 */
[----:B------:R-:W-:Y:S01]  /*b920*/  FMUL.FTZ R31, R31, R202 ;  /* 0x000000ca1f1f7220 */ /* 0x000fe20000410000 */
[----:B------:R-:W-:-:S03]  /*b930*/  FSEL R23, R21, RZ, P4 ;  /* 0x000000ff15177208 */ /* 0x000fc60002000000 */
[----:B------:R-:W-:-:S04]  /*b940*/  FSETP.GTU.FTZ.AND P2, PT, R30, R201, PT ;  /* 0x000000c91e00720b */ /* 0x000fc80003f5c000 */
        /* <DEDUP_REMOVED lines=14> */
.L_x_11008:
        /* <DEDUP_REMOVED lines=13> */
.L_x_11010:
[----:B------:R-:W-:Y:S05]  /*bb00*/  BSYNC.RECONVERGENT B1 ;  /* 0x0000000000017941 */ /* 0x000fea0003800200 */
.L_x_11009:
        /* <DEDUP_REMOVED lines=60> */
.L_x_11007:
[----:B------:R-:W-:Y:S05]  /*bed0*/  BSYNC.RECONVERGENT B0 ;  /* 0x0000000000007941 */ /* 0x000fea0003800200 */
.L_x_11006:
[----:B------:R-:W-:Y:S01]  /*bee0*/  ISETP.NE.AND P2, PT, R33, 0x1, PT ;  /* 0x000000012100780c */ /* 0x000fe20003f45270 */
[----:B------:R-:W-:Y:S01]  /*bef0*/  BSSY.RECONVERGENT B0, `(.L_x_11011) ;  /* 0x000005c000007945 */ /* 0x000fe20003800200 */
[----:B------:R-:W-:Y:S01]  /*bf00*/  I2FP.F32.U32 R23, R23 ;  /* 0x0000001700177245 */ /* 0x000fe20000201000 */
[----:B------:R-:W-:Y:S02]  /*bf10*/  IMAD.MOV.U32 R32, RZ, RZ, 0x2 ;  /* 0x00000002ff207424 */ /* 0x000fe400078e00ff */
[----:B------:R-:W-:Y:S02]  /*bf20*/  IMAD.MOV.U32 R31, RZ, RZ, R22 ;  /* 0x000000ffff1f7224 */ /* 0x000fe400078e0016 */
[----:B------:R-:W-:Y:S01]  /*bf30*/  FFMA.FTZ R30, R23, R200, 1.1641532182693481445e-10 ;  /* 0x2f000000171e7423 */ /* 0x000fe200000100c8 */
[----:B------:R-:W-:-:S04]  /*bf40*/  SHF.L.U32 R23, R28, 0x10, RZ ;  /* 0x000000101c177819 */ /* 0x000fc800000006ff */
[----:B------:R-:W-:Y:S01]  /*bf50*/  FSETP.LE.FTZ.AND P4, PT, R30, R201, PT ;  /* 0x000000c91e00720b */ /* 0x000fe20003f93000 */
[----:B------:R-:W-:-:S03]  /*bf60*/  FMUL.FTZ R36, R23, R202 ;  /* 0x000000ca17247220 */ /* 0x000fc60000410000 */
        /* <DEDUP_REMOVED lines=10> */
.L_x_11013:
        /* <DEDUP_REMOVED lines=13> */
.L_x_11015:
[----:B------:R-:W-:Y:S05]  /*c0e0*/  BSYNC.RECONVERGENT B1 ;  /* 0x0000000000017941 */ /* 0x000fea0003800200 */
.L_x_11014:
        /* <DEDUP_REMOVED lines=58> */
[----:B------:R-:W-:Y:S01]  /*c490*/  MOV R29, R30 ;  /* 0x0000001e001d7202 */ /* 0x000fe20000000f00 */
[----:B------:R-:W-:-:S07]  /*c4a0*/  IMAD.MOV.U32 R32, RZ, RZ, RZ ;  /* 0x000000ffff207224 */ /* 0x000fce00078e00ff */
.L_x_11012:
[----:B------:R-:W-:Y:S05]  /*c4b0*/  BSYNC.RECONVERGENT B0 ;  /* 0x0000000000007941 */ /* 0x000fea0003800200 */
.L_x_11011:
[----:B------:R-:W-:Y:S01]  /*c4c0*/  PRMT R30, R76, 0x7632, R30 ;  /* 0x000076324c1e7816 */ /* 0x000fe2000000001e */
[----:B------:R-:W-:Y:S01]  /*c4d0*/  BSSY.RECONVERGENT B0, `(.L_x_11016) ;  /* 0x0000062000007945 */ /* 0x000fe20003800200 */
[----:B------:R-:W-:Y:S01]  /*c4e0*/  I2FP.F32.U32 R23, R31 ;  /* 0x0000001f00177245 */ /* 0x000fe20000201000 */
[----:B------:R-:W-:Y:S01]  /*c4f0*/  HFMA2 R33, -RZ, RZ, 0, 1.1920928955078125e-07 ;  /* 0x00000002ff217431 */ /* 0x000fe200000001ff */
[----:B------:R-:W-:Y:S01]  /*c500*/  ISETP.NE.AND P3, PT, R32, 0x1, PT ;  /* 0x000000012000780c */ /* 0x000fe20003f65270 */
[----:B------:R-:W-:Y:S01]  /*c510*/  IMAD.U32 R31, R30, 0x10000, RZ ;  /* 0x000100001e1f7824 */ /* 0x000fe200078e00ff */
[----:B------:R-:W-:Y:S01]  /*c520*/  FSEL R36, R36, RZ, P4 ;  /* 0x000000ff24247208 */ /* 0x000fe20002000000 */
[----:B------:R-:W-:Y:S02]  /*c530*/  FFMA.FTZ R30, R23, R200, 1.1641532182693481445e-10 ;  /* 0x2f000000171e7423 */ /* 0x000fe400000100c8 */
[----:B------:R-:W-:-:S03]  /*c540*/  FMUL.FTZ R31, R31, R202 ;  /* 0x000000ca1f1f7220 */ /* 0x000fc60000410000 */
[----:B------:R-:W-:-:S04]  /*c550*/  FSETP.GTU.FTZ.AND P2, PT, R30, R201, PT ;  /* 0x000000c91e00720b */ /* 0x000fc80003f5c000 */
[----:B------:R-:W-:Y:S02]  /*c560*/  FSEL R31, R31, RZ, !P2 ;  /* 0x000000ff1f1f7208 */ /* 0x000fe40005000000 */
[----:B------:R-:W-:-:S03]  /*c570*/  SEL R23, RZ, 0x1, P2 ;  /* 0x00000001ff177807 */ /* 0x000fc60001000000 */
[----:B------:R-:W-:Y:S01]  /*c580*/  FADD.FTZ R57, R31, R36 ;  /* 0x000000241f397221 */ /* 0x000fe20000010000 */
[----:B------:R-:W-:-:S03]  /*c590*/  IMAD.MOV.U32 R31, RZ, RZ, R22 ;  /* 0x000000ffff1f7224 */ /* 0x000fc600078e0016 */
        /* <DEDUP_REMOVED lines=10> */
.L_x_11018:
        /* <DEDUP_REMOVED lines=13> */
.L_x_11020:
[----:B------:R-:W-:Y:S05]  /*c710*/  BSYNC.RECONVERGENT B1 ;  /* 0x0000000000017941 */ /* 0x000fea0003800200 */
.L_x_11019:
        /* <DEDUP_REMOVED lines=58> */
[----:B------:R-:W-:Y:S01]  /*cac0*/  LOP3.LUT R3, R32, UR16, R31, 0x96, !PT ;  /* 0x0000001020037c12 */ /* 0x000fe2000f8e961f */
[----:B------:R-:W-:Y:S01]  /*cad0*/  IMAD.MOV.U32 R31, RZ, RZ, R29 ;  /* 0x000000ffff1f7224 */ /* 0x000fe200078e001d */
[----:B------:R-:W-:-:S07]  /*cae0*/  MOV R29, R30 ;  /* 0x0000001e001d7202 */ /* 0x000fce0000000f00 */
.L_x_11017:
[----:B------:R-:W-:Y:S05]  /*caf0*/  BSYNC.RECONVERGENT B0 ;  /* 0x0000000000007941 */ /* 0x000fea0003800200 */
.L_x_11016:
[----:B------:R-:W-:Y:S01]  /*cb00*/  ISETP.NE.AND P2, PT, R33, 0x1, PT ;  /* 0x000000012100780c */ /* 0x000fe20003f45270 */
[C---:B------:R-:W-:Y:S01]  /*cb10*/  IMAD.U32 R39, R25.reuse, 0x10000, RZ ;  /* 0x0001000019277824 */ /* 0x040fe200078e00ff */
[----:B------:R-:W-:Y:S01]  /*cb20*/  I2FP.F32.U32 R31, R31 ;  /* 0x0000001f001f7245 */ /* 0x000fe20000201000 */
[----:B------:R-:W-:Y:S01]  /*cb30*/  BSSY.RECONVERGENT B0, `(.L_x_11021) ;  /* 0x000005c000007945 */ /* 0x000fe20003800200 */
[----:B------:R-:W-:Y:S01]  /*cb40*/  HFMA2 R32, -RZ, RZ, 0, 1.1920928955078125e-07 ;  /* 0x00000002ff207431 */ /* 0x000fe200000001ff */
[----:B------:R-:W-:Y:S01]  /*cb50*/  PRMT R38, R25, 0x7632, R38 ;  /* 0x0000763219267816 */ /* 0x000fe20000000026 */
        /* <DEDUP_REMOVED lines=14> */
.L_x_11023:
        /* <DEDUP_REMOVED lines=13> */
.L_x_11025:
[----:B------:R-:W-:Y:S05]  /*cd10*/  BSYNC.RECONVERGENT B1 ;  /* 0x0000000000017941 */ /* 0x000fea0003800200 */
.L_x_11024:
        /* <DEDUP_REMOVED lines=59> */
[----:B------:R-:W-:Y:S01]  /*d0d0*/  MOV R29, R30 ;  /* 0x0000001e001d7202 */ /* 0x000fe20000000f00 */
[----:B------:R-:W-:-:S07]  /*d0e0*/  IMAD.MOV.U32 R32, RZ, RZ, RZ ;  /* 0x000000ffff207224 */ /* 0x000fce00078e00ff */
.L_x_11022:
[----:B------:R-:W-:Y:S05]  /*d0f0*/  BSYNC.RECONVERGENT B0 ;  /* 0x0000000000007941 */ /* 0x000fea0003800200 */
.L_x_11021:
[----:B------:R-:W-:Y:S01]  /*d100*/  I2FP.F32.U32 R31, R31 ;  /* 0x0000001f001f7245 */ /* 0x000fe20000201000 */
[----:B------:R-:W-:Y:S01]  /*d110*/  IMAD.U32 R33, R77, 0x10000, RZ ;  /* 0x000100004d217824 */ /* 0x000fe200078e00ff */
[----:B------:R-:W-:Y:S01]  /*d120*/  ISETP.NE.AND P3, PT, R32, 0x1, PT ;  /* 0x000000012000780c */ /* 0x000fe20003f65270 */
[----:B------:R-:W-:Y:S01]  /*d130*/  BSSY.RECONVERGENT B0, `(.L_x_11026) ;  /* 0x000005f000007945 */ /* 0x000fe20003800200 */
[----:B------:R-:W-:Y:S01]  /*d140*/  FSEL R39, R39, RZ, P4 ;  /* 0x000000ff27277208 */ /* 0x000fe20002000000 */
[----:B------:R-:W-:Y:S01]  /*d150*/  FFMA.FTZ R30, R31, R200, 1.1641532182693481445e-10 ;  /* 0x2f0000001f1e7423 */ /* 0x000fe200000100c8 */
[----:B------:R-:W-:Y:S01]  /*d160*/  FMUL.FTZ R33, R33, R202 ;  /* 0x000000ca21217220 */ /* 0x000fe20000410000 */
[----:B------:R-:W-:Y:S02]  /*d170*/  HFMA2 R34, -RZ, RZ, 0, 1.1920928955078125e-07 ;  /* 0x00000002ff227431 */ /* 0x000fe400000001ff */
[----:B------:R-:W-:Y:S01]  /*d180*/  IMAD.MOV.U32 R31, RZ, RZ, R22 ;  /* 0x000000ffff1f7224 */ /* 0x000fe200078e0016 */
[----:B------:R-:W-:-:S04]  /*d190*/  FSETP.GTU.FTZ.AND P2, PT, R30, R201, PT ;  /* 0x000000c91e00720b */ /* 0x000fc80003f5c000 */
[----:B------:R-:W-:Y:S02]  /*d1a0*/  FSEL R58, R33, RZ, !P2 ;  /* 0x000000ff213a7208 */ /* 0x000fe40005000000 */
[----:B------:R-:W-:-:S03]  /*d1b0*/  SEL R180, RZ, 0x1, P2 ;  /* 0x00000001ffb47807 */ /* 0x000fc60001000000 */
[----:B------:R-:W-:-:S04]  /*d1c0*/  FADD.FTZ R58, R58, R39 ;  /* 0x000000273a3a7221 */ /* 0x000fc80000010000 */
        /* <DEDUP_REMOVED lines=10> */
.L_x_11028:
        /* <DEDUP_REMOVED lines=13> */
.L_x_11030:
[----:B------:R-:W-:Y:S05]  /*d340*/  BSYNC.RECONVERGENT B1 ;  /* 0x0000000000017941 */ /* 0x000fea0003800200 */
.L_x_11029:
        /* <DEDUP_REMOVED lines=61> */
.L_x_11027:
[----:B------:R-:W-:Y:S05]  /*d720*/  BSYNC.RECONVERGENT B0 ;  /* 0x0000000000007941 */ /* 0x000fea0003800200 */
.L_x_11026:
[----:B------:R-:W-:Y:S01]  /*d730*/  ISETP.NE.AND P2, PT, R34, 0x1, PT ;  /* 0x000000012200780c */ /* 0x000fe20003f45270 */
[----:B------:R-:W-:Y:S01]  /*d740*/  BSSY.RECONVERGENT B0, `(.L_x_11031) ;  /* 0x000005d000007945 */ /* 0x000fe20003800200 */
[----:B------:R-:W-:Y:S01]  /*d750*/  I2FP.F32.U32 R31, R31 ;  /* 0x0000001f001f7245 */ /* 0x000fe20000201000 */
[----:B------:R-:W-:Y:S02]  /*d760*/  HFMA2 R36, -RZ, RZ, 0, 1.1920928955078125e-07 ;  /* 0x00000002ff247431 */ /* 0x000fe400000001ff */
[----:B------:R-:W-:Y:S02]  /*d770*/  IMAD.MOV.U32 R33, RZ, RZ, R22 ;  /* 0x000000ffff217224 */ /* 0x000fe400078e0016 */
[----:B------:R-:W-:Y:S01]  /*d780*/  FFMA.FTZ R30, R31, R200, 1.1641532182693481445e-10 ;  /* 0x2f0000001f1e7423 */ /* 0x000fe200000100c8 */
[----:B------:R-:W-:-:S04]  /*d790*/  IMAD.U32 R31, R38, 0x10000, RZ ;  /* 0x00010000261f7824 */ /* 0x000fc800078e00ff */
        /* <DEDUP_REMOVED lines=12> */
.L_x_11033:
        /* <DEDUP_REMOVED lines=13> */
.L_x_11035:
[----:B------:R-:W-:Y:S05]  /*d930*/  BSYNC.RECONVERGENT B1 ;  /* 0x0000000000017941 */ /* 0x000fea0003800200 */
.L_x_11034:
        /* <DEDUP_REMOVED lines=61> */
.L_x_11032:
[----:B------:R-:W-:Y:S05]  /*dd10*/  BSYNC.RECONVERGENT B0 ;  /* 0x0000000000007941 */ /* 0x000fea0003800200 */
.L_x_11031:
[----:B------:R-:W-:Y:S01]  /*dd20*/  PRMT R32, R77, 0x7632, R32 ;  /* 0x000076324d207816 */ /* 0x000fe20000000020 */
[----:B------:R-:W-:Y:S01]  /*dd30*/  BSSY.RECONVERGENT B0, `(.L_x_11036) ;  /* 0x0000062000007945 */ /* 0x000fe20003800200 */
[----:B------:R-:W-:Y:S01]  /*dd40*/  I2FP.F32.U32 R33, R33 ;  /* 0x0000002100217245 */ /* 0x000fe20000201000 */
[----:B------:R-:W-:Y:S02]  /*dd50*/  HFMA2 R34, -RZ, RZ, 0, 1.1920928955078125e-07 ;  /* 0x00000002ff227431 */ /* 0x000fe400000001ff */
[----:B------:R-:W-:Y:S02]  /*dd60*/  IMAD.U32 R35, R32, 0x10000, RZ ;  /* 0x0001000020237824 */ /* 0x000fe400078e00ff */
[----:B------:R-:W-:Y:S02]  /*dd70*/  FFMA.FTZ R32, R33, R200, 1.1641532182693481445e-10 ;  /* 0x2f00000021207423 */ /* 0x000fe400000100c8 */
[----:B------:R-:W-:-:S03]  /*dd80*/  FMUL.FTZ R35, R35, R202 ;  /* 0x000000ca23237220 */ /* 0x000fc60000410000 */
[----:B------:R-:W-:Y:S02]  /*dd90*/  FSETP.GTU.FTZ.AND P2, PT, R32, R201, PT ;  /* 0x000000c92000720b */ /* 0x000fe40003f5c000 */
[----:B------:R-:W-:Y:S01]  /*dda0*/  FSEL R32, R31, RZ, P4 ;  /* 0x000000ff1f207208 */ /* 0x000fe20002000000 */
[----:B------:R-:W-:Y:S01]  /*ddb0*/  IMAD.MOV.U32 R31, RZ, RZ, R22 ;  /* 0x000000ffff1f7224 */ /* 0x000fe200078e0016 */
        /* <DEDUP_REMOVED lines=14> */
.L_x_11038:
        /* <DEDUP_REMOVED lines=13> */
.L_x_11040:
[----:B------:R-:W-:Y:S05]  /*df70*/  BSYNC.RECONVERGENT B1 ;  /* 0x0000000000017941 */ /* 0x000fea0003800200 */
.L_x_11039:
        /* <DEDUP_REMOVED lines=61> */
.L_x_11037:
[----:B------:R-:W-:Y:S05]  /*e350*/  BSYNC.RECONVERGENT B0 ;  /* 0x0000000000007941 */ /* 0x000fea0003800200 */
.L_x_11036:
[----:B------:R-:W-:Y:S01]  /*e360*/  ISETP.NE.AND P3, PT, R34, 0x1, PT ;  /* 0x000000012200780c */ /* 0x000fe20003f65270 */
[----:B------:R-:W-:Y:S01]  /*e370*/  BSSY.RECONVERGENT B0, `(.L_x_11041) ;  /* 0x000005d000007945 */ /* 0x000fe20003800200 */
[----:B------:R-:W-:Y:S01]  /*e380*/  I2FP.F32.U32 R31, R31 ;  /* 0x0000001f001f7245 */ /* 0x000fe20000201000 */
[----:B------:R-:W-:Y:S02]  /*e390*/  HFMA2 R36, -RZ, RZ, 0, 1.1920928955078125e-07 ;  /* 0x00000002ff247431 */ /* 0x000fe400000001ff */
[----:B------:R-:W-:Y:S02]  /*e3a0*/  IMAD.MOV.U32 R33, RZ, RZ, R22 ;  /* 0x000000ffff217224 */ /* 0x000fe400078e0016 */
[----:B------:R-:W-:Y:S01]  /*e3b0*/  FFMA.FTZ R32, R31, R200, 1.1641532182693481445e-10 ;  /* 0x2f0000001f207423 */ /* 0x000fe200000100c8 */
[C---:B------:R-:W-:Y:S01]  /*e3c0*/  IMAD.U32 R31, R26.reuse, 0x10000, RZ ;  /* 0x000100001a1f7824 */ /* 0x040fe200078e00ff */
[----:B------:R-:W-:-:S03]  /*e3d0*/  PRMT R26, R26, 0x7632, R26 ;  /* 0x000076321a1a7816 */ /* 0x000fc6000000001a */
[----:B------:R-:W-:Y:S01]  /*e3e0*/  FSETP.LE.FTZ.AND P2, PT, R32, R201, PT ;  /* 0x000000c92000720b */ /* 0x000fe20003f53000 */
[----:B------:R-:W-:Y:S01]  /*e3f0*/  FMUL.FTZ R31, R31, R202 ;  /* 0x000000ca1f1f7220 */ /* 0x000fe20000410000 */
        /* <DEDUP_REMOVED lines=9> */
.L_x_11043:
        /* <DEDUP_REMOVED lines=13> */
.L_x_11045:
[----:B------:R-:W-:Y:S05]  /*e560*/  BSYNC.RECONVERGENT B1 ;  /* 0x0000000000017941 */ /* 0x000fea0003800200 */
.L_x_11044:
        /* <DEDUP_REMOVED lines=61> */
.L_x_11042:
[----:B------:R-:W-:Y:S05]  /*e940*/  BSYNC.RECONVERGENT B0 ;  /* 0x0000000000007941 */ /* 0x000fea0003800200 */
.L_x_11041:
[----:B------:R-:W-:Y:S01]  /*e950*/  I2FP.F32.U32 R33, R33 ;  /* 0x0000002100217245 */ /* 0x000fe20000201000 */
[----:B------:R-:W-:Y:S01]  /*e960*/  IMAD.U32 R35, R78, 0x10000, RZ ;  /* 0x000100004e237824 */ /* 0x000fe200078e00ff */
[----:B------:R-:W-:Y:S01]  /*e970*/  FSEL R31, R31, RZ, P2 ;  /* 0x000000ff1f1f7208 */ /* 0x000fe20001000000 */
        /* <DEDUP_REMOVED lines=20> */
.L_x_11048:
        /* <DEDUP_REMOVED lines=13> */
.L_x_11050:
[----:B------:R-:W-:Y:S05]  /*eb90*/  BSYNC.RECONVERGENT B1 ;  /* 0x0000000000017941 */ /* 0x000fea0003800200 */
.L_x_11049:
        /* <DEDUP_REMOVED lines=61> */
.L_x_11047:
[----:B------:R-:W-:Y:S05]  /*ef70*/  BSYNC.RECONVERGENT B0 ;  /* 0x0000000000007941 */ /* 0x000fea0003800200 */
.L_x_11046:
        /* <DEDUP_REMOVED lines=8> */
[----:B------:R-:W-:Y:S01]  /*f000*/  FSETP.LE.FTZ.AND P3, PT, R32, R201, PT ;  /* 0x000000c92000720b */ /* 0x000fe20003f73000 */
        /* <DEDUP_REMOVED lines=9> */
.L_x_11053:
        /* <DEDUP_REMOVED lines=13> */
.L_x_11055:
[----:B------:R-:W-:Y:S05]  /*f170*/  BSYNC.RECONVERGENT B1 ;  /* 0x0000000000017941 */ /* 0x000fea0003800200 */
.L_x_11054:
        /* <DEDUP_REMOVED lines=59> */
[----:B------:R-:W-:Y:S02]  /*f530*/  LOP3.LUT R3, R34, UR16, R33, 0x96, !PT ;  /* 0x0000001022037c12 */ /* 0x000fe4000f8e9621 */
[----:B------:R-:W-:-:S07]  /*f540*/  MOV R29, R32 ;  /* 0x00000020001d7202 */ /* 0x000fce0000000f00 */
.L_x_11052:
[----:B------:R-:W-:Y:S05]  /*f550*/  BSYNC.RECONVERGENT B0 ;  /* 0x0000000000007941 */ /* 0x000fea0003800200 */
.L_x_11051:
        /* <DEDUP_REMOVED lines=8> */
[----:B------:R-:W-:-:S03]  /*f5e0*/  HFMA2 R32, -RZ, RZ, 0, 1.1920928955078125e-07 ;  /* 0x00000002ff207431 */ /* 0x000fc600000001ff */
        /* <DEDUP_REMOVED lines=15> */
.L_x_11058:
        /* <DEDUP_REMOVED lines=13> */
.L_x_11060:
[----:B------:R-:W-:Y:S05]  /*f7b0*/  BSYNC.RECONVERGENT B1 ;  /* 0x0000000000017941 */ /* 0x000fea0003800200 */
.L_x_11059:
        /* <DEDUP_REMOVED lines=58> */
[----:B------:R-:W-:Y:S01]  /*fb60*/  MOV R29, R32 ;  /* 0x00000020001d7202 */ /* 0x000fe20000000f00 */
[----:B------:R-:W-:Y:S01]  /*fb70*/  IMAD.MOV.U32 R32, RZ, RZ, RZ ;  /* 0x000000ffff207224 */ /* 0x000fe200078e00ff */
[----:B------:R-:W-:-:S07]  /*fb80*/  LOP3.LUT R3, R34, UR16, R33, 0x96, !PT ;  /* 0x0000001022037c12 */ /* 0x000fce000f8e9621 */
.L_x_11057:
[----:B------:R-:W-:Y:S05]  /*fb90*/  BSYNC.RECONVERGENT B0 ;  /* 0x0000000000007941 */ /* 0x000fea0003800200 */
.L_x_11056:
[----:B------:R-:W-:Y:S01]  /*fba0*/  ISETP.NE.AND P5, PT, R32, 0x1, PT ;  /* 0x000000012000780c */ /* 0x000fe20003fa5270 */
[----:B------:R-:W-:Y:S01]  /*fbb0*/  IMAD.U32 R33, R27, 0x10000, RZ ;  /* 0x000100001b217824 */ /* 0x000fe200078e00ff */
[----:B------:R-:W-:Y:S01]  /*fbc0*/  I2FP.F32.U32 R31, R26 ;  /* 0x0000001a001f7245 */ /* 0x000fe20000201000 */
[----:B------:R-:W-:Y:S01]  /*fbd0*/  BSSY.RECONVERGENT B0, `(.L_x_11061) ;  /* 0x000005b000007945 */ /* 0x000fe20003800200 */
[----:B------:R-:W-:Y:S02]  /*fbe0*/  HFMA2 R34, -RZ, RZ, 0, 1.1920928955078125e-07 ;  /* 0x00000002ff227431 */ /* 0x000fe400000001ff */
[----:B------:R-:W-:Y:S01]  /*fbf0*/  FMUL.FTZ R38, R33, R202 ;  /* 0x000000ca21267220 */ /* 0x000fe20000410000 */
[----:B------:R-:W-:Y:S01]  /*fc00*/  FFMA.FTZ R26, R31, R200, 1.1641532182693481445e-10 ;  /* 0x2f0000001f1a7423 */ /* 0x000fe200000100c8 */
[----:B------:R-:W-:Y:S01]  /*fc10*/  PRMT R31, R27, 0x7632, R31 ;  /* 0x000076321b1f7816 */ /* 0x000fe2000000001f */
[----:B------:R-:W-:-:S03]  /*fc20*/  IMAD.MOV.U32 R27, RZ, RZ, R22 ;  /* 0x000000ffff1b7224 */ /* 0x000fc600078e0016 */
        /* <DEDUP_REMOVED lines=10> */
.L_x_11063:
        /* <DEDUP_REMOVED lines=13> */
.L_x_11065:
[----:B------:R-:W-:Y:S05]  /*fda0*/  BSYNC.RECONVERGENT B1 ;  /* 0x0000000000017941 */ /* 0x000fea0003800200 */
.L_x_11064:
        /* <DEDUP_REMOVED lines=61> */
.L_x_11062:
[----:B------:R-:W-:Y:S05]  /*10180*/  BSYNC.RECONVERGENT B0 ;  /* 0x0000000000007941 */ /* 0x000fea0003800200 */
.L_x_11061:
[----:B------:R-:W-:Y:S01]  /*10190*/  I2FP.F32.U32 R27, R27 ;  /* 0x0000001b001b7245 */ /* 0x000fe20000201000 */
[----:B------:R-:W-:Y:S01]  /*101a0*/  IMAD.U32 R33, R79, 0x10000, RZ ;  /* 0x000100004f217824 */ /* 0x000fe200078e00ff */
[----:B------:R-:W-:Y:S01]  /*101b0*/  BSSY.RECONVERGENT B0, `(.L_x_11066) ;  /* 0x0000060000007945 */ /* 0x000fe20003800200 */
[----:B------:R-:W-:Y:S02]  /*101c0*/  HFMA2 R32, -RZ, RZ, 0, 1.1920928955078125e-07 ;  /* 0x00000002ff207431 */ /* 0x000fe400000001ff */
[----:B------:R-:W-:Y:S01]  /*101d0*/  FFMA.FTZ R26, R27, R200, 1.1641532182693481445e-10 ;  /* 0x2f0000001b1a7423 */ /* 0x000fe200000100c8 */
[----:B------:R-:W-:Y:S01]  /*101e0*/  FMUL.FTZ R33, R33, R202 ;  /* 0x000000ca21217220 */ /* 0x000fe20000410000 */
[----:B------:R-:W-:-:S03]  /*101f0*/  FSEL R27, R38, RZ, P4 ;  /* 0x000000ff261b7208 */ /* 0x000fc60002000000 */
        /* <DEDUP_REMOVED lines=16> */
.L_x_11068:
        /* <DEDUP_REMOVED lines=13> */
.L_x_11070:
[----:B------:R-:W-:Y:S05]  /*103d0*/  BSYNC.RECONVERGENT B1 ;  /* 0x0000000000017941 */ /* 0x000fea0003800200 */
.L_x_11069:
        /* <DEDUP_REMOVED lines=61> */
.L_x_11067:
[----:B------:R-:W-:Y:S05]  /*107b0*/  BSYNC.RECONVERGENT B0 ;  /* 0x0000000000007941 */ /* 0x000fea0003800200 */
.L_x_11066:
        /* <DEDUP_REMOVED lines=18> */
.L_x_11073:
        /* <DEDUP_REMOVED lines=15> */
.L_x_11075:
[----:B------:R-:W-:Y:S05]  /*109d0*/  BSYNC.RECONVERGENT B1 ;  /* 0x0000000000017941 */ /* 0x000fea0003800200 */
.L_x_11074:
        /* <DEDUP_REMOVED lines=61> */
.L_x_11072:
[----:B------:R-:W-:Y:S05]  /*10db0*/  BSYNC.RECONVERGENT B0 ;  /* 0x0000000000007941 */ /* 0x000fea0003800200 */
.L_x_11071:
[----:B------:R-:W-:Y:S02]  /*10dc0*/  PRMT R26, R79, 0x7632, R26 ;  /* 0x000076324f1a7816 */ /* 0x000fe4000000001a */
[----:B------:R-:W-:-:S03]  /*10dd0*/  I2FP.F32.U32 R27, R27 ;  /* 0x0000001b001b7245 */ /* 0x000fc60000201000 */
[----:B------:R-:W-:Y:S02]  /*10de0*/  IMAD.U32 R33, R26, 0x10000, RZ ;  /* 0x000100001a217824 */ /* 0x000fe400078e00ff */
[----:B------:R-:W-:Y:S02]  /*10df0*/  FFMA.FTZ R26, R27, R200, 1.1641532182693481445e-10 ;  /* 0x2f0000001b1a7423 */ /* 0x000fe400000100c8 */
[----:B------:R-:W-:-:S03]  /*10e00*/  FMUL.FTZ R33, R33, R202 ;  /* 0x000000ca21217220 */ /* 0x000fc60000410000 */
[----:B------:R-:W-:Y:S02]  /*10e10*/  FSETP.GTU.FTZ.AND P6, PT, R26, R201, PT ;  /* 0x000000c91a00720b */ /* 0x000fe40003fdc000 */
[----:B------:R-:W-:Y:S02]  /*10e20*/  FSEL R26, R31, RZ, P5 ;  /* 0x000000ff1f1a7208 */ /* 0x000fe40002800000 */
[----:B------:R-:W-:Y:S02]  /*10e30*/  FSEL R33, R33, RZ, !P6 ;  /* 0x000000ff21217208 */ /* 0x000fe40007000000 */
[----:B------:R-:W-:-:S03]  /*10e40*/  SEL R185, RZ, 0x1, P6 ;  /* 0x00000001ffb97807 */ /* 0x000fc60003000000 */
[----:B------:R-:W-:-:S04]  /*10e50*/  FADD.FTZ R55, R33, R26 ;  /* 0x0000001a21377221 */ /* 0x000fc80000010000 */
[----:B------:R-:W-:Y:S01]  /*10e60*/  @P1 FADD.FTZ R55, R71, R55 ;  /* 0x0000003747371221 */ /* 0x000fe20000010000 */
[----:B------:R-:W-:Y:S06]  /*10e70*/  BRA `(.L_x_11076) ;  /* 0x0000003000507947 */ /* 0x000fec0003800000 */
.L_x_10995:
[----:B------:R-:W-:Y:S01]  /*10e80*/  ISETP.NE.AND P2, PT, R39, 0x1, PT ;  /* 0x000000012700780c */ /* 0x000fe20003f45270 */
[----:B------:R-:W-:Y:S01]  /*10e90*/  BSSY.RECONVERGENT B0, `(.L_x_11077) ;  /* 0x000005a000007945 */ /* 0x000fe20003800200 */
[----:B0-----:R-:W-:Y:S02]  /*10ea0*/  HFMA2 R32, -RZ, RZ, 0, 1.1920928955078125e-07 ;  /* 0x00000002ff207431 */ /* 0x001fe400000001ff */
[----:B-1----:R-:W-:Y:S02]  /*10eb0*/  IMAD.MOV.U32 R28, RZ, RZ, R22 ;  /* 0x000000ffff1c7224 */ /* 0x002fe400078e0016 */
        /* <DEDUP_REMOVED lines=12> */
.L_x_11079:
        /* <DEDUP_REMOVED lines=13> */
.L_x_11081:
[----:B------:R-:W-:Y:S05]  /*11050*/  BSYNC.RECONVERGENT B1 ;  /* 0x0000000000017941 */ /* 0x000fea0003800200 */
.L_x_11080:
        /* <DEDUP_REMOVED lines=61> */
.L_x_11078:
[----:B------:R-:W-:Y:S05]  /*11430*/  BSYNC.RECONVERGENT B0 ;  /* 0x0000000000007941 */ /* 0x000fea0003800200 */
.L_x_11077:
[----:B------:R-:W-:Y:S01]  /*11440*/  ISETP.NE.AND P2, PT, R32, 0x1, PT ;  /* 0x000000012000780c */ /* 0x000fe20003f45270 */
[----:B------:R-:W-:Y:S01]  /*11450*/  BSSY.RECONVERGENT B0, `(.L_x_11082) ;  /* 0x000005d000007945 */ /* 0x000fe20003800200 */
[----:B------:R-:W-:Y:S01]  /*11460*/  I2FP.F32.U32 R31, R28 ;  /* 0x0000001c001f7245 */ /* 0x000fe20000201000 */
[----:B------:R-:W-:Y:S02]  /*11470*/  HFMA2 R34, -RZ, RZ, 0, 1.1920928955078125e-07 ;  /* 0x00000002ff227431 */ /* 0x000fe400000001ff */
[----:B------:R-:W-:Y:S02]  /*11480*/  IMAD.MOV.U32 R30, RZ, RZ, R22 ;  /* 0x000000ffff1e7224 */ /* 0x000fe400078e0016 */
[----:B------:R-:W-:Y:S01]  /*11490*/  FFMA.FTZ R28, R31, R200, 1.1641532182693481445e-10 ;  /* 0x2f0000001f1c7423 */ /* 0x000fe200000100c8 */
[----:B-----5:R-:W-:-:S04]  /*114a0*/  IMAD.U32 R31, R24, 0x10000, RZ ;  /* 0x00010000181f7824 */ /* 0x020fc800078e00ff */
[----:B------:R-:W-:Y:S02]  /*114b0*/  FSETP.LE.FTZ.AND P3, PT, R28, R201, PT ;  /* 0x000000c91c00720b */ /* 0x000fe40003f73000 */
        /* <DEDUP_REMOVED lines=11> */
.L_x_11084:
        /* <DEDUP_REMOVED lines=13> */
.L_x_11086:
[----:B------:R-:W-:Y:S05]  /*11640*/  BSYNC.RECONVERGENT B1 ;  /* 0x0000000000017941 */ /* 0x000fea0003800200 */
.L_x_11085:
        /* <DEDUP_REMOVED lines=61> */
.L_x_11083:
[----:B------:R-:W-:Y:S05]  /*11a20*/  BSYNC.RECONVERGENT B0 ;  /* 0x0000000000007941 */ /* 0x000fea0003800200 */
.L_x_11082:
[----:B------:R-:W-:Y:S01]  /*11a30*/  ISETP.NE.AND P2, PT, R34, 0x1, PT ;  /* 0x000000012200780c */ /* 0x000fe20003f45270 */
[----:B------:R-:W-:Y:S01]  /*11a40*/  BSSY.RECONVERGENT B0, `(.L_x_11087) ;  /* 0x000005c000007945 */ /* 0x000fe20003800200 */
[----:B------:R-:W-:Y:S01]  /*11a50*/  I2FP.F32.U32 R33, R30 ;  /* 0x0000001e00217245 */ /* 0x000fe20000201000 */
[----:B------:R-:W-:Y:S02]  /*11a60*/  HFMA2 R36, -RZ, RZ, 0, 1.1920928955078125e-07 ;  /* 0x00000002ff247431 */ /* 0x000fe400000001ff */
[----:B------:R-:W-:Y:S02]  /*11a70*/  IMAD.U32 R32, R28, 0x10000, RZ ;  /* 0x000100001c207824 */ /* 0x000fe400078e00ff */
[----:B------:R-:W-:-:S05]  /*11a80*/  FFMA.FTZ R30, R33, R200, 1.1641532182693481445e-10 ;  /* 0x2f000000211e7423 */ /* 0x000fca00000100c8 */
[----:B------:R-:W-:Y:S01]  /*11a90*/  FSETP.LE.FTZ.AND P3, PT, R30, R201, PT ;  /* 0x000000c91e00720b */ /* 0x000fe20003f73000 */
[----:B------:R-:W-:-:S03]  /*11aa0*/  IMAD.MOV.U32 R30, RZ, RZ, R22 ;  /* 0x000000ffff1e7224 */ /* 0x000fc600078e0016 */
        /* <DEDUP_REMOVED lines=10> */
.L_x_11089:
        /* <DEDUP_REMOVED lines=13> */
.L_x_11091:
[----:B------:R-:W-:Y:S05]  /*11c20*/  BSYNC.RECONVERGENT B1 ;  /* 0x0000000000017941 */ /* 0x000fea0003800200 */
.L_x_11090:
        /* <DEDUP_REMOVED lines=61> */
.L_x_11088:
[----:B------:R-:W-:Y:S05]  /*12000*/  BSYNC.RECONVERGENT B0 ;  /* 0x0000000000007941 */ /* 0x000fea0003800200 */
.L_x_11087:
[----:B------:R-:W-:Y:S01]  /*12010*/  ISETP.NE.AND P2, PT, R36, 0x1, PT ;  /* 0x000000012400780c */ /* 0x000fe20003f45270 */
[----:B------:R-:W-:Y:S01]  /*12020*/  BSSY.RECONVERGENT B0, `(.L_x_11092) ;  /* 0x000005d000007945 */ /* 0x000fe20003800200 */
[----:B------:R-:W-:Y:S01]  /*12030*/  I2FP.F32.U32 R33, R30 ;  /* 0x0000001e00217245 */ /* 0x000fe20000201000 */
[----:B------:R-:W-:Y:S02]  /*12040*/  HFMA2 R37, -RZ, RZ, 0, 1.1920928955078125e-07 ;  /* 0x00000002ff257431 */ /* 0x000fe400000001ff */
[----:B------:R-:W-:Y:S02]  /*12050*/  IMAD.MOV.U32 R35, RZ, RZ, R22 ;  /* 0x000000ffff237224 */ /* 0x000fe400078e0016 */
[----:B------:R-:W-:Y:S01]  /*12060*/  FFMA.FTZ R30, R33, R200, 1.1641532182693481445e-10 ;  /* 0x2f000000211e7423 */ /* 0x000fe200000100c8 */
[----:B------:R-:W-:-:S04]  /*12070*/  IMAD.U32 R33, R25, 0x10000, RZ ;  /* 0x0001000019217824 */ /* 0x000fc800078e00ff */
        /* <DEDUP_REMOVED lines=12> */
.L_x_11094:
        /* <DEDUP_REMOVED lines=13> */
.L_x_11096:
[----:B------:R-:W-:Y:S05]  /*12210*/  BSYNC.RECONVERGENT B1 ;  /* 0x0000000000017941 */ /* 0x000fea0003800200 */
.L_x_11095:
        /* <DEDUP_REMOVED lines=61> */
.L_x_11093:
[----:B------:R-:W-:Y:S05]  /*125f0*/  BSYNC.RECONVERGENT B0 ;  /* 0x0000000000007941 */ /* 0x000fea0003800200 */
.L_x_11092:
[----:B------:R-:W-:Y:S01]  /*12600*/  ISETP.NE.AND P2, PT, R37, 0x1, PT ;  /* 0x000000012500780c */ /* 0x000fe20003f45270 */
[----:B------:R-:W-:Y:S01]  /*12610*/  BSSY.RECONVERGENT B0, `(.L_x_11097) ;  /* 0x000005c000007945 */ /* 0x000fe20003800200 */
[----:B------:R-:W-:Y:S01]  /*12620*/  I2FP.F32.U32 R35, R35 ;  /* 0x0000002300237245 */ /* 0x000fe20000201000 */
[----:B------:R-:W-:-:S04]  /*12630*/  HFMA2 R38, -RZ, RZ, 0, 1.1920928955078125e-07 ;  /* 0x00000002ff267431 */ /* 0x000fc800000001ff */
[----:B------:R-:W-:Y:S01]  /*12640*/  FFMA.FTZ R34, R35, R200, 1.1641532182693481445e-10 ;  /* 0x2f00000023227423 */ /* 0x000fe200000100c8 */
[----:B------:R-:W-:-:S04]  /*12650*/  IMAD.MOV.U32 R35, RZ, RZ, R22 ;  /* 0x000000ffff237224 */ /* 0x000fc800078e0016 */
        /* <DEDUP_REMOVED lines=12> */
.L_x_11099:
        /* <DEDUP_REMOVED lines=13> */
.L_x_11101:
[----:B------:R-:W-:Y:S05]  /*127f0*/  BSYNC.RECONVERGENT B1 ;  /* 0x0000000000017941 */ /* 0x000fea0003800200 */
.L_x_11100:
        /* <DEDUP_REMOVED lines=61> */
.L_x_11098:
[----:B------:R-:W-:Y:S05]  /*12bd0*/  BSYNC.RECONVERGENT B0 ;  /* 0x0000000000007941 */ /* 0x000fea0003800200 */
.L_x_11097:
        /* <DEDUP_REMOVED lines=18> */
.L_x_11104:
        /* <DEDUP_REMOVED lines=13> */
.L_x_11106:
[----:B------:R-:W-:Y:S05]  /*12dd0*/  BSYNC.RECONVERGENT B1 ;  /* 0x0000000000017941 */ /* 0x000fea0003800200 */
.L_x_11105:
        /* <DEDUP_REMOVED lines=61> */
.L_x_11103:
[----:B------:R-:W-:Y:S05]  /*131b0*/  BSYNC.RECONVERGENT B0 ;  /* 0x0000000000007941 */ /* 0x000fea0003800200 */
.L_x_11102:
[----:B------:R-:W-:Y:S01]  /*131c0*/  ISETP.NE.AND P4, PT, R39, 0x1, PT ;  /* 0x000000012700780c */ /* 0x000fe20003f85270 */
[----:B------:R-:W-:Y:S01]  /*131d0*/  BSSY.RECONVERGENT B0, `(.L_x_11107) ;  /* 0x000005b000007945 */ /* 0x000fe20003800200 */
[----:B------:R-:W-:Y:S01]  /*131e0*/  I2FP.F32.U32 R37, R37 ;  /* 0x0000002500257245 */ /* 0x000fe20000201000 */
[----:B------:R-:W-:Y:S02]  /*131f0*/  HFMA2 R38, -RZ, RZ, 0, 1.1920928955078125e-07 ;  /* 0x00000002ff267431 */ /* 0x000fe400000001ff */
[----:B------:R-:W-:Y:S02]  /*13200*/  IMAD.U32 R26, R26, 0x10000, RZ ;  /* 0x000100001a1a7824 */ /* 0x000fe400078e00ff */
        /* <DEDUP_REMOVED lines=12> */
.L_x_11109:
        /* <DEDUP_REMOVED lines=13> */
.L_x_11111:
[----:B------:R-:W-:Y:S05]  /*133a0*/  BSYNC.RECONVERGENT B1 ;  /* 0x0000000000017941 */ /* 0x000fea0003800200 */
.L_x_11110:
        /* <DEDUP_REMOVED lines=61> */
.L_x_11108:
[----:B------:R-:W-:Y:S05]  /*13780*/  BSYNC.RECONVERGENT B0 ;  /* 0x0000000000007941 */ /* 0x000fea0003800200 */
.L_x_11107:
[----:B------:R-:W-:Y:S01]  /*13790*/  ISETP.NE.AND P5, PT, R38, 0x1, PT ;  /* 0x000000012600780c */ /* 0x000fe20003fa5270 */
[----:B------:R-:W-:Y:S01]  /*137a0*/  BSSY.RECONVERGENT B0, `(.L_x_11112) ;  /* 0x000005c000007945 */ /* 0x000fe20003800200 */
[----:B------:R-:W-:Y:S01]  /*137b0*/  I2FP.F32.U32 R37, R37 ;  /* 0x0000002500257245 */ /* 0x000fe20000201000 */
[----:B------:R-:W-:Y:S02]  /*137c0*/  HFMA2 R40, -RZ, RZ, 0, 1.1920928955078125e-07 ;  /* 0x00000002ff287431 */ /* 0x000fe400000001ff */
[C---:B------:R-:W-:Y:S01]  /*137d0*/  IMAD.U32 R44, R27.reuse, 0x10000, RZ ;  /* 0x000100001b2c7824 */ /* 0x040fe200078e00ff */
[----:B------:R-:W-:Y:S01]  /*137e0*/  PRMT R27, R27, 0x7632, R27 ;  /* 0x000076321b1b7816 */ /* 0x000fe2000000001b */
        /* <DEDUP_REMOVED lines=12> */
.L_x_11114:
        /* <DEDUP_REMOVED lines=13> */
.L_x_11116:
[----:B------:R-:W-:Y:S05]  /*13980*/  BSYNC.RECONVERGENT B1 ;  /* 0x0000000000017941 */ /* 0x000fea0003800200 */
.L_x_11115:
        /* <DEDUP_REMOVED lines=61> */
.L_x_11113:
[----:B------:R-:W-:Y:S05]  /*13d60*/  BSYNC.RECONVERGENT B0 ;  /* 0x0000000000007941 */ /* 0x000fea0003800200 */
.L_x_11112:
[----:B------:R-:W-:Y:S01]  /*13d70*/  P2R R38, PR, RZ, 0x2 ;  /* 0x00000002ff267803 */ /* 0x000fe20000000000 */
[-C--:B------:R-:W-:Y:S01]  /*13d80*/  FMUL.FTZ R31, R31, R202.reuse ;  /* 0x000000ca1f1f7220 */ /* 0x080fe20000410000 */
[----:B------:R-:W-:Y:S01]  /*13d90*/  I2FP.F32.U32 R37, R37 ;  /* 0x0000002500257245 */ /* 0x000fe20000201000 */
[----:B------:R-:W-:Y:S01]  /*13da0*/  FMUL.FTZ R33, R33, R202 ;  /* 0x000000ca21217220 */ /* 0x000fe20000410000 */
[----:B------:R-:W-:Y:S01]  /*13db0*/  ISETP.NE.AND P1, PT, R24, RZ, PT ;  /* 0x000000ff1800720c */ /* 0x000fe20003f25270 */
[----:B------:R-:W-:Y:S01]  /*13dc0*/  IMAD.U32 R27, R27, 0x10000, RZ ;  /* 0x000100001b1b7824 */ /* 0x000fe200078e00ff */
[----:B------:R-:W-:Y:S01]  /*13dd0*/  ISETP.NE.AND P5, PT, R25, RZ, PT ;  /* 0x000000ff1900720c */ /* 0x000fe20003fa5270 */
[----:B------:R-:W-:Y:S01]  /*13de0*/  FFMA.FTZ R36, R37, R200, 1.1641532182693481445e-10 ;  /* 0x2f00000025247423 */ /* 0x000fe200000100c8 */
[----:B------:R-:W-:Y:S01]  /*13df0*/  FSEL R56, R31, RZ, P1 ;  /* 0x000000ff1f387208 */ /* 0x000fe20000800000 */
[-C--:B------:R-:W-:Y:S01]  /*13e00*/  FMUL.FTZ R44, R44, R202.reuse ;  /* 0x000000ca2c2c7220 */ /* 0x080fe20000410000 */
[----:B------:R-:W-:Y:S01]  /*13e10*/  ISETP.NE.AND P1, PT, R38, RZ, PT ;  /* 0x000000ff2600720c */ /* 0x000fe20003f25270 */
[-C--:B------:R-:W-:Y:S01]  /*13e20*/  FMUL.FTZ R26, R26, R202.reuse ;  /* 0x000000ca1a1a7220 */ /* 0x080fe20000410000 */
[----:B------:R-:W-:Y:S01]  /*13e30*/  P2R R39, PR, RZ, 0x1 ;  /* 0x00000001ff277803 */ /* 0x000fe20000000000 */
[-C--:B------:R-:W-:Y:S01]  /*13e40*/  FMUL.FTZ R35, R35, R202.reuse ;  /* 0x000000ca23237220 */ /* 0x080fe20000410000 */
[-C--:B------:R-:W-:Y:S01]  /*13e50*/  FMUL.FTZ R34, R34, R202.reuse ;  /* 0x000000ca22227220 */ /* 0x080fe20000410000 */
[-C--:B------:R-:W-:Y:S01]  /*13e60*/  FMUL.FTZ R32, R32, R202.reuse ;  /* 0x000000ca20207220 */ /* 0x080fe20000410000 */
[----:B------:R-:W-:Y:S01]  /*13e70*/  FMUL.FTZ R27, R27, R202 ;  /* 0x000000ca1b1b7220 */ /* 0x000fe20000410000 */
[----:B------:R-:W-:-:S02]  /*13e80*/  FSEL R58, R33, RZ, P5 ;  /* 0x000000ff213a7208 */ /* 0x000fc40002800000 */
[----:B------:R-:W-:Y:S02]  /*13e90*/  ISETP.NE.AND P0, PT, R28, RZ, PT ;  /* 0x000000ff1c00720c */ /* 0x000fe40003f05270 */
[----:B------:R-:W-:Y:S02]  /*13ea0*/  ISETP.NE.AND P6, PT, R30, RZ, PT ;  /* 0x000000ff1e00720c */ /* 0x000fe40003fc5270 */
[----:B------:R-:W-:Y:S01]  /*13eb0*/  FSETP.GTU.FTZ.AND P5, PT, R36, R201, PT ;  /* 0x000000c92400720b */ /* 0x000fe20003fbc000 */
[----:B------:R-:W-:Y:S01]  /*13ec0*/  @P1 FADD.FTZ R56, R72, R56 ;  /* 0x0000003848381221 */ /* 0x000fe20000010000 */
[----:B------:R-:W-:Y:S01]  /*13ed0*/  FSEL R54, R44, RZ, P4 ;  /* 0x000000ff2c367208 */ /* 0x000fe20002000000 */
[----:B------:R-:W-:Y:S01]  /*13ee0*/  @P1 FADD.FTZ R58, R74, R58 ;  /* 0x0000003a4a3a1221 */ /* 0x000fe20000010000 */
        /* <DEDUP_REMOVED lines=9> */
[----:B------:R-:W-:Y:S01]  /*13f80*/  ISETP.NE.AND P0, PT, R39, RZ, PT ;  /* 0x000000ff2700720c */ /* 0x000fe20003f05270 */
[----:B------:R-:W-:Y:S01]  /*13f90*/  @P1 FADD.FTZ R59, R75, R59 ;  /* 0x0000003b4b3b1221 */ /* 0x000fe20000010000 */
[----:B------:R-:W-:Y:S01]  /*13fa0*/  PLOP3.LUT P5, PT, P5, PT, PT, 0x8, 0x80 ;  /* 0x000000000080781c */ /* 0x000fe20002fae170 */
[----:B------:R-:W-:-:S12]  /*13fb0*/  @P1 FADD.FTZ R55, R71, R55 ;  /* 0x0000003747371221 */ /* 0x000fd80000010000 */
.L_x_11076:
[----:B------:R-:W-:Y:S01]  /*13fc0*/  ISETP.NE.AND P6, PT, R24, RZ, PT ;  /* 0x000000ff1800720c */ /* 0x000fe20003fc5270 */
[----:B------:R-:W0:Y:S01]  /*13fd0*/  @P0 LDC.64 R26, c[0x0][0x398] ;  /* 0x0000e600ff1a0b82 */ /* 0x000e220000000a00 */
[----:B------:R-:W-:Y:S02]  /*13fe0*/  SEL R34, RZ, 0x1000000, !P5 ;  /* 0x01000000ff227807 */ /* 0x000fe40006800000 */
[----:B------:R-:W-:Y:S02]  /*13ff0*/  SEL R24, RZ, 0x10000, !P4 ;  /* 0x00010000ff187807 */ /* 0x000fe40006000000 */
[----:B------:R-:W-:Y:S02]  /*14000*/  SEL R37, RZ, 0x100, !P3 ;  /* 0x00000100ff257807 */ /* 0x000fe40005800000 */
[----:B------:R-:W-:Y:S02]  /*14010*/  ISETP.NE.AND P5, PT, R28, RZ, PT ;  /* 0x000000ff1c00720c */ /* 0x000fe40003fa5270 */
[----:B------:R-:W-:-:S02]  /*14020*/  ISETP.NE.AND P4, PT, R25, RZ, PT ;  /* 0x000000ff1900720c */ /* 0x000fc40003f85270 */
[----:B------:R-:W-:Y:S02]  /*14030*/  ISETP.NE.AND P3, PT, R30, RZ, PT ;  /* 0x000000ff1e00720c */ /* 0x000fe40003f65270 */
[----:B------:R-:W-:Y:S01]  /*14040*/  SEL R33, RZ, 0x10000, !P4 ;  /* 0x00010000ff217807 */ /* 0x000fe20006000000 */
[----:B------:R-:W1:Y:S01]  /*14050*/  @P1 LDC.64 R30, c[0x0][0x3a0] ;  /* 0x0000e800ff1e1b82 */ /* 0x000e620000000a00 */
[----:B------:R-:W-:Y:S02]  /*14060*/  SEL R32, RZ, 0x1000000, !P3 ;  /* 0x01000000ff207807 */ /* 0x000fe40005800000 */
[----:B------:R-:W-:Y:S02]  /*14070*/  SEL R28, RZ, 0x100, !P5 ;  /* 0x00000100ff1c7807 */ /* 0x000fe40006800000 */
[----:B------:R-:W-:Y:S01]  /*14080*/  LOP3.LUT R37, R37, R34, R24, 0xfe, !PT ;  /* 0x0000002225257212 */ /* 0x000fe200078efe18 */
[----:B------:R-:W-:Y:S01]  /*14090*/  IMAD.WIDE.U32 R24, R196, 0x20, R240 ;  /* 0x00000020c4187825 */ /* 0x000fe200078e00f0 */
[----:B------:R-:W-:-:S02]  /*140a0*/  LOP3.LUT R28, R28, R32, R33, 0xfe, !PT ;  /* 0x000000201c1c7212 */ /* 0x000fc400078efe21 */
[----:B------:R-:W-:Y:S02]  /*140b0*/  SEL R32, RZ, 0x1, !P2 ;  /* 0x00000001ff207807 */ /* 0x000fe40005000000 */
[----:B------:R-:W-:Y:S01]  /*140c0*/  SEL R35, RZ, 0x1, !P6 ;  /* 0x00000001ff237807 */ /* 0x000fe20007000000 */
[----:B------:R-:W-:Y:S01]  /*140d0*/  STG.E.128 desc[UR6][R24.64], R56 ;  /* 0x0000003818007986 */ /* 0x000fe2000c101d06 */
[----:B------:R-:W-:Y:S02]  /*140e0*/  LOP3.LUT R33, R37, R32, RZ, 0xfc, !PT ;  /* 0x0000002025217212 */ /* 0x000fe400078efcff */
[----:B------:R-:W-:Y:S01]  /*140f0*/  LOP3.LUT R32, R28, R35, RZ, 0xfc, !PT ;  /* 0x000000231c207212 */ /* 0x000fe200078efcff */
[----:B------:R-:W-:Y:S01]  /*14100*/  IMAD.WIDE.U32 R34, R196, 0x8, R242 ;  /* 0x00000008c4227825 */ /* 0x000fe200078e00f2 */
[----:B------:R2:W-:Y:S01]  /*14110*/  STG.E.128 desc[UR6][R24.64+0x10], R52 ;  /* 0x0000103418007986 */ /* 0x0005e2000c101d06 */
[----:B------:R-:W-:-:S03]  /*14120*/  IADD3 R194, PT, PT, R198, 0x40, RZ ;  /* 0x00000040c6c27810 */ /* 0x000fc60007ffe0ff */
[----:B------:R3:W-:Y:S02]  /*14130*/  STG.E.64 desc[UR6][R34.64], R32 ;  /* 0x0000002022007986 */ /* 0x0007e4000c101b06 */
[----:B0-----:R-:W-:-:S04]  /*14140*/  @P0 IMAD.WIDE.U32 R26, R194, 0x10, R26 ;  /* 0x00000010c21a0825 */ /* 0x001fc800078e001a */
[----:B-1----:R-:W-:-:S04]  /*14150*/  @P1 IMAD.WIDE.U32 R30, R194, 0x20, R30 ;  /* 0x00000020c21e1825 */ /* 0x002fc800078e001e */
[----:B--2---:R-:W-:Y:S01]  /*14160*/  IMAD.WIDE.U32 R24, R194, 0x10, R206 ;  /* 0x00000010c2187825 */ /* 0x004fe200078e00ce */
[----:B---3--:R-:W-:Y:S06]  /*14170*/  @!P0 BRA `(.L_x_11117) ;  /* 0x0000000000508947 */ /* 0x008fec0003800000 */
        /* <DEDUP_REMOVED lines=8> */
[----:B------:R-:W-:-:S02]  /*14200*/  PRMT R33, R183, 0x7104, RZ ;  /* 0x00007104b7217816 */ /* 0x000fc400000000ff */
[----:B------:R-:W-:Y:S02]  /*14210*/  LOP3.LUT R36, R23, 0xff, RZ, 0xc0, !PT ;  /* 0x000000ff17247812 */ /* 0x000fe400078ec0ff */
[----:B------:R-:W-:-:S03]  /*14220*/  LOP3.LUT R33, R28, 0xff00, R33, 0xf8, !PT ;  /* 0x0000ff001c217812 */ /* 0x000fc600078ef821 */
[----:B------:R-:W-:Y:S01]  /*14230*/  IMAD.WIDE.U32 R36, R36, 0x100, RZ ;  /* 0x0000010024247825 */ /* 0x000fe200078e00ff */
[----:B------:R-:W-:-:S03]  /*14240*/  LOP3.LUT R41, R33, 0xff, R182, 0xf8, !PT ;  /* 0x000000ff21297812 */ /* 0x000fc600078ef8b6 */
[----:B------:R-:W-:-:S03]  /*14250*/  IMAD.WIDE.U32 R32, R32, 0x1000000, RZ ;  /* 0x0100000020207825 */ /* 0x000fc600078e00ff */
[----:B------:R-:W-:Y:S02]  /*14260*/  LOP3.LUT R32, R36, R32, R34, 0xfe, !PT ;  /* 0x0000002024207212 */ /* 0x000fe400078efe22 */
[----:B------:R-:W-:Y:S02]  /*14270*/  LOP3.LUT R41, R35, R41, R33, 0xfe, !PT ;  /* 0x0000002923297212 */ /* 0x000fe400078efe21 */
[----:B------:R-:W-:Y:S01]  /*14280*/  LOP3.LUT R36, R32, 0xff, R21, 0xf8, !PT ;  /* 0x000000ff20247812 */ /* 0x000fe200078ef815 */
[----:B0-----:R-:W-:Y:S01]  /*14290*/  IMAD.WIDE.U32 R32, R196, 0x8, R38 ;  /* 0x00000008c4207825 */ /* 0x001fe200078e0026 */
[----:B------:R-:W-:-:S05]  /*142a0*/  LOP3.LUT R37, R41, R37, RZ, 0xfc, !PT ;  /* 0x0000002529257212 */ /* 0x000fca00078efcff */
[----:B------:R0:W-:Y:S02]  /*142b0*/  STG.E.64 desc[UR6][R32.64], R36 ;  /* 0x0000002420007986 */ /* 0x0001e4000c101b06 */
.L_x_11117:
[----:B------:R1:W5:Y:S04]  /*142c0*/  @P0 LDG.E.128 R76, desc[UR6][R26.64] ;  /* 0x000000061a4c0981 */ /* 0x000368000c1e1d00 */
[----:B------:R1:W5:Y:S04]  /*142d0*/  @P1 LDG.E.128 R72, desc[UR6][R30.64] ;  /* 0x000000061e481981 */ /* 0x000368000c1e1d00 */
[----:B------:R1:W5:Y:S04]  /*142e0*/  @P1 LDG.E.128 R68, desc[UR6][R30.64+0x10] ;  /* 0x000010061e441981 */ /* 0x000368000c1e1d00 */
[----:B------:R-:W5:Y:S01]  /*142f0*/  LDG.E.128 R24, desc[UR6][R24.64] ;  /* 0x0000000618187981 */ /* 0x000f62000c1e1d00 */
[----:B------:R-:W-:Y:S05]  /*14300*/  @!P0 BRA `(.L_x_11118) ;  /* 0x0000006000588947 */ /* 0x000fea0003800000 */
        /* <DEDUP_REMOVED lines=16> */
.L_x_11121:
        /* <DEDUP_REMOVED lines=13> */
.L_x_11123:
[----:B------:R-:W-:Y:S05]  /*144e0*/  BSYNC.RECONVERGENT B1 ;  /* 0x0000000000017941 */ /* 0x000fea0003800200 */
.L_x_11122:
        /* <DEDUP_REMOVED lines=58> */
[----:B------:R-:W-:Y:S01]  /*14890*/  IMAD.MOV.U32 R31, RZ, RZ, RZ ;  /* 0x000000ffff1f7224 */ /* 0x000fe200078e00ff */
[----:B------:R-:W-:-:S07]  /*148a0*/  MOV R28, R30 ;  /* 0x0000001e001c7202 */ /* 0x000fce0000000f00 */
.L_x_11120:
[----:B------:R-:W-:Y:S05]  /*148b0*/  BSYNC.RECONVERGENT B0 ;  /* 0x0000000000007941 */ /* 0x000fea0003800200 */
.L_x_11119:
[----:B------:R-:W-:Y:S01]  /*148c0*/  ISETP.NE.AND P2, PT, R31, 0x1, PT ;  /* 0x000000011f00780c */ /* 0x000fe20003f45270 */
[----:B------:R-:W-:Y:S01]  /*148d0*/  BSSY.RECONVERGENT B0, `(.L_x_11124) ;  /* 0x000005d000007945 */ /* 0x000fe20003800200 */
[----:B------:R-:W-:Y:S01]  /*148e0*/  I2FP.F32.U32 R21, R21 ;  /* 0x0000001500157245 */ /* 0x000fe20000201000 */
[----:B0-----:R-:W-:Y:S01]  /*148f0*/  IMAD.MOV.U32 R32, RZ, RZ, 0x2 ;  /* 0x00000002ff207424 */ /* 0x001fe200078e00ff */
[C---:B-----5:R-:W-:Y:S01]  /*14900*/  PRMT R29, R24.reuse, 0x7632, R29 ;  /* 0x00007632181d7816 */ /* 0x060fe2000000001d */
        /* <DEDUP_REMOVED lines=15> */
.L_x_11126:
        /* <DEDUP_REMOVED lines=13> */
.L_x_11128:
[----:B------:R-:W-:Y:S05]  /*14ad0*/  BSYNC.RECONVERGENT B1 ;  /* 0x0000000000017941 */ /* 0x000fea0003800200 */
.L_x_11127:
        /* <DEDUP_REMOVED lines=60> */
.L_x_11125:
[----:B------:R-:W-:Y:S05]  /*14ea0*/  BSYNC.RECONVERGENT B0 ;  /* 0x0000000000007941 */ /* 0x000fea0003800200 */
.L_x_11124:
[----:B------:R-:W-:Y:S01]  /*14eb0*/  I2FP.F32.U32 R23, R23 ;  /* 0x0000001700177245 */ /* 0x000fe20000201000 */
[----:B------:R-:W-:Y:S01]  /*14ec0*/  IMAD.U32 R31, R76, 0x10000, RZ ;  /* 0x000100004c1f7824 */ /* 0x000fe200078e00ff */
[----:B------:R-:W-:Y:S01]  /*14ed0*/  ISETP.NE.AND P3, PT, R32, 0x1, PT ;  /* 0x000000012000780c */ /* 0x000fe20003f65270 */
[----:B------:R-:W-:Y:S01]  /*14ee0*/  BSSY.RECONVERGENT B0, `(.L_x_11129) ;  /* 0x000005e000007945 */ /* 0x000fe20003800200 */
[----:B------:R-:W-:Y:S02]  /*14ef0*/  HFMA2 R33, -RZ, RZ, 0, 1.1920928955078125e-07 ;  /* 0x00000002ff217431 */ /* 0x000fe400000001ff */
[----:B------:R-:W-:Y:S01]  /*14f00*/  FFMA.FTZ R30, R23, R200, 1.1641532182693481445e-10 ;  /* 0x2f000000171e7423 */ /* 0x000fe200000100c8 */
[----:B------:R-:W-:Y:S01]  /*14f10*/  FMUL.FTZ R31, R31, R202 ;  /* 0x000000ca1f1f7220 */ /* 0x000fe20000410000 */
[----:B------:R-:W-:-:S03]  /*14f20*/  FSEL R23, R21, RZ, P4 ;  /* 0x000000ff15177208 */ /* 0x000fc60002000000 */
        /* <DEDUP_REMOVED lines=15> */
.L_x_11131:
        /* <DEDUP_REMOVED lines=13> */
.L_x_11133:
[----:B------:R-:W-:Y:S05]  /*150f0*/  BSYNC.RECONVERGENT B1 ;  /* 0x0000000000017941 */ /* 0x000fea0003800200 */
.L_x_11132:
        /* <DEDUP_REMOVED lines=58> */
[----:B------:R-:W-:Y:S01]  /*154a0*/  LOP3.LUT R3, R32, UR16, R31, 0x96, !PT ;  /* 0x0000001020037c12 */ /* 0x000fe2000f8e961f */
[----:B------:R-:W-:-:S07]  /*154b0*/  IMAD.MOV.U32 R28, RZ, RZ, R30 ;  /* 0x000000ffff1c7224 */ /* 0x000fce00078e001e */
.L_x_11130:
[----:B------:R-:W-:Y:S05]  /*154c0*/  BSYNC.RECONVERGENT B0 ;  /* 0x0000000000007941 */ /* 0x000fea0003800200 */
.L_x_11129:
        /* <DEDUP_REMOVED lines=19> */
.L_x_11136:
        /* <DEDUP_REMOVED lines=13> */
.L_x_11138:
[----:B------:R-:W-:Y:S05]  /*156d0*/  BSYNC.RECONVERGENT B1 ;  /* 0x0000000000017941 */ /* 0x000fea0003800200 */
.L_x_11137:
        /* <DEDUP_REMOVED lines=58> */
[----:B------:R-:W-:Y:S01]  /*15a80*/  MOV R31, R28 ;  /* 0x0000001c001f7202 */ /* 0x000fe20000000f00 */
[----:B------:R-:W-:-:S07]  /*15a90*/  IMAD.MOV.U32 R28, RZ, RZ, R30 ;  /* 0x000000ffff1c7224 */ /* 0x000fce00078e001e */
.L_x_11135:
[----:B------:R-:W-:Y:S05]  /*15aa0*/  BSYNC.RECONVERGENT B0 ;  /* 0x0000000000007941 */ /* 0x000fea0003800200 */
.L_x_11134:
[----:B------:R-:W-:Y:S01]  /*15ab0*/  I2FP.F32.U32 R23, R31 ;  /* 0x0000001f00177245 */ /* 0x000fe20000201000 */
[----:B------:R-:W-:Y:S01]  /*15ac0*/  BSSY.RECONVERGENT B0, `(.L_x_11139) ;  /* 0x0000062000007945 */ /* 0x000fe20003800200 */
[----:B------:R-:W-:Y:S01]  /*15ad0*/  PRMT R30, R76, 0x7632, R30 ;  /* 0x000076324c1e7816 */ /* 0x000fe2000000001e */
[----:B------:R-:W-:Y:S01]  /*15ae0*/  IMAD.MOV.U32 R33, RZ, RZ, 0x2 ;  /* 0x00000002ff217424 */ /* 0x000fe200078e00ff */
[----:B------:R-:W-:Y:S02]  /*15af0*/  ISETP.NE.AND P3, PT, R32, 0x1, PT ;  /* 0x000000012000780c */ /* 0x000fe40003f65270 */
[----:B------:R-:W-:Y:S01]  /*15b00*/  SHF.L.U32 R31, R30, 0x10, RZ ;  /* 0x000000101e1f7819 */ /* 0x000fe200000006ff */
[----:B------:R-:W-:Y:S01]  /*15b10*/  FFMA.FTZ R30, R23, R200, 1.1641532182693481445e-10 ;  /* 0x2f000000171e7423 */ /* 0x000fe200000100c8 */
[----:B------:R-:W-:-:S03]  /*15b20*/  FSEL R36, R36, RZ, P4 ;  /* 0x000000ff24247208 */ /* 0x000fc60002000000 */
[----:B------:R-:W-:Y:S01]  /*15b30*/  FMUL.FTZ R31, R31, R202 ;  /* 0x000000ca1f1f7220 */ /* 0x000fe20000410000 */
        /* <DEDUP_REMOVED lines=15> */
.L_x_11141:
        /* <DEDUP_REMOVED lines=13> */
.L_x_11143:
[----:B------:R-:W-:Y:S05]  /*15d00*/  BSYNC.RECONVERGENT B1 ;  /* 0x0000000000017941 */ /* 0x000fea0003800200 */
.L_x_11142:
        /* <DEDUP_REMOVED lines=59> */
[----:B------:R-:W-:Y:S01]  /*160c0*/  MOV R31, R28 ;  /* 0x0000001c001f7202 */ /* 0x000fe20000000f00 */
[----:B------:R-:W-:-:S07]  /*160d0*/  IMAD.MOV.U32 R28, RZ, RZ, R30 ;  /* 0x000000ffff1c7224 */ /* 0x000fce00078e001e */
.L_x_11140:
[----:B------:R-:W-:Y:S05]  /*160e0*/  BSYNC.RECONVERGENT B0 ;  /* 0x0000000000007941 */ /* 0x000fea0003800200 */
.L_x_11139:
[----:B------:R-:W-:Y:S01]  /*160f0*/  ISETP.NE.AND P2, PT, R33, 0x1, PT ;  /* 0x000000012100780c */ /* 0x000fe20003f45270 */
[----:B------:R-:W-:Y:S01]  /*16100*/  BSSY.RECONVERGENT B0, `(.L_x_11144) ;  /* 0x000005e000007945 */ /* 0x000fe20003800200 */
[----:B------:R-:W-:Y:S01]  /*16110*/  I2FP.F32.U32 R31, R31 ;  /* 0x0000001f001f7245 */ /* 0x000fe20000201000 */
[----:B------:R-:W-:Y:S01]  /*16120*/  IMAD.MOV.U32 R32, RZ, RZ, 0x2 ;  /* 0x00000002ff207424 */ /* 0x000fe200078e00ff */
[C---:B------:R-:W-:Y:S02]  /*16130*/  SHF.L.U32 R39, R25.reuse, 0x10, RZ ;  /* 0x0000001019277819 */ /* 0x040fe400000006ff */
[----:B------:R-:W-:Y:S01]  /*16140*/  PRMT R38, R25, 0x7632, R38 ;  /* 0x0000763219267816 */ /* 0x000fe20000000026 */
[----:B------:R-:W-:Y:S01]  /*16150*/  FFMA.FTZ R30, R31, R200, 1.1641532182693481445e-10 ;  /* 0x2f0000001f1e7423 */ /* 0x000fe200000100c8 */
[----:B------:R-:W-:Y:S02]  /*16160*/  IMAD.MOV.U32 R31, RZ, RZ, R22 ;  /* 0x000000ffff1f7224 */ /* 0x000fe400078e0016 */
[----:B------:R-:W-:-:S02]  /*16170*/  FMUL.FTZ R39, R39, R202 ;  /* 0x000000ca27277220 */ /* 0x000fc40000410000 */
[----:B------:R-:W-:-:S04]  /*16180*/  FSETP.LE.FTZ.AND P4, PT, R30, R201, PT ;  /* 0x000000c91e00720b */ /* 0x000fc80003f93000 */
        /* <DEDUP_REMOVED lines=10> */
.L_x_11146:
        /* <DEDUP_REMOVED lines=13> */
.L_x_11148:
[----:B------:R-:W-:Y:S05]  /*16300*/  BSYNC.RECONVERGENT B1 ;  /* 0x0000000000017941 */ /* 0x000fea0003800200 */
.L_x_11147:
        /* <DEDUP_REMOVED lines=59> */
[----:B------:R-:W-:Y:S01]  /*166c0*/  MOV R31, R28 ;  /* 0x0000001c001f7202 */ /* 0x000fe20000000f00 */
[----:B------:R-:W-:-:S07]  /*166d0*/  IMAD.MOV.U32 R28, RZ, RZ, R30 ;  /* 0x000000ffff1c7224 */ /* 0x000fce00078e001e */
.L_x_11145:
[----:B------:R-:W-:Y:S05]  /*166e0*/  BSYNC.RECONVERGENT B0 ;  /* 0x0000000000007941 */ /* 0x000fea0003800200 */
.L_x_11144:
[----:B------:R-:W-:Y:S01]  /*166f0*/  I2FP.F32.U32 R31, R31 ;  /* 0x0000001f001f7245 */ /* 0x000fe20000201000 */
[----:B------:R-:W-:Y:S01]  /*16700*/  BSSY.RECONVERGENT B0, `(.L_x_11149) ;  /* 0x0000061000007945 */ /* 0x000fe20003800200 */
[----:B------:R-:W-:Y:S01]  /*16710*/  SHF.L.U32 R33, R77, 0x10, RZ ;  /* 0x000000104d217819 */ /* 0x000fe200000006ff */
[----:B------:R-:W-:Y:S01]  /*16720*/  IMAD.MOV.U32 R34, RZ, RZ, 0x2 ;  /* 0x00000002ff227424 */ /* 0x000fe200078e00ff */
        /* <DEDUP_REMOVED lines=19> */
.L_x_11151:
        /* <DEDUP_REMOVED lines=13> */
.L_x_11153:
[----:B------:R-:W-:Y:S05]  /*16930*/  BSYNC.RECONVERGENT B1 ;  /* 0x0000000000017941 */ /* 0x000fea0003800200 */
.L_x_11152:
        /* <DEDUP_REMOVED lines=61> */
.L_x_11150:
[----:B------:R-:W-:Y:S05]  /*16d10*/  BSYNC.RECONVERGENT B0 ;  /* 0x0000000000007941 */ /* 0x000fea0003800200 */
.L_x_11149:
        /* <DEDUP_REMOVED lines=19> */
.L_x_11156:
        /* <DEDUP_REMOVED lines=13> */
.L_x_11158:
[----:B------:R-:W-:Y:S05]  /*16f20*/  BSYNC.RECONVERGENT B1 ;  /* 0x0000000000017941 */ /* 0x000fea0003800200 */
.L_x_11157:
        /* <DEDUP_REMOVED lines=61> */
.L_x_11155:
[----:B------:R-:W-:Y:S05]  /*17300*/  BSYNC.RECONVERGENT B0 ;  /* 0x0000000000007941 */ /* 0x000fea0003800200 */
.L_x_11154:
[----:B------:R-:W-:Y:S01]  /*17310*/  I2FP.F32.U32 R33, R33 ;  /* 0x0000002100217245 */ /* 0x000fe20000201000 */
[----:B------:R-:W-:Y:S01]  /*17320*/  BSSY.RECONVERGENT B0, `(.L_x_11159) ;  /* 0x0000062000007945 */ /* 0x000fe20003800200 */
[----:B------:R-:W-:Y:S01]  /*17330*/  PRMT R32, R77, 0x7632, R32 ;  /* 0x000076324d207816 */ /* 0x000fe20000000020 */
[----:B------:R-:W-:-:S03]  /*17340*/  IMAD.MOV.U32 R34, RZ, RZ, 0x2 ;  /* 0x00000002ff227424 */ /* 0x000fc600078e00ff */
[----:B------:R-:W-:Y:S01]  /*17350*/  SHF.L.U32 R35, R32, 0x10, RZ ;  /* 0x0000001020237819 */ /* 0x000fe200000006ff */
[----:B------:R-:W-:-:S04]  /*17360*/  FFMA.FTZ R32, R33, R200, 1.1641532182693481445e-10 ;  /* 0x2f00000021207423 */ /* 0x000fc800000100c8 */
[----:B------:R-:W-:Y:S01]  /*17370*/  FMUL.FTZ R35, R35, R202 ;  /* 0x000000ca23237220 */ /* 0x000fe20000410000 */
        /* <DEDUP_REMOVED lines=17> */
.L_x_11161:
        /* <DEDUP_REMOVED lines=13> */
.L_x_11163:
[----:B------:R-:W-:Y:S05]  /*17560*/  BSYNC.RECONVERGENT B1 ;  /* 0x0000000000017941 */ /* 0x000fea0003800200 */
.L_x_11162:
        /* <DEDUP_REMOVED lines=61> */
.L_x_11160:
[----:B------:R-:W-:Y:S05]  /*17940*/  BSYNC.RECONVERGENT B0 ;  /* 0x0000000000007941 */ /* 0x000fea0003800200 */
.L_x_11159:
[----:B------:R-:W-:Y:S01]  /*17950*/  ISETP.NE.AND P3, PT, R34, 0x1, PT ;  /* 0x000000012200780c */ /* 0x000fe20003f65270 */
[----:B------:R-:W-:Y:S01]  /*17960*/  BSSY.RECONVERGENT B0, `(.L_x_11164) ;  /* 0x000005d000007945 */ /* 0x000fe20003800200 */
[----:B------:R-:W-:Y:S01]  /*17970*/  I2FP.F32.U32 R31, R31 ;  /* 0x0000001f001f7245 */ /* 0x000fe20000201000 */
[----:B------:R-:W-:Y:S02]  /*17980*/  IMAD.MOV.U32 R36, RZ, RZ, 0x2 ;  /* 0x00000002ff247424 */ /* 0x000fe400078e00ff */
[----:B------:R-:W-:Y:S02]  /*17990*/  IMAD.MOV.U32 R33, RZ, RZ, R22 ;  /* 0x000000ffff217224 */ /* 0x000fe400078e0016 */
[----:B------:R-:W-:Y:S01]  /*179a0*/  FFMA.FTZ R32, R31, R200, 1.1641532182693481445e-10 ;  /* 0x2f0000001f207423 */ /* 0x000fe200000100c8 */
[C---:B------:R-:W-:Y:S02]  /*179b0*/  SHF.L.U32 R31, R26.reuse, 0x10, RZ ;  /* 0x000000101a1f7819 */ /* 0x040fe400000006ff */
[----:B------:R-:W-:-:S02]  /*179c0*/  PRMT R26, R26, 0x7632, R26 ;  /* 0x000076321a1a7816 */ /* 0x000fc4000000001a */
[----:B------:R-:W-:Y:S01]  /*179d0*/  FSETP.LE.FTZ.AND P2, PT, R32, R201, PT ;  /* 0x000000c92000720b */ /* 0x000fe20003f53000 */
[----:B------:R-:W-:Y:S01]  /*179e0*/  FMUL.FTZ R31, R31, R202 ;  /* 0x000000ca1f1f7220 */ /* 0x000fe20000410000 */
        /* <DEDUP_REMOVED lines=9> */
.L_x_11166:
        /* <DEDUP_REMOVED lines=13> */
.L_x_11168:
[----:B------:R-:W-:Y:S05]  /*17b50*/  BSYNC.RECONVERGENT B1 ;  /* 0x0000000000017941 */ /* 0x000fea0003800200 */
.L_x_11167:
        /* <DEDUP_REMOVED lines=61> */
.L_x_11165:
[----:B------:R-:W-:Y:S05]  /*17f30*/  BSYNC.RECONVERGENT B0 ;  /* 0x0000000000007941 */ /* 0x000fea0003800200 */
.L_x_11164:
[----:B------:R-:W-:Y:S01]  /*17f40*/  I2FP.F32.U32 R33, R33 ;  /* 0x0000002100217245 */ /* 0x000fe20000201000 */
[----:B------:R-:W-:Y:S01]  /*17f50*/  BSSY.RECONVERGENT B0, `(.L_x_11169) ;  /* 0x0000061000007945 */ /* 0x000fe20003800200 */
[----:B------:R-:W-:Y:S01]  /*17f60*/  SHF.L.U32 R35, R78, 0x10, RZ ;  /* 0x000000104e237819 */ /* 0x000fe200000006ff */
[----:B------:R-:W-:Y:S01]  /*17f70*/  IMAD.MOV.U32 R34, RZ, RZ, 0x2 ;  /* 0x00000002ff227424 */ /* 0x000fe200078e00ff */
[----:B------:R-:W-:Y:S01]  /*17f80*/  FSEL R31, R31, RZ, P2 ;  /* 0x000000ff1f1f7208 */ /* 0x000fe20001000000 */
        /* <DEDUP_REMOVED lines=18> */
.L_x_11171:
        /* <DEDUP_REMOVED lines=13> */
.L_x_11173:
[----:B------:R-:W-:Y:S05]  /*18180*/  BSYNC.RECONVERGENT B1 ;  /* 0x0000000000017941 */ /* 0x000fea0003800200 */
.L_x_11172:
        /* <DEDUP_REMOVED lines=61> */
.L_x_11170:
[----:B------:R-:W-:Y:S05]  /*18560*/  BSYNC.RECONVERGENT B0 ;  /* 0x0000000000007941 */ /* 0x000fea0003800200 */
.L_x_11169:
[----:B------:R-:W-:Y:S01]  /*18570*/  ISETP.NE.AND P4, PT, R34, 0x1, PT ;  /* 0x000000012200780c */ /* 0x000fe20003f85270 */
[----:B------:R-:W-:Y:S01]  /*18580*/  BSSY.RECONVERGENT B0, `(.L_x_11174) ;  /* 0x000005c000007945 */ /* 0x000fe20003800200 */
[----:B------:R-:W-:Y:S01]  /*18590*/  I2FP.F32.U32 R31, R31 ;  /* 0x0000001f001f7245 */ /* 0x000fe20000201000 */
[----:B------:R-:W-:Y:S01]  /*185a0*/  IMAD.MOV.U32 R35, RZ, RZ, 0x2 ;  /* 0x00000002ff237424 */ /* 0x000fe200078e00ff */
[----:B------:R-:W-:-:S03]  /*185b0*/  SHF.L.U32 R33, R26, 0x10, RZ ;  /* 0x000000101a217819 */ /* 0x000fc600000006ff */
[----:B------:R-:W-:Y:S01]  /*185c0*/  FFMA.FTZ R32, R31, R200, 1.1641532182693481445e-10 ;  /* 0x2f0000001f207423 */ /* 0x000fe200000100c8 */
[----:B------:R-:W-:Y:S02]  /*185d0*/  IMAD.MOV.U32 R31, RZ, RZ, R22 ;  /* 0x000000ffff1f7224 */ /* 0x000fe400078e0016 */
[----:B------:R-:W-:Y:S02]  /*185e0*/  FMUL.FTZ R26, R33, R202 ;  /* 0x000000ca211a7220 */ /* 0x000fe40000410000 */
[----:B------:R-:W-:Y:S01]  /*185f0*/  FSETP.LE.FTZ.AND P3, PT, R32, R201, PT ;  /* 0x000000c92000720b */ /* 0x000fe20003f73000 */
        /* <DEDUP_REMOVED lines=9> */
.L_x_11176:
        /* <DEDUP_REMOVED lines=13> */
.L_x_11178:
[----:B------:R-:W-:Y:S05]  /*18760*/  BSYNC.RECONVERGENT B1 ;  /* 0x0000000000017941 */ /* 0x000fea0003800200 */
.L_x_11177:
        /* <DEDUP_REMOVED lines=61> */
.L_x_11175:
[----:B------:R-:W-:Y:S05]  /*18b40*/  BSYNC.RECONVERGENT B0 ;  /* 0x0000000000007941 */ /* 0x000fea0003800200 */
.L_x_11174:
[----:B------:R-:W-:Y:S01]  /*18b50*/  I2FP.F32.U32 R31, R31 ;  /* 0x0000001f001f7245 */ /* 0x000fe20000201000 */
[----:B------:R-:W-:Y:S01]  /*18b60*/  BSSY.RECONVERGENT B0, `(.L_x_11179) ;  /* 0x0000062000007945 */ /* 0x000fe20003800200 */
[----:B------:R-:W-:Y:S02]  /*18b70*/  PRMT R32, R78, 0x7632, R32 ;  /* 0x000076324e207816 */ /* 0x000fe40000000020 */
[----:B------:R-:W-:Y:S02]  /*18b80*/  FSEL R26, R26, RZ, P3 ;  /* 0x000000ff1a1a7208 */ /* 0x000fe40001800000 */
[----:B------:R-:W-:Y:S01]  /*18b90*/  SHF.L.U32 R33, R32, 0x10, RZ ;  /* 0x0000001020217819 */ /* 0x000fe200000006ff */
[----:B------:R-:W-:-:S04]  /*18ba0*/  FFMA.FTZ R32, R31, R200, 1.1641532182693481445e-10 ;  /* 0x2f0000001f207423 */ /* 0x000fc800000100c8 */
[----:B------:R-:W-:Y:S01]  /*18bb0*/  FMUL.FTZ R33, R33, R202 ;  /* 0x000000ca21217220 */ /* 0x000fe20000410000 */
[----:B------:R-:W-:Y:S01]  /*18bc0*/  FSETP.GTU.FTZ.AND P4, PT, R32, R201, PT ;  /* 0x000000c92000720b */ /* 0x000fe20003f9c000 */
[----:B------:R-:W-:-:S03]  /*18bd0*/  IMAD.MOV.U32 R32, RZ, RZ, 0x2 ;  /* 0x00000002ff207424 */ /* 0x000fc600078e00ff */
        /* <DEDUP_REMOVED lines=15> */
.L_x_11181:
        /* <DEDUP_REMOVED lines=13> */
.L_x_11183:
[----:B------:R-:W-:Y:S05]  /*18da0*/  BSYNC.RECONVERGENT B1 ;  /* 0x0000000000017941 */ /* 0x000fea0003800200 */
.L_x_11182:
        /* <DEDUP_REMOVED lines=61> */
.L_x_11180:
[----:B------:R-:W-:Y:S05]  /*19180*/  BSYNC.RECONVERGENT B0 ;  /* 0x0000000000007941 */ /* 0x000fea0003800200 */
.L_x_11179:
[----:B------:R-:W-:Y:S01]  /*19190*/  ISETP.NE.AND P5, PT, R32, 0x1, PT ;  /* 0x000000012000780c */ /* 0x000fe20003fa5270 */
[----:B------:R-:W-:Y:S01]  /*191a0*/  BSSY.RECONVERGENT B0, `(.L_x_11184) ;  /* 0x000005d000007945 */ /* 0x000fe20003800200 */
[----:B------:R-:W-:Y:S01]  /*191b0*/  I2FP.F32.U32 R31, R26 ;  /* 0x0000001a001f7245 */ /* 0x000fe20000201000 */
[----:B------:R-:W-:Y:S01]  /*191c0*/  IMAD.MOV.U32 R34, RZ, RZ, 0x2 ;  /* 0x00000002ff227424 */ /* 0x000fe200078e00ff */
[----:B------:R-:W-:-:S03]  /*191d0*/  SHF.L.U32 R33, R27, 0x10, RZ ;  /* 0x000000101b217819 */ /* 0x000fc600000006ff */
[----:B------:R-:W-:Y:S01]  /*191e0*/  FFMA.FTZ R26, R31, R200, 1.1641532182693481445e-10 ;  /* 0x2f0000001f1a7423 */ /* 0x000fe200000100c8 */
[----:B------:R-:W-:Y:S01]  /*191f0*/  PRMT R31, R27, 0x7632, R31 ;  /* 0x000076321b1f7816 */ /* 0x000fe2000000001f */
[----:B------:R-:W-:Y:S02]  /*19200*/  IMAD.MOV.U32 R27, RZ, RZ, R22 ;  /* 0x000000ffff1b7224 */ /* 0x000fe400078e0016 */
[----:B------:R-:W-:Y:S01]  /*19210*/  FMUL.FTZ R38, R33, R202 ;  /* 0x000000ca21267220 */ /* 0x000fe20000410000 */
        /* <DEDUP_REMOVED lines=10> */
.L_x_11186:
        /* <DEDUP_REMOVED lines=13> */
.L_x_11188:
[----:B------:R-:W-:Y:S05]  /*19390*/  BSYNC.RECONVERGENT B1 ;  /* 0x0000000000017941 */ /* 0x000fea0003800200 */
.L_x_11187:
        /* <DEDUP_REMOVED lines=61> */
.L_x_11185:
[----:B------:R-:W-:Y:S05]  /*19770*/  BSYNC.RECONVERGENT B0 ;  /* 0x0000000000007941 */ /* 0x000fea0003800200 */
.L_x_11184:
[----:B------:R-:W-:Y:S01]  /*19780*/  I2FP.F32.U32 R27, R27 ;  /* 0x0000001b001b7245 */ /* 0x000fe20000201000 */
[----:B------:R-:W-:Y:S01]  /*19790*/  BSSY.RECONVERGENT B0, `(.L_x_11189) ;  /* 0x0000061000007945 */ /* 0x000fe20003800200 */
[----:B------:R-:W-:Y:S01]  /*197a0*/  SHF.L.U32 R33, R79, 0x10, RZ ;  /* 0x000000104f217819 */ /* 0x000fe200000006ff */
[----:B------:R-:W-:Y:S02]  /*197b0*/  IMAD.MOV.U32 R32, RZ, RZ, 0x2 ;  /* 0x00000002ff207424 */ /* 0x000fe400078e00ff */
[----:B------:R-:W-:Y:S01]  /*197c0*/  FFMA.FTZ R26, R27, R200, 1.1641532182693481445e-10 ;  /* 0x2f0000001b1a7423 */ /* 0x000fe200000100c8 */
[----:B------:R-:W-:Y:S01]  /*197d0*/  FSEL R27, R38, RZ, P4 ;  /* 0x000000ff261b7208 */ /* 0x000fe20002000000 */
        /* <DEDUP_REMOVED lines=17> */
.L_x_11191:
        /* <DEDUP_REMOVED lines=13> */
.L_x_11193:
[----:B------:R-:W-:Y:S05]  /*199c0*/  BSYNC.RECONVERGENT B1 ;  /* 0x0000000000017941 */ /* 0x000fea0003800200 */
.L_x_11192:
        /* <DEDUP_REMOVED lines=61> */
.L_x_11190:
[----:B------:R-:W-:Y:S05]  /*19da0*/  BSYNC.RECONVERGENT B0 ;  /* 0x0000000000007941 */ /* 0x000fea0003800200 */
.L_x_11189:
        /* <DEDUP_REMOVED lines=18> */
.L_x_11196:
        /* <DEDUP_REMOVED lines=15> */
.L_x_11198:
[----:B------:R-:W-:Y:S05]  /*19fc0*/  BSYNC.RECONVERGENT B1 ;  /* 0x0000000000017941 */ /* 0x000fea0003800200 */
.L_x_11197:
        /* <DEDUP_REMOVED lines=61> */
.L_x_11195:
[----:B------:R-:W-:Y:S05]  /*1a3a0*/  BSYNC.RECONVERGENT B0 ;  /* 0x0000000000007941 */ /* 0x000fea0003800200 */
.L_x_11194:
[----:B------:R-:W-:Y:S02]  /*1a3b0*/  I2FP.F32.U32 R27, R27 ;  /* 0x0000001b001b7245 */ /* 0x000fe40000201000 */
[----:B------:R-:W-:-:S04]  /*1a3c0*/  PRMT R26, R79, 0x7632, R26 ;  /* 0x000076324f1a7816 */ /* 0x000fc8000000001a */
[----:B------:R-:W-:Y:S01]  /*1a3d0*/  SHF.L.U32 R33, R26, 0x10, RZ ;  /* 0x000000101a217819 */ /* 0x000fe200000006ff */
[----:B------:R-:W-:-:S04]  /*1a3e0*/  FFMA.FTZ R26, R27, R200, 1.1641532182693481445e-10 ;  /* 0x2f0000001b1a7423 */ /* 0x000fc800000100c8 */
[----:B------:R-:W-:Y:S01]  /*1a3f0*/  FMUL.FTZ R33, R33, R202 ;  /* 0x000000ca21217220 */ /* 0x000fe20000410000 */
[----:B------:R-:W-:Y:S02]  /*1a400*/  FSETP.GTU.FTZ.AND P6, PT, R26, R201, PT ;  /* 0x000000c91a00720b */ /* 0x000fe40003fdc000 */
[----:B------:R-:W-:Y:S02]  /*1a410*/  FSEL R26, R31, RZ, P5 ;  /* 0x000000ff1f1a7208 */ /* 0x000fe40002800000 */
[----:B------:R-:W-:Y:S02]  /*1a420*/  FSEL R33, R33, RZ, !P6 ;  /* 0x000000ff21217208 */ /* 0x000fe40007000000 */
[----:B------:R-:W-:-:S03]  /*1a430*/  SEL R185, RZ, 0x1, P6 ;  /* 0x00000001ffb97807 */ /* 0x000fc60003000000 */
[----:B------:R-:W-:-:S04]  /*1a440*/  FADD.FTZ R47, R33, R26 ;  /* 0x0000001a212f7221 */ /* 0x000fc80000010000 */
[----:B------:R-:W-:Y:S01]  /*1a450*/  @P1 FADD.FTZ R47, R71, R47 ;  /* 0x0000002f472f1221 */ /* 0x000fe20000010000 */
[----:B------:R-:W-:Y:S06]  /*1a460*/  BRA `(.L_x_11199) ;  /* 0x0000003000507947 */ /* 0x000fec0003800000 */
.L_x_11118:
[----:B------:R-:W-:Y:S01]  /*1a470*/  ISETP.NE.AND P2, PT, R40, 0x1, PT ;  /* 0x000000012800780c */ /* 0x000fe20003f45270 */
[----:B------:R-:W-:Y:S01]  /*1a480*/  BSSY.RECONVERGENT B0, `(.L_x_11200) ;  /* 0x000005a000007945 */ /* 0x000fe20003800200 */
[----:B0-----:R-:W-:Y:S01]  /*1a490*/  IMAD.MOV.U32 R32, RZ, RZ, 0x2 ;  /* 0x00000002ff207424 */ /* 0x001fe200078e00ff */
[----:B------:R-:W-:Y:S01]  /*1a4a0*/  MOV R28, R29 ;  /* 0x0000001d001c7202 */ /* 0x000fe20000000f00 */
[----:B-1----:R-:W-:-:S09]  /*1a4b0*/  IMAD.MOV.U32 R30, RZ, RZ, R22 ;  /* 0x000000ffff1e7224 */ /* 0x002fd200078e0016 */
        /* <DEDUP_REMOVED lines=11> */
.L_x_11202:
        /* <DEDUP_REMOVED lines=13> */
.L_x_11204:
[----:B------:R-:W-:Y:S05]  /*1a640*/  BSYNC.RECONVERGENT B1 ;  /* 0x0000000000017941 */ /* 0x000fea0003800200 */
.L_x_11203:
        /* <DEDUP_REMOVED lines=61> */
.L_x_11201:
[----:B------:R-:W-:Y:S05]  /*1aa20*/  BSYNC.RECONVERGENT B0 ;  /* 0x0000000000007941 */ /* 0x000fea0003800200 */
.L_x_11200:
[----:B------:R-:W-:Y:S01]  /*1aa30*/  ISETP.NE.AND P2, PT, R32, 0x1, PT ;  /* 0x000000012000780c */ /* 0x000fe20003f45270 */
[----:B------:R-:W-:Y:S01]  /*1aa40*/  BSSY.RECONVERGENT B0, `(.L_x_11205) ;  /* 0x000005d000007945 */ /* 0x000fe20003800200 */
[----:B------:R-:W-:Y:S01]  /*1aa50*/  I2FP.F32.U32 R29, R30 ;  /* 0x0000001e001d7245 */ /* 0x000fe20000201000 */
[----:B------:R-:W-:Y:S01]  /*1aa60*/  IMAD.MOV.U32 R34, RZ, RZ, 0x2 ;  /* 0x00000002ff227424 */ /* 0x000fe200078e00ff */
[----:B-----5:R-:W-:-:S03]  /*1aa70*/  SHF.L.U32 R31, R24, 0x10, RZ ;  /* 0x00000010181f7819 */ /* 0x020fc600000006ff */
[----:B------:R-:W-:Y:S01]  /*1aa80*/  FFMA.FTZ R30, R29, R200, 1.1641532182693481445e-10 ;  /* 0x2f0000001d1e7423 */ /* 0x000fe200000100c8 */
[----:B------:R-:W-:-:S04]  /*1aa90*/  PRMT R29, R24, 0x7632, R29 ;  /* 0x00007632181d7816 */ /* 0x000fc8000000001d */
[----:B------:R-:W-:Y:S01]  /*1aaa0*/  FSETP.LE.FTZ.AND P3, PT, R30, R201, PT ;  /* 0x000000c91e00720b */ /* 0x000fe20003f73000 */
[----:B------:R-:W-:-:S03]  /*1aab0*/  IMAD.MOV.U32 R30, RZ, RZ, R22 ;  /* 0x000000ffff1e7224 */ /* 0x000fc600078e0016 */
        /* <DEDUP_REMOVED lines=10> */
.L_x_11207:
        /* <DEDUP_REMOVED lines=13> */
.L_x_11209:
[----:B------:R-:W-:Y:S05]  /*1ac30*/  BSYNC.RECONVERGENT B1 ;  /* 0x0000000000017941 */ /* 0x000fea0003800200 */
.L_x_11208:
        /* <DEDUP_REMOVED lines=61> */
.L_x_11206:
[----:B------:R-:W-:Y:S05]  /*1b010*/  BSYNC.RECONVERGENT B0 ;  /* 0x0000000000007941 */ /* 0x000fea0003800200 */
.L_x_11205:
[----:B------:R-:W-:Y:S01]  /*1b020*/  ISETP.NE.AND P2, PT, R34, 0x1, PT ;  /* 0x000000012200780c */ /* 0x000fe20003f45270 */
[----:B------:R-:W-:Y:S01]  /*1b030*/  BSSY.RECONVERGENT B0, `(.L_x_11210) ;  /* 0x000005c000007945 */ /* 0x000fe20003800200 */
[----:B------:R-:W-:Y:S01]  /*1b040*/  I2FP.F32.U32 R33, R30 ;  /* 0x0000001e00217245 */ /* 0x000fe20000201000 */
[----:B------:R-:W-:Y:S01]  /*1b050*/  IMAD.MOV.U32 R36, RZ, RZ, 0x2 ;  /* 0x00000002ff247424 */ /* 0x000fe200078e00ff */
[----:B------:R-:W-:-:S03]  /*1b060*/  SHF.L.U32 R32, R29, 0x10, RZ ;  /* 0x000000101d207819 */ /* 0x000fc600000006ff */
        /* <DEDUP_REMOVED lines=13> */
.L_x_11212:
        /* <DEDUP_REMOVED lines=13> */
.L_x_11214:
[----:B------:R-:W-:Y:S05]  /*1b210*/  BSYNC.RECONVERGENT B1 ;  /* 0x0000000000017941 */ /* 0x000fea0003800200 */
.L_x_11213:
        /* <DEDUP_REMOVED lines=61> */
.L_x_11211:
[----:B------:R-:W-:Y:S05]  /*1b5f0*/  BSYNC.RECONVERGENT B0 ;  /* 0x0000000000007941 */ /* 0x000fea0003800200 */
.L_x_11210:
[----:B------:R-:W-:Y:S01]  /*1b600*/  ISETP.NE.AND P2, PT, R36, 0x1, PT ;  /* 0x000000012400780c */ /* 0x000fe20003f45270 */
[----:B------:R-:W-:Y:S01]  /*1b610*/  BSSY.RECONVERGENT B0, `(.L_x_11215) ;  /* 0x000005d000007945 */ /* 0x000fe20003800200 */
[----:B------:R-:W-:Y:S01]  /*1b620*/  I2FP.F32.U32 R33, R30 ;  /* 0x0000001e00217245 */ /* 0x000fe20000201000 */
[----:B------:R-:W-:Y:S02]  /*1b630*/  IMAD.MOV.U32 R37, RZ, RZ, 0x2 ;  /* 0x00000002ff257424 */ /* 0x000fe400078e00ff */
[----:B------:R-:W-:Y:S02]  /*1b640*/  IMAD.MOV.U32 R35, RZ, RZ, R22 ;  /* 0x000000ffff237224 */ /* 0x000fe400078e0016 */
[----:B------:R-:W-:Y:S01]  /*1b650*/  FFMA.FTZ R30, R33, R200, 1.1641532182693481445e-10 ;  /* 0x2f000000211e7423 */ /* 0x000fe200000100c8 */
[----:B------:R-:W-:-:S04]  /*1b660*/  SHF.L.U32 R33, R25, 0x10, RZ ;  /* 0x0000001019217819 */ /* 0x000fc800000006ff */
[----:B------:R-:W-:Y:S02]  /*1b670*/  FSETP.LE.FTZ.AND P3, PT, R30, R201, PT ;  /* 0x000000c91e00720b */ /* 0x000fe40003f73000 */
[----:B------:R-:W-:Y:S02]  /*1b680*/  PRMT R30, R25, 0x7632, R30 ;  /* 0x00007632191e7816 */ /* 0x000fe4000000001e */
        /* <DEDUP_REMOVED lines=10> */
.L_x_11217:
        /* <DEDUP_REMOVED lines=13> */
.L_x_11219:
[----:B------:R-:W-:Y:S05]  /*1b800*/  BSYNC.RECONVERGENT B1 ;  /* 0x0000000000017941 */ /* 0x000fea0003800200 */
.L_x_11218:
        /* <DEDUP_REMOVED lines=61> */
.L_x_11216:
[----:B------:R-:W-:Y:S05]  /*1bbe0*/  BSYNC.RECONVERGENT B0 ;  /* 0x0000000000007941 */ /* 0x000fea0003800200 */
.L_x_11215:
[----:B------:R-:W-:Y:S01]  /*1bbf0*/  ISETP.NE.AND P2, PT, R37, 0x1, PT ;  /* 0x000000012500780c */ /* 0x000fe20003f45270 */
[----:B------:R-:W-:Y:S01]  /*1bc00*/  BSSY.RECONVERGENT B0, `(.L_x_11220) ;  /* 0x000005c000007945 */ /* 0x000fe20003800200 */
[----:B------:R-:W-:Y:S01]  /*1bc10*/  I2FP.F32.U32 R35, R35 ;  /* 0x0000002300237245 */ /* 0x000fe20000201000 */
[----:B------:R-:W-:-:S04]  /*1bc20*/  IMAD.MOV.U32 R38, RZ, RZ, 0x2 ;  /* 0x00000002ff267424 */ /* 0x000fc800078e00ff */
[----:B------:R-:W-:Y:S01]  /*1bc30*/  FFMA.FTZ R34, R35, R200, 1.1641532182693481445e-10 ;  /* 0x2f00000023227423 */ /* 0x000fe200000100c8 */
[----:B------:R-:W-:-:S04]  /*1bc40*/  IMAD.MOV.U32 R35, RZ, RZ, R22 ;  /* 0x000000ffff237224 */ /* 0x000fc800078e0016 */
[----:B------:R-:W-:Y:S02]  /*1bc50*/  FSETP.LE.FTZ.AND P3, PT, R34, R201, PT ;  /* 0x000000c92200720b */ /* 0x000fe40003f73000 */
[----:B------:R-:W-:Y:S02]  /*1bc60*/  SHF.L.U32 R34, R30, 0x10, RZ ;  /* 0x000000101e227819 */ /* 0x000fe400000006ff */
        /* <DEDUP_REMOVED lines=10> */
.L_x_11222:
        /* <DEDUP_REMOVED lines=13> */
.L_x_11224:
[----:B------:R-:W-:Y:S05]  /*1bde0*/  BSYNC.RECONVERGENT B1 ;  /* 0x0000000000017941 */ /* 0x000fea0003800200 */
.L_x_11223:
        /* <DEDUP_REMOVED lines=61> */
.L_x_11221:
[----:B------:R-:W-:Y:S05]  /*1c1c0*/  BSYNC.RECONVERGENT B0 ;  /* 0x0000000000007941 */ /* 0x000fea0003800200 */
.L_x_11220:
        /* <DEDUP_REMOVED lines=18> */
.L_x_11227:
        /* <DEDUP_REMOVED lines=13> */
.L_x_11229:
[----:B------:R-:W-:Y:S05]  /*1c3c0*/  BSYNC.RECONVERGENT B1 ;  /* 0x0000000000017941 */ /* 0x000fea0003800200 */
.L_x_11228:
        /* <DEDUP_REMOVED lines=61> */
.L_x_11226:
[----:B------:R-:W-:Y:S05]  /*1c7a0*/  BSYNC.RECONVERGENT B0 ;  /* 0x0000000000007941 */ /* 0x000fea0003800200 */
.L_x_11225:
[----:B------:R-:W-:Y:S01]  /*1c7b0*/  ISETP.NE.AND P4, PT, R39, 0x1, PT ;  /* 0x000000012700780c */ /* 0x000fe20003f85270 */
[----:B------:R-:W-:Y:S01]  /*1c7c0*/  BSSY.RECONVERGENT B0, `(.L_x_11230) ;  /* 0x000005b000007945 */ /* 0x000fe20003800200 */
[----:B------:R-:W-:Y:S01]  /*1c7d0*/  I2FP.F32.U32 R37, R37 ;  /* 0x0000002500257245 */ /* 0x000fe20000201000 */
[----:B------:R-:W-:Y:S01]  /*1c7e0*/  IMAD.MOV.U32 R40, RZ, RZ, 0x2 ;  /* 0x00000002ff287424 */ /* 0x000fe200078e00ff */
[----:B------:R-:W-:-:S03]  /*1c7f0*/  SHF.L.U32 R26, R26, 0x10, RZ ;  /* 0x000000101a1a7819 */ /* 0x000fc600000006ff */
[----:B------:R-:W-:Y:S01]  /*1c800*/  FFMA.FTZ R36, R37, R200, 1.1641532182693481445e-10 ;  /* 0x2f00000025247423 */ /* 0x000fe200000100c8 */
[----:B------:R-:W-:-:S04]  /*1c810*/  IMAD.MOV.U32 R37, RZ, RZ, R22 ;  /* 0x000000ffff257224 */ /* 0x000fc800078e0016 */
        /* <DEDUP_REMOVED lines=10> */
.L_x_11232:
        /* <DEDUP_REMOVED lines=13> */
.L_x_11234:
[----:B------:R-:W-:Y:S05]  /*1c990*/  BSYNC.RECONVERGENT B1 ;  /* 0x0000000000017941 */ /* 0x000fea0003800200 */
.L_x_11233:
        /* <DEDUP_REMOVED lines=61> */
.L_x_11231:
[----:B------:R-:W-:Y:S05]  /*1cd70*/  BSYNC.RECONVERGENT B0 ;  /* 0x0000000000007941 */ /* 0x000fea0003800200 */
.L_x_11230:
[----:B------:R-:W-:Y:S01]  /*1cd80*/  ISETP.NE.AND P5, PT, R40, 0x1, PT ;  /* 0x000000012800780c */ /* 0x000fe20003fa5270 */
[----:B------:R-:W-:Y:S01]  /*1cd90*/  BSSY.RECONVERGENT B0, `(.L_x_11235) ;  /* 0x000005c000007945 */ /* 0x000fe20003800200 */
[----:B------:R-:W-:Y:S01]  /*1cda0*/  I2FP.F32.U32 R37, R37 ;  /* 0x0000002500257245 */ /* 0x000fe20000201000 */
[----:B------:R-:W-:Y:S01]  /*1cdb0*/  IMAD.MOV.U32 R38, RZ, RZ, 0x2 ;  /* 0x00000002ff267424 */ /* 0x000fe200078e00ff */
[C---:B------:R-:W-:Y:S02]  /*1cdc0*/  SHF.L.U32 R44, R27.reuse, 0x10, RZ ;  /* 0x000000101b2c7819 */ /* 0x040fe400000006ff */
        /* <DEDUP_REMOVED lines=13> */
.L_x_11237:
        /* <DEDUP_REMOVED lines=13> */
.L_x_11239:
[----:B------:R-:W-:Y:S05]  /*1cf70*/  BSYNC.RECONVERGENT B1 ;  /* 0x0000000000017941 */ /* 0x000fea0003800200 */
.L_x_11238:
        /* <DEDUP_REMOVED lines=61> */
.L_x_11236:
[----:B------:R-:W-:Y:S05]  /*1d350*/  BSYNC.RECONVERGENT B0 ;  /* 0x0000000000007941 */ /* 0x000fea0003800200 */
.L_x_11235:
[----:B------:R-:W-:Y:S01]  /*1d360*/  P2R R40, PR, RZ, 0x2 ;  /* 0x00000002ff287803 */ /* 0x000fe20000000000 */
[-C--:B------:R-:W-:Y:S01]  /*1d370*/  FMUL.FTZ R31, R31, R202.reuse ;  /* 0x000000ca1f1f7220 */ /* 0x080fe20000410000 */
[----:B------:R-:W-:Y:S01]  /*1d380*/  I2FP.F32.U32 R37, R37 ;  /* 0x0000002500257245 */ /* 0x000fe20000201000 */
[-C--:B------:R-:W-:Y:S01]  /*1d390*/  FMUL.FTZ R33, R33, R202.reuse ;  /* 0x000000ca21217220 */ /* 0x080fe20000410000 */
[----:B------:R-:W-:Y:S01]  /*1d3a0*/  ISETP.NE.AND P1, PT, R24, RZ, PT ;  /* 0x000000ff1800720c */ /* 0x000fe20003f25270 */
[----:B------:R-:W-:Y:S01]  /*1d3b0*/  FMUL.FTZ R44, R44, R202 ;  /* 0x000000ca2c2c7220 */ /* 0x000fe20000410000 */
[----:B------:R-:W-:Y:S01]  /*1d3c0*/  SHF.L.U32 R27, R27, 0x10, RZ ;  /* 0x000000101b1b7819 */ /* 0x000fe200000006ff */
[----:B------:R-:W-:Y:S01]  /*1d3d0*/  FFMA.FTZ R36, R37, R200, 1.1641532182693481445e-10 ;  /* 0x2f00000025247423 */ /* 0x000fe200000100c8 */
[----:B------:R-:W-:Y:S01]  /*1d3e0*/  ISETP.NE.AND P5, PT, R25, RZ, PT ;  /* 0x000000ff1900720c */ /* 0x000fe20003fa5270 */
[-C--:B------:R-:W-:Y:S01]  /*1d3f0*/  FMUL.FTZ R26, R26, R202.reuse ;  /* 0x000000ca1a1a7220 */ /* 0x080fe20000410000 */
[----:B------:R-:W-:Y:S01]  /*1d400*/  FSEL R48, R31, RZ, P1 ;  /* 0x000000ff1f307208 */ /* 0x000fe20000800000 */
[-C--:B------:R-:W-:Y:S01]  /*1d410*/  FMUL.FTZ R35, R35, R202.reuse ;  /* 0x000000ca23237220 */ /* 0x080fe20000410000 */
[----:B------:R-:W-:Y:S01]  /*1d420*/  ISETP.NE.AND P1, PT, R40, RZ, PT ;  /* 0x000000ff2800720c */ /* 0x000fe20003f25270 */
[-C--:B------:R-:W-:Y:S01]  /*1d430*/  FMUL.FTZ R34, R34, R202.reuse ;  /* 0x000000ca22227220 */ /* 0x080fe20000410000 */
[----:B------:R-:W-:Y:S01]  /*1d440*/  P2R R39, PR, RZ, 0x1 ;  /* 0x00000001ff277803 */ /* 0x000fe20000000000 */
[-C--:B------:R-:W-:Y:S01]  /*1d450*/  FMUL.FTZ R32, R32, R202.reuse ;  /* 0x000000ca20207220 */ /* 0x080fe20000410000 */
[----:B------:R-:W-:Y:S01]  /*1d460*/  FMUL.FTZ R27, R27, R202 ;  /* 0x000000ca1b1b7220 */ /* 0x000fe20000410000 */
[----:B------:R-:W-:-:S02]  /*1d470*/  FSEL R50, R33, RZ, P5 ;  /* 0x000000ff21327208 */ /* 0x000fc40002800000 */
[----:B------:R-:W-:Y:S02]  /*1d480*/  ISETP.NE.AND P0, PT, R29, RZ, PT ;  /* 0x000000ff1d00720c */ /* 0x000fe40003f05270 */
        /* <DEDUP_REMOVED lines=18> */
.L_x_11199:
[----:B------:R-:W-:Y:S01]  /*1d5b0*/  SEL R31, RZ, 0x1000000, !P5 ;  /* 0x01000000ff1f7807 */ /* 0x000fe20006800000 */
[----:B------:R-:W-:Y:S01]  /*1d5c0*/  VIADD R195, R198, 0x60 ;  /* 0x00000060c6c37836 */ /* 0x000fe20000000000 */
[----:B------:R-:W-:Y:S02]  /*1d5d0*/  SEL R27, RZ, 0x10000, !P4 ;  /* 0x00010000ff1b7807 */ /* 0x000fe40006000000 */
[----:B------:R-:W-:Y:S02]  /*1d5e0*/  SEL R26, RZ, 0x100, !P3 ;  /* 0x00000100ff1a7807 */ /* 0x000fe40005800000 */
[----:B------:R-:W-:Y:S02]  /*1d5f0*/  ISETP.NE.AND P5, PT, R29, RZ, PT ;  /* 0x000000ff1d00720c */ /* 0x000fe40003fa5270 */
[----:B------:R-:W-:Y:S02]  /*1d600*/  ISETP.NE.AND P4, PT, R25, RZ, PT ;  /* 0x000000ff1900720c */ /* 0x000fe40003f85270 */
[----:B------:R-:W-:-:S02]  /*1d610*/  ISETP.NE.AND P3, PT, R30, RZ, PT ;  /* 0x000000ff1e00720c */ /* 0x000fc40003f65270 */
[----:B------:R-:W-:Y:S02]  /*1d620*/  LOP3.LUT R30, R26, R31, R27, 0xfe, !PT ;  /* 0x0000001f1a1e7212 */ /* 0x000fe400078efe1b */
[----:B------:R-:W-:Y:S02]  /*1d630*/  SEL R29, RZ, 0x1000000, !P3 ;  /* 0x01000000ff1d7807 */ /* 0x000fe40005800000 */
[----:B------:R-:W-:Y:S02]  /*1d640*/  SEL R27, RZ, 0x10000, !P4 ;  /* 0x00010000ff1b7807 */ /* 0x000fe40006000000 */
[----:B------:R-:W-:Y:S02]  /*1d650*/  SEL R26, RZ, 0x100, !P5 ;  /* 0x00000100ff1a7807 */ /* 0x000fe40006800000 */
[----:B------:R-:W-:Y:S01]  /*1d660*/  ISETP.NE.AND P6, PT, R24, RZ, PT ;  /* 0x000000ff1800720c */ /* 0x000fe20003fc5270 */
[----:B------:R-:W-:Y:S01]  /*1d670*/  IMAD.WIDE.U32 R24, R194, 0x20, R240 ;  /* 0x00000020c2187825 */ /* 0x000fe200078e00f0 */
[----:B------:R-:W-:-:S02]  /*1d680*/  LOP3.LUT R26, R26, R29, R27, 0xfe, !PT ;  /* 0x0000001d1a1a7212 */ /* 0x000fc400078efe1b */
[----:B------:R-:W-:Y:S02]  /*1d690*/  SEL R27, RZ, 0x1, !P6 ;  /* 0x00000001ff1b7807 */ /* 0x000fe40007000000 */
[----:B------:R-:W-:Y:S01]  /*1d6a0*/  SEL R29, RZ, 0x1, !P2 ;  /* 0x00000001ff1d7807 */ /* 0x000fe20005000000 */
[----:B------:R-:W-:Y:S04]  /*1d6b0*/  STG.E.128 desc[UR6][R24.64], R48 ;  /* 0x0000003018007986 */ /* 0x000fe8000c101d06 */
[----:B------:R0:W-:Y:S02]  /*1d6c0*/  STG.E.128 desc[UR6][R24.64+0x10], R44 ;  /* 0x0000102c18007986 */ /* 0x0001e4000c101d06 */
[----:B0-----:R-:W-:Y:S01]  /*1d6d0*/  LOP3.LUT R24, R26, R27, RZ, 0xfc, !PT ;  /* 0x0000001b1a187212 */ /* 0x001fe200078efcff */
[----:B------:R-:W-:Y:S01]  /*1d6e0*/  IMAD.WIDE.U32 R26, R194, 0x8, R242 ;  /* 0x00000008c21a7825 */ /* 0x000fe200078e00f2 */
[----:B------:R-:W-:-:S05]  /*1d6f0*/  LOP3.LUT R25, R30, R29, RZ, 0xfc, !PT ;  /* 0x0000001d1e197212 */ /* 0x000fca00078efcff */
        /* <DEDUP_REMOVED lines=25> */
.L_x_11240:
[C---:B-1----:R-:W-:Y:S01]  /*1d890*/  @P1 IMAD.WIDE.U32 R24, R195.reuse, 0x20, R24 ;  /* 0x00000020c3181825 */ /* 0x042fe200078e0018 */
[----:B------:R-:W5:Y:S04]  /*1d8a0*/  @P0 LDG.E.128 R76, desc[UR6][R26.64] ;  /* 0x000000061a4c0981 */ /* 0x000f68000c1e1d00 */
        /* <DEDUP_REMOVED lines=21> */
.L_x_11244:
        /* <DEDUP_REMOVED lines=13> */
.L_x_11246:
[----:B------:R-:W-:Y:S05]  /*1dad0*/  BSYNC.RECONVERGENT B1 ;  /* 0x0000000000017941 */ /* 0x000fea0003800200 */
.L_x_11245:
        /* <DEDUP_REMOVED lines=58> */
[----:B------:R-:W-:-:S07]  /*1de80*/  LOP3.LUT R3, R30, UR16, R33, 0x96, !PT ;  /* 0x000000101e037c12 */ /* 0x000fce000f8e9621 */
.L_x_11243:
[----:B------:R-:W-:Y:S05]  /*1de90*/  BSYNC.RECONVERGENT B0 ;  /* 0x0000000000007941 */ /* 0x000fea0003800200 */
.L_x_11242:
[----:B------:R-:W-:Y:S01]  /*1dea0*/  I2FP.F32.U32 R21, R21 ;  /* 0x0000001500157245 */ /* 0x000fe20000201000 */
[----:B------:R-:W-:Y:S01]  /*1deb0*/  BSSY.RECONVERGENT B0, `(.L_x_11247) ;  /* 0x000005e000007945 */ /* 0x000fe20003800200 */
[----:B------:R-:W-:Y:S01]  /*1dec0*/  ISETP.NE.AND P2, PT, R29, 0x1, PT ;  /* 0x000000011d00780c */ /* 0x000fe20003f45270 */
[----:B0-----:R-:W-:Y:S01]  /*1ded0*/  IMAD.MOV.U32 R30, RZ, RZ, 0x2 ;  /* 0x00000002ff1e7424 */ /* 0x001fe200078e00ff */
[----:B------:R-:W-:Y:S01]  /*1dee0*/  LOP3.LUT R186, R186, 0xffffffef, RZ, 0xc0, !PT ;  /* 0xffffffefbaba7812 */ /* 0x000fe200078ec0ff */
[----:B------:R-:W-:Y:S01]  /*1def0*/  FFMA.FTZ R28, R21, R200, 1.1641532182693481445e-10 ;  /* 0x2f000000151c7423 */ /* 0x000fe200000100c8 */
[C---:B-----5:R-:W-:Y:S01]  /*1df00*/  SHF.L.U32 R21, R24.reuse, 0x10, RZ ;  /* 0x0000001018157819 */ /* 0x060fe200000006ff */
[----:B------:R-:W-:Y:S01]  /*1df10*/  IMAD.MOV.U32 R23, RZ, RZ, R22 ;  /* 0x000000ffff177224 */ /* 0x000fe200078e0016 */
[----:B------:R-:W-:Y:S02]  /*1df20*/  PRMT R24, R24, 0x7632, R24 ;  /* 0x0000763218187816 */ /* 0x000fe40000000018 */
[----:B------:R-:W-:Y:S01]  /*1df30*/  FSETP.LE.FTZ.AND P4, PT, R28, R201, PT ;  /* 0x000000c91c00720b */ /* 0x000fe20003f93000 */
[----:B------:R-:W-:-:S12]  /*1df40*/  FMUL.FTZ R21, R21, R202 ;  /* 0x000000ca15157220 */ /* 0x000fd80000410000 */
        /* <DEDUP_REMOVED lines=10> */
.L_x_11249:
        /* <DEDUP_REMOVED lines=13> */
.L_x_11251:
[----:B------:R-:W-:Y:S05]  /*1e0c0*/  BSYNC.RECONVERGENT B1 ;  /* 0x0000000000017941 */ /* 0x000fea0003800200 */
.L_x_11250:
        /* <DEDUP_REMOVED lines=60> */
.L_x_11248:
[----:B------:R-:W-:Y:S05]  /*1e490*/  BSYNC.RECONVERGENT B0 ;  /* 0x0000000000007941 */ /* 0x000fea0003800200 */
.L_x_11247:
        /* <DEDUP_REMOVED lines=23> */
.L_x_11254:
        /* <DEDUP_REMOVED lines=13> */
.L_x_11256:
[----:B------:R-:W-:Y:S05]  /*1e6e0*/  BSYNC.RECONVERGENT B1 ;  /* 0x0000000000017941 */ /* 0x000fea0003800200 */
.L_x_11255:
        /* <DEDUP_REMOVED lines=60> */
.L_x_11253:
[----:B------:R-:W-:Y:S05]  /*1eab0*/  BSYNC.RECONVERGENT B0 ;  /* 0x0000000000007941 */ /* 0x000fea0003800200 */
.L_x_11252:
[----:B------:R-:W-:Y:S01]  /*1eac0*/  I2FP.F32.U32 R23, R23 ;  /* 0x0000001700177245 */ /* 0x000fe20000201000 */
[----:B------:R-:W-:Y:S01]  /*1ead0*/  BSSY.RECONVERGENT B0, `(.L_x_11257) ;  /* 0x000005d000007945 */ /* 0x000fe20003800200 */
[----:B------:R-:W-:Y:S01]  /*1eae0*/  ISETP.NE.AND P2, PT, R31, 0x1, PT ;  /* 0x000000011f00780c */ /* 0x000fe20003f45270 */
[----:B------:R-:W-:Y:S01]  /*1eaf0*/  IMAD.MOV.U32 R30, RZ, RZ, 0x2 ;  /* 0x00000002ff1e7424 */ /* 0x000fe200078e00ff */
[----:B------:R-:W-:Y:S01]  /*1eb00*/  LOP3.LUT R186, R186, 0xfffffff7, RZ, 0xc0, !PT ;  /* 0xfffffff7baba7812 */ /* 0x000fe200078ec0ff */
[----:B------:R-:W-:Y:S01]  /*1eb10*/  FFMA.FTZ R28, R23, R200, 1.1641532182693481445e-10 ;  /* 0x2f000000171c7423 */ /* 0x000fe200000100c8 */
[----:B------:R-:W-:Y:S01]  /*1eb20*/  IMAD.U32 R23, R24, 0x10000, RZ ;  /* 0x0001000018177824 */ /* 0x000fe200078e00ff */
[----:B------:R-:W-:-:S03]  /*1eb30*/  MOV R29, R22 ;  /* 0x00000016001d7202 */ /* 0x000fc60000000f00 */
[----:B------:R-:W-:Y:S01]  /*1eb40*/  FSETP.LE.FTZ.AND P4, PT, R28, R201, PT ;  /* 0x000000c91c00720b */ /* 0x000fe20003f93000 */
[----:B------:R-:W-:-:S12]  /*1eb50*/  FMUL.FTZ R24, R23, R202 ;  /* 0x000000ca17187220 */ /* 0x000fd80000410000 */
        /* <DEDUP_REMOVED lines=10> */
.L_x_11259:
        /* <DEDUP_REMOVED lines=13> */
.L_x_11261:
[----:B------:R-:W-:Y:S05]  /*1ecd0*/  BSYNC.RECONVERGENT B1 ;  /* 0x0000000000017941 */ /* 0x000fea0003800200 */
.L_x_11260:
        /* <DEDUP_REMOVED lines=60> */
.L_x_11258:
[----:B------:R-:W-:Y:S05]  /*1f0a0*/  BSYNC.RECONVERGENT B0 ;  /* 0x0000000000007941 */ /* 0x000fea0003800200 */
.L_x_11257:
[----:B------:R-:W-:Y:S01]  /*1f0b0*/  I2FP.F32.U32 R23, R29 ;  /* 0x0000001d00177245 */ /* 0x000fe20000201000 */
[----:B------:R-:W-:Y:S01]  /*1f0c0*/  BSSY.RECONVERGENT B0, `(.L_x_11262) ;  /* 0x0000062000007945 */ /* 0x000fe20003800200 */
[----:B------:R-:W-:Y:S02]  /*1f0d0*/  PRMT R28, R76, 0x7632, R28 ;  /* 0x000076324c1c7816 */ /* 0x000fe4000000001c */
[----:B------:R-:W-:Y:S02]  /*1f0e0*/  ISETP.NE.AND P3, PT, R30, 0x1, PT ;  /* 0x000000011e00780c */ /* 0x000fe40003f65270 */
[----:B------:R-:W-:Y:S01]  /*1f0f0*/  SHF.L.U32 R29, R28, 0x10, RZ ;  /* 0x000000101c1d7819 */ /* 0x000fe200000006ff */
[----:B------:R-:W-:Y:S01]  /*1f100*/  FFMA.FTZ R28, R23, R200, 1.1641532182693481445e-10 ;  /* 0x2f000000171c7423 */ /* 0x000fe200000100c8 */
[----:B------:R-:W-:-:S03]  /*1f110*/  FSEL R24, R24, RZ, P4 ;  /* 0x000000ff18187208 */ /* 0x000fc60002000000 */
[----:B------:R-:W-:Y:S01]  /*1f120*/  FMUL.FTZ R29, R29, R202 ;  /* 0x000000ca1d1d7220 */ /* 0x000fe20000410000 */
[----:B------:R-:W-:Y:S01]  /*1f130*/  FSETP.GTU.FTZ.AND P2, PT, R28, R201, PT ;  /* 0x000000c91c00720b */ /* 0x000fe20003f5c000 */
[----:B------:R-:W-:-:S03]  /*1f140*/  IMAD.MOV.U32 R28, RZ, RZ, 0x2 ;  /* 0x00000002ff1c7424 */ /* 0x000fc600078e00ff */
        /* <DEDUP_REMOVED lines=14> */
.L_x_11264:
        /* <DEDUP_REMOVED lines=13> */
.L_x_11266:
[----:B------:R-:W-:Y:S05]  /*1f300*/  BSYNC.RECONVERGENT B1 ;  /* 0x0000000000017941 */ /* 0x000fea0003800200 */
.L_x_11265:
        /* <DEDUP_REMOVED lines=61> */
.L_x_11263:
[----:B------:R-:W-:Y:S05]  /*1f6e0*/  BSYNC.RECONVERGENT B0 ;  /* 0x0000000000007941 */ /* 0x000fea0003800200 */
.L_x_11262:
[----:B------:R-:W-:Y:S01]  /*1f6f0*/  I2FP.F32.U32 R29, R24 ;  /* 0x00000018001d7245 */ /* 0x000fe20000201000 */
[----:B------:R-:W-:Y:S01]  /*1f700*/  BSSY.RECONVERGENT B0, `(.L_x_11267) ;  /* 0x000005f000007945 */ /* 0x000fe20003800200 */
[----:B------:R-:W-:Y:S01]  /*1f710*/  ISETP.NE.AND P2, PT, R28, 0x1, PT ;  /* 0x000000011c00780c */ /* 0x000fe20003f45270 */
[----:B------:R-:W-:Y:S01]  /*1f720*/  IMAD.MOV.U32 R30, RZ, RZ, 0x2 ;  /* 0x00000002ff1e7424 */ /* 0x000fe200078e00ff */
[----:B------:R-:W-:Y:S01]  /*1f730*/  LOP3.LUT R186, R186, 0xfffffffb, RZ, 0xc0, !PT ;  /* 0xfffffffbbaba7812 */ /* 0x000fe200078ec0ff */
[----:B------:R-:W-:Y:S01]  /*1f740*/  FFMA.FTZ R24, R29, R200, 1.1641532182693481445e-10 ;  /* 0x2f0000001d187423 */ /* 0x000fe200000100c8 */
[C---:B------:R-:W-:Y:S02]  /*1f750*/  SHF.L.U32 R29, R25.reuse, 0x10, RZ ;  /* 0x00000010191d7819 */ /* 0x040fe400000006ff */
[----:B------:R-:W-:Y:S01]  /*1f760*/  PRMT R33, R25, 0x7632, R33 ;  /* 0x0000763219217816 */ /* 0x000fe20000000021 */
[----:B------:R-:W-:Y:S01]  /*1f770*/  IMAD.MOV.U32 R25, RZ, RZ, R22 ;  /* 0x000000ffff197224 */ /* 0x000fe200078e0016 */
        /* <DEDUP_REMOVED lines=12> */
.L_x_11269:
        /* <DEDUP_REMOVED lines=13> */
.L_x_11271:
[----:B------:R-:W-:Y:S05]  /*1f910*/  BSYNC.RECONVERGENT B1 ;  /* 0x0000000000017941 */ /* 0x000fea0003800200 */
.L_x_11270:
        /* <DEDUP_REMOVED lines=57> */
[----:B------:R-:W-:Y:S01]  /*1fcb0*/  IMAD.MOV.U32 R30, RZ, RZ, RZ ;  /* 0x000000ffff1e7224 */ /* 0x000fe200078e00ff */
[----:B------:R-:W-:Y:S02]  /*1fcc0*/  LOP3.LUT R3, R28, UR15, R25, 0x96, !PT ;  /* 0x0000000f1c037c12 */ /* 0x000fe4000f8e9619 */
[----:B------:R-:W-:Y:S01]  /*1fcd0*/  MOV R25, R32 ;  /* 0x0000002000197202 */ /* 0x000fe20000000f00 */
[----:B------:R-:W-:-:S07]  /*1fce0*/  IMAD.MOV.U32 R32, RZ, RZ, R24 ;  /* 0x000000ffff207224 */ /* 0x000fce00078e0018 */
.L_x_11268:
[----:B------:R-:W-:Y:S05]  /*1fcf0*/  BSYNC.RECONVERGENT B0 ;  /* 0x0000000000007941 */ /* 0x000fea0003800200 */
.L_x_11267:
[----:B------:R-:W-:Y:S01]  /*1fd00*/  I2FP.F32.U32 R25, R25 ;  /* 0x0000001900197245 */ /* 0x000fe20000201000 */
[----:B------:R-:W-:Y:S01]  /*1fd10*/  BSSY.RECONVERGENT B0, `(.L_x_11272) ;  /* 0x0000061000007945 */ /* 0x000fe20003800200 */
[----:B------:R-:W-:-:S03]  /*1fd20*/  IMAD.MOV.U32 R28, RZ, RZ, 0x2 ;  /* 0x00000002ff1c7424 */ /* 0x000fc600078e00ff */
[----:B------:R-:W-:Y:S01]  /*1fd30*/  FFMA.FTZ R24, R25, R200, 1.1641532182693481445e-10 ;  /* 0x2f00000019187423 */ /* 0x000fe200000100c8 */
[----:B------:R-:W-:-:S04]  /*1fd40*/  SHF.L.U32 R25, R77, 0x10, RZ ;  /* 0x000000104d197819 */ /* 0x000fc800000006ff */
[----:B------:R-:W-:Y:S01]  /*1fd50*/  FSETP.GTU.FTZ.AND P2, PT, R24, R201, PT ;  /* 0x000000c91800720b */ /* 0x000fe20003f5c000 */
[----:B------:R-:W-:Y:S01]  /*1fd60*/  FMUL.FTZ R42, R25, R202 ;  /* 0x000000ca192a7220 */ /* 0x000fe20000410000 */
[----:B------:R-:W-:Y:S02]  /*1fd70*/  FSEL R25, R34, RZ, P4 ;  /* 0x000000ff22197208 */ /* 0x000fe40002000000 */
[----:B------:R-:W-:Y:S02]  /*1fd80*/  SEL R180, RZ, 0x1, P2 ;  /* 0x00000001ffb47807 */ /* 0x000fe40001000000 */
[----:B------:R-:W-:Y:S02]  /*1fd90*/  FSEL R42, R42, RZ, !P2 ;  /* 0x000000ff2a2a7208 */ /* 0x000fe40005000000 */
[----:B------:R-:W-:-:S03]  /*1fda0*/  ISETP.NE.AND P2, PT, R30, 0x1, PT ;  /* 0x000000011e00780c */ /* 0x000fc60003f45270 */
[----:B------:R-:W-:Y:S01]  /*1fdb0*/  FADD.FTZ R42, R42, R25 ;  /* 0x000000192a2a7221 */ /* 0x000fe20000010000 */
[----:B------:R-:W-:-:S03]  /*1fdc0*/  IMAD.MOV.U32 R25, RZ, RZ, R22 ;  /* 0x000000ffff197224 */ /* 0x000fc600078e0016 */
[----:B------:R-:W-:-:S06]  /*1fdd0*/  @P1 FADD.FTZ R42, R74, R42 ;  /* 0x0000002a4a2a1221 */ /* 0x000fcc0000010000 */
        /* <DEDUP_REMOVED lines=9> */
.L_x_11274:
        /* <DEDUP_REMOVED lines=13> */
.L_x_11276:
[----:B------:R-:W-:Y:S05]  /*1ff40*/  BSYNC.RECONVERGENT B1 ;  /* 0x0000000000017941 */ /* 0x000fea0003800200 */
.L_x_11275:
        /* <DEDUP_REMOVED lines=61> */
.L_x_11273:
[----:B------:R-:W-:Y:S05]  /*20320*/  BSYNC.RECONVERGENT B0 ;  /* 0x0000000000007941 */ /* 0x000fea0003800200 */
.L_x_11272:
        /* <DEDUP_REMOVED lines=9> */
[----:B------:R-:W-:-:S13]  /*203c0*/  FSETP.LE.FTZ.AND P4, PT, R24, R201, PT ;  /* 0x000000c91800720b */ /* 0x000fda0003f93000 */
        /* <DEDUP_REMOVED lines=10> */
.L_x_11279:
        /* <DEDUP_REMOVED lines=13> */
.L_x_11281:
[----:B------:R-:W-:Y:S05]  /*20540*/  BSYNC.RECONVERGENT B1 ;  /* 0x0000000000017941 */ /* 0x000fea0003800200 */
.L_x_11280:
        /* <DEDUP_REMOVED lines=61> */
.L_x_11278:
[----:B------:R-:W-:Y:S05]  /*20920*/  BSYNC.RECONVERGENT B0 ;  /* 0x0000000000007941 */ /* 0x000fea0003800200 */
.L_x_11277:
[----:B------:R-:W-:Y:S01]  /*20930*/  I2FP.F32.U32 R25, R25 ;  /* 0x0000001900197245 */ /* 0x000fe20000201000 */
[----:B------:R-:W-:Y:S01]  /*20940*/  BSSY.RECONVERGENT B0, `(.L_x_11282) ;  /* 0x0000062000007945 */ /* 0x000fe20003800200 */
[----:B------:R-:W-:-:S03]  /*20950*/  PRMT R28, R77, 0x7632, R28 ;  /* 0x000076324d1c7816 */ /* 0x000fc6000000001c */
[----:B------:R-:W-:Y:S01]  /*20960*/  FFMA.FTZ R24, R25, R200, 1.1641532182693481445e-10 ;  /* 0x2f00000019187423 */ /* 0x000fe200000100c8 */
[----:B------:R-:W-:Y:S01]  /*20970*/  SHF.L.U32 R25, R28, 0x10, RZ ;  /* 0x000000101c197819 */ /* 0x000fe200000006ff */
[----:B------:R-:W-:-:S03]  /*20980*/  IMAD.MOV.U32 R28, RZ, RZ, 0x2 ;  /* 0x00000002ff1c7424 */ /* 0x000fc600078e00ff */
        /* <DEDUP_REMOVED lines=18> */
.L_x_11284:
        /* <DEDUP_REMOVED lines=13> */
.L_x_11286:
[----:B------:R-:W-:Y:S05]  /*20b80*/  BSYNC.RECONVERGENT B1 ;  /* 0x0000000000017941 */ /* 0x000fea0003800200 */
.L_x_11285:
        /* <DEDUP_REMOVED lines=61> */
.L_x_11283:
[----:B------:R-:W-:Y:S05]  /*20f60*/  BSYNC.RECONVERGENT B0 ;  /* 0x0000000000007941 */ /* 0x000fea0003800200 */
.L_x_11282:
        /* <DEDUP_REMOVED lines=19> */
.L_x_11289:
        /* <DEDUP_REMOVED lines=13> */
.L_x_11291:
[----:B------:R-:W-:Y:S05]  /*21170*/  BSYNC.RECONVERGENT B1 ;  /* 0x0000000000017941 */ /* 0x000fea0003800200 */
.L_x_11290:
        /* <DEDUP_REMOVED lines=61> */
.L_x_11288:
[----:B------:R-:W-:Y:S05]  /*21550*/  BSYNC.RECONVERGENT B0 ;  /* 0x0000000000007941 */ /* 0x000fea0003800200 */
.L_x_11287:
[----:B------:R-:W-:Y:S01]  /*21560*/  I2FP.F32.U32 R25, R25 ;  /* 0x0000001900197245 */ /* 0x000fe20000201000 */
[----:B------:R-:W-:Y:S01]  /*21570*/  BSSY.RECONVERGENT B0, `(.L_x_11292) ;  /* 0x0000061000007945 */ /* 0x000fe20003800200 */
[----:B------:R-:W-:Y:S01]  /*21580*/  FSEL R33, R33, RZ, P2 ;  /* 0x000000ff21217208 */ /* 0x000fe20001000000 */
[----:B------:R-:W-:Y:S02]  /*21590*/  IMAD.MOV.U32 R28, RZ, RZ, 0x2 ;  /* 0x00000002ff1c7424 */ /* 0x000fe400078e00ff */
[----:B------:R-:W-:Y:S01]  /*215a0*/  FFMA.FTZ R24, R25, R200, 1.1641532182693481445e-10 ;  /* 0x2f00000019187423 */ /* 0x000fe200000100c8 */
[----:B------:R-:W-:-:S04]  /*215b0*/  SHF.L.U32 R25, R78, 0x10, RZ ;  /* 0x000000104e197819 */ /* 0x000fc800000006ff */
[----:B------:R-:W-:Y:S01]  /*215c0*/  FSETP.GTU.FTZ.AND P3, PT, R24, R201, PT ;  /* 0x000000c91800720b */ /* 0x000fe20003f7c000 */
[----:B------:R-:W-:-:S03]  /*215d0*/  FMUL.FTZ R25, R25, R202 ;  /* 0x000000ca19197220 */ /* 0x000fc60000410000 */
[----:B------:R-:W-:Y:S02]  /*215e0*/  SEL R182, RZ, 0x1, P3 ;  /* 0x00000001ffb67807 */ /* 0x000fe40001800000 */
[----:B------:R-:W-:Y:S01]  /*215f0*/  FSEL R36, R25, RZ, !P3 ;  /* 0x000000ff19247208 */ /* 0x000fe20005800000 */
[----:B------:R-:W-:Y:S01]  /*21600*/  IMAD.MOV.U32 R25, RZ, RZ, R22 ;  /* 0x000000ffff197224 */ /* 0x000fe200078e0016 */
[----:B------:R-:W-:-:S03]  /*21610*/  ISETP.NE.AND P3, PT, R29, 0x1, PT ;  /* 0x000000011d00780c */ /* 0x000fc60003f65270 */
[----:B------:R-:W-:-:S04]  /*21620*/  FADD.FTZ R36, R36, R33 ;  /* 0x0000002124247221 */ /* 0x000fc80000010000 */
        /* <DEDUP_REMOVED lines=10> */
.L_x_11294:
        /* <DEDUP_REMOVED lines=13> */
.L_x_11296:
[----:B------:R-:W-:Y:S05]  /*217a0*/  BSYNC.RECONVERGENT B1 ;  /* 0x0000000000017941 */ /* 0x000fea0003800200 */
.L_x_11295:
        /* <DEDUP_REMOVED lines=61> */
.L_x_11293:
[----:B------:R-:W-:Y:S05]  /*21b80*/  BSYNC.RECONVERGENT B0 ;  /* 0x0000000000007941 */ /* 0x000fea0003800200 */
.L_x_11292:
        /* <DEDUP_REMOVED lines=18> */
.L_x_11299:
        /* <DEDUP_REMOVED lines=13> */
.L_x_11301:
[----:B------:R-:W-:Y:S05]  /*21d80*/  BSYNC.RECONVERGENT B1 ;  /* 0x0000000000017941 */ /* 0x000fea0003800200 */
.L_x_11300:
        /* <DEDUP_REMOVED lines=61> */
.L_x_11298:
[----:B------:R-:W-:Y:S05]  /*22160*/  BSYNC.RECONVERGENT B0 ;  /* 0x0000000000007941 */ /* 0x000fea0003800200 */
.L_x_11297:
[----:B------:R-:W-:Y:S01]  /*22170*/  I2FP.F32.U32 R25, R25 ;  /* 0x0000001900197245 */ /* 0x000fe20000201000 */
[----:B------:R-:W-:Y:S01]  /*22180*/  BSSY.RECONVERGENT B0, `(.L_x_11302) ;  /* 0x0000062000007945 */ /* 0x000fe20003800200 */
[----:B------:R-:W-:Y:S01]  /*22190*/  PRMT R24, R78, 0x7632, R24 ;  /* 0x000076324e187816 */ /* 0x000fe20000000018 */
[----:B------:R-:W-:Y:S01]  /*221a0*/  IMAD.MOV.U32 R28, RZ, RZ, 0x2 ;  /* 0x00000002ff1c7424 */ /* 0x000fe200078e00ff */
[----:B------:R-:W-:Y:S02]  /*221b0*/  FSEL R26, R26, RZ, P3 ;  /* 0x000000ff1a1a7208 */ /* 0x000fe40001800000 */
[----:B------:R-:W-:Y:S01]  /*221c0*/  SHF.L.U32 R29, R24, 0x10, RZ ;  /* 0x00000010181d7819 */ /* 0x000fe200000006ff */
[----:B------:R-:W-:Y:S01]  /*221d0*/  FFMA.FTZ R24, R25, R200, 1.1641532182693481445e-10 ;  /* 0x2f00000019187423 */ /* 0x000fe200000100c8 */
[----:B------:R-:W-:-:S03]  /*221e0*/  IMAD.MOV.U32 R25, RZ, RZ, R22 ;  /* 0x000000ffff197224 */ /* 0x000fc600078e0016 */
[----:B------:R-:W-:Y:S01]  /*221f0*/  FMUL.FTZ R29, R29, R202 ;  /* 0x000000ca1d1d7220 */ /* 0x000fe20000410000 */
        /* <DEDUP_REMOVED lines=15> */
.L_x_11304:
        /* <DEDUP_REMOVED lines=13> */
.L_x_11306:
[----:B------:R-:W-:Y:S05]  /*223c0*/  BSYNC.RECONVERGENT B1 ;  /* 0x0000000000017941 */ /* 0x000fea0003800200 */
.L_x_11305:
        /* <DEDUP_REMOVED lines=61> */
.L_x_11303:
[----:B------:R-:W-:Y:S05]  /*227a0*/  BSYNC.RECONVERGENT B0 ;  /* 0x0000000000007941 */ /* 0x000fea0003800200 */
.L_x_11302:
        /* <DEDUP_REMOVED lines=19> */
.L_x_11309:
        /* <DEDUP_REMOVED lines=12> */
.L_x_11311:
[----:B------:R-:W-:Y:S05]  /*229a0*/  BSYNC.RECONVERGENT B1 ;  /* 0x0000000000017941 */ /* 0x000fea0003800200 */
.L_x_11310:
        /* <DEDUP_REMOVED lines=62> */
.L_x_11308:
[----:B------:R-:W-:Y:S05]  /*22d90*/  BSYNC.RECONVERGENT B0 ;  /* 0x0000000000007941 */ /* 0x000fea0003800200 */
.L_x_11307:
        /* <DEDUP_REMOVED lines=23> */
.L_x_11314:
        /* <DEDUP_REMOVED lines=12> */
.L_x_11316:
[----:B------:R-:W-:Y:S05]  /*22fd0*/  BSYNC.RECONVERGENT B1 ;  /* 0x0000000000017941 */ /* 0x000fea0003800200 */
.L_x_11315:
        /* <DEDUP_REMOVED lines=62> */
.L_x_11313:
[----:B------:R-:W-:Y:S05]  /*233c0*/  BSYNC.RECONVERGENT B0 ;  /* 0x0000000000007941 */ /* 0x000fea0003800200 */
.L_x_11312:
        /* <DEDUP_REMOVED lines=18> */
.L_x_11319:
[----:B------:R-:W-:Y:S01]  /*234f0*/  VIADD R2, R2, 0x1 ;  /* 0x0000000102027836 */ /* 0x000fe20000000000 */
[----:B------:R-:W-:Y:S04]  /*23500*/  BSSY.RECONVERGENT B1, `(.L_x_11320) ;  /* 0x000000d000017945 */ /* 0x000fe80003800200 */
        /* <DEDUP_REMOVED lines=12> */
.L_x_11321:
[----:B------:R-:W-:Y:S05]  /*235d0*/  BSYNC.RECONVERGENT B1 ;  /* 0x0000000000017941 */ /* 0x000fea0003800200 */
.L_x_11320:
        /* <DEDUP_REMOVED lines=62> */
.L_x_11318:
[----:B------:R-:W-:Y:S05]  /*239c0*/  BSYNC.RECONVERGENT B0 ;  /* 0x0000000000007941 */ /* 0x000fea0003800200 */
.L_x_11317:
[----:B------:R-:W-:Y:S02]  /*239d0*/  I2FP.F32.U32 R25, R25 ;  /* 0x0000001900197245 */ /* 0x000fe40000201000 */
[----:B------:R-:W-:Y:S02]  /*239e0*/  PRMT R24, R79, 0x7632, R24 ;  /* 0x000076324f187816 */ /* 0x000fe40000000018 */
[----:B------:R-:W-:Y:S02]  /*239f0*/  FSEL R30, R30, RZ, P5 ;  /* 0x000000ff1e1e7208 */ /* 0x000fe40002800000 */
[----:B------:R-:W-:Y:S01]  /*23a00*/  SHF.L.U32 R27, R24, 0x10, RZ ;  /* 0x00000010181b7819 */ /* 0x000fe200000006ff */
[----:B------:R-:W-:-:S04]  /*23a10*/  FFMA.FTZ R24, R25, R200, 1.1641532182693481445e-10 ;  /* 0x2f00000019187423 */ /* 0x000fc800000100c8 */
[----:B------:R-:W-:Y:S01]  /*23a20*/  FMUL.FTZ R27, R27, R202 ;  /* 0x000000ca1b1b7220 */ /* 0x000fe20000410000 */
[----:B------:R-:W-:-:S04]  /*23a30*/  FSETP.GTU.FTZ.AND P6, PT, R24, R201, PT ;  /* 0x000000c91800720b */ /* 0x000fc80003fdc000 */
[----:B------:R-:W-:Y:S02]  /*23a40*/  FSEL R27, R27, RZ, !P6 ;  /* 0x000000ff1b1b7208 */ /* 0x000fe40007000000 */
[----:B------:R-:W-:-:S03]  /*23a50*/  SEL R185, RZ, 0x1, P6 ;  /* 0x00000001ffb97807 */ /* 0x000fc60003000000 */
[----:B------:R-:W-:-:S04]  /*23a60*/  FADD.FTZ R39, R27, R30 ;  /* 0x0000001e1b277221 */ /* 0x000fc80000010000 */
[----:B------:R-:W-:Y:S01]  /*23a70*/  @P1 FADD.FTZ R39, R71, R39 ;  /* 0x0000002747271221 */ /* 0x000fe20000010000 */
[----:B------:R-:W-:Y:S06]  /*23a80*/  BRA `(.L_x_11322) ;  /* 0x00000030005c7947 */ /* 0x000fec0003800000 */
.L_x_11241:
        /* <DEDUP_REMOVED lines=16> */
.L_x_11325:
        /* <DEDUP_REMOVED lines=13> */
.L_x_11327:
[----:B------:R-:W-:Y:S05]  /*23c60*/  BSYNC.RECONVERGENT B1 ;  /* 0x0000000000017941 */ /* 0x000fea0003800200 */
.L_x_11326:
        /* <DEDUP_REMOVED lines=59> */
[----:B------:R-:W-:-:S07]  /*24020*/  IMAD.MOV.U32 R30, RZ, RZ, RZ ;  /* 0x000000ffff1e7224 */ /* 0x000fce00078e00ff */
.L_x_11324:
[----:B------:R-:W-:Y:S05]  /*24030*/  BSYNC.RECONVERGENT B0 ;  /* 0x0000000000007941 */ /* 0x000fea0003800200 */
.L_x_11323:
        /* <DEDUP_REMOVED lines=8> */
[C---:B-----5:R-:W-:Y:S01]  /*240c0*/  IMAD.U32 R28, R24.reuse, 0x10000, RZ ;  /* 0x00010000181c7824 */ /* 0x060fe200078e00ff */
[----:B------:R-:W-:-:S11]  /*240d0*/  PRMT R24, R24, 0x7632, R24 ;  /* 0x0000763218187816 */ /* 0x000fd60000000018 */
        /* <DEDUP_REMOVED lines=10> */
.L_x_11330:
        /* <DEDUP_REMOVED lines=13> */
.L_x_11332:
[----:B------:R-:W-:Y:S05]  /*24250*/  BSYNC.RECONVERGENT B1 ;  /* 0x0000000000017941 */ /* 0x000fea0003800200 */
.L_x_11331:
        /* <DEDUP_REMOVED lines=61> */
.L_x_11329:
[----:B------:R-:W-:Y:S05]  /*24630*/  BSYNC.RECONVERGENT B0 ;  /* 0x0000000000007941 */ /* 0x000fea0003800200 */
.L_x_11328:
        /* <DEDUP_REMOVED lines=8> */
[----:B------:R-:W-:-:S13]  /*246c0*/  FSETP.LE.FTZ.AND P3, PT, R30, R201, PT ;  /* 0x000000c91e00720b */ /* 0x000fda0003f73000 */
        /* <DEDUP_REMOVED lines=10> */
.L_x_11335:
        /* <DEDUP_REMOVED lines=13> */
.L_x_11337:
[----:B------:R-:W-:Y:S05]  /*24840*/  BSYNC.RECONVERGENT B1 ;  /* 0x0000000000017941 */ /* 0x000fea0003800200 */
.L_x_11336:
        /* <DEDUP_REMOVED lines=8> */
[----:B------:R-:W-:-:S04]  /*248d0*/  IMAD.WIDE.U32 R36, R37, -0x2daee0ad, RZ ;  /* 0xd2511f5325247825 */ /* 0x000fc800078e00ff */
[----:B------:R-:W-:Y:S01]  /*248e0*/  IMAD.MOV.U32 R33, RZ, RZ, RZ ;  /* 0x000000ffff217224 */ /* 0x000fe200078e00ff */
        /* <DEDUP_REMOVED lines=50> */
[----:B------:R-:W-:-:S07]  /*24c10*/  MOV R32, R30 ;  /* 0x0000001e00207202 */ /* 0x000fce0000000f00 */
.L_x_11334:
[----:B------:R-:W-:Y:S05]  /*24c20*/  BSYNC.RECONVERGENT B0 ;  /* 0x0000000000007941 */ /* 0x000fea0003800200 */
.L_x_11333:
        /* <DEDUP_REMOVED lines=20> */
.L_x_11340:
        /* <DEDUP_REMOVED lines=12> */
.L_x_11342:
[----:B------:R-:W-:Y:S05]  /*24e30*/  BSYNC.RECONVERGENT B1 ;  /* 0x0000000000017941 */ /* 0x000fea0003800200 */
.L_x_11341:
        /* <DEDUP_REMOVED lines=62> */
.L_x_11339:
[----:B------:R-:W-:Y:S05]  /*25220*/  BSYNC.RECONVERGENT B0 ;  /* 0x0000000000007941 */ /* 0x000fea0003800200 */
.L_x_11338:
        /* <DEDUP_REMOVED lines=19> */
.L_x_11345:
        /* <DEDUP_REMOVED lines=12> */
.L_x_11347:
[----:B------:R-:W-:Y:S05]  /*25420*/  BSYNC.RECONVERGENT B1 ;  /* 0x0000000000017941 */ /* 0x000fea0003800200 */
.L_x_11346:
        /* <DEDUP_REMOVED lines=61> */
[----:B------:R-:W-:-:S07]  /*25800*/  MOV R32, R30 ;  /* 0x0000001e00207202 */ /* 0x000fce0000000f00 */
.L_x_11344:
[----:B------:R-:W-:Y:S05]  /*25810*/  BSYNC.RECONVERGENT B0 ;  /* 0x0000000000007941 */ /* 0x000fea0003800200 */
.L_x_11343:
        /* <DEDUP_REMOVED lines=18> */
.L_x_11350:
        /* <DEDUP_REMOVED lines=12> */
.L_x_11352:
[----:B------:R-:W-:Y:S05]  /*25a00*/  BSYNC.RECONVERGENT B1 ;  /* 0x0000000000017941 */ /* 0x000fea0003800200 */
.L_x_11351:
        /* <DEDUP_REMOVED lines=62> */
.L_x_11349:
[----:B------:R-:W-:Y:S05]  /*25df0*/  BSYNC.RECONVERGENT B0 ;  /* 0x0000000000007941 */ /* 0x000fea0003800200 */
.L_x_11348:
        /* <DEDUP_REMOVED lines=17> */
.L_x_11355:
        /* <DEDUP_REMOVED lines=12> */
.L_x_11357:
[----:B------:R-:W-:Y:S05]  /*25fd0*/  BSYNC.RECONVERGENT B1 ;  /* 0x0000000000017941 */ /* 0x000fea0003800200 */
.L_x_11356:
        /* <DEDUP_REMOVED lines=62> */
.L_x_11354:
[----:B------:R-:W-:Y:S05]  /*263c0*/  BSYNC.RECONVERGENT B0 ;  /* 0x0000000000007941 */ /* 0x000fea0003800200 */
.L_x_11353:
[----:B------:R-:W-:Y:S01]  /*263d0*/  ISETP.NE.AND P5, PT, R35, 0x1, PT ;  /* 0x000000012300780c */ /* 0x000fe20003fa5270 */
[----:B------:R-:W-:Y:S01]  /*263e0*/  BSSY.RECONVERGENT B0, `(.L_x_11358) ;  /* 0x000005c000007945 */ /* 0x000fe20003800200 */
[----:B------:R-:W-:Y:S01]  /*263f0*/  I2FP.F32.U32 R31, R31 ;  /* 0x0000001f001f7245 */ /* 0x000fe20000201000 */
[----:B------:R-:W-:Y:S02]  /*26400*/  HFMA2 R34, -RZ, RZ, 0, 1.1920928955078125e-07 ;  /* 0x00000002ff227431 */ /* 0x000fe400000001ff */
[C---:B------:R-:W-:Y:S01]  /*26410*/  IMAD.U32 R36, R27.reuse, 0x10000, RZ ;  /* 0x000100001b247824 */ /* 0x040fe200078e00ff */
[----:B------:R-:W-:Y:S01]  /*26420*/  PRMT R37, R27, 0x7632, R37 ;  /* 0x000076321b257816 */ /* 0x000fe20000000025 */
[----:B------:R-:W-:Y:S02]  /*26430*/  IMAD.MOV.U32 R27, RZ, RZ, R22 ;  /* 0x000000ffff1b7224 */ /* 0x000fe400078e0016 */
[----:B------:R-:W-:-:S05]  /*26440*/  FFMA.FTZ R26, R31, R200, 1.1641532182693481445e-10 ;  /* 0x2f0000001f1a7423 */ /* 0x000fca00000100c8 */
        /* <DEDUP_REMOVED lines=10> */
.L_x_11360:
        /* <DEDUP_REMOVED lines=12> */
.L_x_11362:
[----:B------:R-:W-:Y:S05]  /*265b0*/  BSYNC.RECONVERGENT B1 ;  /* 0x0000000000017941 */ /* 0x000fea0003800200 */
.L_x_11361:
        /* <DEDUP_REMOVED lines=59> */
[----:B------:R-:W-:Y:S01]  /*26970*/  LOP3.LUT R3, R30, UR15, R27, 0x96, !PT ;  /* 0x0000000f1e037c12 */ /* 0x000fe2000f8e961b */
[----:B------:R-:W-:Y:S01]  /*26980*/  IMAD.MOV.U32 R27, RZ, RZ, R32 ;  /* 0x000000ffff1b7224 */ /* 0x000fe200078e0020 */
[----:B------:R-:W-:-:S07]  /*26990*/  MOV R32, R26 ;  /* 0x0000001a00207202 */ /* 0x000fce0000000f00 */
.L_x_11359:
[----:B------:R-:W-:Y:S05]  /*269a0*/  BSYNC.RECONVERGENT B0 ;  /* 0x0000000000007941 */ /* 0x000fea0003800200 */
.L_x_11358:
[----:B------:R-:W-:Y:S01]  /*269b0*/  P2R R31, PR, RZ, 0x2 ;  /* 0x00000002ff1f7803 */ /* 0x000fe20000000000 */
[-C--:B------:R-:W-:Y:S01]  /*269c0*/  FMUL.FTZ R28, R28, R202.reuse ;  /* 0x000000ca1c1c7220 */ /* 0x080fe20000410000 */
[----:B------:R-:W-:Y:S01]  /*269d0*/  I2FP.F32.U32 R27, R27 ;  /* 0x0000001b001b7245 */ /* 0x000fe20000201000 */
[----:B------:R-:W-:Y:S01]  /*269e0*/  FMUL.FTZ R29, R29, R202 ;  /* 0x000000ca1d1d7220 */ /* 0x000fe20000410000 */
[C---:B------:R-:W-:Y:S01]  /*269f0*/  LOP3.LUT P1, RZ, R186.reuse, 0x10, RZ, 0xc0, !PT ;  /* 0x00000010baff7812 */ /* 0x040fe2000782c0ff */
[----:B------:R-:W-:Y:S01]  /*26a00*/  IMAD.U32 R37, R37, 0x10000, RZ ;  /* 0x0001000025257824 */ /* 0x000fe200078e00ff */
[----:B------:R-:W-:Y:S01]  /*26a10*/  LOP3.LUT P5, RZ, R186, 0x4, RZ, 0xc0, !PT ;  /* 0x00000004baff7812 */ /* 0x000fe200078ac0ff */
        /* <DEDUP_REMOVED lines=11> */
[C---:B------:R-:W-:Y:S02]  /*26ad0*/  LOP3.LUT P0, RZ, R186.reuse, 0x8, RZ, 0xc0, !PT ;  /* 0x00000008baff7812 */ /* 0x040fe4000780c0ff */
[----:B------:R-:W-:Y:S02]  /*26ae0*/  LOP3.LUT P6, RZ, R186, 0x2, RZ, 0xc0, !PT ;  /* 0x00000002baff7812 */ /* 0x000fe400078cc0ff */
        /* <DEDUP_REMOVED lines=17> */
.L_x_11322:
[----:B------:R-:W-:Y:S01]  /*26c00*/  SEL R26, RZ, 0x1000000, !P5 ;  /* 0x01000000ff1a7807 */ /* 0x000fe20006800000 */
[----:B------:R-:W-:Y:S01]  /*26c10*/  IMAD.WIDE.U32 R24, R195, 0x20, R240 ;  /* 0x00000020c3187825 */ /* 0x000fe200078e00f0 */
[----:B------:R-:W-:Y:S02]  /*26c20*/  SEL R27, RZ, 0x10000, !P4 ;  /* 0x00010000ff1b7807 */ /* 0x000fe40006000000 */
[----:B------:R-:W-:Y:S02]  /*26c30*/  SEL R30, RZ, 0x100, !P3 ;  /* 0x00000100ff1e7807 */ /* 0x000fe40005800000 */
[C---:B------:R-:W-:Y:S01]  /*26c40*/  LOP3.LUT P5, RZ, R186.reuse, 0x8, RZ, 0xc0, !PT ;  /* 0x00000008baff7812 */ /* 0x040fe200078ac0ff */
[----:B------:R-:W-:Y:S01]  /*26c50*/  STG.E.128 desc[UR6][R24.64], R40 ;  /* 0x0000002818007986 */ /* 0x000fe2000c101d06 */
[C---:B------:R-:W-:Y:S02]  /*26c60*/  LOP3.LUT P4, RZ, R186.reuse, 0x4, RZ, 0xc0, !PT ;  /* 0x00000004baff7812 */ /* 0x040fe4000788c0ff */
[----:B------:R-:W-:Y:S01]  /*26c70*/  LOP3.LUT P3, RZ, R186, 0x2, RZ, 0xc0, !PT ;  /* 0x00000002baff7812 */ /* 0x000fe2000786c0ff */
[----:B------:R0:W-:Y:S01]  /*26c80*/  STG.E.128 desc[UR6][R24.64+0x10], R36 ;  /* 0x0000102418007986 */ /* 0x0001e2000c101d06 */
[----:B------:R-:W-:-:S02]  /*26c90*/  LOP3.LUT R30, R30, R26, R27, 0xfe, !PT ;  /* 0x0000001a1e1e7212 */ /* 0x000fc400078efe1b */
[----:B------:R-:W-:Y:S02]  /*26ca0*/  SEL R28, RZ, 0x1000000, !P3 ;  /* 0x01000000ff1c7807 */ /* 0x000fe40005800000 */
[----:B------:R-:W-:Y:S02]  /*26cb0*/  SEL R27, RZ, 0x10000, !P4 ;  /* 0x00010000ff1b7807 */ /* 0x000fe40006000000 */
[----:B------:R-:W-:Y:S02]  /*26cc0*/  SEL R26, RZ, 0x100, !P5 ;  /* 0x00000100ff1a7807 */ /* 0x000fe40006800000 */
[----:B------:R-:W-:Y:S02]  /*26cd0*/  LOP3.LUT P6, RZ, R186, 0x10, RZ, 0xc0, !PT ;  /* 0x00000010baff7812 */ /* 0x000fe400078cc0ff */
[----:B------:R-:W-:Y:S02]  /*26ce0*/  LOP3.LUT R26, R26, R28, R27, 0xfe, !PT ;  /* 0x0000001c1a1a7212 */ /* 0x000fe400078efe1b */
[----:B------:R-:W-:-:S04]  /*26cf0*/  SEL R27, RZ, 0x1, !P2 ;  /* 0x00000001ff1b7807 */ /* 0x000fc80005000000 */
[----:B0-----:R-:W-:Y:S02]  /*26d00*/  LOP3.LUT R25, R30, R27, RZ, 0xfc, !PT ;  /* 0x0000001b1e197212 */ /* 0x001fe400078efcff */
[----:B------:R-:W-:-:S04]  /*26d10*/  SEL R27, RZ, 0x1, !P6 ;  /* 0x00000001ff1b7807 */ /* 0x000fc80007000000 */
[----:B------:R-:W-:Y:S01]  /*26d20*/  LOP3.LUT R24, R26, R27, RZ, 0xfc, !PT ;  /* 0x0000001b1a187212 */ /* 0x000fe200078efcff */
[----:B------:R-:W-:-:S05]  /*26d30*/  IMAD.WIDE.U32 R26, R195, 0x8, R242 ;  /* 0x00000008c31a7825 */ /* 0x000fca00078e00f2 */
[----:B------:R0:W-:Y:S01]  /*26d40*/  STG.E.64 desc[UR6][R26.64], R24 ;  /* 0x000000181a007986 */ /* 0x0001e2000c101b06 */
[----:B------:R-:W-:Y:S05]  /*26d50*/  @!P0 BRA `(.L_x_11363) ;  /* 0x0000000000508947 */ /* 0x000fea0003800000 */
[----:B0-----:R-:W-:Y:S01]  /*26d60*/  SHF.L.U32 R24, R184, 0x10, RZ ;  /* 0x00000010b8187819 */ /* 0x001fe200000006ff */
[----:B------:R-:W0:Y:S01]  /*26d70*/  LDC.64 R30, c[0x0][0x3b8] ;  /* 0x0000ee00ff1e7b82 */ /* 0x000e220000000a00 */
        /* <DEDUP_REMOVED lines=18> */
.L_x_11363:
[----:B01----:R-:W0:Y:S01]  /*26ea0*/  @P1 LDC.64 R24, c[0x0][0x3a0] ;  /* 0x0000e800ff181b82 */ /* 0x003e220000000a00 */
[----:B------:R-:W-:-:S07]  /*26eb0*/  VIADD R197, R198, 0x80 ;  /* 0x00000080c6c57836 */ /* 0x000fce0000000000 */
[----:B------:R-:W1:Y:S01]  /*26ec0*/  @P0 LDC.64 R26, c[0x0][0x398] ;  /* 0x0000e600ff1a0b82 */ /* 0x000e620000000a00 */
[----:B0-----:R-:W-:-:S05]  /*26ed0*/  @P1 IMAD.WIDE.U32 R24, R197, 0x20, R24 ;  /* 0x00000020c5181825 */ /* 0x001fca00078e0018 */
[----:B------:R-:W5:Y:S01]  /*26ee0*/  @P1 LDG.E.128 R72, desc[UR6][R24.64] ;  /* 0x0000000618481981 */ /* 0x000f62000c1e1d00 */
[----:B-1----:R-:W-:-:S03]  /*26ef0*/  @P0 IMAD.WIDE.U32 R26, R197, 0x10, R26 ;  /* 0x00000010c51a0825 */ /* 0x002fc600078e001a */
[----:B------:R0:W5:Y:S04]  /*26f00*/  @P1 LDG.E.128 R68, desc[UR6][R24.64+0x10] ;  /* 0x0000100618441981 */ /* 0x000168000c1e1d00 */
        /* <DEDUP_REMOVED lines=20> */
.L_x_11367:
        /* <DEDUP_REMOVED lines=13> */
.L_x_11369:
[----:B------:R-:W-:Y:S05]  /*27120*/  BSYNC.RECONVERGENT B1 ;  /* 0x0000000000017941 */ /* 0x000fea0003800200 */
.L_x_11368:
        /* <DEDUP_REMOVED lines=58> */
[----:B------:R-:W-:Y:S01]  /*274d0*/  IMAD.MOV.U32 R29, RZ, RZ, RZ ;  /* 0x000000ffff1d7224 */ /* 0x000fe200078e00ff */
[----:B------:R-:W-:-:S07]  /*274e0*/  MOV R193, R28 ;  /* 0x0000001c00c17202 */ /* 0x000fce0000000f00 */
.L_x_11366:
[----:B------:R-:W-:Y:S05]  /*274f0*/  BSYNC.RECONVERGENT B0 ;  /* 0x0000000000007941 */ /* 0x000fea0003800200 */
.L_x_11365:
[----:B------:R-:W-:Y:S01]  /*27500*/  I2FP.F32.U32 R21, R21 ;  /* 0x0000001500157245 */ /* 0x000fe20000201000 */
[----:B------:R-:W-:Y:S01]  /*27510*/  BSSY.RECONVERGENT B0, `(.L_x_11370) ;  /* 0x000005e000007945 */ /* 0x000fe20003800200 */
[----:B------:R-:W-:Y:S01]  /*27520*/  ISETP.NE.AND P2, PT, R29, 0x1, PT ;  /* 0x000000011d00780c */ /* 0x000fe20003f45270 */
[----:B------:R-:W-:Y:S01]  /*27530*/  IMAD.MOV.U32 R30, RZ, RZ, 0x2 ;  /* 0x00000002ff1e7424 */ /* 0x000fe200078e00ff */
        /* <DEDUP_REMOVED lines=17> */
.L_x_11372:
        /* <DEDUP_REMOVED lines=12> */
.L_x_11374:
[----:B------:R-:W-:Y:S05]  /*27710*/  BSYNC.RECONVERGENT B1 ;  /* 0x0000000000017941 */ /* 0x000fea0003800200 */
.L_x_11373:
        /* <DEDUP_REMOVED lines=59> */
[----:B------:R-:W-:Y:S01]  /*27ad0*/  IMAD.MOV.U32 R30, RZ, RZ, RZ ;  /* 0x000000ffff1e7224 */ /* 0x000fe200078e00ff */
[----:B------:R-:W-:-:S07]  /*27ae0*/  MOV R193, R28 ;  /* 0x0000001c00c17202 */ /* 0x000fce0000000f00 */
.L_x_11371:
[----:B------:R-:W-:Y:S05]  /*27af0*/  BSYNC.RECONVERGENT B0 ;  /* 0x0000000000007941 */ /* 0x000fea0003800200 */
.L_x_11370:
[----:B------:R-:W-:Y:S01]  /*27b00*/  I2FP.F32.U32 R23, R23 ;  /* 0x0000001700177245 */ /* 0x000fe20000201000 */
[----:B------:R-:W-:Y:S01]  /*27b10*/  BSSY.RECONVERGENT B0, `(.L_x_11375) ;  /* 0x0000060000007945 */ /* 0x000fe20003800200 */
[----:B------:R-:W-:Y:S01]  /*27b20*/  ISETP.NE.AND P3, PT, R30, 0x1, PT ;  /* 0x000000011e00780c */ /* 0x000fe20003f65270 */
[----:B------:R-:W-:Y:S01]  /*27b30*/  HFMA2 R29, -RZ, RZ, 0, 1.1920928955078125e-07 ;  /* 0x00000002ff1d7431 */ /* 0x000fe200000001ff */
[----:B------:R-:W-:Y:S01]  /*27b40*/  FSEL R21, R21, RZ, P4 ;  /* 0x000000ff15157208 */ /* 0x000fe20002000000 */
[----:B------:R-:W-:Y:S01]  /*27b50*/  FFMA.FTZ R28, R23, R200, 1.1641532182693481445e-10 ;  /* 0x2f000000171c7423 */ /* 0x000fe200000100c8 */
[----:B------:R-:W-:-:S04]  /*27b60*/  IMAD.U32 R23, R76, 0x10000, RZ ;  /* 0x000100004c177824 */ /* 0x000fc800078e00ff */
[----:B------:R-:W-:Y:S01]  /*27b70*/  FMUL.FTZ R23, R23, R202 ;  /* 0x000000ca17177220 */ /* 0x000fe20000410000 */
[----:B------:R-:W-:-:S04]  /*27b80*/  FSETP.GTU.FTZ.AND P2, PT, R28, R201, PT ;  /* 0x000000c91c00720b */ /* 0x000fc80003f5c000 */
[----:B------:R-:W-:Y:S01]  /*27b90*/  FSEL R32, R23, RZ, !P2 ;  /* 0x000000ff17207208 */ /* 0x000fe20005000000 */
[----:B------:R-:W-:-:S04]  /*27ba0*/  IMAD.MOV.U32 R23, RZ, RZ, R22 ;  /* 0x000000ffff177224 */ /* 0x000fc800078e0016 */
[----:B------:R-:W-:Y:S01]  /*27bb0*/  FADD.FTZ R32, R32, R21 ;  /* 0x0000001520207221 */ /* 0x000fe20000010000 */
[----:B------:R-:W-:-:S03]  /*27bc0*/  SEL R21, RZ, 0x1, P2 ;  /* 0x00000001ff157807 */ /* 0x000fc60001000000 */
        /* <DEDUP_REMOVED lines=10> */
.L_x_11377:
        /* <DEDUP_REMOVED lines=12> */
.L_x_11379:
[----:B------:R-:W-:Y:S05]  /*27d30*/  BSYNC.RECONVERGENT B1 ;  /* 0x0000000000017941 */ /* 0x000fea0003800200 */
.L_x_11378:
        /* <DEDUP_REMOVED lines=59> */
[----:B------:R-:W-:Y:S02]  /*280f0*/  HFMA2 R29, -RZ, RZ, 0, 0 ;  /* 0x00000000ff1d7431 */ /* 0x000fe400000001ff */
[----:B------:R-:W-:-:S07]  /*28100*/  IMAD.MOV.U32 R193, RZ, RZ, R28 ;  /* 0x000000ffffc17224 */ /* 0x000fce00078e001c */
.L_x_11376:
[----:B------:R-:W-:Y:S05]  /*28110*/  BSYNC.RECONVERGENT B0 ;  /* 0x0000000000007941 */ /* 0x000fea0003800200 */
.L_x_11375:
[----:B------:R-:W-:Y:S01]  /*28120*/  I2FP.F32.U32 R23, R23 ;  /* 0x0000001700177245 */ /* 0x000fe20000201000 */
[----:B------:R-:W-:Y:S01]  /*28130*/  BSSY.RECONVERGENT B0, `(.L_x_11380) ;  /* 0x000005d000007945 */ /* 0x000fe20003800200 */
[----:B------:R-:W-:Y:S01]  /*28140*/  ISETP.NE.AND P2, PT, R29, 0x1, PT ;  /* 0x000000011d00780c */ /* 0x000fe20003f45270 */
[----:B------:R-:W-:Y:S01]  /*28150*/  IMAD.MOV.U32 R30, RZ, RZ, 0x2 ;  /* 0x00000002ff1e7424 */ /* 0x000fe200078e00ff */
[----:B------:R-:W-:Y:S01]  /*28160*/  LOP3.LUT R186, R186, 0xfffffff7, RZ, 0xc0, !PT ;  /* 0xfffffff7baba7812 */ /* 0x000fe200078ec0ff */
[----:B------:R-:W-:Y:S01]  /*28170*/  FFMA.FTZ R28, R23, R200, 1.1641532182693481445e-10 ;  /* 0x2f000000171c7423 */ /* 0x000fe200000100c8 */
[----:B------:R-:W-:-:S04]  /*28180*/  IMAD.U32 R23, R24, 0x10000, RZ ;  /* 0x0001000018177824 */ /* 0x000fc800078e00ff */
[----:B------:R-:W-:Y:S01]  /*28190*/  FSETP.LE.FTZ.AND P4, PT, R28, R201, PT ;  /* 0x000000c91c00720b */ /* 0x000fe20003f93000 */
[----:B------:R-:W-:Y:S01]  /*281a0*/  FMUL.FTZ R24, R23, R202 ;  /* 0x000000ca17187220 */ /* 0x000fe20000410000 */
        /* <DEDUP_REMOVED lines=11> */
.L_x_11382:
        /* <DEDUP_REMOVED lines=12> */
.L_x_11384:
[----:B------:R-:W-:Y:S05]  /*28320*/  BSYNC.RECONVERGENT B1 ;  /* 0x0000000000017941 */ /* 0x000fea0003800200 */
.L_x_11383:
        /* <DEDUP_REMOVED lines=61> */
.L_x_11381:
[----:B------:R-:W-:Y:S05]  /*28700*/  BSYNC.RECONVERGENT B0 ;  /* 0x0000000000007941 */ /* 0x000fea0003800200 */
.L_x_11380:
[----:B------:R-:W-:Y:S01]  /*28710*/  I2FP.F32.U32 R23, R23 ;  /* 0x0000001700177245 */ /* 0x000fe20000201000 */
[----:B------:R-:W-:Y:S01]  /*28720*/  BSSY.RECONVERGENT B0, `(.L_x_11385) ;  /* 0x0000062000007945 */ /* 0x000fe20003800200 */
[----:B------:R-:W-:Y:S01]  /*28730*/  PRMT R29, R76, 0x7632, R29 ;  /* 0x000076324c1d7816 */ /* 0x000fe2000000001d */
[----:B------:R-:W-:Y:S01]  /*28740*/  IMAD.MOV.U32 R31, RZ, RZ, 0x2 ;  /* 0x00000002ff1f7424 */ /* 0x000fe200078e00ff */
[----:B------:R-:W-:Y:S01]  /*28750*/  ISETP.NE.AND P3, PT, R30, 0x1, PT ;  /* 0x000000011e00780c */ /* 0x000fe20003f65270 */
[----:B------:R-:W-:Y:S01]  /*28760*/  FFMA.FTZ R28, R23, R200, 1.1641532182693481445e-10 ;  /* 0x2f000000171c7423 */ /* 0x000fe200000100c8 */
[----:B------:R-:W-:Y:S02]  /*28770*/  SHF.L.U32 R29, R29, 0x10, RZ ;  /* 0x000000101d1d7819 */ /* 0x000fe400000006ff */
[----:B------:R-:W-:Y:S02]  /*28780*/  FSEL R24, R24, RZ, P4 ;  /* 0x000000ff18187208 */ /* 0x000fe40002000000 */
[----:B------:R-:W-:Y:S01]  /*28790*/  FSETP.GTU.FTZ.AND P2, PT, R28, R201, PT ;  /* 0x000000c91c00720b */ /* 0x000fe20003f5c000 */
[----:B------:R-:W-:-:S03]  /*287a0*/  FMUL.FTZ R29, R29, R202 ;  /* 0x000000ca1d1d7220 */ /* 0x000fc60000410000 */
[----:B------:R-:W-:Y:S02]  /*287b0*/  SEL R23, RZ, 0x1, P2 ;  /* 0x00000001ff177807 */ /* 0x000fe40001000000 */
[----:B------:R-:W-:-:S05]  /*287c0*/  FSEL R29, R29, RZ, !P2 ;  /* 0x000000ff1d1d7208 */ /* 0x000fca0005000000 */
        /* <DEDUP_REMOVED lines=12> */
.L_x_11387:
        /* <DEDUP_REMOVED lines=12> */
.L_x_11389:
[----:B------:R-:W-:Y:S05]  /*28950*/  BSYNC.RECONVERGENT B1 ;  /* 0x0000000000017941 */ /* 0x000fea0003800200 */
.L_x_11388:
        /* <DEDUP_REMOVED lines=62> */
.L_x_11386:
[----:B------:R-:W-:Y:S05]  /*28d40*/  BSYNC.RECONVERGENT B0 ;  /* 0x0000000000007941 */ /* 0x000fea0003800200 */
.L_x_11385:
        /* <DEDUP_REMOVED lines=21> */
.L_x_11392:
        /* <DEDUP_REMOVED lines=12> */
.L_x_11394:
[----:B------:R-:W-:Y:S05]  /*28f60*/  BSYNC.RECONVERGENT B1 ;  /* 0x0000000000017941 */ /* 0x000fea0003800200 */
.L_x_11393:
        /* <DEDUP_REMOVED lines=62> */
.L_x_11391:
[----:B------:R-:W-:Y:S05]  /*29350*/  BSYNC.RECONVERGENT B0 ;  /* 0x0000000000007941 */ /* 0x000fea0003800200 */
.L_x_11390:
        /* <DEDUP_REMOVED lines=8> */
[----:B------:R-:W-:Y:S02]  /*293e0*/  FSEL R25, R34, RZ, P4 ;  /* 0x000000ff22197208 */ /* 0x000fe40002000000 */
        /* <DEDUP_REMOVED lines=14> */
.L_x_11397:
        /* <DEDUP_REMOVED lines=12> */
.L_x_11399:
[----:B------:R-:W-:Y:S05]  /*29590*/  BSYNC.RECONVERGENT B1 ;  /* 0x0000000000017941 */ /* 0x000fea0003800200 */
.L_x_11398:
        /* <DEDUP_REMOVED lines=62> */
.L_x_11396:
[----:B------:R-:W-:Y:S05]  /*29980*/  BSYNC.RECONVERGENT B0 ;  /* 0x0000000000007941 */ /* 0x000fea0003800200 */
.L_x_11395:
        /* <DEDUP_REMOVED lines=20> */
.L_x_11402:
        /* <DEDUP_REMOVED lines=12> */
.L_x_11404:
[----:B------:R-:W-:Y:S05]  /*29b90*/  BSYNC.RECONVERGENT B1 ;  /* 0x0000000000017941 */ /* 0x000fea0003800200 */
.L_x_11403:
        /* <DEDUP_REMOVED lines=62> */
.L_x_11401:
[----:B------:R-:W-:Y:S05]  /*29f80*/  BSYNC.RECONVERGENT B0 ;  /* 0x0000000000007941 */ /* 0x000fea0003800200 */
.L_x_11400:
        /* <DEDUP_REMOVED lines=24> */
.L_x_11407:
        /* <DEDUP_REMOVED lines=12> */
.L_x_11409:
[----:B------:R-:W-:Y:S05]  /*2a1d0*/  BSYNC.RECONVERGENT B1 ;  /* 0x0000000000017941 */ /* 0x000fea0003800200 */
.L_x_11408:
        /* <DEDUP_REMOVED lines=62> */
.L_x_11406:
[----:B------:R-:W-:Y:S05]  /*2a5c0*/  BSYNC.RECONVERGENT B0 ;  /* 0x0000000000007941 */ /* 0x000fea0003800200 */
.L_x_11405:
[----:B------:R-:W-:Y:S01]  /*2a5d0*/  ISETP.NE.AND P3, PT, R28, 0x1, PT ;  /* 0x000000011c00780c */ /* 0x000fe20003f65270 */
[----:B------:R-:W-:Y:S01]  /*2a5e0*/  BSSY.RECONVERGENT B0, `(.L_x_11410) ;  /* 0x000005d000007945 */ /* 0x000fe20003800200 */
[----:B------:R-:W-:Y:S01]  /*2a5f0*/  I2FP.F32.U32 R25, R25 ;  /* 0x0000001900197245 */ /* 0x000fe20000201000 */
[----:B------:R-:W-:-:S04]  /*2a600*/  IMAD.MOV.U32 R29, RZ, RZ, 0x2 ;  /* 0x00000002ff1d7424 */ /* 0x000fc800078e00ff */
[----:B------:R-:W-:Y:S01]  /*2a610*/  FFMA.FTZ R24, R25, R200, 1.1641532182693481445e-10 ;  /* 0x2f00000019187423 */ /* 0x000fe200000100c8 */
[C---:B------:R-:W-:Y:S02]  /*2a620*/  SHF.L.U32 R25, R26.reuse, 0x10, RZ ;  /* 0x000000101a197819 */ /* 0x040fe400000006ff */
[----:B------:R-:W-:Y:S02]  /*2a630*/  PRMT R26, R26, 0x7632, R26 ;  /* 0x000076321a1a7816 */ /* 0x000fe4000000001a */
[----:B------:R-:W-:Y:S01]  /*2a640*/  FSETP.LE.FTZ.AND P2, PT, R24, R201, PT ;  /* 0x000000c91800720b */ /* 0x000fe20003f53000 */
[----:B------:R-:W-:Y:S01]  /*2a650*/  FMUL.FTZ R176, R25, R202 ;  /* 0x000000ca19b07220 */ /* 0x000fe20000410000 */
[----:B------:R-:W-:Y:S01]  /*2a660*/  IMAD.MOV.U32 R25, RZ, RZ, R22 ;  /* 0x000000ffff197224 */ /* 0x000fe200078e0016 */
[----:B------:R-:W-:Y:S10]  /*2a670*/  @!P3 BRA `(.L_x_11411) ;  /* 0x00000004004cb947 */ /* 0x000ff40003800000 */
        /* <DEDUP_REMOVED lines=8> */
.L_x_11412:
        /* <DEDUP_REMOVED lines=12> */
.L_x_11414:
[----:B------:R-:W-:Y:S05]  /*2a7c0*/  BSYNC.RECONVERGENT B1 ;  /* 0x0000000000017941 */ /* 0x000fea0003800200 */
.L_x_11413:
        /* <DEDUP_REMOVED lines=62> */
.L_x_11411:
[----:B------:R-:W-:Y:S05]  /*2abb0*/  BSYNC.RECONVERGENT B0 ;  /* 0x0000000000007941 */ /* 0x000fea0003800200 */
.L_x_11410:
[----:B------:R-:W-:Y:S01]  /*2abc0*/  I2FP.F32.U32 R25, R25 ;  /* 0x0000001900197245 */ /* 0x000fe20000201000 */
[----:B------:R-:W-:Y:S01]  /*2abd0*/  BSSY.RECONVERGENT B0, `(.L_x_11415) ;  /* 0x0000061000007945 */ /* 0x000fe20003800200 */
[----:B------:R-:W-:-:S03]  /*2abe0*/  IMAD.MOV.U32 R30, RZ, RZ, 0x2 ;  /* 0x00000002ff1e7424 */ /* 0x000fc600078e00ff */
[----:B------:R-:W-:Y:S01]  /*2abf0*/  FFMA.FTZ R24, R25, R200, 1.1641532182693481445e-10 ;  /* 0x2f00000019187423 */ /* 0x000fe200000100c8 */
[----:B------:R-:W-:-:S04]  /*2ac00*/  SHF.L.U32 R25, R78, 0x10, RZ ;  /* 0x000000104e197819 */ /* 0x000fc800000006ff */
[----:B------:R-:W-:Y:S01]  /*2ac10*/  FSETP.GTU.FTZ.AND P3, PT, R24, R201, PT ;  /* 0x000000c91800720b */ /* 0x000fe20003f7c000 */
[----:B------:R-:W-:-:S03]  /*2ac20*/  FMUL.FTZ R25, R25, R202 ;  /* 0x000000ca19197220 */ /* 0x000fc60000410000 */
[----:B------:R-:W-:Y:S02]  /*2ac30*/  SEL R182, RZ, 0x1, P3 ;  /* 0x00000001ffb67807 */ /* 0x000fe40001800000 */
[----:B------:R-:W-:Y:S02]  /*2ac40*/  FSEL R28, R25, RZ, !P3 ;  /* 0x000000ff191c7208 */ /* 0x000fe40005800000 */
[----:B------:R-:W-:Y:S02]  /*2ac50*/  ISETP.NE.AND P3, PT, R29, 0x1, PT ;  /* 0x000000011d00780c */ /* 0x000fe40003f65270 */
[----:B------:R-:W-:-:S05]  /*2ac60*/  FSEL R25, R176, RZ, P2 ;  /* 0x000000ffb0197208 */ /* 0x000fca0001000000 */
[----:B------:R-:W-:Y:S01]  /*2ac70*/  FADD.FTZ R28, R28, R25 ;  /* 0x000000191c1c7221 */ /* 0x000fe20000010000 */
[----:B------:R-:W-:-:S03]  /*2ac80*/  IMAD.MOV.U32 R25, RZ, RZ, R22 ;  /* 0x000000ffff197224 */ /* 0x000fc600078e0016 */
[----:B------:R-:W-:Y:S02]  /*2ac90*/  @P1 FADD.FTZ R28, R68, R28 ;  /* 0x0000001c441c1221 */ /* 0x000fe40000010000 */
        /* <DEDUP_REMOVED lines=9> */
.L_x_11417:
        /* <DEDUP_REMOVED lines=12> */
.L_x_11419:
[----:B------:R-:W-:Y:S05]  /*2adf0*/  BSYNC.RECONVERGENT B1 ;  /* 0x0000000000017941 */ /* 0x000fea0003800200 */
.L_x_11418:
        /* <DEDUP_REMOVED lines=62> */
.L_x_11416:
[----:B------:R-:W-:Y:S05]  /*2b1e0*/  BSYNC.RECONVERGENT B0 ;  /* 0x0000000000007941 */ /* 0x000fea0003800200 */
.L_x_11415:
        /* <DEDUP_REMOVED lines=18> */
.L_x_11422:
        /* <DEDUP_REMOVED lines=12> */
.L_x_11424:
[----:B------:R-:W-:Y:S05]  /*2b3d0*/  BSYNC.RECONVERGENT B1 ;  /* 0x0000000000017941 */ /* 0x000fea0003800200 */
.L_x_11423:
        /* <DEDUP_REMOVED lines=62> */
.L_x_11421:
[----:B------:R-:W-:Y:S05]  /*2b7c0*/  BSYNC.RECONVERGENT B0 ;  /* 0x0000000000007941 */ /* 0x000fea0003800200 */
.L_x_11420:
[----:B------:R-:W-:Y:S01]  /*2b7d0*/  I2FP.F32.U32 R25, R25 ;  /* 0x0000001900197245 */ /* 0x000fe20000201000 */
[----:B------:R-:W-:Y:S01]  /*2b7e0*/  BSSY.RECONVERGENT B0, `(.L_x_11425) ;  /* 0x0000062000007945 */ /* 0x000fe20003800200 */
[----:B------:R-:W-:Y:S02]  /*2b7f0*/  PRMT R24, R78, 0x7632, R24 ;  /* 0x000076324e187816 */ /* 0x000fe40000000018 */
[----:B------:R-:W-:Y:S02]  /*2b800*/  FSEL R26, R26, RZ, P3 ;  /* 0x000000ff1a1a7208 */ /* 0x000fe40001800000 */
[----:B------:R-:W-:Y:S01]  /*2b810*/  SHF.L.U32 R29, R24, 0x10, RZ ;  /* 0x00000010181d7819 */ /* 0x000fe200000006ff */
[----:B------:R-:W-:Y:S01]  /*2b820*/  FFMA.FTZ R24, R25, R200, 1.1641532182693481445e-10 ;  /* 0x2f00000019187423 */ /* 0x000fe200000100c8 */
[----:B------:R-:W-:-:S03]  /*2b830*/  IMAD.MOV.U32 R25, RZ, RZ, R22 ;  /* 0x000000ffff197224 */ /* 0x000fc600078e0016 */
[----:B------:R-:W-:Y:S01]  /*2b840*/  FMUL.FTZ R29, R29, R202 ;  /* 0x000000ca1d1d7220 */ /* 0x000fe20000410000 */
[----:B------:R-:W-:Y:S01]  /*2b850*/  FSETP.GTU.FTZ.AND P4, PT, R24, R201, PT ;  /* 0x000000c91800720b */ /* 0x000fe20003f9c000 */
[----:B------:R-:W-:-:S03]  /*2b860*/  IMAD.MOV.U32 R24, RZ, RZ, 0x2 ;  /* 0x00000002ff187424 */ /* 0x000fc600078e00ff */
        /* <DEDUP_REMOVED lines=14> */
.L_x_11427:
        /* <DEDUP_REMOVED lines=12> */
.L_x_11429:
[----:B------:R-:W-:Y:S05]  /*2ba10*/  BSYNC.RECONVERGENT B1 ;  /* 0x0000000000017941 */ /* 0x000fea0003800200 */
.L_x_11428:
        /* <DEDUP_REMOVED lines=60> */
[----:B------:R-:W-:Y:S02]  /*2bde0*/  IMAD.MOV.U32 R22, RZ, RZ, R30 ;  /* 0x000000ffff167224 */ /* 0x000fe400078e001e */
[----:B------:R-:W-:-:S07]  /*2bdf0*/  IMAD.MOV.U32 R24, RZ, RZ, RZ ;  /* 0x000000ffff187224 */ /* 0x000fce00078e00ff */
.L_x_11426:
[----:B------:R-:W-:Y:S05]  /*2be00*/  BSYNC.RECONVERGENT B0 ;  /* 0x0000000000007941 */ /* 0x000fea0003800200 */
.L_x_11425:
[----:B------:R-:W-:Y:S01]  /*2be10*/  ISETP.NE.AND P5, PT, R24, 0x1, PT ;  /* 0x000000011800780c */ /* 0x000fe20003fa5270 */
[----:B------:R-:W-:Y:S01]  /*2be20*/  BSSY.RECONVERGENT B0, `(.L_x_11430) ;  /* 0x000005d000007945 */ /* 0x000fe20003800200 */
[----:B------:R-:W-:Y:S02]  /*2be30*/  I2FP.F32.U32 R25, R25 ;  /* 0x0000001900197245 */ /* 0x000fe40000201000 */
[C---:B------:R-:W-:Y:S02]  /*2be40*/  SHF.L.U32 R177, R27.reuse, 0x10, RZ ;  /* 0x000000101bb17819 */ /* 0x040fe400000006ff */
[----:B------:R-:W-:Y:S01]  /*2be50*/  PRMT R31, R27, 0x7632, R31 ;  /* 0x000076321b1f7816 */ /* 0x000fe2000000001f */
[----:B------:R-:W-:Y:S01]  /*2be60*/  FFMA.FTZ R26, R25, R200, 1.1641532182693481445e-10 ;  /* 0x2f000000191a7423 */ /* 0x000fe200000100c8 */
[----:B------:R-:W-:Y:S02]  /*2be70*/  IMAD.MOV.U32 R25, RZ, RZ, 0x2 ;  /* 0x00000002ff197424 */ /* 0x000fe400078e00ff */
[----:B------:R-:W-:Y:S01]  /*2be80*/  FMUL.FTZ R30, R177, R202 ;  /* 0x000000cab11e7220 */ /* 0x000fe20000410000 */
[----:B------:R-:W-:Y:S01]  /*2be90*/  IMAD.MOV.U32 R27, RZ, RZ, R22 ;  /* 0x000000ffff1b7224 */ /* 0x000fe200078e0016 */
        /* <DEDUP_REMOVED lines=10> */
.L_x_11432:
        /* <DEDUP_REMOVED lines=12> */
.L_x_11434:
[----:B------:R-:W-:Y:S05]  /*2c000*/  BSYNC.RECONVERGENT B1 ;  /* 0x0000000000017941 */ /* 0x000fea0003800200 */
.L_x_11433:
        /* <DEDUP_REMOVED lines=62> */
.L_x_11431:
[----:B------:R-:W-:Y:S05]  /*2c3f0*/  BSYNC.RECONVERGENT B0 ;  /* 0x0000000000007941 */ /* 0x000fea0003800200 */
.L_x_11430:
[----:B------:R-:W-:Y:S01]  /*2c400*/  I2FP.F32.U32 R27, R27 ;  /* 0x0000001b001b7245 */ /* 0x000fe20000201000 */
[----:B------:R-:W-:Y:S04]  /*2c410*/  BSSY.RECONVERGENT B0, `(.L_x_11435) ;  /* 0x0000061000007945 */ /* 0x000fe80003800200 */
        /* <DEDUP_REMOVED lines=9> */
[----:B------:R-:W-:Y:S02]  /*2c4b0*/  IMAD.MOV.U32 R24, RZ, RZ, 0x2 ;  /* 0x00000002ff187424 */ /* 0x000fe400078e00ff */
[----:B------:R-:W-:Y:S02]  /*2c4c0*/  IMAD.MOV.U32 R27, RZ, RZ, R22 ;  /* 0x000000ffff1b7224 */ /* 0x000fe400078e0016 */
        /* <DEDUP_REMOVED lines=10> */
.L_x_11437:
        /* <DEDUP_REMOVED lines=12> */
.L_x_11439:
[----:B------:R-:W-:Y:S05]  /*2c630*/  BSYNC.RECONVERGENT B1 ;  /* 0x0000000000017941 */ /* 0x000fea0003800200 */
.L_x_11438:
        /* <DEDUP_REMOVED lines=62> */
.L_x_11436:
[----:B------:R-:W-:Y:S05]  /*2ca20*/  BSYNC.RECONVERGENT B0 ;  /* 0x0000000000007941 */ /* 0x000fea0003800200 */
.L_x_11435:
[----:B------:R-:W-:Y:S01]  /*2ca30*/  ISETP.NE.AND P6, PT, R24, 0x1, PT ;  /* 0x000000011800780c */ /* 0x000fe20003fc5270 */
[----:B------:R-:W-:Y:S01]  /*2ca40*/  BSSY.RECONVERGENT B0, `(.L_x_11440) ;  /* 0x000005e000007945 */ /* 0x000fe20003800200 */
[----:B------:R-:W-:Y:S01]  /*2ca50*/  I2FP.F32.U32 R25, R27 ;  /* 0x0000001b00197245 */ /* 0x000fe20000201000 */
[----:B------:R-:W-:Y:S01]  /*2ca60*/  IMAD.MOV.U32 R204, RZ, RZ, 0x2 ;  /* 0x00000002ffcc7424 */ /* 0x000fe200078e00ff */
[----:B------:R-:W-:Y:S01]  /*2ca70*/  SHF.L.U32 R31, R31, 0x10, RZ ;  /* 0x000000101f1f7819 */ /* 0x000fe200000006ff */
[----:B------:R-:W-:Y:S02]  /*2ca80*/  IMAD.MOV.U32 R27, RZ, RZ, R22 ;  /* 0x000000ffff1b7224 */ /* 0x000fe400078e0016 */
[----:B------:R-:W-:Y:S02]  /*2ca90*/  FFMA.FTZ R26, R25, R200, 1.1641532182693481445e-10 ;  /* 0x2f000000191a7423 */ /* 0x000fe400000100c8 */
[----:B------:R-:W-:-:S03]  /*2caa0*/  FMUL.FTZ R31, R31, R202 ;  /* 0x000000ca1f1f7220 */ /* 0x000fc60000410000 */
        /* <DEDUP_REMOVED lines=10> */
.L_x_11442:
        /* <DEDUP_REMOVED lines=14> */
.L_x_11444:
[----:B------:R-:W-:Y:S05]  /*2cc30*/  BSYNC.RECONVERGENT B1 ;  /* 0x0000000000017941 */ /* 0x000fea0003800200 */
.L_x_11443:
        /* <DEDUP_REMOVED lines=62> */
.L_x_11441:
[----:B------:R-:W-:Y:S05]  /*2d020*/  BSYNC.RECONVERGENT B0 ;  /* 0x0000000000007941 */ /* 0x000fea0003800200 */
.L_x_11440:
[----:B------:R-:W-:-:S05]  /*2d030*/  I2FP.F32.U32 R25, R27 ;  /* 0x0000001b00197245 */ /* 0x000fca0000201000 */
[----:B------:R-:W-:-:S05]  /*2d040*/  FFMA.FTZ R24, R25, R200, 1.1641532182693481445e-10 ;  /* 0x2f00000019187423 */ /* 0x000fca00000100c8 */
[----:B------:R-:W-:Y:S02]  /*2d050*/  FSETP.GTU.FTZ.AND P6, PT, R24, R201, PT ;  /* 0x000000c91800720b */ /* 0x000fe40003fdc000 */
[----:B------:R-:W-:Y:S02]  /*2d060*/  PRMT R24, R79, 0x7632, R24 ;  /* 0x000076324f187816 */ /* 0x000fe40000000018 */
[----:B------:R-:W-:Y:S02]  /*2d070*/  SEL R185, RZ, 0x1, P6 ;  /* 0x00000001ffb97807 */ /* 0x000fe40003000000 */
[----:B------:R-:W-:Y:S02]  /*2d080*/  SHF.L.U32 R25, R24, 0x10, RZ ;  /* 0x0000001018197819 */ /* 0x000fe400000006ff */
[----:B------:R-:W-:-:S03]  /*2d090*/  FSEL R24, R31, RZ, P5 ;  /* 0x000000ff1f187208 */ /* 0x000fc60002800000 */
[----:B------:R-:W-:-:S05]  /*2d0a0*/  FMUL.FTZ R25, R25, R202 ;  /* 0x000000ca19197220 */ /* 0x000fca0000410000 */
[----:B------:R-:W-:-:S05]  /*2d0b0*/  FSEL R25, R25, RZ, !P6 ;  /* 0x000000ff19197208 */ /* 0x000fca0007000000 */
[----:B------:R-:W-:-:S04]  /*2d0c0*/  FADD.FTZ R31, R25, R24 ;  /* 0x00000018191f7221 */ /* 0x000fc80000010000 */
[----:B------:R-:W-:Y:S01]  /*2d0d0*/  @P1 FADD.FTZ R31, R71, R31 ;  /* 0x0000001f471f1221 */ /* 0x000fe20000010000 */
[----:B------:R-:W-:Y:S06]  /*2d0e0*/  BRA `(.L_x_11445) ;  /* 0x0000003000747947 */ /* 0x000fec0003800000 */
.L_x_11364:
        /* <DEDUP_REMOVED lines=16> */
.L_x_11448:
        /* <DEDUP_REMOVED lines=12> */
.L_x_11450:
[----:B------:R-:W-:Y:S05]  /*2d2b0*/  BSYNC.RECONVERGENT B1 ;  /* 0x0000000000017941 */ /* 0x000fea0003800200 */
.L_x_11449:
        /* <DEDUP_REMOVED lines=62> */
.L_x_11447:
[----:B------:R-:W-:Y:S05]  /*2d6a0*/  BSYNC.RECONVERGENT B0 ;  /* 0x0000000000007941 */ /* 0x000fea0003800200 */
.L_x_11446:
        /* <DEDUP_REMOVED lines=8> */
[C---:B-----5:R-:W-:Y:S02]  /*2d730*/  SHF.L.U32 R28, R24.reuse, 0x10, RZ ;  /* 0x00000010181c7819 */ /* 0x060fe400000006ff */
[----:B------:R-:W-:-:S09]  /*2d740*/  PRMT R24, R24, 0x7632, R24 ;  /* 0x0000763218187816 */ /* 0x000fd20000000018 */
        /* <DEDUP_REMOVED lines=10> */
.L_x_11453:
        /* <DEDUP_REMOVED lines=12> */
.L_x_11455:
[----:B------:R-:W-:Y:S05]  /*2d8b0*/  BSYNC.RECONVERGENT B1 ;  /* 0x0000000000017941 */ /* 0x000fea0003800200 */
.L_x_11454:
        /* <DEDUP_REMOVED lines=62> */
.L_x_11452:
[----:B------:R-:W-:Y:S05]  /*2dca0*/  BSYNC.RECONVERGENT B0 ;  /* 0x0000000000007941 */ /* 0x000fea0003800200 */
.L_x_11451:
[----:B------:R-:W-:Y:S01]  /*2dcb0*/  I2FP.F32.U32 R29, R29 ;  /* 0x0000001d001d7245 */ /* 0x000fe20000201000 */
[----:B------:R-:W-:Y:S01]  /*2dcc0*/  BSSY.RECONVERGENT B0, `(.L_x_11456) ;  /* 0x000005d000007945 */ /* 0x000fe20003800200 */
[----:B------:R-:W-:Y:S01]  /*2dcd0*/  ISETP.NE.AND P2, PT, R31, 0x1, PT ;  /* 0x000000011f00780c */ /* 0x000fe20003f45270 */
[----:B------:R-:W-:Y:S01]  /*2dce0*/  IMAD.MOV.U32 R32, RZ, RZ, 0x2 ;  /* 0x00000002ff207424 */ /* 0x000fe200078e00ff */
[----:B------:R-:W-:Y:S01]  /*2dcf0*/  LOP3.LUT R186, R186, 0xfffffff7, RZ, 0xc0, !PT ;  /* 0xfffffff7baba7812 */ /* 0x000fe200078ec0ff */
[----:B------:R-:W-:Y:S01]  /*2dd00*/  FFMA.FTZ R30, R29, R200, 1.1641532182693481445e-10 ;  /* 0x2f0000001d1e7423 */ /* 0x000fe200000100c8 */
[----:B------:R-:W-:Y:S01]  /*2dd10*/  SHF.L.U32 R24, R24, 0x10, RZ ;  /* 0x0000001018187819 */ /* 0x000fe200000006ff */
[----:B------:R-:W-:-:S03]  /*2dd20*/  IMAD.MOV.U32 R29, RZ, RZ, R22 ;  /* 0x000000ffff1d7224 */ /* 0x000fc600078e0016 */
        /* <DEDUP_REMOVED lines=11> */
.L_x_11458:
        /* <DEDUP_REMOVED lines=12> */
.L_x_11460:
[----:B------:R-:W-:Y:S05]  /*2dea0*/  BSYNC.RECONVERGENT B1 ;  /* 0x0000000000017941 */ /* 0x000fea0003800200 */
.L_x_11459:
        /* <DEDUP_REMOVED lines=62> */
.L_x_11457:
[----:B------:R-:W-:Y:S05]  /*2e290*/  BSYNC.RECONVERGENT B0 ;  /* 0x0000000000007941 */ /* 0x000fea0003800200 */
.L_x_11456:
[----:B------:R-:W-:Y:S01]  /*2e2a0*/  I2FP.F32.U32 R29, R29 ;  /* 0x0000001d001d7245 */ /* 0x000fe20000201000 */
[----:B------:R-:W-:Y:S01]  /*2e2b0*/  BSSY.RECONVERGENT B0, `(.L_x_11461) ;  /* 0x000005e000007945 */ /* 0x000fe20003800200 */
[----:B------:R-:W-:Y:S01]  /*2e2c0*/  ISETP.NE.AND P2, PT, R32, 0x1, PT ;  /* 0x000000012000780c */ /* 0x000fe20003f45270 */
[----:B------:R-:W-:Y:S01]  /*2e2d0*/  IMAD.MOV.U32 R33, RZ, RZ, R22 ;  /* 0x000000ffff217224 */ /* 0x000fe200078e0016 */
[----:B------:R-:W-:Y:S01]  /*2e2e0*/  LOP3.LUT R186, R186, 0xfffffffb, RZ, 0xc0, !PT ;  /* 0xfffffffbbaba7812 */ /* 0x000fe200078ec0ff */
[----:B------:R-:W-:Y:S01]  /*2e2f0*/  FFMA.FTZ R30, R29, R200, 1.1641532182693481445e-10 ;  /* 0x2f0000001d1e7423 */ /* 0x000fe200000100c8 */
[C---:B------:R-:W-:Y:S02]  /*2e300*/  SHF.L.U32 R29, R25.reuse, 0x10, RZ ;  /* 0x00000010191d7819 */ /* 0x040fe400000006ff */
[----:B------:R-:W-:Y:S02]  /*2e310*/  PRMT R25, R25, 0x7632, R25 ;  /* 0x0000763219197816 */ /* 0x000fe40000000019 */
[----:B------:R-:W-:Y:S01]  /*2e320*/  FSETP.LE.FTZ.AND P3, PT, R30, R201, PT ;  /* 0x000000c91e00720b */ /* 0x000fe20003f73000 */
[----:B------:R-:W-:-:S12]  /*2e330*/  IMAD.MOV.U32 R30, RZ, RZ, 0x2 ;  /* 0x00000002ff1e7424 */ /* 0x000fd800078e00ff */
        /* <DEDUP_REMOVED lines=10> */
.L_x_11463:
        /* <DEDUP_REMOVED lines=12> */
.L_x_11465:
[----:B------:R-:W-:Y:S05]  /*2e4a0*/  BSYNC.RECONVERGENT B1 ;  /* 0x0000000000017941 */ /* 0x000fea0003800200 */
.L_x_11464:
        /* <DEDUP_REMOVED lines=62> */
.L_x_11462:
[----:B------:R-:W-:Y:S05]  /*2e890*/  BSYNC.RECONVERGENT B0 ;  /* 0x0000000000007941 */ /* 0x000fea0003800200 */
.L_x_11461:
[----:B------:R-:W-:Y:S01]  /*2e8a0*/  I2FP.F32.U32 R31, R33 ;  /* 0x00000021001f7245 */ /* 0x000fe20000201000 */
[----:B------:R-:W-:Y:S01]  /*2e8b0*/  BSSY.RECONVERGENT B0, `(.L_x_11466) ;  /* 0x000005d000007945 */ /* 0x000fe20003800200 */
[----:B------:R-:W-:Y:S01]  /*2e8c0*/  ISETP.NE.AND P2, PT, R30, 0x1, PT ;  /* 0x000000011e00780c */ /* 0x000fe20003f45270 */
[----:B------:R-:W-:Y:S01]  /*2e8d0*/  IMAD.MOV.U32 R33, RZ, RZ, R22 ;  /* 0x000000ffff217224 */ /* 0x000fe200078e0016 */
[----:B------:R-:W-:Y:S01]  /*2e8e0*/  LOP3.LUT R186, R186, 0xfffffffd, RZ, 0xc0, !PT ;  /* 0xfffffffdbaba7812 */ /* 0x000fe200078ec0ff */
[----:B------:R-:W-:Y:S01]  /*2e8f0*/  FFMA.FTZ R32, R31, R200, 1.1641532182693481445e-10 ;  /* 0x2f0000001f207423 */ /* 0x000fe200000100c8 */
[----:B------:R-:W-:-:S04]  /*2e900*/  SHF.L.U32 R25, R25, 0x10, RZ ;  /* 0x0000001019197819 */ /* 0x000fc800000006ff */
        /* <DEDUP_REMOVED lines=12> */
.L_x_11468:
        /* <DEDUP_REMOVED lines=12> */
.L_x_11470:
[----:B------:R-:W-:Y:S05]  /*2ea90*/  BSYNC.RECONVERGENT B1 ;  /* 0x0000000000017941 */ /* 0x000fea0003800200 */
.L_x_11469:
        /* <DEDUP_REMOVED lines=62> */
.L_x_11467:
[----:B------:R-:W-:Y:S05]  /*2ee80*/  BSYNC.RECONVERGENT B0 ;  /* 0x0000000000007941 */ /* 0x000fea0003800200 */
.L_x_11466:
[----:B------:R-:W-:Y:S01]  /*2ee90*/  ISETP.NE.AND P3, PT, R32, 0x1, PT ;  /* 0x000000012000780c */ /* 0x000fe20003f65270 */
[----:B------:R-:W-:Y:S01]  /*2eea0*/  BSSY.RECONVERGENT B0, `(.L_x_11471) ;  /* 0x000005c000007945 */ /* 0x000fe20003800200 */
[----:B------:R-:W-:Y:S01]  /*2eeb0*/  I2FP.F32.U32 R31, R33 ;  /* 0x00000021001f7245 */ /* 0x000fe20000201000 */
[----:B------:R-:W-:-:S04]  /*2eec0*/  IMAD.MOV.U32 R33, RZ, RZ, 0x2 ;  /* 0x00000002ff217424 */ /* 0x000fc800078e00ff */
[----:B------:R-:W-:Y:S01]  /*2eed0*/  FFMA.FTZ R30, R31, R200, 1.1641532182693481445e-10 ;  /* 0x2f0000001f1e7423 */ /* 0x000fe200000100c8 */
[----:B------:R-:W-:-:S04]  /*2eee0*/  IMAD.MOV.U32 R31, RZ, RZ, R22 ;  /* 0x000000ffff1f7224 */ /* 0x000fc800078e0016 */
[----:B------:R-:W-:Y:S02]  /*2eef0*/  FSETP.LE.FTZ.AND P2, PT, R30, R201, PT ;  /* 0x000000c91e00720b */ /* 0x000fe40003f53000 */
[C---:B------:R-:W-:Y:S02]  /*2ef00*/  SHF.L.U32 R30, R26.reuse, 0x10, RZ ;  /* 0x000000101a1e7819 */ /* 0x040fe400000006ff */
[----:B------:R-:W-:Y:S01]  /*2ef10*/  PRMT R26, R26, 0x7632, R26 ;  /* 0x000076321a1a7816 */ /* 0x000fe2000000001a */
        /* <DEDUP_REMOVED lines=9> */
.L_x_11473:
        /* <DEDUP_REMOVED lines=12> */
.L_x_11475:
[----:B------:R-:W-:Y:S05]  /*2f070*/  BSYNC.RECONVERGENT B1 ;  /* 0x0000000000017941 */ /* 0x000fea0003800200 */
.L_x_11474:
        /* <DEDUP_REMOVED lines=62> */
.L_x_11472:
[----:B------:R-:W-:Y:S05]  /*2f460*/  BSYNC.RECONVERGENT B0 ;  /* 0x0000000000007941 */ /* 0x000fea0003800200 */
.L_x_11471:
[----:B------:R-:W-:Y:S01]  /*2f470*/  ISETP.NE.AND P4, PT, R33, 0x1, PT ;  /* 0x000000012100780c */ /* 0x000fe20003f85270 */
[----:B------:R-:W-:Y:S01]  /*2f480*/  BSSY.RECONVERGENT B0, `(.L_x_11476) ;  /* 0x000005b000007945 */ /* 0x000fe20003800200 */
[----:B------:R-:W-:Y:S02]  /*2f490*/  I2FP.F32.U32 R31, R31 ;  /* 0x0000001f001f7245 */ /* 0x000fe40000201000 */
[----:B------:R-:W-:-:S03]  /*2f4a0*/  SHF.L.U32 R26, R26, 0x10, RZ ;  /* 0x000000101a1a7819 */ /* 0x000fc600000006ff */
[----:B------:R-:W-:Y:S01]  /*2f4b0*/  FFMA.FTZ R32, R31, R200, 1.1641532182693481445e-10 ;  /* 0x2f0000001f207423 */ /* 0x000fe200000100c8 */
[----:B------:R-:W-:-:S04]  /*2f4c0*/  IMAD.MOV.U32 R31, RZ, RZ, R22 ;  /* 0x000000ffff1f7224 */ /* 0x000fc800078e0016 */
        /* <DEDUP_REMOVED lines=11> */
.L_x_11478:
        /* <DEDUP_REMOVED lines=12> */
.L_x_11480:
[----:B------:R-:W-:Y:S05]  /*2f640*/  BSYNC.RECONVERGENT B1 ;  /* 0x0000000000017941 */ /* 0x000fea0003800200 */
.L_x_11479:
        /* <DEDUP_REMOVED lines=62> */
.L_x_11477:
[----:B------:R-:W-:Y:S05]  /*2fa30*/  BSYNC.RECONVERGENT B0 ;  /* 0x0000000000007941 */ /* 0x000fea0003800200 */
.L_x_11476:
        /* <DEDUP_REMOVED lines=18> */
.L_x_11483:
        /* <DEDUP_REMOVED lines=12> */
.L_x_11485:
[----:B------:R-:W-:Y:S05]  /*2fc20*/  BSYNC.RECONVERGENT B1 ;  /* 0x0000000000017941 */ /* 0x000fea0003800200 */
.L_x_11484:
        /* <DEDUP_REMOVED lines=62> */
.L_x_11482:
[----:B------:R-:W-:Y:S05]  /*30010*/  BSYNC.RECONVERGENT B0 ;  /* 0x0000000000007941 */ /* 0x000fea0003800200 */
.L_x_11481:
[----:B------:R-:W-:Y:S01]  /*30020*/  LOP3.LUT R186, R186, 0xffffff7f, RZ, 0xc0, !PT ;  /* 0xffffff7fbaba7812 */ /* 0x000fe200078ec0ff */
[-C--:B------:R-:W-:Y:S01]  /*30030*/  FMUL.FTZ R32, R26, R202.reuse ;  /* 0x000000ca1a207220 */ /* 0x080fe20000410000 */
[----:B------:R-:W-:Y:S01]  /*30040*/  I2FP.F32.U32 R33, R35 ;  /* 0x0000002300217245 */ /* 0x000fe20000201000 */
[-C--:B------:R-:W-:Y:S01]  /*30050*/  FMUL.FTZ R28, R28, R202.reuse ;  /* 0x000000ca1c1c7220 */ /* 0x080fe20000410000 */
[----:B------:R-:W-:Y:S01]  /*30060*/  @P2 LOP3.LUT R186, R186, 0x80, RZ, 0xfc, !PT ;  /* 0x00000080baba2812 */ /* 0x000fe200078efcff */
[----:B------:R-:W-:Y:S01]  /*30070*/  FMUL.FTZ R34, R29, R202 ;  /* 0x000000ca1d227220 */ /* 0x000fe20000410000 */
[----:B------:R-:W-:Y:S01]  /*30080*/  SHF.L.U32 R27, R27, 0x10, RZ ;  /* 0x000000101b1b7819 */ /* 0x000fe200000006ff */
[----:B------:R-:W-:Y:S01]  /*30090*/  FFMA.FTZ R33, R33, R200, 1.1641532182693481445e-10 ;  /* 0x2f00000021217423 */ /* 0x000fe200000100c8 */
[C---:B------:R-:W-:Y:S01]  /*300a0*/  LOP3.LUT P2, RZ, R186.reuse, 0x10, RZ, 0xc0, !PT ;  /* 0x00000010baff7812 */ /* 0x040fe2000784c0ff */
[-C--:B------:R-:W-:Y:S01]  /*300b0*/  FMUL.FTZ R31, R31, R202.reuse ;  /* 0x000000ca1f1f7220 */ /* 0x080fe20000410000 */
[----:B------:R-:W-:Y:S01]  /*300c0*/  LOP3.LUT R186, R186, 0xffffffbf, RZ, 0xc0, !PT ;  /* 0xffffffbfbaba7812 */ /* 0x000fe200078ec0ff */
[-C--:B------:R-:W-:Y:S01]  /*300d0*/  FMUL.FTZ R26, R30, R202.reuse ;  /* 0x000000ca1e1a7220 */ /* 0x080fe20000410000 */
[----:B------:R-:W-:Y:S01]  /*300e0*/  FSETP.GTU.FTZ.AND P5, PT, R33, R201, PT ;  /* 0x000000c92100720b */ /* 0x000fe20003fbc000 */
[-C--:B------:R-:W-:Y:S01]  /*300f0*/  FMUL.FTZ R33, R24, R202.reuse ;  /* 0x000000ca18217220 */ /* 0x080fe20000410000 */
[----:B------:R-:W-:Y:S01]  /*30100*/  @P1 LOP3.LUT R186, R186, 0x40, RZ, 0xfc, !PT ;  /* 0x00000040baba1812 */ /* 0x000fe200078efcff */
[-C--:B------:R-:W-:Y:S01]  /*30110*/  FMUL.FTZ R25, R25, R202.reuse ;  /* 0x000000ca19197220 */ /* 0x080fe20000410000 */
[----:B------:R-:W-:Y:S01]  /*30120*/  FSEL R29, R32, RZ, P3 ;  /* 0x000000ff201d7208 */ /* 0x000fe20001800000 */
[----:B------:R-:W-:Y:S01]  /*30130*/  FMUL.FTZ R24, R27, R202 ;  /* 0x000000ca1b187220 */ /* 0x000fe20000410000 */
[----:B------:R-:W-:-:S02]  /*30140*/  LOP3.LUT P1, RZ, R186, 0x8, RZ, 0xc0, !PT ;  /* 0x00000008baff7812 */ /* 0x000fc4000782c0ff */
[----:B------:R-:W-:Y:S02]  /*30150*/  LOP3.LUT R186, R186, 0xffffffdf, RZ, 0xc0, !PT ;  /* 0xffffffdfbaba7812 */ /* 0x000fe400078ec0ff */
[----:B------:R-:W-:Y:S02]  /*30160*/  FSEL R33, R33, RZ, P1 ;  /* 0x000000ff21217208 */ /* 0x000fe40000800000 */
[----:B------:R-:W-:Y:S02]  /*30170*/  @P0 LOP3.LUT R186, R186, 0x20, RZ, 0xfc, !PT ;  /* 0x00000020baba0812 */ /* 0x000fe400078efcff */
[----:B------:R-:W-:Y:S02]  /*30180*/  FSEL R32, R28, RZ, P2 ;  /* 0x000000ff1c207208 */ /* 0x000fe40001000000 */
[C---:B------:R-:W-:Y:S02]  /*30190*/  LOP3.LUT P1, RZ, R186.reuse, 0x40, RZ, 0xc0, !PT ;  /* 0x00000040baff7812 */ /* 0x040fe4000782c0ff */
[----:B------:R-:W-:-:S02]  /*301a0*/  LOP3.LUT P0, RZ, R186, 0x2, RZ, 0xc0, !PT ;  /* 0x00000002baff7812 */ /* 0x000fc4000780c0ff */
        /* <DEDUP_REMOVED lines=12> */
[----:B------:R-:W-:Y:S01]  /*30270*/  PLOP3.LUT P5, PT, P5, PT, PT, 0x8, 0x80 ;  /* 0x000000000080781c */ /* 0x000fe20002fae170 */
[----:B------:R-:W-:Y:S01]  /*30280*/  @P1 FADD.FTZ R28, R68, R28 ;  /* 0x0000001c441c1221 */ /* 0x000fe20000010000 */
[----:B------:R-:W-:Y:S01]  /*30290*/  @P1 FADD.FTZ R29, R69, R29 ;  /* 0x0000001d451d1221 */ /* 0x000fe20000010000 */
[----:B------:R-:W-:Y:S01]  /*302a0*/  @P1 FADD.FTZ R30, R70, R30 ;  /* 0x0000001e461e1221 */ /* 0x000fe20000010000 */
[----:B------:R-:W-:-:S09]  /*302b0*/  @P1 FADD.FTZ R31, R71, R31 ;  /* 0x0000001f471f1221 */ /* 0x000fd20000010000 */
.L_x_11445:
[----:B------:R-:W-:Y:S01]  /*302c0*/  IMAD.WIDE.U32 R24, R197, 0x20, R240 ;  /* 0x00000020c5187825 */ /* 0x000fe200078e00f0 */
[----:B------:R-:W-:Y:S02]  /*302d0*/  SEL R26, RZ, 0x1000000, !P5 ;  /* 0x01000000ff1a7807 */ /* 0x000fe40006800000 */
[----:B------:R-:W-:Y:S02]  /*302e0*/  SEL R27, RZ, 0x10000, !P4 ;  /* 0x00010000ff1b7807 */ /* 0x000fe40006000000 */
[----:B------:R-:W-:Y:S01]  /*302f0*/  SEL R176, RZ, 0x100, !P3 ;  /* 0x00000100ffb07807 */ /* 0x000fe20005800000 */
[----:B------:R-:W-:Y:S01]  /*30300*/  STG.E.128 desc[UR6][R24.64], R32 ;  /* 0x0000002018007986 */ /* 0x000fe2000c101d06 */
[C---:B------:R-:W-:Y:S02]  /*30310*/  LOP3.LUT P5, RZ, R186.reuse, 0x8, RZ, 0xc0, !PT ;  /* 0x00000008baff7812 */ /* 0x040fe400078ac0ff */
[C---:B------:R-:W-:Y:S01]  /*30320*/  LOP3.LUT P4, RZ, R186.reuse, 0x4, RZ, 0xc0, !PT ;  /* 0x00000004baff7812 */ /* 0x040fe2000788c0ff */
[----:B------:R0:W-:Y:S01]  /*30330*/  STG.E.128 desc[UR6][R24.64+0x10], R28 ;  /* 0x0000101c18007986 */ /* 0x0001e2000c101d06 */
[----:B------:R-:W-:-:S02]  /*30340*/  LOP3.LUT P3, RZ, R186, 0x2, RZ, 0xc0, !PT ;  /* 0x00000002baff7812 */ /* 0x000fc4000786c0ff */
[----:B------:R-:W-:Y:S02]  /*30350*/  LOP3.LUT R27, R176, R26, R27, 0xfe, !PT ;  /* 0x0000001ab01b7212 */ /* 0x000fe400078efe1b */
[----:B------:R-:W-:Y:S02]  /*30360*/  SEL R26, RZ, 0x100, !P5 ;  /* 0x00000100ff1a7807 */ /* 0x000fe40006800000 */
[----:B------:R-:W-:Y:S02]  /*30370*/  LOP3.LUT P6, RZ, R186, 0x10, RZ, 0xc0, !PT ;  /* 0x00000010baff7812 */ /* 0x000fe400078cc0ff */
[----:B0-----:R-:W-:Y:S02]  /*30380*/  SEL R24, RZ, 0x1000000, !P3 ;  /* 0x01000000ff187807 */ /* 0x001fe40005800000 */
[----:B------:R-:W-:-:S04]  /*30390*/  SEL R25, RZ, 0x10000, !P4 ;  /* 0x00010000ff197807 */ /* 0x000fc80006000000 */
[----:B------:R-:W-:Y:S02]  /*303a0*/  LOP3.LUT R24, R26, R24, R25, 0xfe, !PT ;  /* 0x000000181a187212 */ /* 0x000fe400078efe19 */
[----:B------:R-:W-:Y:S02]  /*303b0*/  SEL R25, RZ, 0x1, !P2 ;  /* 0x00000001ff197807 */ /* 0x000fe40005000000 */
[----:B------:R-:W-:Y:S02]  /*303c0*/  SEL R26, RZ, 0x1, !P6 ;  /* 0x00000001ff1a7807 */ /* 0x000fe40007000000 */
[----:B------:R-:W-:Y:S02]  /*303d0*/  LOP3.LUT R25, R27, R25, RZ, 0xfc, !PT ;  /* 0x000000191b197212 */ /* 0x000fe400078efcff */
[----:B------:R-:W-:Y:S01]  /*303e0*/  LOP3.LUT R24, R24, R26, RZ, 0xfc, !PT ;  /* 0x0000001a18187212 */ /* 0x000fe200078efcff */
[----:B------:R-:W-:-:S05]  /*303f0*/  IMAD.WIDE.U32 R26, R197, 0x8, R242 ;  /* 0x00000008c51a7825 */ /* 0x000fca00078e00f2 */
        /* <DEDUP_REMOVED lines=22> */
.L_x_11486:
[----:B0-----:R-:W0:Y:S01]  /*30560*/  @P0 LDC.64 R26, c[0x0][0x398] ;  /* 0x0000e600ff1a0b82 */ /* 0x001e220000000a00 */
[----:B------:R-:W-:-:S07]  /*30570*/  VIADD R199, R198, 0xa0 ;  /* 0x000000a0c6c77836 */ /* 0x000fce0000000000 */
[----:B-1----:R-:W1:Y:S01]  /*30580*/  @P1 LDC.64 R24, c[0x0][0x3a0] ;  /* 0x0000e800ff181b82 */ /* 0x002e620000000a00 */
[----:B------:R-:W-:-:S06]  /*30590*/  IMAD.WIDE.U32 R176, R199, 0x10, R206 ;  /* 0x00000010c7b07825 */ /* 0x000fcc00078e00ce */
[----:B------:R-:W5:Y:S01]  /*305a0*/  LDG.E.128 R176, desc[UR6][R176.64] ;  /* 0x00000006b0b07981 */ /* 0x000f62000c1e1d00 */
[----:B0-----:R-:W-:-:S05]  /*305b0*/  @P0 IMAD.WIDE.U32 R26, R199, 0x10, R26 ;  /* 0x00000010c71a0825 */ /* 0x001fca00078e001a */
[----:B------:R0:W5:Y:S01]  /*305c0*/  @P0 LDG.E.128 R76, desc[UR6][R26.64] ;  /* 0x000000061a4c0981 */ /* 0x000162000c1e1d00 */
[----:B-1----:R-:W-:-:S05]  /*305d0*/  @P1 IMAD.WIDE.U32 R24, R199, 0x20, R24 ;  /* 0x00000020c7181825 */ /* 0x002fca00078e0018 */
        /* <DEDUP_REMOVED lines=19> */
.L_x_11490:
        /* <DEDUP_REMOVED lines=12> */
.L_x_11492:
[----:B------:R-:W-:Y:S05]  /*307d0*/  BSYNC.RECONVERGENT B1 ;  /* 0x0000000000017941 */ /* 0x000fea0003800200 */
.L_x_11491:
[----:B0-----:R-:W-:Y:S01]  /*307e0*/  IMAD.WIDE.U32 R26, R2, -0x2daee0ad, RZ ;  /* 0xd2511f53021a7825 */ /* 0x001fe200078e00ff */
        /* <DEDUP_REMOVED lines=57> */
[----:B------:R-:W-:Y:S02]  /*30b80*/  HFMA2 R23, -RZ, RZ, 0, 0 ;  /* 0x00000000ff177431 */ /* 0x000fe400000001ff */
[----:B------:R-:W-:Y:S01]  /*30b90*/  IMAD.MOV.U32 R192, RZ, RZ, R24 ;  /* 0x000000ffffc07224 */ /* 0x000fe200078e0018 */
[----:B------:R-:W-:-:S07]  /*30ba0*/  LOP3.LUT R3, R26, UR15, R25, 0x96, !PT ;  /* 0x0000000f1a037c12 */ /* 0x000fce000f8e9619 */
.L_x_11489:
[----:B------:R-:W-:Y:S05]  /*30bb0*/  BSYNC.RECONVERGENT B0 ;  /* 0x0000000000007941 */ /* 0x000fea0003800200 */
.L_x_11488:
[----:B------:R-:W-:Y:S01]  /*30bc0*/  I2FP.F32.U32 R21, R21 ;  /* 0x0000001500157245 */ /* 0x000fe20000201000 */
[----:B------:R-:W-:Y:S01]  /*30bd0*/  BSSY.RECONVERGENT B0, `(.L_x_11493) ;  /* 0x000005e000007945 */ /* 0x000fe20003800200 */
[----:B------:R-:W-:Y:S01]  /*30be0*/  ISETP.NE.AND P2, PT, R23, 0x1, PT ;  /* 0x000000011700780c */ /* 0x000fe20003f45270 */
[----:B0-----:R-:W-:Y:S01]  /*30bf0*/  IMAD.MOV.U32 R26, RZ, RZ, 0x2 ;  /* 0x00000002ff1a7424 */ /* 0x001fe200078e00ff */
[----:B------:R-:W-:Y:S01]  /*30c00*/  LOP3.LUT R186, R186, 0xffffffef, RZ, 0xc0, !PT ;  /* 0xffffffefbaba7812 */ /* 0x000fe200078ec0ff */
[----:B------:R-:W-:Y:S01]  /*30c10*/  FFMA.FTZ R24, R21, R200, 1.1641532182693481445e-10 ;  /* 0x2f00000015187423 */ /* 0x000fe200000100c8 */
[C---:B-----5:R-:W-:Y:S01]  /*30c20*/  IMAD.U32 R21, R176.reuse, 0x10000, RZ ;  /* 0x00010000b0157824 */ /* 0x060fe200078e00ff */
[----:B------:R-:W-:Y:S02]  /*30c30*/  PRMT R176, R176, 0x7632, R176 ;  /* 0x00007632b0b07816 */ /* 0x000fe400000000b0 */
[----:B------:R-:W-:Y:S01]  /*30c40*/  MOV R25, R22 ;  /* 0x0000001600197202 */ /* 0x000fe20000000f00 */
[----:B------:R-:W-:Y:S01]  /*30c50*/  FMUL.FTZ R21, R21, R202 ;  /* 0x000000ca15157220 */ /* 0x000fe20000410000 */
[----:B------:R-:W-:-:S13]  /*30c60*/  FSETP.LE.FTZ.AND P4, PT, R24, R201, PT ;  /* 0x000000c91800720b */ /* 0x000fda0003f93000 */
        /* <DEDUP_REMOVED lines=10> */
.L_x_11495:
        /* <DEDUP_REMOVED lines=12> */
.L_x_11497:
[----:B------:R-:W-:Y:S05]  /*30dd0*/  BSYNC.RECONVERGENT B1 ;  /* 0x0000000000017941 */ /* 0x000fea0003800200 */
.L_x_11496:
        /* <DEDUP_REMOVED lines=59> */
[----:B------:R-:W-:Y:S01]  /*31190*/  MOV R25, R192 ;  /* 0x000000c000197202 */ /* 0x000fe20000000f00 */
[----:B------:R-:W-:-:S07]  /*311a0*/  IMAD.MOV.U32 R192, RZ, RZ, R24 ;  /* 0x000000ffffc07224 */ /* 0x000fce00078e0018 */
.L_x_11494:
[----:B------:R-:W-:Y:S05]  /*311b0*/  BSYNC.RECONVERGENT B0 ;  /* 0x0000000000007941 */ /* 0x000fea0003800200 */
.L_x_11493:
[----:B------:R-:W-:Y:S01]  /*311c0*/  I2FP.F32.U32 R23, R25 ;  /* 0x0000001900177245 */ /* 0x000fe20000201000 */
[----:B------:R-:W-:Y:S01]  /*311d0*/  BSSY.RECONVERGENT B0, `(.L_x_11498) ;  /* 0x0000060000007945 */ /* 0x000fe20003800200 */
[----:B------:R-:W-:Y:S01]  /*311e0*/  ISETP.NE.AND P3, PT, R26, 0x1, PT ;  /* 0x000000011a00780c */ /* 0x000fe20003f65270 */
[----:B------:R-:W-:Y:S01]  /*311f0*/  IMAD.MOV.U32 R27, RZ, RZ, 0x2 ;  /* 0x00000002ff1b7424 */ /* 0x000fe200078e00ff */
[----:B------:R-:W-:Y:S01]  /*31200*/  FSEL R21, R21, RZ, P4 ;  /* 0x000000ff15157208 */ /* 0x000fe20002000000 */
[----:B------:R-:W-:Y:S01]  /*31210*/  FFMA.FTZ R24, R23, R200, 1.1641532182693481445e-10 ;  /* 0x2f00000017187423 */ /* 0x000fe200000100c8 */
[----:B------:R-:W-:-:S04]  /*31220*/  SHF.L.U32 R23, R76, 0x10, RZ ;  /* 0x000000104c177819 */ /* 0x000fc800000006ff */
[----:B------:R-:W-:Y:S01]  /*31230*/  FSETP.GTU.FTZ.AND P2, PT, R24, R201, PT ;  /* 0x000000c91800720b */ /* 0x000fe20003f5c000 */
[----:B------:R-:W-:-:S05]  /*31240*/  FMUL.FTZ R23, R23, R202 ;  /* 0x000000ca17177220 */ /* 0x000fca0000410000 */
        /* <DEDUP_REMOVED lines=14> */
.L_x_11500:
        /* <DEDUP_REMOVED lines=12> */
.L_x_11502:
[----:B------:R-:W-:Y:S05]  /*313f0*/  BSYNC.RECONVERGENT B1 ;  /* 0x0000000000017941 */ /* 0x000fea0003800200 */
.L_x_11501:
        /* <DEDUP_REMOVED lines=59> */
[----:B------:R-:W-:Y:S01]  /*317b0*/  IMAD.MOV.U32 R23, RZ, RZ, R192 ;  /* 0x000000ffff177224 */ /* 0x000fe200078e00c0 */
[----:B------:R-:W-:-:S07]  /*317c0*/  MOV R192, R26 ;  /* 0x0000001a00c07202 */ /* 0x000fce0000000f00 */
.L_x_11499:
[----:B------:R-:W-:Y:S05]  /*317d0*/  BSYNC.RECONVERGENT B0 ;  /* 0x0000000000007941 */ /* 0x000fea0003800200 */
.L_x_11498:
        /* <DEDUP_REMOVED lines=8> */
[----:B------:R-:W-:Y:S01]  /*31860*/  FSETP.LE.FTZ.AND P4, PT, R26, R201, PT ;  /* 0x000000c91a00720b */ /* 0x000fe20003f93000 */
[----:B------:R-:W-:-:S12]  /*31870*/  HFMA2 R26, -RZ, RZ, 0, 1.1920928955078125e-07 ;  /* 0x00000002ff1a7431 */ /* 0x000fd800000001ff */
        /* <DEDUP_REMOVED lines=10> */
.L_x_11505:
        /* <DEDUP_REMOVED lines=12> */
.L_x_11507:
[----:B------:R-:W-:Y:S05]  /*319e0*/  BSYNC.RECONVERGENT B1 ;  /* 0x0000000000017941 */ /* 0x000fea0003800200 */
.L_x_11506:
        /* <DEDUP_REMOVED lines=58> */
[----:B------:R-:W-:Y:S02]  /*31d90*/  IMAD.MOV.U32 R23, RZ, RZ, R192 ;  /* 0x000000ffff177224 */ /* 0x000fe400078e00c0 */
[----:B------:R-:W-:Y:S02]  /*31da0*/  IMAD.MOV.U32 R192, RZ, RZ, R26 ;  /* 0x000000ffffc07224 */ /* 0x000fe400078e001a */
[----:B------:R-:W-:-:S07]  /*31db0*/  HFMA2 R26, -RZ, RZ, 0, 0 ;  /* 0x00000000ff1a7431 */ /* 0x000fce00000001ff */
.L_x_11504:
[----:B------:R-:W-:Y:S05]  /*31dc0*/  BSYNC.RECONVERGENT B0 ;  /* 0x0000000000007941 */ /* 0x000fea0003800200 */
.L_x_11503:
        /* <DEDUP_REMOVED lines=9> */
[----:B------:R-:W-:Y:S02]  /*31e60*/  FSEL R176, R25, RZ, P4 ;  /* 0x000000ff19b07208 */ /* 0x000fe40002000000 */
[----:B------:R-:W-:Y:S02]  /*31e70*/  SEL R23, RZ, 0x1, P2 ;  /* 0x00000001ff177807 */ /* 0x000fe40001000000 */
[----:B------:R-:W-:-:S05]  /*31e80*/  FSEL R27, R27, RZ, !P2 ;  /* 0x000000ff1b1b7208 */ /* 0x000fca0005000000 */
        /* <DEDUP_REMOVED lines=12> */
.L_x_11510:
        /* <DEDUP_REMOVED lines=12> */
.L_x_11512:
[----:B------:R-:W-:Y:S05]  /*32010*/  BSYNC.RECONVERGENT B1 ;  /* 0x0000000000017941 */ /* 0x000fea0003800200 */
.L_x_11511:
        /* <DEDUP_REMOVED lines=62> */
.L_x_11509:
[----:B------:R-:W-:Y:S05]  /*32400*/  BSYNC.RECONVERGENT B0 ;  /* 0x0000000000007941 */ /* 0x000fea0003800200 */
.L_x_11508:
[----:B------:R-:W-:Y:S01]  /*32410*/  I2FP.F32.U32 R27, R176 ;  /* 0x000000b0001b7245 */ /* 0x000fe20000201000 */
[----:B------:R-:W-:Y:S01]  /*32420*/  IMAD.U32 R181, R177, 0x10000, RZ ;  /* 0x00010000b1b57824 */ /* 0x000fe200078e00ff */
[----:B------:R-:W-:Y:S01]  /*32430*/  ISETP.NE.AND P2, PT, R180, 0x1, PT ;  /* 0x00000001b400780c */ /* 0x000fe20003f45270 */
[----:B------:R-:W-:Y:S01]  /*32440*/  BSSY.RECONVERGENT B0, `(.L_x_11513) ;  /* 0x000005d000007945 */ /* 0x000fe20003800200 */
[----:B------:R-:W-:Y:S01]  /*32450*/  LOP3.LUT R186, R186, 0xfffffffb, RZ, 0xc0, !PT ;  /* 0xfffffffbbaba7812 */ /* 0x000fe200078ec0ff */
[----:B------:R-:W-:Y:S01]  /*32460*/  FFMA.FTZ R26, R27, R200, 1.1641532182693481445e-10 ;  /* 0x2f0000001b1a7423 */ /* 0x000fe200000100c8 */
[----:B------:R-:W-:Y:S01]  /*32470*/  PRMT R27, R177, 0x7632, R27 ;  /* 0x00007632b11b7816 */ /* 0x000fe2000000001b */
[----:B------:R-:W-:-:S03]  /*32480*/  IMAD.MOV.U32 R177, RZ, RZ, 0x2 ;  /* 0x00000002ffb17424 */ /* 0x000fc600078e00ff */
        /* <DEDUP_REMOVED lines=13> */
.L_x_11515:
        /* <DEDUP_REMOVED lines=12> */
.L_x_11517:
[----:B------:R-:W-:Y:S05]  /*32620*/  BSYNC.RECONVERGENT B1 ;  /* 0x0000000000017941 */ /* 0x000fea0003800200 */
.L_x_11516:
        /* <DEDUP_REMOVED lines=62> */
.L_x_11514:
[----:B------:R-:W-:Y:S05]  /*32a10*/  BSYNC.RECONVERGENT B0 ;  /* 0x0000000000007941 */ /* 0x000fea0003800200 */
.L_x_11513:
[----:B------:R-:W-:Y:S01]  /*32a20*/  I2FP.F32.U32 R181, R181 ;  /* 0x000000b500b57245 */ /* 0x000fe20000201000 */
[----:B------:R-:W-:Y:S01]  /*32a30*/  BSSY.RECONVERGENT B0, `(.L_x_11518) ;  /* 0x0000061000007945 */ /* 0x000fe20003800200 */
[----:B------:R-:W-:-:S03]  /*32a40*/  ISETP.NE.AND P3, PT, R177, 0x1, PT ;  /* 0x00000001b100780c */ /* 0x000fc60003f65270 */
[----:B------:R-:W-:Y:S01]  /*32a50*/  FFMA.FTZ R176, R181, R200, 1.1641532182693481445e-10 ;  /* 0x2f000000b5b07423 */ /* 0x000fe200000100c8 */
[----:B------:R-:W-:-:S04]  /*32a60*/  IMAD.U32 R181, R77, 0x10000, RZ ;  /* 0x000100004db57824 */ /* 0x000fc800078e00ff */
[----:B------:R-:W-:Y:S01]  /*32a70*/  FSETP.GTU.FTZ.AND P2, PT, R176, R201, PT ;  /* 0x000000c9b000720b */ /* 0x000fe20003f5c000 */
[----:B------:R-:W-:Y:S01]  /*32a80*/  FMUL.FTZ R176, R181, R202 ;  /* 0x000000cab5b07220 */ /* 0x000fe20000410000 */
[----:B------:R-:W-:Y:S02]  /*32a90*/  FSEL R181, R26, RZ, P4 ;  /* 0x000000ff1ab57208 */ /* 0x000fe40002000000 */
[----:B------:R-:W-:Y:S02]  /*32aa0*/  SEL R180, RZ, 0x1, P2 ;  /* 0x00000001ffb47807 */ /* 0x000fe40001000000 */
[----:B------:R-:W-:Y:S01]  /*32ab0*/  FSEL R26, R176, RZ, !P2 ;  /* 0x000000ffb01a7208 */ /* 0x000fe20005000000 */
[----:B------:R-:W-:-:S04]  /*32ac0*/  IMAD.MOV.U32 R176, RZ, RZ, 0x2 ;  /* 0x00000002ffb07424 */ /* 0x000fc800078e00ff */
        /* <DEDUP_REMOVED lines=12> */
.L_x_11520:
        /* <DEDUP_REMOVED lines=12> */
.L_x_11522:
[----:B------:R-:W-:Y:S05]  /*32c50*/  BSYNC.RECONVERGENT B1 ;  /* 0x0000000000017941 */ /* 0x000fea0003800200 */
.L_x_11521:
        /* <DEDUP_REMOVED lines=62> */
.L_x_11519:
[----:B------:R-:W-:Y:S05]  /*33040*/  BSYNC.RECONVERGENT B0 ;  /* 0x0000000000007941 */ /* 0x000fea0003800200 */
.L_x_11518:
        /* <DEDUP_REMOVED lines=20> */
.L_x_11525:
        /* <DEDUP_REMOVED lines=12> */
.L_x_11527:
[----:B------:R-:W-:Y:S05]  /*33250*/  BSYNC.RECONVERGENT B1 ;  /* 0x0000000000017941 */ /* 0x000fea0003800200 */
.L_x_11526:
        /* <DEDUP_REMOVED lines=62> */
.L_x_11524:
[----:B------:R-:W-:Y:S05]  /*33640*/  BSYNC.RECONVERGENT B0 ;  /* 0x0000000000007941 */ /* 0x000fea0003800200 */
.L_x_11523:
[----:B------:R-:W-:Y:S01]  /*33650*/  I2FP.F32.U32 R181, R181 ;  /* 0x000000b500b57245 */ /* 0x000fe20000201000 */
[----:B------:R-:W-:Y:S01]  /*33660*/  BSSY.RECONVERGENT B0, `(.L_x_11528) ;  /* 0x0000062000007945 */ /* 0x000fe20003800200 */
[----:B------:R-:W-:-:S03]  /*33670*/  MOV R183, R22 ;  /* 0x0000001600b77202 */ /* 0x000fc60000000f00 */
[----:B------:R-:W-:-:S05]  /*33680*/  FFMA.FTZ R176, R181, R200, 1.1641532182693481445e-10 ;  /* 0x2f000000b5b07423 */ /* 0x000fca00000100c8 */
[----:B------:R-:W-:Y:S02]  /*33690*/  FSETP.GTU.FTZ.AND P2, PT, R176, R201, PT ;  /* 0x000000c9b000720b */ /* 0x000fe40003f5c000 */
[----:B------:R-:W-:-:S05]  /*336a0*/  PRMT R176, R77, 0x7632, R176 ;  /* 0x000076324db07816 */ /* 0x000fca00000000b0 */
[----:B------:R-:W-:Y:S01]  /*336b0*/  IMAD.U32 R181, R176, 0x10000, RZ ;  /* 0x00010000b0b57824 */ /* 0x000fe200078e00ff */
[----:B------:R-:W-:-:S03]  /*336c0*/  FSEL R176, R27, RZ, P4 ;  /* 0x000000ff1bb07208 */ /* 0x000fc60002000000 */
[----:B------:R-:W-:-:S05]  /*336d0*/  FMUL.FTZ R181, R181, R202 ;  /* 0x000000cab5b57220 */ /* 0x000fca0000410000 */
[----:B------:R-:W-:-:S05]  /*336e0*/  FSEL R181, R181, RZ, !P2 ;  /* 0x000000ffb5b57208 */ /* 0x000fca0005000000 */
[----:B------:R-:W-:Y:S01]  /*336f0*/  FADD.FTZ R27, R181, R176 ;  /* 0x000000b0b51b7221 */ /* 0x000fe20000010000 */
[----:B------:R-:W-:Y:S01]  /*33700*/  SEL R181, RZ, 0x1, P2 ;  /* 0x00000001ffb57807 */ /* 0x000fe20001000000 */
[----:B------:R-:W-:Y:S01]  /*33710*/  IMAD.MOV.U32 R176, RZ, RZ, 0x2 ;  /* 0x00000002ffb07424 */ /* 0x000fe200078e00ff */
        /* <DEDUP_REMOVED lines=11> */
.L_x_11530:
        /* <DEDUP_REMOVED lines=12> */
.L_x_11532:
[----:B------:R-:W-:Y:S05]  /*33890*/  BSYNC.RECONVERGENT B1 ;  /* 0x0000000000017941 */ /* 0x000fea0003800200 */
.L_x_11531:
        /* <DEDUP_REMOVED lines=62> */
.L_x_11529:
[----:B------:R-:W-:Y:S05]  /*33c80*/  BSYNC.RECONVERGENT B0 ;  /* 0x0000000000007941 */ /* 0x000fea0003800200 */
.L_x_11528:
[----:B------:R-:W-:Y:S01]  /*33c90*/  ISETP.NE.AND P3, PT, R176, 0x1, PT ;  /* 0x00000001b000780c */ /* 0x000fe20003f65270 */
[C---:B------:R-:W-:Y:S01]  /*33ca0*/  IMAD.U32 R193, R178.reuse, 0x10000, RZ ;  /* 0x00010000b2c17824 */ /* 0x040fe200078e00ff */
[----:B------:R-:W-:Y:S01]  /*33cb0*/  I2FP.F32.U32 R177, R183 ;  /* 0x000000b700b17245 */ /* 0x000fe20000201000 */
[----:B------:R-:W-:Y:S01]  /*33cc0*/  BSSY.RECONVERGENT B0, `(.L_x_11533) ;  /* 0x000005b000007945 */ /* 0x000fe20003800200 */
[----:B------:R-:W-:Y:S01]  /*33cd0*/  PRMT R178, R178, 0x7632, R178 ;  /* 0x00007632b2b27816 */ /* 0x000fe200000000b2 */
[----:B------:R-:W-:Y:S01]  /*33ce0*/  FMUL.FTZ R193, R193, R202 ;  /* 0x000000cac1c17220 */ /* 0x000fe20000410000 */
        /* <DEDUP_REMOVED lines=13> */
.L_x_11535:
        /* <DEDUP_REMOVED lines=12> */
.L_x_11537:
[----:B------:R-:W-:Y:S05]  /*33e80*/  BSYNC.RECONVERGENT B1 ;  /* 0x0000000000017941 */ /* 0x000fea0003800200 */
.L_x_11536:
        /* <DEDUP_REMOVED lines=62> */
.L_x_11534:
[----:B------:R-:W-:Y:S05]  /*34270*/  BSYNC.RECONVERGENT B0 ;  /* 0x0000000000007941 */ /* 0x000fea0003800200 */
.L_x_11533:
[----:B------:R-:W-:Y:S01]  /*34280*/  I2FP.F32.U32 R176, R183 ;  /* 0x000000b700b07245 */ /* 0x000fe20000201000 */
[----:B------:R-:W-:Y:S01]  /*34290*/  BSSY.RECONVERGENT B0, `(.L_x_11538) ;  /* 0x0000061000007945 */ /* 0x000fe20003800200 */
[----:B------:R-:W-:Y:S01]  /*342a0*/  FSEL R193, R193, RZ, P2 ;  /* 0x000000ffc1c17208 */ /* 0x000fe20001000000 */
        /* <DEDUP_REMOVED lines=10> */
[----:B------:R-:W-:-:S06]  /*34350*/  @P1 FADD.FTZ R176, R68, R176 ;  /* 0x000000b044b01221 */ /* 0x000fcc0000010000 */
        /* <DEDUP_REMOVED lines=9> */
.L_x_11540:
        /* <DEDUP_REMOVED lines=12> */
.L_x_11542:
[----:B------:R-:W-:Y:S05]  /*344b0*/  BSYNC.RECONVERGENT B1 ;  /* 0x0000000000017941 */ /* 0x000fea0003800200 */
.L_x_11541:
        /* <DEDUP_REMOVED lines=62> */
.L_x_11539:
[----:B------:R-:W-:Y:S05]  /*348a0*/  BSYNC.RECONVERGENT B0 ;  /* 0x0000000000007941 */ /* 0x000fea0003800200 */
.L_x_11538:
[----:B------:R-:W-:Y:S01]  /*348b0*/  I2FP.F32.U32 R177, R177 ;  /* 0x000000b100b17245 */ /* 0x000fe20000201000 */
[----:B------:R-:W-:Y:S01]  /*348c0*/  BSSY.RECONVERGENT B0, `(.L_x_11543) ;  /* 0x000005c000007945 */ /* 0x000fe20003800200 */
[----:B------:R-:W-:Y:S01]  /*348d0*/  ISETP.NE.AND P4, PT, R183, 0x1, PT ;  /* 0x00000001b700780c */ /* 0x000fe20003f85270 */
[----:B------:R-:W-:Y:S02]  /*348e0*/  IMAD.MOV.U32 R185, RZ, RZ, 0x2 ;  /* 0x00000002ffb97424 */ /* 0x000fe400078e00ff */
[----:B------:R-:W-:-:S05]  /*348f0*/  FFMA.FTZ R177, R177, R200, 1.1641532182693481445e-10 ;  /* 0x2f000000b1b17423 */ /* 0x000fca00000100c8 */
[----:B------:R-:W-:Y:S01]  /*34900*/  FSETP.LE.FTZ.AND P3, PT, R177, R201, PT ;  /* 0x000000c9b100720b */ /* 0x000fe20003f73000 */
[----:B------:R-:W-:Y:S01]  /*34910*/  IMAD.U32 R177, R178, 0x10000, RZ ;  /* 0x00010000b2b17824 */ /* 0x000fe200078e00ff */
[----:B------:R-:W-:-:S03]  /*34920*/  MOV R178, R22 ;  /* 0x0000001600b27202 */ /* 0x000fc60000000f00 */
        /* <DEDUP_REMOVED lines=10> */
.L_x_11545:
        /* <DEDUP_REMOVED lines=12> */
.L_x_11547:
[----:B------:R-:W-:Y:S05]  /*34a90*/  BSYNC.RECONVERGENT B1 ;  /* 0x0000000000017941 */ /* 0x000fea0003800200 */
.L_x_11546:
        /* <DEDUP_REMOVED lines=62> */
.L_x_11544:
[----:B------:R-:W-:Y:S05]  /*34e80*/  BSYNC.RECONVERGENT B0 ;  /* 0x0000000000007941 */ /* 0x000fea0003800200 */
.L_x_11543:
[----:B------:R-:W-:Y:S01]  /*34e90*/  I2FP.F32.U32 R178, R178 ;  /* 0x000000b200b27245 */ /* 0x000fe20000201000 */
[----:B------:R-:W-:Y:S01]  /*34ea0*/  BSSY.RECONVERGENT B0, `(.L_x_11548) ;  /* 0x0000062000007945 */ /* 0x000fe20003800200 */
[----:B------:R-:W-:Y:S01]  /*34eb0*/  FSEL R177, R177, RZ, P3 ;  /* 0x000000ffb1b17208 */ /* 0x000fe20001800000 */
[----:B------:R-:W-:Y:S02]  /*34ec0*/  IMAD.MOV.U32 R184, RZ, RZ, 0x2 ;  /* 0x00000002ffb87424 */ /* 0x000fe400078e00ff */
        /* <DEDUP_REMOVED lines=9> */
[----:B------:R-:W-:-:S03]  /*34f60*/  MOV R178, R22 ;  /* 0x0000001600b27202 */ /* 0x000fc60000000f00 */
        /* <DEDUP_REMOVED lines=10> */
.L_x_11550:
        /* <DEDUP_REMOVED lines=12> */
.L_x_11552:
[----:B------:R-:W-:Y:S05]  /*350d0*/  BSYNC.RECONVERGENT B1 ;  /* 0x0000000000017941 */ /* 0x000fea0003800200 */
.L_x_11551:
        /* <DEDUP_REMOVED lines=62> */
.L_x_11549:
[----:B------:R-:W-:Y:S05]  /*354c0*/  BSYNC.RECONVERGENT B0 ;  /* 0x0000000000007941 */ /* 0x000fea0003800200 */
.L_x_11548:
        /* <DEDUP_REMOVED lines=19> */
.L_x_11555:
        /* <DEDUP_REMOVED lines=12> */
.L_x_11557:
[----:B------:R-:W-:Y:S05]  /*356c0*/  BSYNC.RECONVERGENT B1 ;  /* 0x0000000000017941 */ /* 0x000fea0003800200 */
.L_x_11556:
        /* <DEDUP_REMOVED lines=54> */
[----:B------:R-:W-:-:S03]  /*35a30*/  HFMA2 R205, -RZ, RZ, 0, 0 ;  /* 0x00000000ffcd7431 */ /* 0x000fc600000001ff */
[----:B------:R-:W-:-:S04]  /*35a40*/  IMAD.WIDE.U32 R184, R184, -0x2daee0ad, RZ ;  /* 0xd2511f53b8b87825 */ /* 0x000fc800078e00ff */
[----:B------:R-:W-:Y:S01]  /*35a50*/  IMAD.MOV.U32 R192, RZ, RZ, R184 ;  /* 0x000000ffffc07224 */ /* 0x000fe200078e00b8 */
[----:B------:R-:W-:Y:S01]  /*35a60*/  LOP3.LUT R3, R206, UR15, R185, 0x96, !PT ;  /* 0x0000000fce037c12 */ /* 0x000fe2000f8e96b9 */
[----:B------:R-:W-:Y:S01]  /*35a70*/  UIADD3 UR15, UPT, UPT, UR4, -0x700cb87f, URZ ;  /* 0x8ff34781040f7890 */ /* 0x000fe2000fffe0ff */
[----:B------:R-:W-:-:S04]  /*35a80*/  IMAD.WIDE.U32 R184, R4, -0x326172a9, RZ ;  /* 0xcd9e8d5704b87825 */ /* 0x000fc800078e00ff */
[----:B------:R-:W-:Y:S01]  /*35a90*/  IMAD.MOV.U32 R22, RZ, RZ, R184 ;  /* 0x000000ffff167224 */ /* 0x000fe200078e00b8 */
[----:B------:R-:W-:-:S07]  /*35aa0*/  LOP3.LUT R4, R204, UR15, R185, 0x96, !PT ;  /* 0x0000000fcc047c12 */ /* 0x000fce000f8e96b9 */
.L_x_11554:
[----:B------:R-:W-:Y:S05]  /*35ab0*/  BSYNC.RECONVERGENT B0 ;  /* 0x0000000000007941 */ /* 0x000fea0003800200 */
.L_x_11553:
[----:B------:R-:W-:Y:S01]  /*35ac0*/  I2FP.F32.U32 R184, R193 ;  /* 0x000000c100b87245 */ /* 0x000fe20000201000 */
[----:B------:R-:W-:Y:S01]  /*35ad0*/  BSSY.RECONVERGENT B0, `(.L_x_11558) ;  /* 0x0000061000007945 */ /* 0x000fe20003800200 */
[----:B------:R-:W-:Y:S01]  /*35ae0*/  FSEL R178, R178, RZ, P4 ;  /* 0x000000ffb2b27208 */ /* 0x000fe20002000000 */
[----:B------:R-:W-:Y:S01]  /*35af0*/  IMAD.MOV.U32 R204, RZ, RZ, 0x2 ;  /* 0x00000002ffcc7424 */ /* 0x000fe200078e00ff */
[----:B------:R-:W-:Y:S01]  /*35b00*/  MOV R185, R22 ;  /* 0x0000001600b97202 */ /* 0x000fe20000000f00 */
        /* <DEDUP_REMOVED lines=18> */
.L_x_11560:
        /* <DEDUP_REMOVED lines=12> */
.L_x_11562:
[----:B------:R-:W-:Y:S05]  /*35cf0*/  BSYNC.RECONVERGENT B1 ;  /* 0x0000000000017941 */ /* 0x000fea0003800200 */
.L_x_11561:
        /* <DEDUP_REMOVED lines=62> */
.L_x_11559:
[----:B------:R-:W-:Y:S05]  /*360e0*/  BSYNC.RECONVERGENT B0 ;  /* 0x0000000000007941 */ /* 0x000fea0003800200 */
.L_x_11558:
[----:B------:R-:W-:Y:S01]  /*360f0*/  ISETP.NE.AND P6, PT, R204, 0x1, PT ;  /* 0x00000001cc00780c */ /* 0x000fe20003fc5270 */
[----:B------:R-:W-:Y:S01]  /*36100*/  IMAD.U32 R179, R179, 0x10000, RZ ;  /* 0x00010000b3b37824 */ /* 0x000fe200078e00ff */
[----:B------:R-:W-:Y:S01]  /*36110*/  I2FP.F32.U32 R185, R185 ;  /* 0x000000b900b97245 */ /* 0x000fe20000201000 */
[----:B------:R-:W-:Y:S01]  /*36120*/  BSSY.RECONVERGENT B0, `(.L_x_11563) ;  /* 0x000005d000007945 */ /* 0x000fe20003800200 */
[----:B------:R-:W-:Y:S02]  /*36130*/  IMAD.MOV.U32 R193, RZ, RZ, 0x2 ;  /* 0x00000002ffc17424 */ /* 0x000fe400078e00ff */
[----:B------:R-:W-:Y:S01]  /*36140*/  FMUL.FTZ R179, R179, R202 ;  /* 0x000000cab3b37220 */ /* 0x000fe20000410000 */
        /* <DEDUP_REMOVED lines=12> */
.L_x_11565:
        /* <DEDUP_REMOVED lines=15> */
.L_x_11567:
[----:B------:R-:W-:Y:S05]  /*36300*/  BSYNC.RECONVERGENT B1 ;  /* 0x0000000000017941 */ /* 0x000fea0003800200 */
.L_x_11566:
        /* <DEDUP_REMOVED lines=62> */
.L_x_11564:
[----:B------:R-:W-:Y:S05]  /*366f0*/  BSYNC.RECONVERGENT B0 ;  /* 0x0000000000007941 */ /* 0x000fea0003800200 */
.L_x_11563:
[----:B------:R-:W-:Y:S02]  /*36700*/  I2FP.F32.U32 R185, R185 ;  /* 0x000000b900b97245 */ /* 0x000fe40000201000 */
[----:B------:R-:W-:-:S03]  /*36710*/  FSEL R179, R179, RZ, P5 ;  /* 0x000000ffb3b37208 */ /* 0x000fc60002800000 */
[----:B------:R-:W-:-:S05]  /*36720*/  FFMA.FTZ R185, R185, R200, 1.1641532182693481445e-10 ;  /* 0x2f000000b9b97423 */ /* 0x000fca00000100c8 */
[----:B------:R-:W-:Y:S02]  /*36730*/  FSETP.GTU.FTZ.AND P6, PT, R185, R201, PT ;  /* 0x000000c9b900720b */ /* 0x000fe40003fdc000 */
[----:B------:R-:W-:-:S05]  /*36740*/  PRMT R185, R79, 0x7632, R185 ;  /* 0x000076324fb97816 */ /* 0x000fca00000000b9 */
[----:B------:R-:W-:-:S04]  /*36750*/  IMAD.U32 R185, R185, 0x10000, RZ ;  /* 0x00010000b9b97824 */ /* 0x000fc800078e00ff */
[----:B------:R-:W-:-:S05]  /*36760*/  FMUL.FTZ R185, R185, R202 ;  /* 0x000000cab9b97220 */ /* 0x000fca0000410000 */
[----:B------:R-:W-:-:S05]  /*36770*/  FSEL R185, R185, RZ, !P6 ;  /* 0x000000ffb9b97208 */ /* 0x000fca0007000000 */
[----:B------:R-:W-:Y:S01]  /*36780*/  FADD.FTZ R179, R185, R179 ;  /* 0x000000b3b9b37221 */ /* 0x000fe20000010000 */
[----:B------:R-:W-:-:S03]  /*36790*/  SEL R185, RZ, 0x1, P6 ;  /* 0x00000001ffb97807 */ /* 0x000fc60003000000 */
[----:B------:R-:W-:Y:S01]  /*367a0*/  @P1 FADD.FTZ R179, R71, R179 ;  /* 0x000000b347b31221 */ /* 0x000fe20000010000 */
[----:B------:R-:W-:Y:S06]  /*367b0*/  BRA `(.L_x_11568) ;  /* 0x0000003000747947 */ /* 0x000fec0003800000 */
.L_x_11487:
        /* <DEDUP_REMOVED lines=16> */
.L_x_11571:
        /* <DEDUP_REMOVED lines=12> */
.L_x_11573:
[----:B------:R-:W-:Y:S05]  /*36980*/  BSYNC.RECONVERGENT B1 ;  /* 0x0000000000017941 */ /* 0x000fea0003800200 */
.L_x_11572:
        /* <DEDUP_REMOVED lines=60> */
[----:B------:R-:W-:Y:S02]  /*36d50*/  HFMA2 R26, -RZ, RZ, 0, 0 ;  /* 0x00000000ff1a7431 */ /* 0x000fe400000001ff */
[----:B------:R-:W-:-:S07]  /*36d60*/  IMAD.MOV.U32 R24, RZ, RZ, R193 ;  /* 0x000000ffff187224 */ /* 0x000fce00078e00c1 */
.L_x_11570:
[----:B------:R-:W-:Y:S05]  /*36d70*/  BSYNC.RECONVERGENT B0 ;  /* 0x0000000000007941 */ /* 0x000fea0003800200 */
.L_x_11569:
[----:B------:R-:W-:Y:S01]  /*36d80*/  I2FP.F32.U32 R24, R24 ;  /* 0x0000001800187245 */ /* 0x000fe20000201000 */
[----:B------:R-:W-:Y:S01]  /*36d90*/  BSSY.RECONVERGENT B0, `(.L_x_11574) ;  /* 0x000005e000007945 */ /* 0x000fe20003800200 */
[----:B------:R-:W-:Y:S01]  /*36da0*/  ISETP.NE.AND P2, PT, R26, 0x1, PT ;  /* 0x000000011a00780c */ /* 0x000fe20003f45270 */
[----:B------:R-:W-:Y:S01]  /*36db0*/  IMAD.MOV.U32 R27, RZ, RZ, 0x2 ;  /* 0x00000002ff1b7424 */ /* 0x000fe200078e00ff */
[----:B------:R-:W-:Y:S01]  /*36dc0*/  LOP3.LUT R186, R186, 0xffffffef, RZ, 0xc0, !PT ;  /* 0xffffffefbaba7812 */ /* 0x000fe200078ec0ff */
[----:B------:R-:W-:Y:S01]  /*36dd0*/  FFMA.FTZ R24, R24, R200, 1.1641532182693481445e-10 ;  /* 0x2f00000018187423 */ /* 0x000fe200000100c8 */
[----:B-----5:R-:W-:-:S04]  /*36de0*/  PRMT R25, R176, 0x7632, R25 ;  /* 0x00007632b0197816 */ /* 0x020fc80000000019 */
[----:B------:R-:W-:Y:S01]  /*36df0*/  FSETP.LE.FTZ.AND P3, PT, R24, R201, PT ;  /* 0x000000c91800720b */ /* 0x000fe20003f73000 */
[----:B------:R-:W-:Y:S01]  /*36e00*/  IMAD.U32 R24, R176, 0x10000, RZ ;  /* 0x00010000b0187824 */ /* 0x000fe200078e00ff */
        /* <DEDUP_REMOVED lines=11> */
.L_x_11576:
        /* <DEDUP_REMOVED lines=12> */
.L_x_11578:
[----:B------:R-:W-:Y:S05]  /*36f80*/  BSYNC.RECONVERGENT B1 ;  /* 0x0000000000017941 */ /* 0x000fea0003800200 */
.L_x_11577:
        /* <DEDUP_REMOVED lines=62> */
.L_x_11575:
[----:B------:R-:W-:Y:S05]  /*37370*/  BSYNC.RECONVERGENT B0 ;  /* 0x0000000000007941 */ /* 0x000fea0003800200 */
.L_x_11574:
[----:B------:R-:W-:Y:S01]  /*37380*/  I2FP.F32.U32 R26, R176 ;  /* 0x000000b0001a7245 */ /* 0x000fe20000201000 */
[----:B------:R-:W-:Y:S01]  /*37390*/  BSSY.RECONVERGENT B0, `(.L_x_11579) ;  /* 0x000005d000007945 */ /* 0x000fe20003800200 */
[----:B------:R-:W-:Y:S01]  /*373a0*/  ISETP.NE.AND P2, PT, R27, 0x1, PT ;  /* 0x000000011b00780c */ /* 0x000fe20003f45270 */
[----:B------:R-:W-:Y:S01]  /*373b0*/  IMAD.U32 R25, R25, 0x10000, RZ ;  /* 0x0001000019197824 */ /* 0x000fe200078e00ff */
[----:B------:R-:W-:Y:S01]  /*373c0*/  LOP3.LUT R186, R186, 0xfffffff7, RZ, 0xc0, !PT ;  /* 0xfffffff7baba7812 */ /* 0x000fe200078ec0ff */
[----:B------:R-:W-:Y:S01]  /*373d0*/  FFMA.FTZ R26, R26, R200, 1.1641532182693481445e-10 ;  /* 0x2f0000001a1a7423 */ /* 0x000fe200000100c8 */
[----:B------:R-:W-:Y:S01]  /*373e0*/  IMAD.MOV.U32 R204, RZ, RZ, 0x2 ;  /* 0x00000002ffcc7424 */ /* 0x000fe200078e00ff */
[----:B------:R-:W-:-:S03]  /*373f0*/  MOV R176, R22 ;  /* 0x0000001600b07202 */ /* 0x000fc60000000f00 */
        /* <DEDUP_REMOVED lines=11> */
.L_x_11581:
        /* <DEDUP_REMOVED lines=12> */
.L_x_11583:
[----:B------:R-:W-:Y:S05]  /*37570*/  BSYNC.RECONVERGENT B1 ;  /* 0x0000000000017941 */ /* 0x000fea0003800200 */
.L_x_11582:
        /* <DEDUP_REMOVED lines=62> */
.L_x_11580:
[----:B------:R-:W-:Y:S05]  /*37960*/  BSYNC.RECONVERGENT B0 ;  /* 0x0000000000007941 */ /* 0x000fea0003800200 */
.L_x_11579:
[----:B------:R-:W-:Y:S01]  /*37970*/  I2FP.F32.U32 R26, R176 ;  /* 0x000000b0001a7245 */ /* 0x000fe20000201000 */
[----:B------:R-:W-:Y:S01]  /*37980*/  BSSY.RECONVERGENT B0, `(.L_x_11584) ;  /* 0x000005e000007945 */ /* 0x000fe20003800200 */
[----:B------:R-:W-:Y:S01]  /*37990*/  ISETP.NE.AND P2, PT, R204, 0x1, PT ;  /* 0x00000001cc00780c */ /* 0x000fe20003f45270 */
[----:B------:R-:W-:Y:S01]  /*379a0*/  IMAD.MOV.U32 R176, RZ, RZ, 0x2 ;  /* 0x00000002ffb07424 */ /* 0x000fe200078e00ff */
[----:B------:R-:W-:Y:S01]  /*379b0*/  LOP3.LUT R186, R186, 0xfffffffb, RZ, 0xc0, !PT ;  /* 0xfffffffbbaba7812 */ /* 0x000fe200078ec0ff */
[----:B------:R-:W-:Y:S01]  /*379c0*/  FFMA.FTZ R26, R26, R200, 1.1641532182693481445e-10 ;  /* 0x2f0000001a1a7423 */ /* 0x000fe200000100c8 */
[C---:B------:R-:W-:Y:S02]  /*379d0*/  PRMT R27, R177.reuse, 0x7632, R27 ;  /* 0x00007632b11b7816 */ /* 0x040fe4000000001b */
[----:B------:R-:W-:Y:S02]  /*379e0*/  MOV R193, R22 ;  /* 0x0000001600c17202 */ /* 0x000fe40000000f00 */
[----:B------:R-:W-:Y:S01]  /*379f0*/  FSETP.LE.FTZ.AND P3, PT, R26, R201, PT ;  /* 0x000000c91a00720b */ /* 0x000fe20003f73000 */
[----:B------:R-:W-:-:S12]  /*37a00*/  IMAD.U32 R26, R177, 0x10000, RZ ;  /* 0x00010000b11a7824 */ /* 0x000fd800078e00ff */
        /* <DEDUP_REMOVED lines=10> */
.L_x_11586:
        /* <DEDUP_REMOVED lines=12> */
.L_x_11588:
[----:B------:R-:W-:Y:S05]  /*37b70*/  BSYNC.RECONVERGENT B1 ;  /* 0x0000000000017941 */ /* 0x000fea0003800200 */
.L_x_11587:
        /* <DEDUP_REMOVED lines=62> */
.L_x_11585:
[----:B------:R-:W-:Y:S05]  /*37f60*/  BSYNC.RECONVERGENT B0 ;  /* 0x0000000000007941 */ /* 0x000fea0003800200 */
.L_x_11584:
        /* <DEDUP_REMOVED lines=19> */
.L_x_11591:
        /* <DEDUP_REMOVED lines=12> */
.L_x_11593:
[----:B------:R-:W-:Y:S05]  /*38160*/  BSYNC.RECONVERGENT B1 ;  /* 0x0000000000017941 */ /* 0x000fea0003800200 */
.L_x_11592:
        /* <DEDUP_REMOVED lines=62> */
.L_x_11590:
[----:B------:R-:W-:Y:S05]  /*38550*/  BSYNC.RECONVERGENT B0 ;  /* 0x0000000000007941 */ /* 0x000fea0003800200 */
.L_x_11589:
[----:B------:R-:W-:Y:S01]  /*38560*/  ISETP.NE.AND P3, PT, R204, 0x1, PT ;  /* 0x00000001cc00780c */ /* 0x000fe20003f65270 */
[----:B------:R-:W-:Y:S01]  /*38570*/  BSSY.RECONVERGENT B0, `(.L_x_11594) ;  /* 0x000005c000007945 */ /* 0x000fe20003800200 */
[----:B------:R-:W-:Y:S01]  /*38580*/  I2FP.F32.U32 R176, R193 ;  /* 0x000000c100b07245 */ /* 0x000fe20000201000 */
[----:B------:R-:W-:Y:S01]  /*38590*/  IMAD.MOV.U32 R193, RZ, RZ, 0x2 ;  /* 0x00000002ffc17424 */ /* 0x000fe200078e00ff */
[----:B------:R-:W-:-:S03]  /*385a0*/  PRMT R177, R178, 0x7632, R177 ;  /* 0x00007632b2b17816 */ /* 0x000fc600000000b1 */
[----:B------:R-:W-:-:S05]  /*385b0*/  FFMA.FTZ R176, R176, R200, 1.1641532182693481445e-10 ;  /* 0x2f000000b0b07423 */ /* 0x000fca00000100c8 */
[----:B------:R-:W-:Y:S01]  /*385c0*/  FSETP.LE.FTZ.AND P2, PT, R176, R201, PT ;  /* 0x000000c9b000720b */ /* 0x000fe20003f53000 */
[----:B------:R-:W-:Y:S01]  /*385d0*/  IMAD.U32 R176, R178, 0x10000, RZ ;  /* 0x00010000b2b07824 */ /* 0x000fe200078e00ff */
        /* <DEDUP_REMOVED lines=10> */
.L_x_11596:
        /* <DEDUP_REMOVED lines=12> */
.L_x_11598:
[----:B------:R-:W-:Y:S05]  /*38740*/  BSYNC.RECONVERGENT B1 ;  /* 0x0000000000017941 */ /* 0x000fea0003800200 */
.L_x_11597:
        /* <DEDUP_REMOVED lines=62> */
.L_x_11595:
[----:B------:R-:W-:Y:S05]  /*38b30*/  BSYNC.RECONVERGENT B0 ;  /* 0x0000000000007941 */ /* 0x000fea0003800200 */
.L_x_11594:
        /* <DEDUP_REMOVED lines=17> */
.L_x_11601:
        /* <DEDUP_REMOVED lines=12> */
.L_x_11603:
[----:B------:R-:W-:Y:S05]  /*38d10*/  BSYNC.RECONVERGENT B1 ;  /* 0x0000000000017941 */ /* 0x000fea0003800200 */
.L_x_11602:
        /* <DEDUP_REMOVED lines=62> */
.L_x_11600:
[----:B------:R-:W-:Y:S05]  /*39100*/  BSYNC.RECONVERGENT B0 ;  /* 0x0000000000007941 */ /* 0x000fea0003800200 */
.L_x_11599:
[----:B------:R-:W-:Y:S01]  /*39110*/  ISETP.NE.AND P5, PT, R204, 0x1, PT ;  /* 0x00000001cc00780c */ /* 0x000fe20003fa5270 */
[----:B------:R-:W-:Y:S01]  /*39120*/  BSSY.RECONVERGENT B0, `(.L_x_11604) ;  /* 0x000005c000007945 */ /* 0x000fe20003800200 */
[----:B------:R-:W-:Y:S01]  /*39130*/  I2FP.F32.U32 R178, R178 ;  /* 0x000000b200b27245 */ /* 0x000fe20000201000 */
[C---:B------:R-:W-:Y:S01]  /*39140*/  IMAD.U32 R208, R179.reuse, 0x10000, RZ ;  /* 0x00010000b3d07824 */ /* 0x040fe200078e00ff */
[----:B------:R-:W-:Y:S01]  /*39150*/  PRMT R209, R179, 0x7632, R209 ;  /* 0x00007632b3d17816 */ /* 0x000fe200000000d1 */
[----:B------:R-:W-:Y:S01]  /*39160*/  IMAD.MOV.U32 R193, RZ, RZ, 0x2 ;  /* 0x00000002ffc17424 */ /* 0x000fe200078e00ff */
[----:B------:R-:W-:Y:S01]  /*39170*/  MOV R205, R22 ;  /* 0x0000001600cd7202 */ /* 0x000fe20000000f00 */
[----:B------:R-:W-:-:S05]  /*39180*/  FFMA.FTZ R178, R178, R200, 1.1641532182693481445e-10 ;  /* 0x2f000000b2b27423 */ /* 0x000fca00000100c8 */
        /* <DEDUP_REMOVED lines=10> */
.L_x_11606:
        /* <DEDUP_REMOVED lines=12> */
.L_x_11608:
[----:B------:R-:W-:Y:S05]  /*392f0*/  BSYNC.RECONVERGENT B1 ;  /* 0x0000000000017941 */ /* 0x000fea0003800200 */
.L_x_11607:
        /* <DEDUP_REMOVED lines=62> */
.L_x_11605:
[----:B------:R-:W-:Y:S05]  /*396e0*/  BSYNC.RECONVERGENT B0 ;  /* 0x0000000000007941 */ /* 0x000fea0003800200 */
.L_x_11604:
[----:B------:R-:W-:Y:S01]  /*396f0*/  LOP3.LUT R186, R186, 0xffffff7f, RZ, 0xc0, !PT ;  /* 0xffffff7fbaba7812 */ /* 0x000fe200078ec0ff */
[-C--:B------:R-:W-:Y:S01]  /*39700*/  FMUL.FTZ R25, R25, R202.reuse ;  /* 0x000000ca19197220 */ /* 0x080fe20000410000 */
[----:B------:R-:W-:Y:S01]  /*39710*/  I2FP.F32.U32 R178, R205 ;  /* 0x000000cd00b27245 */ /* 0x000fe20000201000 */
[-C--:B------:R-:W-:Y:S01]  /*39720*/  FMUL.FTZ R24, R24, R202.reuse ;  /* 0x000000ca18187220 */ /* 0x080fe20000410000 */
[----:B------:R-:W-:Y:S01]  /*39730*/  @P2 LOP3.LUT R186, R186, 0x80, RZ, 0xfc, !PT ;  /* 0x00000080baba2812 */ /* 0x000fe200078efcff */
[----:B------:R-:W-:Y:S02]  /*39740*/  IMAD.U32 R179, R209, 0x10000, RZ ;  /* 0x00010000d1b37824 */ /* 0x000fe400078e00ff */
[----:B------:R-:W-:Y:S01]  /*39750*/  FMUL.FTZ R208, R208, R202 ;  /* 0x000000cad0d07220 */ /* 0x000fe20000410000 */
[----:B------:R-:W-:Y:S01]  /*39760*/  FFMA.FTZ R200, R178, R200, 1.1641532182693481445e-10 ;  /* 0x2f000000b2c87423 */ /* 0x000fe200000100c8 */
[C---:B------:R-:W-:Y:S01]  /*39770*/  LOP3.LUT P2, RZ, R186.reuse, 0x10, RZ, 0xc0, !PT ;  /* 0x00000010baff7812 */ /* 0x040fe2000784c0ff */
[-C--:B------:R-:W-:Y:S01]  /*39780*/  FMUL.FTZ R177, R177, R202.reuse ;  /* 0x000000cab1b17220 */ /* 0x080fe20000410000 */
[----:B------:R-:W-:Y:S01]  /*39790*/  LOP3.LUT R186, R186, 0xffffffbf, RZ, 0xc0, !PT ;  /* 0xffffffbfbaba7812 */ /* 0x000fe200078ec0ff */
[-C--:B------:R-:W-:Y:S01]  /*397a0*/  FMUL.FTZ R176, R176, R202.reuse ;  /* 0x000000cab0b07220 */ /* 0x080fe20000410000 */
[-C--:B------:R-:W-:Y:S01]  /*397b0*/  FMUL.FTZ R27, R27, R202.reuse ;  /* 0x000000ca1b1b7220 */ /* 0x080fe20000410000 */
[-C--:B------:R-:W-:Y:S01]  /*397c0*/  FMUL.FTZ R26, R26, R202.reuse ;  /* 0x000000ca1a1a7220 */ /* 0x080fe20000410000 */
[----:B------:R-:W-:Y:S01]  /*397d0*/  @P1 LOP3.LUT R186, R186, 0x40, RZ, 0xfc, !PT ;  /* 0x00000040baba1812 */ /* 0x000fe200078efcff */
[----:B------:R-:W-:Y:S01]  /*397e0*/  FMUL.FTZ R179, R179, R202 ;  /* 0x000000cab3b37220 */ /* 0x000fe20000410000 */
        /* <DEDUP_REMOVED lines=26> */
.L_x_11568:
[----:B------:R-:W-:Y:S01]  /*39990*/  IMAD.WIDE.U32 R200, R199, 0x20, R240 ;  /* 0x00000020c7c87825 */ /* 0x000fe200078e00f0 */
[----:B------:R-:W-:Y:S02]  /*399a0*/  SEL R202, RZ, 0x100, !P3 ;  /* 0x00000100ffca7807 */ /* 0x000fe40005800000 */
[C---:B------:R-:W-:Y:S02]  /*399b0*/  LOP3.LUT P6, RZ, R186.reuse, 0x8, RZ, 0xc0, !PT ;  /* 0x00000008baff7812 */ /* 0x040fe400078cc0ff */
[----:B------:R-:W-:Y:S01]  /*399c0*/  STG.E.128 desc[UR6][R200.64], R24 ;  /* 0x00000018c8007986 */ /* 0x000fe2000c101d06 */
[----:B------:R-:W-:Y:S02]  /*399d0*/  LOP3.LUT P1, RZ, R186, 0x10, RZ, 0xc0, !PT ;  /* 0x00000010baff7812 */ /* 0x000fe4000782c0ff */
[----:B------:R-:W-:Y:S01]  /*399e0*/  SEL R204, RZ, 0x100, !P6 ;  /* 0x00000100ffcc7807 */ /* 0x000fe20007000000 */
[----:B------:R0:W-:Y:S02]  /*399f0*/  STG.E.128 desc[UR6][R200.64+0x10], R176 ;  /* 0x000010b0c8007986 */ /* 0x0001e4000c101d06 */
[----:B0-----:R-:W-:-:S02]  /*39a00*/  SEL R200, RZ, 0x1000000, !P5 ;  /* 0x01000000ffc87807 */ /* 0x001fc40006800000 */
[----:B------:R-:W-:Y:S02]  /*39a10*/  SEL R201, RZ, 0x10000, !P4 ;  /* 0x00010000ffc97807 */ /* 0x000fe40006000000 */
[----:B------:R-:W-:Y:S02]  /*39a20*/  LOP3.LUT P5, RZ, R186, 0x4, RZ, 0xc0, !PT ;  /* 0x00000004baff7812 */ /* 0x000fe400078ac0ff */
[----:B------:R-:W-:Y:S02]  /*39a30*/  LOP3.LUT R200, R202, R200, R201, 0xfe, !PT ;  /* 0x000000c8cac87212 */ /* 0x000fe400078efec9 */
[----:B------:R-:W-:Y:S02]  /*39a40*/  SEL R201, RZ, 0x1, !P2 ;  /* 0x00000001ffc97807 */ /* 0x000fe40005000000 */
[----:B------:R-:W-:Y:S02]  /*39a50*/  LOP3.LUT P4, RZ, R186, 0x2, RZ, 0xc0, !PT ;  /* 0x00000002baff7812 */ /* 0x000fe4000788c0ff */
[----:B------:R-:W-:-:S02]  /*39a60*/  LOP3.LUT R201, R200, R201, RZ, 0xfc, !PT ;  /* 0x000000c9c8c97212 */ /* 0x000fc400078efcff */
[----:B------:R-:W-:Y:S02]  /*39a70*/  SEL R200, RZ, 0x1000000, !P4 ;  /* 0x01000000ffc87807 */ /* 0x000fe40006000000 */
[----:B------:R-:W-:-:S04]  /*39a80*/  SEL R202, RZ, 0x10000, !P5 ;  /* 0x00010000ffca7807 */ /* 0x000fc80006800000 */
[----:B------:R-:W-:Y:S01]  /*39a90*/  LOP3.LUT R200, R204, R200, R202, 0xfe, !PT ;  /* 0x000000c8ccc87212 */ /* 0x000fe200078efeca */
[----:B------:R-:W-:Y:S01]  /*39aa0*/  IMAD.WIDE.U32 R204, R199, 0x8, R242 ;  /* 0x00000008c7cc7825 */ /* 0x000fe200078e00f2 */
[----:B------:R-:W-:-:S04]  /*39ab0*/  SEL R202, RZ, 0x1, !P1 ;  /* 0x00000001ffca7807 */ /* 0x000fc80004800000 */
[----:B------:R-:W-:-:S05]  /*39ac0*/  LOP3.LUT R200, R200, R202, RZ, 0xfc, !PT ;  /* 0x000000cac8c87212 */ /* 0x000fca00078efcff */
        /* <DEDUP_REMOVED lines=22> */
.L_x_11609:
[----:B01----:R-:W-:Y:S01]  /*39c30*/  FADD.FTZ R200, RZ, R60 ;  /* 0x0000003cffc87221 */ /* 0x003fe20000010000 */
[----:B------:R-:W-:-:S03]  /*39c40*/  UMOV UR15, 0xffffffff ;  /* 0xffffffff000f7882 */ /* 0x000fc60000000000 */
        /* <DEDUP_REMOVED lines=37> */
[----:B------:R-:W0:Y:S02]  /*39ea0*/  S2R R200, SR_TID.X ;  /* 0x0000000000c87919 */ /* 0x000e240000002100 */
        /* <DEDUP_REMOVED lines=129> */
.L_x_11623:
[----:B-1----:R-:W-:Y:S01]  /*3a6c0*/  FADD.FTZ R201, R205, R201 ;  /* 0x000000c9cdc97221 */ /* 0x002fe20000010000 */
[----:B------:R-:W-:Y:S01]  /*3a6d0*/  ISETP.NE.AND P2, PT, RZ, UR13, PT ;  /* 0x0000000dff007c0c */ /* 0x000fe2000bf45270 */
[----:B------:R-:W-:Y:S01]  /*3a6e0*/  IMAD.U32 R242, R19, 0x10000, RZ ;  /* 0x0001000013f27824 */ /* 0x000fe200078e00ff */
[----:B------:R-:W-:Y:S01]  /*3a6f0*/  SHF.L.U32 R241, R172, 0x10, RZ ;  /* 0x00000010acf17819 */ /* 0x000fe200000006ff */
[----:B------:R-:W-:Y:S01]  /*3a700*/  FFMA.FTZ R201, R201, R200, UR14 ;  /* 0x0000000ec9c97e23 */ /* 0x000fe200080100c8 */
[C---:B------:R-:W-:Y:S01]  /*3a710*/  FMUL.FTZ R200, R247.reuse, R247 ;  /* 0x000000f7f7c87220 */ /* 0x040fe20000410000 */
[----:B------:R-:W-:Y:S01]  /*3a720*/  FSEL R202, R247, RZ, !P2 ;  /* 0x000000fff7ca7208 */ /* 0x000fe20005000000 */
[----:B------:R-:W-:Y:S01]  /*3a730*/  IMAD.U32 R243, R173, 0x10000, RZ ;  /* 0x00010000adf37824 */ /* 0x000fe200078e00ff */
[----:B------:R-:W-:Y:S02]  /*3a740*/  SHF.L.U32 R244, R15, 0x10, RZ ;  /* 0x000000100ff47819 */ /* 0x000fe400000006ff */
[----:B------:R-:W-:Y:S01]  /*3a750*/  FSEL R200, R200, RZ, P2 ;  /* 0x000000ffc8c87208 */ /* 0x000fe20001000000 */
[----:B0-----:R-:W-:Y:S01]  /*3a760*/  FADD.FTZ R205, -R202, R60 ;  /* 0x0000003ccacd7221 */ /* 0x001fe20000010100 */
[----:B------:R-:W-:-:S02]  /*3a770*/  IMAD.U32 R60, R148, 0x10000, RZ ;  /* 0x00010000943c7824 */ /* 0x000fc400078e00ff */
[----:B------:R-:W-:Y:S01]  /*3a780*/  FADD.FTZ R206, -R202, R61 ;  /* 0x0000003dcace7221 */ /* 0x000fe20000010100 */
[----:B------:R-:W-:Y:S02]  /*3a790*/  IMAD.U32 R61, R16, 0x10000, RZ ;  /* 0x00010000103d7824 */ /* 0x000fe400078e00ff */
[----:B------:R-:W-:Y:S01]  /*3a7a0*/  FADD.FTZ R204, R201, R200 ;  /* 0x000000c8c9cc7221 */ /* 0x000fe20000010000 */
[----:B------:R-:W-:Y:S01]  /*3a7b0*/  IMAD.U32 R201, R104, 0x10000, RZ ;  /* 0x0001000068c97824 */ /* 0x000fe200078e00ff */
[----:B------:R-:W-:Y:S01]  /*3a7c0*/  SHF.L.U32 R200, R80, 0x10, RZ ;  /* 0x0000001050c87819 */ /* 0x000fe200000006ff */
[C---:B------:R-:W-:Y:S01]  /*3a7d0*/  FADD.FTZ R207, -R202.reuse, R62 ;  /* 0x0000003ecacf7221 */ /* 0x040fe20000010100 */
[----:B------:R-:W-:Y:S01]  /*3a7e0*/  SHF.L.U32 R62, R105, 0x10, RZ ;  /* 0x00000010693e7819 */ /* 0x000fe200000006ff */
[C---:B------:R-:W-:Y:S01]  /*3a7f0*/  FADD.FTZ R208, -R202.reuse, R63 ;  /* 0x0000003fcad07221 */ /* 0x040fe20000010100 */
[----:B------:R-:W0:Y:S01]  /*3a800*/  MUFU.RSQ R204, R204 ;  /* 0x000000cc00cc7308 */ /* 0x000e220000001400 */
[C---:B------:R-:W-:Y:S01]  /*3a810*/  FADD.FTZ R209, -R202.reuse, R64 ;  /* 0x00000040cad17221 */ /* 0x040fe20000010100 */
[----:B------:R-:W-:Y:S01]  /*3a820*/  FADD.FTZ R240, -R202, R65 ;  /* 0x00000041caf07221 */ /* 0x000fe20000010100 */
[----:B------:R-:W-:-:S02]  /*3a830*/  IMAD.U32 R64, R11, 0x10000, RZ ;  /* 0x000100000b407824 */ /* 0x000fc400078e00ff */
[C---:B------:R-:W-:Y:S01]  /*3a840*/  FADD.FTZ R66, -R202.reuse, R66 ;  /* 0x00000042ca427221 */ /* 0x040fe20000010100 */
[----:B------:R-:W-:Y:S01]  /*3a850*/  SHF.L.U32 R63, R175, 0x10, RZ ;  /* 0x00000010af3f7819 */ /* 0x000fe200000006ff */
[----:B------:R-:W-:Y:S01]  /*3a860*/  FADD.FTZ R67, -R202, R67 ;  /* 0x00000043ca437221 */ /* 0x000fe20000010100 */
[----:B------:R-:W-:Y:S02]  /*3a870*/  IMAD.U32 R65, R7, 0x10000, RZ ;  /* 0x0001000007417824 */ /* 0x000fe400078e00ff */
[C---:B0-----:R-:W-:Y:S01]  /*3a880*/  FMUL.FTZ R205, R204.reuse, R205 ;  /* 0x000000cdcccd7220 */ /* 0x041fe20000410000 */
[C---:B------:R-:W-:Y:S01]  /*3a890*/  FMUL.FTZ R206, R204.reuse, R206 ;  /* 0x000000ceccce7220 */ /* 0x040fe20000410000 */
[C---:B------:R-:W-:Y:S01]  /*3a8a0*/  FMUL.FTZ R207, R204.reuse, R207 ;  /* 0x000000cfcccf7220 */ /* 0x040fe20000410000 */
[----:B------:R-:W-:Y:S01]  /*3a8b0*/  FMUL.FTZ R208, R204, R208 ;  /* 0x000000d0ccd07220 */ /* 0x000fe20000410000 */
[C---:B------:R-:W-:Y:S01]  /*3a8c0*/  FFMA.FTZ R241, R205.reuse, R241, R201 ;  /* 0x000000f1cdf17223 */ /* 0x040fe200000100c9 */
[----:B------:R-:W-:Y:S01]  /*3a8d0*/  FFMA.FTZ R205, R205, R60, R200 ;  /* 0x0000003ccdcd7223 */ /* 0x000fe200000100c8 */
[----:B------:R-:W-:Y:S01]  /*3a8e0*/  IMAD.U32 R200, R18, 0x10000, RZ ;  /* 0x0001000012c87824 */ /* 0x000fe200078e00ff */
[----:B------:R-:W-:Y:S01]  /*3a8f0*/  SHF.L.U32 R60, R17, 0x10, RZ ;  /* 0x00000010113c7819 */ /* 0x000fe200000006ff */
[----:B------:R-:W-:Y:S01]  /*3a900*/  FFMA.FTZ R243, R207, R243, R62 ;  /* 0x000000f3cff37223 */ /* 0x000fe2000001003e */
[----:B------:R-:W-:-:S02]  /*3a910*/  IMAD.U32 R62, R14, 0x10000, RZ ;  /* 0x000100000e3e7824 */ /* 0x000fc400078e00ff */
[----:B------:R-:W-:Y:S01]  /*3a920*/  FFMA.FTZ R242, R206, R242, R200 ;  /* 0x000000f2cef27223 */ /* 0x000fe200000100c8 */
[----:B------:R-:W-:Y:S01]  /*3a930*/  FMUL.FTZ R209, R204, R209 ;  /* 0x000000d1ccd17220 */ /* 0x000fe20000410000 */
[----:B------:R-:W-:Y:S01]  /*3a940*/  FFMA.FTZ R206, R206, R60, R61 ;  /* 0x0000003ccece7223 */ /* 0x000fe2000001003d */
[----:B------:R-:W-:Y:S02]  /*3a950*/  IMAD.U32 R60, R149, 0x10000, RZ ;  /* 0x00010000953c7824 */ /* 0x000fe400078e00ff */
[----:B------:R-:W-:Y:S01]  /*3a960*/  FFMA.FTZ R244, R208, R244, R62 ;  /* 0x000000f4d0f47223 */ /* 0x000fe2000001003e */
[----:B------:R-:W-:Y:S02]  /*3a970*/  IMAD.U32 R61, R81, 0x10000, RZ ;  /* 0x00010000513d7824 */ /* 0x000fe400078e00ff */
[----:B------:R-:W-:Y:S01]  /*3a980*/  FMUL.FTZ R240, R204, R240 ;  /* 0x000000f0ccf07220 */ /* 0x000fe20000410000 */
[----:B------:R-:W-:Y:S02]  /*3a990*/  IMAD.U32 R62, R174, 0x10000, RZ ;  /* 0x00010000ae3e7824 */ /* 0x000fe400078e00ff */
[----:B------:R-:W-:Y:S01]  /*3a9a0*/  FMUL.FTZ R66, R204, R66 ;  /* 0x00000042cc427220 */ /* 0x000fe20000410000 */
[----:B------:R-:W-:Y:S01]  /*3a9b0*/  FFMA.FTZ R207, R207, R60, R61 ;  /* 0x0000003ccfcf7223 */ /* 0x000fe2000001003d */
[----:B------:R-:W-:Y:S01]  /*3a9c0*/  SHF.L.U32 R61, R12, 0x10, RZ ;  /* 0x000000100c3d7819 */ /* 0x000fe200000006ff */
[----:B------:R-:W-:-:S02]  /*3a9d0*/  IMAD.U32 R60, R13, 0x10000, RZ ;  /* 0x000100000d3c7824 */ /* 0x000fc400078e00ff */
[----:B------:R-:W-:Y:S01]  /*3a9e0*/  FMUL.FTZ R67, R204, R67 ;  /* 0x00000043cc437220 */ /* 0x000fe20000410000 */
[----:B------:R-:W0:Y:S01]  /*3a9f0*/  LDC.64 R200, c[0x0][0x428] ;  /* 0x00010a00ffc87b82 */ /* 0x000e220000000a00 */
[----:B------:R-:W-:Y:S01]  /*3aa00*/  FFMA.FTZ R208, R208, R60, R61 ;  /* 0x0000003cd0d07223 */ /* 0x000fe2000001003d */
[----:B------:R-:W-:Y:S02]  /*3aa10*/  IMAD.U32 R60, R106, 0x10000, RZ ;  /* 0x000100006a3c7824 */ /* 0x000fe400078e00ff */
[----:B------:R-:W-:Y:S02]  /*3aa20*/  IMAD.U32 R61, R82, 0x10000, RZ ;  /* 0x00010000523d7824 */ /* 0x000fe400078e00ff */
[----:B------:R-:W-:Y:S01]  /*3aa30*/  FFMA.FTZ R62, R209, R62, R60 ;  /* 0x0000003ed13e7223 */ /* 0x000fe2000001003c */
[----:B------:R-:W-:-:S05]  /*3aa40*/  SHF.L.U32 R60, R150, 0x10, RZ ;  /* 0x00000010963c7819 */ /* 0x000fca00000006ff */
[----:B------:R-:W-:Y:S01]  /*3aa50*/  FFMA.FTZ R209, R209, R60, R61 ;  /* 0x0000003cd1d17223 */ /* 0x000fe2000001003d */
[----:B------:R-:W-:Y:S01]  /*3aa60*/  SHF.L.U32 R60, R10, 0x10, RZ ;  /* 0x000000100a3c7819 */ /* 0x000fe200000006ff */
[----:B------:R-:W-:-:S04]  /*3aa70*/  IMAD.U32 R61, R8, 0x10000, RZ ;  /* 0x00010000083d7824 */ /* 0x000fc800078e00ff */
[----:B------:R-:W-:Y:S01]  /*3aa80*/  FFMA.FTZ R64, R240, R64, R60 ;  /* 0x00000040f0407223 */ /* 0x000fe2000001003c */
[----:B------:R-:W-:-:S04]  /*3aa90*/  IMAD.U32 R60, R9, 0x10000, RZ ;  /* 0x00010000093c7824 */ /* 0x000fc800078e00ff */
[----:B------:R-:W-:Y:S01]  /*3aaa0*/  FFMA.FTZ R240, R240, R60, R61 ;  /* 0x0000003cf0f07223 */ /* 0x000fe2000001003d */
[----:B------:R-:W-:Y:S01]  /*3aab0*/  IMAD.U32 R60, R107, 0x10000, RZ ;  /* 0x000100006b3c7824 */ /* 0x000fe200078e00ff */
        /* <DEDUP_REMOVED lines=9> */
[----:B------:R-:W1:Y:S02]  /*3ab50*/  @!P1 LDC.64 R60, c[0x0][0x3c0] ;  /* 0x0000f000ff3c9b82 */ /* 0x000e640000000a00 */
[----:B-1----:R-:W-:-:S05]  /*3ab60*/  @!P1 IMAD.WIDE R60, R187, 0x4, R60 ;  /* 0x00000004bb3c9825 */ /* 0x002fca00078e023c */
[----:B------:R1:W-:Y:S02]  /*3ab70*/  @!P1 STG.E desc[UR6][R60.64], R247 ;  /* 0x000000f73c009986 */ /* 0x0003e4000c101906 */
[----:B-1----:R-:W1:Y:S01]  /*3ab80*/  @!P1 LDC.64 R60, c[0x0][0x3c8] ;  /* 0x0000f200ff3c9b82 */ /* 0x002e620000000a00 */
[----:B------:R-:W-:Y:S01]  /*3ab90*/  F2FP.BF16.F32.PACK_AB R63, R65, R63 ;  /* 0x0000003f413f723e */ /* 0x000fe200000010ff */
[----:B------:R-:W-:Y:S01]  /*3aba0*/  FADD.FTZ R57, -R202, R57 ;  /* 0x00000039ca397221 */ /* 0x000fe20000010100 */
[----:B------:R-:W-:Y:S01]  /*3abb0*/  F2FP.BF16.F32.PACK_AB R62, R64, R62 ;  /* 0x0000003e403e723e */ /* 0x000fe200000010ff */
[----:B0-----:R-:W-:Y:S01]  /*3abc0*/  IMAD.WIDE.U32 R64, R198, 0x10, R200 ;  /* 0x00000010c6407825 */ /* 0x001fe200078e00c8 */
[----:B------:R-:W-:-:S03]  /*3abd0*/  F2FP.BF16.F32.PACK_AB R67, R67, R66 ;  /* 0x000000424343723e */ /* 0x000fc600000010ff */
[C---:B------:R-:W-:Y:S01]  /*3abe0*/  FADD.FTZ R53, -R202.reuse, R53 ;  /* 0x00000035ca357221 */ /* 0x040fe20000010100 */
[C---:B------:R-:W-:Y:S01]  /*3abf0*/  FADD.FTZ R45, -R202.reuse, R45 ;  /* 0x0000002dca2d7221 */ /* 0x040fe20000010100 */
[C---:B------:R-:W-:Y:S01]  /*3ac00*/  FADD.FTZ R51, -R202.reuse, R51 ;  /* 0x00000033ca337221 */ /* 0x040fe20000010100 */
[C---:B------:R-:W-:Y:S01]  /*3ac10*/  FADD.FTZ R35, -R202.reuse, R35 ;  /* 0x00000023ca237221 */ /* 0x040fe20000010100 */
[C---:B------:R-:W-:Y:S01]  /*3ac20*/  FADD.FTZ R41, -R202.reuse, R41 ;  /* 0x00000029ca297221 */ /* 0x040fe20000010100 */
[----:B------:R-:W-:Y:S01]  /*3ac30*/  FADD.FTZ R43, -R202, R43 ;  /* 0x0000002bca2b7221 */ /* 0x000fe20000010100 */
[----:B------:R-:W2:Y:S01]  /*3ac40*/  LDL R247, [R1+0xc] ;  /* 0x00000c0001f77983 */ /* 0x000ea20000100800 */
[----:B-1----:R-:W-:-:S05]  /*3ac50*/  @!P1 IMAD.WIDE R60, R187, 0x4, R60 ;  /* 0x00000004bb3c9825 */ /* 0x002fca00078e023c */
[----:B------:R0:W-:Y:S02]  /*3ac60*/  @!P1 STG.E desc[UR6][R60.64], R204 ;  /* 0x000000cc3c009986 */ /* 0x0001e4000c101906 */
[----:B0-----:R-:W-:Y:S02]  /*3ac70*/  F2FP.BF16.F32.PACK_AB R61, R244, R243 ;  /* 0x000000f3f43d723e */ /* 0x001fe400000010ff */
[----:B------:R-:W-:Y:S02]  /*3ac80*/  F2FP.BF16.F32.PACK_AB R60, R242, R241 ;  /* 0x000000f1f23c723e */ /* 0x000fe400000010ff */
[----:B------:R-:W-:Y:S01]  /*3ac90*/  F2FP.BF16.F32.PACK_AB R66, R240, R209 ;  /* 0x000000d1f042723e */ /* 0x000fe200000010ff */
[C---:B------:R-:W-:Y:S01]  /*3aca0*/  FMUL.FTZ R51, R204.reuse, R51 ;  /* 0x00000033cc337220 */ /* 0x040fe20000410000 */
[C---:B------:R-:W-:Y:S01]  /*3acb0*/  FMUL.FTZ R41, R204.reuse, R41 ;  /* 0x00000029cc297220 */ /* 0x040fe20000410000 */
[----:B------:R0:W-:Y:S01]  /*3acc0*/  STG.E.128 desc[UR6][R64.64], R60 ;  /* 0x0000003c40007986 */ /* 0x0001e2000c101d06 */
[----:B------:R-:W-:-:S03]  /*3acd0*/  FMUL.FTZ R43, R204, R43 ;  /* 0x0000002bcc2b7220 */ /* 0x000fc60000410000 */
[----:B------:R-:W3:Y:S04]  /*3ace0*/  LDL R242, [R1] ;  /* 0x0000000001f27983 */ /* 0x000ee80000100800 */
[----:B------:R-:W4:Y:S04]  /*3acf0*/  LDL R243, [R1+0x4] ;  /* 0x0000040001f37983 */ /* 0x000f280000100800 */
[----:B------:R-:W5:Y:S01]  /*3ad00*/  LDL R244, [R1+0x8] ;  /* 0x0000080001f47983 */ /* 0x000f620000100800 */
[----:B0-----:R-:W0:Y:S01]  /*3ad10*/  LDC.64 R60, c[0x0][0x430] ;  /* 0x00010c00ff3c7b82 */ /* 0x001e220000000a00 */
[----:B------:R-:W-:Y:S01]  /*3ad20*/  F2FP.BF16.F32.PACK_AB R64, R206, R205 ;  /* 0x000000cdce40723e */ /* 0x000fe200000010ff */
[----:B------:R-:W-:Y:S01]  /*3ad30*/  FADD.FTZ R205, -R202, R56 ;  /* 0x00000038cacd7221 */ /* 0x000fe20000010100 */
[----:B------:R-:W-:Y:S01]  /*3ad40*/  IMAD.U32 R56, R168, 0x10000, RZ ;  /* 0x00010000a8387824 */ /* 0x000fe200078e00ff */
[----:B------:R-:W-:-:S02]  /*3ad50*/  F2FP.BF16.F32.PACK_AB R65, R208, R207 ;  /* 0x000000cfd041723e */ /* 0x000fc400000010ff */
[----:B------:R-:W-:Y:S01]  /*3ad60*/  FMUL.FTZ R205, R204, R205 ;  /* 0x000000cdcccd7220 */ /* 0x000fe20000410000 */
[----:B0-----:R-:W-:Y:S01]  /*3ad70*/  IMAD.WIDE.U32 R62, R198, 0x10, R60 ;  /* 0x00000010c63e7825 */ /* 0x001fe200078e003c */
[----:B------:R-:W-:-:S05]  /*3ad80*/  SHF.L.U32 R198, R108, 0x10, RZ ;  /* 0x000000106cc67819 */ /* 0x000fca00000006ff */
[----:B------:R-:W-:Y:S01]  /*3ad90*/  FFMA.FTZ R56, R205, R56, R198 ;  /* 0x00000038cd387223 */ /* 0x000fe200000100c6 */
[----:B------:R-:W-:Y:S01]  /*3ada0*/  FMUL.FTZ R198, R204, R57 ;  /* 0x00000039ccc67220 */ /* 0x000fe20000410000 */
[----:B------:R0:W-:Y:S01]  /*3adb0*/  STG.E.128 desc[UR6][R62.64], R64 ;  /* 0x000000403e007986 */ /* 0x0001e2000c101d06 */
[----:B------:R-:W-:Y:S01]  /*3adc0*/  SHF.L.U32 R57, R190, 0x10, RZ ;  /* 0x00000010be397819 */ /* 0x000fe200000006ff */
[----:B0-----:R-:W-:Y:S01]  /*3add0*/  IMAD.U32 R65, R191, 0x10000, RZ ;  /* 0x00010000bf417824 */ /* 0x001fe200078e00ff */
[----:B------:R-:W-:Y:S01]  /*3ade0*/  SHF.L.U32 R64, R210, 0x10, RZ ;  /* 0x00000010d2407819 */ /* 0x000fe200000006ff */
[----:B------:R-:W-:Y:S02]  /*3adf0*/  IMAD.U32 R63, R203, 0x10000, RZ ;  /* 0x00010000cb3f7824 */ /* 0x000fe400078e00ff */
[----:B------:R-:W-:Y:S01]  /*3ae00*/  FFMA.FTZ R57, R198, R57, R65 ;  /* 0x00000039c6397223 */ /* 0x000fe20000010041 */
[----:B------:R-:W-:Y:S01]  /*3ae10*/  FADD.FTZ R65, -R202, R58 ;  /* 0x0000003aca417221 */ /* 0x000fe20000010100 */
[----:B------:R-:W-:Y:S01]  /*3ae20*/  FFMA.FTZ R63, R198, R63, R64 ;  /* 0x0000003fc63f7223 */ /* 0x000fe20000010040 */
[----:B------:R-:W-:Y:S01]  /*3ae30*/  IMAD.U32 R67, R169, 0x10000, RZ ;  /* 0x00010000a9437824 */ /* 0x000fe200078e00ff */
[----:B------:R-:W-:Y:S01]  /*3ae40*/  SHF.L.U32 R58, R145, 0x10, RZ ;  /* 0x00000010913a7819 */ /* 0x000fe200000006ff */
[----:B------:R-:W-:Y:S01]  /*3ae50*/  FMUL.FTZ R64, R204, R65 ;  /* 0x00000041cc407220 */ /* 0x000fe20000410000 */
[----:B------:R-:W-:-:S02]  /*3ae60*/  IMAD.U32 R66, R109, 0x10000, RZ ;  /* 0x000100006d427824 */ /* 0x000fc400078e00ff */
[----:B------:R-:W-:Y:S02]  /*3ae70*/  IMAD.U32 R65, R85, 0x10000, RZ ;  /* 0x0001000055417824 */ /* 0x000fe400078e00ff */
[C---:B------:R-:W-:Y:S02]  /*3ae80*/  FFMA.FTZ R67, R64.reuse, R67, R66 ;  /* 0x0000004340437223 */ /* 0x040fe40000010042 */
[----:B------:R-:W-:Y:S01]  /*3ae90*/  FFMA.FTZ R64, R64, R58, R65 ;  /* 0x0000003a40407223 */ /* 0x000fe20000010041 */
[----:B------:R-:W-:Y:S01]  /*3aea0*/  FADD.FTZ R65, -R202, R59 ;  /* 0x0000003bca417221 */ /* 0x000fe20000010100 */
[----:B------:R-:W-:Y:S01]  /*3aeb0*/  SHF.L.U32 R66, R212, 0x10, RZ ;  /* 0x00000010d4427819 */ /* 0x000fe200000006ff */
[----:B------:R-:W-:Y:S02]  /*3aec0*/  IMAD.U32 R198, R211, 0x10000, RZ ;  /* 0x00010000d3c67824 */ /* 0x000fe400078e00ff */
[----:B------:R-:W-:Y:S01]  /*3aed0*/  FMUL.FTZ R65, R204, R65 ;  /* 0x00000041cc417220 */ /* 0x000fe20000410000 */
[----:B------:R-:W-:-:S02]  /*3aee0*/  IMAD.U32 R58, R213, 0x10000, RZ ;  /* 0x00010000d53a7824 */ /* 0x000fc400078e00ff */
[----:B------:R-:W-:Y:S02]  /*3aef0*/  IMAD.U32 R59, R214, 0x10000, RZ ;  /* 0x00010000d63b7824 */ /* 0x000fe400078e00ff */
[C---:B------:R-:W-:Y:S01]  /*3af00*/  FFMA.FTZ R198, R65.reuse, R198, R66 ;  /* 0x000000c641c67223 */ /* 0x040fe20000010042 */
        /* <DEDUP_REMOVED lines=10> */
[C---:B------:R-:W-:Y:S02]  /*3afb0*/  FFMA.FTZ R52, R58.reuse, R52, R205 ;  /* 0x000000343a347223 */ /* 0x040fe400000100cd */
[----:B------:R-:W-:Y:S01]  /*3afc0*/  FFMA.FTZ R58, R58, R59, R66 ;  /* 0x0000003b3a3a7223 */ /* 0x000fe20000010042 */
[----:B------:R-:W-:Y:S01]  /*3afd0*/  FMUL.FTZ R66, R204, R53 ;  /* 0x00000035cc427220 */ /* 0x000fe20000410000 */
[----:B------:R-:W-:Y:S01]  /*3afe0*/  IMAD.U32 R53, R215, 0x10000, RZ ;  /* 0x00010000d7357824 */ /* 0x000fe200078e00ff */
[----:B------:R-:W-:Y:S01]  /*3aff0*/  SHF.L.U32 R59, R217, 0x10, RZ ;  /* 0x00000010d93b7819 */ /* 0x000fe200000006ff */
        /* <DEDUP_REMOVED lines=15> */
[----:B------:R-:W-:-:S04]  /*3b0f0*/  FMUL.FTZ R205, R204, R205 ;  /* 0x000000cdcccd7220 */ /* 0x000fc80000410000 */
[----:B------:R-:W-:Y:S01]  /*3b100*/  FFMA.FTZ R55, R205, R55, R206 ;  /* 0x00000037cd377223 */ /* 0x000fe200000100ce */
[----:B------:R-:W-:-:S04]  /*3b110*/  SHF.L.U32 R206, R222, 0x10, RZ ;  /* 0x00000010dece7819 */ /* 0x000fc800000006ff */
[----:B------:R-:W-:Y:S02]  /*3b120*/  F2FP.BF16.F32.PACK_AB R55, R55, R54 ;  /* 0x000000363737723e */ /* 0x000fe400000010ff */
[----:B------:R-:W-:Y:S02]  /*3b130*/  F2FP.BF16.F32.PACK_AB R54, R53, R52 ;  /* 0x000000343536723e */ /* 0x000fe400000010ff */
[----:B------:R-:W-:Y:S01]  /*3b140*/  F2FP.BF16.F32.PACK_AB R53, R198, R67 ;  /* 0x00000043c635723e */ /* 0x000fe200000010ff */
[----:B------:R-:W-:Y:S01]  /*3b150*/  IMAD.U32 R198, R221, 0x10000, RZ ;  /* 0x00010000ddc67824 */ /* 0x000fe200078e00ff */
[----:B------:R-:W-:Y:S01]  /*3b160*/  F2FP.BF16.F32.PACK_AB R52, R57, R56 ;  /* 0x000000383934723e */ /* 0x000fe200000010ff */
[----:B------:R-:W-:-:S04]  /*3b170*/  IMAD.WIDE.U32 R56, R196, 0x10, R200 ;  /* 0x00000010c4387825 */ /* 0x000fc800078e00c8 */
[----:B------:R-:W-:Y:S01]  /*3b180*/  FFMA.FTZ R198, R205, R198, R206 ;  /* 0x000000c6cdc67223 */ /* 0x000fe200000100ce */
[----:B------:R-:W-:Y:S01]  /*3b190*/  F2FP.BF16.F32.PACK_AB R58, R66, R58 ;  /* 0x0000003a423a723e */ /* 0x000fe200000010ff */
[----:B------:R0:W-:Y:S03]  /*3b1a0*/  STG.E.128 desc[UR6][R56.64], R52 ;  /* 0x0000003438007986 */ /* 0x0001e6000c101d06 */
[----:B------:R-:W-:Y:S01]  /*3b1b0*/  F2FP.BF16.F32.PACK_AB R59, R198, R59 ;  /* 0x0000003bc63b723e */ /* 0x000fe200000010ff */
[C---:B------:R-:W-:Y:S01]  /*3b1c0*/  FADD.FTZ R205, -R202.reuse, R44 ;  /* 0x0000002ccacd7221 */ /* 0x040fe20000010100 */
[----:B------:R-:W-:Y:S01]  /*3b1d0*/  FADD.FTZ R67, -R202, R50 ;  /* 0x00000032ca437221 */ /* 0x000fe20000010100 */
[----:B------:R-:W-:Y:S01]  /*3b1e0*/  IMAD.U32 R207, R166, 0x10000, RZ ;  /* 0x00010000a6cf7824 */ /* 0x000fe200078e00ff */
[----:B------:R-:W-:Y:S01]  /*3b1f0*/  SHF.L.U32 R66, R228, 0x10, RZ ;  /* 0x00000010e4427819 */ /* 0x000fe200000006ff */
[----:B------:R-:W-:Y:S01]  /*3b200*/  FMUL.FTZ R50, R204, R205 ;  /* 0x000000cdcc327220 */ /* 0x000fe20000410000 */
[C---:B------:R-:W-:Y:S01]  /*3b210*/  FADD.FTZ R29, -R202.reuse, R29 ;  /* 0x0000001dca1d7221 */ /* 0x040fe20000010100 */
[C---:B------:R-:W-:Y:S01]  /*3b220*/  FADD.FTZ R25, -R202.reuse, R25 ;  /* 0x00000019ca197221 */ /* 0x040fe20000010100 */
[C---:B------:R-:W-:Y:S01]  /*3b230*/  FADD.FTZ R27, -R202.reuse, R27 ;  /* 0x0000001bca1b7221 */ /* 0x040fe20000010100 */
[----:B------:R-:W-:Y:S01]  /*3b240*/  FADD.FTZ R39, -R202, R39 ;  /* 0x00000027ca277221 */ /* 0x000fe20000010100 */
[----:B------:R-:W2:Y:S01]  /*3b250*/  LDL R206, [R1+0x20] ;  /* 0x0000200001ce7983 */ /* 0x000ea20000100800 */
[----:B0-----:R-:W-:Y:S01]  /*3b260*/  F2FP.BF16.F32.PACK_AB R57, R65, R64 ;  /* 0x000000404139723e */ /* 0x001fe200000010ff */
[----:B------:R-:W-:Y:S01]  /*3b270*/  IMAD.WIDE.U32 R52, R196, 0x10, R60 ;  /* 0x00000010c4347825 */ /* 0x000fe200078e003c */
[----:B------:R-:W-:-:S03]  /*3b280*/  F2FP.BF16.F32.PACK_AB R56, R63, R62 ;  /* 0x0000003e3f38723e */ /* 0x000fc600000010ff */
[----:B------:R-:W-:Y:S01]  /*3b290*/  FADD.FTZ R55, -R202, R48 ;  /* 0x00000030ca377221 */ /* 0x000fe20000010100 */
[----:B------:R-:W-:Y:S01]  /*3b2a0*/  SHF.L.U32 R54, R165, 0x10, RZ ;  /* 0x00000010a5367819 */ /* 0x000fe200000006ff */
[----:B------:R-:W2:Y:S04]  /*3b2b0*/  LDL R198, [R1+0x24] ;  /* 0x0000240001c67983 */ /* 0x000ea80000100800 */
[----:B------:R0:W-:Y:S01]  /*3b2c0*/  STG.E.128 desc[UR6][R52.64], R56 ;  /* 0x0000003834007986 */ /* 0x0001e2000c101d06 */
[C---:B------:R-:W-:Y:S01]  /*3b2d0*/  FMUL.FTZ R62, R204.reuse, R55 ;  /* 0x00000037cc3e7220 */ /* 0x040fe20000410000 */
[----:B------:R-:W-:Y:S02]  /*3b2e0*/  IMAD.U32 R64, R113, 0x10000, RZ ;  /* 0x0001000071407824 */ /* 0x000fe400078e00ff */
[----:B------:R-:W-:Y:S01]  /*3b2f0*/  FMUL.FTZ R55, R204, R67 ;  /* 0x00000043cc377220 */ /* 0x000fe20000410000 */
[----:B------:R-:W-:-:S02]  /*3b300*/  IMAD.U32 R63, R164, 0x10000, RZ ;  /* 0x00010000a43f7824 */ /* 0x000fc400078e00ff */
[----:B------:R-:W-:Y:S02]  /*3b310*/  IMAD.U32 R65, R112, 0x10000, RZ ;  /* 0x0001000070417824 */ /* 0x000fe400078e00ff */
[----:B------:R-:W-:Y:S01]  /*3b320*/  FFMA.FTZ R48, R55, R54, R64 ;  /* 0x0000003637307223 */ /* 0x000fe20000010040 */
[----:B------:R-:W-:Y:S01]  /*3b330*/  IMAD.U32 R54, R115, 0x10000, RZ ;  /* 0x0001000073367824 */ /* 0x000fe200078e00ff */
[----:B0-----:R-:W-:Y:S01]  /*3b340*/  SHF.L.U32 R53, R114, 0x10, RZ ;  /* 0x0000001072357819 */ /* 0x001fe200000006ff */
[----:B------:R-:W-:-:S04]  /*3b350*/  IMAD.U32 R57, R231, 0x10000, RZ ;  /* 0x00010000e7397824 */ /* 0x000fc800078e00ff */
[----:B------:R-:W-:Y:S01]  /*3b360*/  FFMA.FTZ R56, R50, R207, R53 ;  /* 0x000000cf32387223 */ /* 0x000fe20000010035 */
[----:B------:R-:W-:Y:S01]  /*3b370*/  FADD.FTZ R53, -R202, R46 ;  /* 0x0000002eca357221 */ /* 0x000fe20000010100 */
[----:B------:R-:W-:Y:S02]  /*3b380*/  IMAD.U32 R59, R232, 0x10000, RZ ;  /* 0x00010000e83b7824 */ /* 0x000fe400078e00ff */
[----:B------:R-:W-:Y:S01]  /*3b390*/  FMUL.FTZ R52, R204, R45 ;  /* 0x0000002dcc347220 */ /* 0x000fe20000410000 */
[----:B------:R-:W-:Y:S01]  /*3b3a0*/  SHF.L.U32 R46, R167, 0x10, RZ ;  /* 0x00000010a72e7819 */ /* 0x000fe200000006ff */
[----:B------:R-:W-:Y:S01]  /*3b3b0*/  FFMA.FTZ R44, R62, R63, R65 ;  /* 0x0000003f3e2c7223 */ /* 0x000fe20000010041 */
[----:B------:R-:W-:Y:S01]  /*3b3c0*/  FMUL.FTZ R53, R204, R53 ;  /* 0x00000035cc357220 */ /* 0x000fe20000410000 */
[----:B------:R-:W-:Y:S01]  /*3b3d0*/  FADD.FTZ R63, -R202, R47 ;  /* 0x0000002fca3f7221 */ /* 0x000fe20000010100 */
[----:B------:R-:W-:Y:S01]  /*3b3e0*/  FFMA.FTZ R45, R52, R57, R59 ;  /* 0x00000039342d7223 */ /* 0x000fe2000001003b */
[----:B------:R-:W-:Y:S01]  /*3b3f0*/  FADD.FTZ R59, -R202, R49 ;  /* 0x00000031ca3b7221 */ /* 0x000fe20000010100 */
[----:B------:R-:W-:Y:S01]  /*3b400*/  FFMA.FTZ R47, R53, R46, R54 ;  /* 0x0000002e352f7223 */ /* 0x000fe20000010036 */
[----:B------:R-:W-:Y:S01]  /*3b410*/  FMUL.FTZ R54, R204, R63 ;  /* 0x0000003fcc367220 */ /* 0x000fe20000410000 */
[----:B------:R-:W-:Y:S01]  /*3b420*/  SHF.L.U32 R63, R236, 0x10, RZ ;  /* 0x00000010ec3f7819 */ /* 0x000fe200000006ff */
[----:B------:R-:W-:-:S02]  /*3b430*/  IMAD.U32 R57, R235, 0x10000, RZ ;  /* 0x00010000eb397824 */ /* 0x000fc400078e00ff */
[----:B------:R-:W-:Y:S01]  /*3b440*/  FMUL.FTZ R59, R204, R59 ;  /* 0x0000003bcc3b7220 */ /* 0x000fe20000410000 */
[----:B------:R-:W-:Y:S02]  /*3b450*/  IMAD.U32 R46, R223, 0x10000, RZ ;  /* 0x00010000df2e7824 */ /* 0x000fe400078e00ff */
[----:B------:R-:W-:Y:S02]  /*3b460*/  IMAD.U32 R64, R227, 0x10000, RZ ;  /* 0x00010000e3407824 */ /* 0x000fe400078e00ff */
[----:B------:R-:W-:Y:S02]  /*3b470*/  IMAD.U32 R58, R224, 0x10000, RZ ;  /* 0x00010000e03a7824 */ /* 0x000fe400078e00ff */
[----:B------:R-:W-:Y:S01]  /*3b480*/  FFMA.FTZ R196, R54, R57, R63 ;  /* 0x0000003936c47223 */ /* 0x000fe2000001003f */
[----:B------:R-:W-:Y:S01]  /*3b490*/  FFMA.FTZ R57, R51, R64, R66 ;  /* 0x0000004033397223 */ /* 0x000fe20000010042 */
[----:B------:R-:W-:Y:S01]  /*3b4a0*/  FFMA.FTZ R49, R59, R46, R58 ;  /* 0x0000002e3b317223 */ /* 0x000fe2000001003a */
[----:B------:R-:W-:Y:S01]  /*3b4b0*/  F2FP.BF16.F32.PACK_AB R46, R45, R56 ;  /* 0x000000382d2e723e */ /* 0x000fe200000010ff */
[----:B------:R-:W-:-:S02]  /*3b4c0*/  IMAD.U32 R56, R225, 0x10000, RZ ;  /* 0x00010000e1387824 */ /* 0x000fc400078e00ff */
[----:B------:R-:W-:Y:S01]  /*3b4d0*/  F2FP.BF16.F32.PACK_AB R45, R57, R48 ;  /* 0x00000030392d723e */ /* 0x000fe200000010ff */
[----:B------:R-:W-:Y:S01]  /*3b4e0*/  IMAD.U32 R64, R226, 0x10000, RZ ;  /* 0x00010000e2407824 */ /* 0x000fe200078e00ff */
[----:B------:R-:W-:Y:S01]  /*3b4f0*/  F2FP.BF16.F32.PACK_AB R44, R49, R44 ;  /* 0x0000002c312c723e */ /* 0x000fe200000010ff */
[----:B------:R-:W-:Y:S01]  /*3b500*/  IMAD.WIDE.U32 R48, R194, 0x10, R200 ;  /* 0x00000010c2307825 */ /* 0x000fe200078e00c8 */
[----:B------:R-:W-:Y:S02]  /*3b510*/  F2FP.BF16.F32.PACK_AB R47, R196, R47 ;  /* 0x0000002fc42f723e */ /* 0x000fe400000010ff */
[----:B------:R-:W-:Y:S01]  /*3b520*/  SHF.L.U32 R63, R88, 0x10, RZ ;  /* 0x00000010583f7819 */ /* 0x000fe200000006ff */
[----:B------:R-:W-:Y:S02]  /*3b530*/  IMAD.U32 R57, R140, 0x10000, RZ ;  /* 0x000100008c397824 */ /* 0x000fe400078e00ff */
[----:B------:R-:W-:Y:S01]  /*3b540*/  FFMA.FTZ R59, R59, R56, R64 ;  /* 0x000000383b3b7223 */ /* 0x000fe20000010040 */
[----:B------:R0:W-:Y:S01]  /*3b550*/  STG.E.128 desc[UR6][R48.64], R44 ;  /* 0x0000002c30007986 */ /* 0x0001e2000c101d06 */
[----:B------:R-:W-:Y:S01]  /*3b560*/  SHF.L.U32 R56, R141, 0x10, RZ ;  /* 0x000000108d387819 */ /* 0x000fe200000006ff */
[----:B------:R-:W-:Y:S01]  /*3b570*/  FFMA.FTZ R58, R62, R57, R63 ;  /* 0x000000393e3a7223 */ /* 0x000fe2000001003f */
[----:B------:R-:W-:Y:S01]  /*3b580*/  SHF.L.U32 R66, R230, 0x10, RZ ;  /* 0x00000010e6427819 */ /* 0x000fe200000006ff */
[----:B------:R-:W-:-:S02]  /*3b590*/  IMAD.U32 R62, R89, 0x10000, RZ ;  /* 0x00010000593e7824 */ /* 0x000fc400078e00ff */
[----:B------:R-:W-:Y:S02]  /*3b5a0*/  IMAD.U32 R64, R229, 0x10000, RZ ;  /* 0x00010000e5407824 */ /* 0x000fe400078e00ff */
[----:B0-----:R-:W-:Y:S02]  /*3b5b0*/  IMAD.U32 R49, R142, 0x10000, RZ ;  /* 0x000100008e317824 */ /* 0x001fe400078e00ff */
[----:B------:R-:W-:Y:S02]  /*3b5c0*/  IMAD.U32 R47, R90, 0x10000, RZ ;  /* 0x000100005a2f7824 */ /* 0x000fe400078e00ff */
[----:B------:R-:W-:Y:S01]  /*3b5d0*/  FFMA.FTZ R45, R55, R56, R62 ;  /* 0x00000038372d7223 */ /* 0x000fe2000001003e */
[----:B------:R-:W-:Y:S01]  /*3b5e0*/  FFMA.FTZ R44, R51, R64, R66 ;  /* 0x00000040332c7223 */ /* 0x000fe20000010042 */
[----:B------:R-:W-:Y:S01]  /*3b5f0*/  PRMT R46, R120, 0x7632, R46 ;  /* 0x00007632782e7816 */ /* 0x000fe2000000002e */
[----:B------:R-:W-:Y:S01]  /*3b600*/  FFMA.FTZ R49, R50, R49, R47 ;  /* 0x0000003132317223 */ /* 0x000fe2000001002f */
[----:B------:R-:W-:Y:S01]  /*3b610*/  SHF.L.U32 R47, R233, 0x10, RZ ;  /* 0x00000010e92f7819 */ /* 0x000fe200000006ff */
[----:B------:R-:W-:Y:S01]  /*3b620*/  FADD.FTZ R51, -R202, R33 ;  /* 0x00000021ca337221 */ /* 0x000fe20000010100 */
[----:B------:R-:W-:Y:S01]  /*3b630*/  PRMT R50, R156, 0x7632, R50 ;  /* 0x000076329c327816 */ /* 0x000fe20000000032 */
[----:B------:R-:W-:Y:S01]  /*3b640*/  IMAD.U32 R33, R234, 0x10000, RZ ;  /* 0x00010000ea217824 */ /* 0x000fe200078e00ff */
[----:B------:R-:W-:-:S02]  /*3b650*/  PRMT R48, R132, 0x7632, R48 ;  /* 0x0000763284307816 */ /* 0x000fc40000000030 */
[----:B------:R-:W-:Y:S01]  /*3b660*/  PRMT R55, R96, 0x7632, R55 ;  /* 0x0000763260377816 */ /* 0x000fe20000000037 */
[----:B------:R-:W-:Y:S01]  /*3b670*/  IMAD.U32 R50, R50, 0x10000, RZ ;  /* 0x0001000032327824 */ /* 0x000fe200078e00ff */
[----:B------:R-:W-:Y:S01]  /*3b680*/  SHF.L.U32 R48, R48, 0x10, RZ ;  /* 0x0000001030307819 */ /* 0x000fe200000006ff */
[----:B------:R-:W-:Y:S02]  /*3b690*/  IMAD.U32 R46, R46, 0x10000, RZ ;  /* 0x000100002e2e7824 */ /* 0x000fe400078e00ff */
[----:B------:R-:W-:Y:S01]  /*3b6a0*/  FMUL.FTZ R51, R204, R51 ;  /* 0x00000033cc337220 */ /* 0x000fe20000410000 */
[----:B------:R-:W-:Y:S02]  /*3b6b0*/  IMAD.U32 R55, R55, 0x10000, RZ ;  /* 0x0001000037377824 */ /* 0x000fe400078e00ff */
[----:B------:R-:W-:Y:S01]  /*3b6c0*/  FFMA.FTZ R62, R52, R47, R33 ;  /* 0x0000002f343e7223 */ /* 0x000fe20000010021 */
[----:B------:R-:W-:Y:S02]  /*3b6d0*/  PRMT R56, R157, 0x7632, R56 ;  /* 0x000076329d387816 */ /* 0x000fe40000000038 */
[----:B------:R-:W-:-:S02]  /*3b6e0*/  PRMT R64, R121, 0x7632, R64 ;  /* 0x0000763279407816 */ /* 0x000fc40000000040 */
[----:B------:R-:W-:Y:S02]  /*3b6f0*/  PRMT R66, R133, 0x7632, R66 ;  /* 0x0000763285427816 */ /* 0x000fe40000000042 */
[----:B------:R-:W-:Y:S01]  /*3b700*/  PRMT R47, R97, 0x7632, R47 ;  /* 0x00007632612f7816 */ /* 0x000fe2000000002f */
[C---:B------:R-:W-:Y:S01]  /*3b710*/  FFMA.FTZ R50, R51.reuse, R50, R46 ;  /* 0x0000003233327223 */ /* 0x040fe2000001002e */
[----:B------:R-:W-:Y:S01]  /*3b720*/  FFMA.FTZ R52, R51, R48, R55 ;  /* 0x0000003033347223 */ /* 0x000fe20000010037 */
[----:B------:R-:W-:Y:S01]  /*3b730*/  SHF.L.U32 R56, R56, 0x10, RZ ;  /* 0x0000001038387819 */ /* 0x000fe200000006ff */
[----:B------:R-:W-:Y:S01]  /*3b740*/  IMAD.U32 R46, R143, 0x10000, RZ ;  /* 0x000100008f2e7824 */ /* 0x000fe200078e00ff */
[----:B------:R-:W-:Y:S01]  /*3b750*/  SHF.L.U32 R47, R47, 0x10, RZ ;  /* 0x000000102f2f7819 */ /* 0x000fe200000006ff */
[----:B------:R-:W-:Y:S02]  /*3b760*/  IMAD.U32 R48, R91, 0x10000, RZ ;  /* 0x000100005b307824 */ /* 0x000fe400078e00ff */
[----:B------:R-:W-:Y:S01]  /*3b770*/  FMUL.FTZ R33, R204, R35 ;  /* 0x00000023cc217220 */ /* 0x000fe20000410000 */
[----:B------:R-:W-:-:S02]  /*3b780*/  IMAD.U32 R64, R64, 0x10000, RZ ;  /* 0x0001000040407824 */ /* 0x000fc400078e00ff */
[----:B------:R-:W-:Y:S02]  /*3b790*/  IMAD.U32 R66, R66, 0x10000, RZ ;  /* 0x0001000042427824 */ /* 0x000fe400078e00ff */
[----:B------:R-:W-:Y:S01]  /*3b7a0*/  FADD.FTZ R55, -R202, R40 ;  /* 0x00000028ca377221 */ /* 0x000fe20000010100 */
[----:B------:R-:W-:Y:S01]  /*3b7b0*/  FFMA.FTZ R35, R53, R46, R48 ;  /* 0x0000002e35237223 */ /* 0x000fe20000010030 */
[C---:B------:R-:W-:Y:S01]  /*3b7c0*/  FFMA.FTZ R51, R33.reuse, R56, R64 ;  /* 0x0000003821337223 */ /* 0x040fe20000010040 */
[----:B------:R-:W-:Y:S01]  /*3b7d0*/  FFMA.FTZ R53, R33, R66, R47 ;  /* 0x0000004221357223 */ /* 0x000fe2000001002f */
[----:B------:R-:W-:Y:S01]  /*3b7e0*/  SHF.L.U32 R33, R237, 0x10, RZ ;  /* 0x00000010ed217819 */ /* 0x000fe200000006ff */
[----:B------:R-:W-:Y:S01]  /*3b7f0*/  IMAD.U32 R47, R238, 0x10000, RZ ;  /* 0x00010000ee2f7824 */ /* 0x000fe200078e00ff */
[----:B------:R-:W-:Y:S01]  /*3b800*/  SHF.L.U32 R48, R116, 0x10, RZ ;  /* 0x0000001074307819 */ /* 0x000fe200000006ff */
[----:B------:R-:W-:Y:S02]  /*3b810*/  IMAD.U32 R46, R160, 0x10000, RZ ;  /* 0x00010000a02e7824 */ /* 0x000fe400078e00ff */
[----:B------:R-:W-:Y:S01]  /*3b820*/  FMUL.FTZ R55, R204, R55 ;  /* 0x00000037cc377220 */ /* 0x000fe20000410000 */
[----:B------:R-:W-:Y:S01]  /*3b830*/  SHF.L.U32 R56, R239, 0x10, RZ ;  /* 0x00000010ef387819 */ /* 0x000fe200000006ff */
[----:B------:R-:W-:Y:S01]  /*3b840*/  FFMA.FTZ R40, R54, R33, R47 ;  /* 0x0000002136287223 */ /* 0x000fe2000001002f */
[----:B------:R-:W-:-:S02]  /*3b850*/  IMAD.U32 R64, R245, 0x10000, RZ ;  /* 0x00010000f5407824 */ /* 0x000fc400078e00ff */
[----:B------:R-:W-:Y:S01]  /*3b860*/  FFMA.FTZ R46, R55, R46, R48 ;  /* 0x0000002e372e7223 */ /* 0x000fe20000010030 */
[----:B------:R-:W-:Y:S02]  /*3b870*/  IMAD.U32 R54, R136, 0x10000, RZ ;  /* 0x0001000088367824 */ /* 0x000fe400078e00ff */
[----:B------:R-:W-:Y:S02]  /*3b880*/  IMAD.U32 R48, R92, 0x10000, RZ ;  /* 0x000100005c307824 */ /* 0x000fe400078e00ff */
[----:B------:R-:W-:Y:S01]  /*3b890*/  FFMA.FTZ R47, R41, R56, R64 ;  /* 0x00000038292f7223 */ /* 0x000fe20000010040 */
[----:B------:R-:W-:Y:S01]  /*3b8a0*/  SHF.L.U32 R56, R248, 0x10, RZ ;  /* 0x00000010f8387819 */ /* 0x000fe200000006ff */
[----:B------:R-:W-:Y:S01]  /*3b8b0*/  FFMA.FTZ R54, R55, R54, R48 ;  /* 0x0000003637367223 */ /* 0x000fe20000010030 */
[----:B------:R-:W-:Y:S02]  /*3b8c0*/  IMAD.U32 R48, R246, 0x10000, RZ ;  /* 0x00010000f6307824 */ /* 0x000fe400078e00ff */
[----:B------:R-:W-:Y:S01]  /*3b8d0*/  FADD.FTZ R33, -R202, R42 ;  /* 0x0000002aca217221 */ /* 0x000fe20000010100 */
[----:B------:R-:W-:-:S02]  /*3b8e0*/  IMAD.U32 R42, R161, 0x10000, RZ ;  /* 0x00010000a12a7824 */ /* 0x000fc400078e00ff */
[----:B------:R-:W-:Y:S01]  /*3b8f0*/  FFMA.FTZ R55, R41, R48, R56 ;  /* 0x0000003029377223 */ /* 0x000fe20000010038 */
[----:B------:R-:W-:Y:S01]  /*3b900*/  FMUL.FTZ R57, R204, R33 ;  /* 0x00000021cc397220 */ /* 0x000fe20000410000 */
[----:B------:R-:W-:Y:S01]  /*3b910*/  IMAD.U32 R48, R117, 0x10000, RZ ;  /* 0x0001000075307824 */ /* 0x000fe200078e00ff */
[----:B------:R-:W-:Y:S01]  /*3b920*/  SHF.L.U32 R56, R137, 0x10, RZ ;  /* 0x0000001089387819 */ /* 0x000fe200000006ff */
[----:B------:R-:W-:Y:S02]  /*3b930*/  IMAD.U32 R41, R93, 0x10000, RZ ;  /* 0x000100005d297824 */ /* 0x000fe400078e00ff */
[C---:B------:R-:W-:Y:S01]  /*3b940*/  FFMA.FTZ R33, R57.reuse, R42, R48 ;  /* 0x0000002a39217223 */ /* 0x040fe20000010030 */
[----:B------:R-:W-:Y:S01]  /*3b950*/  SHF.L.U32 R42, R250, 0x10, RZ ;  /* 0x00000010fa2a7819 */ /* 0x000fe200000006ff */
[----:B------:R-:W-:Y:S01]  /*3b960*/  FFMA.FTZ R57, R57, R56, R41 ;  /* 0x0000003839397223 */ /* 0x000fe20000010029 */
[----:B------:R-:W-:Y:S02]  /*3b970*/  IMAD.U32 R48, R249, 0x10000, RZ ;  /* 0x00010000f9307824 */ /* 0x000fe400078e00ff */
[----:B------:R-:W-:-:S02]  /*3b980*/  IMAD.U32 R56, R251, 0x10000, RZ ;  /* 0x00010000fb387824 */ /* 0x000fc400078e00ff */
[----:B------:R-:W-:Y:S02]  /*3b990*/  IMAD.U32 R41, R252, 0x10000, RZ ;  /* 0x00010000fc297824 */ /* 0x000fe400078e00ff */
[C---:B------:R-:W-:Y:S02]  /*3b9a0*/  FFMA.FTZ R48, R43.reuse, R48, R42 ;  /* 0x000000302b307223 */ /* 0x040fe4000001002a */
[----:B------:R-:W-:Y:S01]  /*3b9b0*/  FFMA.FTZ R56, R43, R56, R41 ;  /* 0x000000382b387223 */ /* 0x000fe20000010029 */
[----:B------:R-:W-:Y:S01]  /*3b9c0*/  F2FP.BF16.F32.PACK_AB R43, R40, R35 ;  /* 0x00000023282b723e */ /* 0x000fe200000010ff */
[----:B------:R-:W-:Y:S01]  /*3b9d0*/  FADD.FTZ R35, -R202, R36 ;  /* 0x00000024ca237221 */ /* 0x000fe20000010100 */
[----:B------:R-:W-:Y:S01]  /*3b9e0*/  F2FP.BF16.F32.PACK_AB R40, R59, R58 ;  /* 0x0000003a3b28723e */ /* 0x000fe200000010ff */
[----:B------:R-:W-:Y:S01]  /*3b9f0*/  IMAD.U32 R58, R118, 0x10000, RZ ;  /* 0x00010000763a7824 */ /* 0x000fe200078e00ff */
[----:B------:R-:W-:Y:S01]  /*3ba00*/  SHF.L.U32 R36, R162, 0x10, RZ ;  /* 0x00000010a2247819 */ /* 0x000fe200000006ff */
[----:B------:R-:W-:Y:S01]  /*3ba10*/  FMUL.FTZ R35, R204, R35 ;  /* 0x00000023cc237220 */ /* 0x000fe20000410000 */
[----:B------:R-:W-:Y:S01]  /*3ba20*/  F2FP.BF16.F32.PACK_AB R42, R62, R49 ;  /* 0x000000313e2a723e */ /* 0x000fe200000010ff */
[----:B------:R-:W-:Y:S01]  /*3ba30*/  IMAD.U32 R62, R138, 0x10000, RZ ;  /* 0x000100008a3e7824 */ /* 0x000fe200078e00ff */
[----:B------:R-:W-:Y:S01]  /*3ba40*/  SHF.L.U32 R59, R94, 0x10, RZ ;  /* 0x000000105e3b7819 */ /* 0x000fe200000006ff */
[----:B------:R-:W-:Y:S01]  /*3ba50*/  FFMA.FTZ R49, R35, R36, R58 ;  /* 0x0000002423317223 */ /* 0x000fe2000001003a */
[----:B------:R-:W-:Y:S01]  /*3ba60*/  F2FP.BF16.F32.PACK_AB R41, R44, R45 ;  /* 0x0000002d2c29723e */ /* 0x000fe200000010ff */
[----:B------:R-:W-:-:S04]  /*3ba70*/  IMAD.WIDE.U32 R44, R194, 0x10, R60 ;  /* 0x00000010c22c7825 */ /* 0x000fc800078e003c */
[----:B------:R-:W-:Y:S01]  /*3ba80*/  FFMA.FTZ R58, R35, R62, R59 ;  /* 0x0000003e233a7223 */ /* 0x000fe2000001003b */
[----:B------:R-:W-:Y:S02]  /*3ba90*/  PRMT R62, R98, 0x7632, R62 ;  /* 0x00007632623e7816 */ /* 0x000fe4000000003e */
[----:B------:R-:W-:Y:S02]  /*3baa0*/  PRMT R65, R152, 0x7632, R65 ;  /* 0x0000763298417816 */ /* 0x000fe40000000041 */
[----:B------:R-:W-:Y:S01]  /*3bab0*/  PRMT R63, R128, 0x7632, R63 ;  /* 0x00007632803f7816 */ /* 0x000fe2000000003f */
[----:B------:R0:W-:Y:S02]  /*3bac0*/  STG.E.128 desc[UR6][R44.64], R40 ;  /* 0x000000282c007986 */ /* 0x0001e4000c101d06 */
[----:B0-----:R-:W-:Y:S01]  /*3bad0*/  IMAD.U32 R42, R62, 0x10000, RZ ;  /* 0x000100003e2a7824 */ /* 0x001fe200078e00ff */
[----:B------:R-:W-:Y:S01]  /*3bae0*/  PRMT R35, R158, 0x7632, R35 ;  /* 0x000076329e237816 */ /* 0x000fe20000000023 */
[----:B------:R-:W-:Y:S01]  /*3baf0*/  IMAD.U32 R40, R65, 0x10000, RZ ;  /* 0x0001000041287824 */ /* 0x000fe200078e00ff */
[----:B------:R-:W-:Y:S01]  /*3bb00*/  PRMT R36, R122, 0x7632, R36 ;  /* 0x000076327a247816 */ /* 0x000fe20000000024 */
[----:B------:R-:W-:Y:S01]  /*3bb10*/  IMAD.U32 R62, R63, 0x10000, RZ ;  /* 0x000100003f3e7824 */ /* 0x000fe200078e00ff */
[----:B------:R-:W2:Y:S04]  /*3bb20*/  LDL R65, [R1+0x10] ;  /* 0x0000100001417983 */ /* 0x000ea80000100800 */
[----:B------:R-:W2:Y:S01]  /*3bb30*/  LDL R63, [R1+0x14] ;  /* 0x00001400013f7983 */ /* 0x000ea20000100800 */
[----:B------:R-:W-:Y:S01]  /*3bb40*/  PRMT R59, R134, 0x7632, R59 ;  /* 0x00007632863b7816 */ /* 0x000fe2000000003b */
[----:B------:R-:W-:Y:S01]  /*3bb50*/  FMUL.FTZ R29, R204, R29 ;  /* 0x0000001dcc1d7220 */ /* 0x000fe20000410000 */
[----:B------:R-:W-:Y:S01]  /*3bb60*/  IMAD.U32 R35, R35, 0x10000, RZ ;  /* 0x0001000023237824 */ /* 0x000fe200078e00ff */
[----:B------:R-:W2:Y:S01]  /*3bb70*/  LDL R45, [R1+0x18] ;  /* 0x00001800012d7983 */ /* 0x000ea20000100800 */
[----:B------:R-:W-:Y:S01]  /*3bb80*/  SHF.L.U32 R59, R59, 0x10, RZ ;  /* 0x000000103b3b7819 */ /* 0x000fe200000006ff */
[----:B------:R-:W-:-:S04]  /*3bb90*/  IMAD.U32 R36, R36, 0x10000, RZ ;  /* 0x0001000024247824 */ /* 0x000fc800078e00ff */
[C---:B------:R-:W-:Y:S01]  /*3bba0*/  FFMA.FTZ R43, R29.reuse, R35, R36 ;  /* 0x000000231d2b7223 */ /* 0x040fe20000010024 */
[----:B------:R-:W-:Y:S02]  /*3bbb0*/  FFMA.FTZ R42, R29, R59, R42 ;  /* 0x0000003b1d2a7223 */ /* 0x000fe4000001002a */
[----:B------:R-:W2:Y:S01]  /*3bbc0*/  LDL R29, [R1+0x1c] ;  /* 0x00001c00011d7983 */ /* 0x000ea20000100800 */
[----:B------:R-:W-:Y:S02]  /*3bbd0*/  PRMT R64, R124, 0x7632, R64 ;  /* 0x000076327c407816 */ /* 0x000fe40000000040 */
[----:B------:R-:W-:Y:S01]  /*3bbe0*/  PRMT R41, R100, 0x7632, R41 ;  /* 0x0000763264297816 */ /* 0x000fe20000000029 */
[----:B------:R-:W-:Y:S01]  /*3bbf0*/  FMUL.FTZ R25, R204, R25 ;  /* 0x00000019cc197220 */ /* 0x000fe20000410000 */
[----:B------:R-:W-:-:S03]  /*3bc00*/  SHF.L.U32 R44, R64, 0x10, RZ ;  /* 0x00000010402c7819 */ /* 0x000fc600000006ff */
[----:B------:R-:W-:Y:S02]  /*3bc10*/  IMAD.U32 R41, R41, 0x10000, RZ ;  /* 0x0001000029297824 */ /* 0x000fe400078e00ff */
[----:B------:R-:W-:Y:S01]  /*3bc20*/  FFMA.FTZ R36, R25, R40, R44 ;  /* 0x0000002819247223 */ /* 0x000fe2000001002c */
[----:B------:R-:W-:Y:S01]  /*3bc30*/  PRMT R64, R153, 0x7632, R64 ;  /* 0x0000763299407816 */ /* 0x000fe20000000040 */
[--C-:B------:R-:W-:Y:S01]  /*3bc40*/  FFMA.FTZ R40, R25, R62, R41.reuse ;  /* 0x0000003e19287223 */ /* 0x100fe20000010029 */
[----:B------:R-:W-:Y:S02]  /*3bc50*/  PRMT R66, R125, 0x7632, R66 ;  /* 0x000076327d427816 */ /* 0x000fe40000000042 */
[----:B------:R-:W-:Y:S02]  /*3bc60*/  PRMT R194, R129, 0x7632, R194 ;  /* 0x0000763281c27816 */ /* 0x000fe400000000c2 */
[----:B------:R-:W-:Y:S01]  /*3bc70*/  PRMT R41, R101, 0x7632, R41 ;  /* 0x0000763265297816 */ /* 0x000fe20000000029 */
[----:B------:R-:W-:Y:S01]  /*3bc80*/  FADD.FTZ R25, -R202, R37 ;  /* 0x00000025ca197221 */ /* 0x000fe20000010100 */
[----:B------:R-:W-:Y:S01]  /*3bc90*/  SHF.L.U32 R194, R194, 0x10, RZ ;  /* 0x00000010c2c27819 */ /* 0x000fe200000006ff */
[----:B------:R-:W-:-:S02]  /*3bca0*/  IMAD.U32 R64, R64, 0x10000, RZ ;  /* 0x0001000040407824 */ /* 0x000fc400078e00ff */
[----:B------:R-:W-:Y:S01]  /*3bcb0*/  FMUL.FTZ R27, R204, R27 ;  /* 0x0000001bcc1b7220 */ /* 0x000fe20000410000 */
[----:B------:R-:W-:Y:S02]  /*3bcc0*/  IMAD.U32 R66, R66, 0x10000, RZ ;  /* 0x0001000042427824 */ /* 0x000fe400078e00ff */
[----:B------:R-:W-:Y:S01]  /*3bcd0*/  IMAD.U32 R41, R41, 0x10000, RZ ;  /* 0x0001000029297824 */ /* 0x000fe200078e00ff */
[----:B---3--:R-:W-:Y:S01]  /*3bce0*/  SHF.L.U32 R44, R242, 0x10, RZ ;  /* 0x00000010f22c7819 */ /* 0x008fe200000006ff */
[----:B----4-:R-:W-:Y:S02]  /*3bcf0*/  IMAD.U32 R62, R243, 0x10000, RZ ;  /* 0x00010000f33e7824 */ /* 0x010fe400078e00ff */
[----:B------:R-:W-:Y:S01]  /*3bd00*/  FMUL.FTZ R25, R204, R25 ;  /* 0x00000019cc197220 */ /* 0x000fe20000410000 */
[C---:B------:R-:W-:Y:S01]  /*3bd10*/  FFMA.FTZ R37, R27.reuse, R64, R66 ;  /* 0x000000401b257223 */ /* 0x040fe20000010042 */
[----:B------:R-:W-:Y:S01]  /*3bd20*/  FFMA.FTZ R41, R27, R194, R41 ;  /* 0x000000c21b297223 */ /* 0x000fe20000010029 */
[----:B------:R-:W-:Y:S01]  /*3bd30*/  FADD.FTZ R27, -R202, R38 ;  /* 0x00000026ca1b7221 */ /* 0x000fe20000010100 */
[----:B------:R-:W-:Y:S01]  /*3bd40*/  FFMA.FTZ R44, R25, R44, R62 ;  /* 0x0000002c192c7223 */ /* 0x000fe2000001003e */
[----:B-----5:R-:W-:Y:S01]  /*3bd50*/  SHF.L.U32 R62, R244, 0x10, RZ ;  /* 0x00000010f43e7819 */ /* 0x020fe200000006ff */
[----:B--2---:R-:W-:Y:S01]  /*3bd60*/  IMAD.U32 R38, R247, 0x10000, RZ ;  /* 0x00010000f7267824 */ /* 0x004fe200078e00ff */
[----:B------:R-:W-:Y:S01]  /*3bd70*/  SHF.L.U32 R66, R119, 0x10, RZ ;  /* 0x0000001077427819 */ /* 0x000fe200000006ff */
[----:B------:R-:W-:-:S02]  /*3bd80*/  IMAD.U32 R64, R163, 0x10000, RZ ;  /* 0x00010000a3407824 */ /* 0x000fc400078e00ff */
[C---:B------:R-:W-:Y:S01]  /*3bd90*/  FMUL.FTZ R27, R204.reuse, R27 ;  /* 0x0000001bcc1b7220 */ /* 0x040fe20000410000 */
[----:B------:R-:W-:Y:S01]  /*3bda0*/  FFMA.FTZ R25, R25, R62, R38 ;  /* 0x0000003e19197223 */ /* 0x000fe20000010026 */
[----:B------:R-:W-:Y:S02]  /*3bdb0*/  IMAD.U32 R38, R139, 0x10000, RZ ;  /* 0x000100008b267824 */ /* 0x000fe400078e00ff */
[----:B------:R-:W-:Y:S01]  /*3bdc0*/  FFMA.FTZ R35, R27, R64, R66 ;  /* 0x000000401b237223 */ /* 0x000fe20000010042 */
[----:B------:R-:W-:Y:S02]  /*3bdd0*/  IMAD.U32 R62, R95, 0x10000, RZ ;  /* 0x000100005f3e7824 */ /* 0x000fe400078e00ff */
[----:B------:R-:W-:Y:S02]  /*3bde0*/  FMUL.FTZ R39, R204, R39 ;  /* 0x00000027cc277220 */ /* 0x000fe40000410000 */
[----:B------:R-:W-:Y:S01]  /*3bdf0*/  FFMA.FTZ R27, R27, R38, R62 ;  /* 0x000000261b1b7223 */ /* 0x000fe2000001003e */
[----:B------:R-:W-:Y:S01]  /*3be00*/  SHF.L.U32 R64, R65, 0x10, RZ ;  /* 0x0000001041407819 */ /* 0x000fe200000006ff */
[----:B------:R-:W-:-:S02]  /*3be10*/  IMAD.U32 R66, R63, 0x10000, RZ ;  /* 0x000100003f427824 */ /* 0x000fc400078e00ff */
[----:B------:R-:W2:Y:S02]  /*3be20*/  LDL R63, [R1+0x2c] ;  /* 0x00002c00013f7983 */ /* 0x000ea40000100800 */
[----:B------:R-:W-:Y:S02]  /*3be30*/  FFMA.FTZ R62, R39, R64, R66 ;  /* 0x00000040273e7223 */ /* 0x000fe40000010042 */
[----:B------:R-:W3:Y:S01]  /*3be40*/  LDL R66, [R1+0x28] ;  /* 0x0000280001427983 */ /* 0x000ee20000100800 */
[----:B------:R-:W-:Y:S01]  /*3be50*/  IMAD.U32 R38, R45, 0x10000, RZ ;  /* 0x000100002d267824 */ /* 0x000fe200078e00ff */
[----:B------:R-:W-:Y:S01]  /*3be60*/  SHF.L.U32 R64, R29, 0x10, RZ ;  /* 0x000000101d407819 */ /* 0x000fe200000006ff */
[----:B------:R-:W-:Y:S01]  /*3be70*/  FADD.FTZ R29, -R202, R32 ;  /* 0x00000020ca1d7221 */ /* 0x000fe20000010100 */
[----:B------:R-:W-:-:S03]  /*3be80*/  IMAD.U32 R32, R120, 0x10000, RZ ;  /* 0x0001000078207824 */ /* 0x000fc600078e00ff */
[----:B------:R-:W-:Y:S01]  /*3be90*/  FFMA.FTZ R205, R39, R38, R64 ;  /* 0x0000002627cd7223 */ /* 0x000fe20000010040 */
[----:B------:R-:W-:Y:S01]  /*3bea0*/  SHF.L.U32 R38, R132, 0x10, RZ ;  /* 0x0000001084267819 */ /* 0x000fe200000006ff */
[----:B------:R-:W-:Y:S02]  /*3beb0*/  IMAD.U32 R64, R156, 0x10000, RZ ;  /* 0x000100009c407824 */ /* 0x000fe400078e00ff */
[----:B------:R-:W-:Y:S01]  /*3bec0*/  FMUL.FTZ R29, R204, R29 ;  /* 0x0000001dcc1d7220 */ /* 0x000fe20000410000 */
[----:B------:R-:W-:Y:S02]  /*3bed0*/  IMAD.U32 R39, R96, 0x10000, RZ ;  /* 0x0001000060277824 */ /* 0x000fe400078e00ff */
[C---:B------:R-:W-:Y:S01]  /*3bee0*/  FADD.FTZ R45, -R202.reuse, R34 ;  /* 0x00000022ca2d7221 */ /* 0x040fe20000010100 */
[C---:B------:R-:W-:Y:S01]  /*3bef0*/  FFMA.FTZ R64, R29.reuse, R64, R32 ;  /* 0x000000401d407223 */ /* 0x040fe20000010020 */
[----:B------:R-:W-:Y:S01]  /*3bf00*/  FFMA.FTZ R38, R29, R38, R39 ;  /* 0x000000261d267223 */ /* 0x000fe20000010027 */
[----:B------:R-:W-:Y:S01]  /*3bf10*/  SHF.L.U32 R32, R121, 0x10, RZ ;  /* 0x0000001079207819 */ /* 0x000fe200000006ff */
[----:B------:R-:W-:Y:S01]  /*3bf20*/  FADD.FTZ R29, -R202, R28 ;  /* 0x0000001cca1d7221 */ /* 0x000fe20000010100 */
[----:B------:R-:W-:Y:S01]  /*3bf30*/  FMUL.FTZ R45, R204, R45 ;  /* 0x0000002dcc2d7220 */ /* 0x000fe20000410000 */
[----:B------:R-:W-:-:S02]  /*3bf40*/  IMAD.U32 R194, R157, 0x10000, RZ ;  /* 0x000100009dc27824 */ /* 0x000fc400078e00ff */
[----:B------:R-:W-:Y:S02]  /*3bf50*/  IMAD.U32 R34, R133, 0x10000, RZ ;  /* 0x0001000085227824 */ /* 0x000fe400078e00ff */
[----:B------:R-:W-:Y:S01]  /*3bf60*/  IMAD.U32 R39, R97, 0x10000, RZ ;  /* 0x0001000061277824 */ /* 0x000fe200078e00ff */
[----:B------:R-:W-:Y:S01]  /*3bf70*/  F2FP.BF16.F32.PACK_AB R35, R62, R35 ;  /* 0x000000233e23723e */ /* 0x000fe200000010ff */
[----:B------:R-:W-:Y:S01]  /*3bf80*/  FMUL.FTZ R62, R204, R29 ;  /* 0x0000001dcc3e7220 */ /* 0x000fe20000410000 */
[C---:B------:R-:W-:Y:S01]  /*3bf90*/  FFMA.FTZ R194, R45.reuse, R194, R32 ;  /* 0x000000c22dc27223 */ /* 0x040fe20000010020 */
[----:B------:R-:W-:Y:S01]  /*3bfa0*/  FFMA.FTZ R39, R45, R34, R39 ;  /* 0x000000222d277223 */ /* 0x000fe20000010027 */
[----:B------:R-:W-:Y:S01]  /*3bfb0*/  SHF.L.U32 R29, R158, 0x10, RZ ;  /* 0x000000109e1d7819 */ /* 0x000fe200000006ff */
[----:B------:R-:W-:Y:S01]  /*3bfc0*/  IMAD.U32 R45, R122, 0x10000, RZ ;  /* 0x000100007a2d7824 */ /* 0x000fe200078e00ff */
[----:B------:R-:W-:Y:S02]  /*3bfd0*/  F2FP.BF16.F32.PACK_AB R32, R47, R46 ;  /* 0x0000002e2f20723e */ /* 0x000fe400000010ff */
[----:B------:R-:W-:Y:S01]  /*3bfe0*/  SHF.L.U32 R47, R98, 0x10, RZ ;  /* 0x00000010622f7819 */ /* 0x000fe200000006ff */
[----:B------:R-:W-:Y:S01]  /*3bff0*/  FFMA.FTZ R196, R62, R29, R45 ;  /* 0x0000001d3ec47223 */ /* 0x000fe2000001002d */
[----:B------:R-:W-:Y:S01]  /*3c000*/  IMAD.U32 R45, R134, 0x10000, RZ ;  /* 0x00010000862d7824 */ /* 0x000fe200078e00ff */
[----:B------:R-:W-:Y:S01]  /*3c010*/  F2FP.BF16.F32.PACK_AB R34, R44, R49 ;  /* 0x000000312c22723e */ /* 0x000fe200000010ff */
[----:B------:R-:W-:Y:S01]  /*3c020*/  IMAD.WIDE.U32 R28, R195, 0x10, R200 ;  /* 0x00000010c31c7825 */ /* 0x000fe200078e00c8 */
[----:B------:R-:W-:-:S03]  /*3c030*/  F2FP.BF16.F32.PACK_AB R33, R48, R33 ;  /* 0x000000213021723e */ /* 0x000fc600000010ff */
[----:B------:R-:W-:Y:S01]  /*3c040*/  FFMA.FTZ R62, R62, R45, R47 ;  /* 0x0000002d3e3e7223 */ /* 0x000fe2000001002f */
[----:B------:R-:W-:Y:S01]  /*3c050*/  PRMT R44, R154, 0x7632, R44 ;  /* 0x000076329a2c7816 */ /* 0x000fe2000000002c */
[----:B------:R-:W-:Y:S01]  /*3c060*/  FADD.FTZ R177, -R202, R177 ;  /* 0x000000b1cab17221 */ /* 0x000fe20000010100 */
[----:B------:R-:W-:Y:S02]  /*3c070*/  PRMT R46, R126, 0x7632, R46 ;  /* 0x000076327e2e7816 */ /* 0x000fe4000000002e */
[----:B------:R-:W-:Y:S02]  /*3c080*/  PRMT R48, R130, 0x7632, R48 ;  /* 0x0000763282307816 */ /* 0x000fe40000000030 */
[----:B------:R-:W-:Y:S01]  /*3c090*/  PRMT R59, R102, 0x7632, R59 ;  /* 0x00007632663b7816 */ /* 0x000fe2000000003b */
[----:B------:R-:W-:Y:S01]  /*3c0a0*/  FADD.FTZ R65, -R202, R179 ;  /* 0x000000b3ca417221 */ /* 0x000fe20000010100 */
[----:B------:R-:W-:Y:S02]  /*3c0b0*/  PRMT R47, R155, 0x7632, R47 ;  /* 0x000076329b2f7816 */ /* 0x000fe4000000002f */
[----:B------:R-:W-:Y:S01]  /*3c0c0*/  PRMT R45, R127, 0x7632, R45 ;  /* 0x000076327f2d7816 */ /* 0x000fe2000000002d */
[----:B------:R0:W-:Y:S01]  /*3c0d0*/  STG.E.128 desc[UR6][R28.64], R32 ;  /* 0x000000201c007986 */ /* 0x0001e2000c101d06 */
[----:B------:R-:W-:Y:S01]  /*3c0e0*/  SHF.L.U32 R48, R48, 0x10, RZ ;  /* 0x0000001030307819 */ /* 0x000fe200000006ff */
[----:B------:R-:W-:-:S02]  /*3c0f0*/  IMAD.U32 R44, R44, 0x10000, RZ ;  /* 0x000100002c2c7824 */ /* 0x000fc400078e00ff */
[----:B------:R-:W-:Y:S01]  /*3c100*/  FMUL.FTZ R177, R204, R177 ;  /* 0x000000b1ccb17220 */ /* 0x000fe20000410000 */
[----:B------:R-:W-:Y:S02]  /*3c110*/  IMAD.U32 R46, R46, 0x10000, RZ ;  /* 0x000100002e2e7824 */ /* 0x000fe400078e00ff */
[----:B------:R-:W-:Y:S01]  /*3c120*/  FMUL.FTZ R65, R204, R65 ;  /* 0x00000041cc417220 */ /* 0x000fe20000410000 */
[----:B------:R-:W-:Y:S02]  /*3c130*/  IMAD.U32 R59, R59, 0x10000, RZ ;  /* 0x000100003b3b7824 */ /* 0x000fe400078e00ff */
[C---:B------:R-:W-:Y:S02]  /*3c140*/  FFMA.FTZ R67, R177.reuse, R44, R46 ;  /* 0x0000002cb1437223 */ /* 0x040fe4000001002e */
[----:B------:R-:W-:Y:S01]  /*3c150*/  FFMA.FTZ R59, R177, R48, R59 ;  /* 0x00000030b13b7223 */ /* 0x000fe2000001003b */
[----:B0-----:R-:W-:Y:S01]  /*3c160*/  SHF.L.U32 R32, R45, 0x10, RZ ;  /* 0x000000102d207819 */ /* 0x001fe200000006ff */
[----:B------:R-:W-:-:S02]  /*3c170*/  IMAD.U32 R28, R47, 0x10000, RZ ;  /* 0x000100002f1c7824 */ /* 0x000fc400078e00ff */
[----:B------:R-:W-:Y:S01]  /*3c180*/  FADD.FTZ R29, -R202, R30 ;  /* 0x0000001eca1d7221 */ /* 0x000fe20000010100 */
[----:B------:R-:W-:Y:S01]  /*3c190*/  PRMT R34, R103, 0x7632, R34 ;  /* 0x0000763267227816 */ /* 0x000fe20000000022 */
[--C-:B------:R-:W-:Y:S01]  /*3c1a0*/  FFMA.FTZ R177, R65, R28, R32.reuse ;  /* 0x0000001c41b17223 */ /* 0x100fe20000010020 */
[----:B------:R-:W-:Y:S01]  /*3c1b0*/  PRMT R32, R131, 0x7632, R32 ;  /* 0x0000763283207816 */ /* 0x000fe20000000020 */
[----:B------:R-:W-:Y:S02]  /*3c1c0*/  IMAD.U32 R28, R159, 0x10000, RZ ;  /* 0x000100009f1c7824 */ /* 0x000fe400078e00ff */
[----:B------:R-:W-:Y:S01]  /*3c1d0*/  FMUL.FTZ R29, R204, R29 ;  /* 0x0000001dcc1d7220 */ /* 0x000fe20000410000 */
[----:B------:R-:W-:Y:S01]  /*3c1e0*/  IMAD.U32 R30, R123, 0x10000, RZ ;  /* 0x000100007b1e7824 */ /* 0x000fe200078e00ff */
[----:B------:R-:W-:Y:S01]  /*3c1f0*/  SHF.L.U32 R34, R34, 0x10, RZ ;  /* 0x0000001022227819 */ /* 0x000fe200000006ff */
[----:B------:R-:W-:Y:S01]  /*3c200*/  FADD.FTZ R33, -R202, R31 ;  /* 0x0000001fca217221 */ /* 0x000fe20000010100 */
[----:B------:R-:W-:-:S02]  /*3c210*/  IMAD.U32 R32, R32, 0x10000, RZ ;  /* 0x0001000020207824 */ /* 0x000fc400078e00ff */
[----:B------:R-:W-:Y:S01]  /*3c220*/  FFMA.FTZ R31, R29, R28, R30 ;  /* 0x0000001c1d1f7223 */ /* 0x000fe2000001001e */
[----:B------:R-:W-:Y:S01]  /*3c230*/  SHF.L.U32 R30, R99, 0x10, RZ ;  /* 0x00000010631e7819 */ /* 0x000fe200000006ff */
[----:B------:R-:W-:Y:S02]  /*3c240*/  IMAD.U32 R28, R135, 0x10000, RZ ;  /* 0x00010000871c7824 */ /* 0x000fe400078e00ff */
[----:B------:R-:W-:Y:S01]  /*3c250*/  FFMA.FTZ R65, R65, R32, R34 ;  /* 0x0000002041417223 */ /* 0x000fe20000010022 */
[----:B------:R-:W-:Y:S02]  /*3c260*/  IMAD.U32 R32, R206, 0x10000, RZ ;  /* 0x00010000ce207824 */ /* 0x000fe400078e00ff */
[----:B------:R-:W-:Y:S01]  /*3c270*/  FMUL.FTZ R33, R204, R33 ;  /* 0x00000021cc217220 */ /* 0x000fe20000410000 */
[----:B------:R-:W-:Y:S02]  /*3c280*/  IMAD.U32 R34, R198, 0x10000, RZ ;  /* 0x00010000c6227824 */ /* 0x000fe400078e00ff */
[----:B------:R-:W-:Y:S01]  /*3c290*/  FFMA.FTZ R35, R29, R28, R30 ;  /* 0x0000001c1d237223 */ /* 0x000fe2000001001e */
[----:B------:R-:W-:Y:S01]  /*3c2a0*/  FADD.FTZ R29, -R202, R24 ;  /* 0x00000018ca1d7221 */ /* 0x000fe20000010100 */
[----:B------:R-:W-:Y:S01]  /*3c2b0*/  FFMA.FTZ R28, R33, R32, R34 ;  /* 0x00000020211c7223 */ /* 0x000fe20000010022 */
[----:B------:R-:W-:-:S02]  /*3c2c0*/  SHF.L.U32 R34, R124, 0x10, RZ ;  /* 0x000000107c227819 */ /* 0x000fc400000006ff */
[----:B------:R-:W-:Y:S01]  /*3c2d0*/  FMUL.FTZ R29, R204, R29 ;  /* 0x0000001dcc1d7220 */ /* 0x000fe20000410000 */
[----:B------:R-:W-:-:S04]  /*3c2e0*/  IMAD.U32 R30, R152, 0x10000, RZ ;  /* 0x00010000981e7824 */ /* 0x000fc800078e00ff */
[----:B------:R-:W-:Y:S01]  /*3c2f0*/  FFMA.FTZ R179, R29, R30, R34 ;  /* 0x0000001e1db37223 */ /* 0x000fe20000010022 */
[----:B------:R-:W-:Y:S01]  /*3c300*/  IMAD.U32 R30, R100, 0x10000, RZ ;  /* 0x00010000641e7824 */ /* 0x000fe200078e00ff */
[----:B------:R-:W-:Y:S01]  /*3c310*/  SHF.L.U32 R198, R153, 0x10, RZ ;  /* 0x0000001099c67819 */ /* 0x000fe200000006ff */
[----:B------:R-:W-:Y:S01]  /*3c320*/  FADD.FTZ R45, -R202, R178 ;  /* 0x000000b2ca2d7221 */ /* 0x000fe20000010100 */
[----:B------:R-:W-:-:S03]  /*3c330*/  IMAD.U32 R178, R131, 0x10000, RZ ;  /* 0x0001000083b27824 */ /* 0x000fc600078e00ff */
[----:B------:R-:W-:Y:S01]  /*3c340*/  FMUL.FTZ R45, R204, R45 ;  /* 0x0000002dcc2d7220 */ /* 0x000fe20000410000 */
        /* <DEDUP_REMOVED lines=8> */
[----:B--2---:R-:W-:Y:S01]  /*3c3d0*/  IMAD.U32 R24, R63, 0x10000, RZ ;  /* 0x000100003f187824 */ /* 0x004fe200078e00ff */
[----:B---3--:R-:W-:-:S05]  /*3c3e0*/  SHF.L.U32 R32, R66, 0x10, RZ ;  /* 0x0000001042207819 */ /* 0x008fca00000006ff */
[----:B------:R-:W-:Y:S01]  /*3c3f0*/  FFMA.FTZ R32, R33, R32, R24 ;  /* 0x0000002021207223 */ /* 0x000fe20000010018 */
[----:B------:R-:W-:Y:S02]  /*3c400*/  IMAD.U32 R24, R128, 0x10000, RZ ;  /* 0x0001000080187824 */ /* 0x000fe400078e00ff */
[----:B------:R-:W-:Y:S01]  /*3c410*/  FADD.FTZ R33, -R202, R26 ;  /* 0x0000001aca217221 */ /* 0x000fe20000010100 */
[----:B------:R-:W-:Y:S02]  /*3c420*/  IMAD.U32 R66, R129, 0x10000, RZ ;  /* 0x0001000081427824 */ /* 0x000fe400078e00ff */
[----:B------:R-:W-:Y:S01]  /*3c430*/  FFMA.FTZ R63, R29, R24, R30 ;  /* 0x000000181d3f7223 */ /* 0x000fe2000001001e */
[----:B------:R-:W-:Y:S01]  /*3c440*/  SHF.L.U32 R29, R101, 0x10, RZ ;  /* 0x00000010651d7819 */ /* 0x000fe200000006ff */
[----:B------:R-:W-:Y:S01]  /*3c450*/  FMUL.FTZ R33, R204, R33 ;  /* 0x00000021cc217220 */ /* 0x000fe20000410000 */
[----:B------:R-:W-:-:S03]  /*3c460*/  IMAD.U32 R24, R125, 0x10000, RZ ;  /* 0x000100007d187824 */ /* 0x000fc600078e00ff */
        /* <DEDUP_REMOVED lines=10> */
[----:B------:R-:W-:-:S04]  /*3c510*/  IMAD.U32 R29, R103, 0x10000, RZ ;  /* 0x00010000671d7824 */ /* 0x000fc800078e00ff */
[----:B------:R-:W-:Y:S01]  /*3c520*/  FFMA.FTZ R178, R45, R178, R29 ;  /* 0x000000b22db27223 */ /* 0x000fe2000001001d */
[----:B------:R-:W-:Y:S02]  /*3c530*/  F2FP.BF16.F32.PACK_AB R29, R51, R194 ;  /* 0x000000c2331d723e */ /* 0x000fe400000010ff */
[----:B------:R-:W0:Y:S01]  /*3c540*/  LDC.64 R50, c[0x0][0x380] ;  /* 0x0000e000ff327b82 */ /* 0x000e220000000a00 */
[----:B------:R-:W-:Y:S01]  /*3c550*/  SHF.L.U32 R24, R127, 0x10, RZ ;  /* 0x000000107f187819 */ /* 0x000fe200000006ff */
[----:B------:R-:W-:Y:S01]  /*3c560*/  IMAD.U32 R204, R155, 0x10000, RZ ;  /* 0x000100009bcc7824 */ /* 0x000fe200078e00ff */
[----:B------:R-:W-:-:S03]  /*3c570*/  F2FP.BF16.F32.PACK_AB R26, R25, R58 ;  /* 0x0000003a191a723e */ /* 0x000fc600000010ff */
[----:B------:R-:W-:Y:S01]  /*3c580*/  FFMA.FTZ R204, R45, R204, R24 ;  /* 0x000000cc2dcc7223 */ /* 0x000fe20000010018 */
[----:B------:R-:W-:Y:S01]  /*3c590*/  F2FP.BF16.F32.PACK_AB R25, R56, R57 ;  /* 0x000000393819723e */ /* 0x000fe200000010ff */
[--C-:B------:R-:W-:Y:S01]  /*3c5a0*/  IMAD.WIDE.U32 R44, R197, 0x10, R200.reuse ;  /* 0x00000010c52c7825 */ /* 0x100fe200078e00c8 */
[----:B------:R-:W-:Y:S02]  /*3c5b0*/  F2FP.BF16.F32.PACK_AB R24, R55, R54 ;  /* 0x000000363718723e */ /* 0x000fe400000010ff */
[----:B------:R-:W-:Y:S02]  /*3c5c0*/  F2FP.BF16.F32.PACK_AB R30, R43, R196 ;  /* 0x000000c42b1e723e */ /* 0x000fe400000010ff */
[----:B------:R-:W-:Y:S01]  /*3c5d0*/  F2FP.BF16.F32.PACK_AB R35, R32, R35 ;  /* 0x000000232023723e */ /* 0x000fe200000010ff */
[----:B------:R-:W-:Y:S01]  /*3c5e0*/  IMAD.WIDE.U32 R200, R199, 0x10, R200 ;  /* 0x00000010c7c87825 */ /* 0x000fe200078e00c8 */
[----:B------:R-:W-:Y:S02]  /*3c5f0*/  F2FP.BF16.F32.PACK_AB R33, R53, R39 ;  /* 0x000000273521723e */ /* 0x000fe400000010ff */
[----:B------:R-:W-:-:S02]  /*3c600*/  F2FP.BF16.F32.PACK_AB R32, R52, R38 ;  /* 0x000000263420723e */ /* 0x000fc400000010ff */
[----:B------:R-:W-:Y:S02]  /*3c610*/  F2FP.BF16.F32.PACK_AB R39, R177, R204 ;  /* 0x000000ccb127723e */ /* 0x000fe400000010ff */
[----:B------:R-:W-:Y:S02]  /*3c620*/  F2FP.BF16.F32.PACK_AB R38, R67, R202 ;  /* 0x000000ca4326723e */ /* 0x000fe400000010ff */
[----:B------:R-:W-:Y:S01]  /*3c630*/  F2FP.BF16.F32.PACK_AB R37, R37, R198 ;  /* 0x000000c62525723e */ /* 0x000fe200000010ff */
[----:B------:R1:W-:Y:S01]  /*3c640*/  STG.E.128 desc[UR6][R46.64], R24 ;  /* 0x000000182e007986 */ /* 0x0003e2000c101d06 */
[----:B------:R-:W-:Y:S02]  /*3c650*/  F2FP.BF16.F32.PACK_AB R43, R65, R178 ;  /* 0x000000b2412b723e */ /* 0x000fe400000010ff */
[----:B------:R-:W-:Y:S02]  /*3c660*/  F2FP.BF16.F32.PACK_AB R42, R59, R176 ;  /* 0x000000b03b2a723e */ /* 0x000fe400000010ff */
[----:B------:R-:W-:-:S02]  /*3c670*/  F2FP.BF16.F32.PACK_AB R41, R41, R66 ;  /* 0x000000422929723e */ /* 0x000fc400000010ff */
        /* <DEDUP_REMOVED lines=9> */
.L_x_11610:
        /* <DEDUP_REMOVED lines=8> */
.L_x_11613:
[----:B------:R-:W-:Y:S05]  /*3c790*/  BSYNC B0 ;  /* 0x0000000000007941 */ /* 0x000fea0003800000 */
.L_x_11612:
[----:B------:R-:W-:Y:S01]  /*3c7a0*/  FADD.FTZ R200, R200, R201 ;  /* 0x000000c9c8c87221 */ /* 0x000fe20000010000 */
[----:B------:R-:W-:Y:S01]  /*3c7b0*/  IMAD.MOV.U32 R201, RZ, RZ, -0x1 ;  /* 0xffffffffffc97424 */ /* 0x000fe200078e00ff */
[----:B------:R-:W-:Y:S01]  /*3c7c0*/  MOV R204, 0x2 ;  /* 0x0000000200cc7802 */ /* 0x000fe20000000f00 */
[----:B------:R-:W-:Y:S02]  /*3c7d0*/  IMAD.MOV.U32 R202, RZ, RZ, 0x1f ;  /* 0x0000001fffca7424 */ /* 0x000fe400078e00ff */
[----:B------:R-:W-:-:S07]  /*3c7e0*/  IMAD.MOV.U32 R207, RZ, RZ, R200 ;  /* 0x000000ffffcf7224 */ /* 0x000fce00078e00c8 */
[----:B------:R-:W-:Y:S05]  /*3c7f0*/  WARPSYNC.COLLECTIVE R201, `(.L_x_11614) ;  /* 0x00000000c9087348 */ /* 0x000fea0003c00000 */
[----:B------:R0:W1:Y:S02]  /*3c800*/  SHFL.BFLY P2, R201, R207, R204, R202 ;  /* 0x0c0000cccfc97389 */ /* 0x00006400000400ca */
[----:B01----:R-:W-:Y:S05]  /*3c810*/  ENDCOLLECTIVE ;  /* 0x000000000000791b */ /* 0x003fea0003800000 */
.L_x_11614:
[----:B------:R-:W-:Y:S01]  /*3c820*/  IMAD.MOV.U32 R204, RZ, RZ, 0x4 ;  /* 0x00000004ffcc7424 */ /* 0x000fe200078e00ff */
[----:B------:R-:W-:Y:S02]  /*3c830*/  MOV R205, R201 ;  /* 0x000000c900cd7202 */ /* 0x000fe40000000f00 */
[----:B------:R-:W-:-:S03]  /*3c840*/  MOV R201, 0xffffffff ;  /* 0xffffffff00c97802 */ /* 0x000fc60000000f00 */
[----:B------:R-:W-:-:S04]  /*3c850*/  FADD.FTZ R200, R200, R205 ;  /* 0x000000cdc8c87221 */ /* 0x000fc80000010000 */
[----:B------:R-:W-:-:S07]  /*3c860*/  IMAD.MOV.U32 R207, RZ, RZ, R200 ;  /* 0x000000ffffcf7224 */ /* 0x000fce00078e00c8 */
[----:B------:R-:W-:Y:S05]  /*3c870*/  WARPSYNC.COLLECTIVE R201, `(.L_x_11615) ;  /* 0x00000000c9087348 */ /* 0x000fea0003c00000 */
[----:B------:R0:W1:Y:S02]  /*3c880*/  SHFL.BFLY P2, R201, R207, R204, R202 ;  /* 0x0c0000cccfc97389 */ /* 0x00006400000400ca */
[----:B01----:R-:W-:Y:S05]  /*3c890*/  ENDCOLLECTIVE ;  /* 0x000000000000791b */ /* 0x003fea0003800000 */
.L_x_11615:
[----:B------:R-:W-:Y:S02]  /*3c8a0*/  HFMA2 R204, -RZ, RZ, 0, 4.76837158203125e-07 ;  /* 0x00000008ffcc7431 */ /* 0x000fe400000001ff */
[----:B------:R-:W-:Y:S02]  /*3c8b0*/  IMAD.MOV.U32 R205, RZ, RZ, R201 ;  /* 0x000000ffffcd7224 */ /* 0x000fe400078e00c9 */
[----:B------:R-:W-:Y:S02]  /*3c8c0*/  IMAD.MOV.U32 R201, RZ, RZ, -0x1 ;  /* 0xffffffffffc97424 */ /* 0x000fe400078e00ff */
[----:B------:R-:W-:-:S04]  /*3c8d0*/  FADD.FTZ R200, R200, R205 ;  /* 0x000000cdc8c87221 */ /* 0x000fc80000010000 */
[----:B------:R-:W-:-:S07]  /*3c8e0*/  IMAD.MOV.U32 R207, RZ, RZ, R200 ;  /* 0x000000ffffcf7224 */ /* 0x000fce00078e00c8 */
[----:B------:R-:W-:Y:S05]  /*3c8f0*/  WARPSYNC.COLLECTIVE R201, `(.L_x_11616) ;  /* 0x00000000c9087348 */ /* 0x000fea0003c00000 */
[----:B------:R0:W1:Y:S02]  /*3c900*/  SHFL.BFLY P2, R201, R207, R204, R202 ;  /* 0x0c0000cccfc97389 */ /* 0x00006400000400ca */
[----:B01----:R-:W-:Y:S05]  /*3c910*/  ENDCOLLECTIVE ;  /* 0x000000000000791b */ /* 0x003fea0003800000 */
.L_x_11616:
[----:B------:R-:W-:Y:S02]  /*3c920*/  IMAD.MOV.U32 R204, RZ, RZ, 0x10 ;  /* 0x00000010ffcc7424 */ /* 0x000fe400078e00ff */
[----:B------:R-:W-:Y:S02]  /*3c930*/  IMAD.MOV.U32 R205, RZ, RZ, R201 ;  /* 0x000000ffffcd7224 */ /* 0x000fe400078e00c9 */
[----:B------:R-:W-:Y:S02]  /*3c940*/  IMAD.MOV.U32 R201, RZ, RZ, -0x1 ;  /* 0xffffffffffc97424 */ /* 0x000fe400078e00ff */
[----:B------:R-:W-:-:S05]  /*3c950*/  FADD.FTZ R200, R200, R205 ;  /* 0x000000cdc8c87221 */ /* 0x000fca0000010000 */
[----:B------:R-:W-:-:S07]  /*3c960*/  MOV R207, R200 ;  /* 0x000000c800cf7202 */ /* 0x000fce0000000f00 */
[----:B------:R-:W-:Y:S05]  /*3c970*/  WARPSYNC.COLLECTIVE R201, `(.L_x_11617) ;  /* 0x00000000c9087348 */ /* 0x000fea0003c00000 */
[----:B------:R0:W1:Y:S02]  /*3c980*/  SHFL.BFLY P2, R201, R207, R204, R202 ;  /* 0x0c0000cccfc97389 */ /* 0x00006400000400ca */
[----:B01----:R-:W-:Y:S05]  /*3c990*/  ENDCOLLECTIVE ;  /* 0x000000000000791b */ /* 0x003fea0003800000 */
.L_x_11617:
[----:B------:R-:W-:Y:S01]  /*3c9a0*/  IMAD.MOV.U32 R204, RZ, RZ, 0x1 ;  /* 0x00000001ffcc7424 */ /* 0x000fe200078e00ff */
[----:B------:R-:W-:-:S05]  /*3c9b0*/  MOV R205, R201 ;  /* 0x000000c900cd7202 */ /* 0x000fca0000000f00 */
[----:B------:R-:W-:Y:S02]  /*3c9c0*/  FADD.FTZ R205, R200, R205 ;  /* 0x000000cdc8cd7221 */ /* 0x000fe40000010000 */
        /* <DEDUP_REMOVED lines=104> */
.L_x_11618:
[----:B------:R-:W-:Y:S01]  /*3d050*/  MOV R204, 0x2 ;  /* 0x0000000200cc7802 */ /* 0x000fe20000000f00 */
[----:B------:R-:W-:Y:S01]  /*3d060*/  FADD.FTZ R205, R205, R201 ;  /* 0x000000c9cdcd7221 */ /* 0x000fe20000010000 */
[----:B------:R-:W-:-:S03]  /*3d070*/  IMAD.MOV.U32 R201, RZ, RZ, -0x1 ;  /* 0xffffffffffc97424 */ /* 0x000fc600078e00ff */
[----:B------:R-:W-:-:S07]  /*3d080*/  IMAD.MOV.U32 R207, RZ, RZ, R205 ;  /* 0x000000ffffcf7224 */ /* 0x000fce00078e00cd */
[----:B------:R-:W-:Y:S05]  /*3d090*/  WARPSYNC.COLLECTIVE R201, `(.L_x_11619) ;  /* 0x00000000c9087348 */ /* 0x000fea0003c00000 */
[----:B------:R0:W1:Y:S02]  /*3d0a0*/  SHFL.BFLY P2, R201, R207, R204, R202 ;  /* 0x0c0000cccfc97389 */ /* 0x00006400000400ca */
[----:B01----:R-:W-:Y:S05]  /*3d0b0*/  ENDCOLLECTIVE ;  /* 0x000000000000791b */ /* 0x003fea0003800000 */
.L_x_11619:
[----:B------:R-:W-:Y:S02]  /*3d0c0*/  HFMA2 R204, -RZ, RZ, 0, 2.384185791015625e-07 ;  /* 0x00000004ffcc7431 */ /* 0x000fe400000001ff */
[----:B------:R-:W-:Y:S01]  /*3d0d0*/  FADD.FTZ R205, R205, R201 ;  /* 0x000000c9cdcd7221 */ /* 0x000fe20000010000 */
[----:B------:R-:W-:-:S03]  /*3d0e0*/  IMAD.MOV.U32 R201, RZ, RZ, -0x1 ;  /* 0xffffffffffc97424 */ /* 0x000fc600078e00ff */
[----:B------:R-:W-:-:S07]  /*3d0f0*/  IMAD.MOV.U32 R207, RZ, RZ, R205 ;  /* 0x000000ffffcf7224 */ /* 0x000fce00078e00cd */
[----:B------:R-:W-:Y:S05]  /*3d100*/  WARPSYNC.COLLECTIVE R201, `(.L_x_11620) ;  /* 0x00000000c9087348 */ /* 0x000fea0003c00000 */
[----:B------:R0:W1:Y:S02]  /*3d110*/  SHFL.BFLY P2, R201, R207, R204, R202 ;  /* 0x0c0000cccfc97389 */ /* 0x00006400000400ca */
[----:B01----:R-:W-:Y:S05]  /*3d120*/  ENDCOLLECTIVE ;  /* 0x000000000000791b */ /* 0x003fea0003800000 */
.L_x_11620:
[----:B------:R-:W-:Y:S01]  /*3d130*/  MOV R204, 0x8 ;  /* 0x0000000800cc7802 */ /* 0x000fe20000000f00 */
[----:B------:R-:W-:Y:S01]  /*3d140*/  FADD.FTZ R205, R205, R201 ;  /* 0x000000c9cdcd7221 */ /* 0x000fe20000010000 */
[----:B------:R-:W-:-:S03]  /*3d150*/  IMAD.MOV.U32 R201, RZ, RZ, -0x1 ;  /* 0xffffffffffc97424 */ /* 0x000fc600078e00ff */
[----:B------:R-:W-:-:S07]  /*3d160*/  IMAD.MOV.U32 R207, RZ, RZ, R205 ;  /* 0x000000ffffcf7224 */ /* 0x000fce00078e00cd */
[----:B------:R-:W-:Y:S05]  /*3d170*/  WARPSYNC.COLLECTIVE R201, `(.L_x_11621) ;  /* 0x00000000c9087348 */ /* 0x000fea0003c00000 */
[----:B------:R0:W1:Y:S02]  /*3d180*/  SHFL.BFLY P2, R201, R207, R204, R202 ;  /* 0x0c0000cccfc97389 */ /* 0x00006400000400ca */
[----:B01----:R-:W-:Y:S05]  /*3d190*/  ENDCOLLECTIVE ;  /* 0x000000000000791b */ /* 0x003fea0003800000 */
.L_x_11621:
[----:B------:R-:W-:Y:S02]  /*3d1a0*/  HFMA2 R204, -RZ, RZ, 0, 9.5367431640625e-07 ;  /* 0x00000010ffcc7431 */ /* 0x000fe400000001ff */
[----:B------:R-:W-:Y:S01]  /*3d1b0*/  FADD.FTZ R205, R205, R201 ;  /* 0x000000c9cdcd7221 */ /* 0x000fe20000010000 */
[----:B------:R-:W-:-:S03]  /*3d1c0*/  IMAD.MOV.U32 R201, RZ, RZ, -0x1 ;  /* 0xffffffffffc97424 */ /* 0x000fc600078e00ff */
[----:B------:R-:W-:-:S07]  /*3d1d0*/  IMAD.MOV.U32 R207, RZ, RZ, R205 ;  /* 0x000000ffffcf7224 */ /* 0x000fce00078e00cd */
[----:B------:R-:W-:Y:S05]  /*3d1e0*/  WARPSYNC.COLLECTIVE R201, `(.L_x_11622) ;  /* 0x00000000c9087348 */ /* 0x000fea0003c00000 */
[----:B------:R0:W1:Y:S02]  /*3d1f0*/  SHFL.BFLY P2, R201, R207, R204, R202 ;  /* 0x0c0000cccfc97389 */ /* 0x00006400000400ca */
[----:B01----:R-:W-:Y:S05]  /*3d200*/  ENDCOLLECTIVE ;  /* 0x000000000000791b */ /* 0x003fea0003800000 */
.L_x_11622:
[----:B------:R-:W-:Y:S05]  /*3d210*/  BRA `(.L_x_11623) ;  /* 0xffffffd400287947 */ /* 0x000fea000383ffff */
.L_x_11624:
        /* <DEDUP_REMOVED lines=14> */
.L_x_33273:


//--------------------- .text._ZN10layer_norm31ln_parallel_residual_fwd_kernelINS_13Kernel_traitsI13__nv_bfloat16S2_fS2_fjLj1536ELj1ELj4ELj1ELj16ENS_18Kernel_traits_baseILj1536ES2_S2_fS2_fjLj128EEEEELb1ELb1ELb0EEEvNS_9FwdParamsE --------------------------
	.section	.text._ZN10layer_norm31ln_parallel_residual_fwd_kernelINS_13Kernel_traitsI13__nv_bfloat16S2_fS2_fjLj1536ELj1ELj4ELj1ELj16ENS_18Kernel_traits_baseILj1536ES2_S2_fS2_fjLj128EEEEELb1ELb1ELb0EEEvNS_9FwdParamsE,"ax",@progbits
	.align	128
        .global         _ZN10layer_norm31ln_parallel_residual_fwd_kernelINS_13Kernel_traitsI13__nv_bfloat16S2_fS2_fjLj1536ELj1ELj4ELj1ELj16ENS_18Kernel_traits_baseILj1536ES2_S2_fS2_fjLj128EEEEELb1ELb1ELb0EEEvNS_9FwdParamsE
        .type           _ZN10layer_norm31ln_parallel_residual_fwd_kernelINS_13Kernel_traitsI13__nv_bfloat16S2_fS2_fjLj1536ELj1ELj4ELj1ELj16ENS_18Kernel_traits_baseILj1536ES2_S2_fS2_fjLj128EEEEELb1ELb1ELb0EEEvNS_9FwdParamsE,@function
        .size           _ZN10layer_norm31ln_parallel_residual_fwd_kernelINS_13Kernel_traitsI13__nv_bfloat16S2_fS2_fjLj1536ELj1ELj4ELj1ELj16ENS_18Kernel_traits_baseILj1536ES2_S2_fS2_fjLj128EEEEELb1ELb1ELb0EEEvNS_9FwdParamsE,(.L_x_33274 - _ZN10layer_norm31ln_parallel_residual_fwd_kernelINS_13Kernel_traitsI13__nv_bfloat16S2_fS2_fjLj1536ELj1ELj4ELj1ELj16ENS_18Kernel_traits_baseILj1536ES2_S2_fS2_fjLj128EEEEELb1ELb1ELb0EEEvNS_9FwdParamsE)
        .other          _ZN10layer_norm31ln_parallel_residual_fwd_kernelINS_13Kernel_traitsI13__nv_bfloat16S2_fS2_fjLj1536ELj1ELj4ELj1ELj16ENS_18Kernel_traits_baseILj1536ES2_S2_fS2_fjLj128EEEEELb1ELb1ELb0EEEvNS_9FwdParamsE,@"STO_CUDA_ENTRY STV_DEFAULT"
_ZN10layer_norm31ln_parallel_residual_fwd_kernelINS_13Kernel_traitsI13__nv_bfloat16S2_fS2_fjLj1536ELj1ELj4ELj1ELj16ENS_18Kernel_traits_baseILj1536ES2_S2_fS2_fjLj128EEEEELb1ELb1ELb0EEEvNS_9FwdParamsE:
.text._ZN10layer_norm31ln_parallel_residual_fwd_kernelINS_13Kernel_traitsI13__nv_bfloat16S2_fS2_fjLj1536ELj1ELj4ELj1ELj16ENS_18Kernel_traits_baseILj1536ES2_S2_fS2_fjLj128EEEEELb1ELb1ELb0EEEvNS_9FwdParamsE:
        /* <DEDUP_REMOVED lines=24> */
[----:B------:R-:W3:Y:S04]  /*0180*/  LDC R9, c[0x0][0x360] ;  /* 0x0000d800ff097b82 */ /* 0x000ee80000000800 */
[----:B------:R-:W-:Y:S01]  /*0190*/  LOP3.LUT R6, R7, 0x1f, RZ, 0x3c, !PT ;  /* 0x0000001f07067812 */ /* 0x000fe200078e3cff */
[----:B0-----:R-:W-:Y:S01]  /*01a0*/  USHF.L.U32 UR4, UR5, 0x2, URZ ;  /* 0x0000000205047899 */ /* 0x001fe200080006ff */
[----:B-1----:R-:W-:Y:S01]  /*01b0*/  @P0 IADD3 R189, P1, PT, R2, R5, RZ ;  /* 0x0000000502bd0210 */ /* 0x002fe20007f3e0ff */
[----:B---3--:R-:W-:Y:S01]  /*01c0*/  IMAD R2, R9, UR5, R8 ;  /* 0x0000000509027c24 */ /* 0x008fe2000f8e0208 */
[----:B------:R-:W-:-:S02]  /*01d0*/  LEA.HI R5, R4, R11, RZ, 0x3 ;  /* 0x0000000b04057211 */ /* 0x000fc400078f18ff */
        /* <DEDUP_REMOVED lines=14> */
[C---:B------:R-:W-:Y:S01]  /*02c0*/  VIADD R86, R160.reuse, 0xb54cda56 ;  /* 0xb54cda56a0567836 */ /* 0x040fe20000000000 */
[C---:B------:R-:W-:Y:S01]  /*02d0*/  IADD3 R180, PT, PT, R161.reuse, -0x24c28bd8, RZ ;  /* 0xdb3d7428a1b47810 */ /* 0x040fe20007ffe0ff */
[----:B------:R-:W-:Y:S01]  /*02e0*/  VIADD R87, R161, 0x646e171e ;  /* 0x646e171ea1577836 */ /* 0x000fe20000000000 */
        /* <DEDUP_REMOVED lines=58> */
.L_x_11626:
        /* <DEDUP_REMOVED lines=48> */
.L_x_11627:
[----:B------:R-:W-:Y:S05]  /*0990*/  BSYNC.RECONVERGENT B0 ;  /* 0x0000000000007941 */ /* 0x000fea0003800200 */
.L_x_11625:
        /* <DEDUP_REMOVED lines=9> */
[----:B------:R-:W1:Y:S01]  /*0a30*/  LDCU UR13, c[0x0][0x388] ;  /* 0x00007100ff0d77ac */ /* 0x000e620008000800 */
[----:B------:R-:W-:Y:S01]  /*0a40*/  PRMT R16, R75, 0x7632, R16 ;  /* 0x000076324b107816 */ /* 0x000fe20000000010 */
[----:B------:R-:W-:Y:S01]  /*0a50*/  IMAD R13, R5, -0x2daee0ad, RZ ;  /* 0xd2511f53050d7824 */ /* 0x000fe200078e02ff */
[----:B------:R-:W-:Y:S01]  /*0a60*/  LOP3.LUT R9, R9, R161, RZ, 0x3c, !PT ;  /* 0x000000a109097212 */ /* 0x000fe200078e3cff */
[----:B------:R-:W-:Y:S01]  /*0a70*/  IMAD.HI.U32 R10, R7, -0x2daee0ad, RZ ;  /* 0xd2511f53070a7827 */ /* 0x000fe200078e00ff */
[----:B------:R-:W-:Y:S01]  /*0a80*/  PRMT R17, R71, 0x7632, R17 ;  /* 0x0000763247117816 */ /* 0x000fe20000000011 */
[----:B------:R-:W2:Y:S01]  /*0a90*/  LDCU.U8 UR11, c[0x0][0x410] ;  /* 0x00008200ff0b77ac */ /* 0x000ea20008000000 */
[----:B------:R-:W-:Y:S01]  /*0aa0*/  PRMT R18, R74, 0x7632, R18 ;  /* 0x000076324a127816 */ /* 0x000fe20000000012 */
[----:B------:R-:W-:Y:S01]  /*0ab0*/  IMAD R11, R2, -0x326172a9, RZ ;  /* 0xcd9e8d57020b7824 */ /* 0x000fe200078e02ff */
[----:B------:R-:W-:Y:S01]  /*0ac0*/  LOP3.LUT R10, R30, R13, R10, 0x96, !PT ;  /* 0x0000000d1e0a7212 */ /* 0x000fe200078e960a */
[----:B------:R-:W-:Y:S01]  /*0ad0*/  IMAD.HI.U32 R8, R9, -0x326172a9, RZ ;  /* 0xcd9e8d5709087827 */ /* 0x000fe200078e00ff */
[----:B------:R-:W-:Y:S01]  /*0ae0*/  PRMT R19, R70, 0x7632, R19 ;  /* 0x0000763246137816 */ /* 0x000fe20000000013 */
[----:B------:R-:W3:Y:S01]  /*0af0*/  LDCU UR12, c[0x0][0x448] ;  /* 0x00008900ff0c77ac */ /* 0x000ee20008000800 */
        /* <DEDUP_REMOVED lines=10> */
[----:B------:R-:W-:Y:S01]  /*0ba0*/  PRMT R23, R68, 0x7632, R23 ;  /* 0x0000763244177816 */ /* 0x000fe20000000017 */
[----:B------:R-:W0:Y:S01]  /*0bb0*/  LDCU.64 UR8, c[0x0][0x3a0] ;  /* 0x00007400ff0877ac */ /* 0x000e220008000a00 */
[----:B------:R-:W-:Y:S01]  /*0bc0*/  PRMT R24, R67, 0x7632, R24 ;  /* 0x0000763243187816 */ /* 0x000fe20000000018 */
[----:B------:R-:W-:Y:S01]  /*0bd0*/  IMAD R13, R8, -0x2daee0ad, RZ ;  /* 0xd2511f53080d7824 */ /* 0x000fe200078e02ff */
[----:B------:R-:W-:Y:S01]  /*0be0*/  LOP3.LUT R7, R32, R14, R7, 0x96, !PT ;  /* 0x0000000e20077212 */ /* 0x000fe200078e9607 */
[----:B------:R-:W-:Y:S01]  /*0bf0*/  IMAD.HI.U32 R12, R9, -0x2daee0ad, RZ ;  /* 0xd2511f53090c7827 */ /* 0x000fe200078e00ff */
[----:B------:R-:W-:-:S02]  /*0c00*/  PRMT R25, R63, 0x7632, R25 ;  /* 0x000076323f197816 */ /* 0x000fc40000000019 */
[----:B------:R-:W-:Y:S01]  /*0c10*/  PRMT R26, R66, 0x7632, R26 ;  /* 0x00007632421a7816 */ /* 0x000fe2000000001a */
[----:B------:R-:W-:Y:S01]  /*0c20*/  IMAD R11, R10, -0x326172a9, RZ ;  /* 0xcd9e8d570a0b7824 */ /* 0x000fe200078e02ff */
[----:B------:R-:W-:Y:S01]  /*0c30*/  IADD3 R10, PT, PT, R160, -0x255992d5, RZ ;  /* 0xdaa66d2ba00a7810 */ /* 0x000fe20007ffe0ff */
[----:B------:R-:W-:Y:S01]  /*0c40*/  IMAD.HI.U32 R8, R7, -0x326172a9, RZ ;  /* 0xcd9e8d5707087827 */ /* 0x000fe200078e00ff */
[----:B------:R-:W-:Y:S02]  /*0c50*/  LOP3.LUT R12, R33, R13, R12, 0x96, !PT ;  /* 0x0000000d210c7212 */ /* 0x000fe400078e960c */
[----:B------:R-:W-:Y:S01]  /*0c60*/  PRMT R27, R62, 0x7632, R27 ;  /* 0x000076323e1b7816 */ /* 0x000fe2000000001b */
[----:B------:R-:W-:Y:S01]  /*0c70*/  IMAD R14, R9, -0x2daee0ad, RZ ;  /* 0xd2511f53090e7824 */ /* 0x000fe200078e02ff */
[----:B------:R-:W-:Y:S01]  /*0c80*/  LOP3.LUT R8, R10, R11, R8, 0x96, !PT ;  /* 0x0000000b0a087212 */ /* 0x000fe200078e9608 */
        /* <DEDUP_REMOVED lines=49> */
[--C-:B------:R-:W-:Y:S01]  /*0fa0*/  LOP3.LUT R180, R180, R14, R9.reuse, 0x96, !PT ;  /* 0x0000000eb4b47212 */ /* 0x100fe200078e9609 */
        /* <DEDUP_REMOVED lines=8> */
[----:B------:R-:W-:Y:S01]  /*1030*/  IMAD.MOV.U32 R7, RZ, RZ, R28 ;  /* 0x000000ffff077224 */ /* 0x000fe200078e001c */
[----:B------:R-:W-:Y:S01]  /*1040*/  LOP3.LUT R181, R90, R12, R181, 0x96, !PT ;  /* 0x0000000c5ab57212 */ /* 0x000fe200078e96b5 */
[----:B------:R-:W-:Y:S01]  /*1050*/  IMAD.MOV.U32 R171, RZ, RZ, RZ ;  /* 0x000000ffffab7224 */ /* 0x000fe200078e00ff */
[----:B------:R-:W-:Y:S01]  /*1060*/  PRMT R12, R81, 0x7632, R12 ;  /* 0x00007632510c7816 */ /* 0x000fe2000000000c */
[----:B------:R-:W-:Y:S01]  /*1070*/  IMAD R180, R180, -0x326172a9, RZ ;  /* 0xcd9e8d57b4b47824 */ /* 0x000fe200078e02ff */
[----:B------:R-:W-:Y:S01]  /*1080*/  PRMT R28, R65, 0x7632, R28 ;  /* 0x00007632411c7816 */ /* 0x000fe2000000001c */
[----:B------:R-:W-:Y:S01]  /*1090*/  IMAD R191, R191, -0x2daee0ad, RZ ;  /* 0xd2511f53bfbf7824 */ /* 0x000fe200078e02ff */
        /* <DEDUP_REMOVED lines=9> */
.L_x_12390:
        /* <DEDUP_REMOVED lines=15> */
[----:B0-----:R-:W-:-:S05]  /*1220*/  IMAD.WIDE.U32 R96, R179, 0x10, R96 ;  /* 0x00000010b3607825 */ /* 0x001fca00078e0060 */
[----:B------:R0:W5:Y:S01]  /*1230*/  LDG.E.128 R100, desc[UR6][R96.64] ;  /* 0x0000000660647981 */ /* 0x000162000c1e1d00 */
        /* <DEDUP_REMOVED lines=24> */
.L_x_11633:
        /* <DEDUP_REMOVED lines=13> */
.L_x_11635:
[----:B------:R-:W-:Y:S05]  /*1490*/  BSYNC.RECONVERGENT B2 ;  /* 0x0000000000027941 */ /* 0x000fea0003800200 */
.L_x_11634:
        /* <DEDUP_REMOVED lines=52> */
[----:B------:R-:W-:Y:S01]  /*17e0*/  HFMA2 R98, -RZ, RZ, 0, 0 ;  /* 0x00000000ff627431 */ /* 0x000fe200000001ff */
[----:B------:R-:W-:Y:S01]  /*17f0*/  IADD3 R97, PT, PT, R160, -0x700cb87f, RZ ;  /* 0x8ff34781a0617810 */ /* 0x000fe20007ffe0ff */
[----:B------:R-:W-:-:S04]  /*1800*/  IMAD.WIDE.U32 R180, R180, -0x326172a9, RZ ;  /* 0xcd9e8d57b4b47825 */ /* 0x000fc800078e00ff */
[----:B------:R-:W-:Y:S01]  /*1810*/  IMAD.WIDE.U32 R144, R144, -0x2daee0ad, RZ ;  /* 0xd2511f5390907825 */ /* 0x000fe200078e00ff */
[----:B------:R-:W-:-:S03]  /*1820*/  LOP3.LUT R181, R97, R146, R181, 0x96, !PT ;  /* 0x0000009261b57212 */ /* 0x000fc600078e96b5 */
[----:B------:R-:W-:Y:S01]  /*1830*/  IMAD.MOV.U32 R96, RZ, RZ, R191 ;  /* 0x000000ffff607224 */ /* 0x000fe200078e00bf */
[----:B------:R-:W-:-:S07]  /*1840*/  LOP3.LUT R188, R99, R188, R145, 0x96, !PT ;  /* 0x000000bc63bc7212 */ /* 0x000fce00078e9691 */
.L_x_11632:
[----:B------:R-:W-:Y:S05]  /*1850*/  BSYNC.RECONVERGENT B1 ;  /* 0x0000000000017941 */ /* 0x000fea0003800200 */
.L_x_11631:
[----:B------:R-:W0:Y:S01]  /*1860*/  LDC R145, c[0x0][0x404] ;  /* 0x00010100ff917b82 */ /* 0x000e220000000800 */
[----:B------:R-:W-:Y:S01]  /*1870*/  I2FP.F32.U32 R96, R96 ;  /* 0x0000006000607245 */ /* 0x000fe20000201000 */
[----:B------:R-:W-:Y:S01]  /*1880*/  IMAD.MOV.U32 R97, RZ, RZ, 0x2f800000 ;  /* 0x2f800000ff617424 */ /* 0x000fe200078e00ff */
[----:B------:R-:W-:Y:S01]  /*1890*/  ISETP.NE.AND P2, PT, R98, 0x1, PT ;  /* 0x000000016200780c */ /* 0x000fe20003f45270 */
[----:B------:R-:W-:Y:S01]  /*18a0*/  BSSY.RECONVERGENT B1, `(.L_x_11636) ;  /* 0x000005c000017945 */ /* 0x000fe20003800200 */
[----:B------:R-:W-:Y:S01]  /*18b0*/  LOP3.LUT R6, R6, 0xffffffef, RZ, 0xc0, !PT ;  /* 0xffffffef06067812 */ /* 0x000fe200078ec0ff */
[----:B------:R-:W-:Y:S01]  /*18c0*/  FFMA.FTZ R96, R96, R97, 1.1641532182693481445e-10 ;  /* 0x2f00000060607423 */ /* 0x000fe20000010061 */
[----:B------:R-:W-:Y:S01]  /*18d0*/  MOV R146, 0x2 ;  /* 0x0000000200927802 */ /* 0x000fe20000000f00 */
[----:B------:R-:W-:-:S03]  /*18e0*/  IMAD.MOV.U32 R99, RZ, RZ, R180 ;  /* 0x000000ffff637224 */ /* 0x000fc600078e00b4 */
[----:B0-----:R-:W-:Y:S01]  /*18f0*/  FSETP.LE.FTZ.AND P3, PT, R96, R145, PT ;  /* 0x000000916000720b */ /* 0x001fe20003f73000 */
        /* <DEDUP_REMOVED lines=12> */
.L_x_11638:
        /* <DEDUP_REMOVED lines=13> */
.L_x_11640:
[----:B------:R-:W-:Y:S05]  /*1a90*/  BSYNC.RECONVERGENT B2 ;  /* 0x0000000000027941 */ /* 0x000fea0003800200 */
.L_x_11639:
        /* <DEDUP_REMOVED lines=56> */
[----:B------:R-:W-:Y:S01]  /*1e20*/  HFMA2 R146, -RZ, RZ, 0, 0 ;  /* 0x00000000ff927431 */ /* 0x000fe200000001ff */
[----:B------:R-:W-:Y:S01]  /*1e30*/  LOP3.LUT R188, R183, R188, R99, 0x96, !PT ;  /* 0x000000bcb7bc7212 */ /* 0x000fe200078e9663 */
[----:B------:R-:W-:Y:S02]  /*1e40*/  IMAD.MOV.U32 R99, RZ, RZ, R144 ;  /* 0x000000ffff637224 */ /* 0x000fe400078e0090 */
[----:B------:R-:W-:-:S07]  /*1e50*/  IMAD.MOV.U32 R144, RZ, RZ, R98 ;  /* 0x000000ffff907224 */ /* 0x000fce00078e0062 */
.L_x_11637:
[----:B------:R-:W-:Y:S05]  /*1e60*/  BSYNC.RECONVERGENT B1 ;  /* 0x0000000000017941 */ /* 0x000fea0003800200 */
.L_x_11636:
        /* <DEDUP_REMOVED lines=19> */
.L_x_11643:
        /* <DEDUP_REMOVED lines=13> */
.L_x_11645:
[----:B------:R-:W-:Y:S05]  /*2070*/  BSYNC.RECONVERGENT B2 ;  /* 0x0000000000027941 */ /* 0x000fea0003800200 */
.L_x_11644:
        /* <DEDUP_REMOVED lines=51> */
[----:B------:R-:W-:Y:S02]  /*23b0*/  VIADD R185, R161, 0x96a522ad ;  /* 0x96a522ada1b97836 */ /* 0x000fe40000000000 */
[----:B------:R-:W-:Y:S01]  /*23c0*/  VIADD R147, R160, 0x8ff34781 ;  /* 0x8ff34781a0937836 */ /* 0x000fe20000000000 */
[----:B------:R-:W-:Y:S01]  /*23d0*/  LOP3.LUT R181, R181, R180, R189, 0x96, !PT ;  /* 0x000000b4b5b57212 */ /* 0x000fe200078e96bd */
[----:B------:R-:W-:-:S04]  /*23e0*/  IMAD.WIDE.U32 R98, R99, -0x2daee0ad, RZ ;  /* 0xd2511f5363627825 */ /* 0x000fc800078e00ff */
[----:B------:R-:W-:Y:S01]  /*23f0*/  IMAD.WIDE.U32 R180, R181, -0x326172a9, RZ ;  /* 0xcd9e8d57b5b47825 */ /* 0x000fe200078e00ff */
[----:B------:R-:W-:Y:S02]  /*2400*/  LOP3.LUT R188, R185, R188, R99, 0x96, !PT ;  /* 0x000000bcb9bc7212 */ /* 0x000fe400078e9663 */
[----:B------:R-:W-:Y:S01]  /*2410*/  MOV R99, R144 ;  /* 0x0000009000637202 */ /* 0x000fe20000000f00 */
[----:B------:R-:W-:Y:S01]  /*2420*/  IMAD.MOV.U32 R144, RZ, RZ, R98 ;  /* 0x000000ffff907224 */ /* 0x000fe200078e0062 */
[----:B------:R-:W-:-:S07]  /*2430*/  LOP3.LUT R181, R147, R146, R181, 0x96, !PT ;  /* 0x0000009293b57212 */ /* 0x000fce00078e96b5 */
.L_x_11642:
[----:B------:R-:W-:Y:S05]  /*2440*/  BSYNC.RECONVERGENT B1 ;  /* 0x0000000000017941 */ /* 0x000fea0003800200 */
.L_x_11641:
[----:B------:R-:W-:Y:S01]  /*2450*/  I2FP.F32.U32 R98, R99 ;  /* 0x0000006300627245 */ /* 0x000fe20000201000 */
[----:B------:R-:W-:Y:S01]  /*2460*/  BSSY.RECONVERGENT B1, `(.L_x_11646) ;  /* 0x000005d000017945 */ /* 0x000fe20003800200 */
[----:B------:R-:W-:Y:S01]  /*2470*/  ISETP.NE.AND P2, PT, R100, 0x1, PT ;  /* 0x000000016400780c */ /* 0x000fe20003f45270 */
[----:B------:R-:W-:Y:S01]  /*2480*/  IMAD.MOV.U32 R99, RZ, RZ, R180 ;  /* 0x000000ffff637224 */ /* 0x000fe200078e00b4 */
[----:B------:R-:W-:Y:S01]  /*2490*/  LOP3.LUT R6, R6, 0xfffffffb, RZ, 0xc0, !PT ;  /* 0xfffffffb06067812 */ /* 0x000fe200078ec0ff */
[----:B------:R-:W-:Y:S01]  /*24a0*/  FFMA.FTZ R98, R98, R97, 1.1641532182693481445e-10 ;  /* 0x2f00000062627423 */ /* 0x000fe20000010061 */
[C---:B------:R-:W-:Y:S02]  /*24b0*/  SHF.L.U32 R182, R101.reuse, 0x10, RZ ;  /* 0x0000001065b67819 */ /* 0x040fe400000006ff */
[----:B------:R-:W-:Y:S01]  /*24c0*/  PRMT R184, R101, 0x7632, R184 ;  /* 0x0000763265b87816 */ /* 0x000fe200000000b8 */
[----:B------:R-:W-:Y:S01]  /*24d0*/  IMAD.MOV.U32 R101, RZ, RZ, 0x2 ;  /* 0x00000002ff657424 */ /* 0x000fe200078e00ff */
        /* <DEDUP_REMOVED lines=11> */
.L_x_11648:
        /* <DEDUP_REMOVED lines=13> */
.L_x_11650:
[----:B------:R-:W-:Y:S05]  /*2660*/  BSYNC.RECONVERGENT B2 ;  /* 0x0000000000027941 */ /* 0x000fea0003800200 */
.L_x_11649:
        /* <DEDUP_REMOVED lines=56> */
[----:B------:R-:W-:-:S03]  /*29f0*/  IMAD.MOV.U32 R101, RZ, RZ, RZ ;  /* 0x000000ffff657224 */ /* 0x000fc600078e00ff */
[----:B------:R-:W-:Y:S01]  /*2a00*/  LOP3.LUT R188, R147, R188, R99, 0x96, !PT ;  /* 0x000000bc93bc7212 */ /* 0x000fe200078e9663 */
[----:B------:R-:W-:Y:S01]  /*2a10*/  IMAD.MOV.U32 R99, RZ, RZ, R144 ;  /* 0x000000ffff637224 */ /* 0x000fe200078e0090 */
[----:B------:R-:W-:-:S07]  /*2a20*/  MOV R144, R98 ;  /* 0x0000006200907202 */ /* 0x000fce0000000f00 */
.L_x_11647:
[----:B------:R-:W-:Y:S05]  /*2a30*/  BSYNC.RECONVERGENT B1 ;  /* 0x0000000000017941 */ /* 0x000fea0003800200 */
.L_x_11646:
        /* <DEDUP_REMOVED lines=19> */
.L_x_11653:
        /* <DEDUP_REMOVED lines=13> */
.L_x_11655:
[----:B------:R-:W-:Y:S05]  /*2c40*/  BSYNC.RECONVERGENT B2 ;  /* 0x0000000000027941 */ /* 0x000fea0003800200 */
.L_x_11654:
        /* <DEDUP_REMOVED lines=56> */
[----:B------:R-:W-:Y:S01]  /*2fd0*/  HFMA2 R100, -RZ, RZ, 0, 0 ;  /* 0x00000000ff647431 */ /* 0x000fe200000001ff */
[----:B------:R-:W-:Y:S01]  /*2fe0*/  LOP3.LUT R188, R147, R188, R99, 0x96, !PT ;  /* 0x000000bc93bc7212 */ /* 0x000fe200078e9663 */
[----:B------:R-:W-:Y:S02]  /*2ff0*/  IMAD.MOV.U32 R99, RZ, RZ, R144 ;  /* 0x000000ffff637224 */ /* 0x000fe400078e0090 */
[----:B------:R-:W-:-:S07]  /*3000*/  IMAD.MOV.U32 R144, RZ, RZ, R98 ;  /* 0x000000ffff907224 */ /* 0x000fce00078e0062 */
.L_x_11652:
[----:B------:R-:W-:Y:S05]  /*3010*/  BSYNC.RECONVERGENT B1 ;  /* 0x0000000000017941 */ /* 0x000fea0003800200 */
.L_x_11651:
        /* <DEDUP_REMOVED lines=18> */
.L_x_11658:
        /* <DEDUP_REMOVED lines=13> */
.L_x_11660:
[----:B------:R-:W-:Y:S05]  /*3210*/  BSYNC.RECONVERGENT B2 ;  /* 0x0000000000027941 */ /* 0x000fea0003800200 */
.L_x_11659:
        /* <DEDUP_REMOVED lines=56> */
[----:B------:R-:W-:-:S03]  /*35a0*/  IMAD.MOV.U32 R101, RZ, RZ, RZ ;  /* 0x000000ffff657224 */ /* 0x000fc600078e00ff */
[----:B------:R-:W-:Y:S02]  /*35b0*/  LOP3.LUT R188, R147, R188, R99, 0x96, !PT ;  /* 0x000000bc93bc7212 */ /* 0x000fe400078e9663 */
[----:B------:R-:W-:Y:S01]  /*35c0*/  MOV R99, R144 ;  /* 0x0000009000637202 */ /* 0x000fe20000000f00 */
[----:B------:R-:W-:-:S07]  /*35d0*/  IMAD.MOV.U32 R144, RZ, RZ, R98 ;  /* 0x000000ffff907224 */ /* 0x000fce00078e0062 */
.L_x_11657:
[----:B------:R-:W-:Y:S05]  /*35e0*/  BSYNC.RECONVERGENT B1 ;  /* 0x0000000000017941 */ /* 0x000fea0003800200 */
.L_x_11656:
[----:B------:R-:W-:Y:S01]  /*35f0*/  ISETP.NE.AND P4, PT, R101, 0x1, PT ;  /* 0x000000016500780c */ /* 0x000fe20003f85270 */
[----:B------:R-:W-:Y:S01]  /*3600*/  BSSY.RECONVERGENT B1, `(.L_x_11661) ;  /* 0x000005a000017945 */ /* 0x000fe20003800200 */
[----:B------:R-:W-:Y:S01]  /*3610*/  I2FP.F32.U32 R98, R99 ;  /* 0x0000006300627245 */ /* 0x000fe20000201000 */
[----:B------:R-:W-:Y:S01]  /*3620*/  IMAD.MOV.U32 R100, RZ, RZ, 0x2 ;  /* 0x00000002ff647424 */ /* 0x000fe200078e00ff */
[----:B------:R-:W-:Y:S01]  /*3630*/  SHF.L.U32 R186, R186, 0x10, RZ ;  /* 0x00000010baba7819 */ /* 0x000fe200000006ff */
[----:B------:R-:W-:Y:S02]  /*3640*/  IMAD.MOV.U32 R99, RZ, RZ, R180 ;  /* 0x000000ffff637224 */ /* 0x000fe400078e00b4 */
[----:B------:R-:W-:-:S05]  /*3650*/  FFMA.FTZ R98, R98, R97, 1.1641532182693481445e-10 ;  /* 0x2f00000062627423 */ /* 0x000fca0000010061 */
        /* <DEDUP_REMOVED lines=10> */
.L_x_11663:
        /* <DEDUP_REMOVED lines=13> */
.L_x_11665:
[----:B------:R-:W-:Y:S05]  /*37d0*/  BSYNC.RECONVERGENT B2 ;  /* 0x0000000000027941 */ /* 0x000fea0003800200 */
.L_x_11664:
        /* <DEDUP_REMOVED lines=54> */
[----:B------:R-:W-:-:S03]  /*3b40*/  LOP3.LUT R181, R101, R100, R181, 0x96, !PT ;  /* 0x0000006465b57212 */ /* 0x000fc600078e96b5 */
[----:B------:R-:W-:Y:S02]  /*3b50*/  VIADD R147, R161, 0x96a522ad ;  /* 0x96a522ada1937836 */ /* 0x000fe40000000000 */
[----:B------:R-:W-:-:S03]  /*3b60*/  IMAD.MOV.U32 R100, RZ, RZ, RZ ;  /* 0x000000ffff647224 */ /* 0x000fc600078e00ff */
[----:B------:R-:W-:Y:S01]  /*3b70*/  LOP3.LUT R188, R147, R188, R99, 0x96, !PT ;  /* 0x000000bc93bc7212 */ /* 0x000fe200078e9663 */
[----:B------:R-:W-:Y:S01]  /*3b80*/  IMAD.MOV.U32 R99, RZ, RZ, R144 ;  /* 0x000000ffff637224 */ /* 0x000fe200078e0090 */
[----:B------:R-:W-:-:S07]  /*3b90*/  MOV R144, R98 ;  /* 0x0000006200907202 */ /* 0x000fce0000000f00 */
.L_x_11662:
[----:B------:R-:W-:Y:S05]  /*3ba0*/  BSYNC.RECONVERGENT B1 ;  /* 0x0000000000017941 */ /* 0x000fea0003800200 */
.L_x_11661:
        /* <DEDUP_REMOVED lines=18> */
.L_x_11668:
        /* <DEDUP_REMOVED lines=13> */
.L_x_11670:
[----:B------:R-:W-:Y:S05]  /*3da0*/  BSYNC.RECONVERGENT B2 ;  /* 0x0000000000027941 */ /* 0x000fea0003800200 */
.L_x_11669:
        /* <DEDUP_REMOVED lines=52> */
[----:B------:R-:W-:Y:S01]  /*40f0*/  IMAD.WIDE.U32 R180, R103, -0x326172a9, RZ ;  /* 0xcd9e8d5767b47825 */ /* 0x000fe200078e00ff */
[----:B------:R-:W-:-:S03]  /*4100*/  IADD3 R103, PT, PT, R161, -0x695add53, RZ ;  /* 0x96a522ada1677810 */ /* 0x000fc60007ffe0ff */
[----:B------:R-:W-:-:S04]  /*4110*/  IMAD.WIDE.U32 R98, R99, -0x2daee0ad, RZ ;  /* 0xd2511f5363627825 */ /* 0x000fc800078e00ff */
[----:B------:R-:W-:Y:S01]  /*4120*/  VIADD R101, R160, 0x8ff34781 ;  /* 0x8ff34781a0657836 */ /* 0x000fe20000000000 */
[----:B------:R-:W-:Y:S01]  /*4130*/  LOP3.LUT R188, R103, R188, R99, 0x96, !PT ;  /* 0x000000bc67bc7212 */ /* 0x000fe200078e9663 */
[----:B------:R-:W-:Y:S02]  /*4140*/  IMAD.MOV.U32 R99, RZ, RZ, R144 ;  /* 0x000000ffff637224 */ /* 0x000fe400078e0090 */
[----:B------:R-:W-:Y:S01]  /*4150*/  IMAD.MOV.U32 R144, RZ, RZ, R98 ;  /* 0x000000ffff907224 */ /* 0x000fe200078e0062 */
[----:B------:R-:W-:-:S07]  /*4160*/  LOP3.LUT R181, R101, R100, R181, 0x96, !PT ;  /* 0x0000006465b57212 */ /* 0x000fce00078e96b5 */
.L_x_11667:
[----:B------:R-:W-:Y:S05]  /*4170*/  BSYNC.RECONVERGENT B1 ;  /* 0x0000000000017941 */ /* 0x000fea0003800200 */
.L_x_11666:
[----:B------:R-:W-:Y:S01]  /*4180*/  P2R R100, PR, RZ, 0x2 ;  /* 0x00000002ff647803 */ /* 0x000fe20000000000 */
[----:B------:R-:W-:Y:S01]  /*4190*/  FMUL.FTZ R96, R96, UR10 ;  /* 0x0000000a60607c20 */ /* 0x000fe20008410000 */
[----:B------:R-:W-:Y:S01]  /*41a0*/  I2FP.F32.U32 R98, R99 ;  /* 0x0000006300627245 */ /* 0x000fe20000201000 */
[----:B------:R-:W-:Y:S01]  /*41b0*/  FMUL.FTZ R184, R184, UR10 ;  /* 0x0000000ab8b87c20 */ /* 0x000fe20008410000 */
[C---:B------:R-:W-:Y:S01]  /*41c0*/  LOP3.LUT P1, RZ, R6.reuse, 0x10, RZ, 0xc0, !PT ;  /* 0x0000001006ff7812 */ /* 0x040fe2000782c0ff */
[----:B------:R-:W-:Y:S01]  /*41d0*/  IMAD.U32 R187, R187, 0x10000, RZ ;  /* 0x00010000bbbb7824 */ /* 0x000fe200078e00ff */
[----:B------:R-:W-:Y:S01]  /*41e0*/  LOP3.LUT P5, RZ, R6, 0x2, RZ, 0xc0, !PT ;  /* 0x0000000206ff7812 */ /* 0x000fe200078ac0ff */
[----:B------:R-:W-:Y:S01]  /*41f0*/  FFMA.FTZ R146, R98, R97, 1.1641532182693481445e-10 ;  /* 0x2f00000062927423 */ /* 0x000fe20000010061 */
[----:B------:R-:W-:Y:S01]  /*4200*/  FSEL R96, R96, RZ, P1 ;  /* 0x000000ff60607208 */ /* 0x000fe20000800000 */
[----:B------:R-:W-:Y:S01]  /*4210*/  FMUL.FTZ R183, R183, UR10 ;  /* 0x0000000ab7b77c20 */ /* 0x000fe20008410000 */
[----:B------:R-:W-:Y:S01]  /*4220*/  ISETP.NE.AND P1, PT, R100, RZ, PT ;  /* 0x000000ff6400720c */ /* 0x000fe20003f25270 */
[----:B------:R-:W-:Y:S01]  /*4230*/  FMUL.FTZ R190, R190, UR10 ;  /* 0x0000000abebe7c20 */ /* 0x000fe20008410000 */
[----:B------:R-:W-:Y:S01]  /*4240*/  P2R R103, PR, RZ, 0x1 ;  /* 0x00000001ff677803 */ /* 0x000fe20000000000 */
[----:B------:R-:W-:Y:S01]  /*4250*/  FMUL.FTZ R186, R186, UR10 ;  /* 0x0000000ababa7c20 */ /* 0x000fe20008410000 */
[----:B------:R-:W-:Y:S01]  /*4260*/  LOP3.LUT P0, RZ, R6, 0x8, RZ, 0xc0, !PT ;  /* 0x0000000806ff7812 */ /* 0x000fe2000780c0ff */
[----:B------:R-:W-:Y:S01]  /*4270*/  FMUL.FTZ R185, R185, UR10 ;  /* 0x0000000ab9b97c20 */ /* 0x000fe20008410000 */
[----:B------:R-:W-:Y:S01]  /*4280*/  FMUL.FTZ R182, R182, UR10 ;  /* 0x0000000ab6b67c20 */ /* 0x000fe20008410000 */
[----:B------:R-:W-:Y:S01]  /*4290*/  FMUL.FTZ R187, R187, UR10 ;  /* 0x0000000abbbb7c20 */ /* 0x000fe20008410000 */
[----:B------:R-:W-:-:S02]  /*42a0*/  FSEL R99, R184, RZ, P5 ;  /* 0x000000ffb8637208 */ /* 0x000fc40002800000 */
[----:B------:R-:W-:Y:S02]  /*42b0*/  LOP3.LUT P6, RZ, R6, 0x4, RZ, 0xc0, !PT ;  /* 0x0000000406ff7812 */ /* 0x000fe400078cc0ff */
[----:B------:R-:W-:Y:S01]  /*42c0*/  FSETP.GTU.FTZ.AND P5, PT, R146, R145, PT ;  /* 0x000000919200720b */ /* 0x000fe20003fbc000 */
[----:B------:R-:W-:Y:S01]  /*42d0*/  @P1 FADD.FTZ R96, R88, R96 ;  /* 0x0000006058601221 */ /* 0x000fe20000010000 */
[----:B------:R-:W-:Y:S01]  /*42e0*/  FSEL R97, R183, RZ, P0 ;  /* 0x000000ffb7617208 */ /* 0x000fe20000000000 */
[----:B------:R-:W-:Y:S01]  /*42f0*/  @P1 FADD.FTZ R99, R91, R99 ;  /* 0x000000635b631221 */ /* 0x000fe20000010000 */
[----:B------:R-:W-:Y:S02]  /*4300*/  ISETP.NE.AND P0, PT, R103, RZ, PT ;  /* 0x000000ff6700720c */ /* 0x000fe40003f05270 */
[----:B------:R-:W-:Y:S01]  /*4310*/  FSEL R102, R190, RZ, P4 ;  /* 0x000000ffbe667208 */ /* 0x000fe20002000000 */
[----:B------:R-:W-:Y:S01]  /*4320*/  @P1 FADD.FTZ R97, R89, R97 ;  /* 0x0000006159611221 */ /* 0x000fe20000010000 */
[----:B------:R-:W-:-:S02]  /*4330*/  FSEL R101, R186, RZ, P3 ;  /* 0x000000ffba657208 */ /* 0x000fc40001800000 */
[----:B------:R-:W-:Y:S01]  /*4340*/  FSEL R98, R182, RZ, P6 ;  /* 0x000000ffb6627208 */ /* 0x000fe20003000000 */
[----:B------:R-:W-:Y:S01]  /*4350*/  @P1 FADD.FTZ R102, R94, R102 ;  /* 0x000000665e661221 */ /* 0x000fe20000010000 */
[----:B------:R-:W-:Y:S01]  /*4360*/  FSEL R100, R185, RZ, P2 ;  /* 0x000000ffb9647208 */ /* 0x000fe20001000000 */
[----:B------:R-:W-:Y:S01]  /*4370*/  @P1 FADD.FTZ R101, R93, R101 ;  /* 0x000000655d651221 */ /* 0x000fe20000010000 */
[----:B------:R-:W-:Y:S01]  /*4380*/  FSEL R103, R187, RZ, !P5 ;  /* 0x000000ffbb677208 */ /* 0x000fe20006800000 */
[----:B------:R-:W-:Y:S01]  /*4390*/  @P1 FADD.FTZ R98, R90, R98 ;  /* 0x000000625a621221 */ /* 0x000fe20000010000 */
[----:B------:R-:W-:Y:S01]  /*43a0*/  PLOP3.LUT P5, PT, P5, PT, PT, 0x8, 0x80 ;  /* 0x000000000080781c */ /* 0x000fe20002fae170 */
[----:B------:R-:W-:Y:S02]  /*43b0*/  @P1 FADD.FTZ R100, R92, R100 ;  /* 0x000000645c641221 */ /* 0x000fe40000010000 */
[----:B------:R-:W-:Y:S01]  /*43c0*/  @P1 FADD.FTZ R103, R95, R103 ;  /* 0x000000675f671221 */ /* 0x000fe20000010000 */
[----:B------:R-:W-:Y:S09]  /*43d0*/  BRA `(.L_x_11671) ;  /* 0x0000006000447947 */ /* 0x000ff20003800000 */
.L_x_11630:
        /* <DEDUP_REMOVED lines=16> */
.L_x_11674:
        /* <DEDUP_REMOVED lines=13> */
.L_x_11676:
[----:B------:R-:W-:Y:S05]  /*45b0*/  BSYNC.RECONVERGENT B2 ;  /* 0x0000000000027941 */ /* 0x000fea0003800200 */
.L_x_11675:
        /* <DEDUP_REMOVED lines=48> */
[----:B------:R-:W-:Y:S02]  /*48c0*/  IMAD.MOV.U32 R98, RZ, RZ, RZ ;  /* 0x000000ffff627224 */ /* 0x000fe400078e00ff */
        /* <DEDUP_REMOVED lines=8> */
[----:B------:R-:W-:-:S04]  /*4950*/  MOV R96, R191 ;  /* 0x000000bf00607202 */ /* 0x000fc80000000f00 */
[----:B------:R-:W-:-:S07]  /*4960*/  LOP3.LUT R188, R99, R188, R145, 0x96, !PT ;  /* 0x000000bc63bc7212 */ /* 0x000fce00078e9691 */
.L_x_11673:
[----:B------:R-:W-:Y:S05]  /*4970*/  BSYNC.RECONVERGENT B1 ;  /* 0x0000000000017941 */ /* 0x000fea0003800200 */
.L_x_11672:
[----:B------:R-:W0:Y:S01]  /*4980*/  LDC R145, c[0x0][0x404] ;  /* 0x00010100ff917b82 */ /* 0x000e220000000800 */
[----:B------:R-:W-:Y:S01]  /*4990*/  I2FP.F32.U32 R97, R96 ;  /* 0x0000006000617245 */ /* 0x000fe20000201000 */
[----:B------:R-:W-:Y:S01]  /*49a0*/  IMAD.MOV.U32 R186, RZ, RZ, 0x2f800000 ;  /* 0x2f800000ffba7424 */ /* 0x000fe200078e00ff */
[----:B------:R-:W-:Y:S01]  /*49b0*/  ISETP.NE.AND P2, PT, R98, 0x1, PT ;  /* 0x000000016200780c */ /* 0x000fe20003f45270 */
[----:B------:R-:W-:Y:S01]  /*49c0*/  BSSY.RECONVERGENT B1, `(.L_x_11677) ;  /* 0x000005e000017945 */ /* 0x000fe20003800200 */
[----:B-----5:R-:W-:Y:S01]  /*49d0*/  SHF.L.U32 R99, R100, 0x10, RZ ;  /* 0x0000001064637819 */ /* 0x020fe200000006ff */
[----:B------:R-:W-:Y:S01]  /*49e0*/  FFMA.FTZ R96, R97, R186, 1.1641532182693481445e-10 ;  /* 0x2f00000061607423 */ /* 0x000fe200000100ba */
[----:B------:R-:W-:Y:S01]  /*49f0*/  LOP3.LUT R6, R6, 0xffffffef, RZ, 0xc0, !PT ;  /* 0xffffffef06067812 */ /* 0x000fe200078ec0ff */
[----:B------:R-:W1:Y:S01]  /*4a00*/  LDC R178, c[0x0][0x408] ;  /* 0x00010200ffb27b82 */ /* 0x000e620000000800 */
[----:B------:R-:W-:Y:S01]  /*4a10*/  PRMT R100, R100, 0x7632, R100 ;  /* 0x0000763264647816 */ /* 0x000fe20000000064 */
[----:B------:R-:W-:-:S02]  /*4a20*/  IMAD.MOV.U32 R146, RZ, RZ, 0x2 ;  /* 0x00000002ff927424 */ /* 0x000fc400078e00ff */
[----:B------:R-:W-:Y:S01]  /*4a30*/  IMAD.MOV.U32 R97, RZ, RZ, R180 ;  /* 0x000000ffff617224 */ /* 0x000fe200078e00b4 */
[----:B0-----:R-:W-:Y:S01]  /*4a40*/  FSETP.LE.FTZ.AND P4, PT, R96, R145, PT ;  /* 0x000000916000720b */ /* 0x001fe20003f93000 */
[----:B-1----:R-:W-:-:S12]  /*4a50*/  FMUL.FTZ R170, R178, R99 ;  /* 0x00000063b2aa7220 */ /* 0x002fd80000410000 */
        /* <DEDUP_REMOVED lines=10> */
.L_x_11679:
        /* <DEDUP_REMOVED lines=13> */
.L_x_11681:
[----:B------:R-:W-:Y:S05]  /*4bd0*/  BSYNC.RECONVERGENT B2 ;  /* 0x0000000000027941 */ /* 0x000fea0003800200 */
.L_x_11680:
        /* <DEDUP_REMOVED lines=60> */
.L_x_11678:
[----:B------:R-:W-:Y:S05]  /*4fa0*/  BSYNC.RECONVERGENT B1 ;  /* 0x0000000000017941 */ /* 0x000fea0003800200 */
.L_x_11677:
        /* <DEDUP_REMOVED lines=9> */
[----:B------:R-:W-:Y:S02]  /*5040*/  FSEL R96, R170, RZ, P4 ;  /* 0x000000ffaa607208 */ /* 0x000fe40002000000 */
        /* <DEDUP_REMOVED lines=13> */
.L_x_11684:
        /* <DEDUP_REMOVED lines=13> */
.L_x_11686:
[----:B------:R-:W-:Y:S05]  /*51f0*/  BSYNC.RECONVERGENT B2 ;  /* 0x0000000000027941 */ /* 0x000fea0003800200 */
.L_x_11685:
        /* <DEDUP_REMOVED lines=58> */
[----:B------:R-:W-:Y:S02]  /*55a0*/  HFMA2 R147, -RZ, RZ, 0, 0 ;  /* 0x00000000ff937431 */ /* 0x000fe400000001ff */
[----:B------:R-:W-:-:S07]  /*55b0*/  IMAD.MOV.U32 R144, RZ, RZ, R98 ;  /* 0x000000ffff907224 */ /* 0x000fce00078e0062 */
.L_x_11683:
[----:B------:R-:W-:Y:S05]  /*55c0*/  BSYNC.RECONVERGENT B1 ;  /* 0x0000000000017941 */ /* 0x000fea0003800200 */
.L_x_11682:
[----:B------:R-:W-:Y:S01]  /*55d0*/  I2FP.F32.U32 R97, R97 ;  /* 0x0000006100617245 */ /* 0x000fe20000201000 */
[----:B------:R-:W-:Y:S01]  /*55e0*/  BSSY.RECONVERGENT B1, `(.L_x_11687) ;  /* 0x000005d000017945 */ /* 0x000fe20003800200 */
[----:B------:R-:W-:Y:S02]  /*55f0*/  ISETP.NE.AND P2, PT, R147, 0x1, PT ;  /* 0x000000019300780c */ /* 0x000fe40003f45270 */
[----:B------:R-:W-:Y:S01]  /*5600*/  LOP3.LUT R6, R6, 0xfffffff7, RZ, 0xc0, !PT ;  /* 0xfffffff706067812 */ /* 0x000fe200078ec0ff */
[----:B------:R-:W-:Y:S01]  /*5610*/  FFMA.FTZ R98, R97, R186, 1.1641532182693481445e-10 ;  /* 0x2f00000061627423 */ /* 0x000fe200000100ba */
[----:B------:R-:W-:Y:S01]  /*5620*/  IMAD.U32 R97, R100, 0x10000, RZ ;  /* 0x0001000064617824 */ /* 0x000fe200078e00ff */
[----:B------:R-:W-:Y:S01]  /*5630*/  MOV R99, R180 ;  /* 0x000000b400637202 */ /* 0x000fe20000000f00 */
[----:B------:R-:W-:Y:S02]  /*5640*/  IMAD.MOV.U32 R100, RZ, RZ, 0x2 ;  /* 0x00000002ff647424 */ /* 0x000fe400078e00ff */
        /* <DEDUP_REMOVED lines=12> */
.L_x_11689:
        /* <DEDUP_REMOVED lines=13> */
.L_x_11691:
[----:B------:R-:W-:Y:S05]  /*57e0*/  BSYNC.RECONVERGENT B2 ;  /* 0x0000000000027941 */ /* 0x000fea0003800200 */
.L_x_11690:
        /* <DEDUP_REMOVED lines=56> */
[----:B------:R-:W-:-:S05]  /*5b70*/  VIADD R173, R161, 0x96a522ad ;  /* 0x96a522ada1ad7836 */ /* 0x000fca0000000000 */
[----:B------:R-:W-:Y:S02]  /*5b80*/  LOP3.LUT R188, R173, R188, R99, 0x96, !PT ;  /* 0x000000bcadbc7212 */ /* 0x000fe400078e9663 */
[----:B------:R-:W-:Y:S01]  /*5b90*/  MOV R99, R144 ;  /* 0x0000009000637202 */ /* 0x000fe20000000f00 */
[----:B------:R-:W-:-:S07]  /*5ba0*/  IMAD.MOV.U32 R144, RZ, RZ, R98 ;  /* 0x000000ffff907224 */ /* 0x000fce00078e0062 */
.L_x_11688:
[----:B------:R-:W-:Y:S05]  /*5bb0*/  BSYNC.RECONVERGENT B1 ;  /* 0x0000000000017941 */ /* 0x000fea0003800200 */
.L_x_11687:
[----:B------:R-:W-:Y:S01]  /*5bc0*/  I2FP.F32.U32 R99, R99 ;  /* 0x0000006300637245 */ /* 0x000fe20000201000 */
[----:B------:R-:W-:Y:S01]  /*5bd0*/  BSSY.RECONVERGENT B1, `(.L_x_11692) ;  /* 0x0000061000017945 */ /* 0x000fe20003800200 */
[----:B------:R-:W-:Y:S01]  /*5be0*/  PRMT R98, R84, 0x7632, R98 ;  /* 0x0000763254627816 */ /* 0x000fe20000000062 */
[----:B------:R-:W-:Y:S01]  /*5bf0*/  IMAD.MOV.U32 R146, RZ, RZ, 0x2 ;  /* 0x00000002ff927424 */ /* 0x000fe200078e00ff */
[----:B------:R-:W-:Y:S02]  /*5c00*/  ISETP.NE.AND P3, PT, R100, 0x1, PT ;  /* 0x000000016400780c */ /* 0x000fe40003f65270 */
[----:B------:R-:W-:Y:S01]  /*5c10*/  SHF.L.U32 R147, R98, 0x10, RZ ;  /* 0x0000001062937819 */ /* 0x000fe200000006ff */
[----:B------:R-:W-:Y:S01]  /*5c20*/  FFMA.FTZ R98, R99, R186, 1.1641532182693481445e-10 ;  /* 0x2f00000063627423 */ /* 0x000fe200000100ba */
[----:B------:R-:W-:-:S03]  /*5c30*/  IMAD.MOV.U32 R99, RZ, RZ, R180 ;  /* 0x000000ffff637224 */ /* 0x000fc600078e00b4 */
[----:B------:R-:W-:Y:S01]  /*5c40*/  FMUL.FTZ R147, R147, R178 ;  /* 0x000000b293937220 */ /* 0x000fe20000410000 */
        /* <DEDUP_REMOVED lines=15> */
.L_x_11694:
        /* <DEDUP_REMOVED lines=13> */
.L_x_11696:
[----:B------:R-:W-:Y:S05]  /*5e10*/  BSYNC.RECONVERGENT B2 ;  /* 0x0000000000027941 */ /* 0x000fea0003800200 */
.L_x_11695:
        /* <DEDUP_REMOVED lines=60> */
.L_x_11693:
[----:B------:R-:W-:Y:S05]  /*61e0*/  BSYNC.RECONVERGENT B1 ;  /* 0x0000000000017941 */ /* 0x000fea0003800200 */
.L_x_11692:
[----:B------:R-:W-:Y:S01]  /*61f0*/  I2FP.F32.U32 R99, R99 ;  /* 0x0000006300637245 */ /* 0x000fe20000201000 */
[----:B------:R-:W-:Y:S01]  /*6200*/  IMAD.U32 R147, R101, 0x10000, RZ ;  /* 0x0001000065937824 */ /* 0x000fe200078e00ff */
[----:B------:R-:W-:Y:S01]  /*6210*/  ISETP.NE.AND P2, PT, R146, 0x1, PT ;  /* 0x000000019200780c */ /* 0x000fe20003f45270 */
[----:B------:R-:W-:Y:S01]  /*6220*/  BSSY.RECONVERGENT B1, `(.L_x_11697) ;  /* 0x000005c000017945 */ /* 0x000fe20003800200 */
[----:B------:R-:W-:Y:S01]  /*6230*/  LOP3.LUT R6, R6, 0xfffffffb, RZ, 0xc0, !PT ;  /* 0xfffffffb06067812 */ /* 0x000fe200078ec0ff */
[----:B------:R-:W-:Y:S01]  /*6240*/  FFMA.FTZ R98, R99, R186, 1.1641532182693481445e-10 ;  /* 0x2f00000063627423 */ /* 0x000fe200000100ba */
[----:B------:R-:W-:Y:S01]  /*6250*/  HFMA2 R174, -RZ, RZ, 0, 1.1920928955078125e-07 ;  /* 0x00000002ffae7431 */ /* 0x000fe200000001ff */
[----:B------:R-:W-:Y:S01]  /*6260*/  PRMT R101, R101, 0x7632, R101 ;  /* 0x0000763265657816 */ /* 0x000fe20000000065 */
        /* <DEDUP_REMOVED lines=13> */
.L_x_11699:
        /* <DEDUP_REMOVED lines=13> */
.L_x_11701:
[----:B------:R-:W-:Y:S05]  /*6410*/  BSYNC.RECONVERGENT B2 ;  /* 0x0000000000027941 */ /* 0x000fea0003800200 */
.L_x_11700:
        /* <DEDUP_REMOVED lines=60> */
.L_x_11698:
[----:B------:R-:W-:Y:S05]  /*67e0*/  BSYNC.RECONVERGENT B1 ;  /* 0x0000000000017941 */ /* 0x000fea0003800200 */
.L_x_11697:
        /* <DEDUP_REMOVED lines=23> */
.L_x_11704:
        /* <DEDUP_REMOVED lines=13> */
.L_x_11706:
[----:B------:R-:W-:Y:S05]  /*6a30*/  BSYNC.RECONVERGENT B2 ;  /* 0x0000000000027941 */ /* 0x000fea0003800200 */
.L_x_11705:
        /* <DEDUP_REMOVED lines=57> */
[----:B------:R-:W-:Y:S02]  /*6dd0*/  IMAD.MOV.U32 R144, RZ, RZ, R146 ;  /* 0x000000ffff907224 */ /* 0x000fe400078e0092 */
[----:B------:R-:W-:Y:S01]  /*6de0*/  IMAD.MOV.U32 R146, RZ, RZ, RZ ;  /* 0x000000ffff927224 */ /* 0x000fe200078e00ff */
[----:B------:R-:W-:-:S07]  /*6df0*/  LOP3.LUT R188, R175, R188, R147, 0x96, !PT ;  /* 0x000000bcafbc7212 */ /* 0x000fce00078e9693 */
.L_x_11703:
[----:B------:R-:W-:Y:S05]  /*6e00*/  BSYNC.RECONVERGENT B1 ;  /* 0x0000000000017941 */ /* 0x000fea0003800200 */
.L_x_11702:
        /* <DEDUP_REMOVED lines=20> */
.L_x_11709:
        /* <DEDUP_REMOVED lines=13> */
.L_x_11711:
[----:B------:R-:W-:Y:S05]  /*7020*/  BSYNC.RECONVERGENT B2 ;  /* 0x0000000000027941 */ /* 0x000fea0003800200 */
.L_x_11710:
        /* <DEDUP_REMOVED lines=55> */
[----:B------:R-:W-:-:S05]  /*73a0*/  VIADD R175, R161, 0x96a522ad ;  /* 0x96a522ada1af7836 */ /* 0x000fca0000000000 */
[----:B------:R-:W-:Y:S01]  /*73b0*/  LOP3.LUT R188, R175, R188, R101, 0x96, !PT ;  /* 0x000000bcafbc7212 */ /* 0x000fe200078e9665 */
[----:B------:R-:W-:Y:S01]  /*73c0*/  IMAD.MOV.U32 R101, RZ, RZ, R144 ;  /* 0x000000ffff657224 */ /* 0x000fe200078e0090 */
[----:B------:R-:W-:Y:S01]  /*73d0*/  MOV R144, R100 ;  /* 0x0000006400907202 */ /* 0x000fe20000000f00 */
[----:B------:R-:W-:-:S07]  /*73e0*/  IMAD.MOV.U32 R175, RZ, RZ, RZ ;  /* 0x000000ffffaf7224 */ /* 0x000fce00078e00ff */
.L_x_11708:
[----:B------:R-:W-:Y:S05]  /*73f0*/  BSYNC.RECONVERGENT B1 ;  /* 0x0000000000017941 */ /* 0x000fea0003800200 */
.L_x_11707:
[----:B------:R-:W-:Y:S01]  /*7400*/  PRMT R100, R85, 0x7632, R100 ;  /* 0x0000763255647816 */ /* 0x000fe20000000064 */
[----:B------:R-:W-:Y:S01]  /*7410*/  BSSY.RECONVERGENT B1, `(.L_x_11712) ;  /* 0x0000061000017945 */ /* 0x000fe20003800200 */
[----:B------:R-:W-:Y:S01]  /*7420*/  I2FP.F32.U32 R101, R101 ;  /* 0x0000006500657245 */ /* 0x000fe20000201000 */
[----:B------:R-:W-:Y:S02]  /*7430*/  HFMA2 R146, -RZ, RZ, 0, 1.1920928955078125e-07 ;  /* 0x00000002ff927431 */ /* 0x000fe400000001ff */
[----:B------:R-:W-:Y:S02]  /*7440*/  IMAD.U32 R147, R100, 0x10000, RZ ;  /* 0x0001000064937824 */ /* 0x000fe400078e00ff */
[----:B------:R-:W-:Y:S01]  /*7450*/  FFMA.FTZ R100, R101, R186, 1.1641532182693481445e-10 ;  /* 0x2f00000065647423 */ /* 0x000fe200000100ba */
[----:B------:R-:W-:Y:S02]  /*7460*/  IMAD.MOV.U32 R101, RZ, RZ, R180 ;  /* 0x000000ffff657224 */ /* 0x000fe400078e00b4 */
[----:B------:R-:W-:-:S02]  /*7470*/  FMUL.FTZ R147, R147, R178 ;  /* 0x000000b293937220 */ /* 0x000fc40000410000 */
[----:B------:R-:W-:Y:S02]  /*7480*/  FSETP.GTU.FTZ.AND P2, PT, R100, R145, PT ;  /* 0x000000916400720b */ /* 0x000fe40003f5c000 */
[----:B------:R-:W-:Y:S02]  /*7490*/  FSEL R100, R99, RZ, P4 ;  /* 0x000000ff63647208 */ /* 0x000fe40002000000 */
        /* <DEDUP_REMOVED lines=14> */
.L_x_11714:
        /* <DEDUP_REMOVED lines=13> */
.L_x_11716:
[----:B------:R-:W-:Y:S05]  /*7650*/  BSYNC.RECONVERGENT B2 ;  /* 0x0000000000027941 */ /* 0x000fea0003800200 */
.L_x_11715:
        /* <DEDUP_REMOVED lines=60> */
.L_x_11713:
[----:B------:R-:W-:Y:S05]  /*7a20*/  BSYNC.RECONVERGENT B1 ;  /* 0x0000000000017941 */ /* 0x000fea0003800200 */
.L_x_11712:
        /* <DEDUP_REMOVED lines=19> */
.L_x_11719:
        /* <DEDUP_REMOVED lines=13> */
.L_x_11721:
[----:B------:R-:W-:Y:S05]  /*7c30*/  BSYNC.RECONVERGENT B2 ;  /* 0x0000000000027941 */ /* 0x000fea0003800200 */
.L_x_11720:
        /* <DEDUP_REMOVED lines=55> */
[----:B------:R-:W-:Y:S02]  /*7fb0*/  LOP3.LUT R188, R177, R188, R101, 0x96, !PT ;  /* 0x000000bcb1bc7212 */ /* 0x000fe400078e9665 */
[----:B------:R-:W-:Y:S01]  /*7fc0*/  MOV R101, R144 ;  /* 0x0000009000657202 */ /* 0x000fe20000000f00 */
[----:B------:R-:W-:Y:S01]  /*7fd0*/  IMAD.MOV.U32 R144, RZ, RZ, R100 ;  /* 0x000000ffff907224 */ /* 0x000fe200078e0064 */
[----:B------:R-:W-:Y:S01]  /*7fe0*/  LOP3.LUT R181, R147, R176, R181, 0x96, !PT ;  /* 0x000000b093b57212 */ /* 0x000fe200078e96b5 */
[----:B------:R-:W-:-:S07]  /*7ff0*/  IMAD.MOV.U32 R176, RZ, RZ, RZ ;  /* 0x000000ffffb07224 */ /* 0x000fce00078e00ff */
.L_x_11718:
[----:B------:R-:W-:Y:S05]  /*8000*/  BSYNC.RECONVERGENT B1 ;  /* 0x0000000000017941 */ /* 0x000fea0003800200 */
.L_x_11717:
[----:B------:R-:W-:Y:S01]  /*8010*/  I2FP.F32.U32 R101, R101 ;  /* 0x0000006500657245 */ /* 0x000fe20000201000 */
[----:B------:R-:W-:Y:S01]  /*8020*/  BSSY.RECONVERGENT B1, `(.L_x_11722) ;  /* 0x0000061000017945 */ /* 0x000fe20003800200 */
[----:B------:R-:W-:Y:S01]  /*8030*/  SHF.L.U32 R147, R86, 0x10, RZ ;  /* 0x0000001056937819 */ /* 0x000fe200000006ff */
[----:B------:R-:W-:Y:S02]  /*8040*/  IMAD.MOV.U32 R146, RZ, RZ, 0x2 ;  /* 0x00000002ff927424 */ /* 0x000fe400078e00ff */
[----:B------:R-:W-:Y:S02]  /*8050*/  FFMA.FTZ R100, R101, R186, 1.1641532182693481445e-10 ;  /* 0x2f00000065647423 */ /* 0x000fe400000100ba */
[----:B------:R-:W-:-:S03]  /*8060*/  FMUL.FTZ R147, R147, R178 ;  /* 0x000000b293937220 */ /* 0x000fc60000410000 */
[----:B------:R-:W-:Y:S02]  /*8070*/  FSETP.GTU.FTZ.AND P3, PT, R100, R145, PT ;  /* 0x000000916400720b */ /* 0x000fe40003f7c000 */
[----:B------:R-:W-:Y:S02]  /*8080*/  FSEL R100, R175, RZ, P2 ;  /* 0x000000ffaf647208 */ /* 0x000fe40001000000 */
[----:B------:R-:W-:Y:S02]  /*8090*/  FSEL R147, R147, RZ, !P3 ;  /* 0x000000ff93937208 */ /* 0x000fe40005800000 */
[----:B------:R-:W-:Y:S02]  /*80a0*/  SEL R101, RZ, 0x1, P3 ;  /* 0x00000001ff657807 */ /* 0x000fe40001800000 */
[----:B------:R-:W-:Y:S01]  /*80b0*/  ISETP.NE.AND P3, PT, R176, 0x1, PT ;  /* 0x00000001b000780c */ /* 0x000fe20003f65270 */
[----:B------:R-:W-:Y:S01]  /*80c0*/  FADD.FTZ R100, R147, R100 ;  /* 0x0000006493647221 */ /* 0x000fe20000010000 */
[----:B------:R-:W-:Y:S01]  /*80d0*/  IMAD.MOV.U32 R147, RZ, RZ, R180 ;  /* 0x000000ffff937224 */ /* 0x000fe200078e00b4 */
[----:B------:R-:W-:-:S02]  /*80e0*/  PRMT R175, R101, 0x7610, R175 ;  /* 0x0000761065af7816 */ /* 0x000fc400000000af */
        /* <DEDUP_REMOVED lines=10> */
.L_x_11724:
        /* <DEDUP_REMOVED lines=13> */
.L_x_11726:
[----:B------:R-:W-:Y:S05]  /*8260*/  BSYNC.RECONVERGENT B2 ;  /* 0x0000000000027941 */ /* 0x000fea0003800200 */
.L_x_11725:
        /* <DEDUP_REMOVED lines=51> */
[----:B------:R-:W-:Y:S01]  /*85a0*/  VIADD R177, R161, 0x96a522ad ;  /* 0x96a522ada1b17836 */ /* 0x000fe20000000000 */
[----:B------:R-:W-:Y:S01]  /*85b0*/  IADD3 R101, PT, PT, R160, -0x700cb87f, RZ ;  /* 0x8ff34781a0657810 */ /* 0x000fe20007ffe0ff */
[----:B------:R-:W-:-:S04]  /*85c0*/  IMAD.WIDE.U32 R180, R180, -0x326172a9, RZ ;  /* 0xcd9e8d57b4b47825 */ /* 0x000fc800078e00ff */
[----:B------:R-:W-:Y:S01]  /*85d0*/  IMAD.WIDE.U32 R146, R146, -0x2daee0ad, RZ ;  /* 0xd2511f5392927825 */ /* 0x000fe200078e00ff */
[----:B------:R-:W-:-:S04]  /*85e0*/  LOP3.LUT R181, R101, R176, R181, 0x96, !PT ;  /* 0x000000b065b57212 */ /* 0x000fc800078e96b5 */
[----:B------:R-:W-:Y:S01]  /*85f0*/  LOP3.LUT R188, R177, R188, R147, 0x96, !PT ;  /* 0x000000bcb1bc7212 */ /* 0x000fe200078e9693 */
[----:B------:R-:W-:Y:S01]  /*8600*/  IMAD.MOV.U32 R147, RZ, RZ, R144 ;  /* 0x000000ffff937224 */ /* 0x000fe200078e0090 */
[----:B------:R-:W-:Y:S01]  /*8610*/  MOV R144, R146 ;  /* 0x0000009200907202 */ /* 0x000fe20000000f00 */
[----:B------:R-:W-:-:S07]  /*8620*/  IMAD.MOV.U32 R146, RZ, RZ, RZ ;  /* 0x000000ffff927224 */ /* 0x000fce00078e00ff */
.L_x_11723:
[----:B------:R-:W-:Y:S05]  /*8630*/  BSYNC.RECONVERGENT B1 ;  /* 0x0000000000017941 */ /* 0x000fea0003800200 */
.L_x_11722:
[----:B------:R-:W-:Y:S01]  /*8640*/  ISETP.NE.AND P4, PT, R146, 0x1, PT ;  /* 0x000000019200780c */ /* 0x000fe20003f85270 */
[----:B------:R-:W-:Y:S01]  /*8650*/  BSSY.RECONVERGENT B1, `(.L_x_11727) ;  /* 0x000005b000017945 */ /* 0x000fe20003800200 */
[----:B------:R-:W-:Y:S01]  /*8660*/  I2FP.F32.U32 R101, R147 ;  /* 0x0000009300657245 */ /* 0x000fe20000201000 */
[----:B------:R-:W-:Y:S02]  /*8670*/  IMAD.U32 R147, R102, 0x10000, RZ ;  /* 0x0001000066937824 */ /* 0x000fe400078e00ff */
[----:B------:R-:W-:Y:S02]  /*8680*/  HFMA2 R182, -RZ, RZ, 0, 1.1920928955078125e-07 ;  /* 0x00000002ffb67431 */ /* 0x000fe400000001ff */
[----:B------:R-:W-:Y:S02]  /*8690*/  IMAD.MOV.U32 R176, RZ, RZ, R180 ;  /* 0x000000ffffb07224 */ /* 0x000fe400078e00b4 */
        /* <DEDUP_REMOVED lines=12> */
.L_x_11729:
        /* <DEDUP_REMOVED lines=13> */
.L_x_11731:
[----:B------:R-:W-:Y:S05]  /*8830*/  BSYNC.RECONVERGENT B2 ;  /* 0x0000000000027941 */ /* 0x000fea0003800200 */
.L_x_11730:
        /* <DEDUP_REMOVED lines=44> */
[----:B------:R-:W-:Y:S02]  /*8b00*/  HFMA2 R182, -RZ, RZ, 0, 0 ;  /* 0x00000000ffb67431 */ /* 0x000fe400000001ff */
        /* <DEDUP_REMOVED lines=14> */
[----:B------:R-:W-:-:S07]  /*8bf0*/  IMAD.MOV.U32 R144, RZ, RZ, R146 ;  /* 0x000000ffff907224 */ /* 0x000fce00078e0092 */
.L_x_11728:
[----:B------:R-:W-:Y:S05]  /*8c00*/  BSYNC.RECONVERGENT B1 ;  /* 0x0000000000017941 */ /* 0x000fea0003800200 */
.L_x_11727:
[----:B------:R-:W-:Y:S01]  /*8c10*/  PRMT R102, R86, 0x7632, R102 ;  /* 0x0000763256667816 */ /* 0x000fe20000000066 */
[----:B------:R-:W-:Y:S01]  /*8c20*/  BSSY.RECONVERGENT B1, `(.L_x_11732) ;  /* 0x0000061000017945 */ /* 0x000fe20003800200 */
[----:B------:R-:W-:Y:S01]  /*8c30*/  I2FP.F32.U32 R147, R176 ;  /* 0x000000b000937245 */ /* 0x000fe20000201000 */
[----:B------:R-:W-:Y:S02]  /*8c40*/  IMAD.MOV.U32 R146, RZ, RZ, 0x2 ;  /* 0x00000002ff927424 */ /* 0x000fe400078e00ff */
[----:B------:R-:W-:Y:S02]  /*8c50*/  IMAD.U32 R177, R102, 0x10000, RZ ;  /* 0x0001000066b17824 */ /* 0x000fe400078e00ff */
        /* <DEDUP_REMOVED lines=19> */
.L_x_11734:
        /* <DEDUP_REMOVED lines=13> */
.L_x_11736:
[----:B------:R-:W-:Y:S05]  /*8e60*/  BSYNC.RECONVERGENT B2 ;  /* 0x0000000000027941 */ /* 0x000fea0003800200 */
.L_x_11735:
        /* <DEDUP_REMOVED lines=57> */
[----:B------:R-:W-:Y:S01]  /*9200*/  IMAD.MOV.U32 R144, RZ, RZ, R146 ;  /* 0x000000ffff907224 */ /* 0x000fe200078e0092 */
[----:B------:R-:W-:Y:S01]  /*9210*/  LOP3.LUT R188, R183, R188, R147, 0x96, !PT ;  /* 0x000000bcb7bc7212 */ /* 0x000fe200078e9693 */
[----:B------:R-:W-:-:S07]  /*9220*/  IMAD.MOV.U32 R146, RZ, RZ, RZ ;  /* 0x000000ffff927224 */ /* 0x000fce00078e00ff */
.L_x_11733:
[----:B------:R-:W-:Y:S05]  /*9230*/  BSYNC.RECONVERGENT B1 ;  /* 0x0000000000017941 */ /* 0x000fea0003800200 */
.L_x_11732:
        /* <DEDUP_REMOVED lines=19> */
.L_x_11739:
        /* <DEDUP_REMOVED lines=13> */
.L_x_11741:
[----:B------:R-:W-:Y:S05]  /*9440*/  BSYNC.RECONVERGENT B2 ;  /* 0x0000000000027941 */ /* 0x000fea0003800200 */
.L_x_11740:
        /* <DEDUP_REMOVED lines=51> */
[----:B------:R-:W-:Y:S01]  /*9780*/  IADD3 R147, PT, PT, R160, -0x700cb87f, RZ ;  /* 0x8ff34781a0937810 */ /* 0x000fe20007ffe0ff */
        /* <DEDUP_REMOVED lines=8> */
.L_x_11738:
[----:B------:R-:W-:Y:S05]  /*9810*/  BSYNC.RECONVERGENT B1 ;  /* 0x0000000000017941 */ /* 0x000fea0003800200 */
.L_x_11737:
[----:B------:R-:W-:Y:S01]  /*9820*/  I2FP.F32.U32 R103, R103 ;  /* 0x0000006700677245 */ /* 0x000fe20000201000 */
[----:B------:R-:W-:Y:S01]  /*9830*/  IMAD.U32 R147, R87, 0x10000, RZ ;  /* 0x0001000057937824 */ /* 0x000fe200078e00ff */
[----:B------:R-:W-:Y:S01]  /*9840*/  BSSY.RECONVERGENT B1, `(.L_x_11742) ;  /* 0x0000060000017945 */ /* 0x000fe20003800200 */
[----:B------:R-:W-:Y:S02]  /*9850*/  HFMA2 R183, -RZ, RZ, 0, 1.1920928955078125e-07 ;  /* 0x00000002ffb77431 */ /* 0x000fe400000001ff */
[----:B------:R-:W-:Y:S01]  /*9860*/  FFMA.FTZ R102, R103, R186, 1.1641532182693481445e-10 ;  /* 0x2f00000067667423 */ /* 0x000fe200000100ba */
[----:B------:R-:W-:-:S04]  /*9870*/  FMUL.FTZ R147, R147, R178 ;  /* 0x000000b293937220 */ /* 0x000fc80000410000 */
        /* <DEDUP_REMOVED lines=18> */
.L_x_11744:
        /* <DEDUP_REMOVED lines=13> */
.L_x_11746:
[----:B------:R-:W-:Y:S05]  /*9a70*/  BSYNC.RECONVERGENT B2 ;  /* 0x0000000000027941 */ /* 0x000fea0003800200 */
.L_x_11745:
        /* <DEDUP_REMOVED lines=55> */
[----:B------:R-:W-:Y:S02]  /*9df0*/  LOP3.LUT R181, R103, R182, R181, 0x96, !PT ;  /* 0x000000b667b57212 */ /* 0x000fe400078e96b5 */
[----:B------:R-:W-:Y:S01]  /*9e00*/  LOP3.LUT R188, R183, R188, R147, 0x96, !PT ;  /* 0x000000bcb7bc7212 */ /* 0x000fe200078e9693 */
[----:B------:R-:W-:Y:S02]  /*9e10*/  HFMA2 R183, -RZ, RZ, 0, 0 ;  /* 0x00000000ffb77431 */ /* 0x000fe400000001ff */
[----:B------:R-:W-:Y:S02]  /*9e20*/  IMAD.MOV.U32 R147, RZ, RZ, R144 ;  /* 0x000000ffff937224 */ /* 0x000fe400078e0090 */
[----:B------:R-:W-:-:S07]  /*9e30*/  IMAD.MOV.U32 R144, RZ, RZ, R146 ;  /* 0x000000ffff907224 */ /* 0x000fce00078e0092 */
.L_x_11743:
[----:B------:R-:W-:Y:S05]  /*9e40*/  BSYNC.RECONVERGENT B1 ;  /* 0x0000000000017941 */ /* 0x000fea0003800200 */
.L_x_11742:
[----:B------:R-:W-:Y:S01]  /*9e50*/  ISETP.NE.AND P6, PT, R183, 0x1, PT ;  /* 0x00000001b700780c */ /* 0x000fe20003fc5270 */
[----:B------:R-:W-:Y:S01]  /*9e60*/  IMAD.U32 R187, R187, 0x10000, RZ ;  /* 0x00010000bbbb7824 */ /* 0x000fe200078e00ff */
[----:B------:R-:W-:Y:S01]  /*9e70*/  I2FP.F32.U32 R103, R147 ;  /* 0x0000009300677245 */ /* 0x000fe20000201000 */
[----:B------:R-:W-:Y:S01]  /*9e80*/  BSSY.RECONVERGENT B1, `(.L_x_11747) ;  /* 0x000005b000017945 */ /* 0x000fe20003800200 */
[----:B------:R-:W-:Y:S01]  /*9e90*/  IMAD.MOV.U32 R189, RZ, RZ, 0x2 ;  /* 0x00000002ffbd7424 */ /* 0x000fe200078e00ff */
[----:B------:R-:W-:Y:S02]  /*9ea0*/  MOV R147, R180 ;  /* 0x000000b400937202 */ /* 0x000fe40000000f00 */
        /* <DEDUP_REMOVED lines=12> */
.L_x_11749:
        /* <DEDUP_REMOVED lines=15> */
.L_x_11751:
[----:B------:R-:W-:Y:S05]  /*a060*/  BSYNC.RECONVERGENT B2 ;  /* 0x0000000000027941 */ /* 0x000fea0003800200 */
.L_x_11750:
        /* <DEDUP_REMOVED lines=60> */
.L_x_11748:
[----:B------:R-:W-:Y:S05]  /*a430*/  BSYNC.RECONVERGENT B1 ;  /* 0x0000000000017941 */ /* 0x000fea0003800200 */
.L_x_11747:
[----:B------:R-:W-:Y:S02]  /*a440*/  I2FP.F32.U32 R147, R147 ;  /* 0x0000009300937245 */ /* 0x000fe40000201000 */
[----:B------:R-:W-:-:S03]  /*a450*/  PRMT R146, R87, 0x7632, R146 ;  /* 0x0000763257927816 */ /* 0x000fc60000000092 */
[----:B------:R-:W-:Y:S01]  /*a460*/  FFMA.FTZ R186, R147, R186, 1.1641532182693481445e-10 ;  /* 0x2f00000093ba7423 */ /* 0x000fe200000100ba */
[----:B------:R-:W-:Y:S02]  /*a470*/  SHF.L.U32 R183, R146, 0x10, RZ ;  /* 0x0000001092b77819 */ /* 0x000fe400000006ff */
[----:B------:R-:W-:Y:S02]  /*a480*/  FSEL R146, R103, RZ, P5 ;  /* 0x000000ff67927208 */ /* 0x000fe40002800000 */
[----:B------:R-:W-:Y:S01]  /*a490*/  FSETP.GTU.FTZ.AND P6, PT, R186, R145, PT ;  /* 0x00000091ba00720b */ /* 0x000fe20003fdc000 */
[----:B------:R-:W-:-:S03]  /*a4a0*/  FMUL.FTZ R183, R183, R178 ;  /* 0x000000b2b7b77220 */ /* 0x000fc60000410000 */
[----:B------:R-:W-:Y:S02]  /*a4b0*/  SEL R178, RZ, 0x1, P6 ;  /* 0x00000001ffb27807 */ /* 0x000fe40003000000 */
[----:B------:R-:W-:-:S05]  /*a4c0*/  FSEL R183, R183, RZ, !P6 ;  /* 0x000000ffb7b77208 */ /* 0x000fca0007000000 */
[----:B------:R-:W-:-:S04]  /*a4d0*/  FADD.FTZ R103, R183, R146 ;  /* 0x00000092b7677221 */ /* 0x000fc80000010000 */
[----:B------:R-:W-:-:S07]  /*a4e0*/  @P1 FADD.FTZ R103, R95, R103 ;  /* 0x000000675f671221 */ /* 0x000fce0000010000 */
.L_x_11671:
        /* <DEDUP_REMOVED lines=20> */
[----:B-1----:R-:W-:Y:S02]  /*a630*/  IMAD.WIDE.U32 R146, R179, 0x8, R146 ;  /* 0x00000008b3927825 */ /* 0x002fe400078e0092 */
[----:B------:R0:W-:Y:S04]  /*a640*/  STG.E.128 desc[UR6][R184.64+0x10], R100 ;  /* 0x00001064b8007986 */ /* 0x0001e8000c101d06 */
        /* <DEDUP_REMOVED lines=22> */
.L_x_11752:
[----:B------:R-:W-:Y:S01]  /*a7b0*/  IMAD.MOV.U32 R191, RZ, RZ, R144 ;  /* 0x000000ffffbf7224 */ /* 0x000fe200078e0090 */
[----:B------:R-:W-:-:S07]  /*a7c0*/  IADD3 R144, PT, PT, R179, 0x20, RZ ;  /* 0x00000020b3907810 */ /* 0x000fce0007ffe0ff */
.L_x_11629:
[----:B------:R-:W-:Y:S05]  /*a7d0*/  BSYNC.RECONVERGENT B0 ;  /* 0x0000000000007941 */ /* 0x000fea0003800200 */
.L_x_11628:
        /* <DEDUP_REMOVED lines=10> */
[----:B------:R-:W3:Y:S08]  /*a880*/  @P0 LDC.64 R106, c[0x0][0x398] ;  /* 0x0000e600ff6a0b82 */ /* 0x000ef00000000a00 */
[----:B01----:R-:W0:Y:S01]  /*a890*/  @P1 LDC.64 R146, c[0x0][0x3a0] ;  /* 0x0000e800ff921b82 */ /* 0x003e220000000a00 */
[----:B--2---:R-:W-:-:S05]  /*a8a0*/  IMAD.WIDE.U32 R104, R144, 0x10, R104 ;  /* 0x0000001090687825 */ /* 0x004fca00078e0068 */
[----:B------:R1:W5:Y:S01]  /*a8b0*/  LDG.E.128 R108, desc[UR6][R104.64] ;  /* 0x00000006686c7981 */ /* 0x000362000c1e1d00 */
[----:B---3--:R-:W-:-:S05]  /*a8c0*/  @P0 IMAD.WIDE.U32 R106, R144, 0x10, R106 ;  /* 0x00000010906a0825 */ /* 0x008fca00078e006a */
[----:B------:R1:W5:Y:S01]  /*a8d0*/  @P0 LDG.E.128 R84, desc[UR6][R106.64] ;  /* 0x000000066a540981 */ /* 0x000362000c1e1d00 */
[----:B0-----:R-:W-:-:S05]  /*a8e0*/  @P1 IMAD.WIDE.U32 R146, R144, 0x20, R146 ;  /* 0x0000002090921825 */ /* 0x001fca00078e0092 */
[----:B------:R1:W5:Y:S04]  /*a8f0*/  @P1 LDG.E.128 R88, desc[UR6][R146.64] ;  /* 0x0000000692581981 */ /* 0x000368000c1e1d00 */
[----:B------:R1:W5:Y:S01]  /*a900*/  @P1 LDG.E.128 R92, desc[UR6][R146.64+0x10] ;  /* 0x00001006925c1981 */ /* 0x000362000c1e1d00 */
        /* <DEDUP_REMOVED lines=17> */
.L_x_11758:
        /* <DEDUP_REMOVED lines=13> */
.L_x_11760:
[----:B------:R-:W-:Y:S05]  /*aaf0*/  BSYNC.RECONVERGENT B2 ;  /* 0x0000000000027941 */ /* 0x000fea0003800200 */
.L_x_11759:
        /* <DEDUP_REMOVED lines=56> */
[----:B------:R-:W-:Y:S01]  /*ae80*/  IMAD.MOV.U32 R190, RZ, RZ, R104 ;  /* 0x000000ffffbe7224 */ /* 0x000fe200078e0068 */
[----:B------:R-:W-:Y:S01]  /*ae90*/  MOV R104, R191 ;  /* 0x000000bf00687202 */ /* 0x000fe20000000f00 */
[----:B------:R-:W-:Y:S01]  /*aea0*/  IMAD.MOV.U32 R107, RZ, RZ, RZ ;  /* 0x000000ffff6b7224 */ /* 0x000fe200078e00ff */
[----:B------:R-:W-:-:S07]  /*aeb0*/  LOP3.LUT R188, R145, R188, R105, 0x96, !PT ;  /* 0x000000bc91bc7212 */ /* 0x000fce00078e9669 */
.L_x_11757:
[----:B------:R-:W-:Y:S05]  /*aec0*/  BSYNC.RECONVERGENT B1 ;  /* 0x0000000000017941 */ /* 0x000fea0003800200 */
.L_x_11756:
[----:B------:R-:W0:Y:S01]  /*aed0*/  LDC R145, c[0x0][0x404] ;  /* 0x00010100ff917b82 */ /* 0x000e220000000800 */
[----:B------:R-:W-:Y:S01]  /*aee0*/  I2FP.F32.U32 R105, R104 ;  /* 0x0000006800697245 */ /* 0x000fe20000201000 */
[----:B------:R-:W-:Y:S01]  /*aef0*/  IMAD.MOV.U32 R186, RZ, RZ, 0x2f800000 ;  /* 0x2f800000ffba7424 */ /* 0x000fe200078e00ff */
[----:B------:R-:W-:Y:S01]  /*af00*/  ISETP.NE.AND P2, PT, R107, 0x1, PT ;  /* 0x000000016b00780c */ /* 0x000fe20003f45270 */
[----:B------:R-:W-:Y:S01]  /*af10*/  BSSY.RECONVERGENT B1, `(.L_x_11761) ;  /* 0x000005e000017945 */ /* 0x000fe20003800200 */
[----:B------:R-:W-:Y:S01]  /*af20*/  LOP3.LUT R6, R6, 0xffffffef, RZ, 0xc0, !PT ;  /* 0xffffffef06067812 */ /* 0x000fe200078ec0ff */
[----:B------:R-:W-:Y:S01]  /*af30*/  FFMA.FTZ R104, R105, R186, 1.1641532182693481445e-10 ;  /* 0x2f00000069687423 */ /* 0x000fe200000100ba */
[C---:B-----5:R-:W-:Y:S01]  /*af40*/  SHF.L.U32 R105, R108.reuse, 0x10, RZ ;  /* 0x000000106c697819 */ /* 0x060fe200000006ff */
        /* <DEDUP_REMOVED lines=16> */
.L_x_11763:
        /* <DEDUP_REMOVED lines=13> */
.L_x_11765:
[----:B------:R-:W-:Y:S05]  /*b120*/  BSYNC.RECONVERGENT B2 ;  /* 0x0000000000027941 */ /* 0x000fea0003800200 */
.L_x_11764:
        /* <DEDUP_REMOVED lines=51> */
[----:B------:R-:W-:Y:S02]  /*b460*/  LOP3.LUT R105, R105, R104, R107, 0x96, !PT ;  /* 0x0000006869697212 */ /* 0x000fe400078e966b */
[----:B------:R-:W-:Y:S01]  /*b470*/  IADD3 R107, PT, PT, R160, -0x700cb87f, RZ ;  /* 0x8ff34781a06b7810 */ /* 0x000fe20007ffe0ff */
[----:B------:R-:W-:-:S04]  /*b480*/  IMAD.WIDE.U32 R180, R147, -0x326172a9, RZ ;  /* 0xcd9e8d5793b47825 */ /* 0x000fc800078e00ff */
[----:B------:R-:W-:Y:S01]  /*b490*/  IMAD.WIDE.U32 R104, R105, -0x2daee0ad, RZ ;  /* 0xd2511f5369687825 */ /* 0x000fe200078e00ff */
[----:B------:R-:W-:-:S03]  /*b4a0*/  LOP3.LUT R181, R107, R106, R181, 0x96, !PT ;  /* 0x0000006a6bb57212 */ /* 0x000fc600078e96b5 */
[----:B------:R-:W-:Y:S02]  /*b4b0*/  VIADD R147, R161, 0x96a522ad ;  /* 0x96a522ada1937836 */ /* 0x000fe40000000000 */
[----:B------:R-:W-:Y:S01]  /*b4c0*/  IMAD.MOV.U32 R106, RZ, RZ, R190 ;  /* 0x000000ffff6a7224 */ /* 0x000fe200078e00be */
[----:B------:R-:W-:Y:S02]  /*b4d0*/  MOV R190, R104 ;  /* 0x0000006800be7202 */ /* 0x000fe40000000f00 */
[----:B------:R-:W-:-:S07]  /*b4e0*/  LOP3.LUT R188, R147, R188, R105, 0x96, !PT ;  /* 0x000000bc93bc7212 */ /* 0x000fce00078e9669 */
.L_x_11762:
[----:B------:R-:W-:Y:S05]  /*b4f0*/  BSYNC.RECONVERGENT B1 ;  /* 0x0000000000017941 */ /* 0x000fea0003800200 */
.L_x_11761:
        /* <DEDUP_REMOVED lines=23> */
.L_x_11768:
        /* <DEDUP_REMOVED lines=13> */
.L_x_11770:
[----:B------:R-:W-:Y:S05]  /*b740*/  BSYNC.RECONVERGENT B2 ;  /* 0x0000000000027941 */ /* 0x000fea0003800200 */
.L_x_11769:
        /* <DEDUP_REMOVED lines=60> */
.L_x_11767:
[----:B------:R-:W-:Y:S05]  /*bb10*/  BSYNC.RECONVERGENT B1 ;  /* 0x0000000000017941 */ /* 0x000fea0003800200 */
.L_x_11766:
        /* <DEDUP_REMOVED lines=20> */
.L_x_11773:
        /* <DEDUP_REMOVED lines=13> */
.L_x_11775:
[----:B------:R-:W-:Y:S05]  /*bd30*/  BSYNC.RECONVERGENT B2 ;  /* 0x0000000000027941 */ /* 0x000fea0003800200 */
.L_x_11774:
        /* <DEDUP_REMOVED lines=60> */
.L_x_11772:
[----:B------:R-:W-:Y:S05]  /*c100*/  BSYNC.RECONVERGENT B1 ;  /* 0x0000000000017941 */ /* 0x000fea0003800200 */
.L_x_11771:
[----:B------:R-:W-:Y:S01]  /*c110*/  I2FP.F32.U32 R107, R107 ;  /* 0x0000006b006b7245 */ /* 0x000fe20000201000 */
[----:B------:R-:W-:Y:S01]  /*c120*/  BSSY.RECONVERGENT B1, `(.L_x_11776) ;  /* 0x0000061000017945 */ /* 0x000fe20003800200 */
[----:B------:R-:W-:Y:S01]  /*c130*/  PRMT R106, R84, 0x7632, R106 ;  /* 0x00007632546a7816 */ /* 0x000fe2000000006a */
[----:B------:R-:W-:-:S03]  /*c140*/  IMAD.MOV.U32 R146, RZ, RZ, 0x2 ;  /* 0x00000002ff927424 */ /* 0x000fc600078e00ff */
[----:B------:R-:W-:Y:S01]  /*c150*/  SHF.L.U32 R147, R106, 0x10, RZ ;  /* 0x000000106a937819 */ /* 0x000fe200000006ff */
[----:B------:R-:W-:Y:S01]  /*c160*/  FFMA.FTZ R106, R107, R186, 1.1641532182693481445e-10 ;  /* 0x2f0000006b6a7423 */ /* 0x000fe200000100ba */
[----:B------:R-:W-:-:S03]  /*c170*/  IMAD.MOV.U32 R107, RZ, RZ, R180 ;  /* 0x000000ffff6b7224 */ /* 0x000fc600078e00b4 */
[----:B------:R-:W-:Y:S01]  /*c180*/  FMUL.FTZ R147, R147, R178 ;  /* 0x000000b293937220 */ /* 0x000fe20000410000 */
        /* <DEDUP_REMOVED lines=16> */
.L_x_11778:
        /* <DEDUP_REMOVED lines=13> */
.L_x_11780:
[----:B------:R-:W-:Y:S05]  /*c360*/  BSYNC.RECONVERGENT B2 ;  /* 0x0000000000027941 */ /* 0x000fea0003800200 */
.L_x_11779:
        /* <DEDUP_REMOVED lines=60> */
.L_x_11777:
[----:B------:R-:W-:Y:S05]  /*c730*/  BSYNC.RECONVERGENT B1 ;  /* 0x0000000000017941 */ /* 0x000fea0003800200 */
.L_x_11776:
        /* <DEDUP_REMOVED lines=21> */
.L_x_11783:
        /* <DEDUP_REMOVED lines=13> */
.L_x_11785:
[----:B------:R-:W-:Y:S05]  /*c960*/  BSYNC.RECONVERGENT B2 ;  /* 0x0000000000027941 */ /* 0x000fea0003800200 */
.L_x_11784:
        /* <DEDUP_REMOVED lines=60> */
.L_x_11782:
[----:B------:R-:W-:Y:S05]  /*cd30*/  BSYNC.RECONVERGENT B1 ;  /* 0x0000000000017941 */ /* 0x000fea0003800200 */
.L_x_11781:
[----:B------:R-:W-:Y:S01]  /*cd40*/  I2FP.F32.U32 R107, R107 ;  /* 0x0000006b006b7245 */ /* 0x000fe20000201000 */
[----:B------:R-:W-:Y:S01]  /*cd50*/  IMAD.U32 R109, R85, 0x10000, RZ ;  /* 0x00010000556d7824 */ /* 0x000fe200078e00ff */
[----:B------:R-:W-:Y:S01]  /*cd60*/  FSEL R173, R173, RZ, P4 ;  /* 0x000000ffadad7208 */ /* 0x000fe20002000000 */
        /* <DEDUP_REMOVED lines=8> */
[--C-:B------:R-:W-:Y:S01]  /*cdf0*/  FADD.FTZ R106, R106, R173.reuse ;  /* 0x000000ad6a6a7221 */ /* 0x100fe20000010000 */
[----:B------:R-:W-:Y:S02]  /*ce00*/  MOV R109, R180 ;  /* 0x000000b4006d7202 */ /* 0x000fe40000000f00 */
[----:B------:R-:W-:Y:S01]  /*ce10*/  PRMT R173, R107, 0x7610, R173 ;  /* 0x000076106bad7816 */ /* 0x000fe200000000ad */
        /* <DEDUP_REMOVED lines=10> */
.L_x_11788:
        /* <DEDUP_REMOVED lines=13> */
.L_x_11790:
[----:B------:R-:W-:Y:S05]  /*cf90*/  BSYNC.RECONVERGENT B2 ;  /* 0x0000000000027941 */ /* 0x000fea0003800200 */
.L_x_11789:
        /* <DEDUP_REMOVED lines=53> */
[----:B------:R-:W-:-:S04]  /*d2f0*/  IMAD.WIDE.U32 R108, R108, -0x2daee0ad, RZ ;  /* 0xd2511f536c6c7825 */ /* 0x000fc800078e00ff */
[----:B------:R-:W-:Y:S01]  /*d300*/  VIADD R107, R160, 0x8ff34781 ;  /* 0x8ff34781a06b7836 */ /* 0x000fe20000000000 */
[----:B------:R-:W-:Y:S01]  /*d310*/  LOP3.LUT R188, R147, R188, R109, 0x96, !PT ;  /* 0x000000bc93bc7212 */ /* 0x000fe200078e966d */
[----:B------:R-:W-:Y:S01]  /*d320*/  IMAD.MOV.U32 R147, RZ, RZ, RZ ;  /* 0x000000ffff937224 */ /* 0x000fe200078e00ff */
[----:B------:R-:W-:Y:S01]  /*d330*/  MOV R109, R190 ;  /* 0x000000be006d7202 */ /* 0x000fe20000000f00 */
[----:B------:R-:W-:Y:S01]  /*d340*/  IMAD.MOV.U32 R190, RZ, RZ, R108 ;  /* 0x000000ffffbe7224 */ /* 0x000fe200078e006c */
[----:B------:R-:W-:-:S07]  /*d350*/  LOP3.LUT R181, R107, R174, R181, 0x96, !PT ;  /* 0x000000ae6bb57212 */ /* 0x000fce00078e96b5 */
.L_x_11787:
[----:B------:R-:W-:Y:S05]  /*d360*/  BSYNC.RECONVERGENT B1 ;  /* 0x0000000000017941 */ /* 0x000fea0003800200 */
.L_x_11786:
        /* <DEDUP_REMOVED lines=20> */
.L_x_11793:
        /* <DEDUP_REMOVED lines=13> */
.L_x_11795:
[----:B------:R-:W-:Y:S05]  /*d580*/  BSYNC.RECONVERGENT B2 ;  /* 0x0000000000027941 */ /* 0x000fea0003800200 */
.L_x_11794:
        /* <DEDUP_REMOVED lines=60> */
.L_x_11792:
[----:B------:R-:W-:Y:S05]  /*d950*/  BSYNC.RECONVERGENT B1 ;  /* 0x0000000000017941 */ /* 0x000fea0003800200 */
.L_x_11791:
        /* <DEDUP_REMOVED lines=24> */
.L_x_11798:
        /* <DEDUP_REMOVED lines=13> */
.L_x_11800:
[----:B------:R-:W-:Y:S05]  /*dbb0*/  BSYNC.RECONVERGENT B2 ;  /* 0x0000000000027941 */ /* 0x000fea0003800200 */
.L_x_11799:
        /* <DEDUP_REMOVED lines=56> */
[----:B------:R-:W-:Y:S01]  /*df40*/  HFMA2 R146, -RZ, RZ, 0, 0 ;  /* 0x00000000ff927431 */ /* 0x000fe200000001ff */
[----:B------:R-:W-:Y:S01]  /*df50*/  LOP3.LUT R188, R175, R188, R109, 0x96, !PT ;  /* 0x000000bcafbc7212 */ /* 0x000fe200078e966d */
[----:B------:R-:W-:Y:S02]  /*df60*/  IMAD.MOV.U32 R109, RZ, RZ, R190 ;  /* 0x000000ffff6d7224 */ /* 0x000fe400078e00be */
[----:B------:R-:W-:-:S07]  /*df70*/  IMAD.MOV.U32 R190, RZ, RZ, R108 ;  /* 0x000000ffffbe7224 */ /* 0x000fce00078e006c */
.L_x_11797:
[----:B------:R-:W-:Y:S05]  /*df80*/  BSYNC.RECONVERGENT B1 ;  /* 0x0000000000017941 */ /* 0x000fea0003800200 */
.L_x_11796:
        /* <DEDUP_REMOVED lines=19> */
.L_x_11803:
        /* <DEDUP_REMOVED lines=13> */
.L_x_11805:
[----:B------:R-:W-:Y:S05]  /*e190*/  BSYNC.RECONVERGENT B2 ;  /* 0x0000000000027941 */ /* 0x000fea0003800200 */
.L_x_11804:
        /* <DEDUP_REMOVED lines=60> */
.L_x_11802:
[----:B------:R-:W-:Y:S05]  /*e560*/  BSYNC.RECONVERGENT B1 ;  /* 0x0000000000017941 */ /* 0x000fea0003800200 */
.L_x_11801:
        /* <DEDUP_REMOVED lines=8> */
[----:B------:R-:W-:Y:S01]  /*e5f0*/  FSEL R108, R147, RZ, !P3 ;  /* 0x000000ff936c7208 */ /* 0x000fe20005800000 */
[----:B------:R-:W-:Y:S01]  /*e600*/  IMAD.MOV.U32 R147, RZ, RZ, R180 ;  /* 0x000000ffff937224 */ /* 0x000fe200078e00b4 */
[----:B------:R-:W-:Y:S02]  /*e610*/  SEL R109, RZ, 0x1, P3 ;  /* 0x00000001ff6d7807 */ /* 0x000fe40001800000 */
[----:B------:R-:W-:Y:S01]  /*e620*/  ISETP.NE.AND P3, PT, R176, 0x1, PT ;  /* 0x00000001b000780c */ /* 0x000fe20003f65270 */
[--C-:B------:R-:W-:Y:S01]  /*e630*/  FADD.FTZ R108, R108, R175.reuse ;  /* 0x000000af6c6c7221 */ /* 0x100fe20000010000 */
[----:B------:R-:W-:-:S03]  /*e640*/  PRMT R175, R109, 0x7610, R175 ;  /* 0x000076106daf7816 */ /* 0x000fc600000000af */
        /* <DEDUP_REMOVED lines=10> */
.L_x_11808:
        /* <DEDUP_REMOVED lines=13> */
.L_x_11810:
[----:B------:R-:W-:Y:S05]  /*e7c0*/  BSYNC.RECONVERGENT B2 ;  /* 0x0000000000027941 */ /* 0x000fea0003800200 */
.L_x_11809:
        /* <DEDUP_REMOVED lines=57> */
[----:B------:R-:W-:Y:S01]  /*eb60*/  IMAD.MOV.U32 R147, RZ, RZ, R190 ;  /* 0x000000ffff937224 */ /* 0x000fe200078e00be */
[----:B------:R-:W-:Y:S01]  /*eb70*/  MOV R190, R146 ;  /* 0x0000009200be7202 */ /* 0x000fe20000000f00 */
[----:B------:R-:W-:-:S07]  /*eb80*/  IMAD.MOV.U32 R146, RZ, RZ, RZ ;  /* 0x000000ffff927224 */ /* 0x000fce00078e00ff */
.L_x_11807:
[----:B------:R-:W-:Y:S05]  /*eb90*/  BSYNC.RECONVERGENT B1 ;  /* 0x0000000000017941 */ /* 0x000fea0003800200 */
.L_x_11806:
        /* <DEDUP_REMOVED lines=18> */
.L_x_11813:
        /* <DEDUP_REMOVED lines=13> */
.L_x_11815:
[----:B------:R-:W-:Y:S05]  /*ed90*/  BSYNC.RECONVERGENT B2 ;  /* 0x0000000000027941 */ /* 0x000fea0003800200 */
.L_x_11814:
        /* <DEDUP_REMOVED lines=48> */
[----:B------:R-:W-:Y:S02]  /*f0a0*/  HFMA2 R182, -RZ, RZ, 0, 0 ;  /* 0x00000000ffb67431 */ /* 0x000fe400000001ff */
        /* <DEDUP_REMOVED lines=11> */
.L_x_11812:
[----:B------:R-:W-:Y:S05]  /*f160*/  BSYNC.RECONVERGENT B1 ;  /* 0x0000000000017941 */ /* 0x000fea0003800200 */
.L_x_11811:
        /* <DEDUP_REMOVED lines=24> */
.L_x_11818:
        /* <DEDUP_REMOVED lines=13> */
.L_x_11820:
[----:B------:R-:W-:Y:S05]  /*f3c0*/  BSYNC.RECONVERGENT B2 ;  /* 0x0000000000027941 */ /* 0x000fea0003800200 */
.L_x_11819:
        /* <DEDUP_REMOVED lines=60> */
.L_x_11817:
[----:B------:R-:W-:Y:S05]  /*f790*/  BSYNC.RECONVERGENT B1 ;  /* 0x0000000000017941 */ /* 0x000fea0003800200 */
.L_x_11816:
        /* <DEDUP_REMOVED lines=19> */
.L_x_11823:
        /* <DEDUP_REMOVED lines=13> */
.L_x_11825:
[----:B------:R-:W-:Y:S05]  /*f9a0*/  BSYNC.RECONVERGENT B2 ;  /* 0x0000000000027941 */ /* 0x000fea0003800200 */
.L_x_11824:
        /* <DEDUP_REMOVED lines=58> */
[----:B------:R-:W-:Y:S01]  /*fd50*/  IMAD.MOV.U32 R111, RZ, RZ, R190 ;  /* 0x000000ffff6f7224 */ /* 0x000fe200078e00be */
[----:B------:R-:W-:-:S07]  /*fd60*/  MOV R190, R110 ;  /* 0x0000006e00be7202 */ /* 0x000fce0000000f00 */
.L_x_11822:
[----:B------:R-:W-:Y:S05]  /*fd70*/  BSYNC.RECONVERGENT B1 ;  /* 0x0000000000017941 */ /* 0x000fea0003800200 */
.L_x_11821:
        /* <DEDUP_REMOVED lines=24> */
.L_x_11828:
        /* <DEDUP_REMOVED lines=13> */
.L_x_11830:
[----:B------:R-:W-:Y:S05]  /*ffd0*/  BSYNC.RECONVERGENT B2 ;  /* 0x0000000000027941 */ /* 0x000fea0003800200 */
.L_x_11829:
        /* <DEDUP_REMOVED lines=60> */
.L_x_11827:
[----:B------:R-:W-:Y:S05]  /*103a0*/  BSYNC.RECONVERGENT B1 ;  /* 0x0000000000017941 */ /* 0x000fea0003800200 */
.L_x_11826:
        /* <DEDUP_REMOVED lines=18> */
.L_x_11833:
        /* <DEDUP_REMOVED lines=15> */
.L_x_11835:
[----:B------:R-:W-:Y:S05]  /*105c0*/  BSYNC.RECONVERGENT B2 ;  /* 0x0000000000027941 */ /* 0x000fea0003800200 */
.L_x_11834:
        /* <DEDUP_REMOVED lines=60> */
.L_x_11832:
[----:B------:R-:W-:Y:S05]  /*10990*/  BSYNC.RECONVERGENT B1 ;  /* 0x0000000000017941 */ /* 0x000fea0003800200 */
.L_x_11831:
        /* <DEDUP_REMOVED lines=10> */
[----:B------:R-:W-:Y:S01]  /*10a40*/  @P1 FADD.FTZ R111, R95, R111 ;  /* 0x0000006f5f6f1221 */ /* 0x000fe20000010000 */
[----:B------:R-:W-:Y:S06]  /*10a50*/  BRA `(.L_x_11836) ;  /* 0x0000003000487947 */ /* 0x000fec0003800000 */
.L_x_11755:
        /* <DEDUP_REMOVED lines=16> */
.L_x_11839:
        /* <DEDUP_REMOVED lines=13> */
.L_x_11841:
[----:B------:R-:W-:Y:S05]  /*10c30*/  BSYNC.RECONVERGENT B2 ;  /* 0x0000000000027941 */ /* 0x000fea0003800200 */
.L_x_11840:
        /* <DEDUP_REMOVED lines=56> */
[----:B------:R-:W-:Y:S01]  /*10fc0*/  IMAD.MOV.U32 R190, RZ, RZ, R104 ;  /* 0x000000ffffbe7224 */ /* 0x000fe200078e0068 */
[----:B------:R-:W-:Y:S01]  /*10fd0*/  LOP3.LUT R188, R145, R188, R105, 0x96, !PT ;  /* 0x000000bc91bc7212 */ /* 0x000fe200078e9669 */
[----:B------:R-:W-:Y:S01]  /*10fe0*/  IMAD.MOV.U32 R106, RZ, RZ, RZ ;  /* 0x000000ffff6a7224 */ /* 0x000fe200078e00ff */
[----:B------:R-:W-:-:S07]  /*10ff0*/  MOV R104, R191 ;  /* 0x000000bf00687202 */ /* 0x000fce0000000f00 */
.L_x_11838:
[----:B------:R-:W-:Y:S05]  /*11000*/  BSYNC.RECONVERGENT B1 ;  /* 0x0000000000017941 */ /* 0x000fea0003800200 */
.L_x_11837:
[----:B------:R-:W0:Y:S01]  /*11010*/  LDC R145, c[0x0][0x404] ;  /* 0x00010100ff917b82 */ /* 0x000e220000000800 */
[----:B------:R-:W-:Y:S01]  /*11020*/  I2FP.F32.U32 R104, R104 ;  /* 0x0000006800687245 */ /* 0x000fe20000201000 */
[----:B------:R-:W-:Y:S01]  /*11030*/  IMAD.MOV.U32 R105, RZ, RZ, 0x2f800000 ;  /* 0x2f800000ff697424 */ /* 0x000fe200078e00ff */
[----:B------:R-:W-:Y:S01]  /*11040*/  ISETP.NE.AND P2, PT, R106, 0x1, PT ;  /* 0x000000016a00780c */ /* 0x000fe20003f45270 */
[----:B------:R-:W-:Y:S01]  /*11050*/  BSSY.RECONVERGENT B1, `(.L_x_11842) ;  /* 0x000005c000017945 */ /* 0x000fe20003800200 */
[----:B------:R-:W-:Y:S01]  /*11060*/  LOP3.LUT R6, R6, 0xffffffef, RZ, 0xc0, !PT ;  /* 0xffffffef06067812 */ /* 0x000fe200078ec0ff */
[----:B------:R-:W-:Y:S01]  /*11070*/  FFMA.FTZ R104, R104, R105, 1.1641532182693481445e-10 ;  /* 0x2f00000068687423 */ /* 0x000fe20000010069 */
[----:B------:R-:W-:Y:S02]  /*11080*/  IMAD.MOV.U32 R146, RZ, RZ, 0x2 ;  /* 0x00000002ff927424 */ /* 0x000fe400078e00ff */
[----:B------:R-:W-:Y:S02]  /*11090*/  IMAD.MOV.U32 R107, RZ, RZ, R180 ;  /* 0x000000ffff6b7224 */ /* 0x000fe400078e00b4 */
[----:B0-----:R-:W-:-:S02]  /*110a0*/  FSETP.LE.FTZ.AND P3, PT, R104, R145, PT ;  /* 0x000000916800720b */ /* 0x001fc40003f73000 */
        /* <DEDUP_REMOVED lines=12> */
.L_x_11844:
        /* <DEDUP_REMOVED lines=13> */
.L_x_11846:
[----:B------:R-:W-:Y:S05]  /*11240*/  BSYNC.RECONVERGENT B2 ;  /* 0x0000000000027941 */ /* 0x000fea0003800200 */
.L_x_11845:
        /* <DEDUP_REMOVED lines=60> */
.L_x_11843:
[----:B------:R-:W-:Y:S05]  /*11610*/  BSYNC.RECONVERGENT B1 ;  /* 0x0000000000017941 */ /* 0x000fea0003800200 */
.L_x_11842:
        /* <DEDUP_REMOVED lines=19> */
.L_x_11849:
        /* <DEDUP_REMOVED lines=13> */
.L_x_11851:
[----:B------:R-:W-:Y:S05]  /*11820*/  BSYNC.RECONVERGENT B2 ;  /* 0x0000000000027941 */ /* 0x000fea0003800200 */
.L_x_11850:
        /* <DEDUP_REMOVED lines=60> */
.L_x_11848:
[----:B------:R-:W-:Y:S05]  /*11bf0*/  BSYNC.RECONVERGENT B1 ;  /* 0x0000000000017941 */ /* 0x000fea0003800200 */
.L_x_11847:
[----:B------:R-:W-:Y:S01]  /*11c00*/  I2FP.F32.U32 R106, R107 ;  /* 0x0000006b006a7245 */ /* 0x000fe20000201000 */
[----:B------:R-:W-:Y:S01]  /*11c10*/  BSSY.RECONVERGENT B1, `(.L_x_11852) ;  /* 0x000005d000017945 */ /* 0x000fe20003800200 */
[----:B------:R-:W-:Y:S01]  /*11c20*/  LOP3.LUT R6, R6, 0xfffffffb, RZ, 0xc0, !PT ;  /* 0xfffffffb06067812 */ /* 0x000fe200078ec0ff */
[C---:B------:R-:W-:Y:S01]  /*11c30*/  IMAD.U32 R182, R109.reuse, 0x10000, RZ ;  /* 0x000100006db67824 */ /* 0x040fe200078e00ff */
[----:B------:R-:W-:Y:S01]  /*11c40*/  PRMT R185, R109, 0x7632, R185 ;  /* 0x000076326db97816 */ /* 0x000fe200000000b9 */
[----:B------:R-:W-:Y:S01]  /*11c50*/  FFMA.FTZ R106, R106, R105, 1.1641532182693481445e-10 ;  /* 0x2f0000006a6a7423 */ /* 0x000fe20000010069 */
[----:B------:R-:W-:Y:S01]  /*11c60*/  IMAD.MOV.U32 R109, RZ, RZ, 0x2 ;  /* 0x00000002ff6d7424 */ /* 0x000fe200078e00ff */
[----:B------:R-:W-:-:S03]  /*11c70*/  MOV R107, R180 ;  /* 0x000000b4006b7202 */ /* 0x000fc60000000f00 */
[----:B------:R-:W-:-:S13]  /*11c80*/  FSETP.LE.FTZ.AND P2, PT, R106, R145, PT ;  /* 0x000000916a00720b */ /* 0x000fda0003f53000 */
        /* <DEDUP_REMOVED lines=11> */
.L_x_11854:
        /* <DEDUP_REMOVED lines=13> */
.L_x_11856:
[----:B------:R-:W-:Y:S05]  /*11e10*/  BSYNC.RECONVERGENT B2 ;  /* 0x0000000000027941 */ /* 0x000fea0003800200 */
.L_x_11855:
        /* <DEDUP_REMOVED lines=60> */
.L_x_11853:
[----:B------:R-:W-:Y:S05]  /*121e0*/  BSYNC.RECONVERGENT B1 ;  /* 0x0000000000017941 */ /* 0x000fea0003800200 */
.L_x_11852:
        /* <DEDUP_REMOVED lines=19> */
.L_x_11859:
        /* <DEDUP_REMOVED lines=13> */
.L_x_11861:
[----:B------:R-:W-:Y:S05]  /*123f0*/  BSYNC.RECONVERGENT B2 ;  /* 0x0000000000027941 */ /* 0x000fea0003800200 */
.L_x_11860:
        /* <DEDUP_REMOVED lines=60> */
.L_x_11858:
[----:B------:R-:W-:Y:S05]  /*127c0*/  BSYNC.RECONVERGENT B1 ;  /* 0x0000000000017941 */ /* 0x000fea0003800200 */
.L_x_11857:
        /* <DEDUP_REMOVED lines=18> */
.L_x_11864:
        /* <DEDUP_REMOVED lines=13> */
.L_x_11866:
[----:B------:R-:W-:Y:S05]  /*129c0*/  BSYNC.RECONVERGENT B2 ;  /* 0x0000000000027941 */ /* 0x000fea0003800200 */
.L_x_11865:
        /* <DEDUP_REMOVED lines=60> */
.L_x_11863:
[----:B------:R-:W-:Y:S05]  /*12d90*/  BSYNC.RECONVERGENT B1 ;  /* 0x0000000000017941 */ /* 0x000fea0003800200 */
.L_x_11862:
[----:B------:R-:W-:Y:S01]  /*12da0*/  ISETP.NE.AND P4, PT, R109, 0x1, PT ;  /* 0x000000016d00780c */ /* 0x000fe20003f85270 */
[----:B------:R-:W-:Y:S01]  /*12db0*/  BSSY.RECONVERGENT B1, `(.L_x_11867) ;  /* 0x000005a000017945 */ /* 0x000fe20003800200 */
[----:B------:R-:W-:Y:S01]  /*12dc0*/  I2FP.F32.U32 R106, R107 ;  /* 0x0000006b006a7245 */ /* 0x000fe20000201000 */
[----:B------:R-:W-:Y:S01]  /*12dd0*/  IMAD.U32 R186, R186, 0x10000, RZ ;  /* 0x00010000baba7824 */ /* 0x000fe200078e00ff */
[----:B------:R-:W-:Y:S01]  /*12de0*/  MOV R107, R180 ;  /* 0x000000b4006b7202 */ /* 0x000fe20000000f00 */
[----:B------:R-:W-:Y:S02]  /*12df0*/  IMAD.MOV.U32 R108, RZ, RZ, 0x2 ;  /* 0x00000002ff6c7424 */ /* 0x000fe400078e00ff */
        /* <DEDUP_REMOVED lines=11> */
.L_x_11869:
        /* <DEDUP_REMOVED lines=13> */
.L_x_11871:
[----:B------:R-:W-:Y:S05]  /*12f80*/  BSYNC.RECONVERGENT B2 ;  /* 0x0000000000027941 */ /* 0x000fea0003800200 */
.L_x_11870:
        /* <DEDUP_REMOVED lines=60> */
.L_x_11868:
[----:B------:R-:W-:Y:S05]  /*13350*/  BSYNC.RECONVERGENT B1 ;  /* 0x0000000000017941 */ /* 0x000fea0003800200 */
.L_x_11867:
[----:B------:R-:W-:Y:S01]  /*13360*/  ISETP.NE.AND P5, PT, R108, 0x1, PT ;  /* 0x000000016c00780c */ /* 0x000fe20003fa5270 */
[----:B------:R-:W-:Y:S01]  /*13370*/  BSSY.RECONVERGENT B1, `(.L_x_11872) ;  /* 0x000005b000017945 */ /* 0x000fe20003800200 */
[----:B------:R-:W-:Y:S01]  /*13380*/  I2FP.F32.U32 R106, R107 ;  /* 0x0000006b006a7245 */ /* 0x000fe20000201000 */
[----:B------:R-:W-:Y:S01]  /*13390*/  IMAD.MOV.U32 R189, RZ, RZ, 0x2 ;  /* 0x00000002ffbd7424 */ /* 0x000fe200078e00ff */
[C---:B------:R-:W-:Y:S01]  /*133a0*/  SHF.L.U32 R191, R111.reuse, 0x10, RZ ;  /* 0x000000106fbf7819 */ /* 0x040fe200000006ff */
[----:B------:R-:W-:Y:S01]  /*133b0*/  IMAD.MOV.U32 R107, RZ, RZ, R180 ;  /* 0x000000ffff6b7224 */ /* 0x000fe200078e00b4 */
[----:B------:R-:W-:Y:S01]  /*133c0*/  PRMT R187, R111, 0x7632, R187 ;  /* 0x000076326fbb7816 */ /* 0x000fe200000000bb */
        /* <DEDUP_REMOVED lines=11> */
.L_x_11874:
        /* <DEDUP_REMOVED lines=13> */
.L_x_11876:
[----:B------:R-:W-:Y:S05]  /*13550*/  BSYNC.RECONVERGENT B2 ;  /* 0x0000000000027941 */ /* 0x000fea0003800200 */
.L_x_11875:
        /* <DEDUP_REMOVED lines=59> */
[----:B------:R-:W-:-:S07]  /*13910*/  MOV R190, R106 ;  /* 0x0000006a00be7202 */ /* 0x000fce0000000f00 */
.L_x_11873:
[----:B------:R-:W-:Y:S05]  /*13920*/  BSYNC.RECONVERGENT B1 ;  /* 0x0000000000017941 */ /* 0x000fea0003800200 */
.L_x_11872:
        /* <DEDUP_REMOVED lines=36> */
[----:B------:R-:W-:-:S10]  /*13b70*/  @P1 FADD.FTZ R111, R95, R111 ;  /* 0x0000006f5f6f1221 */ /* 0x000fd40000010000 */
.L_x_11836:
        /* <DEDUP_REMOVED lines=44> */
.L_x_11877:
[----:B------:R-:W-:Y:S02]  /*13e40*/  IMAD.MOV.U32 R191, RZ, RZ, R190 ;  /* 0x000000ffffbf7224 */ /* 0x000fe400078e00be */
[----:B------:R-:W-:-:S07]  /*13e50*/  VIADD R144, R144, 0x20 ;  /* 0x0000002090907836 */ /* 0x000fce0000000000 */
.L_x_11754:
[----:B------:R-:W-:Y:S05]  /*13e60*/  BSYNC.RECONVERGENT B0 ;  /* 0x0000000000007941 */ /* 0x000fea0003800200 */
.L_x_11753:
        /* <DEDUP_REMOVED lines=36> */
.L_x_11883:
        /* <DEDUP_REMOVED lines=13> */
.L_x_11885:
[----:B------:R-:W-:Y:S05]  /*14180*/  BSYNC.RECONVERGENT B2 ;  /* 0x0000000000027941 */ /* 0x000fea0003800200 */
.L_x_11884:
        /* <DEDUP_REMOVED lines=56> */
[----:B------:R-:W-:Y:S02]  /*14510*/  HFMA2 R115, -RZ, RZ, 0, 0 ;  /* 0x00000000ff737431 */ /* 0x000fe400000001ff */
[----:B------:R-:W-:Y:S01]  /*14520*/  IMAD.MOV.U32 R190, RZ, RZ, R112 ;  /* 0x000000ffffbe7224 */ /* 0x000fe200078e0070 */
[----:B------:R-:W-:Y:S01]  /*14530*/  LOP3.LUT R188, R145, R188, R113, 0x96, !PT ;  /* 0x000000bc91bc7212 */ /* 0x000fe200078e9671 */
[----:B------:R-:W-:-:S07]  /*14540*/  IMAD.MOV.U32 R112, RZ, RZ, R191 ;  /* 0x000000ffff707224 */ /* 0x000fce00078e00bf */
.L_x_11882:
[----:B------:R-:W-:Y:S05]  /*14550*/  BSYNC.RECONVERGENT B1 ;  /* 0x0000000000017941 */ /* 0x000fea0003800200 */
.L_x_11881:
        /* <DEDUP_REMOVED lines=8> */
[----:B------:R-:W1:Y:S01]  /*145e0*/  LDC R178, c[0x0][0x408] ;  /* 0x00010200ffb27b82 */ /* 0x000e620000000800 */
[----:B------:R-:W-:Y:S01]  /*145f0*/  PRMT R116, R116, 0x7632, R116 ;  /* 0x0000763274747816 */ /* 0x000fe20000000074 */
[----:B------:R-:W-:Y:S01]  /*14600*/  IMAD.MOV.U32 R114, RZ, RZ, R180 ;  /* 0x000000ffff727224 */ /* 0x000fe200078e00b4 */
[----:B------:R-:W-:-:S02]  /*14610*/  MOV R146, 0x2 ;  /* 0x0000000200927802 */ /* 0x000fc40000000f00 */
[----:B0-----:R-:W-:Y:S01]  /*14620*/  FSETP.LE.FTZ.AND P4, PT, R112, R145, PT ;  /* 0x000000917000720b */ /* 0x001fe20003f93000 */
[----:B-1----:R-:W-:-:S12]  /*14630*/  FMUL.FTZ R170, R113, R178 ;  /* 0x000000b271aa7220 */ /* 0x002fd80000410000 */
        /* <DEDUP_REMOVED lines=10> */
.L_x_11888:
        /* <DEDUP_REMOVED lines=13> */
.L_x_11890:
[----:B------:R-:W-:Y:S05]  /*147b0*/  BSYNC.RECONVERGENT B2 ;  /* 0x0000000000027941 */ /* 0x000fea0003800200 */
.L_x_11889:
        /* <DEDUP_REMOVED lines=54> */
[----:B------:R-:W-:Y:S02]  /*14b20*/  VIADD R115, R160, 0x8ff34781 ;  /* 0x8ff34781a0737836 */ /* 0x000fe40000000000 */
[----:B------:R-:W-:-:S03]  /*14b30*/  IMAD.WIDE.U32 R112, R113, -0x2daee0ad, RZ ;  /* 0xd2511f5371707825 */ /* 0x000fc600078e00ff */
[----:B------:R-:W-:Y:S01]  /*14b40*/  LOP3.LUT R181, R115, R114, R181, 0x96, !PT ;  /* 0x0000007273b57212 */ /* 0x000fe200078e96b5 */
[----:B------:R-:W-:Y:S01]  /*14b50*/  IMAD.MOV.U32 R114, RZ, RZ, R190 ;  /* 0x000000ffff727224 */ /* 0x000fe200078e00be */
[----:B------:R-:W-:Y:S01]  /*14b60*/  LOP3.LUT R188, R147, R188, R113, 0x96, !PT ;  /* 0x000000bc93bc7212 */ /* 0x000fe200078e9671 */
[----:B------:R-:W-:-:S07]  /*14b70*/  IMAD.MOV.U32 R190, RZ, RZ, R112 ;  /* 0x000000ffffbe7224 */ /* 0x000fce00078e0070 */
.L_x_11887:
[----:B------:R-:W-:Y:S05]  /*14b80*/  BSYNC.RECONVERGENT B1 ;  /* 0x0000000000017941 */ /* 0x000fea0003800200 */
.L_x_11886:
[----:B------:R-:W-:Y:S01]  /*14b90*/  I2FP.F32.U32 R113, R114 ;  /* 0x0000007200717245 */ /* 0x000fe20000201000 */
[----:B------:R-:W-:Y:S01]  /*14ba0*/  IMAD.U32 R115, R84, 0x10000, RZ ;  /* 0x0001000054737824 */ /* 0x000fe200078e00ff */
[----:B------:R-:W-:Y:S01]  /*14bb0*/  BSSY.RECONVERGENT B1, `(.L_x_11891) ;  /* 0x000005f000017945 */ /* 0x000fe20003800200 */
[----:B------:R-:W-:Y:S02]  /*14bc0*/  IMAD.MOV.U32 R147, RZ, RZ, 0x2 ;  /* 0x00000002ff937424 */ /* 0x000fe400078e00ff */
        /* <DEDUP_REMOVED lines=19> */
.L_x_11893:
        /* <DEDUP_REMOVED lines=13> */
.L_x_11895:
[----:B------:R-:W-:Y:S05]  /*14dd0*/  BSYNC.RECONVERGENT B2 ;  /* 0x0000000000027941 */ /* 0x000fea0003800200 */
.L_x_11894:
        /* <DEDUP_REMOVED lines=57> */
[----:B------:R-:W-:Y:S01]  /*15170*/  IMAD.MOV.U32 R147, RZ, RZ, RZ ;  /* 0x000000ffff937224 */ /* 0x000fe200078e00ff */
[----:B------:R-:W-:Y:S01]  /*15180*/  MOV R113, R190 ;  /* 0x000000be00717202 */ /* 0x000fe20000000f00 */
[----:B------:R-:W-:-:S07]  /*15190*/  IMAD.MOV.U32 R190, RZ, RZ, R114 ;  /* 0x000000ffffbe7224 */ /* 0x000fce00078e0072 */
.L_x_11892:
[----:B------:R-:W-:Y:S05]  /*151a0*/  BSYNC.RECONVERGENT B1 ;  /* 0x0000000000017941 */ /* 0x000fea0003800200 */
.L_x_11891:
[----:B------:R-:W-:Y:S01]  /*151b0*/  I2FP.F32.U32 R113, R113 ;  /* 0x0000007100717245 */ /* 0x000fe20000201000 */
[----:B------:R-:W-:Y:S01]  /*151c0*/  BSSY.RECONVERGENT B1, `(.L_x_11896) ;  /* 0x000005d000017945 */ /* 0x000fe20003800200 */
[----:B------:R-:W-:Y:S01]  /*151d0*/  ISETP.NE.AND P2, PT, R147, 0x1, PT ;  /* 0x000000019300780c */ /* 0x000fe20003f45270 */
[----:B------:R-:W-:Y:S01]  /*151e0*/  IMAD.MOV.U32 R115, RZ, RZ, R180 ;  /* 0x000000ffff737224 */ /* 0x000fe200078e00b4 */
[----:B------:R-:W-:Y:S01]  /*151f0*/  LOP3.LUT R6, R6, 0xfffffff7, RZ, 0xc0, !PT ;  /* 0xfffffff706067812 */ /* 0x000fe200078ec0ff */
[----:B------:R-:W-:Y:S01]  /*15200*/  FFMA.FTZ R114, R113, R186, 1.1641532182693481445e-10 ;  /* 0x2f00000071727423 */ /* 0x000fe200000100ba */
[----:B------:R-:W-:Y:S01]  /*15210*/  SHF.L.U32 R113, R116, 0x10, RZ ;  /* 0x0000001074717819 */ /* 0x000fe200000006ff */
[----:B------:R-:W-:-:S03]  /*15220*/  IMAD.MOV.U32 R116, RZ, RZ, 0x2 ;  /* 0x00000002ff747424 */ /* 0x000fc600078e00ff */
        /* <DEDUP_REMOVED lines=12> */
.L_x_11898:
        /* <DEDUP_REMOVED lines=13> */
.L_x_11900:
[----:B------:R-:W-:Y:S05]  /*153c0*/  BSYNC.RECONVERGENT B2 ;  /* 0x0000000000027941 */ /* 0x000fea0003800200 */
.L_x_11899:
        /* <DEDUP_REMOVED lines=58> */
[----:B------:R-:W-:Y:S02]  /*15770*/  LOP3.LUT R181, R147, R172, R181, 0x96, !PT ;  /* 0x000000ac93b57212 */ /* 0x000fe400078e96b5 */
[----:B------:R-:W-:-:S07]  /*15780*/  MOV R190, R114 ;  /* 0x0000007200be7202 */ /* 0x000fce0000000f00 */
.L_x_11897:
[----:B------:R-:W-:Y:S05]  /*15790*/  BSYNC.RECONVERGENT B1 ;  /* 0x0000000000017941 */ /* 0x000fea0003800200 */
.L_x_11896:
        /* <DEDUP_REMOVED lines=24> */
.L_x_11903:
        /* <DEDUP_REMOVED lines=13> */
.L_x_11905:
[----:B------:R-:W-:Y:S05]  /*159f0*/  BSYNC.RECONVERGENT B2 ;  /* 0x0000000000027941 */ /* 0x000fea0003800200 */
.L_x_11904:
        /* <DEDUP_REMOVED lines=51> */
[----:B------:R-:W-:Y:S01]  /*15d30*/  HFMA2 R146, -RZ, RZ, 0, 0 ;  /* 0x00000000ff927431 */ /* 0x000fe200000001ff */
        /* <DEDUP_REMOVED lines=8> */
.L_x_11902:
[----:B------:R-:W-:Y:S05]  /*15dc0*/  BSYNC.RECONVERGENT B1 ;  /* 0x0000000000017941 */ /* 0x000fea0003800200 */
.L_x_11901:
[----:B------:R-:W-:Y:S01]  /*15dd0*/  I2FP.F32.U32 R115, R115 ;  /* 0x0000007300737245 */ /* 0x000fe20000201000 */
[----:B------:R-:W-:Y:S01]  /*15de0*/  IMAD.U32 R173, R117, 0x10000, RZ ;  /* 0x0001000075ad7824 */ /* 0x000fe200078e00ff */
[----:B------:R-:W-:Y:S01]  /*15df0*/  ISETP.NE.AND P2, PT, R146, 0x1, PT ;  /* 0x000000019200780c */ /* 0x000fe20003f45270 */
[----:B------:R-:W-:Y:S01]  /*15e00*/  BSSY.RECONVERGENT B1, `(.L_x_11906) ;  /* 0x000005c000017945 */ /* 0x000fe20003800200 */
[----:B------:R-:W-:Y:S01]  /*15e10*/  LOP3.LUT R6, R6, 0xfffffffb, RZ, 0xc0, !PT ;  /* 0xfffffffb06067812 */ /* 0x000fe200078ec0ff */
[----:B------:R-:W-:Y:S01]  /*15e20*/  FFMA.FTZ R114, R115, R186, 1.1641532182693481445e-10 ;  /* 0x2f00000073727423 */ /* 0x000fe200000100ba */
[----:B------:R-:W-:Y:S01]  /*15e30*/  PRMT R182, R117, 0x7632, R182 ;  /* 0x0000763275b67816 */ /* 0x000fe200000000b6 */
[----:B------:R-:W-:Y:S01]  /*15e40*/  IMAD.MOV.U32 R116, RZ, RZ, 0x2 ;  /* 0x00000002ff747424 */ /* 0x000fe200078e00ff */
        /* <DEDUP_REMOVED lines=13> */
.L_x_11908:
        /* <DEDUP_REMOVED lines=13> */
.L_x_11910:
[----:B------:R-:W-:Y:S05]  /*15ff0*/  BSYNC.RECONVERGENT B2 ;  /* 0x0000000000027941 */ /* 0x000fea0003800200 */
.L_x_11909:
        /* <DEDUP_REMOVED lines=60> */
.L_x_11907:
[----:B------:R-:W-:Y:S05]  /*163c0*/  BSYNC.RECONVERGENT B1 ;  /* 0x0000000000017941 */ /* 0x000fea0003800200 */
.L_x_11906:
        /* <DEDUP_REMOVED lines=24> */
.L_x_11913:
        /* <DEDUP_REMOVED lines=13> */
.L_x_11915:
[----:B------:R-:W-:Y:S05]  /*16620*/  BSYNC.RECONVERGENT B2 ;  /* 0x0000000000027941 */ /* 0x000fea0003800200 */
.L_x_11914:
        /* <DEDUP_REMOVED lines=57> */
[----:B------:R-:W-:Y:S01]  /*169c0*/  IMAD.MOV.U32 R117, RZ, RZ, R190 ;  /* 0x000000ffff757224 */ /* 0x000fe200078e00be */
[----:B------:R-:W-:Y:S01]  /*169d0*/  MOV R190, R116 ;  /* 0x0000007400be7202 */ /* 0x000fe20000000f00 */
[----:B------:R-:W-:-:S07]  /*169e0*/  IMAD.MOV.U32 R147, RZ, RZ, RZ ;  /* 0x000000ffff937224 */ /* 0x000fce00078e00ff */
.L_x_11912:
[----:B------:R-:W-:Y:S05]  /*169f0*/  BSYNC.RECONVERGENT B1 ;  /* 0x0000000000017941 */ /* 0x000fea0003800200 */
.L_x_11911:
        /* <DEDUP_REMOVED lines=20> */
.L_x_11918:
        /* <DEDUP_REMOVED lines=13> */
.L_x_11920:
[----:B------:R-:W-:Y:S05]  /*16c10*/  BSYNC.RECONVERGENT B2 ;  /* 0x0000000000027941 */ /* 0x000fea0003800200 */
.L_x_11919:
        /* <DEDUP_REMOVED lines=52> */
[----:B------:R-:W-:Y:S01]  /*16f60*/  IMAD.WIDE.U32 R180, R147, -0x326172a9, RZ ;  /* 0xcd9e8d5793b47825 */ /* 0x000fe200078e00ff */
[----:B------:R-:W-:-:S03]  /*16f70*/  IADD3 R175, PT, PT, R161, -0x695add53, RZ ;  /* 0x96a522ada1af7810 */ /* 0x000fc60007ffe0ff */
[----:B------:R-:W-:-:S04]  /*16f80*/  IMAD.WIDE.U32 R116, R117, -0x2daee0ad, RZ ;  /* 0xd2511f5375747825 */ /* 0x000fc800078e00ff */
[----:B------:R-:W-:Y:S01]  /*16f90*/  VIADD R147, R160, 0x8ff34781 ;  /* 0x8ff34781a0937836 */ /* 0x000fe20000000000 */
[----:B------:R-:W-:Y:S01]  /*16fa0*/  LOP3.LUT R188, R175, R188, R117, 0x96, !PT ;  /* 0x000000bcafbc7212 */ /* 0x000fe200078e9675 */
[----:B------:R-:W-:Y:S02]  /*16fb0*/  HFMA2 R175, -RZ, RZ, 0, 0 ;  /* 0x00000000ffaf7431 */ /* 0x000fe400000001ff */
[----:B------:R-:W-:Y:S01]  /*16fc0*/  IMAD.MOV.U32 R190, RZ, RZ, R116 ;  /* 0x000000ffffbe7224 */ /* 0x000fe200078e0074 */
[----:B------:R-:W-:-:S07]  /*16fd0*/  LOP3.LUT R181, R147, R174, R181, 0x96, !PT ;  /* 0x000000ae93b57212 */ /* 0x000fce00078e96b5 */
.L_x_11917:
[----:B------:R-:W-:Y:S05]  /*16fe0*/  BSYNC.RECONVERGENT B1 ;  /* 0x0000000000017941 */ /* 0x000fea0003800200 */
.L_x_11916:
[----:B------:R-:W-:Y:S01]  /*16ff0*/  PRMT R116, R85, 0x7632, R116 ;  /* 0x0000763255747816 */ /* 0x000fe20000000074 */
[----:B------:R-:W-:Y:S01]  /*17000*/  BSSY.RECONVERGENT B1, `(.L_x_11921) ;  /* 0x0000061000017945 */ /* 0x000fe20003800200 */
[----:B------:R-:W-:Y:S01]  /*17010*/  I2FP.F32.U32 R117, R146 ;  /* 0x0000009200757245 */ /* 0x000fe20000201000 */
[----:B------:R-:W-:Y:S02]  /*17020*/  IMAD.MOV.U32 R146, RZ, RZ, 0x2 ;  /* 0x00000002ff927424 */ /* 0x000fe400078e00ff */
[----:B------:R-:W-:Y:S02]  /*17030*/  IMAD.U32 R147, R116, 0x10000, RZ ;  /* 0x0001000074937824 */ /* 0x000fe400078e00ff */
[----:B------:R-:W-:Y:S01]  /*17040*/  FFMA.FTZ R116, R117, R186, 1.1641532182693481445e-10 ;  /* 0x2f00000075747423 */ /* 0x000fe200000100ba */
[----:B------:R-:W-:Y:S01]  /*17050*/  MOV R117, R180 ;  /* 0x000000b400757202 */ /* 0x000fe20000000f00 */
[----:B------:R-:W-:-:S03]  /*17060*/  FMUL.FTZ R147, R147, R178 ;  /* 0x000000b293937220 */ /* 0x000fc60000410000 */
        /* <DEDUP_REMOVED lines=16> */
.L_x_11923:
        /* <DEDUP_REMOVED lines=13> */
.L_x_11925:
[----:B------:R-:W-:Y:S05]  /*17240*/  BSYNC.RECONVERGENT B2 ;  /* 0x0000000000027941 */ /* 0x000fea0003800200 */
.L_x_11924:
        /* <DEDUP_REMOVED lines=44> */
[----:B------:R-:W-:Y:S01]  /*17510*/  IMAD.WIDE.U32 R188, R117, -0x2daee0ad, RZ ;  /* 0xd2511f5375bc7825 */ /* 0x000fe200078e00ff */
[----:B------:R-:W-:Y:S02]  /*17520*/  IADD3 R117, PT, PT, R160, -0xe443238, RZ ;  /* 0xf1bbcdc8a0757810 */ /* 0x000fe40007ffe0ff */
[----:B------:R-:W-:Y:S01]  /*17530*/  LOP3.LUT R147, R147, R116, R181, 0x96, !PT ;  /* 0x0000007493937212 */ /* 0x000fe200078e96b5 */
[----:B------:R-:W-:-:S04]  /*17540*/  VIADD R175, R161, 0xdb3d7428 ;  /* 0xdb3d7428a1af7836 */ /* 0x000fc80000000000 */
        /* <DEDUP_REMOVED lines=12> */
.L_x_11922:
[----:B------:R-:W-:Y:S05]  /*17610*/  BSYNC.RECONVERGENT B1 ;  /* 0x0000000000017941 */ /* 0x000fea0003800200 */
.L_x_11921:
        /* <DEDUP_REMOVED lines=19> */
.L_x_11928:
        /* <DEDUP_REMOVED lines=13> */
.L_x_11930:
[----:B------:R-:W-:Y:S05]  /*17820*/  BSYNC.RECONVERGENT B2 ;  /* 0x0000000000027941 */ /* 0x000fea0003800200 */
.L_x_11929:
        /* <DEDUP_REMOVED lines=51> */
[----:B------:R-:W-:Y:S01]  /*17b60*/  IMAD.WIDE.U32 R180, R180, -0x326172a9, RZ ;  /* 0xcd9e8d57b4b47825 */ /* 0x000fe200078e00ff */
[----:B------:R-:W-:Y:S02]  /*17b70*/  LOP3.LUT R117, R117, R176, R147, 0x96, !PT ;  /* 0x000000b075757212 */ /* 0x000fe400078e9693 */
[----:B------:R-:W-:Y:S01]  /*17b80*/  IADD3 R147, PT, PT, R160, -0x700cb87f, RZ ;  /* 0x8ff34781a0937810 */ /* 0x000fe20007ffe0ff */
[----:B------:R-:W-:Y:S02]  /*17b90*/  IMAD.MOV.U32 R176, RZ, RZ, RZ ;  /* 0x000000ffffb07224 */ /* 0x000fe400078e00ff */
[----:B------:R-:W-:Y:S01]  /*17ba0*/  IMAD.WIDE.U32 R116, R117, -0x2daee0ad, RZ ;  /* 0xd2511f5375747825 */ /* 0x000fe200078e00ff */
[----:B------:R-:W-:-:S04]  /*17bb0*/  LOP3.LUT R181, R147, R146, R181, 0x96, !PT ;  /* 0x0000009293b57212 */ /* 0x000fc800078e96b5 */
[----:B------:R-:W-:Y:S01]  /*17bc0*/  LOP3.LUT R188, R177, R188, R117, 0x96, !PT ;  /* 0x000000bcb1bc7212 */ /* 0x000fe200078e9675 */
[----:B------:R-:W-:Y:S01]  /*17bd0*/  IMAD.MOV.U32 R117, RZ, RZ, R190 ;  /* 0x000000ffff757224 */ /* 0x000fe200078e00be */
[----:B------:R-:W-:-:S07]  /*17be0*/  MOV R190, R116 ;  /* 0x0000007400be7202 */ /* 0x000fce0000000f00 */
.L_x_11927:
[----:B------:R-:W-:Y:S05]  /*17bf0*/  BSYNC.RECONVERGENT B1 ;  /* 0x0000000000017941 */ /* 0x000fea0003800200 */
.L_x_11926:
        /* <DEDUP_REMOVED lines=24> */
.L_x_11933:
        /* <DEDUP_REMOVED lines=13> */
.L_x_11935:
[----:B------:R-:W-:Y:S05]  /*17e50*/  BSYNC.RECONVERGENT B2 ;  /* 0x0000000000027941 */ /* 0x000fea0003800200 */
.L_x_11934:
        /* <DEDUP_REMOVED lines=46> */
[----:B------:R-:W-:Y:S02]  /*18140*/  LOP3.LUT R117, R117, R182, R181, 0x96, !PT ;  /* 0x000000b675757212 */ /* 0x000fe400078e96b5 */
[----:B------:R-:W-:-:S03]  /*18150*/  LOP3.LUT R180, R147, R180, R189, 0x96, !PT ;  /* 0x000000b493b47212 */ /* 0x000fc600078e96bd */
[----:B------:R-:W-:-:S04]  /*18160*/  IMAD.WIDE.U32 R176, R117, -0x326172a9, RZ ;  /* 0xcd9e8d5775b07825 */ /* 0x000fc800078e00ff */
        /* <DEDUP_REMOVED lines=8> */
[----:B------:R-:W-:Y:S02]  /*181f0*/  IMAD.MOV.U32 R147, RZ, RZ, R190 ;  /* 0x000000ffff937224 */ /* 0x000fe400078e00be */
[----:B------:R-:W-:Y:S02]  /*18200*/  IMAD.MOV.U32 R190, RZ, RZ, R146 ;  /* 0x000000ffffbe7224 */ /* 0x000fe400078e0092 */
[----:B------:R-:W-:-:S07]  /*18210*/  HFMA2 R146, -RZ, RZ, 0, 0 ;  /* 0x00000000ff927431 */ /* 0x000fce00000001ff */
.L_x_11932:
[----:B------:R-:W-:Y:S05]  /*18220*/  BSYNC.RECONVERGENT B1 ;  /* 0x0000000000017941 */ /* 0x000fea0003800200 */
.L_x_11931:
[----:B------:R-:W-:Y:S01]  /*18230*/  ISETP.NE.AND P4, PT, R146, 0x1, PT ;  /* 0x000000019200780c */ /* 0x000fe20003f85270 */
[----:B------:R-:W-:Y:S01]  /*18240*/  BSSY.RECONVERGENT B1, `(.L_x_11936) ;  /* 0x000005b000017945 */ /* 0x000fe20003800200 */
[----:B------:R-:W-:Y:S01]  /*18250*/  I2FP.F32.U32 R117, R147 ;  /* 0x0000009300757245 */ /* 0x000fe20000201000 */
[----:B------:R-:W-:Y:S01]  /*18260*/  IMAD.U32 R147, R118, 0x10000, RZ ;  /* 0x0001000076937824 */ /* 0x000fe200078e00ff */
[----:B------:R-:W-:Y:S01]  /*18270*/  MOV R176, R180 ;  /* 0x000000b400b07202 */ /* 0x000fe20000000f00 */
[----:B------:R-:W-:Y:S02]  /*18280*/  IMAD.MOV.U32 R182, RZ, RZ, 0x2 ;  /* 0x00000002ffb67424 */ /* 0x000fe400078e00ff */
        /* <DEDUP_REMOVED lines=12> */
.L_x_11938:
        /* <DEDUP_REMOVED lines=13> */
.L_x_11940:
[----:B------:R-:W-:Y:S05]  /*18420*/  BSYNC.RECONVERGENT B2 ;  /* 0x0000000000027941 */ /* 0x000fea0003800200 */
.L_x_11939:
        /* <DEDUP_REMOVED lines=59> */
[----:B------:R-:W-:-:S07]  /*187e0*/  IMAD.MOV.U32 R182, RZ, RZ, RZ ;  /* 0x000000ffffb67224 */ /* 0x000fce00078e00ff */
.L_x_11937:
[----:B------:R-:W-:Y:S05]  /*187f0*/  BSYNC.RECONVERGENT B1 ;  /* 0x0000000000017941 */ /* 0x000fea0003800200 */
.L_x_11936:
        /* <DEDUP_REMOVED lines=8> */
[----:B------:R-:W-:Y:S02]  /*18880*/  FSEL R118, R117, RZ, P3 ;  /* 0x000000ff75767208 */ /* 0x000fe40001800000 */
        /* <DEDUP_REMOVED lines=15> */
.L_x_11943:
        /* <DEDUP_REMOVED lines=13> */
.L_x_11945:
[----:B------:R-:W-:Y:S05]  /*18a50*/  BSYNC.RECONVERGENT B2 ;  /* 0x0000000000027941 */ /* 0x000fea0003800200 */
.L_x_11944:
        /* <DEDUP_REMOVED lines=14> */
[----:B------:R-:W-:Y:S01]  /*18b40*/  IMAD.MOV.U32 R118, RZ, RZ, R190 ;  /* 0x000000ffff767224 */ /* 0x000fe200078e00be */
        /* <DEDUP_REMOVED lines=41> */
[----:B------:R-:W-:Y:S02]  /*18de0*/  MOV R190, R146 ;  /* 0x0000009200be7202 */ /* 0x000fe40000000f00 */
[----:B------:R-:W-:Y:S01]  /*18df0*/  LOP3.LUT R188, R183, R188, R147, 0x96, !PT ;  /* 0x000000bcb7bc7212 */ /* 0x000fe200078e9693 */
[----:B------:R-:W-:Y:S01]  /*18e00*/  IMAD.MOV.U32 R146, RZ, RZ, RZ ;  /* 0x000000ffff927224 */ /* 0x000fe200078e00ff */
[----:B------:R-:W-:-:S07]  /*18e10*/  LOP3.LUT R181, R177, R182, R181, 0x96, !PT ;  /* 0x000000b6b1b57212 */ /* 0x000fce00078e96b5 */
.L_x_11942:
[----:B------:R-:W-:Y:S05]  /*18e20*/  BSYNC.RECONVERGENT B1 ;  /* 0x0000000000017941 */ /* 0x000fea0003800200 */
.L_x_11941:
[----:B------:R-:W-:Y:S01]  /*18e30*/  ISETP.NE.AND P5, PT, R146, 0x1, PT ;  /* 0x000000019200780c */ /* 0x000fe20003fa5270 */
[C---:B------:R-:W-:Y:S01]  /*18e40*/  IMAD.U32 R177, R119.reuse, 0x10000, RZ ;  /* 0x0001000077b17824 */ /* 0x040fe200078e00ff */
[----:B------:R-:W-:Y:S01]  /*18e50*/  I2FP.F32.U32 R147, R118 ;  /* 0x0000007600937245 */ /* 0x000fe20000201000 */
[----:B------:R-:W-:Y:S01]  /*18e60*/  BSSY.RECONVERGENT B1, `(.L_x_11946) ;  /* 0x000005a000017945 */ /* 0x000fe20003800200 */
[----:B------:R-:W-:Y:S01]  /*18e70*/  HFMA2 R182, -RZ, RZ, 0, 1.1920928955078125e-07 ;  /* 0x00000002ffb67431 */ /* 0x000fe200000001ff */
[----:B------:R-:W-:Y:S01]  /*18e80*/  PRMT R187, R119, 0x7632, R187 ;  /* 0x0000763277bb7816 */ /* 0x000fe200000000bb */
        /* <DEDUP_REMOVED lines=13> */
.L_x_11948:
        /* <DEDUP_REMOVED lines=13> */
.L_x_11950:
[----:B------:R-:W-:Y:S05]  /*19030*/  BSYNC.RECONVERGENT B2 ;  /* 0x0000000000027941 */ /* 0x000fea0003800200 */
.L_x_11949:
        /* <DEDUP_REMOVED lines=60> */
.L_x_11947:
[----:B------:R-:W-:Y:S05]  /*19400*/  BSYNC.RECONVERGENT B1 ;  /* 0x0000000000017941 */ /* 0x000fea0003800200 */
.L_x_11946:
        /* <DEDUP_REMOVED lines=24> */
.L_x_11953:
        /* <DEDUP_REMOVED lines=13> */
.L_x_11955:
[----:B------:R-:W-:Y:S05]  /*19660*/  BSYNC.RECONVERGENT B2 ;  /* 0x0000000000027941 */ /* 0x000fea0003800200 */
.L_x_11954:
        /* <DEDUP_REMOVED lines=34> */
[----:B------:R-:W-:-:S04]  /*19890*/  IMAD.WIDE.U32 R182, R183, -0x2daee0ad, RZ ;  /* 0xd2511f53b7b67825 */ /* 0x000fc800078e00ff */
[----:B------:R-:W-:Y:S02]  /*198a0*/  VIADD R147, R161, 0x646e171e ;  /* 0x646e171ea1937836 */ /* 0x000fe40000000000 */
[----:B------:R-:W-:-:S03]  /*198b0*/  VIADD R119, R160, 0xb54cda56 ;  /* 0xb54cda56a0777836 */ /* 0x000fc60000000000 */
[----:B------:R-:W-:Y:S02]  /*198c0*/  LOP3.LUT R147, R147, R180, R183, 0x96, !PT ;  /* 0x000000b493937212 */ /* 0x000fe400078e96b7 */
[----:B------:R-:W-:Y:S02]  /*198d0*/  LOP3.LUT R119, R119, R146, R185, 0x96, !PT ;  /* 0x0000009277777212 */ /* 0x000fe400078e96b9 */
[----:B------:R-:W-:Y:S01]  /*198e0*/  IADD3 R183, PT, PT, R160, 0x5384540f, RZ ;  /* 0x5384540fa0b77810 */ /* 0x000fe20007ffe0ff */
        /* <DEDUP_REMOVED lines=11> */
[----:B------:R-:W-:Y:S02]  /*199a0*/  VIADD R183, R161, 0x96a522ad ;  /* 0x96a522ada1b77836 */ /* 0x000fe40000000000 */
        /* <DEDUP_REMOVED lines=8> */
.L_x_11952:
[----:B------:R-:W-:Y:S05]  /*19a30*/  BSYNC.RECONVERGENT B1 ;  /* 0x0000000000017941 */ /* 0x000fea0003800200 */
.L_x_11951:
        /* <DEDUP_REMOVED lines=18> */
.L_x_11958:
        /* <DEDUP_REMOVED lines=15> */
.L_x_11960:
[----:B------:R-:W-:Y:S05]  /*19c50*/  BSYNC.RECONVERGENT B2 ;  /* 0x0000000000027941 */ /* 0x000fea0003800200 */
.L_x_11959:
        /* <DEDUP_REMOVED lines=60> */
.L_x_11957:
[----:B------:R-:W-:Y:S05]  /*1a020*/  BSYNC.RECONVERGENT B1 ;  /* 0x0000000000017941 */ /* 0x000fea0003800200 */
.L_x_11956:
[----:B------:R-:W-:Y:S02]  /*1a030*/  I2FP.F32.U32 R147, R147 ;  /* 0x0000009300937245 */ /* 0x000fe40000201000 */
[----:B------:R-:W-:-:S03]  /*1a040*/  PRMT R146, R87, 0x7632, R146 ;  /* 0x0000763257927816 */ /* 0x000fc60000000092 */
[----:B------:R-:W-:Y:S02]  /*1a050*/  FFMA.FTZ R186, R147, R186, 1.1641532182693481445e-10 ;  /* 0x2f00000093ba7423 */ /* 0x000fe400000100ba */
[----:B------:R-:W-:Y:S01]  /*1a060*/  IMAD.U32 R183, R146, 0x10000, RZ ;  /* 0x0001000092b77824 */ /* 0x000fe200078e00ff */
        /* <DEDUP_REMOVED lines=8> */
.L_x_11880:
        /* <DEDUP_REMOVED lines=16> */
.L_x_11964:
        /* <DEDUP_REMOVED lines=13> */
.L_x_11966:
[----:B------:R-:W-:Y:S05]  /*1a2c0*/  BSYNC.RECONVERGENT B2 ;  /* 0x0000000000027941 */ /* 0x000fea0003800200 */
.L_x_11965:
        /* <DEDUP_REMOVED lines=56> */
[----:B------:R-:W-:Y:S02]  /*1a650*/  HFMA2 R114, -RZ, RZ, 0, 0 ;  /* 0x00000000ff727431 */ /* 0x000fe400000001ff */
[----:B------:R-:W-:Y:S01]  /*1a660*/  IMAD.MOV.U32 R190, RZ, RZ, R112 ;  /* 0x000000ffffbe7224 */ /* 0x000fe200078e0070 */
[----:B------:R-:W-:Y:S01]  /*1a670*/  LOP3.LUT R188, R145, R188, R113, 0x96, !PT ;  /* 0x000000bc91bc7212 */ /* 0x000fe200078e9671 */
[----:B------:R-:W-:-:S07]  /*1a680*/  IMAD.MOV.U32 R112, RZ, RZ, R191 ;  /* 0x000000ffff707224 */ /* 0x000fce00078e00bf */
.L_x_11963:
[----:B------:R-:W-:Y:S05]  /*1a690*/  BSYNC.RECONVERGENT B1 ;  /* 0x0000000000017941 */ /* 0x000fea0003800200 */
.L_x_11962:
        /* <DEDUP_REMOVED lines=22> */
.L_x_11969:
        /* <DEDUP_REMOVED lines=13> */
.L_x_11971:
[----:B------:R-:W-:Y:S05]  /*1a8d0*/  BSYNC.RECONVERGENT B2 ;  /* 0x0000000000027941 */ /* 0x000fea0003800200 */
.L_x_11970:
        /* <DEDUP_REMOVED lines=60> */
.L_x_11968:
[----:B------:R-:W-:Y:S05]  /*1aca0*/  BSYNC.RECONVERGENT B1 ;  /* 0x0000000000017941 */ /* 0x000fea0003800200 */
.L_x_11967:
        /* <DEDUP_REMOVED lines=19> */
.L_x_11974:
        /* <DEDUP_REMOVED lines=13> */
.L_x_11976:
[----:B------:R-:W-:Y:S05]  /*1aeb0*/  BSYNC.RECONVERGENT B2 ;  /* 0x0000000000027941 */ /* 0x000fea0003800200 */
.L_x_11975:
        /* <DEDUP_REMOVED lines=60> */
.L_x_11973:
[----:B------:R-:W-:Y:S05]  /*1b280*/  BSYNC.RECONVERGENT B1 ;  /* 0x0000000000017941 */ /* 0x000fea0003800200 */
.L_x_11972:
        /* <DEDUP_REMOVED lines=20> */
.L_x_11979:
        /* <DEDUP_REMOVED lines=13> */
.L_x_11981:
[----:B------:R-:W-:Y:S05]  /*1b4a0*/  BSYNC.RECONVERGENT B2 ;  /* 0x0000000000027941 */ /* 0x000fea0003800200 */
.L_x_11980:
        /* <DEDUP_REMOVED lines=60> */
.L_x_11978:
[----:B------:R-:W-:Y:S05]  /*1b870*/  BSYNC.RECONVERGENT B1 ;  /* 0x0000000000017941 */ /* 0x000fea0003800200 */
.L_x_11977:
        /* <DEDUP_REMOVED lines=19> */
.L_x_11984:
        /* <DEDUP_REMOVED lines=13> */
.L_x_11986:
[----:B------:R-:W-:Y:S05]  /*1ba80*/  BSYNC.RECONVERGENT B2 ;  /* 0x0000000000027941 */ /* 0x000fea0003800200 */
.L_x_11985:
        /* <DEDUP_REMOVED lines=60> */
.L_x_11983:
[----:B------:R-:W-:Y:S05]  /*1be50*/  BSYNC.RECONVERGENT B1 ;  /* 0x0000000000017941 */ /* 0x000fea0003800200 */
.L_x_11982:
        /* <DEDUP_REMOVED lines=18> */
.L_x_11989:
        /* <DEDUP_REMOVED lines=13> */
.L_x_11991:
[----:B------:R-:W-:Y:S05]  /*1c050*/  BSYNC.RECONVERGENT B2 ;  /* 0x0000000000027941 */ /* 0x000fea0003800200 */
.L_x_11990:
        /* <DEDUP_REMOVED lines=60> */
.L_x_11988:
[----:B------:R-:W-:Y:S05]  /*1c420*/  BSYNC.RECONVERGENT B1 ;  /* 0x0000000000017941 */ /* 0x000fea0003800200 */
.L_x_11987:
        /* <DEDUP_REMOVED lines=17> */
.L_x_11994:
        /* <DEDUP_REMOVED lines=13> */
.L_x_11996:
[----:B------:R-:W-:Y:S05]  /*1c610*/  BSYNC.RECONVERGENT B2 ;  /* 0x0000000000027941 */ /* 0x000fea0003800200 */
.L_x_11995:
        /* <DEDUP_REMOVED lines=60> */
.L_x_11993:
[----:B------:R-:W-:Y:S05]  /*1c9e0*/  BSYNC.RECONVERGENT B1 ;  /* 0x0000000000017941 */ /* 0x000fea0003800200 */
.L_x_11992:
        /* <DEDUP_REMOVED lines=18> */
.L_x_11999:
        /* <DEDUP_REMOVED lines=13> */
.L_x_12001:
[----:B------:R-:W-:Y:S05]  /*1cbe0*/  BSYNC.RECONVERGENT B2 ;  /* 0x0000000000027941 */ /* 0x000fea0003800200 */
.L_x_12000:
        /* <DEDUP_REMOVED lines=60> */
.L_x_11998:
[----:B------:R-:W-:Y:S05]  /*1cfb0*/  BSYNC.RECONVERGENT B1 ;  /* 0x0000000000017941 */ /* 0x000fea0003800200 */
.L_x_11997:
        /* <DEDUP_REMOVED lines=37> */
.L_x_11961:
        /* <DEDUP_REMOVED lines=44> */
.L_x_12002:
[----:B------:R-:W-:Y:S01]  /*1d4d0*/  MOV R191, R190 ;  /* 0x000000be00bf7202 */ /* 0x000fe20000000f00 */
[----:B------:R-:W-:-:S07]  /*1d4e0*/  VIADD R144, R144, 0x20 ;  /* 0x0000002090907836 */ /* 0x000fce0000000000 */
.L_x_11879:
[----:B------:R-:W-:Y:S05]  /*1d4f0*/  BSYNC.RECONVERGENT B0 ;  /* 0x0000000000007941 */ /* 0x000fea0003800200 */
.L_x_11878:
        /* <DEDUP_REMOVED lines=36> */
.L_x_12008:
        /* <DEDUP_REMOVED lines=13> */
.L_x_12010:
[----:B------:R-:W-:Y:S05]  /*1d810*/  BSYNC.RECONVERGENT B2 ;  /* 0x0000000000027941 */ /* 0x000fea0003800200 */
.L_x_12009:
        /* <DEDUP_REMOVED lines=55> */
[----:B------:R-:W-:Y:S01]  /*1db90*/  VIADD R145, R161, 0x96a522ad ;  /* 0x96a522ada1917836 */ /* 0x000fe20000000000 */
[----:B------:R-:W-:Y:S01]  /*1dba0*/  MOV R190, R120 ;  /* 0x0000007800be7202 */ /* 0x000fe20000000f00 */
[----:B------:R-:W-:Y:S02]  /*1dbb0*/  IMAD.MOV.U32 R120, RZ, RZ, R191 ;  /* 0x000000ffff787224 */ /* 0x000fe400078e00bf */
[----:B------:R-:W-:Y:S01]  /*1dbc0*/  IMAD.MOV.U32 R123, RZ, RZ, RZ ;  /* 0x000000ffff7b7224 */ /* 0x000fe200078e00ff */
[----:B------:R-:W-:-:S07]  /*1dbd0*/  LOP3.LUT R188, R145, R188, R121, 0x96, !PT ;  /* 0x000000bc91bc7212 */ /* 0x000fce00078e9679 */
.L_x_12007:
[----:B------:R-:W-:Y:S05]  /*1dbe0*/  BSYNC.RECONVERGENT B1 ;  /* 0x0000000000017941 */ /* 0x000fea0003800200 */
.L_x_12006:
        /* <DEDUP_REMOVED lines=24> */
.L_x_12013:
        /* <DEDUP_REMOVED lines=13> */
.L_x_12015:
[----:B------:R-:W-:Y:S05]  /*1de40*/  BSYNC.RECONVERGENT B2 ;  /* 0x0000000000027941 */ /* 0x000fea0003800200 */
.L_x_12014:
        /* <DEDUP_REMOVED lines=55> */
[----:B------:R-:W-:Y:S02]  /*1e1c0*/  LOP3.LUT R181, R123, R122, R181, 0x96, !PT ;  /* 0x0000007a7bb57212 */ /* 0x000fe400078e96b5 */
[----:B------:R-:W-:Y:S01]  /*1e1d0*/  MOV R122, R190 ;  /* 0x000000be007a7202 */ /* 0x000fe20000000f00 */
[----:B------:R-:W-:Y:S02]  /*1e1e0*/  VIADD R147, R161, 0x96a522ad ;  /* 0x96a522ada1937836 */ /* 0x000fe40000000000 */
[----:B------:R-:W-:-:S03]  /*1e1f0*/  IMAD.MOV.U32 R190, RZ, RZ, R120 ;  /* 0x000000ffffbe7224 */ /* 0x000fc600078e0078 */
[----:B------:R-:W-:-:S07]  /*1e200*/  LOP3.LUT R188, R147, R188, R121, 0x96, !PT ;  /* 0x000000bc93bc7212 */ /* 0x000fce00078e9679 */
.L_x_12012:
[----:B------:R-:W-:Y:S05]  /*1e210*/  BSYNC.RECONVERGENT B1 ;  /* 0x0000000000017941 */ /* 0x000fea0003800200 */
.L_x_12011:
[----:B------:R-:W-:Y:S01]  /*1e220*/  I2FP.F32.U32 R121, R122 ;  /* 0x0000007a00797245 */ /* 0x000fe20000201000 */
[----:B------:R-:W-:Y:S01]  /*1e230*/  BSSY.RECONVERGENT B1, `(.L_x_12016) ;  /* 0x0000061000017945 */ /* 0x000fe20003800200 */
[----:B------:R-:W-:Y:S01]  /*1e240*/  SHF.L.U32 R123, R84, 0x10, RZ ;  /* 0x00000010547b7819 */ /* 0x000fe200000006ff */
[----:B------:R-:W-:Y:S02]  /*1e250*/  IMAD.MOV.U32 R147, RZ, RZ, 0x2 ;  /* 0x00000002ff937424 */ /* 0x000fe400078e00ff */
[----:B------:R-:W-:Y:S02]  /*1e260*/  FFMA.FTZ R120, R121, R186, 1.1641532182693481445e-10 ;  /* 0x2f00000079787423 */ /* 0x000fe400000100ba */
[----:B------:R-:W-:-:S03]  /*1e270*/  FMUL.FTZ R123, R123, R178 ;  /* 0x000000b27b7b7220 */ /* 0x000fc60000410000 */
[----:B------:R-:W-:-:S04]  /*1e280*/  FSETP.GTU.FTZ.AND P2, PT, R120, R145, PT ;  /* 0x000000917800720b */ /* 0x000fc80003f5c000 */
[----:B------:R-:W-:Y:S02]  /*1e290*/  FSEL R120, R123, RZ, !P2 ;  /* 0x000000ff7b787208 */ /* 0x000fe40005000000 */
[----:B------:R-:W-:Y:S02]  /*1e2a0*/  SEL R121, RZ, 0x1, P2 ;  /* 0x00000001ff797807 */ /* 0x000fe40001000000 */
[----:B------:R-:W-:Y:S02]  /*1e2b0*/  ISETP.NE.AND P2, PT, R146, 0x1, PT ;  /* 0x000000019200780c */ /* 0x000fe40003f45270 */
[----:B------:R-:W-:Y:S02]  /*1e2c0*/  FSEL R123, R170, RZ, P4 ;  /* 0x000000ffaa7b7208 */ /* 0x000fe40002000000 */
[----:B------:R-:W-:-:S03]  /*1e2d0*/  PRMT R170, R121, 0x7610, R170 ;  /* 0x0000761079aa7816 */ /* 0x000fc600000000aa */
        /* <DEDUP_REMOVED lines=12> */
.L_x_12018:
        /* <DEDUP_REMOVED lines=13> */
.L_x_12020:
[----:B------:R-:W-:Y:S05]  /*1e470*/  BSYNC.RECONVERGENT B2 ;  /* 0x0000000000027941 */ /* 0x000fea0003800200 */
.L_x_12019:
        /* <DEDUP_REMOVED lines=60> */
.L_x_12017:
[----:B------:R-:W-:Y:S05]  /*1e840*/  BSYNC.RECONVERGENT B1 ;  /* 0x0000000000017941 */ /* 0x000fea0003800200 */
.L_x_12016:
        /* <DEDUP_REMOVED lines=20> */
.L_x_12023:
        /* <DEDUP_REMOVED lines=13> */
.L_x_12025:
[----:B------:R-:W-:Y:S05]  /*1ea60*/  BSYNC.RECONVERGENT B2 ;  /* 0x0000000000027941 */ /* 0x000fea0003800200 */
.L_x_12024:
        /* <DEDUP_REMOVED lines=59> */
[----:B------:R-:W-:-:S07]  /*1ee20*/  LOP3.LUT R188, R173, R188, R123, 0x96, !PT ;  /* 0x000000bcadbc7212 */ /* 0x000fce00078e967b */
.L_x_12022:
[----:B------:R-:W-:Y:S05]  /*1ee30*/  BSYNC.RECONVERGENT B1 ;  /* 0x0000000000017941 */ /* 0x000fea0003800200 */
.L_x_12021:
        /* <DEDUP_REMOVED lines=24> */
.L_x_12028:
        /* <DEDUP_REMOVED lines=13> */
.L_x_12030:
[----:B------:R-:W-:Y:S05]  /*1f090*/  BSYNC.RECONVERGENT B2 ;  /* 0x0000000000027941 */ /* 0x000fea0003800200 */
.L_x_12029:
        /* <DEDUP_REMOVED lines=60> */
.L_x_12027:
[----:B------:R-:W-:Y:S05]  /*1f460*/  BSYNC.RECONVERGENT B1 ;  /* 0x0000000000017941 */ /* 0x000fea0003800200 */
.L_x_12026:
[----:B------:R-:W-:Y:S01]  /*1f470*/  I2FP.F32.U32 R123, R123 ;  /* 0x0000007b007b7245 */ /* 0x000fe20000201000 */
[----:B------:R-:W-:Y:S01]  /*1f480*/  BSSY.RECONVERGENT B1, `(.L_x_12031) ;  /* 0x000005e000017945 */ /* 0x000fe20003800200 */
[----:B------:R-:W-:Y:S01]  /*1f490*/  ISETP.NE.AND P2, PT, R124, 0x1, PT ;  /* 0x000000017c00780c */ /* 0x000fe20003f45270 */
[----:B------:R-:W-:Y:S01]  /*1f4a0*/  IMAD.MOV.U32 R146, RZ, RZ, 0x2 ;  /* 0x00000002ff927424 */ /* 0x000fe200078e00ff */
[----:B------:R-:W-:Y:S01]  /*1f4b0*/  SHF.L.U32 R173, R125, 0x10, RZ ;  /* 0x000000107dad7819 */ /* 0x000fe200000006ff */
[----:B------:R-:W-:Y:S01]  /*1f4c0*/  FFMA.FTZ R122, R123, R186, 1.1641532182693481445e-10 ;  /* 0x2f0000007b7a7423 */ /* 0x000fe200000100ba */
[----:B------:R-:W-:Y:S01]  /*1f4d0*/  LOP3.LUT R6, R6, 0xfffffffb, RZ, 0xc0, !PT ;  /* 0xfffffffb06067812 */ /* 0x000fe200078ec0ff */
[----:B------:R-:W-:Y:S01]  /*1f4e0*/  IMAD.MOV.U32 R123, RZ, RZ, R180 ;  /* 0x000000ffff7b7224 */ /* 0x000fe200078e00b4 */
[----:B------:R-:W-:Y:S01]  /*1f4f0*/  PRMT R182, R125, 0x7632, R182 ;  /* 0x000076327db67816 */ /* 0x000fe200000000b6 */
        /* <DEDUP_REMOVED lines=12> */
.L_x_12033:
        /* <DEDUP_REMOVED lines=13> */
.L_x_12035:
[----:B------:R-:W-:Y:S05]  /*1f690*/  BSYNC.RECONVERGENT B2 ;  /* 0x0000000000027941 */ /* 0x000fea0003800200 */
.L_x_12034:
        /* <DEDUP_REMOVED lines=60> */
.L_x_12032:
[----:B------:R-:W-:Y:S05]  /*1fa60*/  BSYNC.RECONVERGENT B1 ;  /* 0x0000000000017941 */ /* 0x000fea0003800200 */
.L_x_12031:
        /* <DEDUP_REMOVED lines=24> */
.L_x_12038:
        /* <DEDUP_REMOVED lines=13> */
.L_x_12040:
[----:B------:R-:W-:Y:S05]  /*1fcc0*/  BSYNC.RECONVERGENT B2 ;  /* 0x0000000000027941 */ /* 0x000fea0003800200 */
.L_x_12039:
        /* <DEDUP_REMOVED lines=57> */
[----:B------:R-:W-:Y:S02]  /*20060*/  HFMA2 R147, -RZ, RZ, 0, 0 ;  /* 0x00000000ff937431 */ /* 0x000fe400000001ff */
[----:B------:R-:W-:Y:S02]  /*20070*/  IMAD.MOV.U32 R125, RZ, RZ, R190 ;  /* 0x000000ffff7d7224 */ /* 0x000fe400078e00be */
[----:B------:R-:W-:-:S07]  /*20080*/  IMAD.MOV.U32 R190, RZ, RZ, R124 ;  /* 0x000000ffffbe7224 */ /* 0x000fce00078e007c */
.L_x_12037:
[----:B------:R-:W-:Y:S05]  /*20090*/  BSYNC.RECONVERGENT B1 ;  /* 0x0000000000017941 */ /* 0x000fea0003800200 */
.L_x_12036:
[----:B------:R-:W-:Y:S01]  /*200a0*/  I2FP.F32.U32 R123, R125 ;  /* 0x0000007d007b7245 */ /* 0x000fe20000201000 */
[----:B------:R-:W-:Y:S01]  /*200b0*/  IMAD.U32 R125, R182, 0x10000, RZ ;  /* 0x00010000b67d7824 */ /* 0x000fe200078e00ff */
[----:B------:R-:W-:Y:S01]  /*200c0*/  ISETP.NE.AND P2, PT, R147, 0x1, PT ;  /* 0x000000019300780c */ /* 0x000fe20003f45270 */
[----:B------:R-:W-:Y:S01]  /*200d0*/  BSSY.RECONVERGENT B1, `(.L_x_12041) ;  /* 0x000005b000017945 */ /* 0x000fe20003800200 */
[----:B------:R-:W-:Y:S01]  /*200e0*/  LOP3.LUT R6, R6, 0xfffffffd, RZ, 0xc0, !PT ;  /* 0xfffffffd06067812 */ /* 0x000fe200078ec0ff */
[----:B------:R-:W-:Y:S01]  /*200f0*/  FFMA.FTZ R124, R123, R186, 1.1641532182693481445e-10 ;  /* 0x2f0000007b7c7423 */ /* 0x000fe200000100ba */
[----:B------:R-:W-:Y:S01]  /*20100*/  IMAD.MOV.U32 R175, RZ, RZ, 0x2 ;  /* 0x00000002ffaf7424 */ /* 0x000fe200078e00ff */
[----:B------:R-:W-:Y:S01]  /*20110*/  MOV R146, R180 ;  /* 0x000000b400927202 */ /* 0x000fe20000000f00 */
[----:B------:R-:W-:Y:S02]  /*20120*/  FMUL.FTZ R123, R125, R178 ;  /* 0x000000b27d7b7220 */ /* 0x000fe40000410000 */
        /* <DEDUP_REMOVED lines=11> */
.L_x_12043:
        /* <DEDUP_REMOVED lines=13> */
.L_x_12045:
[----:B------:R-:W-:Y:S05]  /*202b0*/  BSYNC.RECONVERGENT B2 ;  /* 0x0000000000027941 */ /* 0x000fea0003800200 */
.L_x_12044:
        /* <DEDUP_REMOVED lines=52> */
[----:B------:R-:W-:Y:S01]  /*20600*/  MOV R146, R190 ;  /* 0x000000be00927202 */ /* 0x000fe20000000f00 */
[----:B------:R-:W-:-:S04]  /*20610*/  IMAD.WIDE.U32 R180, R147, -0x326172a9, RZ ;  /* 0xcd9e8d5793b47825 */ /* 0x000fc800078e00ff */
[----:B------:R-:W-:-:S04]  /*20620*/  IMAD.WIDE.U32 R124, R125, -0x2daee0ad, RZ ;  /* 0xd2511f537d7c7825 */ /* 0x000fc800078e00ff */
[----:B------:R-:W-:Y:S01]  /*20630*/  VIADD R147, R160, 0x8ff34781 ;  /* 0x8ff34781a0937836 */ /* 0x000fe20000000000 */
[----:B------:R-:W-:Y:S01]  /*20640*/  LOP3.LUT R188, R175, R188, R125, 0x96, !PT ;  /* 0x000000bcafbc7212 */ /* 0x000fe200078e967d */
[----:B------:R-:W-:Y:S02]  /*20650*/  IMAD.MOV.U32 R190, RZ, RZ, R124 ;  /* 0x000000ffffbe7224 */ /* 0x000fe400078e007c */
[----:B------:R-:W-:Y:S01]  /*20660*/  IMAD.MOV.U32 R175, RZ, RZ, RZ ;  /* 0x000000ffffaf7224 */ /* 0x000fe200078e00ff */
[----:B------:R-:W-:-:S07]  /*20670*/  LOP3.LUT R181, R147, R174, R181, 0x96, !PT ;  /* 0x000000ae93b57212 */ /* 0x000fce00078e96b5 */
.L_x_12042:
[----:B------:R-:W-:Y:S05]  /*20680*/  BSYNC.RECONVERGENT B1 ;  /* 0x0000000000017941 */ /* 0x000fea0003800200 */
.L_x_12041:
        /* <DEDUP_REMOVED lines=24> */
.L_x_12048:
        /* <DEDUP_REMOVED lines=13> */
.L_x_12050:
[----:B------:R-:W-:Y:S05]  /*208e0*/  BSYNC.RECONVERGENT B2 ;  /* 0x0000000000027941 */ /* 0x000fea0003800200 */
.L_x_12049:
        /* <DEDUP_REMOVED lines=56> */
[----:B------:R-:W-:Y:S01]  /*20c70*/  IMAD.MOV.U32 R146, RZ, RZ, RZ ;  /* 0x000000ffff927224 */ /* 0x000fe200078e00ff */
[----:B------:R-:W-:Y:S01]  /*20c80*/  LOP3.LUT R188, R175, R188, R125, 0x96, !PT ;  /* 0x000000bcafbc7212 */ /* 0x000fe200078e967d */
[----:B------:R-:W-:Y:S01]  /*20c90*/  IMAD.MOV.U32 R125, RZ, RZ, R190 ;  /* 0x000000ffff7d7224 */ /* 0x000fe200078e00be */
[----:B------:R-:W-:-:S07]  /*20ca0*/  MOV R190, R124 ;  /* 0x0000007c00be7202 */ /* 0x000fce0000000f00 */
.L_x_12047:
[----:B------:R-:W-:Y:S05]  /*20cb0*/  BSYNC.RECONVERGENT B1 ;  /* 0x0000000000017941 */ /* 0x000fea0003800200 */
.L_x_12046:
        /* <DEDUP_REMOVED lines=19> */
.L_x_12053:
        /* <DEDUP_REMOVED lines=13> */
.L_x_12055:
[----:B------:R-:W-:Y:S05]  /*20ec0*/  BSYNC.RECONVERGENT B2 ;  /* 0x0000000000027941 */ /* 0x000fea0003800200 */
.L_x_12054:
        /* <DEDUP_REMOVED lines=54> */
[----:B------:R-:W-:Y:S02]  /*21230*/  HFMA2 R176, -RZ, RZ, 0, 0 ;  /* 0x00000000ffb07431 */ /* 0x000fe400000001ff */
[----:B------:R-:W-:Y:S01]  /*21240*/  IMAD.WIDE.U32 R124, R125, -0x2daee0ad, RZ ;  /* 0xd2511f537d7c7825 */ /* 0x000fe200078e00ff */
[----:B------:R-:W-:-:S04]  /*21250*/  LOP3.LUT R181, R147, R146, R181, 0x96, !PT ;  /* 0x0000009293b57212 */ /* 0x000fc800078e96b5 */
[----:B------:R-:W-:Y:S01]  /*21260*/  LOP3.LUT R188, R177, R188, R125, 0x96, !PT ;  /* 0x000000bcb1bc7212 */ /* 0x000fe200078e967d */
[----:B------:R-:W-:Y:S02]  /*21270*/  IMAD.MOV.U32 R125, RZ, RZ, R190 ;  /* 0x000000ffff7d7224 */ /* 0x000fe400078e00be */
[----:B------:R-:W-:-:S07]  /*21280*/  IMAD.MOV.U32 R190, RZ, RZ, R124 ;  /* 0x000000ffffbe7224 */ /* 0x000fce00078e007c */
.L_x_12052:
[----:B------:R-:W-:Y:S05]  /*21290*/  BSYNC.RECONVERGENT B1 ;  /* 0x0000000000017941 */ /* 0x000fea0003800200 */
.L_x_12051:
        /* <DEDUP_REMOVED lines=24> */
.L_x_12058:
        /* <DEDUP_REMOVED lines=13> */
.L_x_12060:
[----:B------:R-:W-:Y:S05]  /*214f0*/  BSYNC.RECONVERGENT B2 ;  /* 0x0000000000027941 */ /* 0x000fea0003800200 */
.L_x_12059:
        /* <DEDUP_REMOVED lines=46> */
[----:B------:R-:W-:-:S04]  /*217e0*/  VIADD R147, R161, 0xdb3d7428 ;  /* 0xdb3d7428a1937836 */ /* 0x000fc80000000000 */
[----:B------:R-:W-:Y:S01]  /*217f0*/  IMAD.WIDE.U32 R176, R125, -0x326172a9, RZ ;  /* 0xcd9e8d577db07825 */ /* 0x000fe200078e00ff */
[----:B------:R-:W-:Y:S02]  /*21800*/  IADD3 R125, PT, PT, R160, -0xe443238, RZ ;  /* 0xf1bbcdc8a07d7810 */ /* 0x000fe40007ffe0ff */
        /* <DEDUP_REMOVED lines=11> */
.L_x_12057:
[----:B------:R-:W-:Y:S05]  /*218c0*/  BSYNC.RECONVERGENT B1 ;  /* 0x0000000000017941 */ /* 0x000fea0003800200 */
.L_x_12056:
        /* <DEDUP_REMOVED lines=18> */
.L_x_12063:
        /* <DEDUP_REMOVED lines=13> */
.L_x_12065:
[----:B------:R-:W-:Y:S05]  /*21ac0*/  BSYNC.RECONVERGENT B2 ;  /* 0x0000000000027941 */ /* 0x000fea0003800200 */
.L_x_12064:
        /* <DEDUP_REMOVED lines=59> */
[----:B------:R-:W-:-:S07]  /*21e80*/  LOP3.LUT R188, R183, R188, R147, 0x96, !PT ;  /* 0x000000bcb7bc7212 */ /* 0x000fce00078e9693 */
.L_x_12062:
[----:B------:R-:W-:Y:S05]  /*21e90*/  BSYNC.RECONVERGENT B1 ;  /* 0x0000000000017941 */ /* 0x000fea0003800200 */
.L_x_12061:
[----:B------:R-:W-:Y:S01]  /*21ea0*/  PRMT R126, R86, 0x7632, R126 ;  /* 0x00007632567e7816 */ /* 0x000fe2000000007e */
[----:B------:R-:W-:Y:S01]  /*21eb0*/  BSSY.RECONVERGENT B1, `(.L_x_12066) ;  /* 0x0000061000017945 */ /* 0x000fe20003800200 */
[----:B------:R-:W-:Y:S02]  /*21ec0*/  I2FP.F32.U32 R147, R176 ;  /* 0x000000b000937245 */ /* 0x000fe40000201000 */
[----:B------:R-:W-:Y:S01]  /*21ed0*/  MOV R146, 0x2 ;  /* 0x0000000200927802 */ /* 0x000fe20000000f00 */
        /* <DEDUP_REMOVED lines=20> */
.L_x_12068:
        /* <DEDUP_REMOVED lines=13> */
.L_x_12070:
[----:B------:R-:W-:Y:S05]  /*220f0*/  BSYNC.RECONVERGENT B2 ;  /* 0x0000000000027941 */ /* 0x000fea0003800200 */
.L_x_12069:
        /* <DEDUP_REMOVED lines=59> */
[----:B------:R-:W-:-:S07]  /*224b0*/  LOP3.LUT R181, R177, R182, R181, 0x96, !PT ;  /* 0x000000b6b1b57212 */ /* 0x000fce00078e96b5 */
.L_x_12067:
[----:B------:R-:W-:Y:S05]  /*224c0*/  BSYNC.RECONVERGENT B1 ;  /* 0x0000000000017941 */ /* 0x000fea0003800200 */
.L_x_12066:
[----:B------:R-:W-:Y:S01]  /*224d0*/  ISETP.NE.AND P5, PT, R146, 0x1, PT ;  /* 0x000000019200780c */ /* 0x000fe20003fa5270 */
[----:B------:R-:W-:Y:S01]  /*224e0*/  BSSY.RECONVERGENT B1, `(.L_x_12071) ;  /* 0x000005c000017945 */ /* 0x000fe20003800200 */
[----:B------:R-:W-:Y:S01]  /*224f0*/  I2FP.F32.U32 R147, R126 ;  /* 0x0000007e00937245 */ /* 0x000fe20000201000 */
[----:B------:R-:W-:Y:S01]  /*22500*/  IMAD.MOV.U32 R182, RZ, RZ, 0x2 ;  /* 0x00000002ffb67424 */ /* 0x000fe200078e00ff */
[C---:B------:R-:W-:Y:S02]  /*22510*/  SHF.L.U32 R177, R127.reuse, 0x10, RZ ;  /* 0x000000107fb17819 */ /* 0x040fe400000006ff */
[----:B------:R-:W-:Y:S01]  /*22520*/  PRMT R187, R127, 0x7632, R187 ;  /* 0x000076327fbb7816 */ /* 0x000fe200000000bb */
[----:B------:R-:W-:Y:S01]  /*22530*/  FFMA.FTZ R126, R147, R186, 1.1641532182693481445e-10 ;  /* 0x2f000000937e7423 */ /* 0x000fe200000100ba */
[----:B------:R-:W-:Y:S01]  /*22540*/  MOV R127, R180 ;  /* 0x000000b4007f7202 */ /* 0x000fe20000000f00 */
[----:B------:R-:W-:-:S03]  /*22550*/  FMUL.FTZ R177, R177, R178 ;  /* 0x000000b2b1b17220 */ /* 0x000fc60000410000 */
[----:B------:R-:W-:Y:S01]  /*22560*/  FSETP.LE.FTZ.AND P4, PT, R126, R145, PT ;  /* 0x000000917e00720b */ /* 0x000fe20003f93000 */
        /* <DEDUP_REMOVED lines=9> */
.L_x_12073:
        /* <DEDUP_REMOVED lines=13> */
.L_x_12075:
[----:B------:R-:W-:Y:S05]  /*226d0*/  BSYNC.RECONVERGENT B2 ;  /* 0x0000000000027941 */ /* 0x000fea0003800200 */
.L_x_12074:
        /* <DEDUP_REMOVED lines=57> */
[----:B------:R-:W-:Y:S02]  /*22a70*/  LOP3.LUT R188, R183, R188, R127, 0x96, !PT ;  /* 0x000000bcb7bc7212 */ /* 0x000fe400078e967f */
[----:B------:R-:W-:Y:S01]  /*22a80*/  MOV R127, R190 ;  /* 0x000000be007f7202 */ /* 0x000fe20000000f00 */
[----:B------:R-:W-:-:S07]  /*22a90*/  IMAD.MOV.U32 R190, RZ, RZ, R126 ;  /* 0x000000ffffbe7224 */ /* 0x000fce00078e007e */
.L_x_12072:
[----:B------:R-:W-:Y:S05]  /*22aa0*/  BSYNC.RECONVERGENT B1 ;  /* 0x0000000000017941 */ /* 0x000fea0003800200 */
.L_x_12071:
[----:B------:R-:W-:Y:S01]  /*22ab0*/  I2FP.F32.U32 R127, R127 ;  /* 0x0000007f007f7245 */ /* 0x000fe20000201000 */
[----:B------:R-:W-:Y:S01]  /*22ac0*/  IMAD.U32 R147, R87, 0x10000, RZ ;  /* 0x0001000057937824 */ /* 0x000fe200078e00ff */
[----:B------:R-:W-:Y:S01]  /*22ad0*/  FSEL R177, R177, RZ, P4 ;  /* 0x000000ffb1b17208 */ /* 0x000fe20002000000 */
[----:B------:R-:W-:Y:S01]  /*22ae0*/  BSSY.RECONVERGENT B1, `(.L_x_12076) ;  /* 0x000005f000017945 */ /* 0x000fe20003800200 */
[----:B------:R-:W-:Y:S01]  /*22af0*/  MOV R183, 0x2 ;  /* 0x0000000200b77802 */ /* 0x000fe20000000f00 */
        /* <DEDUP_REMOVED lines=19> */
.L_x_12078:
        /* <DEDUP_REMOVED lines=13> */
.L_x_12080:
[----:B------:R-:W-:Y:S05]  /*22d00*/  BSYNC.RECONVERGENT B2 ;  /* 0x0000000000027941 */ /* 0x000fea0003800200 */
.L_x_12079:
        /* <DEDUP_REMOVED lines=56> */
[----:B------:R-:W-:Y:S01]  /*23090*/  IMAD.MOV.U32 R147, RZ, RZ, R190 ;  /* 0x000000ffff937224 */ /* 0x000fe200078e00be */
[----:B------:R-:W-:Y:S01]  /*230a0*/  MOV R190, R146 ;  /* 0x0000009200be7202 */ /* 0x000fe20000000f00 */
[----:B------:R-:W-:Y:S01]  /*230b0*/  IMAD.MOV.U32 R183, RZ, RZ, RZ ;  /* 0x000000ffffb77224 */ /* 0x000fe200078e00ff */
[----:B------:R-:W-:-:S07]  /*230c0*/  LOP3.LUT R181, R127, R182, R181, 0x96, !PT ;  /* 0x000000b67fb57212 */ /* 0x000fce00078e96b5 */
.L_x_12077:
[----:B------:R-:W-:Y:S05]  /*230d0*/  BSYNC.RECONVERGENT B1 ;  /* 0x0000000000017941 */ /* 0x000fea0003800200 */
.L_x_12076:
[----:B------:R-:W-:Y:S01]  /*230e0*/  ISETP.NE.AND P6, PT, R183, 0x1, PT ;  /* 0x00000001b700780c */ /* 0x000fe20003fc5270 */
[----:B------:R-:W-:Y:S01]  /*230f0*/  BSSY.RECONVERGENT B1, `(.L_x_12081) ;  /* 0x000005d000017945 */ /* 0x000fe20003800200 */
[----:B------:R-:W-:Y:S01]  /*23100*/  I2FP.F32.U32 R127, R147 ;  /* 0x00000093007f7245 */ /* 0x000fe20000201000 */
[----:B------:R-:W-:Y:S01]  /*23110*/  IMAD.MOV.U32 R189, RZ, RZ, 0x2 ;  /* 0x00000002ffbd7424 */ /* 0x000fe200078e00ff */
[----:B------:R-:W-:Y:S02]  /*23120*/  SHF.L.U32 R187, R187, 0x10, RZ ;  /* 0x00000010bbbb7819 */ /* 0x000fe400000006ff */
[----:B------:R-:W-:Y:S01]  /*23130*/  MOV R147, R180 ;  /* 0x000000b400937202 */ /* 0x000fe20000000f00 */
[----:B------:R-:W-:Y:S02]  /*23140*/  FFMA.FTZ R146, R127, R186, 1.1641532182693481445e-10 ;  /* 0x2f0000007f927423 */ /* 0x000fe400000100ba */
        /* <DEDUP_REMOVED lines=11> */
.L_x_12083:
        /* <DEDUP_REMOVED lines=15> */
.L_x_12085:
[----:B------:R-:W-:Y:S05]  /*232f0*/  BSYNC.RECONVERGENT B2 ;  /* 0x0000000000027941 */ /* 0x000fea0003800200 */
.L_x_12084:
        /* <DEDUP_REMOVED lines=60> */
.L_x_12082:
[----:B------:R-:W-:Y:S05]  /*236c0*/  BSYNC.RECONVERGENT B1 ;  /* 0x0000000000017941 */ /* 0x000fea0003800200 */
.L_x_12081:
        /* <DEDUP_REMOVED lines=12> */
.L_x_12005:
[----:B------:R-:W-:Y:S01]  /*23790*/  ISETP.NE.AND P2, PT, R189, 0x1, PT ;  /* 0x00000001bd00780c */ /* 0x000fe20003f45270 */
[----:B------:R-:W-:Y:S01]  /*237a0*/  BSSY.RECONVERGENT B1, `(.L_x_12087) ;  /* 0x0000059000017945 */ /* 0x000fe20003800200 */
[----:B-1----:R-:W-:Y:S01]  /*237b0*/  MOV R146, 0x2 ;  /* 0x0000000200927802 */ /* 0x002fe20000000f00 */
        /* <DEDUP_REMOVED lines=13> */
.L_x_12089:
        /* <DEDUP_REMOVED lines=13> */
.L_x_12091:
[----:B------:R-:W-:Y:S05]  /*23960*/  BSYNC.RECONVERGENT B2 ;  /* 0x0000000000027941 */ /* 0x000fea0003800200 */
.L_x_12090:
        /* <DEDUP_REMOVED lines=54> */
[----:B------:R-:W-:Y:S01]  /*23cd0*/  IADD3 R123, PT, PT, R160, -0x700cb87f, RZ ;  /* 0x8ff34781a07b7810 */ /* 0x000fe20007ffe0ff */
[----:B------:R-:W-:-:S03]  /*23ce0*/  IMAD.WIDE.U32 R120, R121, -0x2daee0ad, RZ ;  /* 0xd2511f5379787825 */ /* 0x000fc600078e00ff */
[----:B------:R-:W-:Y:S02]  /*23cf0*/  LOP3.LUT R181, R123, R122, R181, 0x96, !PT ;  /* 0x0000007a7bb57212 */ /* 0x000fe400078e96b5 */
[----:B------:R-:W-:Y:S01]  /*23d00*/  MOV R190, R120 ;  /* 0x0000007800be7202 */ /* 0x000fe20000000f00 */
[----:B------:R-:W-:Y:S01]  /*23d10*/  IMAD.MOV.U32 R120, RZ, RZ, R191 ;  /* 0x000000ffff787224 */ /* 0x000fe200078e00bf */
[----:B------:R-:W-:-:S07]  /*23d20*/  LOP3.LUT R188, R145, R188, R121, 0x96, !PT ;  /* 0x000000bc91bc7212 */ /* 0x000fce00078e9679 */
.L_x_12088:
[----:B------:R-:W-:Y:S05]  /*23d30*/  BSYNC.RECONVERGENT B1 ;  /* 0x0000000000017941 */ /* 0x000fea0003800200 */
.L_x_12087:
[----:B------:R-:W0:Y:S01]  /*23d40*/  LDC R145, c[0x0][0x404] ;  /* 0x00010100ff917b82 */ /* 0x000e220000000800 */
[----:B------:R-:W-:Y:S01]  /*23d50*/  I2FP.F32.U32 R120, R120 ;  /* 0x0000007800787245 */ /* 0x000fe20000201000 */
[----:B------:R-:W-:Y:S01]  /*23d60*/  IMAD.MOV.U32 R121, RZ, RZ, 0x2f800000 ;  /* 0x2f800000ff797424 */ /* 0x000fe200078e00ff */
[----:B------:R-:W-:Y:S01]  /*23d70*/  LOP3.LUT R6, R6, 0xffffffef, RZ, 0xc0, !PT ;  /* 0xffffffef06067812 */ /* 0x000fe200078ec0ff */
[----:B------:R-:W-:Y:S01]  /*23d80*/  BSSY.RECONVERGENT B1, `(.L_x_12092) ;  /* 0x000005c000017945 */ /* 0x000fe20003800200 */
[----:B------:R-:W-:Y:S02]  /*23d90*/  IMAD.MOV.U32 R147, RZ, RZ, 0x2 ;  /* 0x00000002ff937424 */ /* 0x000fe400078e00ff */
[----:B------:R-:W-:Y:S01]  /*23da0*/  FFMA.FTZ R122, R120, R121, 1.1641532182693481445e-10 ;  /* 0x2f000000787a7423 */ /* 0x000fe20000010079 */
[C---:B-----5:R-:W-:Y:S02]  /*23db0*/  SHF.L.U32 R120, R124.reuse, 0x10, RZ ;  /* 0x000000107c787819 */ /* 0x060fe400000006ff */
[----:B------:R-:W-:-:S02]  /*23dc0*/  PRMT R124, R124, 0x7632, R124 ;  /* 0x000076327c7c7816 */ /* 0x000fc4000000007c */
[----:B------:R-:W-:Y:S02]  /*23dd0*/  MOV R123, R180 ;  /* 0x000000b4007b7202 */ /* 0x000fe40000000f00 */
[----:B0-----:R-:W-:-:S13]  /*23de0*/  FSETP.LE.FTZ.AND P2, PT, R122, R145, PT ;  /* 0x000000917a00720b */ /* 0x001fda0003f53000 */
        /* <DEDUP_REMOVED lines=11> */
.L_x_12094:
        /* <DEDUP_REMOVED lines=13> */
.L_x_12096:
[----:B------:R-:W-:Y:S05]  /*23f70*/  BSYNC.RECONVERGENT B2 ;  /* 0x0000000000027941 */ /* 0x000fea0003800200 */
.L_x_12095:
        /* <DEDUP_REMOVED lines=57> */
[----:B------:R-:W-:Y:S02]  /*24310*/  LOP3.LUT R188, R183, R188, R123, 0x96, !PT ;  /* 0x000000bcb7bc7212 */ /* 0x000fe400078e967b */
[----:B------:R-:W-:Y:S01]  /*24320*/  MOV R123, R190 ;  /* 0x000000be007b7202 */ /* 0x000fe20000000f00 */
[----:B------:R-:W-:-:S07]  /*24330*/  IMAD.MOV.U32 R190, RZ, RZ, R122 ;  /* 0x000000ffffbe7224 */ /* 0x000fce00078e007a */
.L_x_12093:
[----:B------:R-:W-:Y:S05]  /*24340*/  BSYNC.RECONVERGENT B1 ;  /* 0x0000000000017941 */ /* 0x000fea0003800200 */
.L_x_12092:
[----:B------:R-:W-:Y:S01]  /*24350*/  I2FP.F32.U32 R122, R123 ;  /* 0x0000007b007a7245 */ /* 0x000fe20000201000 */
[----:B------:R-:W-:Y:S01]  /*24360*/  BSSY.RECONVERGENT B1, `(.L_x_12097) ;  /* 0x000005c000017945 */ /* 0x000fe20003800200 */
[----:B------:R-:W-:Y:S01]  /*24370*/  ISETP.NE.AND P2, PT, R147, 0x1, PT ;  /* 0x000000019300780c */ /* 0x000fe20003f45270 */
[----:B------:R-:W-:Y:S01]  /*24380*/  IMAD.U32 R183, R124, 0x10000, RZ ;  /* 0x000100007cb77824 */ /* 0x000fe200078e00ff */
[----:B------:R-:W-:Y:S01]  /*24390*/  LOP3.LUT R6, R6, 0xfffffff7, RZ, 0xc0, !PT ;  /* 0xfffffff706067812 */ /* 0x000fe200078ec0ff */
[----:B------:R-:W-:Y:S01]  /*243a0*/  FFMA.FTZ R122, R122, R121, 1.1641532182693481445e-10 ;  /* 0x2f0000007a7a7423 */ /* 0x000fe20000010079 */
[----:B------:R-:W-:Y:S01]  /*243b0*/  MOV R124, 0x2 ;  /* 0x00000002007c7802 */ /* 0x000fe20000000f00 */
        /* <DEDUP_REMOVED lines=12> */
.L_x_12099:
        /* <DEDUP_REMOVED lines=13> */
.L_x_12101:
[----:B------:R-:W-:Y:S05]  /*24550*/  BSYNC.RECONVERGENT B2 ;  /* 0x0000000000027941 */ /* 0x000fea0003800200 */
.L_x_12100:
        /* <DEDUP_REMOVED lines=58> */
[----:B------:R-:W-:Y:S02]  /*24900*/  MOV R190, R122 ;  /* 0x0000007a00be7202 */ /* 0x000fe40000000f00 */
[----:B------:R-:W-:-:S07]  /*24910*/  LOP3.LUT R181, R147, R146, R181, 0x96, !PT ;  /* 0x0000009293b57212 */ /* 0x000fce00078e96b5 */
.L_x_12098:
[----:B------:R-:W-:Y:S05]  /*24920*/  BSYNC.RECONVERGENT B1 ;  /* 0x0000000000017941 */ /* 0x000fea0003800200 */
.L_x_12097:
[----:B------:R-:W-:Y:S01]  /*24930*/  I2FP.F32.U32 R122, R123 ;  /* 0x0000007b007a7245 */ /* 0x000fe20000201000 */
[----:B------:R-:W-:Y:S01]  /*24940*/  BSSY.RECONVERGENT B1, `(.L_x_12102) ;  /* 0x000005d000017945 */ /* 0x000fe20003800200 */
[----:B------:R-:W-:Y:S02]  /*24950*/  ISETP.NE.AND P2, PT, R124, 0x1, PT ;  /* 0x000000017c00780c */ /* 0x000fe40003f45270 */
[----:B------:R-:W-:Y:S01]  /*24960*/  LOP3.LUT R6, R6, 0xfffffffb, RZ, 0xc0, !PT ;  /* 0xfffffffb06067812 */ /* 0x000fe200078ec0ff */
[----:B------:R-:W-:Y:S01]  /*24970*/  FFMA.FTZ R122, R122, R121, 1.1641532182693481445e-10 ;  /* 0x2f0000007a7a7423 */ /* 0x000fe20000010079 */
[C---:B------:R-:W-:Y:S02]  /*24980*/  SHF.L.U32 R182, R125.reuse, 0x10, RZ ;  /* 0x000000107db67819 */ /* 0x040fe400000006ff */
[----:B------:R-:W-:Y:S01]  /*24990*/  PRMT R185, R125, 0x7632, R185 ;  /* 0x000076327db97816 */ /* 0x000fe200000000b9 */
[----:B------:R-:W-:Y:S01]  /*249a0*/  IMAD.MOV.U32 R125, RZ, RZ, 0x2 ;  /* 0x00000002ff7d7424 */ /* 0x000fe200078e00ff */
[----:B------:R-:W-:-:S02]  /*249b0*/  FSETP.LE.FTZ.AND P3, PT, R122, R145, PT ;  /* 0x000000917a00720b */ /* 0x000fc40003f73000 */
        /* <DEDUP_REMOVED lines=11> */
.L_x_12104:
        /* <DEDUP_REMOVED lines=13> */
.L_x_12106:
[----:B------:R-:W-:Y:S05]  /*24b40*/  BSYNC.RECONVERGENT B2 ;  /* 0x0000000000027941 */ /* 0x000fea0003800200 */
.L_x_12105:
        /* <DEDUP_REMOVED lines=55> */
[----:B------:R-:W-:Y:S02]  /*24ec0*/  HFMA2 R125, -RZ, RZ, 0, 0 ;  /* 0x00000000ff7d7431 */ /* 0x000fe400000001ff */
[----:B------:R-:W-:-:S05]  /*24ed0*/  VIADD R147, R161, 0x96a522ad ;  /* 0x96a522ada1937836 */ /* 0x000fca0000000000 */
[----:B------:R-:W-:Y:S02]  /*24ee0*/  LOP3.LUT R188, R147, R188, R123, 0x96, !PT ;  /* 0x000000bc93bc7212 */ /* 0x000fe400078e967b */
[----:B------:R-:W-:Y:S01]  /*24ef0*/  MOV R123, R190 ;  /* 0x000000be007b7202 */ /* 0x000fe20000000f00 */
[----:B------:R-:W-:-:S07]  /*24f00*/  IMAD.MOV.U32 R190, RZ, RZ, R122 ;  /* 0x000000ffffbe7224 */ /* 0x000fce00078e007a */
.L_x_12103:
[----:B------:R-:W-:Y:S05]  /*24f10*/  BSYNC.RECONVERGENT B1 ;  /* 0x0000000000017941 */ /* 0x000fea0003800200 */
.L_x_12102:
        /* <DEDUP_REMOVED lines=19> */
.L_x_12109:
        /* <DEDUP_REMOVED lines=13> */
.L_x_12111:
[----:B------:R-:W-:Y:S05]  /*25120*/  BSYNC.RECONVERGENT B2 ;  /* 0x0000000000027941 */ /* 0x000fea0003800200 */
.L_x_12110:
        /* <DEDUP_REMOVED lines=57> */
[----:B------:R-:W-:Y:S02]  /*254c0*/  MOV R190, R122 ;  /* 0x0000007a00be7202 */ /* 0x000fe40000000f00 */
[----:B------:R-:W-:Y:S01]  /*254d0*/  LOP3.LUT R181, R125, R124, R181, 0x96, !PT ;  /* 0x0000007c7db57212 */ /* 0x000fe200078e96b5 */
[----:B------:R-:W-:-:S07]  /*254e0*/  IMAD.MOV.U32 R124, RZ, RZ, RZ ;  /* 0x000000ffff7c7224 */ /* 0x000fce00078e00ff */
.L_x_12108:
[----:B------:R-:W-:Y:S05]  /*254f0*/  BSYNC.RECONVERGENT B1 ;  /* 0x0000000000017941 */ /* 0x000fea0003800200 */
.L_x_12107:
[----:B------:R-:W-:Y:S01]  /*25500*/  ISETP.NE.AND P3, PT, R124, 0x1, PT ;  /* 0x000000017c00780c */ /* 0x000fe20003f65270 */
[----:B------:R-:W-:Y:S01]  /*25510*/  BSSY.RECONVERGENT B1, `(.L_x_12112) ;  /* 0x000005b000017945 */ /* 0x000fe20003800200 */
[----:B------:R-:W-:Y:S01]  /*25520*/  I2FP.F32.U32 R122, R123 ;  /* 0x0000007b007a7245 */ /* 0x000fe20000201000 */
[----:B------:R-:W-:Y:S01]  /*25530*/  IMAD.MOV.U32 R125, RZ, RZ, 0x2 ;  /* 0x00000002ff7d7424 */ /* 0x000fe200078e00ff */
[C---:B------:R-:W-:Y:S02]  /*25540*/  SHF.L.U32 R184, R126.reuse, 0x10, RZ ;  /* 0x000000107eb87819 */ /* 0x040fe400000006ff */
[----:B------:R-:W-:Y:S01]  /*25550*/  PRMT R186, R126, 0x7632, R186 ;  /* 0x000076327eba7816 */ /* 0x000fe200000000ba */
        /* <DEDUP_REMOVED lines=12> */
.L_x_12114:
        /* <DEDUP_REMOVED lines=13> */
.L_x_12116:
[----:B------:R-:W-:Y:S05]  /*256f0*/  BSYNC.RECONVERGENT B2 ;  /* 0x0000000000027941 */ /* 0x000fea0003800200 */
.L_x_12115:
        /* <DEDUP_REMOVED lines=60> */
.L_x_12113:
[----:B------:R-:W-:Y:S05]  /*25ac0*/  BSYNC.RECONVERGENT B1 ;  /* 0x0000000000017941 */ /* 0x000fea0003800200 */
.L_x_12112:
[----:B------:R-:W-:Y:S01]  /*25ad0*/  ISETP.NE.AND P4, PT, R125, 0x1, PT ;  /* 0x000000017d00780c */ /* 0x000fe20003f85270 */
[----:B------:R-:W-:Y:S01]  /*25ae0*/  BSSY.RECONVERGENT B1, `(.L_x_12117) ;  /* 0x000005a000017945 */ /* 0x000fe20003800200 */
[----:B------:R-:W-:Y:S01]  /*25af0*/  I2FP.F32.U32 R122, R123 ;  /* 0x0000007b007a7245 */ /* 0x000fe20000201000 */
[----:B------:R-:W-:Y:S01]  /*25b00*/  IMAD.U32 R186, R186, 0x10000, RZ ;  /* 0x00010000baba7824 */ /* 0x000fe200078e00ff */
[----:B------:R-:W-:Y:S01]  /*25b10*/  MOV R124, 0x2 ;  /* 0x00000002007c7802 */ /* 0x000fe20000000f00 */
        /* <DEDUP_REMOVED lines=12> */
.L_x_12119:
        /* <DEDUP_REMOVED lines=13> */
.L_x_12121:
[----:B------:R-:W-:Y:S05]  /*25cb0*/  BSYNC.RECONVERGENT B2 ;  /* 0x0000000000027941 */ /* 0x000fea0003800200 */
.L_x_12120:
        /* <DEDUP_REMOVED lines=60> */
.L_x_12118:
[----:B------:R-:W-:Y:S05]  /*26080*/  BSYNC.RECONVERGENT B1 ;  /* 0x0000000000017941 */ /* 0x000fea0003800200 */
.L_x_12117:
        /* <DEDUP_REMOVED lines=18> */
.L_x_12124:
        /* <DEDUP_REMOVED lines=13> */
.L_x_12126:
[----:B------:R-:W-:Y:S05]  /*26280*/  BSYNC.RECONVERGENT B2 ;  /* 0x0000000000027941 */ /* 0x000fea0003800200 */
.L_x_12125:
        /* <DEDUP_REMOVED lines=50> */
[----:B------:R-:W-:Y:S01]  /*265b0*/  HFMA2 R189, -RZ, RZ, 0, 0 ;  /* 0x00000000ffbd7431 */ /* 0x000fe200000001ff */
        /* <DEDUP_REMOVED lines=9> */
.L_x_12123:
[----:B------:R-:W-:Y:S05]  /*26650*/  BSYNC.RECONVERGENT B1 ;  /* 0x0000000000017941 */ /* 0x000fea0003800200 */
.L_x_12122:
        /* <DEDUP_REMOVED lines=37> */
.L_x_12086:
        /* <DEDUP_REMOVED lines=44> */
.L_x_12127:
[----:B------:R-:W-:Y:S01]  /*26b70*/  IMAD.MOV.U32 R191, RZ, RZ, R190 ;  /* 0x000000ffffbf7224 */ /* 0x000fe200078e00be */
[----:B------:R-:W-:-:S07]  /*26b80*/  IADD3 R144, PT, PT, R144, 0x20, RZ ;  /* 0x0000002090907810 */ /* 0x000fce0007ffe0ff */
.L_x_12004:
[----:B------:R-:W-:Y:S05]  /*26b90*/  BSYNC.RECONVERGENT B0 ;  /* 0x0000000000007941 */ /* 0x000fea0003800200 */
.L_x_12003:
        /* <DEDUP_REMOVED lines=36> */
.L_x_12133:
        /* <DEDUP_REMOVED lines=13> */
.L_x_12135:
[----:B------:R-:W-:Y:S05]  /*26eb0*/  BSYNC.RECONVERGENT B2 ;  /* 0x0000000000027941 */ /* 0x000fea0003800200 */
.L_x_12134:
        /* <DEDUP_REMOVED lines=60> */
.L_x_12132:
[----:B------:R-:W-:Y:S05]  /*27280*/  BSYNC.RECONVERGENT B1 ;  /* 0x0000000000017941 */ /* 0x000fea0003800200 */
.L_x_12131:
        /* <DEDUP_REMOVED lines=24> */
.L_x_12138:
        /* <DEDUP_REMOVED lines=13> */
.L_x_12140:
[----:B------:R-:W-:Y:S05]  /*274e0*/  BSYNC.RECONVERGENT B2 ;  /* 0x0000000000027941 */ /* 0x000fea0003800200 */
.L_x_12139:
        /* <DEDUP_REMOVED lines=58> */
[----:B------:R-:W-:Y:S02]  /*27890*/  LOP3.LUT R188, R147, R188, R129, 0x96, !PT ;  /* 0x000000bc93bc7212 */ /* 0x000fe400078e9681 */
[----:B------:R-:W-:-:S07]  /*278a0*/  MOV R190, R128 ;  /* 0x0000008000be7202 */ /* 0x000fce0000000f00 */
.L_x_12137:
[----:B------:R-:W-:Y:S05]  /*278b0*/  BSYNC.RECONVERGENT B1 ;  /* 0x0000000000017941 */ /* 0x000fea0003800200 */
.L_x_12136:
        /* <DEDUP_REMOVED lines=24> */
.L_x_12143:
        /* <DEDUP_REMOVED lines=13> */
.L_x_12145:
[----:B------:R-:W-:Y:S05]  /*27b10*/  BSYNC.RECONVERGENT B2 ;  /* 0x0000000000027941 */ /* 0x000fea0003800200 */
.L_x_12144:
        /* <DEDUP_REMOVED lines=53> */
[----:B------:R-:W-:-:S03]  /*27e70*/  IADD3 R129, PT, PT, R160, -0x700cb87f, RZ ;  /* 0x8ff34781a0817810 */ /* 0x000fc60007ffe0ff */
[----:B------:R-:W-:Y:S01]  /*27e80*/  IMAD.WIDE.U32 R130, R130, -0x2daee0ad, RZ ;  /* 0xd2511f5382827825 */ /* 0x000fe200078e00ff */
[----:B------:R-:W-:-:S04]  /*27e90*/  LOP3.LUT R181, R129, R172, R181, 0x96, !PT ;  /* 0x000000ac81b57212 */ /* 0x000fc800078e96b5 */
[----:B------:R-:W-:Y:S02]  /*27ea0*/  LOP3.LUT R188, R147, R188, R131, 0x96, !PT ;  /* 0x000000bc93bc7212 */ /* 0x000fe400078e9683 */
[----:B------:R-:W-:Y:S01]  /*27eb0*/  MOV R131, R190 ;  /* 0x000000be00837202 */ /* 0x000fe20000000f00 */
[----:B------:R-:W-:Y:S02]  /*27ec0*/  IMAD.MOV.U32 R190, RZ, RZ, R130 ;  /* 0x000000ffffbe7224 */ /* 0x000fe400078e0082 */
[----:B------:R-:W-:-:S07]  /*27ed0*/  HFMA2 R130, -RZ, RZ, 0, 0 ;  /* 0x00000000ff827431 */ /* 0x000fce00000001ff */
.L_x_12142:
[----:B------:R-:W-:Y:S05]  /*27ee0*/  BSYNC.RECONVERGENT B1 ;  /* 0x0000000000017941 */ /* 0x000fea0003800200 */
.L_x_12141:
[----:B------:R-:W-:Y:S01]  /*27ef0*/  I2FP.F32.U32 R129, R131 ;  /* 0x0000008300817245 */ /* 0x000fe20000201000 */
[----:B------:R-:W-:Y:S01]  /*27f00*/  IMAD.U32 R132, R132, 0x10000, RZ ;  /* 0x0001000084847824 */ /* 0x000fe200078e00ff */
[----:B------:R-:W-:Y:S01]  /*27f10*/  ISETP.NE.AND P2, PT, R130, 0x1, PT ;  /* 0x000000018200780c */ /* 0x000fe20003f45270 */
[----:B------:R-:W-:Y:S01]  /*27f20*/  BSSY.RECONVERGENT B1, `(.L_x_12146) ;  /* 0x000005b000017945 */ /* 0x000fe20003800200 */
[----:B------:R-:W-:Y:S01]  /*27f30*/  LOP3.LUT R6, R6, 0xfffffff7, RZ, 0xc0, !PT ;  /* 0xfffffff706067812 */ /* 0x000fe200078ec0ff */
[----:B------:R-:W-:Y:S01]  /*27f40*/  FFMA.FTZ R131, R129, R186, 1.1641532182693481445e-10 ;  /* 0x2f00000081837423 */ /* 0x000fe200000100ba */
[----:B------:R-:W-:Y:S01]  /*27f50*/  MOV R147, 0x2 ;  /* 0x0000000200937802 */ /* 0x000fe20000000f00 */
        /* <DEDUP_REMOVED lines=13> */
.L_x_12148:
        /* <DEDUP_REMOVED lines=13> */
.L_x_12150:
[----:B------:R-:W-:Y:S05]  /*28100*/  BSYNC.RECONVERGENT B2 ;  /* 0x0000000000027941 */ /* 0x000fea0003800200 */
.L_x_12149:
        /* <DEDUP_REMOVED lines=51> */
[----:B------:R-:W-:Y:S02]  /*28440*/  LOP3.LUT R131, R131, R130, R173, 0x96, !PT ;  /* 0x0000008283837212 */ /* 0x000fe400078e96ad */
[----:B------:R-:W-:Y:S01]  /*28450*/  IADD3 R173, PT, PT, R161, -0x695add53, RZ ;  /* 0x96a522ada1ad7810 */ /* 0x000fe20007ffe0ff */
[----:B------:R-:W-:-:S04]  /*28460*/  IMAD.WIDE.U32 R180, R147, -0x326172a9, RZ ;  /* 0xcd9e8d5793b47825 */ /* 0x000fc800078e00ff */
[----:B------:R-:W-:Y:S02]  /*28470*/  VIADD R147, R160, 0x8ff34781 ;  /* 0x8ff34781a0937836 */ /* 0x000fe40000000000 */
[----:B------:R-:W-:-:S03]  /*28480*/  IMAD.WIDE.U32 R130, R131, -0x2daee0ad, RZ ;  /* 0xd2511f5383827825 */ /* 0x000fc600078e00ff */
[----:B------:R-:W-:Y:S01]  /*28490*/  LOP3.LUT R181, R147, R172, R181, 0x96, !PT ;  /* 0x000000ac93b57212 */ /* 0x000fe200078e96b5 */
[----:B------:R-:W-:Y:S01]  /*284a0*/  IMAD.MOV.U32 R147, RZ, RZ, RZ ;  /* 0x000000ffff937224 */ /* 0x000fe200078e00ff */
[----:B------:R-:W-:Y:S02]  /*284b0*/  LOP3.LUT R188, R173, R188, R131, 0x96, !PT ;  /* 0x000000bcadbc7212 */ /* 0x000fe400078e9683 */
[----:B------:R-:W-:-:S07]  /*284c0*/  MOV R190, R130 ;  /* 0x0000008200be7202 */ /* 0x000fce0000000f00 */
.L_x_12147:
[----:B------:R-:W-:Y:S05]  /*284d0*/  BSYNC.RECONVERGENT B1 ;  /* 0x0000000000017941 */ /* 0x000fea0003800200 */
.L_x_12146:
[----:B------:R-:W-:Y:S01]  /*284e0*/  I2FP.F32.U32 R131, R146 ;  /* 0x0000009200837245 */ /* 0x000fe20000201000 */
[----:B------:R-:W-:Y:S01]  /*284f0*/  BSSY.RECONVERGENT B1, `(.L_x_12151) ;  /* 0x0000061000017945 */ /* 0x000fe20003800200 */
[----:B------:R-:W-:Y:S01]  /*28500*/  PRMT R130, R84, 0x7632, R130 ;  /* 0x0000763254827816 */ /* 0x000fe20000000082 */
[----:B------:R-:W-:Y:S01]  /*28510*/  IMAD.MOV.U32 R146, RZ, RZ, 0x2 ;  /* 0x00000002ff927424 */ /* 0x000fe200078e00ff */
[----:B------:R-:W-:Y:S01]  /*28520*/  FSEL R129, R129, RZ, P4 ;  /* 0x000000ff81817208 */ /* 0x000fe20002000000 */
[----:B------:R-:W-:Y:S01]  /*28530*/  FFMA.FTZ R131, R131, R186, 1.1641532182693481445e-10 ;  /* 0x2f00000083837423 */ /* 0x000fe200000100ba */
[----:B------:R-:W-:-:S04]  /*28540*/  SHF.L.U32 R130, R130, 0x10, RZ ;  /* 0x0000001082827819 */ /* 0x000fc800000006ff */
[----:B------:R-:W-:Y:S01]  /*28550*/  FSETP.GTU.FTZ.AND P2, PT, R131, R178, PT ;  /* 0x000000b28300720b */ /* 0x000fe20003f5c000 */
[----:B------:R-:W-:Y:S01]  /*28560*/  FMUL.FTZ R130, R130, R145 ;  /* 0x0000009182827220 */ /* 0x000fe20000410000 */
[----:B------:R-:W-:Y:S02]  /*28570*/  MOV R131, R180 ;  /* 0x000000b400837202 */ /* 0x000fe40000000f00 */
[----:B------:R-:W-:Y:S02]  /*28580*/  SEL R172, RZ, 0x1, P2 ;  /* 0x00000001ffac7807 */ /* 0x000fe40001000000 */
        /* <DEDUP_REMOVED lines=13> */
.L_x_12153:
        /* <DEDUP_REMOVED lines=13> */
.L_x_12155:
[----:B------:R-:W-:Y:S05]  /*28730*/  BSYNC.RECONVERGENT B2 ;  /* 0x0000000000027941 */ /* 0x000fea0003800200 */
.L_x_12154:
        /* <DEDUP_REMOVED lines=60> */
.L_x_12152:
[----:B------:R-:W-:Y:S05]  /*28b00*/  BSYNC.RECONVERGENT B1 ;  /* 0x0000000000017941 */ /* 0x000fea0003800200 */
.L_x_12151:
[----:B------:R-:W-:Y:S01]  /*28b10*/  I2FP.F32.U32 R131, R131 ;  /* 0x0000008300837245 */ /* 0x000fe20000201000 */
[----:B------:R-:W-:Y:S01]  /*28b20*/  IMAD.U32 R130, R133, 0x10000, RZ ;  /* 0x0001000085827824 */ /* 0x000fe200078e00ff */
[----:B------:R-:W-:Y:S01]  /*28b30*/  ISETP.NE.AND P2, PT, R146, 0x1, PT ;  /* 0x000000019200780c */ /* 0x000fe20003f45270 */
[----:B------:R-:W-:Y:S01]  /*28b40*/  BSSY.RECONVERGENT B1, `(.L_x_12156) ;  /* 0x000005c000017945 */ /* 0x000fe20003800200 */
[----:B------:R-:W-:Y:S01]  /*28b50*/  LOP3.LUT R6, R6, 0xfffffffb, RZ, 0xc0, !PT ;  /* 0xfffffffb06067812 */ /* 0x000fe200078ec0ff */
[----:B------:R-:W-:Y:S01]  /*28b60*/  FFMA.FTZ R131, R131, R186, 1.1641532182693481445e-10 ;  /* 0x2f00000083837423 */ /* 0x000fe200000100ba */
[----:B------:R-:W-:Y:S01]  /*28b70*/  PRMT R182, R133, 0x7632, R182 ;  /* 0x0000763285b67816 */ /* 0x000fe200000000b6 */
[----:B------:R-:W-:Y:S01]  /*28b80*/  IMAD.MOV.U32 R132, RZ, RZ, R180 ;  /* 0x000000ffff847224 */ /* 0x000fe200078e00b4 */
[----:B------:R-:W-:Y:S01]  /*28b90*/  MOV R147, 0x2 ;  /* 0x0000000200937802 */ /* 0x000fe20000000f00 */
        /* <DEDUP_REMOVED lines=12> */
.L_x_12158:
        /* <DEDUP_REMOVED lines=13> */
.L_x_12160:
[----:B------:R-:W-:Y:S05]  /*28d30*/  BSYNC.RECONVERGENT B2 ;  /* 0x0000000000027941 */ /* 0x000fea0003800200 */
.L_x_12159:
        /* <DEDUP_REMOVED lines=60> */
.L_x_12157:
[----:B------:R-:W-:Y:S05]  /*29100*/  BSYNC.RECONVERGENT B1 ;  /* 0x0000000000017941 */ /* 0x000fea0003800200 */
.L_x_12156:
[----:B------:R-:W-:Y:S01]  /*29110*/  I2FP.F32.U32 R131, R132 ;  /* 0x0000008400837245 */ /* 0x000fe20000201000 */
[----:B------:R-:W-:Y:S01]  /*29120*/  BSSY.RECONVERGENT B1, `(.L_x_12161) ;  /* 0x0000061000017945 */ /* 0x000fe20003800200 */
[----:B------:R-:W-:Y:S01]  /*29130*/  SHF.L.U32 R130, R85, 0x10, RZ ;  /* 0x0000001055827819 */ /* 0x000fe200000006ff */
[----:B------:R-:W-:Y:S01]  /*29140*/  IMAD.MOV.U32 R132, RZ, RZ, 0x2 ;  /* 0x00000002ff847424 */ /* 0x000fe200078e00ff */
[----:B------:R-:W-:Y:S01]  /*29150*/  FSEL R173, R173, RZ, P4 ;  /* 0x000000ffadad7208 */ /* 0x000fe20002000000 */
[----:B------:R-:W-:Y:S01]  /*29160*/  FFMA.FTZ R131, R131, R186, 1.1641532182693481445e-10 ;  /* 0x2f00000083837423 */ /* 0x000fe200000100ba */
[----:B------:R-:W-:Y:S01]  /*29170*/  MOV R133, R180 ;  /* 0x000000b400857202 */ /* 0x000fe20000000f00 */
[----:B------:R-:W-:-:S03]  /*29180*/  FMUL.FTZ R130, R130, R145 ;  /* 0x0000009182827220 */ /* 0x000fc60000410000 */
[----:B------:R-:W-:-:S04]  /*29190*/  FSETP.GTU.FTZ.AND P2, PT, R131, R178, PT ;  /* 0x000000b28300720b */ /* 0x000fc80003f5c000 */
[----:B------:R-:W-:Y:S02]  /*291a0*/  FSEL R130, R130, RZ, !P2 ;  /* 0x000000ff82827208 */ /* 0x000fe40005000000 */
        /* <DEDUP_REMOVED lines=14> */
.L_x_12163:
        /* <DEDUP_REMOVED lines=13> */
.L_x_12165:
[----:B------:R-:W-:Y:S05]  /*29360*/  BSYNC.RECONVERGENT B2 ;  /* 0x0000000000027941 */ /* 0x000fea0003800200 */
.L_x_12164:
        /* <DEDUP_REMOVED lines=60> */
.L_x_12162:
[----:B------:R-:W-:Y:S05]  /*29730*/  BSYNC.RECONVERGENT B1 ;  /* 0x0000000000017941 */ /* 0x000fea0003800200 */
.L_x_12161:
        /* <DEDUP_REMOVED lines=20> */
.L_x_12168:
        /* <DEDUP_REMOVED lines=13> */
.L_x_12170:
[----:B------:R-:W-:Y:S05]  /*29950*/  BSYNC.RECONVERGENT B2 ;  /* 0x0000000000027941 */ /* 0x000fea0003800200 */
.L_x_12169:
        /* <DEDUP_REMOVED lines=60> */
.L_x_12167:
[----:B------:R-:W-:Y:S05]  /*29d20*/  BSYNC.RECONVERGENT B1 ;  /* 0x0000000000017941 */ /* 0x000fea0003800200 */
.L_x_12166:
        /* <DEDUP_REMOVED lines=24> */
.L_x_12173:
        /* <DEDUP_REMOVED lines=13> */
.L_x_12175:
[----:B------:R-:W-:Y:S05]  /*29f80*/  BSYNC.RECONVERGENT B2 ;  /* 0x0000000000027941 */ /* 0x000fea0003800200 */
.L_x_12174:
[----:B------:R-:W-:Y:S01]  /*29f90*/  IMAD.WIDE.U32 R146, R2, -0x326172a9, RZ ;  /* 0xcd9e8d5702927825 */ /* 0x000fe200078e00ff */
[----:B------:R-:W-:Y:S02]  /*29fa0*/  LOP3.LUT R176, R171, R133, R161, 0x96, !PT ;  /* 0x00000085abb07212 */ /* 0x000fe400078e96a1 */
[C---:B------:R-:W-:Y:S01]  /*29fb0*/  IADD3 R133, PT, PT, R160.reuse, -0x61c88647, RZ ;  /* 0x9e3779b9a0857810 */ /* 0x040fe20007ffe0ff */
        /* <DEDUP_REMOVED lines=54> */
[----:B------:R-:W-:Y:S02]  /*2a320*/  LOP3.LUT R188, R175, R188, R133, 0x96, !PT ;  /* 0x000000bcafbc7212 */ /* 0x000fe400078e9685 */
[----:B------:R-:W-:Y:S01]  /*2a330*/  MOV R133, R190 ;  /* 0x000000be00857202 */ /* 0x000fe20000000f00 */
[----:B------:R-:W-:-:S07]  /*2a340*/  IMAD.MOV.U32 R190, RZ, RZ, R132 ;  /* 0x000000ffffbe7224 */ /* 0x000fce00078e0084 */
.L_x_12172:
[----:B------:R-:W-:Y:S05]  /*2a350*/  BSYNC.RECONVERGENT B1 ;  /* 0x0000000000017941 */ /* 0x000fea0003800200 */
.L_x_12171:
[----:B------:R-:W-:Y:S01]  /*2a360*/  ISETP.NE.AND P3, PT, R176, 0x1, PT ;  /* 0x00000001b000780c */ /* 0x000fe20003f65270 */
[C---:B------:R-:W-:Y:S01]  /*2a370*/  IMAD.U32 R132, R134.reuse, 0x10000, RZ ;  /* 0x0001000086847824 */ /* 0x040fe200078e00ff */
[----:B------:R-:W-:Y:S01]  /*2a380*/  I2FP.F32.U32 R133, R133 ;  /* 0x0000008500857245 */ /* 0x000fe20000201000 */
[----:B------:R-:W-:Y:S01]  /*2a390*/  BSSY.RECONVERGENT B1, `(.L_x_12176) ;  /* 0x000005a000017945 */ /* 0x000fe20003800200 */
[----:B------:R-:W-:Y:S01]  /*2a3a0*/  PRMT R134, R134, 0x7632, R134 ;  /* 0x0000763286867816 */ /* 0x000fe20000000086 */
[----:B------:R-:W-:Y:S01]  /*2a3b0*/  IMAD.MOV.U32 R146, RZ, RZ, R180 ;  /* 0x000000ffff927224 */ /* 0x000fe200078e00b4 */
[----:B------:R-:W-:Y:S01]  /*2a3c0*/  MOV R177, 0x2 ;  /* 0x0000000200b17802 */ /* 0x000fe20000000f00 */
[----:B------:R-:W-:Y:S01]  /*2a3d0*/  FFMA.FTZ R133, R133, R186, 1.1641532182693481445e-10 ;  /* 0x2f00000085857423 */ /* 0x000fe200000100ba */
[----:B------:R-:W-:-:S04]  /*2a3e0*/  FMUL.FTZ R175, R132, R145 ;  /* 0x0000009184af7220 */ /* 0x000fc80000410000 */
        /* <DEDUP_REMOVED lines=10> */
.L_x_12178:
        /* <DEDUP_REMOVED lines=13> */
.L_x_12180:
[----:B------:R-:W-:Y:S05]  /*2a560*/  BSYNC.RECONVERGENT B2 ;  /* 0x0000000000027941 */ /* 0x000fea0003800200 */
.L_x_12179:
        /* <DEDUP_REMOVED lines=59> */
[----:B------:R-:W-:-:S07]  /*2a920*/  MOV R190, R132 ;  /* 0x0000008400be7202 */ /* 0x000fce0000000f00 */
.L_x_12177:
[----:B------:R-:W-:Y:S05]  /*2a930*/  BSYNC.RECONVERGENT B1 ;  /* 0x0000000000017941 */ /* 0x000fea0003800200 */
.L_x_12176:
        /* <DEDUP_REMOVED lines=24> */
.L_x_12183:
        /* <DEDUP_REMOVED lines=13> */
.L_x_12185:
[----:B------:R-:W-:Y:S05]  /*2ab90*/  BSYNC.RECONVERGENT B2 ;  /* 0x0000000000027941 */ /* 0x000fea0003800200 */
.L_x_12184:
        /* <DEDUP_REMOVED lines=56> */
[----:B------:R-:W-:Y:S02]  /*2af20*/  LOP3.LUT R188, R177, R188, R147, 0x96, !PT ;  /* 0x000000bcb1bc7212 */ /* 0x000fe400078e9693 */
[----:B------:R-:W-:Y:S01]  /*2af30*/  MOV R147, R190 ;  /* 0x000000be00937202 */ /* 0x000fe20000000f00 */
[----:B------:R-:W-:Y:S02]  /*2af40*/  IMAD.MOV.U32 R190, RZ, RZ, R146 ;  /* 0x000000ffffbe7224 */ /* 0x000fe400078e0092 */
[----:B------:R-:W-:-:S07]  /*2af50*/  HFMA2 R146, -RZ, RZ, 0, 0 ;  /* 0x00000000ff927431 */ /* 0x000fce00000001ff */
.L_x_12182:
[----:B------:R-:W-:Y:S05]  /*2af60*/  BSYNC.RECONVERGENT B1 ;  /* 0x0000000000017941 */ /* 0x000fea0003800200 */
.L_x_12181:
[----:B------:R-:W-:Y:S01]  /*2af70*/  ISETP.NE.AND P4, PT, R146, 0x1, PT ;  /* 0x000000019200780c */ /* 0x000fe20003f85270 */
[----:B------:R-:W-:Y:S01]  /*2af80*/  IMAD.U32 R134, R134, 0x10000, RZ ;  /* 0x0001000086867824 */ /* 0x000fe200078e00ff */
[----:B------:R-:W-:Y:S01]  /*2af90*/  I2FP.F32.U32 R133, R147 ;  /* 0x0000009300857245 */ /* 0x000fe20000201000 */
[----:B------:R-:W-:Y:S01]  /*2afa0*/  BSSY.RECONVERGENT B1, `(.L_x_12186) ;  /* 0x0000059000017945 */ /* 0x000fe20003800200 */
[----:B------:R-:W-:Y:S01]  /*2afb0*/  MOV R177, 0x2 ;  /* 0x0000000200b17802 */ /* 0x000fe20000000f00 */
        /* <DEDUP_REMOVED lines=13> */
.L_x_12188:
        /* <DEDUP_REMOVED lines=13> */
.L_x_12190:
[----:B------:R-:W-:Y:S05]  /*2b160*/  BSYNC.RECONVERGENT B2 ;  /* 0x0000000000027941 */ /* 0x000fea0003800200 */
.L_x_12189:
        /* <DEDUP_REMOVED lines=60> */
.L_x_12187:
[----:B------:R-:W-:Y:S05]  /*2b530*/  BSYNC.RECONVERGENT B1 ;  /* 0x0000000000017941 */ /* 0x000fea0003800200 */
.L_x_12186:
        /* <DEDUP_REMOVED lines=8> */
[----:B------:R-:W-:-:S03]  /*2b5c0*/  FMUL.FTZ R134, R134, R145 ;  /* 0x0000009186867220 */ /* 0x000fc60000410000 */
[----:B------:R-:W-:Y:S02]  /*2b5d0*/  SEL R176, RZ, 0x1, P4 ;  /* 0x00000001ffb07807 */ /* 0x000fe40002000000 */
        /* <DEDUP_REMOVED lines=14> */
.L_x_12193:
        /* <DEDUP_REMOVED lines=13> */
.L_x_12195:
[----:B------:R-:W-:Y:S05]  /*2b790*/  BSYNC.RECONVERGENT B2 ;  /* 0x0000000000027941 */ /* 0x000fea0003800200 */
.L_x_12194:
        /* <DEDUP_REMOVED lines=60> */
.L_x_12192:
[----:B------:R-:W-:Y:S05]  /*2bb60*/  BSYNC.RECONVERGENT B1 ;  /* 0x0000000000017941 */ /* 0x000fea0003800200 */
.L_x_12191:
[----:B------:R-:W-:Y:S01]  /*2bb70*/  ISETP.NE.AND P5, PT, R146, 0x1, PT ;  /* 0x000000019200780c */ /* 0x000fe20003fa5270 */
[----:B------:R-:W-:Y:S01]  /*2bb80*/  BSSY.RECONVERGENT B1, `(.L_x_12196) ;  /* 0x000005c000017945 */ /* 0x000fe20003800200 */
[----:B------:R-:W-:Y:S01]  /*2bb90*/  I2FP.F32.U32 R147, R134 ;  /* 0x0000008600937245 */ /* 0x000fe20000201000 */
[C---:B------:R-:W-:Y:S01]  /*2bba0*/  IMAD.U32 R134, R135.reuse, 0x10000, RZ ;  /* 0x0001000087867824 */ /* 0x040fe200078e00ff */
        /* <DEDUP_REMOVED lines=15> */
.L_x_12198:
        /* <DEDUP_REMOVED lines=13> */
.L_x_12200:
[----:B------:R-:W-:Y:S05]  /*2bd70*/  BSYNC.RECONVERGENT B2 ;  /* 0x0000000000027941 */ /* 0x000fea0003800200 */
.L_x_12199:
        /* <DEDUP_REMOVED lines=51> */
[----:B------:R-:W-:Y:S01]  /*2c0b0*/  IMAD.MOV.U32 R182, RZ, RZ, RZ ;  /* 0x000000ffffb67224 */ /* 0x000fe200078e00ff */
        /* <DEDUP_REMOVED lines=8> */
.L_x_12197:
[----:B------:R-:W-:Y:S05]  /*2c140*/  BSYNC.RECONVERGENT B1 ;  /* 0x0000000000017941 */ /* 0x000fea0003800200 */
.L_x_12196:
        /* <DEDUP_REMOVED lines=24> */
.L_x_12203:
        /* <DEDUP_REMOVED lines=13> */
.L_x_12205:
[----:B------:R-:W-:Y:S05]  /*2c3a0*/  BSYNC.RECONVERGENT B2 ;  /* 0x0000000000027941 */ /* 0x000fea0003800200 */
.L_x_12204:
        /* <DEDUP_REMOVED lines=25> */
[----:B------:R-:W-:Y:S01]  /*2c540*/  IADD3 R183, PT, PT, R160, 0x1715609d, RZ ;  /* 0x1715609da0b77810 */ /* 0x000fe20007ffe0ff */
[----:B------:R-:W-:-:S05]  /*2c550*/  IMAD.WIDE.U32 R184, R184, -0x326172a9, RZ ;  /* 0xcd9e8d57b8b87825 */ /* 0x000fca00078e00ff */
        /* <DEDUP_REMOVED lines=28> */
[----:B------:R-:W-:-:S04]  /*2c720*/  LOP3.LUT R181, R135, R182, R181, 0x96, !PT ;  /* 0x000000b687b57212 */ /* 0x000fc800078e96b5 */
[----:B------:R-:W-:Y:S01]  /*2c730*/  LOP3.LUT R188, R183, R188, R147, 0x96, !PT ;  /* 0x000000bcb7bc7212 */ /* 0x000fe200078e9693 */
[----:B------:R-:W-:Y:S01]  /*2c740*/  HFMA2 R183, -RZ, RZ, 0, 0 ;  /* 0x00000000ffb77431 */ /* 0x000fe200000001ff */
[----:B------:R-:W-:Y:S01]  /*2c750*/  MOV R147, R190 ;  /* 0x000000be00937202 */ /* 0x000fe20000000f00 */
[----:B------:R-:W-:-:S07]  /*2c760*/  IMAD.MOV.U32 R190, RZ, RZ, R146 ;  /* 0x000000ffffbe7224 */ /* 0x000fce00078e0092 */
.L_x_12202:
[----:B------:R-:W-:Y:S05]  /*2c770*/  BSYNC.RECONVERGENT B1 ;  /* 0x0000000000017941 */ /* 0x000fea0003800200 */
.L_x_12201:
        /* <DEDUP_REMOVED lines=18> */
.L_x_12208:
        /* <DEDUP_REMOVED lines=15> */
.L_x_12210:
[----:B------:R-:W-:Y:S05]  /*2c990*/  BSYNC.RECONVERGENT B2 ;  /* 0x0000000000027941 */ /* 0x000fea0003800200 */
.L_x_12209:
        /* <DEDUP_REMOVED lines=57> */
[----:B------:R-:W-:Y:S01]  /*2cd30*/  IMAD.MOV.U32 R182, RZ, RZ, R190 ;  /* 0x000000ffffb67224 */ /* 0x000fe200078e00be */
[----:B------:R-:W-:Y:S02]  /*2cd40*/  LOP3.LUT R188, R185, R188, R147, 0x96, !PT ;  /* 0x000000bcb9bc7212 */ /* 0x000fe400078e9693 */
[----:B------:R-:W-:-:S07]  /*2cd50*/  MOV R190, R146 ;  /* 0x0000009200be7202 */ /* 0x000fce0000000f00 */
.L_x_12207:
[----:B------:R-:W-:Y:S05]  /*2cd60*/  BSYNC.RECONVERGENT B1 ;  /* 0x0000000000017941 */ /* 0x000fea0003800200 */
.L_x_12206:
[----:B------:R-:W-:Y:S02]  /*2cd70*/  I2FP.F32.U32 R147, R182 ;  /* 0x000000b600937245 */ /* 0x000fe40000201000 */
[----:B------:R-:W-:Y:S02]  /*2cd80*/  PRMT R146, R87, 0x7632, R146 ;  /* 0x0000763257927816 */ /* 0x000fe40000000092 */
[----:B------:R-:W-:Y:S01]  /*2cd90*/  FSEL R135, R135, RZ, P5 ;  /* 0x000000ff87877208 */ /* 0x000fe20002800000 */
[----:B------:R-:W-:Y:S01]  /*2cda0*/  FFMA.FTZ R147, R147, R186, 1.1641532182693481445e-10 ;  /* 0x2f00000093937423 */ /* 0x000fe200000100ba */
[----:B------:R-:W-:-:S04]  /*2cdb0*/  SHF.L.U32 R146, R146, 0x10, RZ ;  /* 0x0000001092927819 */ /* 0x000fc800000006ff */
[----:B------:R-:W-:Y:S01]  /*2cdc0*/  FSETP.GTU.FTZ.AND P6, PT, R147, R178, PT ;  /* 0x000000b29300720b */ /* 0x000fe20003fdc000 */
[----:B------:R-:W-:-:S03]  /*2cdd0*/  FMUL.FTZ R146, R146, R145 ;  /* 0x0000009192927220 */ /* 0x000fc60000410000 */
[----:B------:R-:W-:Y:S02]  /*2cde0*/  SEL R178, RZ, 0x1, P6 ;  /* 0x00000001ffb27807 */ /* 0x000fe40003000000 */
[----:B------:R-:W-:-:S05]  /*2cdf0*/  FSEL R146, R146, RZ, !P6 ;  /* 0x000000ff92927208 */ /* 0x000fca0007000000 */
[----:B------:R-:W-:-:S04]  /*2ce00*/  FADD.FTZ R135, R146, R135 ;  /* 0x0000008792877221 */ /* 0x000fc80000010000 */
[----:B------:R-:W-:Y:S01]  /*2ce10*/  @P1 FADD.FTZ R135, R95, R135 ;  /* 0x000000875f871221 */ /* 0x000fe20000010000 */
[----:B------:R-:W-:Y:S06]  /*2ce20*/  BRA `(.L_x_12211) ;  /* 0x0000003000487947 */ /* 0x000fec0003800000 */
.L_x_12130:
        /* <DEDUP_REMOVED lines=16> */
.L_x_12214:
        /* <DEDUP_REMOVED lines=13> */
.L_x_12216:
[----:B------:R-:W-:Y:S05]  /*2d000*/  BSYNC.RECONVERGENT B2 ;  /* 0x0000000000027941 */ /* 0x000fea0003800200 */
.L_x_12215:
        /* <DEDUP_REMOVED lines=60> */
.L_x_12213:
[----:B------:R-:W-:Y:S05]  /*2d3d0*/  BSYNC.RECONVERGENT B1 ;  /* 0x0000000000017941 */ /* 0x000fea0003800200 */
.L_x_12212:
[----:B------:R-:W0:Y:S01]  /*2d3e0*/  LDC R145, c[0x0][0x404] ;  /* 0x00010100ff917b82 */ /* 0x000e220000000800 */
[----:B------:R-:W-:Y:S01]  /*2d3f0*/  I2FP.F32.U32 R128, R128 ;  /* 0x0000008000807245 */ /* 0x000fe20000201000 */
[----:B------:R-:W-:Y:S01]  /*2d400*/  HFMA2 R129, -RZ, RZ, 0.1171875, 0 ;  /* 0x2f800000ff817431 */ /* 0x000fe200000001ff */
[----:B------:R-:W-:Y:S01]  /*2d410*/  ISETP.NE.AND P2, PT, R146, 0x1, PT ;  /* 0x000000019200780c */ /* 0x000fe20003f45270 */
[----:B------:R-:W-:Y:S01]  /*2d420*/  BSSY.RECONVERGENT B1, `(.L_x_12217) ;  /* 0x000005c000017945 */ /* 0x000fe20003800200 */
[----:B------:R-:W-:Y:S01]  /*2d430*/  LOP3.LUT R6, R6, 0xffffffef, RZ, 0xc0, !PT ;  /* 0xffffffef06067812 */ /* 0x000fe200078ec0ff */
[----:B------:R-:W-:Y:S02]  /*2d440*/  IMAD.MOV.U32 R131, RZ, RZ, R180 ;  /* 0x000000ffff837224 */ /* 0x000fe400078e00b4 */
[----:B------:R-:W-:Y:S01]  /*2d450*/  FFMA.FTZ R130, R128, R129, 1.1641532182693481445e-10 ;  /* 0x2f00000080827423 */ /* 0x000fe20000010081 */
[C---:B-----5:R-:W-:Y:S01]  /*2d460*/  IMAD.U32 R128, R132.reuse, 0x10000, RZ ;  /* 0x0001000084807824 */ /* 0x060fe200078e00ff */
[----:B------:R-:W-:-:S02]  /*2d470*/  PRMT R132, R132, 0x7632, R132 ;  /* 0x0000763284847816 */ /* 0x000fc40000000084 */
[----:B------:R-:W-:Y:S02]  /*2d480*/  MOV R147, 0x2 ;  /* 0x0000000200937802 */ /* 0x000fe40000000f00 */
[----:B0-----:R-:W-:-:S13]  /*2d490*/  FSETP.LE.FTZ.AND P3, PT, R130, R145, PT ;  /* 0x000000918200720b */ /* 0x001fda0003f73000 */
        /* <DEDUP_REMOVED lines=10> */
.L_x_12219:
        /* <DEDUP_REMOVED lines=13> */
.L_x_12221:
[----:B------:R-:W-:Y:S05]  /*2d610*/  BSYNC.RECONVERGENT B2 ;  /* 0x0000000000027941 */ /* 0x000fea0003800200 */
.L_x_12220:
        /* <DEDUP_REMOVED lines=58> */
[----:B------:R-:W-:Y:S01]  /*2d9c0*/  LOP3.LUT R181, R147, R146, R181, 0x96, !PT ;  /* 0x0000009293b57212 */ /* 0x000fe200078e96b5 */
[----:B------:R-:W-:-:S07]  /*2d9d0*/  IMAD.MOV.U32 R147, RZ, RZ, RZ ;  /* 0x000000ffff937224 */ /* 0x000fce00078e00ff */
.L_x_12218:
[----:B------:R-:W-:Y:S05]  /*2d9e0*/  BSYNC.RECONVERGENT B1 ;  /* 0x0000000000017941 */ /* 0x000fea0003800200 */
.L_x_12217:
[----:B------:R-:W-:Y:S01]  /*2d9f0*/  I2FP.F32.U32 R130, R131 ;  /* 0x0000008300827245 */ /* 0x000fe20000201000 */
[----:B------:R-:W-:Y:S01]  /*2da00*/  BSSY.RECONVERGENT B1, `(.L_x_12222) ;  /* 0x000005c000017945 */ /* 0x000fe20003800200 */
[----:B------:R-:W-:Y:S02]  /*2da10*/  ISETP.NE.AND P2, PT, R147, 0x1, PT ;  /* 0x000000019300780c */ /* 0x000fe40003f45270 */
[----:B------:R-:W-:Y:S01]  /*2da20*/  LOP3.LUT R6, R6, 0xfffffff7, RZ, 0xc0, !PT ;  /* 0xfffffff706067812 */ /* 0x000fe200078ec0ff */
[----:B------:R-:W-:Y:S01]  /*2da30*/  FFMA.FTZ R130, R130, R129, 1.1641532182693481445e-10 ;  /* 0x2f00000082827423 */ /* 0x000fe20000010081 */
[----:B------:R-:W-:Y:S01]  /*2da40*/  SHF.L.U32 R183, R132, 0x10, RZ ;  /* 0x0000001084b77819 */ /* 0x000fe200000006ff */
        /* <DEDUP_REMOVED lines=13> */
.L_x_12224:
        /* <DEDUP_REMOVED lines=13> */
.L_x_12226:
[----:B------:R-:W-:Y:S05]  /*2dbf0*/  BSYNC.RECONVERGENT B2 ;  /* 0x0000000000027941 */ /* 0x000fea0003800200 */
.L_x_12225:
        /* <DEDUP_REMOVED lines=60> */
.L_x_12223:
[----:B------:R-:W-:Y:S05]  /*2dfc0*/  BSYNC.RECONVERGENT B1 ;  /* 0x0000000000017941 */ /* 0x000fea0003800200 */
.L_x_12222:
[----:B------:R-:W-:Y:S01]  /*2dfd0*/  I2FP.F32.U32 R130, R131 ;  /* 0x0000008300827245 */ /* 0x000fe20000201000 */
[----:B------:R-:W-:Y:S01]  /*2dfe0*/  BSSY.RECONVERGENT B1, `(.L_x_12227) ;  /* 0x000005d000017945 */ /* 0x000fe20003800200 */
[----:B------:R-:W-:Y:S01]  /*2dff0*/  ISETP.NE.AND P2, PT, R132, 0x1, PT ;  /* 0x000000018400780c */ /* 0x000fe20003f45270 */
[C---:B------:R-:W-:Y:S01]  /*2e000*/  IMAD.U32 R182, R133.reuse, 0x10000, RZ ;  /* 0x0001000085b67824 */ /* 0x040fe200078e00ff */
[----:B------:R-:W-:Y:S01]  /*2e010*/  LOP3.LUT R6, R6, 0xfffffffb, RZ, 0xc0, !PT ;  /* 0xfffffffb06067812 */ /* 0x000fe200078ec0ff */
[----:B------:R-:W-:Y:S01]  /*2e020*/  FFMA.FTZ R130, R130, R129, 1.1641532182693481445e-10 ;  /* 0x2f00000082827423 */ /* 0x000fe20000010081 */
[----:B------:R-:W-:Y:S01]  /*2e030*/  PRMT R185, R133, 0x7632, R185 ;  /* 0x0000763285b97816 */ /* 0x000fe200000000b9 */
[----:B------:R-:W-:Y:S01]  /*2e040*/  IMAD.MOV.U32 R131, RZ, RZ, R180 ;  /* 0x000000ffff837224 */ /* 0x000fe200078e00b4 */
[----:B------:R-:W-:Y:S02]  /*2e050*/  MOV R133, 0x2 ;  /* 0x0000000200857802 */ /* 0x000fe40000000f00 */
        /* <DEDUP_REMOVED lines=11> */
.L_x_12229:
        /* <DEDUP_REMOVED lines=13> */
.L_x_12231:
[----:B------:R-:W-:Y:S05]  /*2e1e0*/  BSYNC.RECONVERGENT B2 ;  /* 0x0000000000027941 */ /* 0x000fea0003800200 */
.L_x_12230:
        /* <DEDUP_REMOVED lines=60> */
.L_x_12228:
[----:B------:R-:W-:Y:S05]  /*2e5b0*/  BSYNC.RECONVERGENT B1 ;  /* 0x0000000000017941 */ /* 0x000fea0003800200 */
.L_x_12227:
[----:B------:R-:W-:Y:S01]  /*2e5c0*/  I2FP.F32.U32 R130, R131 ;  /* 0x0000008300827245 */ /* 0x000fe20000201000 */
[----:B------:R-:W-:Y:S01]  /*2e5d0*/  BSSY.RECONVERGENT B1, `(.L_x_12232) ;  /* 0x000005c000017945 */ /* 0x000fe20003800200 */
[----:B------:R-:W-:Y:S01]  /*2e5e0*/  ISETP.NE.AND P2, PT, R133, 0x1, PT ;  /* 0x000000018500780c */ /* 0x000fe20003f45270 */
[----:B------:R-:W-:Y:S01]  /*2e5f0*/  IMAD.MOV.U32 R132, RZ, RZ, 0x2 ;  /* 0x00000002ff847424 */ /* 0x000fe200078e00ff */
[----:B------:R-:W-:Y:S01]  /*2e600*/  LOP3.LUT R6, R6, 0xfffffffd, RZ, 0xc0, !PT ;  /* 0xfffffffd06067812 */ /* 0x000fe200078ec0ff */
[----:B------:R-:W-:Y:S01]  /*2e610*/  FFMA.FTZ R130, R130, R129, 1.1641532182693481445e-10 ;  /* 0x2f00000082827423 */ /* 0x000fe20000010081 */
[----:B------:R-:W-:Y:S02]  /*2e620*/  SHF.L.U32 R185, R185, 0x10, RZ ;  /* 0x00000010b9b97819 */ /* 0x000fe400000006ff */
        /* <DEDUP_REMOVED lines=12> */
.L_x_12234:
        /* <DEDUP_REMOVED lines=13> */
.L_x_12236:
[----:B------:R-:W-:Y:S05]  /*2e7c0*/  BSYNC.RECONVERGENT B2 ;  /* 0x0000000000027941 */ /* 0x000fea0003800200 */
.L_x_12235:
        /* <DEDUP_REMOVED lines=60> */
.L_x_12233:
[----:B------:R-:W-:Y:S05]  /*2eb90*/  BSYNC.RECONVERGENT B1 ;  /* 0x0000000000017941 */ /* 0x000fea0003800200 */
.L_x_12232:
[----:B------:R-:W-:Y:S01]  /*2eba0*/  ISETP.NE.AND P3, PT, R132, 0x1, PT ;  /* 0x000000018400780c */ /* 0x000fe20003f65270 */
[----:B------:R-:W-:Y:S01]  /*2ebb0*/  BSSY.RECONVERGENT B1, `(.L_x_12237) ;  /* 0x000005b000017945 */ /* 0x000fe20003800200 */
[----:B------:R-:W-:Y:S01]  /*2ebc0*/  I2FP.F32.U32 R130, R131 ;  /* 0x0000008300827245 */ /* 0x000fe20000201000 */
[C---:B------:R-:W-:Y:S01]  /*2ebd0*/  IMAD.U32 R184, R134.reuse, 0x10000, RZ ;  /* 0x0001000086b87824 */ /* 0x040fe200078e00ff */
[----:B------:R-:W-:Y:S01]  /*2ebe0*/  PRMT R186, R134, 0x7632, R186 ;  /* 0x0000763286ba7816 */ /* 0x000fe200000000ba */
[----:B------:R-:W-:Y:S01]  /*2ebf0*/  IMAD.MOV.U32 R131, RZ, RZ, R180 ;  /* 0x000000ffff837224 */ /* 0x000fe200078e00b4 */
[----:B------:R-:W-:Y:S01]  /*2ec00*/  MOV R133, 0x2 ;  /* 0x0000000200857802 */ /* 0x000fe20000000f00 */
        /* <DEDUP_REMOVED lines=11> */
.L_x_12239:
        /* <DEDUP_REMOVED lines=13> */
.L_x_12241:
[----:B------:R-:W-:Y:S05]  /*2ed90*/  BSYNC.RECONVERGENT B2 ;  /* 0x0000000000027941 */ /* 0x000fea0003800200 */
.L_x_12240:
        /* <DEDUP_REMOVED lines=60> */
.L_x_12238:
[----:B------:R-:W-:Y:S05]  /*2f160*/  BSYNC.RECONVERGENT B1 ;  /* 0x0000000000017941 */ /* 0x000fea0003800200 */
.L_x_12237:
[----:B------:R-:W-:Y:S01]  /*2f170*/  ISETP.NE.AND P4, PT, R133, 0x1, PT ;  /* 0x000000018500780c */ /* 0x000fe20003f85270 */
[----:B------:R-:W-:Y:S01]  /*2f180*/  BSSY.RECONVERGENT B1, `(.L_x_12242) ;  /* 0x000005a000017945 */ /* 0x000fe20003800200 */
[----:B------:R-:W-:Y:S01]  /*2f190*/  I2FP.F32.U32 R130, R131 ;  /* 0x0000008300827245 */ /* 0x000fe20000201000 */
[----:B------:R-:W-:Y:S01]  /*2f1a0*/  IMAD.MOV.U32 R132, RZ, RZ, 0x2 ;  /* 0x00000002ff847424 */ /* 0x000fe200078e00ff */
[----:B------:R-:W-:Y:S02]  /*2f1b0*/  SHF.L.U32 R186, R186, 0x10, RZ ;  /* 0x00000010baba7819 */ /* 0x000fe400000006ff */
        /* <DEDUP_REMOVED lines=12> */
.L_x_12244:
        /* <DEDUP_REMOVED lines=13> */
.L_x_12246:
[----:B------:R-:W-:Y:S05]  /*2f350*/  BSYNC.RECONVERGENT B2 ;  /* 0x0000000000027941 */ /* 0x000fea0003800200 */
.L_x_12245:
        /* <DEDUP_REMOVED lines=60> */
.L_x_12243:
[----:B------:R-:W-:Y:S05]  /*2f720*/  BSYNC.RECONVERGENT B1 ;  /* 0x0000000000017941 */ /* 0x000fea0003800200 */
.L_x_12242:
        /* <DEDUP_REMOVED lines=18> */
.L_x_12249:
        /* <DEDUP_REMOVED lines=13> */
.L_x_12251:
[----:B------:R-:W-:Y:S05]  /*2f920*/  BSYNC.RECONVERGENT B2 ;  /* 0x0000000000027941 */ /* 0x000fea0003800200 */
.L_x_12250:
        /* <DEDUP_REMOVED lines=56> */
[----:B------:R-:W-:-:S04]  /*2fcb0*/  LOP3.LUT R181, R133, R132, R181, 0x96, !PT ;  /* 0x0000008485b57212 */ /* 0x000fc800078e96b5 */
[----:B------:R-:W-:Y:S01]  /*2fcc0*/  LOP3.LUT R188, R135, R188, R131, 0x96, !PT ;  /* 0x000000bc87bc7212 */ /* 0x000fe200078e9683 */
[----:B------:R-:W-:Y:S01]  /*2fcd0*/  IMAD.MOV.U32 R131, RZ, RZ, R190 ;  /* 0x000000ffff837224 */ /* 0x000fe200078e00be */
[----:B------:R-:W-:-:S07]  /*2fce0*/  MOV R190, R130 ;  /* 0x0000008200be7202 */ /* 0x000fce0000000f00 */
.L_x_12248:
[----:B------:R-:W-:Y:S05]  /*2fcf0*/  BSYNC.RECONVERGENT B1 ;  /* 0x0000000000017941 */ /* 0x000fea0003800200 */
.L_x_12247:
[----:B------:R-:W-:Y:S01]  /*2fd00*/  P2R R132, PR, RZ, 0x2 ;  /* 0x00000002ff847803 */ /* 0x000fe20000000000 */
[----:B------:R-:W-:Y:S01]  /*2fd10*/  FMUL.FTZ R128, R128, UR10 ;  /* 0x0000000a80807c20 */ /* 0x000fe20008410000 */
[----:B------:R-:W-:Y:S01]  /*2fd20*/  I2FP.F32.U32 R130, R131 ;  /* 0x0000008300827245 */ /* 0x000fe20000201000 */
[----:B------:R-:W-:Y:S01]  /*2fd30*/  FMUL.FTZ R185, R185, UR10 ;  /* 0x0000000ab9b97c20 */ /* 0x000fe20008410000 */
[----:B------:R-:W-:Y:S01]  /*2fd40*/  LOP3.LUT P1, RZ, R6, 0x10, RZ, 0xc0, !PT ;  /* 0x0000001006ff7812 */ /* 0x000fe2000782c0ff */
[----:B------:R-:W-:Y:S01]  /*2fd50*/  FMUL.FTZ R183, R183, UR10 ;  /* 0x0000000ab7b77c20 */ /* 0x000fe20008410000 */
[----:B------:R-:W-:Y:S01]  /*2fd60*/  SHF.L.U32 R187, R187, 0x10, RZ ;  /* 0x00000010bbbb7819 */ /* 0x000fe200000006ff */
[----:B------:R-:W-:Y:S01]  /*2fd70*/  FFMA.FTZ R146, R130, R129, 1.1641532182693481445e-10 ;  /* 0x2f00000082927423 */ /* 0x000fe20000010081 */
[----:B------:R-:W-:Y:S01]  /*2fd80*/  LOP3.LUT P5, RZ, R6, 0x2, RZ, 0xc0, !PT ;  /* 0x0000000206ff7812 */ /* 0x000fe200078ac0ff */
[----:B------:R-:W-:Y:S01]  /*2fd90*/  FMUL.FTZ R191, R191, UR10 ;  /* 0x0000000abfbf7c20 */ /* 0x000fe20008410000 */
        /* <DEDUP_REMOVED lines=8> */
[----:B------:R-:W-:-:S02]  /*2fe20*/  FSEL R131, R185, RZ, P5 ;  /* 0x000000ffb9837208 */ /* 0x000fc40002800000 */
[----:B------:R-:W-:Y:S02]  /*2fe30*/  LOP3.LUT P6, RZ, R6, 0x4, RZ, 0xc0, !PT ;  /* 0x0000000406ff7812 */ /* 0x000fe400078cc0ff */
[----:B------:R-:W-:Y:S02]  /*2fe40*/  FSETP.GTU.FTZ.AND P5, PT, R146, R145, PT ;  /* 0x000000919200720b */ /* 0x000fe40003fbc000 */
[----:B------:R-:W-:Y:S01]  /*2fe50*/  FSEL R129, R183, RZ, P0 ;  /* 0x000000ffb7817208 */ /* 0x000fe20000000000 */
[----:B------:R-:W-:Y:S01]  /*2fe60*/  @P1 FADD.FTZ R128, R88, R128 ;  /* 0x0000008058801221 */ /* 0x000fe20000010000 */
[----:B------:R-:W-:Y:S01]  /*2fe70*/  ISETP.NE.AND P0, PT, R135, RZ, PT ;  /* 0x000000ff8700720c */ /* 0x000fe20003f05270 */
[----:B------:R-:W-:Y:S01]  /*2fe80*/  @P1 FADD.FTZ R131, R91, R131 ;  /* 0x000000835b831221 */ /* 0x000fe20000010000 */
        /* <DEDUP_REMOVED lines=12> */
.L_x_12211:
        /* <DEDUP_REMOVED lines=44> */
.L_x_12252:
[----:B------:R-:W-:Y:S01]  /*30210*/  MOV R191, R190 ;  /* 0x000000be00bf7202 */ /* 0x000fe20000000f00 */
[----:B------:R-:W-:-:S07]  /*30220*/  VIADD R144, R144, 0x20 ;  /* 0x0000002090907836 */ /* 0x000fce0000000000 */
.L_x_12129:
[----:B------:R-:W-:Y:S05]  /*30230*/  BSYNC.RECONVERGENT B0 ;  /* 0x0000000000007941 */ /* 0x000fea0003800200 */
.L_x_12128:
        /* <DEDUP_REMOVED lines=36> */
.L_x_12258:
        /* <DEDUP_REMOVED lines=13> */
.L_x_12260:
[----:B------:R-:W-:Y:S05]  /*30550*/  BSYNC.RECONVERGENT B2 ;  /* 0x0000000000027941 */ /* 0x000fea0003800200 */
.L_x_12259:
        /* <DEDUP_REMOVED lines=52> */
[----:B------:R-:W-:Y:S02]  /*308a0*/  IADD3 R139, PT, PT, R160, -0x700cb87f, RZ ;  /* 0x8ff34781a08b7810 */ /* 0x000fe40007ffe0ff */
[----:B------:R-:W-:Y:S01]  /*308b0*/  MOV R136, R191 ;  /* 0x000000bf00887202 */ /* 0x000fe20000000f00 */
[----:B------:R-:W-:Y:S01]  /*308c0*/  IMAD.WIDE.U32 R146, R137, -0x2daee0ad, RZ ;  /* 0xd2511f5389927825 */ /* 0x000fe200078e00ff */
[----:B------:R-:W-:-:S03]  /*308d0*/  LOP3.LUT R181, R139, R138, R181, 0x96, !PT ;  /* 0x0000008a8bb57212 */ /* 0x000fc600078e96b5 */
[----:B------:R-:W-:Y:S02]  /*308e0*/  VIADD R137, R161, 0x96a522ad ;  /* 0x96a522ada1897836 */ /* 0x000fe40000000000 */
[----:B------:R-:W-:-:S03]  /*308f0*/  IMAD.MOV.U32 R138, RZ, RZ, RZ ;  /* 0x000000ffff8a7224 */ /* 0x000fc600078e00ff */
[----:B------:R-:W-:-:S07]  /*30900*/  LOP3.LUT R188, R137, R188, R147, 0x96, !PT ;  /* 0x000000bc89bc7212 */ /* 0x000fce00078e9693 */
.L_x_12257:
[----:B------:R-:W-:Y:S05]  /*30910*/  BSYNC.RECONVERGENT B1 ;  /* 0x0000000000017941 */ /* 0x000fea0003800200 */
.L_x_12256:
        /* <DEDUP_REMOVED lines=24> */
.L_x_12263:
        /* <DEDUP_REMOVED lines=13> */
.L_x_12265:
[----:B------:R-:W-:Y:S05]  /*30b70*/  BSYNC.RECONVERGENT B2 ;  /* 0x0000000000027941 */ /* 0x000fea0003800200 */
.L_x_12264:
        /* <DEDUP_REMOVED lines=60> */
.L_x_12262:
[----:B------:R-:W-:Y:S05]  /*30f40*/  BSYNC.RECONVERGENT B1 ;  /* 0x0000000000017941 */ /* 0x000fea0003800200 */
.L_x_12261:
        /* <DEDUP_REMOVED lines=24> */
.L_x_12268:
        /* <DEDUP_REMOVED lines=13> */
.L_x_12270:
[----:B------:R-:W-:Y:S05]  /*311a0*/  BSYNC.RECONVERGENT B2 ;  /* 0x0000000000027941 */ /* 0x000fea0003800200 */
.L_x_12269:
        /* <DEDUP_REMOVED lines=56> */
[----:B------:R-:W-:Y:S01]  /*31530*/  LOP3.LUT R188, R173, R188, R139, 0x96, !PT ;  /* 0x000000bcadbc7212 */ /* 0x000fe200078e968b */
[----:B------:R-:W-:Y:S01]  /*31540*/  HFMA2 R173, -RZ, RZ, 0, 0 ;  /* 0x00000000ffad7431 */ /* 0x000fe200000001ff */
[----:B------:R-:W-:Y:S01]  /*31550*/  MOV R139, R146 ;  /* 0x00000092008b7202 */ /* 0x000fe20000000f00 */
[----:B------:R-:W-:-:S07]  /*31560*/  IMAD.MOV.U32 R146, RZ, RZ, R138 ;  /* 0x000000ffff927224 */ /* 0x000fce00078e008a */
.L_x_12267:
[----:B------:R-:W-:Y:S05]  /*31570*/  BSYNC.RECONVERGENT B1 ;  /* 0x0000000000017941 */ /* 0x000fea0003800200 */
.L_x_12266:
        /* <DEDUP_REMOVED lines=20> */
.L_x_12273:
        /* <DEDUP_REMOVED lines=13> */
.L_x_12275:
[----:B------:R-:W-:Y:S05]  /*31790*/  BSYNC.RECONVERGENT B2 ;  /* 0x0000000000027941 */ /* 0x000fea0003800200 */
.L_x_12274:
        /* <DEDUP_REMOVED lines=60> */
.L_x_12272:
[----:B------:R-:W-:Y:S05]  /*31b60*/  BSYNC.RECONVERGENT B1 ;  /* 0x0000000000017941 */ /* 0x000fea0003800200 */
.L_x_12271:
[----:B------:R-:W-:Y:S01]  /*31b70*/  I2FP.F32.U32 R139, R139 ;  /* 0x0000008b008b7245 */ /* 0x000fe20000201000 */
[----:B------:R-:W-:Y:S01]  /*31b80*/  BSSY.RECONVERGENT B1, `(.L_x_12276) ;  /* 0x0000061000017945 */ /* 0x000fe20003800200 */
[----:B------:R-:W-:Y:S01]  /*31b90*/  PRMT R138, R84, 0x7632, R138 ;  /* 0x00007632548a7816 */ /* 0x000fe2000000008a */
[----:B------:R-:W-:Y:S01]  /*31ba0*/  IMAD.MOV.U32 R175, RZ, RZ, 0x2 ;  /* 0x00000002ffaf7424 */ /* 0x000fe200078e00ff */
[----:B------:R-:W-:Y:S02]  /*31bb0*/  FSEL R137, R137, RZ, P4 ;  /* 0x000000ff89897208 */ /* 0x000fe40002000000 */
[----:B------:R-:W-:Y:S01]  /*31bc0*/  SHF.L.U32 R140, R138, 0x10, RZ ;  /* 0x000000108a8c7819 */ /* 0x000fe200000006ff */
[----:B------:R-:W-:Y:S01]  /*31bd0*/  FFMA.FTZ R138, R139, R178, 1.1641532182693481445e-10 ;  /* 0x2f0000008b8a7423 */ /* 0x000fe200000100b2 */
[----:B------:R-:W-:-:S03]  /*31be0*/  MOV R139, R180 ;  /* 0x000000b4008b7202 */ /* 0x000fc60000000f00 */
        /* <DEDUP_REMOVED lines=16> */
.L_x_12278:
        /* <DEDUP_REMOVED lines=13> */
.L_x_12280:
[----:B------:R-:W-:Y:S05]  /*31dc0*/  BSYNC.RECONVERGENT B2 ;  /* 0x0000000000027941 */ /* 0x000fea0003800200 */
.L_x_12279:
        /* <DEDUP_REMOVED lines=57> */
[----:B------:R-:W-:Y:S01]  /*32160*/  HFMA2 R175, -RZ, RZ, 0, 0 ;  /* 0x00000000ffaf7431 */ /* 0x000fe200000001ff */
[----:B------:R-:W-:Y:S01]  /*32170*/  MOV R139, R146 ;  /* 0x00000092008b7202 */ /* 0x000fe20000000f00 */
[----:B------:R-:W-:-:S07]  /*32180*/  IMAD.MOV.U32 R146, RZ, RZ, R138 ;  /* 0x000000ffff927224 */ /* 0x000fce00078e008a */
.L_x_12277:
[----:B------:R-:W-:Y:S05]  /*32190*/  BSYNC.RECONVERGENT B1 ;  /* 0x0000000000017941 */ /* 0x000fea0003800200 */
.L_x_12276:
        /* <DEDUP_REMOVED lines=21> */
.L_x_12283:
        /* <DEDUP_REMOVED lines=13> */
.L_x_12285:
[----:B------:R-:W-:Y:S05]  /*323c0*/  BSYNC.RECONVERGENT B2 ;  /* 0x0000000000027941 */ /* 0x000fea0003800200 */
.L_x_12284:
        /* <DEDUP_REMOVED lines=60> */
.L_x_12282:
[----:B------:R-:W-:Y:S05]  /*32790*/  BSYNC.RECONVERGENT B1 ;  /* 0x0000000000017941 */ /* 0x000fea0003800200 */
.L_x_12281:
        /* <DEDUP_REMOVED lines=24> */
.L_x_12288:
        /* <DEDUP_REMOVED lines=13> */
.L_x_12290:
[----:B------:R-:W-:Y:S05]  /*329f0*/  BSYNC.RECONVERGENT B2 ;  /* 0x0000000000027941 */ /* 0x000fea0003800200 */
.L_x_12289:
        /* <DEDUP_REMOVED lines=60> */
.L_x_12287:
[----:B------:R-:W-:Y:S05]  /*32dc0*/  BSYNC.RECONVERGENT B1 ;  /* 0x0000000000017941 */ /* 0x000fea0003800200 */
.L_x_12286:
        /* <DEDUP_REMOVED lines=20> */
.L_x_12293:
        /* <DEDUP_REMOVED lines=13> */
.L_x_12295:
[----:B------:R-:W-:Y:S05]  /*32fe0*/  BSYNC.RECONVERGENT B2 ;  /* 0x0000000000027941 */ /* 0x000fea0003800200 */
.L_x_12294:
        /* <DEDUP_REMOVED lines=60> */
.L_x_12292:
[----:B------:R-:W-:Y:S05]  /*333b0*/  BSYNC.RECONVERGENT B1 ;  /* 0x0000000000017941 */ /* 0x000fea0003800200 */
.L_x_12291:
        /* <DEDUP_REMOVED lines=24> */
.L_x_12298:
        /* <DEDUP_REMOVED lines=13> */
.L_x_12300:
[----:B------:R-:W-:Y:S05]  /*33610*/  BSYNC.RECONVERGENT B2 ;  /* 0x0000000000027941 */ /* 0x000fea0003800200 */
.L_x_12299:
        /* <DEDUP_REMOVED lines=49> */
[----:B------:R-:W-:Y:S01]  /*33930*/  IMAD.WIDE.U32 R176, R175, -0x326172a9, RZ ;  /* 0xcd9e8d57afb07825 */ /* 0x000fe200078e00ff */
[----:B------:R-:W-:-:S04]  /*33940*/  IADD3 R175, PT, PT, R160, -0x700cb87f, RZ ;  /* 0x8ff34781a0af7810 */ /* 0x000fc80007ffe0ff */
[----:B------:R-:W-:Y:S01]  /*33950*/  LOP3.LUT R141, R141, R180, R177, 0x96, !PT ;  /* 0x000000b48d8d7212 */ /* 0x000fe200078e96b1 */
[----:B------:R-:W-:Y:S02]  /*33960*/  VIADD R177, R161, 0x96a522ad ;  /* 0x96a522ada1b17836 */ /* 0x000fe40000000000 */
[----:B------:R-:W-:-:S04]  /*33970*/  IMAD.WIDE.U32 R180, R181, -0x326172a9, RZ ;  /* 0xcd9e8d57b5b47825 */ /* 0x000fc800078e00ff */
[----:B------:R-:W-:Y:S01]  /*33980*/  IMAD.WIDE.U32 R140, R141, -0x2daee0ad, RZ ;  /* 0xd2511f538d8c7825 */ /* 0x000fe200078e00ff */
[----:B------:R-:W-:-:S04]  /*33990*/  LOP3.LUT R181, R175, R176, R181, 0x96, !PT ;  /* 0x000000b0afb57212 */ /* 0x000fc800078e96b5 */
[----:B------:R-:W-:Y:S01]  /*339a0*/  LOP3.LUT R188, R177, R188, R141, 0x96, !PT ;  /* 0x000000bcb1bc7212 */ /* 0x000fe200078e968d */
[----:B------:R-:W-:Y:S01]  /*339b0*/  HFMA2 R177, -RZ, RZ, 0, 0 ;  /* 0x00000000ffb17431 */ /* 0x000fe200000001ff */
[----:B------:R-:W-:Y:S01]  /*339c0*/  MOV R141, R146 ;  /* 0x00000092008d7202 */ /* 0x000fe20000000f00 */
[----:B------:R-:W-:-:S07]  /*339d0*/  IMAD.MOV.U32 R146, RZ, RZ, R140 ;  /* 0x000000ffff927224 */ /* 0x000fce00078e008c */
.L_x_12297:
[----:B------:R-:W-:Y:S05]  /*339e0*/  BSYNC.RECONVERGENT B1 ;  /* 0x0000000000017941 */ /* 0x000fea0003800200 */
.L_x_12296:
[----:B------:R-:W-:Y:S01]  /*339f0*/  ISETP.NE.AND P3, PT, R177, 0x1, PT ;  /* 0x00000001b100780c */ /* 0x000fe20003f65270 */
[C---:B------:R-:W-:Y:S01]  /*33a00*/  IMAD.U32 R176, R142.reuse, 0x10000, RZ ;  /* 0x000100008eb07824 */ /* 0x040fe200078e00ff */
[----:B------:R-:W-:Y:S01]  /*33a10*/  I2FP.F32.U32 R141, R141 ;  /* 0x0000008d008d7245 */ /* 0x000fe20000201000 */
[----:B------:R-:W-:Y:S01]  /*33a20*/  BSSY.RECONVERGENT B1, `(.L_x_12301) ;  /* 0x000005a000017945 */ /* 0x000fe20003800200 */
[----:B------:R-:W-:Y:S01]  /*33a30*/  PRMT R142, R142, 0x7632, R142 ;  /* 0x000076328e8e7816 */ /* 0x000fe2000000008e */
[----:B------:R-:W-:Y:S01]  /*33a40*/  FMUL.FTZ R175, R176, R145 ;  /* 0x00000091b0af7220 */ /* 0x000fe20000410000 */
[----:B------:R-:W-:Y:S01]  /*33a50*/  MOV R182, 0x2 ;  /* 0x0000000200b67802 */ /* 0x000fe20000000f00 */
        /* <DEDUP_REMOVED lines=12> */
.L_x_12303:
        /* <DEDUP_REMOVED lines=13> */
.L_x_12305:
[----:B------:R-:W-:Y:S05]  /*33bf0*/  BSYNC.RECONVERGENT B2 ;  /* 0x0000000000027941 */ /* 0x000fea0003800200 */
.L_x_12304:
        /* <DEDUP_REMOVED lines=60> */
.L_x_12302:
[----:B------:R-:W-:Y:S05]  /*33fc0*/  BSYNC.RECONVERGENT B1 ;  /* 0x0000000000017941 */ /* 0x000fea0003800200 */
.L_x_12301:
        /* <DEDUP_REMOVED lines=24> */
.L_x_12308:
        /* <DEDUP_REMOVED lines=13> */
.L_x_12310:
[----:B------:R-:W-:Y:S05]  /*34220*/  BSYNC.RECONVERGENT B2 ;  /* 0x0000000000027941 */ /* 0x000fea0003800200 */
.L_x_12309:
        /* <DEDUP_REMOVED lines=57> */
[----:B------:R-:W-:Y:S01]  /*345c0*/  HFMA2 R183, -RZ, RZ, 0, 0 ;  /* 0x00000000ffb77431 */ /* 0x000fe200000001ff */
[----:B------:R-:W-:Y:S01]  /*345d0*/  MOV R177, R146 ;  /* 0x0000009200b17202 */ /* 0x000fe20000000f00 */
[----:B------:R-:W-:-:S07]  /*345e0*/  IMAD.MOV.U32 R146, RZ, RZ, R176 ;  /* 0x000000ffff927224 */ /* 0x000fce00078e00b0 */
.L_x_12307:
[----:B------:R-:W-:Y:S05]  /*345f0*/  BSYNC.RECONVERGENT B1 ;  /* 0x0000000000017941 */ /* 0x000fea0003800200 */
.L_x_12306:
        /* <DEDUP_REMOVED lines=18> */
.L_x_12313:
        /* <DEDUP_REMOVED lines=13> */
.L_x_12315:
[----:B------:R-:W-:Y:S05]  /*347f0*/  BSYNC.RECONVERGENT B2 ;  /* 0x0000000000027941 */ /* 0x000fea0003800200 */
.L_x_12314:
        /* <DEDUP_REMOVED lines=60> */
.L_x_12312:
[----:B------:R-:W-:Y:S05]  /*34bc0*/  BSYNC.RECONVERGENT B1 ;  /* 0x0000000000017941 */ /* 0x000fea0003800200 */
.L_x_12311:
[----:B------:R-:W-:Y:S01]  /*34bd0*/  I2FP.F32.U32 R177, R177 ;  /* 0x000000b100b17245 */ /* 0x000fe20000201000 */
[----:B------:R-:W-:Y:S01]  /*34be0*/  BSSY.RECONVERGENT B1, `(.L_x_12316) ;  /* 0x0000061000017945 */ /* 0x000fe20003800200 */
[----:B------:R-:W-:Y:S01]  /*34bf0*/  PRMT R142, R86, 0x7632, R142 ;  /* 0x00007632568e7816 */ /* 0x000fe2000000008e */
[----:B------:R-:W-:Y:S01]  /*34c00*/  IMAD.MOV.U32 R183, RZ, RZ, 0x2 ;  /* 0x00000002ffb77424 */ /* 0x000fe200078e00ff */
[----:B------:R-:W-:Y:S02]  /*34c10*/  FSEL R141, R141, RZ, P3 ;  /* 0x000000ff8d8d7208 */ /* 0x000fe40001800000 */
[----:B------:R-:W-:Y:S01]  /*34c20*/  SHF.L.U32 R176, R142, 0x10, RZ ;  /* 0x000000108eb07819 */ /* 0x000fe200000006ff */
[----:B------:R-:W-:-:S04]  /*34c30*/  FFMA.FTZ R142, R177, R178, 1.1641532182693481445e-10 ;  /* 0x2f000000b18e7423 */ /* 0x000fc800000100b2 */
[----:B------:R-:W-:Y:S01]  /*34c40*/  FMUL.FTZ R176, R176, R145 ;  /* 0x00000091b0b07220 */ /* 0x000fe20000410000 */
        /* <DEDUP_REMOVED lines=16> */
.L_x_12318:
        /* <DEDUP_REMOVED lines=13> */
.L_x_12320:
[----:B------:R-:W-:Y:S05]  /*34e20*/  BSYNC.RECONVERGENT B2 ;  /* 0x0000000000027941 */ /* 0x000fea0003800200 */
.L_x_12319:
        /* <DEDUP_REMOVED lines=50> */
[----:B------:R-:W-:-:S05]  /*35150*/  VIADD R177, R160, 0xf1bbcdc8 ;  /* 0xf1bbcdc8a0b17836 */ /* 0x000fca0000000000 */
[----:B------:R-:W-:Y:S01]  /*35160*/  LOP3.LUT R177, R177, R180, R185, 0x96, !PT ;  /* 0x000000b4b1b17212 */ /* 0x000fe200078e96b9 */
[----:B------:R-:W-:Y:S01]  /*35170*/  IMAD.WIDE.U32 R180, R181, -0x326172a9, RZ ;  /* 0xcd9e8d57b5b47825 */ /* 0x000fe200078e00ff */
[----:B------:R-:W-:-:S03]  /*35180*/  IADD3 R185, PT, PT, R160, -0x700cb87f, RZ ;  /* 0x8ff34781a0b97810 */ /* 0x000fc60007ffe0ff */
[----:B------:R-:W-:Y:S01]  /*35190*/  IMAD.WIDE.U32 R182, R177, -0x2daee0ad, RZ ;  /* 0xd2511f53b1b67825 */ /* 0x000fe200078e00ff */
[----:B------:R-:W-:-:S03]  /*351a0*/  LOP3.LUT R181, R185, R184, R181, 0x96, !PT ;  /* 0x000000b8b9b57212 */ /* 0x000fc600078e96b5 */
[----:B------:R-:W-:Y:S02]  /*351b0*/  VIADD R177, R161, 0x96a522ad ;  /* 0x96a522ada1b17836 */ /* 0x000fe40000000000 */
[----:B------:R-:W-:-:S03]  /*351c0*/  IMAD.MOV.U32 R146, RZ, RZ, R182 ;  /* 0x000000ffff927224 */ /* 0x000fc600078e00b6 */
[----:B------:R-:W-:Y:S01]  /*351d0*/  LOP3.LUT R188, R177, R188, R183, 0x96, !PT ;  /* 0x000000bcb1bc7212 */ /* 0x000fe200078e96b7 */
[----:B------:R-:W-:-:S07]  /*351e0*/  HFMA2 R183, -RZ, RZ, 0, 0 ;  /* 0x00000000ffb77431 */ /* 0x000fce00000001ff */
.L_x_12317:
[----:B------:R-:W-:Y:S05]  /*351f0*/  BSYNC.RECONVERGENT B1 ;  /* 0x0000000000017941 */ /* 0x000fea0003800200 */
.L_x_12316:
        /* <DEDUP_REMOVED lines=19> */
.L_x_12323:
        /* <DEDUP_REMOVED lines=13> */
.L_x_12325:
[----:B------:R-:W-:Y:S05]  /*35400*/  BSYNC.RECONVERGENT B2 ;  /* 0x0000000000027941 */ /* 0x000fea0003800200 */
.L_x_12324:
        /* <DEDUP_REMOVED lines=60> */
.L_x_12322:
[----:B------:R-:W-:Y:S05]  /*357d0*/  BSYNC.RECONVERGENT B1 ;  /* 0x0000000000017941 */ /* 0x000fea0003800200 */
.L_x_12321:
        /* <DEDUP_REMOVED lines=24> */
.L_x_12328:
        /* <DEDUP_REMOVED lines=13> */
.L_x_12330:
[----:B------:R-:W-:Y:S05]  /*35a30*/  BSYNC.RECONVERGENT B2 ;  /* 0x0000000000027941 */ /* 0x000fea0003800200 */
.L_x_12329:
        /* <DEDUP_REMOVED lines=60> */
.L_x_12327:
[----:B------:R-:W-:Y:S05]  /*35e00*/  BSYNC.RECONVERGENT B1 ;  /* 0x0000000000017941 */ /* 0x000fea0003800200 */
.L_x_12326:
        /* <DEDUP_REMOVED lines=18> */
.L_x_12333:
        /* <DEDUP_REMOVED lines=15> */
.L_x_12335:
[----:B------:R-:W-:Y:S05]  /*36020*/  BSYNC.RECONVERGENT B2 ;  /* 0x0000000000027941 */ /* 0x000fea0003800200 */
.L_x_12334:
        /* <DEDUP_REMOVED lines=58> */
[----:B------:R-:W-:Y:S01]  /*363d0*/  IMAD.MOV.U32 R183, RZ, RZ, R146 ;  /* 0x000000ffffb77224 */ /* 0x000fe200078e0092 */
[----:B------:R-:W-:-:S07]  /*363e0*/  MOV R146, R182 ;  /* 0x000000b600927202 */ /* 0x000fce0000000f00 */
.L_x_12332:
[----:B------:R-:W-:Y:S05]  /*363f0*/  BSYNC.RECONVERGENT B1 ;  /* 0x0000000000017941 */ /* 0x000fea0003800200 */
.L_x_12331:
        /* <DEDUP_REMOVED lines=12> */
.L_x_12255:
        /* <DEDUP_REMOVED lines=16> */
.L_x_12339:
        /* <DEDUP_REMOVED lines=13> */
.L_x_12341:
[----:B------:R-:W-:Y:S05]  /*36690*/  BSYNC.RECONVERGENT B2 ;  /* 0x0000000000027941 */ /* 0x000fea0003800200 */
.L_x_12340:
        /* <DEDUP_REMOVED lines=56> */
[----:B------:R-:W-:-:S03]  /*36a20*/  HFMA2 R147, -RZ, RZ, 0, 0 ;  /* 0x00000000ff937431 */ /* 0x000fc600000001ff */
[----:B------:R-:W-:Y:S01]  /*36a30*/  LOP3.LUT R181, R137, R136, R181, 0x96, !PT ;  /* 0x0000008889b57212 */ /* 0x000fe200078e96b5 */
[----:B------:R-:W-:-:S07]  /*36a40*/  IMAD.MOV.U32 R136, RZ, RZ, R191 ;  /* 0x000000ffff887224 */ /* 0x000fce00078e00bf */
.L_x_12338:
[----:B------:R-:W-:Y:S05]  /*36a50*/  BSYNC.RECONVERGENT B1 ;  /* 0x0000000000017941 */ /* 0x000fea0003800200 */
.L_x_12337:
        /* <DEDUP_REMOVED lines=8> */
[----:B------:R-:W-:Y:S01]  /*36ae0*/  IMAD.MOV.U32 R182, RZ, RZ, 0x2 ;  /* 0x00000002ffb67424 */ /* 0x000fe200078e00ff */
[----:B------:R-:W-:Y:S02]  /*36af0*/  PRMT R140, R140, 0x7632, R140 ;  /* 0x000076328c8c7816 */ /* 0x000fe4000000008c */
[----:B------:R-:W-:-:S02]  /*36b00*/  MOV R139, R180 ;  /* 0x000000b4008b7202 */ /* 0x000fc40000000f00 */
[----:B0-----:R-:W-:-:S13]  /*36b10*/  FSETP.LE.FTZ.AND P3, PT, R138, R145, PT ;  /* 0x000000918a00720b */ /* 0x001fda0003f73000 */
        /* <DEDUP_REMOVED lines=10> */
.L_x_12344:
        /* <DEDUP_REMOVED lines=13> */
.L_x_12346:
[----:B------:R-:W-:Y:S05]  /*36c90*/  BSYNC.RECONVERGENT B2 ;  /* 0x0000000000027941 */ /* 0x000fea0003800200 */
.L_x_12345:
        /* <DEDUP_REMOVED lines=44> */
[----:B------:R-:W-:Y:S01]  /*36f60*/  IMAD.WIDE.U32 R188, R147, -0x2daee0ad, RZ ;  /* 0xd2511f5393bc7825 */ /* 0x000fe200078e00ff */
[----:B------:R-:W-:Y:S02]  /*36f70*/  IADD3 R147, PT, PT, R161, -0x24c28bd8, RZ ;  /* 0xdb3d7428a1937810 */ /* 0x000fe40007ffe0ff */
        /* <DEDUP_REMOVED lines=10> */
[----:B------:R-:W-:Y:S01]  /*37020*/  HFMA2 R182, -RZ, RZ, 0, 0 ;  /* 0x00000000ffb67431 */ /* 0x000fe200000001ff */
[----:B------:R-:W-:Y:S02]  /*37030*/  LOP3.LUT R188, R183, R188, R139, 0x96, !PT ;  /* 0x000000bcb7bc7212 */ /* 0x000fe400078e968b */
[----:B------:R-:W-:Y:S01]  /*37040*/  MOV R139, R146 ;  /* 0x00000092008b7202 */ /* 0x000fe20000000f00 */
[----:B------:R-:W-:-:S07]  /*37050*/  IMAD.MOV.U32 R146, RZ, RZ, R138 ;  /* 0x000000ffff927224 */ /* 0x000fce00078e008a */
.L_x_12343:
[----:B------:R-:W-:Y:S05]  /*37060*/  BSYNC.RECONVERGENT B1 ;  /* 0x0000000000017941 */ /* 0x000fea0003800200 */
.L_x_12342:
        /* <DEDUP_REMOVED lines=19> */
.L_x_12349:
        /* <DEDUP_REMOVED lines=13> */
.L_x_12351:
[----:B------:R-:W-:Y:S05]  /*37270*/  BSYNC.RECONVERGENT B2 ;  /* 0x0000000000027941 */ /* 0x000fea0003800200 */
.L_x_12350:
        /* <DEDUP_REMOVED lines=44> */
[----:B------:R-:W-:-:S04]  /*37540*/  LOP3.LUT R183, R183, R186, R181, 0x96, !PT ;  /* 0x000000bab7b77212 */ /* 0x000fc800078e96b5 */
        /* <DEDUP_REMOVED lines=11> */
[----:B------:R-:W-:Y:S01]  /*37600*/  IMAD.MOV.U32 R139, RZ, RZ, R146 ;  /* 0x000000ffff8b7224 */ /* 0x000fe200078e0092 */
[----:B------:R-:W-:Y:S01]  /*37610*/  MOV R146, R138 ;  /* 0x0000008a00927202 */ /* 0x000fe20000000f00 */
[----:B------:R-:W-:-:S05]  /*37620*/  IMAD.WIDE.U32 R180, R180, -0x326172a9, RZ ;  /* 0xcd9e8d57b4b47825 */ /* 0x000fca00078e00ff */
[----:B------:R-:W-:-:S07]  /*37630*/  LOP3.LUT R181, R147, R182, R181, 0x96, !PT ;  /* 0x000000b693b57212 */ /* 0x000fce00078e96b5 */
.L_x_12348:
[----:B------:R-:W-:Y:S05]  /*37640*/  BSYNC.RECONVERGENT B1 ;  /* 0x0000000000017941 */ /* 0x000fea0003800200 */
.L_x_12347:
        /* <DEDUP_REMOVED lines=20> */
.L_x_12354:
        /* <DEDUP_REMOVED lines=13> */
.L_x_12356:
[----:B------:R-:W-:Y:S05]  /*37860*/  BSYNC.RECONVERGENT B2 ;  /* 0x0000000000027941 */ /* 0x000fea0003800200 */
.L_x_12355:
        /* <DEDUP_REMOVED lines=60> */
.L_x_12353:
[----:B------:R-:W-:Y:S05]  /*37c30*/  BSYNC.RECONVERGENT B1 ;  /* 0x0000000000017941 */ /* 0x000fea0003800200 */
.L_x_12352:
        /* <DEDUP_REMOVED lines=19> */
.L_x_12359:
        /* <DEDUP_REMOVED lines=13> */
.L_x_12361:
[----:B------:R-:W-:Y:S05]  /*37e40*/  BSYNC.RECONVERGENT B2 ;  /* 0x0000000000027941 */ /* 0x000fea0003800200 */
.L_x_12360:
        /* <DEDUP_REMOVED lines=60> */
.L_x_12358:
[----:B------:R-:W-:Y:S05]  /*38210*/  BSYNC.RECONVERGENT B1 ;  /* 0x0000000000017941 */ /* 0x000fea0003800200 */
.L_x_12357:
        /* <DEDUP_REMOVED lines=18> */
.L_x_12364:
        /* <DEDUP_REMOVED lines=13> */
.L_x_12366:
[----:B------:R-:W-:Y:S05]  /*38410*/  BSYNC.RECONVERGENT B2 ;  /* 0x0000000000027941 */ /* 0x000fea0003800200 */
.L_x_12365:
        /* <DEDUP_REMOVED lines=61> */
.L_x_12363:
[----:B------:R-:W-:Y:S05]  /*387f0*/  BSYNC.RECONVERGENT B1 ;  /* 0x0000000000017941 */ /* 0x000fea0003800200 */
.L_x_12362:
        /* <DEDUP_REMOVED lines=17> */
.L_x_12369:
        /* <DEDUP_REMOVED lines=13> */
.L_x_12371:
[----:B------:R-:W-:Y:S05]  /*389e0*/  BSYNC.RECONVERGENT B2 ;  /* 0x0000000000027941 */ /* 0x000fea0003800200 */
.L_x_12370:
        /* <DEDUP_REMOVED lines=60> */
.L_x_12368:
[----:B------:R-:W-:Y:S05]  /*38db0*/  BSYNC.RECONVERGENT B1 ;  /* 0x0000000000017941 */ /* 0x000fea0003800200 */
.L_x_12367:
        /* <DEDUP_REMOVED lines=18> */
.L_x_12374:
        /* <DEDUP_REMOVED lines=13> */
.L_x_12376:
[----:B------:R-:W-:Y:S05]  /*38fb0*/  BSYNC.RECONVERGENT B2 ;  /* 0x0000000000027941 */ /* 0x000fea0003800200 */
.L_x_12375:
        /* <DEDUP_REMOVED lines=61> */
.L_x_12373:
[----:B------:R-:W-:Y:S05]  /*39390*/  BSYNC.RECONVERGENT B1 ;  /* 0x0000000000017941 */ /* 0x000fea0003800200 */
.L_x_12372:
[----:B------:R-:W-:Y:S01]  /*393a0*/  P2R R140, PR, RZ, 0x2 ;  /* 0x00000002ff8c7803 */ /* 0x000fe20000000000 */
[----:B------:R-:W-:Y:S01]  /*393b0*/  FMUL.FTZ R136, R136, UR10 ;  /* 0x0000000a88887c20 */ /* 0x000fe20008410000 */
[----:B------:R-:W-:Y:S01]  /*393c0*/  I2FP.F32.U32 R138, R139 ;  /* 0x0000008b008a7245 */ /* 0x000fe20000201000 */
[----:B------:R-:W-:Y:S01]  /*393d0*/  FMUL.FTZ R186, R186, UR10 ;  /* 0x0000000ababa7c20 */ /* 0x000fe20008410000 */
[----:B------:R-:W-:Y:S01]  /*393e0*/  LOP3.LUT P1, RZ, R6, 0x10, RZ, 0xc0, !PT ;  /* 0x0000001006ff7812 */ /* 0x000fe2000782c0ff */
        /* <DEDUP_REMOVED lines=32> */
.L_x_12336:
        /* <DEDUP_REMOVED lines=20> */
[----:B-1----:R-:W-:Y:S01]  /*39730*/  IMAD.WIDE.U32 R182, R144, 0x8, R182 ;  /* 0x0000000890b67825 */ /* 0x002fe200078e00b6 */
[----:B------:R-:W-:Y:S01]  /*39740*/  MOV R191, R146 ;  /* 0x0000009200bf7202 */ /* 0x000fe20000000f00 */
[----:B------:R2:W-:Y:S04]  /*39750*/  STG.E.128 desc[UR6][R186.64+0x10], R140 ;  /* 0x0000108cba007986 */ /* 0x0005e8000c101d06 */
        /* <DEDUP_REMOVED lines=22> */
.L_x_12254:
[----:B------:R-:W-:Y:S05]  /*398c0*/  BSYNC.RECONVERGENT B0 ;  /* 0x0000000000007941 */ /* 0x000fea0003800200 */
.L_x_12253:
[----:B------:R-:W-:Y:S01]  /*398d0*/  FADD.FTZ R144, RZ, R96 ;  /* 0x00000060ff907221 */ /* 0x000fe20000010000 */
[C---:B------:R-:W-:Y:S01]  /*398e0*/  ISETP.GE.U32.AND P5, PT, R3.reuse, 0x20, PT ;  /* 0x000000200300780c */ /* 0x040fe20003fa6070 */
[----:B--2---:R-:W2:Y:S01]  /*398f0*/  S2R R186, SR_TID.X ;  /* 0x0000000000ba7919 */ /* 0x004ea20000002100 */
        /* <DEDUP_REMOVED lines=15> */
[----:B--2---:R-:W-:-:S03]  /*399f0*/  LOP3.LUT P6, RZ, R186, 0x1f, RZ, 0xc0, !PT ;  /* 0x0000001fbaff7812 */ /* 0x004fc600078cc0ff */
[----:B------:R-:W-:-:S04]  /*39a00*/  FADD.FTZ R144, R104, R145 ;  /* 0x0000009168907221 */ /* 0x000fc80000010000 */
[----:B01-3--:R-:W-:-:S04]  /*39a10*/  FADD.FTZ R147, R105, R144 ;  /* 0x0000009069937221 */ /* 0x00bfc80000010000 */
        /* <DEDUP_REMOVED lines=158> */
.L_x_12402:
[----:B------:R-:W-:Y:S01]  /*3a400*/  LOP3.LUT P1, RZ, R186, 0x1f, RZ, 0xc0, !PT ;  /* 0x0000001fbaff7812 */ /* 0x000fe2000782c0ff */
[----:B------:R-:W-:Y:S01]  /*3a410*/  FMUL.FTZ R144, R183, R183 ;  /* 0x000000b7b7907220 */ /* 0x000fe20000410000 */
[----:B------:R-:W-:Y:S01]  /*3a420*/  ISETP.NE.AND P0, PT, RZ, UR11, PT ;  /* 0x0000000bff007c0c */ /* 0x000fe2000bf05270 */
[----:B01----:R-:W-:Y:S01]  /*3a430*/  FADD.FTZ R185, R185, R190 ;  /* 0x000000beb9b97221 */ /* 0x003fe20000010000 */
[----:B------:R-:W-:Y:S02]  /*3a440*/  BSSY.RECONVERGENT B0, `(.L_x_12378) ;  /* 0x000003d000007945 */ /* 0x000fe40003800200 */
[----:B------:R-:W-:Y:S01]  /*3a450*/  FSEL R187, R144, RZ, P0 ;  /* 0x000000ff90bb7208 */ /* 0x000fe20000000000 */
[----:B------:R-:W-:Y:S01]  /*3a460*/  FFMA.FTZ R182, R185, R182, UR12 ;  /* 0x0000000cb9b67e23 */ /* 0x000fe200080100b6 */
[----:B------:R-:W-:-:S03]  /*3a470*/  FSEL R184, R183, RZ, !P0 ;  /* 0x000000ffb7b87208 */ /* 0x000fc60004000000 */
[----:B------:R-:W-:Y:S02]  /*3a480*/  FADD.FTZ R182, R182, R187 ;  /* 0x000000bbb6b67221 */ /* 0x000fe40000010000 */
[----:B------:R-:W0:Y:S02]  /*3a490*/  @!P1 LDC.64 R146, c[0x0][0x3c0] ;  /* 0x0000f000ff929b82 */ /* 0x000e240000000a00 */
[----:B------:R-:W1:Y:S06]  /*3a4a0*/  MUFU.RSQ R185, R182 ;  /* 0x000000b600b97308 */ /* 0x000e6c0000001400 */
        /* <DEDUP_REMOVED lines=9> */
[--C-:B------:R-:W-:Y:S01]  /*3a540*/  FADD.FTZ R186, R102, -R184.reuse ;  /* 0x800000b866ba7221 */ /* 0x100fe20000010000 */
        /* <DEDUP_REMOVED lines=44> */
.L_x_12379:
[----:B------:R-:W-:Y:S05]  /*3a810*/  BSYNC.RECONVERGENT B0 ;  /* 0x0000000000007941 */ /* 0x000fea0003800200 */
.L_x_12378:
[----:B------:R-:W-:Y:S01]  /*3a820*/  LOP3.LUT P0, RZ, R6, 0x200, RZ, 0xc0, !PT ;  /* 0x0000020006ff7812 */ /* 0x000fe2000780c0ff */
[----:B------:R-:W-:-:S12]  /*3a830*/  BSSY.RECONVERGENT B0, `(.L_x_12380) ;  /* 0x0000032000007945 */ /* 0x000fd80003800200 */
[----:B------:R-:W-:Y:S05]  /*3a840*/  @!P0 BRA `(.L_x_12381) ;  /* 0x0000000000c08947 */ /* 0x000fea0003800000 */
[--C-:B-1----:R-:W-:Y:S01]  /*3a850*/  FADD.FTZ R182, R108, -R184.reuse ;  /* 0x800000b86cb67221 */ /* 0x102fe20000010000 */
[--C-:B0-----:R-:W-:Y:S01]  /*3a860*/  FADD.FTZ R146, R106, -R184.reuse ;  /* 0x800000b86a927221 */ /* 0x101fe20000010000 */
[----:B------:R-:W-:Y:S01]  /*3a870*/  IMAD.U32 R183, R45, 0x10000, RZ ;  /* 0x000100002db77824 */ /* 0x000fe200078e00ff */
[----:B------:R-:W-:Y:S01]  /*3a880*/  SHF.L.U32 R187, R49, 0x10, RZ ;  /* 0x0000001031bb7819 */ /* 0x000fe200000006ff */
[--C-:B------:R-:W-:Y:S01]  /*3a890*/  FADD.FTZ R186, R110, -R184.reuse ;  /* 0x800000b86eba7221 */ /* 0x100fe20000010000 */
[----:B------:R-:W-:Y:S01]  /*3a8a0*/  SHF.L.U32 R195, R50, 0x10, RZ ;  /* 0x0000001032c37819 */ /* 0x000fe200000006ff */
        /* <DEDUP_REMOVED lines=42> */
.L_x_12381:
[----:B------:R-:W-:Y:S05]  /*3ab50*/  BSYNC.RECONVERGENT B0 ;  /* 0x0000000000007941 */ /* 0x000fea0003800200 */
.L_x_12380:
[----:B------:R-:W-:Y:S01]  /*3ab60*/  LOP3.LUT P0, RZ, R6, 0x100, RZ, 0xc0, !PT ;  /* 0x0000010006ff7812 */ /* 0x000fe2000780c0ff */
[----:B------:R-:W-:-:S12]  /*3ab70*/  BSSY.RECONVERGENT B0, `(.L_x_12382) ;  /* 0x0000032000007945 */ /* 0x000fd80003800200 */
[----:B------:R-:W-:Y:S05]  /*3ab80*/  @!P0 BRA `(.L_x_12383) ;  /* 0x0000000000c08947 */ /* 0x000fea0003800000 */
[--C-:B-12---:R-:W-:Y:S01]  /*3ab90*/  FADD.FTZ R182, R116, -R184.reuse ;  /* 0x800000b874b67221 */ /* 0x106fe20000010000 */
        /* <DEDUP_REMOVED lines=47> */
.L_x_12383:
[----:B------:R-:W-:Y:S05]  /*3ae90*/  BSYNC.RECONVERGENT B0 ;  /* 0x0000000000007941 */ /* 0x000fea0003800200 */
.L_x_12382:
[----:B------:R-:W-:Y:S01]  /*3aea0*/  LOP3.LUT P0, RZ, R6, 0x80, RZ, 0xc0, !PT ;  /* 0x0000008006ff7812 */ /* 0x000fe2000780c0ff */
[----:B------:R-:W-:-:S12]  /*3aeb0*/  BSSY.RECONVERGENT B0, `(.L_x_12384) ;  /* 0x0000032000007945 */ /* 0x000fd80003800200 */
[----:B------:R-:W-:Y:S05]  /*3aec0*/  @!P0 BRA `(.L_x_12385) ;  /* 0x0000000000c08947 */ /* 0x000fea0003800000 */
[--C-:B-123--:R-:W-:Y:S01]  /*3aed0*/  FADD.FTZ R182, R124, -R184.reuse ;  /* 0x800000b87cb67221 */ /* 0x10efe20000010000 */
        /* <DEDUP_REMOVED lines=47> */
.L_x_12385:
[----:B------:R-:W-:Y:S05]  /*3b1d0*/  BSYNC.RECONVERGENT B0 ;  /* 0x0000000000007941 */ /* 0x000fea0003800200 */
.L_x_12384:
[----:B------:R-:W-:Y:S01]  /*3b1e0*/  LOP3.LUT P0, RZ, R6, 0x40, RZ, 0xc0, !PT ;  /* 0x0000004006ff7812 */ /* 0x000fe2000780c0ff */
[----:B------:R-:W-:-:S12]  /*3b1f0*/  BSSY.RECONVERGENT B0, `(.L_x_12386) ;  /* 0x0000032000007945 */ /* 0x000fd80003800200 */
[----:B------:R-:W-:Y:S05]  /*3b200*/  @!P0 BRA `(.L_x_12387) ;  /* 0x0000000000c08947 */ /* 0x000fea0003800000 */
[--C-:B-1234-:R-:W-:Y:S01]  /*3b210*/  FADD.FTZ R182, R132, -R184.reuse ;  /* 0x800000b884b67221 */ /* 0x11efe20000010000 */
        /* <DEDUP_REMOVED lines=47> */
.L_x_12387:
[----:B------:R-:W-:Y:S05]  /*3b510*/  BSYNC.RECONVERGENT B0 ;  /* 0x0000000000007941 */ /* 0x000fea0003800200 */
.L_x_12386:
        /* <DEDUP_REMOVED lines=15> */
[----:B------:R-:W-:Y:S01]  /*3b610*/  IMAD.U32 R187, R77, 0x10000, RZ ;  /* 0x000100004dbb7824 */ /* 0x000fe200078e00ff */
[----:B------:R-:W-:Y:S01]  /*3b620*/  SHF.L.U32 R197, R82, 0x10, RZ ;  /* 0x0000001052c57819 */ /* 0x000fe200000006ff */
[----:B------:R-:W-:-:S02]  /*3b630*/  IMAD.U32 R195, R78, 0x10000, RZ ;  /* 0x000100004ec37824 */ /* 0x000fc400078e00ff */
        /* <DEDUP_REMOVED lines=32> */
.L_x_12389:
[----:B------:R-:W-:Y:S05]  /*3b840*/  BSYNC.RECONVERGENT B0 ;  /* 0x0000000000007941 */ /* 0x000fea0003800200 */
.L_x_12388:
[----:B01234-:R-:W0:Y:S02]  /*3b850*/  LDC.64 R144, c[0x0][0x380] ;  /* 0x0000e000ff907b82 */ /* 0x01fe240000000a00 */
[----:B0-----:R-:W-:-:S05]  /*3b860*/  IMAD R4, R144, 0x4, R4 ;  /* 0x0000000490047824 */ /* 0x001fca00078e0204 */
[----:B------:R-:W-:-:S13]  /*3b870*/  ISETP.GE.AND P0, PT, R4, R145, PT ;  /* 0x000000910400720c */ /* 0x000fda0003f06270 */
[----:B------:R-:W-:Y:S05]  /*3b880*/  @!P0 BRA `(.L_x_12390) ;  /* 0xfffffc5800288947 */ /* 0x000fea000383ffff */
[----:B------:R-:W-:Y:S05]  /*3b890*/  EXIT ;  /* 0x000000000000794d */ /* 0x000fea0003800000 */
.L_x_12377:
[----:B------:R-:W-:Y:S01]  /*3b8a0*/  HFMA2 R194, -RZ, RZ, 0, 1.847743988037109375e-06 ;  /* 0x0000001fffc27431 */ /* 0x000fe200000001ff */
[----:B------:R-:W-:Y:S01]  /*3b8b0*/  BSSY B0, `(.L_x_12391) ;  /* 0x0000007000007945 */ /* 0x000fe20003800000 */
[----:B------:R-:W-:Y:S01]  /*3b8c0*/  MOV R192, R145 ;  /* 0x0000009100c07202 */ /* 0x000fe20000000f00 */
[----:B------:R-:W-:Y:S02]  /*3b8d0*/  IMAD.MOV.U32 R193, RZ, RZ, 0x1 ;  /* 0x00000001ffc17424 */ /* 0x000fe400078e00ff */
[----:B------:R-:W-:-:S07]  /*3b8e0*/  IMAD.MOV.U32 R187, RZ, RZ, -0x1 ;  /* 0xffffffffffbb7424 */ /* 0x000fce00078e00ff */
[----:B------:R-:W-:Y:S05]  /*3b8f0*/  WARPSYNC.COLLECTIVE R187, `(.L_x_12392) ;  /* 0x00000000bb087348 */ /* 0x000fea0003c00000 */
[----:B------:R0:W1:Y:S02]  /*3b900*/  SHFL.BFLY P6, R190, R192, R193, R194 ;  /* 0x0c0000c1c0be7389 */ /* 0x00006400000c00c2 */
[----:B01----:R-:W-:Y:S05]  /*3b910*/  ENDCOLLECTIVE ;  /* 0x000000000000791b */ /* 0x003fea0003800000 */
.L_x_12392:
[----:B------:R-:W-:Y:S05]  /*3b920*/  BSYNC B0 ;  /* 0x0000000000007941 */ /* 0x000fea0003800000 */
.L_x_12391:
[----:B------:R-:W-:Y:S01]  /*3b930*/  MOV R144, R190 ;  /* 0x000000be00907202 */ /* 0x000fe20000000f00 */
[----:B------:R-:W-:Y:S02]  /*3b940*/  HFMA2 R193, -RZ, RZ, 0, 1.1920928955078125e-07 ;  /* 0x00000002ffc17431 */ /* 0x000fe400000001ff */
[----:B------:R-:W-:Y:S01]  /*3b950*/  IMAD.MOV.U32 R194, RZ, RZ, 0x1f ;  /* 0x0000001fffc27424 */ /* 0x000fe200078e00ff */
[----:B------:R-:W-:Y:S01]  /*3b960*/  MOV R187, 0xffffffff ;  /* 0xffffffff00bb7802 */ /* 0x000fe20000000f00 */
[----:B------:R-:W0:Y:S01]  /*3b970*/  LDC R182, c[0x0][0x400] ;  /* 0x00010000ffb67b82 */ /* 0x000e220000000800 */
[----:B------:R-:W-:-:S04]  /*3b980*/  FADD.FTZ R146, R145, R144 ;  /* 0x0000009091927221 */ /* 0x000fc80000010000 */
[----:B------:R-:W-:-:S07]  /*3b990*/  IMAD.MOV.U32 R192, RZ, RZ, R146 ;  /* 0x000000ffffc07224 */ /* 0x000fce00078e0092 */
[----:B0-----:R-:W-:Y:S05]  /*3b9a0*/  WARPSYNC.COLLECTIVE R187, `(.L_x_12393) ;  /* 0x00000000bb087348 */ /* 0x001fea0003c00000 */
[----:B------:R1:W2:Y:S02]  /*3b9b0*/  SHFL.BFLY P6, R190, R192, R193, R194 ;  /* 0x0c0000c1c0be7389 */ /* 0x0002a400000c00c2 */
[----:B012---:R-:W-:Y:S05]  /*3b9c0*/  ENDCOLLECTIVE ;  /* 0x000000000000791b */ /* 0x007fea0003800000 */
.L_x_12393:
[----:B------:R-:W-:Y:S02]  /*3b9d0*/  IMAD.MOV.U32 R193, RZ, RZ, 0x4 ;  /* 0x00000004ffc17424 */ /* 0x000fe400078e00ff */
[----:B------:R-:W-:-:S04]  /*3b9e0*/  IMAD.MOV.U32 R147, RZ, RZ, R190 ;  /* 0x000000ffff937224 */ /* 0x000fc800078e00be */
[----:B------:R-:W-:-:S05]  /*3b9f0*/  FADD.FTZ R147, R146, R147 ;  /* 0x0000009392937221 */ /* 0x000fca0000010000 */
[----:B------:R-:W-:-:S07]  /*3ba00*/  MOV R192, R147 ;  /* 0x0000009300c07202 */ /* 0x000fce0000000f00 */
[----:B------:R-:W-:Y:S05]  /*3ba10*/  WARPSYNC.COLLECTIVE R187, `(.L_x_12394) ;  /* 0x00000000bb087348 */ /* 0x000fea0003c00000 */
[----:B------:R0:W1:Y:S02]  /*3ba20*/  SHFL.BFLY P6, R190, R192, R193, R194 ;  /* 0x0c0000c1c0be7389 */ /* 0x00006400000c00c2 */
[----:B01----:R-:W-:Y:S05]  /*3ba30*/  ENDCOLLECTIVE ;  /* 0x000000000000791b */ /* 0x003fea0003800000 */
.L_x_12394:
[----:B------:R-:W-:Y:S01]  /*3ba40*/  HFMA2 R193, -RZ, RZ, 0, 4.76837158203125e-07 ;  /* 0x00000008ffc17431 */ /* 0x000fe200000001ff */
[----:B------:R-:W-:-:S05]  /*3ba50*/  MOV R144, R190 ;  /* 0x000000be00907202 */ /* 0x000fca0000000f00 */
[----:B------:R-:W-:-:S04]  /*3ba60*/  FADD.FTZ R184, R147, R144 ;  /* 0x0000009093b87221 */ /* 0x000fc80000010000 */
[----:B------:R-:W-:-:S07]  /*3ba70*/  IMAD.MOV.U32 R192, RZ, RZ, R184 ;  /* 0x000000ffffc07224 */ /* 0x000fce00078e00b8 */
[----:B------:R-:W-:Y:S05]  /*3ba80*/  WARPSYNC.COLLECTIVE R187, `(.L_x_12395) ;  /* 0x00000000bb087348 */ /* 0x000fea0003c00000 */
[----:B------:R0:W1:Y:S02]  /*3ba90*/  SHFL.BFLY P6, R190, R192, R193, R194 ;  /* 0x0c0000c1c0be7389 */ /* 0x00006400000c00c2 */
[----:B01----:R-:W-:Y:S05]  /*3baa0*/  ENDCOLLECTIVE ;  /* 0x000000000000791b */ /* 0x003fea0003800000 */
.L_x_12395:
[----:B------:R-:W-:Y:S02]  /*3bab0*/  IMAD.MOV.U32 R193, RZ, RZ, 0x10 ;  /* 0x00000010ffc17424 */ /* 0x000fe400078e00ff */
[----:B------:R-:W-:-:S04]  /*3bac0*/  IMAD.MOV.U32 R183, RZ, RZ, R190 ;  /* 0x000000ffffb77224 */ /* 0x000fc800078e00be */
[----:B------:R-:W-:-:S05]  /*3bad0*/  FADD.FTZ R185, R184, R183 ;  /* 0x000000b7b8b97221 */ /* 0x000fca0000010000 */
[----:B------:R-:W-:-:S07]  /*3bae0*/  MOV R192, R185 ;  /* 0x000000b900c07202 */ /* 0x000fce0000000f00 */
[----:B------:R-:W-:Y:S05]  /*3baf0*/  WARPSYNC.COLLECTIVE R187, `(.L_x_12396) ;  /* 0x00000000bb087348 */ /* 0x000fea0003c00000 */
[----:B------:R0:W1:Y:S02]  /*3bb00*/  SHFL.BFLY P6, R190, R192, R193, R194 ;  /* 0x0c0000c1c0be7389 */ /* 0x00006400000c00c2 */
[----:B01----:R-:W-:Y:S05]  /*3bb10*/  ENDCOLLECTIVE ;  /* 0x000000000000791b */ /* 0x003fea0003800000 */
.L_x_12396:
        /* <DEDUP_REMOVED lines=105> */
.L_x_12397:
[----:B------:R-:W-:Y:S02]  /*3c1b0*/  IMAD.MOV.U32 R193, RZ, RZ, 0x2 ;  /* 0x00000002ffc17424 */ /* 0x000fe400078e00ff */
[----:B------:R-:W-:-:S04]  /*3c1c0*/  IMAD.MOV.U32 R145, RZ, RZ, R190 ;  /* 0x000000ffff917224 */ /* 0x000fc800078e00be */
[----:B------:R-:W-:-:S05]  /*3c1d0*/  FADD.FTZ R145, R144, R145 ;  /* 0x0000009190917221 */ /* 0x000fca0000010000 */
[----:B------:R-:W-:-:S07]  /*3c1e0*/  MOV R192, R145 ;  /* 0x0000009100c07202 */ /* 0x000fce0000000f00 */
[----:B------:R-:W-:Y:S05]  /*3c1f0*/  WARPSYNC.COLLECTIVE R187, `(.L_x_12398) ;  /* 0x00000000bb087348 */ /* 0x000fea0003c00000 */
[----:B------:R0:W1:Y:S02]  /*3c200*/  SHFL.BFLY P6, R190, R192, R193, R194 ;  /* 0x0c0000c1c0be7389 */ /* 0x00006400000c00c2 */
[----:B01----:R-:W-:Y:S05]  /*3c210*/  ENDCOLLECTIVE ;  /* 0x000000000000791b */ /* 0x003fea0003800000 */
.L_x_12398:
[----:B------:R-:W-:Y:S01]  /*3c220*/  HFMA2 R193, -RZ, RZ, 0, 2.384185791015625e-07 ;  /* 0x00000004ffc17431 */ /* 0x000fe200000001ff */
[----:B------:R-:W-:-:S05]  /*3c230*/  MOV R146, R190 ;  /* 0x000000be00927202 */ /* 0x000fca0000000f00 */
[----:B------:R-:W-:-:S04]  /*3c240*/  FADD.FTZ R146, R145, R146 ;  /* 0x0000009291927221 */ /* 0x000fc80000010000 */
[----:B------:R-:W-:-:S07]  /*3c250*/  IMAD.MOV.U32 R192, RZ, RZ, R146 ;  /* 0x000000ffffc07224 */ /* 0x000fce00078e0092 */
[----:B------:R-:W-:Y:S05]  /*3c260*/  WARPSYNC.COLLECTIVE R187, `(.L_x_12399) ;  /* 0x00000000bb087348 */ /* 0x000fea0003c00000 */
[----:B------:R0:W1:Y:S02]  /*3c270*/  SHFL.BFLY P6, R190, R192, R193, R194 ;  /* 0x0c0000c1c0be7389 */ /* 0x00006400000c00c2 */
[----:B01----:R-:W-:Y:S05]  /*3c280*/  ENDCOLLECTIVE ;  /* 0x000000000000791b */ /* 0x003fea0003800000 */
.L_x_12399:
[----:B------:R-:W-:Y:S02]  /*3c290*/  IMAD.MOV.U32 R193, RZ, RZ, 0x8 ;  /* 0x00000008ffc17424 */ /* 0x000fe400078e00ff */
[----:B------:R-:W-:-:S04]  /*3c2a0*/  IMAD.MOV.U32 R147, RZ, RZ, R190 ;  /* 0x000000ffff937224 */ /* 0x000fc800078e00be */
[----:B------:R-:W-:-:S05]  /*3c2b0*/  FADD.FTZ R147, R146, R147 ;  /* 0x0000009392937221 */ /* 0x000fca0000010000 */
[----:B------:R-:W-:-:S07]  /*3c2c0*/  MOV R192, R147 ;  /* 0x0000009300c07202 */ /* 0x000fce0000000f00 */
[----:B------:R-:W-:Y:S05]  /*3c2d0*/  WARPSYNC.COLLECTIVE R187, `(.L_x_12400) ;  /* 0x00000000bb087348 */ /* 0x000fea0003c00000 */
[----:B------:R0:W1:Y:S02]  /*3c2e0*/  SHFL.BFLY P6, R190, R192, R193, R194 ;  /* 0x0c0000c1c0be7389 */ /* 0x00006400000c00c2 */
[----:B01----:R-:W-:Y:S05]  /*3c2f0*/  ENDCOLLECTIVE ;  /* 0x000000000000791b */ /* 0x003fea0003800000 */
.L_x_12400:
[----:B------:R-:W-:Y:S01]  /*3c300*/  HFMA2 R193, -RZ, RZ, 0, 9.5367431640625e-07 ;  /* 0x00000010ffc17431 */ /* 0x000fe200000001ff */
[----:B------:R-:W-:-:S05]  /*3c310*/  MOV R184, R190 ;  /* 0x000000be00b87202 */ /* 0x000fca0000000f00 */
[----:B------:R-:W-:-:S04]  /*3c320*/  FADD.FTZ R185, R147, R184 ;  /* 0x000000b893b97221 */ /* 0x000fc80000010000 */
[----:B------:R-:W-:-:S07]  /*3c330*/  IMAD.MOV.U32 R192, RZ, RZ, R185 ;  /* 0x000000ffffc07224 */ /* 0x000fce00078e00b9 */
[----:B------:R-:W-:Y:S05]  /*3c340*/  WARPSYNC.COLLECTIVE R187, `(.L_x_12401) ;  /* 0x00000000bb087348 */ /* 0x000fea0003c00000 */
[----:B------:R0:W1:Y:S02]  /*3c350*/  SHFL.BFLY P6, R190, R192, R193, R194 ;  /* 0x0c0000c1c0be7389 */ /* 0x00006400000c00c2 */
[----:B01----:R-:W-:Y:S05]  /*3c360*/  ENDCOLLECTIVE ;  /* 0x000000000000791b */ /* 0x003fea0003800000 */
.L_x_12401:
[----:B------:R-:W-:Y:S05]  /*3c370*/  BRA `(.L_x_12402) ;  /* 0xffffffe000207947 */ /* 0x000fea000383ffff */
.L_x_12403:
        /* <DEDUP_REMOVED lines=16> */
.L_x_33274:


//--------------------- .text._ZN10layer_norm31ln_parallel_residual_fwd_kernelINS_13Kernel_traitsI13__nv_bfloat16S2_fS2_fjLj1536ELj1ELj4ELj1ELj16ENS_18Kernel_traits_baseILj1536ES2_S2_fS2_fjLj128EEEEELb1ELb1ELb1EEEvNS_9FwdParamsE --------------------------
	.section	.text._ZN10layer_norm31ln_parallel_residual_fwd_kernelINS_13Kernel_traitsI13__nv_bfloat16S2_fS2_fjLj1536ELj1ELj4ELj1ELj16ENS_18Kernel_traits_baseILj1536ES2_S2_fS2_fjLj128EEEEELb1ELb1ELb1EEEvNS_9FwdParamsE,"ax",@progbits
	.align	128
        .global         _ZN10layer_norm31ln_parallel_residual_fwd_kernelINS_13Kernel_traitsI13__nv_bfloat16S2_fS2_fjLj1536ELj1ELj4ELj1ELj16ENS_18Kernel_traits_baseILj1536ES2_S2_fS2_fjLj128EEEEELb1ELb1ELb1EEEvNS_9FwdParamsE
        .type           _ZN10layer_norm31ln_parallel_residual_fwd_kernelINS_13Kernel_traitsI13__nv_bfloat16S2_fS2_fjLj1536ELj1ELj4ELj1ELj16ENS_18Kernel_traits_baseILj1536ES2_S2_fS2_fjLj128EEEEELb1ELb1ELb1EEEvNS_9FwdParamsE,@function
        .size           _ZN10layer_norm31ln_parallel_residual_fwd_kernelINS_13Kernel_traitsI13__nv_bfloat16S2_fS2_fjLj1536ELj1ELj4ELj1ELj16ENS_18Kernel_traits_baseILj1536ES2_S2_fS2_fjLj128EEEEELb1ELb1ELb1EEEvNS_9FwdParamsE,(.L_x_33275 - _ZN10layer_norm31ln_parallel_residual_fwd_kernelINS_13Kernel_traitsI13__nv_bfloat16S2_fS2_fjLj1536ELj1ELj4ELj1ELj16ENS_18Kernel_traits_baseILj1536ES2_S2_fS2_fjLj128EEEEELb1ELb1ELb1EEEvNS_9FwdParamsE)
        .other          _ZN10layer_norm31ln_parallel_residual_fwd_kernelINS_13Kernel_traitsI13__nv_bfloat16S2_fS2_fjLj1536ELj1ELj4ELj1ELj16ENS_18Kernel_traits_baseILj1536ES2_S2_fS2_fjLj128EEEEELb1ELb1ELb1EEEvNS_9FwdParamsE,@"STO_CUDA_ENTRY STV_DEFAULT"
_ZN10layer_norm31ln_parallel_residual_fwd_kernelINS_13Kernel_traitsI13__nv_bfloat16S2_fS2_fjLj1536ELj1ELj4ELj1ELj16ENS_18Kernel_traits_baseILj1536ES2_S2_fS2_fjLj128EEEEELb1ELb1ELb1EEEvNS_9FwdParamsE:
.text._ZN10layer_norm31ln_parallel_residual_fwd_kernelINS_13Kernel_traitsI13__nv_bfloat16S2_fS2_fjLj1536ELj1ELj4ELj1ELj16ENS_18Kernel_traits_baseILj1536ES2_S2_fS2_fjLj128EEEEELb1ELb1ELb1EEEvNS_9FwdParamsE:
        /* <DEDUP_REMOVED lines=62> */
.L_x_12404:
        /* <DEDUP_REMOVED lines=11> */
[----:B------:R-:W-:Y:S01]  /*0490*/  LOP3.LUT R5, R197, R5, R156, 0x96, !PT ;  /* 0x00000005c5057212 */ /* 0x000fe200078e969c */
[----:B------:R-:W1:Y:S01]  /*04a0*/  LDCU UR11, c[0x0][0x404] ;  /* 0x00008080ff0b77ac */ /* 0x000e620008000800 */
[----:B------:R-:W-:Y:S01]  /*04b0*/  IADD3 R194, PT, PT, R157, -0x24c28bd8, RZ ;  /* 0xdb3d74289dc27810 */ /* 0x000fe20007ffe0ff */
[----:B------:R-:W-:Y:S01]  /*04c0*/  IMAD R11, R4, -0x2daee0ad, RZ ;  /* 0xd2511f53040b7824 */ /* 0x000fe200078e02ff */
[----:B------:R-:W-:Y:S01]  /*04d0*/  LOP3.LUT R7, R7, R157, RZ, 0x3c, !PT ;  /* 0x0000009d07077212 */ /* 0x000fe200078e3cff */
[----:B------:R-:W-:Y:S01]  /*04e0*/  IMAD.HI.U32 R8, R5, -0x2daee0ad, RZ ;  /* 0xd2511f5305087827 */ /* 0x000fe200078e00ff */
[----:B------:R-:W-:Y:S01]  /*04f0*/  LOP3.LUT R196, R196, 0x3, RZ, 0xc0, !PT ;  /* 0x00000003c4c47812 */ /* 0x000fe200078ec0ff */
[----:B------:R-:W2:Y:S01]  /*0500*/  LDCU UR12, c[0x0][0x408] ;  /* 0x00008100ff0c77ac */ /* 0x000ea20008000800 */
[----:B------:R-:W-:Y:S01]  /*0510*/  PRMT R14, R99, 0x7632, R14 ;  /* 0x00007632630e7816 */ /* 0x000fe2000000000e */
[----:B------:R-:W-:Y:S01]  /*0520*/  IMAD R9, R2, -0x326172a9, RZ ;  /* 0xcd9e8d5702097824 */ /* 0x000fe200078e02ff */
[----:B------:R-:W-:Y:S01]  /*0530*/  LOP3.LUT R8, R12, R11, R8, 0x96, !PT ;  /* 0x0000000b0c087212 */ /* 0x000fe200078e9608 */
[----:B------:R-:W-:Y:S01]  /*0540*/  IMAD.HI.U32 R6, R7, -0x326172a9, RZ ;  /* 0xcd9e8d5707067827 */ /* 0x000fe200078e00ff */
[----:B------:R-:W-:Y:S01]  /*0550*/  IADD3 R11, PT, PT, R157, 0x76cf5d0a, RZ ;  /* 0x76cf5d0a9d0b7810 */ /* 0x000fe20007ffe0ff */
[----:B------:R-:W3:Y:S01]  /*0560*/  LDCU UR10, c[0x0][0x448] ;  /* 0x00008900ff0a77ac */ /* 0x000ee20008000800 */
[----:B------:R-:W-:Y:S01]  /*0570*/  PRMT R15, R123, 0x7632, R15 ;  /* 0x000076327b0f7816 */ /* 0x000fe2000000000f */
[----:B------:R-:W-:Y:S01]  /*0580*/  VIADD R10, R156, 0x9e3779b9 ;  /* 0x9e3779b99c0a7836 */ /* 0x000fe20000000000 */
[----:B------:R-:W-:Y:S01]  /*0590*/  PRMT R16, R98, 0x7632, R16 ;  /* 0x0000763262107816 */ /* 0x000fe20000000010 */
[----:B------:R-:W-:Y:S01]  /*05a0*/  IMAD R12, R5, -0x2daee0ad, RZ ;  /* 0xd2511f53050c7824 */ /* 0x000fe200078e02ff */
[----:B0-----:R-:W-:Y:S01]  /*05b0*/  UISETP.NE.U32.AND UP0, UPT, UR4, URZ, UPT ;  /* 0x000000ff0400728c */ /* 0x001fe2000bf05070 */
[----:B------:R-:W-:Y:S01]  /*05c0*/  VIADD R13, R157, 0xa9066899 ;  /* 0xa90668999d0d7836 */ /* 0x000fe20000000000 */
[----:B------:R-:W-:Y:S01]  /*05d0*/  LOP3.LUT R6, R10, R9, R6, 0x96, !PT ;  /* 0x000000090a067212 */ /* 0x000fe200078e9606 */
[----:B------:R-:W-:Y:S01]  /*05e0*/  IMAD R10, R7, -0x326172a9, RZ ;  /* 0xcd9e8d57070a7824 */ /* 0x000fe200078e02ff */
[----:B------:R-:W-:Y:S01]  /*05f0*/  UISETP.NE.AND.EX UP0, UPT, UR5, URZ, UPT, UP0 ;  /* 0x000000ff0500728c */ /* 0x000fe2000bf05300 */
[----:B------:R-:W-:Y:S01]  /*0600*/  VIADD R9, R156, 0x3c6ef372 ;  /* 0x3c6ef3729c097836 */ /* 0x000fe20000000000 */
[----:B------:R-:W-:Y:S01]  /*0610*/  PRMT R17, R122, 0x7632, R17 ;  /* 0x000076327a117816 */ /* 0x000fe20000000011 */
[----:B------:R-:W-:Y:S01]  /*0620*/  IMAD.HI.U32 R7, R8, -0x326172a9, RZ ;  /* 0xcd9e8d5708077827 */ /* 0x000fe200078e00ff */
[----:B------:R-:W-:Y:S01]  /*0630*/  PRMT R18, R97, 0x7632, R18 ;  /* 0x0000763261127816 */ /* 0x000fe20000000012 */
[----:B------:R-:W0:Y:S01]  /*0640*/  LDCU UR4, c[0x0][0x388] ;  /* 0x00007100ff0477ac */ /* 0x000e220008000800 */
[----:B------:R-:W-:Y:S01]  /*0650*/  PRMT R19, R121, 0x7632, R19 ;  /* 0x0000763279137816 */ /* 0x000fe20000000013 */
[----:B------:R-:W-:Y:S01]  /*0660*/  IMAD.HI.U32 R5, R6, -0x2daee0ad, RZ ;  /* 0xd2511f5306057827 */ /* 0x000fe200078e00ff */
[----:B------:R-:W-:Y:S01]  /*0670*/  LOP3.LUT R7, R9, R10, R7, 0x96, !PT ;  /* 0x0000000a09077212 */ /* 0x000fe200078e9607 */
[----:B------:R-:W4:Y:S01]  /*0680*/  LDCU.U8 UR5, c[0x0][0x410] ;  /* 0x00008200ff0577ac */ /* 0x000f220008000000 */
[----:B------:R-:W-:Y:S01]  /*0690*/  PRMT R20, R96, 0x7632, R20 ;  /* 0x0000763260147816 */ /* 0x000fe20000000014 */
[----:B------:R-:W-:Y:S01]  /*06a0*/  IMAD R9, R8, -0x326172a9, RZ ;  /* 0xcd9e8d5708097824 */ /* 0x000fe200078e02ff */
[----:B------:R-:W-:Y:S01]  /*06b0*/  LOP3.LUT R5, R11, R12, R5, 0x96, !PT ;  /* 0x0000000c0b057212 */ /* 0x000fe200078e9605 */
[----:B------:R-:W-:Y:S01]  /*06c0*/  IMAD R11, R6, -0x2daee0ad, RZ ;  /* 0xd2511f53060b7824 */ /* 0x000fe200078e02ff */
[----:B------:R-:W-:Y:S01]  /*06d0*/  PRMT R21, R120, 0x7632, R21 ;  /* 0x0000763278157816 */ /* 0x000fe20000000015 */
[----:B------:R-:W-:Y:S01]  /*06e0*/  VIADD R12, R157, 0x32370b8f ;  /* 0x32370b8f9d0c7836 */ /* 0x000fe20000000000 */
[----:B------:R-:W-:Y:S01]  /*06f0*/  PRMT R22, R103, 0x7632, R22 ;  /* 0x0000763267167816 */ /* 0x000fe20000000016 */
[----:B------:R-:W-:Y:S01]  /*0700*/  IMAD.HI.U32 R10, R7, -0x2daee0ad, RZ ;  /* 0xd2511f53070a7827 */ /* 0x000fe200078e00ff */
[----:B------:R-:W-:Y:S01]  /*0710*/  PRMT R23, R127, 0x7632, R23 ;  /* 0x000076327f177816 */ /* 0x000fe20000000017 */
[----:B------:R-:W0:Y:S01]  /*0720*/  LDCU.64 UR8, c[0x0][0x3a0] ;  /* 0x00007400ff0877ac */ /* 0x000e220008000a00 */
[----:B------:R-:W-:Y:S01]  /*0730*/  PRMT R24, R102, 0x7632, R24 ;  /* 0x0000763266187816 */ /* 0x000fe20000000018 */
[----:B------:R-:W-:Y:S01]  /*0740*/  IMAD.HI.U32 R6, R5, -0x326172a9, RZ ;  /* 0xcd9e8d5705067827 */ /* 0x000fe200078e00ff */
[----:B------:R-:W-:-:S02]  /*0750*/  LOP3.LUT R10, R12, R11, R10, 0x96, !PT ;  /* 0x0000000b0c0a7212 */ /* 0x000fc400078e960a */
[----:B------:R-:W-:Y:S01]  /*0760*/  PRMT R25, R126, 0x7632, R25 ;  /* 0x000076327e197816 */ /* 0x000fe20000000019 */
[----:B------:R-:W-:Y:S01]  /*0770*/  VIADD R8, R156, 0xdaa66d2b ;  /* 0xdaa66d2b9c087836 */ /* 0x000fe20000000000 */
[----:B------:R-:W-:Y:S01]  /*0780*/  PRMT R26, R101, 0x7632, R26 ;  /* 0x00007632651a7816 */ /* 0x000fe2000000001a */
[----:B------:R-:W-:Y:S01]  /*0790*/  IMAD R12, R7, -0x2daee0ad, RZ ;  /* 0xd2511f53070c7824 */ /* 0x000fe200078e02ff */
[----:B------:R-:W-:Y:S01]  /*07a0*/  PRMT R27, R125, 0x7632, R27 ;  /* 0x000076327d1b7816 */ /* 0x000fe2000000001b */
[----:B------:R-:W-:Y:S01]  /*07b0*/  VIADD R11, R157, 0xed9eba14 ;  /* 0xed9eba149d0b7836 */ /* 0x000fe20000000000 */
[----:B------:R-:W-:Y:S01]  /*07c0*/  LOP3.LUT R6, R8, R9, R6, 0x96, !PT ;  /* 0x0000000908067212 */ /* 0x000fe200078e9606 */
[----:B------:R-:W-:Y:S01]  /*07d0*/  IMAD R8, R5, -0x326172a9, RZ ;  /* 0xcd9e8d5705087824 */ /* 0x000fe200078e02ff */
[----:B------:R-:W-:Y:S01]  /*07e0*/  IADD3 R9, PT, PT, R156, 0x78dde6e4, RZ ;  /* 0x78dde6e49c097810 */ /* 0x000fe20007ffe0ff */
        /* <DEDUP_REMOVED lines=23> */
[----:B------:R-:W-:-:S02]  /*0960*/  PRMT R35, R129, 0x7632, R35 ;  /* 0x0000763281237816 */ /* 0x000fc40000000023 */
[----:B------:R-:W-:Y:S01]  /*0970*/  PRMT R144, R104, 0x7632, R144 ;  /* 0x0000763268907816 */ /* 0x000fe20000000090 */
[----:B------:R-:W-:Y:S01]  /*0980*/  IMAD.HI.U32 R7, R6, -0x2daee0ad, RZ ;  /* 0xd2511f5306077827 */ /* 0x000fe200078e00ff */
[----:B------:R-:W-:Y:S02]  /*0990*/  LOP3.LUT R5, R9, R10, R5, 0x96, !PT ;  /* 0x0000000a09057212 */ /* 0x000fe400078e9605 */
[----:B------:R-:W-:Y:S01]  /*09a0*/  IADD3 R10, PT, PT, R156, 0x5384540f, RZ ;  /* 0x5384540f9c0a7810 */ /* 0x000fe20007ffe0ff */
        /* <DEDUP_REMOVED lines=9> */
[----:B------:R-:W-:Y:S01]  /*0a40*/  IMAD.HI.U32 R6, R7, -0x326172a9, RZ ;  /* 0xcd9e8d5707067827 */ /* 0x000fe200078e00ff */
[----:B------:R-:W-:Y:S02]  /*0a50*/  PRMT R149, R134, 0x7632, R149 ;  /* 0x0000763286957816 */ /* 0x000fe40000000095 */
[----:B------:R-:W-:Y:S01]  /*0a60*/  PRMT R150, R109, 0x7632, R150 ;  /* 0x000076326d967816 */ /* 0x000fe20000000096 */
[----:B------:R-:W-:Y:S01]  /*0a70*/  VIADD R12, R157, 0x1fd5c5a3 ;  /* 0x1fd5c5a39d0c7836 */ /* 0x000fe20000000000 */
[----:B------:R-:W-:Y:S01]  /*0a80*/  LOP3.LUT R6, R10, R9, R6, 0x96, !PT ;  /* 0x000000090a067212 */ /* 0x000fe200078e9606 */
[----:B------:R-:W-:Y:S01]  /*0a90*/  IMAD R10, R7, -0x326172a9, RZ ;  /* 0xcd9e8d57070a7824 */ /* 0x000fe200078e02ff */
[----:B------:R-:W-:Y:S01]  /*0aa0*/  PRMT R151, R133, 0x7632, R151 ;  /* 0x0000763285977816 */ /* 0x000fe20000000097 */
[----:B------:R-:W-:Y:S01]  /*0ab0*/  VIADD R178, R156, 0xf1bbcdc8 ;  /* 0xf1bbcdc89cb27836 */ /* 0x000fe20000000000 */
        /* <DEDUP_REMOVED lines=10> */
[----:B------:R-:W-:Y:S01]  /*0b60*/  LOP3.LUT R178, R178, R10, R5, 0x96, !PT ;  /* 0x0000000ab2b27212 */ /* 0x000fe200078e9605 */
[----:B------:R-:W-:Y:S01]  /*0b70*/  IMAD R6, R6, -0x2daee0ad, RZ ;  /* 0xd2511f5306067824 */ /* 0x000fe200078e02ff */
        /* <DEDUP_REMOVED lines=11> */
[----:B------:R-:W-:Y:S01]  /*0c30*/  IMAD.MOV.U32 R165, RZ, RZ, RZ ;  /* 0x000000ffffa57224 */ /* 0x000fe200078e00ff */
[----:B------:R-:W-:Y:S01]  /*0c40*/  PRMT R158, R114, 0x7632, R158 ;  /* 0x00007632729e7816 */ /* 0x000fe2000000009e */
[----:B------:R-:W-:Y:S01]  /*0c50*/  IMAD R194, R194, -0x326172a9, RZ ;  /* 0xcd9e8d57c2c27824 */ /* 0x000fe200078e02ff */
[----:B------:R-:W-:Y:S01]  /*0c60*/  LOP3.LUT R182, R7, R5, R182, 0x96, !PT ;  /* 0x0000000507b67212 */ /* 0x000fe200078e96b6 */
[----:B------:R-:W-:Y:S01]  /*0c70*/  IMAD R178, R178, -0x2daee0ad, RZ ;  /* 0xd2511f53b2b27824 */ /* 0x000fe200078e02ff */
[----:B------:R-:W-:-:S02]  /*0c80*/  MOV R5, R197 ;  /* 0x000000c500057202 */ /* 0x000fc40000000f00 */
[----:B------:R-:W-:Y:S02]  /*0c90*/  PRMT R7, R119, 0x7632, R7 ;  /* 0x0000763277077816 */ /* 0x000fe40000000007 */
[----:B------:R-:W-:Y:S02]  /*0ca0*/  PRMT R159, R138, 0x7632, R159 ;  /* 0x000076328a9f7816 */ /* 0x000fe4000000009f */
[----:B------:R-:W-:Y:S02]  /*0cb0*/  PRMT R160, R113, 0x7632, R160 ;  /* 0x0000763271a07816 */ /* 0x000fe400000000a0 */
[----:B------:R-:W-:Y:S02]  /*0cc0*/  PLOP3.LUT P0, PT, PT, PT, UP0, 0x80, 0x8 ;  /* 0x000000000008781c */ /* 0x000fe40003f0f008 */
[----:B------:R-:W-:Y:S02]  /*0cd0*/  PRMT R161, R137, 0x7632, R161 ;  /* 0x0000763289a17816 */ /* 0x000fe400000000a1 */
[----:B------:R-:W-:-:S02]  /*0ce0*/  PRMT R162, R112, 0x7632, R162 ;  /* 0x0000763270a27816 */ /* 0x000fc400000000a2 */
[----:B01234-:R-:W-:-:S07]  /*0cf0*/  PRMT R163, R136, 0x7632, R163 ;  /* 0x0000763288a37816 */ /* 0x01ffce00000000a3 */
.L_x_13144:
        /* <DEDUP_REMOVED lines=15> */
[----:B------:R1:W5:Y:S04]  /*0df0*/  @P1 LDG.E.128 R84, desc[UR6][R44.64] ;  /* 0x000000062c541981 */ /* 0x000368000c1e1d00 */
[----:B------:R1:W5:Y:S01]  /*0e00*/  @P1 LDG.E.128 R80, desc[UR6][R44.64+0x10] ;  /* 0x000010062c501981 */ /* 0x000362000c1e1d00 */
[----:B0-----:R-:W-:-:S04]  /*0e10*/  ISETP.NE.U32.AND P0, PT, R40, RZ, PT ;  /* 0x000000ff2800720c */ /* 0x001fc80003f05070 */
[----:B------:R-:W-:Y:S01]  /*0e20*/  ISETP.NE.AND.EX P0, PT, R41, RZ, PT, P0 ;  /* 0x000000ff2900720c */ /* 0x000fe20003f05300 */
[C---:B------:R-:W-:Y:S01]  /*0e30*/  VIADD R180, R157.reuse, 0x1fd5c5a3 ;  /* 0x1fd5c5a39db47836 */ /* 0x040fe20000000000 */
[C---:B------:R-:W-:Y:S01]  /*0e40*/  IADD3 R185, PT, PT, R157.reuse, -0x126145ec, RZ ;  /* 0xed9eba149db97810 */ /* 0x040fe20007ffe0ff */
[C---:B------:R-:W-:Y:S01]  /*0e50*/  VIADD R187, R157.reuse, 0x646e171e ;  /* 0x646e171e9dbb7836 */ /* 0x040fe20000000000 */
[C---:B------:R-:W-:Y:S01]  /*0e60*/  IADD3 R191, PT, PT, R157.reuse, -0x56f99767, RZ ;  /* 0xa90668999dbf7810 */ /* 0x040fe20007ffe0ff */
[C---:B------:R-:W-:Y:S01]  /*0e70*/  VIADD R189, R157.reuse, 0x96a522ad ;  /* 0x96a522ad9dbd7836 */ /* 0x040fe20000000000 */
[C---:B------:R-:W-:Y:S01]  /*0e80*/  IADD3 R197, PT, PT, R156.reuse, -0xe443238, RZ ;  /* 0xf1bbcdc89cc57810 */ /* 0x040fe20007ffe0ff */
[C---:B------:R-:W-:Y:S01]  /*0e90*/  VIADD R193, R156.reuse, 0x8ff34781 ;  /* 0x8ff347819cc17836 */ /* 0x040fe20000000000 */
[----:B------:R-:W-:Y:S01]  /*0ea0*/  IADD3 R186, PT, PT, R156, -0x61c88647, RZ ;  /* 0x9e3779b99cba7810 */ /* 0x000fe20007ffe0ff */
[C---:B------:R-:W-:Y:S02]  /*0eb0*/  VIADD R195, R157.reuse, 0xdb3d7428 ;  /* 0xdb3d74289dc37836 */ /* 0x040fe40000000000 */
[----:B------:R-:W-:-:S02]  /*0ec0*/  VIADD R199, R157, 0x76cf5d0a ;  /* 0x76cf5d0a9dc77836 */ /* 0x000fc40000000000 */
        /* <DEDUP_REMOVED lines=19> */
.L_x_12408:
        /* <DEDUP_REMOVED lines=13> */
.L_x_12410:
[----:B------:R-:W-:Y:S05]  /*10d0*/  BSYNC.RECONVERGENT B1 ;  /* 0x0000000000017941 */ /* 0x000fea0003800200 */
.L_x_12409:
        /* <DEDUP_REMOVED lines=47> */
[----:B------:R-:W-:Y:S01]  /*13d0*/  LOP3.LUT R183, R189, R42, R51, 0x96, !PT ;  /* 0x0000002abdb77212 */ /* 0x000fe200078e9633 */
[----:B------:R-:W-:-:S07]  /*13e0*/  IMAD.MOV.U32 R42, RZ, RZ, R178 ;  /* 0x000000ffff2a7224 */ /* 0x000fce00078e00b2 */
.L_x_12407:
[----:B------:R-:W-:Y:S05]  /*13f0*/  BSYNC.RECONVERGENT B0 ;  /* 0x0000000000007941 */ /* 0x000fea0003800200 */
.L_x_12406:
[----:B------:R-:W-:Y:S01]  /*1400*/  I2FP.F32.U32 R43, R42 ;  /* 0x0000002a002b7245 */ /* 0x000fe20000201000 */
[----:B------:R-:W-:Y:S01]  /*1410*/  IMAD.U32 R190, RZ, RZ, UR11 ;  /* 0x0000000bffbe7e24 */ /* 0x000fe2000f8e00ff */
[----:B------:R-:W-:Y:S01]  /*1420*/  ISETP.NE.AND P0, PT, R44, 0x1, PT ;  /* 0x000000012c00780c */ /* 0x000fe20003f05270 */
[----:B------:R-:W-:Y:S01]  /*1430*/  BSSY.RECONVERGENT B0, `(.L_x_12411) ;  /* 0x0000052000007945 */ /* 0x000fe20003800200 */
[----:B------:R-:W-:Y:S01]  /*1440*/  LOP3.LUT R164, R164, 0xfffffff7, RZ, 0xc0, !PT ;  /* 0xfffffff7a4a47812 */ /* 0x000fe200078ec0ff */
[----:B------:R-:W-:Y:S01]  /*1450*/  FFMA.FTZ R43, R43, R188, 1.1641532182693481445e-10 ;  /* 0x2f0000002b2b7423 */ /* 0x000fe200000100bc */
[----:B------:R-:W-:Y:S01]  /*1460*/  MOV R46, 0x2 ;  /* 0x00000002002e7802 */ /* 0x000fe20000000f00 */
[----:B------:R-:W-:-:S03]  /*1470*/  IMAD.MOV.U32 R42, RZ, RZ, R194 ;  /* 0x000000ffff2a7224 */ /* 0x000fc600078e00c2 */
        /* <DEDUP_REMOVED lines=13> */
.L_x_12413:
        /* <DEDUP_REMOVED lines=13> */
.L_x_12415:
[----:B------:R-:W-:Y:S05]  /*1620*/  BSYNC.RECONVERGENT B1 ;  /* 0x0000000000017941 */ /* 0x000fea0003800200 */
.L_x_12414:
        /* <DEDUP_REMOVED lines=50> */
.L_x_12412:
[----:B------:R-:W-:Y:S05]  /*1950*/  BSYNC.RECONVERGENT B0 ;  /* 0x0000000000007941 */ /* 0x000fea0003800200 */
.L_x_12411:
[----:B------:R-:W-:Y:S01]  /*1960*/  I2FP.F32.U32 R45, R42 ;  /* 0x0000002a002d7245 */ /* 0x000fe20000201000 */
[----:B------:R-:W-:Y:S01]  /*1970*/  BSSY.RECONVERGENT B0, `(.L_x_12416) ;  /* 0x0000052000007945 */ /* 0x000fe20003800200 */
[----:B------:R-:W-:Y:S01]  /*1980*/  ISETP.NE.AND P0, PT, R46, 0x1, PT ;  /* 0x000000012e00780c */ /* 0x000fe20003f05270 */
[----:B------:R-:W-:Y:S01]  /*1990*/  IMAD.MOV.U32 R44, RZ, RZ, 0x2 ;  /* 0x00000002ff2c7424 */ /* 0x000fe200078e00ff */
[----:B------:R-:W-:Y:S01]  /*19a0*/  LOP3.LUT R164, R164, 0xfffffffb, RZ, 0xc0, !PT ;  /* 0xfffffffba4a47812 */ /* 0x000fe200078ec0ff */
[----:B------:R-:W-:-:S05]  /*19b0*/  FFMA.FTZ R45, R45, R188, 1.1641532182693481445e-10 ;  /* 0x2f0000002d2d7423 */ /* 0x000fca00000100bc */
[----:B------:R-:W-:Y:S02]  /*19c0*/  FSETP.LE.FTZ.AND P2, PT, R45, R190, PT ;  /* 0x000000be2d00720b */ /* 0x000fe40003f53000 */
[----:B------:R-:W-:Y:S01]  /*19d0*/  SHF.L.U32 R45, R36, 0x10, RZ ;  /* 0x00000010242d7819 */ /* 0x000fe200000006ff */
[----:B------:R-:W-:-:S10]  /*19e0*/  IMAD.MOV.U32 R36, RZ, RZ, R194 ;  /* 0x000000ffff247224 */ /* 0x000fd400078e00c2 */
        /* <DEDUP_REMOVED lines=10> */
.L_x_12418:
        /* <DEDUP_REMOVED lines=13> */
.L_x_12420:
[----:B------:R-:W-:Y:S05]  /*1b60*/  BSYNC.RECONVERGENT B1 ;  /* 0x0000000000017941 */ /* 0x000fea0003800200 */
.L_x_12419:
        /* <DEDUP_REMOVED lines=50> */
.L_x_12417:
[----:B------:R-:W-:Y:S05]  /*1e90*/  BSYNC.RECONVERGENT B0 ;  /* 0x0000000000007941 */ /* 0x000fea0003800200 */
.L_x_12416:
[----:B------:R-:W-:Y:S01]  /*1ea0*/  I2FP.F32.U32 R47, R36 ;  /* 0x00000024002f7245 */ /* 0x000fe20000201000 */
[----:B------:R-:W-:Y:S01]  /*1eb0*/  BSSY.RECONVERGENT B0, `(.L_x_12421) ;  /* 0x0000053000007945 */ /* 0x000fe20003800200 */
[----:B------:R-:W-:Y:S01]  /*1ec0*/  ISETP.NE.AND P0, PT, R44, 0x1, PT ;  /* 0x000000012c00780c */ /* 0x000fe20003f05270 */
[----:B------:R-:W-:Y:S01]  /*1ed0*/  IMAD.MOV.U32 R46, RZ, RZ, 0x2 ;  /* 0x00000002ff2e7424 */ /* 0x000fe200078e00ff */
[----:B------:R-:W-:Y:S01]  /*1ee0*/  LOP3.LUT R164, R164, 0xfffffffd, RZ, 0xc0, !PT ;  /* 0xfffffffda4a47812 */ /* 0x000fe200078ec0ff */
[----:B------:R-:W-:Y:S01]  /*1ef0*/  FFMA.FTZ R47, R47, R188, 1.1641532182693481445e-10 ;  /* 0x2f0000002f2f7423 */ /* 0x000fe200000100bc */
[----:B------:R-:W-:-:S04]  /*1f00*/  PRMT R42, R37, 0x7632, R42 ;  /* 0x00007632252a7816 */ /* 0x000fc8000000002a */
        /* <DEDUP_REMOVED lines=13> */
.L_x_12423:
        /* <DEDUP_REMOVED lines=13> */
.L_x_12425:
[----:B------:R-:W-:Y:S05]  /*20b0*/  BSYNC.RECONVERGENT B1 ;  /* 0x0000000000017941 */ /* 0x000fea0003800200 */
.L_x_12424:
        /* <DEDUP_REMOVED lines=50> */
.L_x_12422:
[----:B------:R-:W-:Y:S05]  /*23e0*/  BSYNC.RECONVERGENT B0 ;  /* 0x0000000000007941 */ /* 0x000fea0003800200 */
.L_x_12421:
[----:B------:R-:W-:Y:S01]  /*23f0*/  ISETP.NE.AND P0, PT, R46, 0x1, PT ;  /* 0x000000012e00780c */ /* 0x000fe20003f05270 */
[----:B------:R-:W-:Y:S01]  /*2400*/  BSSY.RECONVERGENT B0, `(.L_x_12426) ;  /* 0x0000050000007945 */ /* 0x000fe20003800200 */
[----:B------:R-:W-:Y:S01]  /*2410*/  I2FP.F32.U32 R37, R37 ;  /* 0x0000002500257245 */ /* 0x000fe20000201000 */
[----:B------:R-:W-:-:S04]  /*2420*/  IMAD.MOV.U32 R36, RZ, RZ, R194 ;  /* 0x000000ffff247224 */ /* 0x000fc800078e00c2 */
[----:B------:R-:W-:-:S05]  /*2430*/  FFMA.FTZ R37, R37, R188, 1.1641532182693481445e-10 ;  /* 0x2f00000025257423 */ /* 0x000fca00000100bc */
[----:B------:R-:W-:Y:S01]  /*2440*/  FSETP.LE.FTZ.AND P2, PT, R37, R190, PT ;  /* 0x000000be2500720b */ /* 0x000fe20003f53000 */
[----:B------:R-:W-:Y:S02]  /*2450*/  IMAD.U32 R37, R42, 0x10000, RZ ;  /* 0x000100002a257824 */ /* 0x000fe400078e00ff */
[----:B------:R-:W-:Y:S01]  /*2460*/  HFMA2 R42, -RZ, RZ, 0, 1.1920928955078125e-07 ;  /* 0x00000002ff2a7431 */ /* 0x000fe200000001ff */
[----:B------:R-:W-:Y:S09]  /*2470*/  @!P0 BRA `(.L_x_12427) ;  /* 0x0000000400208947 */ /* 0x000ff20003800000 */
        /* <DEDUP_REMOVED lines=8> */
.L_x_12428:
        /* <DEDUP_REMOVED lines=13> */
.L_x_12430:
[----:B------:R-:W-:Y:S05]  /*25d0*/  BSYNC.RECONVERGENT B1 ;  /* 0x0000000000017941 */ /* 0x000fea0003800200 */
.L_x_12429:
        /* <DEDUP_REMOVED lines=49> */
[----:B------:R-:W-:-:S07]  /*28f0*/  IMAD.MOV.U32 R50, RZ, RZ, R48 ;  /* 0x000000ffff327224 */ /* 0x000fce00078e0030 */
.L_x_12427:
[----:B------:R-:W-:Y:S05]  /*2900*/  BSYNC.RECONVERGENT B0 ;  /* 0x0000000000007941 */ /* 0x000fea0003800200 */
.L_x_12426:
[----:B------:R-:W-:Y:S01]  /*2910*/  ISETP.NE.AND P0, PT, R42, 0x1, PT ;  /* 0x000000012a00780c */ /* 0x000fe20003f05270 */
[----:B------:R-:W-:Y:S01]  /*2920*/  BSSY.RECONVERGENT B0, `(.L_x_12431) ;  /* 0x0000051000007945 */ /* 0x000fe20003800200 */
[----:B------:R-:W-:Y:S01]  /*2930*/  I2FP.F32.U32 R49, R36 ;  /* 0x0000002400317245 */ /* 0x000fe20000201000 */
[----:B------:R-:W-:Y:S01]  /*2940*/  IMAD.MOV.U32 R36, RZ, RZ, R194 ;  /* 0x000000ffff247224 */ /* 0x000fe200078e00c2 */
[----:B------:R-:W-:-:S03]  /*2950*/  PRMT R51, R38, 0x7632, R51 ;  /* 0x0000763226337816 */ /* 0x000fc60000000033 */
[----:B------:R-:W-:-:S05]  /*2960*/  FFMA.FTZ R49, R49, R188, 1.1641532182693481445e-10 ;  /* 0x2f00000031317423 */ /* 0x000fca00000100bc */
[----:B------:R-:W-:Y:S02]  /*2970*/  FSETP.LE.FTZ.AND P3, PT, R49, R190, PT ;  /* 0x000000be3100720b */ /* 0x000fe40003f73000 */
[----:B------:R-:W-:Y:S01]  /*2980*/  SHF.L.U32 R49, R38, 0x10, RZ ;  /* 0x0000001026317819 */ /* 0x000fe200000006ff */
[----:B------:R-:W-:Y:S01]  /*2990*/  IMAD.MOV.U32 R38, RZ, RZ, 0x2 ;  /* 0x00000002ff267424 */ /* 0x000fe200078e00ff */
[----:B------:R-:W-:Y:S09]  /*29a0*/  @!P0 BRA `(.L_x_12432) ;  /* 0x0000000400208947 */ /* 0x000ff20003800000 */
        /* <DEDUP_REMOVED lines=8> */
.L_x_12433:
        /* <DEDUP_REMOVED lines=13> */
.L_x_12435:
[----:B------:R-:W-:Y:S05]  /*2b00*/  BSYNC.RECONVERGENT B1 ;  /* 0x0000000000017941 */ /* 0x000fea0003800200 */
.L_x_12434:
[----:B------:R-:W-:Y:S01]  /*2b10*/  IMAD.WIDE.U32 R58, R2, -0x326172a9, RZ ;  /* 0xcd9e8d57023a7825 */ /* 0x000fe200078e00ff */
[----:B------:R-:W-:-:S03]  /*2b20*/  LOP3.LUT R52, R165, R57, R157, 0x96, !PT ;  /* 0x00000039a5347212 */ /* 0x000fc600078e969d */
[----:B------:R-:W-:Y:S02]  /*2b30*/  HFMA2 R38, -RZ, RZ, 0, 0 ;  /* 0x00000000ff267431 */ /* 0x000fe400000001ff */
        /* <DEDUP_REMOVED lines=47> */
.L_x_12432:
[----:B------:R-:W-:Y:S05]  /*2e30*/  BSYNC.RECONVERGENT B0 ;  /* 0x0000000000007941 */ /* 0x000fea0003800200 */
.L_x_12431:
        /* <DEDUP_REMOVED lines=17> */
.L_x_12438:
        /* <DEDUP_REMOVED lines=13> */
.L_x_12440:
[----:B------:R-:W-:Y:S05]  /*3020*/  BSYNC.RECONVERGENT B1 ;  /* 0x0000000000017941 */ /* 0x000fea0003800200 */
.L_x_12439:
[----:B------:R-:W-:Y:S01]  /*3030*/  IMAD.WIDE.U32 R58, R2, -0x326172a9, RZ ;  /* 0xcd9e8d57023a7825 */ /* 0x000fe200078e00ff */
[----:B------:R-:W-:-:S03]  /*3040*/  LOP3.LUT R52, R165, R57, R157, 0x96, !PT ;  /* 0x00000039a5347212 */ /* 0x000fc600078e969d */
[----:B------:R-:W-:Y:S01]  /*3050*/  IMAD.MOV.U32 R36, RZ, RZ, R50 ;  /* 0x000000ffff247224 */ /* 0x000fe200078e0032 */
        /* <DEDUP_REMOVED lines=47> */
.L_x_12437:
[----:B------:R-:W-:Y:S05]  /*3350*/  BSYNC.RECONVERGENT B0 ;  /* 0x0000000000007941 */ /* 0x000fea0003800200 */
.L_x_12436:
        /* <DEDUP_REMOVED lines=18> */
.L_x_12443:
        /* <DEDUP_REMOVED lines=13> */
.L_x_12445:
[----:B------:R-:W-:Y:S05]  /*3550*/  BSYNC.RECONVERGENT B1 ;  /* 0x0000000000017941 */ /* 0x000fea0003800200 */
.L_x_12444:
        /* <DEDUP_REMOVED lines=50> */
.L_x_12442:
[----:B------:R-:W-:Y:S05]  /*3880*/  BSYNC.RECONVERGENT B0 ;  /* 0x0000000000007941 */ /* 0x000fea0003800200 */
.L_x_12441:
[----:B------:R-:W-:Y:S01]  /*3890*/  MOV R192, UR12 ;  /* 0x0000000c00c07c02 */ /* 0x000fe20008000f00 */
[----:B------:R-:W-:Y:S01]  /*38a0*/  IMAD.U32 R53, R36, 0x10000, RZ ;  /* 0x0001000024357824 */ /* 0x000fe200078e00ff */
[----:B------:R-:W-:Y:S02]  /*38b0*/  P2R R42, PR, RZ, 0x2 ;  /* 0x00000002ff2a7803 */ /* 0x000fe40000000000 */
[----:B------:R-:W-:Y:S01]  /*38c0*/  I2FP.F32.U32 R39, R38 ;  /* 0x0000002600277245 */ /* 0x000fe20000201000 */
[-C--:B------:R-:W-:Y:S01]  /*38d0*/  FMUL.FTZ R47, R47, R192.reuse ;  /* 0x000000c02f2f7220 */ /* 0x080fe20000410000 */
[C---:B------:R-:W-:Y:S01]  /*38e0*/  LOP3.LUT P1, RZ, R164.reuse, 0x2, RZ, 0xc0, !PT ;  /* 0x00000002a4ff7812 */ /* 0x040fe2000782c0ff */
[----:B------:R-:W-:Y:S01]  /*38f0*/  FMUL.FTZ R43, R43, R192 ;  /* 0x000000c02b2b7220 */ /* 0x000fe20000410000 */
[----:B------:R-:W-:Y:S01]  /*3900*/  LOP3.LUT P5, RZ, R164, 0x8, RZ, 0xc0, !PT ;  /* 0x00000008a4ff7812 */ /* 0x000fe200078ac0ff */
        /* <DEDUP_REMOVED lines=10> */
[----:B------:R-:W-:Y:S02]  /*39b0*/  LOP3.LUT P6, RZ, R164, 0x4, RZ, 0xc0, !PT ;  /* 0x00000004a4ff7812 */ /* 0x000fe400078cc0ff */
        /* <DEDUP_REMOVED lines=17> */
.L_x_12405:
[----:B------:R-:W-:Y:S01]  /*3ad0*/  ISETP.NE.AND P0, PT, R196, 0x1, PT ;  /* 0x00000001c400780c */ /* 0x000fe20003f05270 */
[----:B------:R-:W-:Y:S01]  /*3ae0*/  BSSY.RECONVERGENT B0, `(.L_x_12447) ;  /* 0x000004f000007945 */ /* 0x000fe20003800200 */
[----:B------:R-:W-:Y:S02]  /*3af0*/  HFMA2 R44, -RZ, RZ, 0, 1.1920928955078125e-07 ;  /* 0x00000002ff2c7431 */ /* 0x000fe400000001ff */
[C---:B------:R-:W-:Y:S01]  /*3b00*/  VIADD R49, R156.reuse, 0x5384540f ;  /* 0x5384540f9c317836 */ /* 0x040fe20000000000 */
[C---:B------:R-:W-:Y:S01]  /*3b10*/  IADD3 R51, PT, PT, R156.reuse, 0x3c6ef372, RZ ;  /* 0x3c6ef3729c337810 */ /* 0x040fe20007ffe0ff */
[C---:B------:R-:W-:Y:S01]  /*3b20*/  VIADD R53, R156.reuse, 0x78dde6e4 ;  /* 0x78dde6e49c357836 */ /* 0x040fe20000000000 */
[----:B------:R-:W-:Y:S01]  /*3b30*/  IADD3 R57, PT, PT, R157, 0x32370b8f, RZ ;  /* 0x32370b8f9d397810 */ /* 0x000fe20007ffe0ff */
[C---:B------:R-:W-:Y:S02]  /*3b40*/  VIADD R55, R156.reuse, 0xb54cda56 ;  /* 0xb54cda569c377836 */ /* 0x040fe40000000000 */
[----:B------:R-:W-:-:S02]  /*3b50*/  VIADD R59, R156, 0xdaa66d2b ;  /* 0xdaa66d2b9c3b7836 */ /* 0x000fc40000000000 */
[----:B------:R-:W-:Y:S02]  /*3b60*/  VIADD R61, R156, 0x1715609d ;  /* 0x1715609d9c3d7836 */ /* 0x000fe40000000000 */
[----:B------:R-:W-:Y:S02]  /*3b70*/  IMAD.MOV.U32 R42, RZ, RZ, R194 ;  /* 0x000000ffff2a7224 */ /* 0x000fe400078e00c2 */
[----:B------:R-:W-:Y:S01]  /*3b80*/  IMAD.MOV.U32 R50, RZ, RZ, R178 ;  /* 0x000000ffff327224 */ /* 0x000fe200078e00b2 */
[----:B------:R-:W-:Y:S06]  /*3b90*/  @!P0 BRA `(.L_x_12448) ;  /* 0x00000004000c8947 */ /* 0x000fec0003800000 */
        /* <DEDUP_REMOVED lines=10> */
.L_x_12449:
        /* <DEDUP_REMOVED lines=13> */
.L_x_12451:
[----:B------:R-:W-:Y:S05]  /*3d10*/  BSYNC.RECONVERGENT B1 ;  /* 0x0000000000017941 */ /* 0x000fea0003800200 */
.L_x_12450:
        /* <DEDUP_REMOVED lines=43> */
.L_x_12448:
[----:B------:R-:W-:Y:S05]  /*3fd0*/  BSYNC.RECONVERGENT B0 ;  /* 0x0000000000007941 */ /* 0x000fea0003800200 */
.L_x_12447:
        /* <DEDUP_REMOVED lines=8> */
[----:B------:R-:W-:Y:S01]  /*4060*/  PRMT R36, R36, 0x7632, R36 ;  /* 0x0000763224247816 */ /* 0x000fe20000000024 */
[----:B------:R-:W-:Y:S01]  /*4070*/  IMAD.MOV.U32 R46, RZ, RZ, 0x2 ;  /* 0x00000002ff2e7424 */ /* 0x000fe200078e00ff */
        /* <DEDUP_REMOVED lines=13> */
.L_x_12454:
        /* <DEDUP_REMOVED lines=13> */
.L_x_12456:
[----:B------:R-:W-:Y:S05]  /*4220*/  BSYNC.RECONVERGENT B1 ;  /* 0x0000000000017941 */ /* 0x000fea0003800200 */
.L_x_12455:
        /* <DEDUP_REMOVED lines=43> */
.L_x_12453:
[----:B------:R-:W-:Y:S05]  /*44e0*/  BSYNC.RECONVERGENT B0 ;  /* 0x0000000000007941 */ /* 0x000fea0003800200 */
.L_x_12452:
[----:B------:R-:W-:Y:S01]  /*44f0*/  I2FP.F32.U32 R43, R42 ;  /* 0x0000002a002b7245 */ /* 0x000fe20000201000 */
[----:B------:R-:W-:Y:S01]  /*4500*/  IMAD.U32 R45, R88, 0x10000, RZ ;  /* 0x00010000582d7824 */ /* 0x000fe200078e00ff */
[----:B------:R-:W-:Y:S01]  /*4510*/  ISETP.NE.AND P2, PT, R46, 0x1, PT ;  /* 0x000000012e00780c */ /* 0x000fe20003f45270 */
[----:B------:R-:W-:Y:S01]  /*4520*/  BSSY.RECONVERGENT B0, `(.L_x_12457) ;  /* 0x000004d000007945 */ /* 0x000fe20003800200 */
[----:B------:R-:W-:Y:S01]  /*4530*/  FSEL R72, R72, RZ, P3 ;  /* 0x000000ff48487208 */ /* 0x000fe20001800000 */
[----:B------:R-:W-:Y:S01]  /*4540*/  FFMA.FTZ R43, R43, R188, 1.1641532182693481445e-10 ;  /* 0x2f0000002b2b7423 */ /* 0x000fe200000100bc */
[----:B------:R-:W-:Y:S01]  /*4550*/  FMUL.FTZ R45, R45, R192 ;  /* 0x000000c02d2d7220 */ /* 0x000fe20000410000 */
[----:B------:R-:W-:Y:S01]  /*4560*/  IMAD.MOV.U32 R44, RZ, RZ, 0x2 ;  /* 0x00000002ff2c7424 */ /* 0x000fe200078e00ff */
[----:B------:R-:W-:Y:S02]  /*4570*/  MOV R42, R194 ;  /* 0x000000c2002a7202 */ /* 0x000fe40000000f00 */
        /* <DEDUP_REMOVED lines=14> */
.L_x_12459:
        /* <DEDUP_REMOVED lines=13> */
.L_x_12461:
[----:B------:R-:W-:Y:S05]  /*4730*/  BSYNC.RECONVERGENT B1 ;  /* 0x0000000000017941 */ /* 0x000fea0003800200 */
.L_x_12460:
        /* <DEDUP_REMOVED lines=43> */
.L_x_12458:
[----:B------:R-:W-:Y:S05]  /*49f0*/  BSYNC.RECONVERGENT B0 ;  /* 0x0000000000007941 */ /* 0x000fea0003800200 */
.L_x_12457:
[----:B------:R-:W-:Y:S01]  /*4a00*/  I2FP.F32.U32 R43, R42 ;  /* 0x0000002a002b7245 */ /* 0x000fe20000201000 */
[----:B------:R-:W-:Y:S01]  /*4a10*/  BSSY.RECONVERGENT B0, `(.L_x_12462) ;  /* 0x000004c000007945 */ /* 0x000fe20003800200 */
[----:B------:R-:W-:Y:S01]  /*4a20*/  ISETP.NE.AND P0, PT, R44, 0x1, PT ;  /* 0x000000012c00780c */ /* 0x000fe20003f05270 */
[----:B------:R-:W-:Y:S01]  /*4a30*/  IMAD.MOV.U32 R42, RZ, RZ, 0x2 ;  /* 0x00000002ff2a7424 */ /* 0x000fe200078e00ff */
[----:B------:R-:W-:Y:S01]  /*4a40*/  LOP3.LUT R164, R164, 0xfffffffb, RZ, 0xc0, !PT ;  /* 0xfffffffba4a47812 */ /* 0x000fe200078ec0ff */
[----:B------:R-:W-:-:S05]  /*4a50*/  FFMA.FTZ R43, R43, R188, 1.1641532182693481445e-10 ;  /* 0x2f0000002b2b7423 */ /* 0x000fca00000100bc */
[----:B------:R-:W-:Y:S01]  /*4a60*/  FSETP.LE.FTZ.AND P3, PT, R43, R190, PT ;  /* 0x000000be2b00720b */ /* 0x000fe20003f73000 */
[----:B------:R-:W-:Y:S01]  /*4a70*/  IMAD.U32 R43, R36, 0x10000, RZ ;  /* 0x00010000242b7824 */ /* 0x000fe200078e00ff */
[----:B------:R-:W-:-:S03]  /*4a80*/  MOV R36, R194 ;  /* 0x000000c200247202 */ /* 0x000fc60000000f00 */
        /* <DEDUP_REMOVED lines=11> */
.L_x_12464:
        /* <DEDUP_REMOVED lines=13> */
.L_x_12466:
[----:B------:R-:W-:Y:S05]  /*4c10*/  BSYNC.RECONVERGENT B1 ;  /* 0x0000000000017941 */ /* 0x000fea0003800200 */
.L_x_12465:
        /* <DEDUP_REMOVED lines=42> */
[----:B------:R-:W-:-:S07]  /*4ec0*/  HFMA2 R42, -RZ, RZ, 0, 0 ;  /* 0x00000000ff2a7431 */ /* 0x000fce00000001ff */
.L_x_12463:
[----:B------:R-:W-:Y:S05]  /*4ed0*/  BSYNC.RECONVERGENT B0 ;  /* 0x0000000000007941 */ /* 0x000fea0003800200 */
.L_x_12462:
[----:B------:R-:W-:Y:S01]  /*4ee0*/  I2FP.F32.U32 R43, R36 ;  /* 0x00000024002b7245 */ /* 0x000fe20000201000 */
[----:B------:R-:W-:Y:S01]  /*4ef0*/  BSSY.RECONVERGENT B0, `(.L_x_12467) ;  /* 0x0000050000007945 */ /* 0x000fe20003800200 */
[----:B------:R-:W-:Y:S02]  /*4f00*/  PRMT R36, R88, 0x7632, R36 ;  /* 0x0000763258247816 */ /* 0x000fe40000000024 */
[----:B------:R-:W-:Y:S01]  /*4f10*/  ISETP.NE.AND P2, PT, R42, 0x1, PT ;  /* 0x000000012a00780c */ /* 0x000fe20003f45270 */
[----:B------:R-:W-:Y:S02]  /*4f20*/  FFMA.FTZ R43, R43, R188, 1.1641532182693481445e-10 ;  /* 0x2f0000002b2b7423 */ /* 0x000fe400000100bc */
[----:B------:R-:W-:Y:S01]  /*4f30*/  IMAD.U32 R45, R36, 0x10000, RZ ;  /* 0x00010000242d7824 */ /* 0x000fe200078e00ff */
[----:B------:R-:W-:Y:S02]  /*4f40*/  FSEL R36, R48, RZ, P3 ;  /* 0x000000ff30247208 */ /* 0x000fe40001800000 */
[----:B------:R-:W-:Y:S01]  /*4f50*/  FSETP.GTU.FTZ.AND P0, PT, R43, R190, PT ;  /* 0x000000be2b00720b */ /* 0x000fe20003f1c000 */
[----:B------:R-:W-:-:S03]  /*4f60*/  FMUL.FTZ R45, R45, R192 ;  /* 0x000000c02d2d7220 */ /* 0x000fc60000410000 */
[----:B------:R-:W-:Y:S02]  /*4f70*/  SEL R167, RZ, 0x1, P0 ;  /* 0x00000001ffa77807 */ /* 0x000fe40000000000 */
[----:B------:R-:W-:-:S05]  /*4f80*/  FSEL R45, R45, RZ, !P0 ;  /* 0x000000ff2d2d7208 */ /* 0x000fca0004000000 */
[----:B------:R-:W-:Y:S01]  /*4f90*/  FADD.FTZ R73, R45, R36 ;  /* 0x000000242d497221 */ /* 0x000fe20000010000 */
[----:B------:R-:W-:Y:S01]  /*4fa0*/  IMAD.MOV.U32 R45, RZ, RZ, 0x2 ;  /* 0x00000002ff2d7424 */ /* 0x000fe200078e00ff */
[----:B------:R-:W-:Y:S02]  /*4fb0*/  MOV R36, R194 ;  /* 0x000000c200247202 */ /* 0x000fe40000000f00 */
        /* <DEDUP_REMOVED lines=10> */
.L_x_12469:
        /* <DEDUP_REMOVED lines=13> */
.L_x_12471:
[----:B------:R-:W-:Y:S05]  /*5130*/  BSYNC.RECONVERGENT B1 ;  /* 0x0000000000017941 */ /* 0x000fea0003800200 */
.L_x_12470:
        /* <DEDUP_REMOVED lines=43> */
.L_x_12468:
[----:B------:R-:W-:Y:S05]  /*53f0*/  BSYNC.RECONVERGENT B0 ;  /* 0x0000000000007941 */ /* 0x000fea0003800200 */
.L_x_12467:
        /* <DEDUP_REMOVED lines=21> */
.L_x_12474:
        /* <DEDUP_REMOVED lines=13> */
.L_x_12476:
[----:B------:R-:W-:Y:S05]  /*5620*/  BSYNC.RECONVERGENT B1 ;  /* 0x0000000000017941 */ /* 0x000fea0003800200 */
.L_x_12475:
        /* <DEDUP_REMOVED lines=43> */
.L_x_12473:
[----:B------:R-:W-:Y:S05]  /*58e0*/  BSYNC.RECONVERGENT B0 ;  /* 0x0000000000007941 */ /* 0x000fea0003800200 */
.L_x_12472:
        /* <DEDUP_REMOVED lines=23> */
.L_x_12479:
        /* <DEDUP_REMOVED lines=13> */
.L_x_12481:
[----:B------:R-:W-:Y:S05]  /*5b30*/  BSYNC.RECONVERGENT B1 ;  /* 0x0000000000017941 */ /* 0x000fea0003800200 */
.L_x_12480:
        /* <DEDUP_REMOVED lines=43> */
.L_x_12478:
[----:B------:R-:W-:Y:S05]  /*5df0*/  BSYNC.RECONVERGENT B0 ;  /* 0x0000000000007941 */ /* 0x000fea0003800200 */
.L_x_12477:
        /* <DEDUP_REMOVED lines=18> */
.L_x_12484:
        /* <DEDUP_REMOVED lines=13> */
.L_x_12486:
[----:B------:R-:W-:Y:S05]  /*5ff0*/  BSYNC.RECONVERGENT B1 ;  /* 0x0000000000017941 */ /* 0x000fea0003800200 */
.L_x_12485:
        /* <DEDUP_REMOVED lines=43> */
.L_x_12483:
[----:B------:R-:W-:Y:S05]  /*62b0*/  BSYNC.RECONVERGENT B0 ;  /* 0x0000000000007941 */ /* 0x000fea0003800200 */
.L_x_12482:
        /* <DEDUP_REMOVED lines=24> */
.L_x_12489:
        /* <DEDUP_REMOVED lines=13> */
.L_x_12491:
[----:B------:R-:W-:Y:S05]  /*6510*/  BSYNC.RECONVERGENT B1 ;  /* 0x0000000000017941 */ /* 0x000fea0003800200 */
.L_x_12490:
        /* <DEDUP_REMOVED lines=43> */
.L_x_12488:
[----:B------:R-:W-:Y:S05]  /*67d0*/  BSYNC.RECONVERGENT B0 ;  /* 0x0000000000007941 */ /* 0x000fea0003800200 */
.L_x_12487:
        /* <DEDUP_REMOVED lines=19> */
.L_x_12494:
        /* <DEDUP_REMOVED lines=13> */
.L_x_12496:
[----:B------:R-:W-:Y:S05]  /*69e0*/  BSYNC.RECONVERGENT B1 ;  /* 0x0000000000017941 */ /* 0x000fea0003800200 */
.L_x_12495:
        /* <DEDUP_REMOVED lines=43> */
.L_x_12493:
[----:B------:R-:W-:Y:S05]  /*6ca0*/  BSYNC.RECONVERGENT B0 ;  /* 0x0000000000007941 */ /* 0x000fea0003800200 */
.L_x_12492:
        /* <DEDUP_REMOVED lines=23> */
.L_x_12499:
        /* <DEDUP_REMOVED lines=13> */
.L_x_12501:
[----:B------:R-:W-:Y:S05]  /*6ef0*/  BSYNC.RECONVERGENT B1 ;  /* 0x0000000000017941 */ /* 0x000fea0003800200 */
.L_x_12500:
        /* <DEDUP_REMOVED lines=43> */
.L_x_12498:
[----:B------:R-:W-:Y:S05]  /*71b0*/  BSYNC.RECONVERGENT B0 ;  /* 0x0000000000007941 */ /* 0x000fea0003800200 */
.L_x_12497:
[----:B------:R-:W-:Y:S01]  /*71c0*/  ISETP.NE.AND P4, PT, R44, 0x1, PT ;  /* 0x000000012c00780c */ /* 0x000fe20003f85270 */
[----:B------:R-:W-:Y:S01]  /*71d0*/  IMAD.U32 R43, R38, 0x10000, RZ ;  /* 0x00010000262b7824 */ /* 0x000fe200078e00ff */
[----:B------:R-:W-:Y:S01]  /*71e0*/  I2FP.F32.U32 R37, R36 ;  /* 0x0000002400257245 */ /* 0x000fe20000201000 */
[----:B------:R-:W-:Y:S01]  /*71f0*/  BSSY.RECONVERGENT B0, `(.L_x_12502) ;  /* 0x0000048000007945 */ /* 0x000fe20003800200 */
[----:B------:R-:W-:Y:S01]  /*7200*/  IMAD.MOV.U32 R42, RZ, RZ, 0x2 ;  /* 0x00000002ff2a7424 */ /* 0x000fe200078e00ff */
[----:B------:R-:W-:Y:S01]  /*7210*/  MOV R36, R194 ;  /* 0x000000c200247202 */ /* 0x000fe20000000f00 */
[----:B------:R-:W-:Y:S01]  /*7220*/  FMUL.FTZ R38, R43, R192 ;  /* 0x000000c02b267220 */ /* 0x000fe20000410000 */
        /* <DEDUP_REMOVED lines=11> */
.L_x_12504:
        /* <DEDUP_REMOVED lines=13> */
.L_x_12506:
[----:B------:R-:W-:Y:S05]  /*73b0*/  BSYNC.RECONVERGENT B1 ;  /* 0x0000000000017941 */ /* 0x000fea0003800200 */
.L_x_12505:
        /* <DEDUP_REMOVED lines=43> */
.L_x_12503:
[----:B------:R-:W-:Y:S05]  /*7670*/  BSYNC.RECONVERGENT B0 ;  /* 0x0000000000007941 */ /* 0x000fea0003800200 */
.L_x_12502:
[----:B------:R-:W-:Y:S01]  /*7680*/  I2FP.F32.U32 R37, R36 ;  /* 0x0000002400257245 */ /* 0x000fe20000201000 */
[----:B------:R-:W-:Y:S01]  /*7690*/  BSSY.RECONVERGENT B0, `(.L_x_12507) ;  /* 0x0000050000007945 */ /* 0x000fe20003800200 */
[----:B------:R-:W-:-:S03]  /*76a0*/  PRMT R36, R90, 0x7632, R36 ;  /* 0x000076325a247816 */ /* 0x000fc60000000024 */
[----:B------:R-:W-:Y:S02]  /*76b0*/  FFMA.FTZ R37, R37, R188, 1.1641532182693481445e-10 ;  /* 0x2f00000025257423 */ /* 0x000fe400000100bc */
[----:B------:R-:W-:Y:S01]  /*76c0*/  IMAD.U32 R43, R36, 0x10000, RZ ;  /* 0x00010000242b7824 */ /* 0x000fe200078e00ff */
[----:B------:R-:W-:Y:S01]  /*76d0*/  FSEL R36, R38, RZ, P0 ;  /* 0x000000ff26247208 */ /* 0x000fe20000000000 */
[----:B------:R-:W-:Y:S01]  /*76e0*/  IMAD.MOV.U32 R38, RZ, RZ, 0x2 ;  /* 0x00000002ff267424 */ /* 0x000fe200078e00ff */
        /* <DEDUP_REMOVED lines=17> */
.L_x_12509:
        /* <DEDUP_REMOVED lines=13> */
.L_x_12511:
[----:B------:R-:W-:Y:S05]  /*78d0*/  BSYNC.RECONVERGENT B1 ;  /* 0x0000000000017941 */ /* 0x000fea0003800200 */
.L_x_12510:
        /* <DEDUP_REMOVED lines=43> */
.L_x_12508:
[----:B------:R-:W-:Y:S05]  /*7b90*/  BSYNC.RECONVERGENT B0 ;  /* 0x0000000000007941 */ /* 0x000fea0003800200 */
.L_x_12507:
        /* <DEDUP_REMOVED lines=19> */
.L_x_12514:
        /* <DEDUP_REMOVED lines=13> */
.L_x_12516:
[----:B------:R-:W-:Y:S05]  /*7da0*/  BSYNC.RECONVERGENT B1 ;  /* 0x0000000000017941 */ /* 0x000fea0003800200 */
.L_x_12515:
        /* <DEDUP_REMOVED lines=43> */
.L_x_12513:
[----:B------:R-:W-:Y:S05]  /*8060*/  BSYNC.RECONVERGENT B0 ;  /* 0x0000000000007941 */ /* 0x000fea0003800200 */
.L_x_12512:
        /* <DEDUP_REMOVED lines=23> */
.L_x_12519:
        /* <DEDUP_REMOVED lines=13> */
.L_x_12521:
[----:B------:R-:W-:Y:S05]  /*82b0*/  BSYNC.RECONVERGENT B1 ;  /* 0x0000000000017941 */ /* 0x000fea0003800200 */
.L_x_12520:
        /* <DEDUP_REMOVED lines=43> */
.L_x_12518:
[----:B------:R-:W-:Y:S05]  /*8570*/  BSYNC.RECONVERGENT B0 ;  /* 0x0000000000007941 */ /* 0x000fea0003800200 */
.L_x_12517:
        /* <DEDUP_REMOVED lines=18> */
.L_x_12524:
        /* <DEDUP_REMOVED lines=15> */
.L_x_12526:
[----:B------:R-:W-:Y:S05]  /*8790*/  BSYNC.RECONVERGENT B1 ;  /* 0x0000000000017941 */ /* 0x000fea0003800200 */
.L_x_12525:
        /* <DEDUP_REMOVED lines=43> */
.L_x_12523:
[----:B------:R-:W-:Y:S05]  /*8a50*/  BSYNC.RECONVERGENT B0 ;  /* 0x0000000000007941 */ /* 0x000fea0003800200 */
.L_x_12522:
        /* <DEDUP_REMOVED lines=10> */
[----:B------:R-:W-:-:S07]  /*8b00*/  @P1 FADD.FTZ R79, R83, R79 ;  /* 0x0000004f534f1221 */ /* 0x000fce0000010000 */
.L_x_12446:
[----:B------:R-:W0:Y:S01]  /*8b10*/  LDC.64 R170, c[0x0][0x3a8] ;  /* 0x0000ea00ffaa7b82 */ /* 0x000e220000000a00 */
[----:B------:R-:W-:Y:S01]  /*8b20*/  SEL R39, RZ, 0x100, !P0 ;  /* 0x00000100ff277807 */ /* 0x000fe20004000000 */
[----:B------:R-:W-:Y:S01]  /*8b30*/  VIADD R181, R179, 0x20 ;  /* 0x00000020b3b57836 */ /* 0x000fe20000000000 */
        /* <DEDUP_REMOVED lines=13> */
[----:B0-----:R-:W-:Y:S01]  /*8c10*/  IMAD.WIDE.U32 R46, R179, 0x20, R170 ;  /* 0x00000020b32e7825 */ /* 0x001fe200078e00aa */
[----:B------:R-:W-:Y:S01]  /*8c20*/  LOP3.LUT R39, R39, R45, R44, 0xfe, !PT ;  /* 0x0000002d27277212 */ /* 0x000fe200078efe2c */
[----:B------:R-:W0:Y:S01]  /*8c30*/  @P0 LDC.64 R42, c[0x0][0x398] ;  /* 0x0000e600ff2a0b82 */ /* 0x000e220000000a00 */
[----:B------:R-:W-:-:S02]  /*8c40*/  SEL R38, RZ, 0x1, !P3 ;  /* 0x00000001ff267807 */ /* 0x000fc40005800000 */
[----:B------:R-:W-:Y:S01]  /*8c50*/  SEL R37, RZ, 0x1, !P6 ;  /* 0x00000001ff257807 */ /* 0x000fe20007000000 */
[----:B------:R3:W-:Y:S01]  /*8c60*/  STG.E.128 desc[UR6][R46.64], R72 ;  /* 0x000000482e007986 */ /* 0x0007e2000c101d06 */
[----:B------:R-:W-:Y:S01]  /*8c70*/  LOP3.LUT R39, R39, R38, RZ, 0xfc, !PT ;  /* 0x0000002627277212 */ /* 0x000fe200078efcff */
[----:B-1----:R-:W-:Y:S01]  /*8c80*/  IMAD.WIDE.U32 R44, R179, 0x8, R172 ;  /* 0x00000008b32c7825 */ /* 0x002fe200078e00ac */
[----:B------:R-:W-:Y:S01]  /*8c90*/  LOP3.LUT R38, R36, R37, RZ, 0xfc, !PT ;  /* 0x0000002524267212 */ /* 0x000fe200078efcff */
[----:B------:R3:W-:Y:S02]  /*8ca0*/  STG.E.128 desc[UR6][R46.64+0x10], R76 ;  /* 0x0000104c2e007986 */ /* 0x0007e4000c101d06 */
[C---:B------:R-:W-:Y:S02]  /*8cb0*/  IMAD.WIDE.U32 R36, R181.reuse, 0x10, R140 ;  /* 0x00000010b5247825 */ /* 0x040fe400078e008c */
[----:B------:R3:W-:Y:S02]  /*8cc0*/  STG.E.64 desc[UR6][R44.64], R38 ;  /* 0x000000262c007986 */ /* 0x0007e4000c101b06 */
[----:B--2---:R-:W-:-:S04]  /*8cd0*/  @P1 IMAD.WIDE.U32 R40, R181, 0x20, R40 ;  /* 0x00000020b5281825 */ /* 0x004fc800078e0028 */
[----:B0-----:R-:W-:Y:S01]  /*8ce0*/  @P0 IMAD.WIDE.U32 R42, R181, 0x10, R42 ;  /* 0x00000010b52a0825 */ /* 0x001fe200078e002a */
        /* <DEDUP_REMOVED lines=21> */
.L_x_12527:
[----:B------:R1:W5:Y:S04]  /*8e40*/  @P0 LDG.E.128 R88, desc[UR6][R42.64] ;  /* 0x000000062a580981 */ /* 0x000368000c1e1d00 */
[----:B------:R1:W5:Y:S04]  /*8e50*/  @P1 LDG.E.128 R84, desc[UR6][R40.64] ;  /* 0x0000000628541981 */ /* 0x000368000c1e1d00 */
[----:B------:R1:W5:Y:S04]  /*8e60*/  @P1 LDG.E.128 R80, desc[UR6][R40.64+0x10] ;  /* 0x0000100628501981 */ /* 0x000368000c1e1d00 */
[----:B0-----:R-:W5:Y:S01]  /*8e70*/  LDG.E.128 R36, desc[UR6][R36.64] ;  /* 0x0000000624247981 */ /* 0x001f62000c1e1d00 */
        /* <DEDUP_REMOVED lines=17> */
.L_x_12531:
        /* <DEDUP_REMOVED lines=13> */
.L_x_12533:
[----:B------:R-:W-:Y:S05]  /*9060*/  BSYNC.RECONVERGENT B1 ;  /* 0x0000000000017941 */ /* 0x000fea0003800200 */
.L_x_12532:
        /* <DEDUP_REMOVED lines=44> */
[----:B------:R-:W-:Y:S02]  /*9330*/  MOV R194, R42 ;  /* 0x0000002a00c27202 */ /* 0x000fe40000000f00 */
[----:B------:R-:W-:Y:S01]  /*9340*/  LOP3.LUT R182, R193, R182, R43, 0x96, !PT ;  /* 0x000000b6c1b67212 */ /* 0x000fe200078e962b */
[----:B------:R-:W-:Y:S01]  /*9350*/  IMAD.MOV.U32 R42, RZ, RZ, RZ ;  /* 0x000000ffff2a7224 */ /* 0x000fe200078e00ff */
[----:B------:R-:W-:Y:S01]  /*9360*/  LOP3.LUT R183, R189, R40, R53, 0x96, !PT ;  /* 0x00000028bdb77212 */ /* 0x000fe200078e9635 */
[----:B------:R-:W-:-:S07]  /*9370*/  IMAD.MOV.U32 R40, RZ, RZ, R50 ;  /* 0x000000ffff287224 */ /* 0x000fce00078e0032 */
.L_x_12530:
[----:B------:R-:W-:Y:S05]  /*9380*/  BSYNC.RECONVERGENT B0 ;  /* 0x0000000000007941 */ /* 0x000fea0003800200 */
.L_x_12529:
        /* <DEDUP_REMOVED lines=21> */
.L_x_12536:
        /* <DEDUP_REMOVED lines=13> */
.L_x_12538:
[----:B------:R-:W-:Y:S05]  /*95b0*/  BSYNC.RECONVERGENT B1 ;  /* 0x0000000000017941 */ /* 0x000fea0003800200 */
.L_x_12537:
        /* <DEDUP_REMOVED lines=50> */
.L_x_12535:
[----:B------:R-:W-:Y:S05]  /*98e0*/  BSYNC.RECONVERGENT B0 ;  /* 0x0000000000007941 */ /* 0x000fea0003800200 */
.L_x_12534:
        /* <DEDUP_REMOVED lines=23> */
.L_x_12541:
        /* <DEDUP_REMOVED lines=13> */
.L_x_12543:
[----:B------:R-:W-:Y:S05]  /*9b30*/  BSYNC.RECONVERGENT B1 ;  /* 0x0000000000017941 */ /* 0x000fea0003800200 */
.L_x_12542:
        /* <DEDUP_REMOVED lines=50> */
.L_x_12540:
[----:B------:R-:W-:Y:S05]  /*9e60*/  BSYNC.RECONVERGENT B0 ;  /* 0x0000000000007941 */ /* 0x000fea0003800200 */
.L_x_12539:
[----:B------:R-:W-:Y:S01]  /*9e70*/  I2FP.F32.U32 R41, R40 ;  /* 0x0000002800297245 */ /* 0x000fe20000201000 */
[----:B------:R-:W-:Y:S01]  /*9e80*/  BSSY.RECONVERGENT B0, `(.L_x_12544) ;  /* 0x0000053000007945 */ /* 0x000fe20003800200 */
[----:B------:R-:W-:Y:S01]  /*9e90*/  ISETP.NE.AND P2, PT, R42, 0x1, PT ;  /* 0x000000012a00780c */ /* 0x000fe20003f45270 */
[----:B------:R-:W-:Y:S01]  /*9ea0*/  HFMA2 R40, -RZ, RZ, 0, 1.1920928955078125e-07 ;  /* 0x00000002ff287431 */ /* 0x000fe200000001ff */
[----:B------:R-:W-:Y:S01]  /*9eb0*/  LOP3.LUT R164, R164, 0xfffffff7, RZ, 0xc0, !PT ;  /* 0xfffffff7a4a47812 */ /* 0x000fe200078ec0ff */
[----:B------:R-:W-:-:S05]  /*9ec0*/  FFMA.FTZ R41, R41, R188, 1.1641532182693481445e-10 ;  /* 0x2f00000029297423 */ /* 0x000fca00000100bc */
[----:B------:R-:W-:Y:S01]  /*9ed0*/  FSETP.LE.FTZ.AND P4, PT, R41, R190, PT ;  /* 0x000000be2900720b */ /* 0x000fe20003f93000 */
[----:B------:R-:W-:Y:S02]  /*9ee0*/  IMAD.U32 R41, R36, 0x10000, RZ ;  /* 0x0001000024297824 */ /* 0x000fe400078e00ff */
[----:B------:R-:W-:Y:S02]  /*9ef0*/  IMAD.MOV.U32 R36, RZ, RZ, R194 ;  /* 0x000000ffff247224 */ /* 0x000fe400078e00c2 */
        /* <DEDUP_REMOVED lines=11> */
.L_x_12546:
        /* <DEDUP_REMOVED lines=13> */
.L_x_12548:
[----:B------:R-:W-:Y:S05]  /*a080*/  BSYNC.RECONVERGENT B1 ;  /* 0x0000000000017941 */ /* 0x000fea0003800200 */
.L_x_12547:
        /* <DEDUP_REMOVED lines=50> */
.L_x_12545:
[----:B------:R-:W-:Y:S05]  /*a3b0*/  BSYNC.RECONVERGENT B0 ;  /* 0x0000000000007941 */ /* 0x000fea0003800200 */
.L_x_12544:
        /* <DEDUP_REMOVED lines=24> */
.L_x_12551:
        /* <DEDUP_REMOVED lines=13> */
.L_x_12553:
[----:B------:R-:W-:Y:S05]  /*a610*/  BSYNC.RECONVERGENT B1 ;  /* 0x0000000000017941 */ /* 0x000fea0003800200 */
.L_x_12552:
        /* <DEDUP_REMOVED lines=47> */
[----:B------:R-:W-:Y:S02]  /*a910*/  IMAD.MOV.U32 R52, RZ, RZ, R42 ;  /* 0x000000ffff347224 */ /* 0x000fe400078e002a */
[----:B------:R-:W-:Y:S01]  /*a920*/  HFMA2 R42, -RZ, RZ, 0, 0 ;  /* 0x00000000ff2a7431 */ /* 0x000fe200000001ff */
[----:B------:R-:W-:-:S07]  /*a930*/  LOP3.LUT R183, R189, R40, R43, 0x96, !PT ;  /* 0x00000028bdb77212 */ /* 0x000fce00078e962b */
.L_x_12550:
[----:B------:R-:W-:Y:S05]  /*a940*/  BSYNC.RECONVERGENT B0 ;  /* 0x0000000000007941 */ /* 0x000fea0003800200 */
.L_x_12549:
        /* <DEDUP_REMOVED lines=21> */
.L_x_12556:
        /* <DEDUP_REMOVED lines=13> */
.L_x_12558:
[----:B------:R-:W-:Y:S05]  /*ab70*/  BSYNC.RECONVERGENT B1 ;  /* 0x0000000000017941 */ /* 0x000fea0003800200 */
.L_x_12557:
[----:B------:R-:W-:Y:S01]  /*ab80*/  IMAD.WIDE.U32 R44, R2, -0x326172a9, RZ ;  /* 0xcd9e8d57022c7825 */ /* 0x000fe200078e00ff */
[----:B------:R-:W-:-:S03]  /*ab90*/  LOP3.LUT R40, R165, R43, R157, 0x96, !PT ;  /* 0x0000002ba5287212 */ /* 0x000fc600078e969d */
[----:B------:R-:W-:Y:S01]  /*aba0*/  IMAD.MOV.U32 R36, RZ, RZ, R52 ;  /* 0x000000ffff247224 */ /* 0x000fe200078e0034 */
        /* <DEDUP_REMOVED lines=44> */
[----:B------:R-:W-:Y:S01]  /*ae70*/  MOV R52, R40 ;  /* 0x0000002800347202 */ /* 0x000fe20000000f00 */
[----:B------:R-:W-:Y:S01]  /*ae80*/  IMAD.MOV.U32 R40, RZ, RZ, RZ ;  /* 0x000000ffff287224 */ /* 0x000fe200078e00ff */
[----:B------:R-:W-:-:S07]  /*ae90*/  LOP3.LUT R183, R189, R42, R41, 0x96, !PT ;  /* 0x0000002abdb77212 */ /* 0x000fce00078e9629 */
.L_x_12555:
[----:B------:R-:W-:Y:S05]  /*aea0*/  BSYNC.RECONVERGENT B0 ;  /* 0x0000000000007941 */ /* 0x000fea0003800200 */
.L_x_12554:
        /* <DEDUP_REMOVED lines=23> */
.L_x_12561:
        /* <DEDUP_REMOVED lines=13> */
.L_x_12563:
[----:B------:R-:W-:Y:S05]  /*b0f0*/  BSYNC.RECONVERGENT B1 ;  /* 0x0000000000017941 */ /* 0x000fea0003800200 */
.L_x_12562:
        /* <DEDUP_REMOVED lines=50> */
.L_x_12560:
[----:B------:R-:W-:Y:S05]  /*b420*/  BSYNC.RECONVERGENT B0 ;  /* 0x0000000000007941 */ /* 0x000fea0003800200 */
.L_x_12559:
        /* <DEDUP_REMOVED lines=20> */
.L_x_12566:
        /* <DEDUP_REMOVED lines=13> */
.L_x_12568:
[----:B------:R-:W-:Y:S05]  /*b640*/  BSYNC.RECONVERGENT B1 ;  /* 0x0000000000017941 */ /* 0x000fea0003800200 */
.L_x_12567:
        /* <DEDUP_REMOVED lines=45> */
[----:B------:R-:W-:Y:S02]  /*b920*/  MOV R194, R40 ;  /* 0x0000002800c27202 */ /* 0x000fe40000000f00 */
[----:B------:R-:W-:Y:S01]  /*b930*/  LOP3.LUT R182, R193, R182, R41, 0x96, !PT ;  /* 0x000000b6c1b67212 */ /* 0x000fe200078e9629 */
[----:B------:R-:W-:Y:S01]  /*b940*/  IMAD.MOV.U32 R40, RZ, RZ, R52 ;  /* 0x000000ffff287224 */ /* 0x000fe200078e0034 */
[----:B------:R-:W-:Y:S01]  /*b950*/  LOP3.LUT R183, R189, R42, R37, 0x96, !PT ;  /* 0x0000002abdb77212 */ /* 0x000fe200078e9625 */
[----:B------:R-:W-:-:S07]  /*b960*/  IMAD.MOV.U32 R52, RZ, RZ, R36 ;  /* 0x000000ffff347224 */ /* 0x000fce00078e0024 */
.L_x_12565:
[----:B------:R-:W-:Y:S05]  /*b970*/  BSYNC.RECONVERGENT B0 ;  /* 0x0000000000007941 */ /* 0x000fea0003800200 */
.L_x_12564:
[----:B------:R-:W-:Y:S01]  /*b980*/  I2FP.F32.U32 R37, R40 ;  /* 0x0000002800257245 */ /* 0x000fe20000201000 */
[----:B------:R-:W-:Y:S01]  /*b990*/  BSSY.RECONVERGENT B0, `(.L_x_12569) ;  /* 0x0000057000007945 */ /* 0x000fe20003800200 */
[----:B------:R-:W-:Y:S01]  /*b9a0*/  PRMT R36, R89, 0x7632, R36 ;  /* 0x0000763259247816 */ /* 0x000fe20000000024 */
[----:B------:R-:W-:Y:S02]  /*b9b0*/  IMAD.MOV.U32 R40, RZ, RZ, 0x2 ;  /* 0x00000002ff287424 */ /* 0x000fe400078e00ff */
[----:B------:R-:W-:Y:S02]  /*b9c0*/  FFMA.FTZ R37, R37, R188, 1.1641532182693481445e-10 ;  /* 0x2f00000025257423 */ /* 0x000fe400000100bc */
[----:B------:R-:W-:Y:S01]  /*b9d0*/  IMAD.U32 R41, R36, 0x10000, RZ ;  /* 0x0001000024297824 */ /* 0x000fe200078e00ff */
[----:B------:R-:W-:Y:S02]  /*b9e0*/  FSEL R36, R46, RZ, P4 ;  /* 0x000000ff2e247208 */ /* 0x000fe40002000000 */
[----:B------:R-:W-:Y:S01]  /*b9f0*/  FSETP.GTU.FTZ.AND P2, PT, R37, R190, PT ;  /* 0x000000be2500720b */ /* 0x000fe20003f5c000 */
[----:B------:R-:W-:Y:S01]  /*ba00*/  FMUL.FTZ R41, R41, R192 ;  /* 0x000000c029297220 */ /* 0x000fe20000410000 */
[----:B------:R-:W-:-:S02]  /*ba10*/  MOV R37, R194 ;  /* 0x000000c200257202 */ /* 0x000fc40000000f00 */
        /* <DEDUP_REMOVED lines=14> */
.L_x_12571:
        /* <DEDUP_REMOVED lines=13> */
.L_x_12573:
[----:B------:R-:W-:Y:S05]  /*bbd0*/  BSYNC.RECONVERGENT B1 ;  /* 0x0000000000017941 */ /* 0x000fea0003800200 */
.L_x_12572:
        /* <DEDUP_REMOVED lines=50> */
.L_x_12570:
[----:B------:R-:W-:Y:S05]  /*bf00*/  BSYNC.RECONVERGENT B0 ;  /* 0x0000000000007941 */ /* 0x000fea0003800200 */
.L_x_12569:
        /* <DEDUP_REMOVED lines=19> */
.L_x_12576:
        /* <DEDUP_REMOVED lines=13> */
.L_x_12578:
[----:B------:R-:W-:Y:S05]  /*c110*/  BSYNC.RECONVERGENT B1 ;  /* 0x0000000000017941 */ /* 0x000fea0003800200 */
.L_x_12577:
        /* <DEDUP_REMOVED lines=50> */
.L_x_12575:
[----:B------:R-:W-:Y:S05]  /*c440*/  BSYNC.RECONVERGENT B0 ;  /* 0x0000000000007941 */ /* 0x000fea0003800200 */
.L_x_12574:
[----:B------:R-:W-:Y:S01]  /*c450*/  I2FP.F32.U32 R37, R36 ;  /* 0x0000002400257245 */ /* 0x000fe20000201000 */
[----:B------:R-:W-:Y:S01]  /*c460*/  BSSY.RECONVERGENT B0, `(.L_x_12579) ;  /* 0x0000056000007945 */ /* 0x000fe20003800200 */
[----:B------:R-:W-:Y:S01]  /*c470*/  SHF.L.U32 R41, R90, 0x10, RZ ;  /* 0x000000105a297819 */ /* 0x000fe200000006ff */
[----:B------:R-:W-:Y:S02]  /*c480*/  IMAD.MOV.U32 R40, RZ, RZ, 0x2 ;  /* 0x00000002ff287424 */ /* 0x000fe400078e00ff */
[----:B------:R-:W-:Y:S01]  /*c490*/  FFMA.FTZ R37, R37, R188, 1.1641532182693481445e-10 ;  /* 0x2f00000025257423 */ /* 0x000fe200000100bc */
[----:B------:R-:W-:Y:S02]  /*c4a0*/  IMAD.MOV.U32 R36, RZ, RZ, R194 ;  /* 0x000000ffff247224 */ /* 0x000fe400078e00c2 */
[----:B------:R-:W-:Y:S02]  /*c4b0*/  FMUL.FTZ R41, R41, R192 ;  /* 0x000000c029297220 */ /* 0x000fe40000410000 */
[----:B------:R-:W-:-:S02]  /*c4c0*/  FSETP.GTU.FTZ.AND P3, PT, R37, R190, PT ;  /* 0x000000be2500720b */ /* 0x000fc40003f7c000 */
        /* <DEDUP_REMOVED lines=15> */
.L_x_12581:
        /* <DEDUP_REMOVED lines=13> */
.L_x_12583:
[----:B------:R-:W-:Y:S05]  /*c690*/  BSYNC.RECONVERGENT B1 ;  /* 0x0000000000017941 */ /* 0x000fea0003800200 */
.L_x_12582:
        /* <DEDUP_REMOVED lines=50> */
.L_x_12580:
[----:B------:R-:W-:Y:S05]  /*c9c0*/  BSYNC.RECONVERGENT B0 ;  /* 0x0000000000007941 */ /* 0x000fea0003800200 */
.L_x_12579:
        /* <DEDUP_REMOVED lines=18> */
.L_x_12586:
        /* <DEDUP_REMOVED lines=13> */
.L_x_12588:
[----:B------:R-:W-:Y:S05]  /*cbc0*/  BSYNC.RECONVERGENT B1 ;  /* 0x0000000000017941 */ /* 0x000fea0003800200 */
.L_x_12587:
        /* <DEDUP_REMOVED lines=50> */
.L_x_12585:
[----:B------:R-:W-:Y:S05]  /*cef0*/  BSYNC.RECONVERGENT B0 ;  /* 0x0000000000007941 */ /* 0x000fea0003800200 */
.L_x_12584:
[----:B------:R-:W-:Y:S01]  /*cf00*/  I2FP.F32.U32 R37, R36 ;  /* 0x0000002400257245 */ /* 0x000fe20000201000 */
[----:B------:R-:W-:Y:S01]  /*cf10*/  BSSY.RECONVERGENT B0, `(.L_x_12589) ;  /* 0x0000057000007945 */ /* 0x000fe20003800200 */
[----:B------:R-:W-:-:S03]  /*cf20*/  PRMT R36, R90, 0x7632, R36 ;  /* 0x000076325a247816 */ /* 0x000fc60000000024 */
[----:B------:R-:W-:Y:S02]  /*cf30*/  FFMA.FTZ R37, R37, R188, 1.1641532182693481445e-10 ;  /* 0x2f00000025257423 */ /* 0x000fe400000100bc */
[----:B------:R-:W-:Y:S01]  /*cf40*/  IMAD.U32 R41, R36, 0x10000, RZ ;  /* 0x0001000024297824 */ /* 0x000fe200078e00ff */
[----:B------:R-:W-:Y:S01]  /*cf50*/  FSEL R36, R38, RZ, P3 ;  /* 0x000000ff26247208 */ /* 0x000fe20001800000 */
[----:B------:R-:W-:Y:S01]  /*cf60*/  HFMA2 R38, -RZ, RZ, 0, 1.1920928955078125e-07 ;  /* 0x00000002ff267431 */ /* 0x000fe200000001ff */
[----:B------:R-:W-:Y:S01]  /*cf70*/  FSETP.GTU.FTZ.AND P4, PT, R37, R190, PT ;  /* 0x000000be2500720b */ /* 0x000fe20003f9c000 */
[----:B------:R-:W-:-:S03]  /*cf80*/  FMUL.FTZ R41, R41, R192 ;  /* 0x000000c029297220 */ /* 0x000fc60000410000 */
        /* <DEDUP_REMOVED lines=15> */
.L_x_12591:
        /* <DEDUP_REMOVED lines=13> */
.L_x_12593:
[----:B------:R-:W-:Y:S05]  /*d150*/  BSYNC.RECONVERGENT B1 ;  /* 0x0000000000017941 */ /* 0x000fea0003800200 */
.L_x_12592:
[----:B------:R-:W-:Y:S01]  /*d160*/  IMAD.WIDE.U32 R42, R2, -0x326172a9, RZ ;  /* 0xcd9e8d57022a7825 */ /* 0x000fe200078e00ff */
[----:B------:R-:W-:-:S03]  /*d170*/  LOP3.LUT R36, R165, R45, R157, 0x96, !PT ;  /* 0x0000002da5247212 */ /* 0x000fc600078e969d */
        /* <DEDUP_REMOVED lines=47> */
[----:B------:R-:W-:-:S07]  /*d470*/  IMAD.MOV.U32 R52, RZ, RZ, R40 ;  /* 0x000000ffff347224 */ /* 0x000fce00078e0028 */
.L_x_12590:
[----:B------:R-:W-:Y:S05]  /*d480*/  BSYNC.RECONVERGENT B0 ;  /* 0x0000000000007941 */ /* 0x000fea0003800200 */
.L_x_12589:
[----:B------:R-:W-:Y:S01]  /*d490*/  ISETP.NE.AND P5, PT, R38, 0x1, PT ;  /* 0x000000012600780c */ /* 0x000fe20003fa5270 */
[----:B------:R-:W-:Y:S01]  /*d4a0*/  BSSY.RECONVERGENT B0, `(.L_x_12594) ;  /* 0x0000052000007945 */ /* 0x000fe20003800200 */
[----:B------:R-:W-:Y:S01]  /*d4b0*/  I2FP.F32.U32 R37, R36 ;  /* 0x0000002400257245 */ /* 0x000fe20000201000 */
[----:B------:R-:W-:Y:S01]  /*d4c0*/  IMAD.MOV.U32 R40, RZ, RZ, 0x2 ;  /* 0x00000002ff287424 */ /* 0x000fe200078e00ff */
[C---:B------:R-:W-:Y:S01]  /*d4d0*/  SHF.L.U32 R41, R39.reuse, 0x10, RZ ;  /* 0x0000001027297819 */ /* 0x040fe200000006ff */
[----:B------:R-:W-:Y:S01]  /*d4e0*/  IMAD.MOV.U32 R36, RZ, RZ, R194 ;  /* 0x000000ffff247224 */ /* 0x000fe200078e00c2 */
[----:B------:R-:W-:Y:S01]  /*d4f0*/  PRMT R44, R39, 0x7632, R44 ;  /* 0x00007632272c7816 */ /* 0x000fe2000000002c */
        /* <DEDUP_REMOVED lines=12> */
.L_x_12596:
        /* <DEDUP_REMOVED lines=13> */
.L_x_12598:
[----:B------:R-:W-:Y:S05]  /*d690*/  BSYNC.RECONVERGENT B1 ;  /* 0x0000000000017941 */ /* 0x000fea0003800200 */
.L_x_12597:
        /* <DEDUP_REMOVED lines=50> */
.L_x_12595:
[----:B------:R-:W-:Y:S05]  /*d9c0*/  BSYNC.RECONVERGENT B0 ;  /* 0x0000000000007941 */ /* 0x000fea0003800200 */
.L_x_12594:
[----:B------:R-:W-:Y:S01]  /*d9d0*/  I2FP.F32.U32 R37, R36 ;  /* 0x0000002400257245 */ /* 0x000fe20000201000 */
[----:B------:R-:W-:Y:S01]  /*d9e0*/  IMAD.U32 R39, R91, 0x10000, RZ ;  /* 0x000100005b277824 */ /* 0x000fe200078e00ff */
[----:B------:R-:W-:Y:S01]  /*d9f0*/  BSSY.RECONVERGENT B0, `(.L_x_12599) ;  /* 0x0000055000007945 */ /* 0x000fe20003800200 */
[----:B------:R-:W-:Y:S02]  /*da00*/  IMAD.MOV.U32 R36, RZ, RZ, 0x2 ;  /* 0x00000002ff247424 */ /* 0x000fe400078e00ff */
        /* <DEDUP_REMOVED lines=19> */
.L_x_12601:
        /* <DEDUP_REMOVED lines=13> */
.L_x_12603:
[----:B------:R-:W-:Y:S05]  /*dc10*/  BSYNC.RECONVERGENT B1 ;  /* 0x0000000000017941 */ /* 0x000fea0003800200 */
.L_x_12602:
        /* <DEDUP_REMOVED lines=50> */
.L_x_12600:
[----:B------:R-:W-:Y:S05]  /*df40*/  BSYNC.RECONVERGENT B0 ;  /* 0x0000000000007941 */ /* 0x000fea0003800200 */
.L_x_12599:
[----:B------:R-:W-:Y:S01]  /*df50*/  ISETP.NE.AND P6, PT, R36, 0x1, PT ;  /* 0x000000012400780c */ /* 0x000fe20003fc5270 */
[----:B------:R-:W-:Y:S01]  /*df60*/  IMAD.U32 R39, R44, 0x10000, RZ ;  /* 0x000100002c277824 */ /* 0x000fe200078e00ff */
[----:B------:R-:W-:Y:S01]  /*df70*/  I2FP.F32.U32 R37, R37 ;  /* 0x0000002500257245 */ /* 0x000fe20000201000 */
[----:B------:R-:W-:Y:S01]  /*df80*/  BSSY.RECONVERGENT B0, `(.L_x_12604) ;  /* 0x0000051000007945 */ /* 0x000fe20003800200 */
[----:B------:R-:W-:Y:S02]  /*df90*/  HFMA2 R54, -RZ, RZ, 0, 1.1920928955078125e-07 ;  /* 0x00000002ff367431 */ /* 0x000fe400000001ff */
[----:B------:R-:W-:Y:S02]  /*dfa0*/  IMAD.MOV.U32 R38, RZ, RZ, R194 ;  /* 0x000000ffff267224 */ /* 0x000fe400078e00c2 */
        /* <DEDUP_REMOVED lines=12> */
.L_x_12606:
        /* <DEDUP_REMOVED lines=15> */
.L_x_12608:
[----:B------:R-:W-:Y:S05]  /*e160*/  BSYNC.RECONVERGENT B1 ;  /* 0x0000000000017941 */ /* 0x000fea0003800200 */
.L_x_12607:
        /* <DEDUP_REMOVED lines=50> */
.L_x_12605:
[----:B------:R-:W-:Y:S05]  /*e490*/  BSYNC.RECONVERGENT B0 ;  /* 0x0000000000007941 */ /* 0x000fea0003800200 */
.L_x_12604:
        /* <DEDUP_REMOVED lines=12> */
.L_x_12528:
        /* <DEDUP_REMOVED lines=16> */
.L_x_12612:
        /* <DEDUP_REMOVED lines=13> */
.L_x_12614:
[----:B------:R-:W-:Y:S05]  /*e730*/  BSYNC.RECONVERGENT B1 ;  /* 0x0000000000017941 */ /* 0x000fea0003800200 */
.L_x_12613:
        /* <DEDUP_REMOVED lines=49> */
.L_x_12611:
[----:B------:R-:W-:Y:S05]  /*ea50*/  BSYNC.RECONVERGENT B0 ;  /* 0x0000000000007941 */ /* 0x000fea0003800200 */
.L_x_12610:
[----:B------:R-:W-:Y:S01]  /*ea60*/  I2FP.F32.U32 R41, R40 ;  /* 0x0000002800297245 */ /* 0x000fe20000201000 */
[----:B------:R-:W-:Y:S01]  /*ea70*/  BSSY.RECONVERGENT B0, `(.L_x_12615) ;  /* 0x0000053000007945 */ /* 0x000fe20003800200 */
[----:B------:R-:W-:Y:S01]  /*ea80*/  ISETP.NE.AND P2, PT, R42, 0x1, PT ;  /* 0x000000012a00780c */ /* 0x000fe20003f45270 */
[----:B------:R-:W-:Y:S01]  /*ea90*/  IMAD.MOV.U32 R40, RZ, RZ, 0x2 ;  /* 0x00000002ff287424 */ /* 0x000fe200078e00ff */
[----:B------:R-:W-:Y:S01]  /*eaa0*/  LOP3.LUT R164, R164, 0xffffffef, RZ, 0xc0, !PT ;  /* 0xffffffefa4a47812 */ /* 0x000fe200078ec0ff */
[----:B------:R-:W-:Y:S01]  /*eab0*/  FFMA.FTZ R41, R41, R188, 1.1641532182693481445e-10 ;  /* 0x2f00000029297423 */ /* 0x000fe200000100bc */
[----:B-----5:R-:W-:-:S04]  /*eac0*/  PRMT R51, R36, 0x7632, R51 ;  /* 0x0000763224337816 */ /* 0x020fc80000000033 */
        /* <DEDUP_REMOVED lines=13> */
.L_x_12617:
        /* <DEDUP_REMOVED lines=13> */
.L_x_12619:
[----:B------:R-:W-:Y:S05]  /*ec70*/  BSYNC.RECONVERGENT B1 ;  /* 0x0000000000017941 */ /* 0x000fea0003800200 */
.L_x_12618:
        /* <DEDUP_REMOVED lines=50> */
.L_x_12616:
[----:B------:R-:W-:Y:S05]  /*efa0*/  BSYNC.RECONVERGENT B0 ;  /* 0x0000000000007941 */ /* 0x000fea0003800200 */
.L_x_12615:
        /* <DEDUP_REMOVED lines=19> */
.L_x_12622:
        /* <DEDUP_REMOVED lines=13> */
.L_x_12624:
[----:B------:R-:W-:Y:S05]  /*f1b0*/  BSYNC.RECONVERGENT B1 ;  /* 0x0000000000017941 */ /* 0x000fea0003800200 */
.L_x_12623:
        /* <DEDUP_REMOVED lines=50> */
.L_x_12621:
[----:B------:R-:W-:Y:S05]  /*f4e0*/  BSYNC.RECONVERGENT B0 ;  /* 0x0000000000007941 */ /* 0x000fea0003800200 */
.L_x_12620:
[----:B------:R-:W-:Y:S01]  /*f4f0*/  I2FP.F32.U32 R43, R36 ;  /* 0x00000024002b7245 */ /* 0x000fe20000201000 */
[----:B------:R-:W-:Y:S01]  /*f500*/  BSSY.RECONVERGENT B0, `(.L_x_12625) ;  /* 0x0000053000007945 */ /* 0x000fe20003800200 */
[----:B------:R-:W-:Y:S01]  /*f510*/  ISETP.NE.AND P2, PT, R42, 0x1, PT ;  /* 0x000000012a00780c */ /* 0x000fe20003f45270 */
[----:B------:R-:W-:Y:S01]  /*f520*/  HFMA2 R36, -RZ, RZ, 0, 1.1920928955078125e-07 ;  /* 0x00000002ff247431 */ /* 0x000fe200000001ff */
[----:B------:R-:W-:Y:S01]  /*f530*/  LOP3.LUT R164, R164, 0xfffffffb, RZ, 0xc0, !PT ;  /* 0xfffffffba4a47812 */ /* 0x000fe200078ec0ff */
[----:B------:R-:W-:Y:S01]  /*f540*/  FFMA.FTZ R43, R43, R188, 1.1641532182693481445e-10 ;  /* 0x2f0000002b2b7423 */ /* 0x000fe200000100bc */
[----:B------:R-:W-:-:S04]  /*f550*/  PRMT R53, R37, 0x7632, R53 ;  /* 0x0000763225357816 */ /* 0x000fc80000000035 */
[----:B------:R-:W-:Y:S01]  /*f560*/  FSETP.LE.FTZ.AND P3, PT, R43, R190, PT ;  /* 0x000000be2b00720b */ /* 0x000fe20003f73000 */
[----:B------:R-:W-:Y:S02]  /*f570*/  IMAD.U32 R43, R37, 0x10000, RZ ;  /* 0x00010000252b7824 */ /* 0x000fe400078e00ff */
[----:B------:R-:W-:-:S10]  /*f580*/  IMAD.MOV.U32 R37, RZ, RZ, R194 ;  /* 0x000000ffff257224 */ /* 0x000fd400078e00c2 */
        /* <DEDUP_REMOVED lines=10> */
.L_x_12627:
        /* <DEDUP_REMOVED lines=13> */
.L_x_12629:
[----:B------:R-:W-:Y:S05]  /*f700*/  BSYNC.RECONVERGENT B1 ;  /* 0x0000000000017941 */ /* 0x000fea0003800200 */
.L_x_12628:
        /* <DEDUP_REMOVED lines=50> */
.L_x_12626:
[----:B------:R-:W-:Y:S05]  /*fa30*/  BSYNC.RECONVERGENT B0 ;  /* 0x0000000000007941 */ /* 0x000fea0003800200 */
.L_x_12625:
        /* <DEDUP_REMOVED lines=19> */
.L_x_12632:
        /* <DEDUP_REMOVED lines=13> */
.L_x_12634:
[----:B------:R-:W-:Y:S05]  /*fc40*/  BSYNC.RECONVERGENT B1 ;  /* 0x0000000000017941 */ /* 0x000fea0003800200 */
.L_x_12633:
[----:B------:R-:W-:Y:S01]  /*fc50*/  IMAD.WIDE.U32 R44, R2, -0x326172a9, RZ ;  /* 0xcd9e8d57022c7825 */ /* 0x000fe200078e00ff */
[----:B------:R-:W-:-:S03]  /*fc60*/  LOP3.LUT R36, R165, R49, R157, 0x96, !PT ;  /* 0x00000031a5247212 */ /* 0x000fc600078e969d */
[----:B------:R-:W-:Y:S01]  /*fc70*/  HFMA2 R40, -RZ, RZ, 0, 0 ;  /* 0x00000000ff287431 */ /* 0x000fe200000001ff */
        /* <DEDUP_REMOVED lines=47> */
.L_x_12631:
[----:B------:R-:W-:Y:S05]  /*ff70*/  BSYNC.RECONVERGENT B0 ;  /* 0x0000000000007941 */ /* 0x000fea0003800200 */
.L_x_12630:
        /* <DEDUP_REMOVED lines=18> */
.L_x_12637:
        /* <DEDUP_REMOVED lines=13> */
.L_x_12639:
[----:B------:R-:W-:Y:S05]  /*10170*/  BSYNC.RECONVERGENT B1 ;  /* 0x0000000000017941 */ /* 0x000fea0003800200 */
.L_x_12638:
        /* <DEDUP_REMOVED lines=50> */
.L_x_12636:
[----:B------:R-:W-:Y:S05]  /*104a0*/  BSYNC.RECONVERGENT B0 ;  /* 0x0000000000007941 */ /* 0x000fea0003800200 */
.L_x_12635:
[----:B------:R-:W-:Y:S01]  /*104b0*/  ISETP.NE.AND P4, PT, R36, 0x1, PT ;  /* 0x000000012400780c */ /* 0x000fe20003f85270 */
[----:B------:R-:W-:Y:S01]  /*104c0*/  BSSY.RECONVERGENT B0, `(.L_x_12640) ;  /* 0x0000050000007945 */ /* 0x000fe20003800200 */
[----:B------:R-:W-:Y:S01]  /*104d0*/  I2FP.F32.U32 R37, R37 ;  /* 0x0000002500257245 */ /* 0x000fe20000201000 */
[----:B------:R-:W-:Y:S02]  /*104e0*/  HFMA2 R42, -RZ, RZ, 0, 1.1920928955078125e-07 ;  /* 0x00000002ff2a7431 */ /* 0x000fe400000001ff */
[----:B------:R-:W-:Y:S02]  /*104f0*/  IMAD.U32 R57, R57, 0x10000, RZ ;  /* 0x0001000039397824 */ /* 0x000fe400078e00ff */
        /* <DEDUP_REMOVED lines=12> */
.L_x_12642:
        /* <DEDUP_REMOVED lines=13> */
.L_x_12644:
[----:B------:R-:W-:Y:S05]  /*10690*/  BSYNC.RECONVERGENT B1 ;  /* 0x0000000000017941 */ /* 0x000fea0003800200 */
.L_x_12643:
[----:B------:R-:W-:Y:S01]  /*106a0*/  IMAD.WIDE.U32 R48, R2, -0x326172a9, RZ ;  /* 0xcd9e8d5702307825 */ /* 0x000fe200078e00ff */
[----:B------:R-:W-:Y:S02]  /*106b0*/  LOP3.LUT R36, R165, R45, R157, 0x96, !PT ;  /* 0x0000002da5247212 */ /* 0x000fe400078e969d */
[----:B------:R-:W-:Y:S01]  /*106c0*/  MOV R38, R52 ;  /* 0x0000003400267202 */ /* 0x000fe20000000f00 */
        /* <DEDUP_REMOVED lines=47> */
.L_x_12641:
[----:B------:R-:W-:Y:S05]  /*109c0*/  BSYNC.RECONVERGENT B0 ;  /* 0x0000000000007941 */ /* 0x000fea0003800200 */
.L_x_12640:
        /* <DEDUP_REMOVED lines=18> */
.L_x_12647:
        /* <DEDUP_REMOVED lines=13> */
.L_x_12649:
[----:B------:R-:W-:Y:S05]  /*10bc0*/  BSYNC.RECONVERGENT B1 ;  /* 0x0000000000017941 */ /* 0x000fea0003800200 */
.L_x_12648:
        /* <DEDUP_REMOVED lines=50> */
.L_x_12646:
[----:B------:R-:W-:Y:S05]  /*10ef0*/  BSYNC.RECONVERGENT B0 ;  /* 0x0000000000007941 */ /* 0x000fea0003800200 */
.L_x_12645:
[----:B------:R-:W-:Y:S01]  /*10f00*/  P2R R36, PR, RZ, 0x2 ;  /* 0x00000002ff247803 */ /* 0x000fe20000000000 */
[----:B------:R-:W-:Y:S01]  /*10f10*/  FMUL.FTZ R41, R41, R192 ;  /* 0x000000c029297220 */ /* 0x000fe20000410000 */
[----:B------:R-:W-:Y:S01]  /*10f20*/  I2FP.F32.U32 R37, R38 ;  /* 0x0000002600257245 */ /* 0x000fe20000201000 */
[----:B------:R-:W-:Y:S01]  /*10f30*/  FMUL.FTZ R43, R43, R192 ;  /* 0x000000c02b2b7220 */ /* 0x000fe20000410000 */
[----:B------:R-:W-:Y:S01]  /*10f40*/  LOP3.LUT P1, RZ, R164, 0x10, RZ, 0xc0, !PT ;  /* 0x00000010a4ff7812 */ /* 0x000fe2000782c0ff */
        /* <DEDUP_REMOVED lines=32> */
.L_x_12609:
[----:B------:R-:W-:Y:S01]  /*11150*/  SEL R40, RZ, 0x1000000, !P5 ;  /* 0x01000000ff287807 */ /* 0x000fe20006800000 */
[----:B------:R-:W0:Y:S01]  /*11160*/  @P0 LDC.64 R46, c[0x0][0x398] ;  /* 0x0000e600ff2e0b82 */ /* 0x000e220000000a00 */
[----:B------:R-:W-:Y:S01]  /*11170*/  SEL R39, RZ, 0x10000, !P4 ;  /* 0x00010000ff277807 */ /* 0x000fe20006000000 */
[----:B------:R-:W-:Y:S01]  /*11180*/  VIADD R201, R179, 0x40 ;  /* 0x00000040b3c97836 */ /* 0x000fe20000000000 */
[----:B------:R-:W-:Y:S02]  /*11190*/  SEL R42, RZ, 0x100, !P3 ;  /* 0x00000100ff2a7807 */ /* 0x000fe40005800000 */
[C---:B------:R-:W-:Y:S01]  /*111a0*/  LOP3.LUT P5, RZ, R164.reuse, 0x8, RZ, 0xc0, !PT ;  /* 0x00000008a4ff7812 */ /* 0x040fe200078ac0ff */
[----:B------:R-:W-:Y:S01]  /*111b0*/  IMAD.WIDE.U32 R48, R201, 0x10, R140 ;  /* 0x00000010c9307825 */ /* 0x000fe200078e008c */
[C---:B------:R-:W-:Y:S01]  /*111c0*/  LOP3.LUT P4, RZ, R164.reuse, 0x4, RZ, 0xc0, !PT ;  /* 0x00000004a4ff7812 */ /* 0x040fe2000788c0ff */
[----:B------:R-:W1:Y:S01]  /*111d0*/  @P1 LDC.64 R44, c[0x0][0x3a0] ;  /* 0x0000e800ff2c1b82 */ /* 0x000e620000000a00 */
[----:B------:R-:W-:-:S02]  /*111e0*/  LOP3.LUT P3, RZ, R164, 0x2, RZ, 0xc0, !PT ;  /* 0x00000002a4ff7812 */ /* 0x000fc4000786c0ff */
[----:B------:R-:W-:Y:S02]  /*111f0*/  LOP3.LUT P6, RZ, R164, 0x10, RZ, 0xc0, !PT ;  /* 0x00000010a4ff7812 */ /* 0x000fe400078cc0ff */
[----:B------:R-:W-:Y:S02]  /*11200*/  SEL R38, RZ, 0x1000000, !P3 ;  /* 0x01000000ff267807 */ /* 0x000fe40005800000 */
[----:B------:R-:W-:Y:S02]  /*11210*/  SEL R37, RZ, 0x10000, !P4 ;  /* 0x00010000ff257807 */ /* 0x000fe40006000000 */
[----:B------:R-:W-:Y:S02]  /*11220*/  SEL R36, RZ, 0x100, !P5 ;  /* 0x00000100ff247807 */ /* 0x000fe40006800000 */
[----:B------:R-:W-:Y:S01]  /*11230*/  LOP3.LUT R42, R42, R40, R39, 0xfe, !PT ;  /* 0x000000282a2a7212 */ /* 0x000fe200078efe27 */
[----:B------:R-:W-:Y:S01]  /*11240*/  IMAD.WIDE.U32 R40, R181, 0x20, R170 ;  /* 0x00000020b5287825 */ /* 0x000fe200078e00aa */
[----:B------:R-:W-:-:S02]  /*11250*/  LOP3.LUT R36, R36, R38, R37, 0xfe, !PT ;  /* 0x0000002624247212 */ /* 0x000fc400078efe25 */
[----:B------:R-:W-:Y:S01]  /*11260*/  SEL R39, RZ, 0x1, !P6 ;  /* 0x00000001ff277807 */ /* 0x000fe20007000000 */
[----:B0-----:R-:W-:Y:S01]  /*11270*/  @P0 IMAD.WIDE.U32 R46, R201, 0x10, R46 ;  /* 0x00000010c92e0825 */ /* 0x001fe200078e002e */
[----:B------:R-:W-:Y:S01]  /*11280*/  SEL R37, RZ, 0x1, !P2 ;  /* 0x00000001ff257807 */ /* 0x000fe20005000000 */
[----:B------:R0:W-:Y:S01]  /*11290*/  STG.E.128 desc[UR6][R40.64], R68 ;  /* 0x0000004428007986 */ /* 0x0001e2000c101d06 */
[----:B------:R-:W-:Y:S01]  /*112a0*/  LOP3.LUT R36, R36, R39, RZ, 0xfc, !PT ;  /* 0x0000002724247212 */ /* 0x000fe200078efcff */
[----:B------:R-:W-:Y:S01]  /*112b0*/  IMAD.WIDE.U32 R38, R181, 0x8, R172 ;  /* 0x00000008b5267825 */ /* 0x000fe200078e00ac */
[----:B------:R-:W-:Y:S01]  /*112c0*/  LOP3.LUT R37, R42, R37, RZ, 0xfc, !PT ;  /* 0x000000252a257212 */ /* 0x000fe200078efcff */
[----:B------:R0:W-:Y:S02]  /*112d0*/  STG.E.128 desc[UR6][R40.64+0x10], R64 ;  /* 0x0000104028007986 */ /* 0x0001e4000c101d06 */
[----:B-1----:R-:W-:Y:S02]  /*112e0*/  @P1 IMAD.WIDE.U32 R44, R201, 0x20, R44 ;  /* 0x00000020c92c1825 */ /* 0x002fe400078e002c */
        /* <DEDUP_REMOVED lines=22> */
.L_x_12650:
[----:B------:R2:W5:Y:S04]  /*11450*/  @P0 LDG.E.128 R88, desc[UR6][R46.64] ;  /* 0x000000062e580981 */ /* 0x000568000c1e1d00 */
        /* <DEDUP_REMOVED lines=20> */
.L_x_12654:
[----:B------:R-:W-:Y:S01]  /*115a0*/  VIADD R4, R4, 0x1 ;  /* 0x0000000104047836 */ /* 0x000fe20000000000 */
[----:B------:R-:W-:Y:S03]  /*115b0*/  BSSY.RECONVERGENT B1, `(.L_x_12655) ;  /* 0x000000c000017945 */ /* 0x000fe60003800200 */
[C---:B--2---:R-:W-:Y:S01]  /*115c0*/  IMAD.WIDE.U32 R44, R4.reuse, -0x2daee0ad, RZ ;  /* 0xd2511f53042c7825 */ /* 0x044fe200078e00ff */
        /* <DEDUP_REMOVED lines=10> */
.L_x_12656:
[----:B------:R-:W-:Y:S05]  /*11670*/  BSYNC.RECONVERGENT B1 ;  /* 0x0000000000017941 */ /* 0x000fea0003800200 */
.L_x_12655:
        /* <DEDUP_REMOVED lines=49> */
.L_x_12653:
[----:B------:R-:W-:Y:S05]  /*11990*/  BSYNC.RECONVERGENT B0 ;  /* 0x0000000000007941 */ /* 0x000fea0003800200 */
.L_x_12652:
[----:B------:R-:W-:Y:S01]  /*119a0*/  I2FP.F32.U32 R41, R40 ;  /* 0x0000002800297245 */ /* 0x000fe20000201000 */
[----:B------:R-:W-:Y:S01]  /*119b0*/  BSSY.RECONVERGENT B0, `(.L_x_12657) ;  /* 0x0000054000007945 */ /* 0x000fe20003800200 */
[----:B------:R-:W-:Y:S01]  /*119c0*/  ISETP.NE.AND P2, PT, R42, 0x1, PT ;  /* 0x000000012a00780c */ /* 0x000fe20003f45270 */
[----:B--2---:R-:W-:Y:S01]  /*119d0*/  IMAD.MOV.U32 R44, RZ, RZ, 0x2 ;  /* 0x00000002ff2c7424 */ /* 0x004fe200078e00ff */
        /* <DEDUP_REMOVED lines=17> */
.L_x_12659:
        /* <DEDUP_REMOVED lines=13> */
.L_x_12661:
[----:B------:R-:W-:Y:S05]  /*11bc0*/  BSYNC.RECONVERGENT B1 ;  /* 0x0000000000017941 */ /* 0x000fea0003800200 */
.L_x_12660:
        /* <DEDUP_REMOVED lines=50> */
.L_x_12658:
[----:B------:R-:W-:Y:S05]  /*11ef0*/  BSYNC.RECONVERGENT B0 ;  /* 0x0000000000007941 */ /* 0x000fea0003800200 */
.L_x_12657:
        /* <DEDUP_REMOVED lines=23> */
.L_x_12664:
        /* <DEDUP_REMOVED lines=13> */
.L_x_12666:
[----:B------:R-:W-:Y:S05]  /*12140*/  BSYNC.RECONVERGENT B1 ;  /* 0x0000000000017941 */ /* 0x000fea0003800200 */
.L_x_12665:
        /* <DEDUP_REMOVED lines=50> */
.L_x_12663:
[----:B------:R-:W-:Y:S05]  /*12470*/  BSYNC.RECONVERGENT B0 ;  /* 0x0000000000007941 */ /* 0x000fea0003800200 */
.L_x_12662:
        /* <DEDUP_REMOVED lines=20> */
.L_x_12669:
        /* <DEDUP_REMOVED lines=13> */
.L_x_12671:
[----:B------:R-:W-:Y:S05]  /*12690*/  BSYNC.RECONVERGENT B1 ;  /* 0x0000000000017941 */ /* 0x000fea0003800200 */
.L_x_12670:
        /* <DEDUP_REMOVED lines=50> */
.L_x_12668:
[----:B------:R-:W-:Y:S05]  /*129c0*/  BSYNC.RECONVERGENT B0 ;  /* 0x0000000000007941 */ /* 0x000fea0003800200 */
.L_x_12667:
        /* <DEDUP_REMOVED lines=24> */
.L_x_12674:
        /* <DEDUP_REMOVED lines=13> */
.L_x_12676:
[----:B------:R-:W-:Y:S05]  /*12c20*/  BSYNC.RECONVERGENT B1 ;  /* 0x0000000000017941 */ /* 0x000fea0003800200 */
.L_x_12675:
        /* <DEDUP_REMOVED lines=50> */
.L_x_12673:
[----:B------:R-:W-:Y:S05]  /*12f50*/  BSYNC.RECONVERGENT B0 ;  /* 0x0000000000007941 */ /* 0x000fea0003800200 */
.L_x_12672:
[----:B------:R-:W-:Y:S01]  /*12f60*/  I2FP.F32.U32 R41, R36 ;  /* 0x0000002400297245 */ /* 0x000fe20000201000 */
[----:B------:R-:W-:Y:S01]  /*12f70*/  BSSY.RECONVERGENT B0, `(.L_x_12677) ;  /* 0x0000054000007945 */ /* 0x000fe20003800200 */
[----:B------:R-:W-:Y:S01]  /*12f80*/  ISETP.NE.AND P2, PT, R42, 0x1, PT ;  /* 0x000000012a00780c */ /* 0x000fe20003f45270 */
[----:B------:R-:W-:Y:S01]  /*12f90*/  IMAD.MOV.U32 R40, RZ, RZ, 0x2 ;  /* 0x00000002ff287424 */ /* 0x000fe200078e00ff */
[----:B------:R-:W-:Y:S01]  /*12fa0*/  LOP3.LUT R164, R164, 0xfffffffb, RZ, 0xc0, !PT ;  /* 0xfffffffba4a47812 */ /* 0x000fe200078ec0ff */
[----:B------:R-:W-:Y:S01]  /*12fb0*/  FFMA.FTZ R41, R41, R188, 1.1641532182693481445e-10 ;  /* 0x2f00000029297423 */ /* 0x000fe200000100bc */
[----:B------:R-:W-:Y:S02]  /*12fc0*/  PRMT R46, R37, 0x7632, R46 ;  /* 0x00007632252e7816 */ /* 0x000fe4000000002e */
[----:B------:R-:W-:Y:S02]  /*12fd0*/  MOV R36, R194 ;  /* 0x000000c200247202 */ /* 0x000fe40000000f00 */
        /* <DEDUP_REMOVED lines=13> */
.L_x_12679:
        /* <DEDUP_REMOVED lines=13> */
.L_x_12681:
[----:B------:R-:W-:Y:S05]  /*13180*/  BSYNC.RECONVERGENT B1 ;  /* 0x0000000000017941 */ /* 0x000fea0003800200 */
.L_x_12680:
        /* <DEDUP_REMOVED lines=50> */
.L_x_12678:
[----:B------:R-:W-:Y:S05]  /*134b0*/  BSYNC.RECONVERGENT B0 ;  /* 0x0000000000007941 */ /* 0x000fea0003800200 */
.L_x_12677:
        /* <DEDUP_REMOVED lines=8> */
[----:B------:R-:W-:Y:S02]  /*13540*/  FSEL R37, R47, RZ, P4 ;  /* 0x000000ff2f257208 */ /* 0x000fe40002000000 */
        /* <DEDUP_REMOVED lines=14> */
.L_x_12684:
        /* <DEDUP_REMOVED lines=13> */
.L_x_12686:
[----:B------:R-:W-:Y:S05]  /*13700*/  BSYNC.RECONVERGENT B1 ;  /* 0x0000000000017941 */ /* 0x000fea0003800200 */
.L_x_12685:
        /* <DEDUP_REMOVED lines=50> */
.L_x_12683:
[----:B------:R-:W-:Y:S05]  /*13a30*/  BSYNC.RECONVERGENT B0 ;  /* 0x0000000000007941 */ /* 0x000fea0003800200 */
.L_x_12682:
        /* <DEDUP_REMOVED lines=20> */
.L_x_12689:
        /* <DEDUP_REMOVED lines=13> */
.L_x_12691:
[----:B------:R-:W-:Y:S05]  /*13c50*/  BSYNC.RECONVERGENT B1 ;  /* 0x0000000000017941 */ /* 0x000fea0003800200 */
.L_x_12690:
        /* <DEDUP_REMOVED lines=50> */
.L_x_12688:
[----:B------:R-:W-:Y:S05]  /*13f80*/  BSYNC.RECONVERGENT B0 ;  /* 0x0000000000007941 */ /* 0x000fea0003800200 */
.L_x_12687:
[----:B------:R-:W-:Y:S01]  /*13f90*/  I2FP.F32.U32 R37, R40 ;  /* 0x0000002800257245 */ /* 0x000fe20000201000 */
[----:B------:R-:W-:Y:S01]  /*13fa0*/  BSSY.RECONVERGENT B0, `(.L_x_12692) ;  /* 0x0000057000007945 */ /* 0x000fe20003800200 */
[----:B------:R-:W-:-:S03]  /*13fb0*/  PRMT R36, R89, 0x7632, R36 ;  /* 0x0000763259247816 */ /* 0x000fc60000000024 */
[----:B------:R-:W-:Y:S02]  /*13fc0*/  FFMA.FTZ R37, R37, R188, 1.1641532182693481445e-10 ;  /* 0x2f00000025257423 */ /* 0x000fe400000100bc */
[----:B------:R-:W-:Y:S01]  /*13fd0*/  IMAD.U32 R41, R36, 0x10000, RZ ;  /* 0x0001000024297824 */ /* 0x000fe200078e00ff */
[----:B------:R-:W-:Y:S02]  /*13fe0*/  FSEL R36, R46, RZ, P4 ;  /* 0x000000ff2e247208 */ /* 0x000fe40002000000 */
[----:B------:R-:W-:Y:S01]  /*13ff0*/  FSETP.GTU.FTZ.AND P2, PT, R37, R190, PT ;  /* 0x000000be2500720b */ /* 0x000fe20003f5c000 */
[----:B------:R-:W-:Y:S01]  /*14000*/  FMUL.FTZ R41, R41, R192 ;  /* 0x000000c029297220 */ /* 0x000fe20000410000 */
[----:B------:R-:W-:Y:S02]  /*14010*/  MOV R37, R194 ;  /* 0x000000c200257202 */ /* 0x000fe40000000f00 */
[----:B------:R-:W-:Y:S02]  /*14020*/  SEL R169, RZ, 0x1, P2 ;  /* 0x00000001ffa97807 */ /* 0x000fe40001000000 */
[----:B------:R-:W-:-:S02]  /*14030*/  FSEL R41, R41, RZ, !P2 ;  /* 0x000000ff29297208 */ /* 0x000fc40005000000 */
[----:B------:R-:W-:-:S03]  /*14040*/  ISETP.NE.AND P2, PT, R42, 0x1, PT ;  /* 0x000000012a00780c */ /* 0x000fc60003f45270 */
[----:B------:R-:W-:Y:S01]  /*14050*/  FADD.FTZ R63, R41, R36 ;  /* 0x00000024293f7221 */ /* 0x000fe20000010000 */
[----:B------:R-:W-:-:S03]  /*14060*/  IMAD.MOV.U32 R36, RZ, RZ, 0x2 ;  /* 0x00000002ff247424 */ /* 0x000fc600078e00ff */
        /* <DEDUP_REMOVED lines=10> */
.L_x_12694:
        /* <DEDUP_REMOVED lines=13> */
.L_x_12696:
[----:B------:R-:W-:Y:S05]  /*141e0*/  BSYNC.RECONVERGENT B1 ;  /* 0x0000000000017941 */ /* 0x000fea0003800200 */
.L_x_12695:
        /* <DEDUP_REMOVED lines=50> */
.L_x_12693:
[----:B------:R-:W-:Y:S05]  /*14510*/  BSYNC.RECONVERGENT B0 ;  /* 0x0000000000007941 */ /* 0x000fea0003800200 */
.L_x_12692:
[----:B------:R-:W-:Y:S01]  /*14520*/  ISETP.NE.AND P3, PT, R36, 0x1, PT ;  /* 0x000000012400780c */ /* 0x000fe20003f65270 */
[C---:B------:R-:W-:Y:S01]  /*14530*/  IMAD.U32 R41, R38.reuse, 0x10000, RZ ;  /* 0x0001000026297824 */ /* 0x040fe200078e00ff */
[----:B------:R-:W-:Y:S01]  /*14540*/  I2FP.F32.U32 R37, R37 ;  /* 0x0000002500257245 */ /* 0x000fe20000201000 */
[----:B------:R-:W-:Y:S01]  /*14550*/  BSSY.RECONVERGENT B0, `(.L_x_12697) ;  /* 0x0000050000007945 */ /* 0x000fe20003800200 */
[----:B------:R-:W-:Y:S01]  /*14560*/  HFMA2 R40, -RZ, RZ, 0, 1.1920928955078125e-07 ;  /* 0x00000002ff287431 */ /* 0x000fe200000001ff */
[----:B------:R-:W-:Y:S01]  /*14570*/  PRMT R38, R38, 0x7632, R38 ;  /* 0x0000763226267816 */ /* 0x000fe20000000026 */
[----:B------:R-:W-:Y:S01]  /*14580*/  FMUL.FTZ R46, R41, R192 ;  /* 0x000000c0292e7220 */ /* 0x000fe20000410000 */
        /* <DEDUP_REMOVED lines=12> */
.L_x_12699:
        /* <DEDUP_REMOVED lines=13> */
.L_x_12701:
[----:B------:R-:W-:Y:S05]  /*14720*/  BSYNC.RECONVERGENT B1 ;  /* 0x0000000000017941 */ /* 0x000fea0003800200 */
.L_x_12700:
        /* <DEDUP_REMOVED lines=50> */
.L_x_12698:
[----:B------:R-:W-:Y:S05]  /*14a50*/  BSYNC.RECONVERGENT B0 ;  /* 0x0000000000007941 */ /* 0x000fea0003800200 */
.L_x_12697:
        /* <DEDUP_REMOVED lines=23> */
.L_x_12704:
        /* <DEDUP_REMOVED lines=13> */
.L_x_12706:
[----:B------:R-:W-:Y:S05]  /*14ca0*/  BSYNC.RECONVERGENT B1 ;  /* 0x0000000000017941 */ /* 0x000fea0003800200 */
.L_x_12705:
        /* <DEDUP_REMOVED lines=48> */
[----:B------:R-:W-:Y:S01]  /*14fb0*/  HFMA2 R36, -RZ, RZ, 0, 0 ;  /* 0x00000000ff247431 */ /* 0x000fe200000001ff */
[----:B------:R-:W-:-:S07]  /*14fc0*/  MOV R194, R42 ;  /* 0x0000002a00c27202 */ /* 0x000fce0000000f00 */
.L_x_12703:
[----:B------:R-:W-:Y:S05]  /*14fd0*/  BSYNC.RECONVERGENT B0 ;  /* 0x0000000000007941 */ /* 0x000fea0003800200 */
.L_x_12702:
        /* <DEDUP_REMOVED lines=18> */
.L_x_12709:
        /* <DEDUP_REMOVED lines=13> */
.L_x_12711:
[----:B------:R-:W-:Y:S05]  /*151d0*/  BSYNC.RECONVERGENT B1 ;  /* 0x0000000000017941 */ /* 0x000fea0003800200 */
.L_x_12710:
        /* <DEDUP_REMOVED lines=50> */
.L_x_12708:
[----:B------:R-:W-:Y:S05]  /*15500*/  BSYNC.RECONVERGENT B0 ;  /* 0x0000000000007941 */ /* 0x000fea0003800200 */
.L_x_12707:
        /* <DEDUP_REMOVED lines=8> */
[----:B------:R-:W-:Y:S02]  /*15590*/  IMAD.MOV.U32 R37, RZ, RZ, R194 ;  /* 0x000000ffff257224 */ /* 0x000fe400078e00c2 */
[----:B------:R-:W-:Y:S02]  /*155a0*/  SEL R175, RZ, 0x1, P4 ;  /* 0x00000001ffaf7807 */ /* 0x000fe40002000000 */
[----:B------:R-:W-:-:S02]  /*155b0*/  FSEL R41, R41, RZ, !P4 ;  /* 0x000000ff29297208 */ /* 0x000fc40006000000 */
[----:B------:R-:W-:-:S03]  /*155c0*/  ISETP.NE.AND P4, PT, R40, 0x1, PT ;  /* 0x000000012800780c */ /* 0x000fc60003f85270 */
[----:B------:R-:W-:Y:S01]  /*155d0*/  FADD.FTZ R57, R41, R36 ;  /* 0x0000002429397221 */ /* 0x000fe20000010000 */
[----:B------:R-:W-:-:S03]  /*155e0*/  HFMA2 R36, -RZ, RZ, 0, 1.1920928955078125e-07 ;  /* 0x00000002ff247431 */ /* 0x000fc600000001ff */
        /* <DEDUP_REMOVED lines=10> */
.L_x_12714:
        /* <DEDUP_REMOVED lines=13> */
.L_x_12716:
[----:B------:R-:W-:Y:S05]  /*15760*/  BSYNC.RECONVERGENT B1 ;  /* 0x0000000000017941 */ /* 0x000fea0003800200 */
.L_x_12715:
        /* <DEDUP_REMOVED lines=50> */
.L_x_12713:
[----:B------:R-:W-:Y:S05]  /*15a90*/  BSYNC.RECONVERGENT B0 ;  /* 0x0000000000007941 */ /* 0x000fea0003800200 */
.L_x_12712:
        /* <DEDUP_REMOVED lines=19> */
.L_x_12719:
        /* <DEDUP_REMOVED lines=13> */
.L_x_12721:
[----:B------:R-:W-:Y:S05]  /*15ca0*/  BSYNC.RECONVERGENT B1 ;  /* 0x0000000000017941 */ /* 0x000fea0003800200 */
.L_x_12720:
        /* <DEDUP_REMOVED lines=50> */
.L_x_12718:
[----:B------:R-:W-:Y:S05]  /*15fd0*/  BSYNC.RECONVERGENT B0 ;  /* 0x0000000000007941 */ /* 0x000fea0003800200 */
.L_x_12717:
        /* <DEDUP_REMOVED lines=23> */
.L_x_12724:
        /* <DEDUP_REMOVED lines=13> */
.L_x_12726:
[----:B------:R-:W-:Y:S05]  /*16220*/  BSYNC.RECONVERGENT B1 ;  /* 0x0000000000017941 */ /* 0x000fea0003800200 */
.L_x_12725:
        /* <DEDUP_REMOVED lines=50> */
.L_x_12723:
[----:B------:R-:W-:Y:S05]  /*16550*/  BSYNC.RECONVERGENT B0 ;  /* 0x0000000000007941 */ /* 0x000fea0003800200 */
.L_x_12722:
        /* <DEDUP_REMOVED lines=18> */
.L_x_12729:
        /* <DEDUP_REMOVED lines=15> */
.L_x_12731:
[----:B------:R-:W-:Y:S05]  /*16770*/  BSYNC.RECONVERGENT B1 ;  /* 0x0000000000017941 */ /* 0x000fea0003800200 */
.L_x_12730:
        /* <DEDUP_REMOVED lines=50> */
.L_x_12728:
[----:B------:R-:W-:Y:S05]  /*16aa0*/  BSYNC.RECONVERGENT B0 ;  /* 0x0000000000007941 */ /* 0x000fea0003800200 */
.L_x_12727:
        /* <DEDUP_REMOVED lines=12> */
.L_x_12651:
        /* <DEDUP_REMOVED lines=16> */
.L_x_12735:
        /* <DEDUP_REMOVED lines=13> */
.L_x_12737:
[----:B------:R-:W-:Y:S05]  /*16d40*/  BSYNC.RECONVERGENT B1 ;  /* 0x0000000000017941 */ /* 0x000fea0003800200 */
.L_x_12736:
        /* <DEDUP_REMOVED lines=49> */
.L_x_12734:
[----:B------:R-:W-:Y:S05]  /*17060*/  BSYNC.RECONVERGENT B0 ;  /* 0x0000000000007941 */ /* 0x000fea0003800200 */
.L_x_12733:
[----:B------:R-:W-:Y:S01]  /*17070*/  I2FP.F32.U32 R41, R40 ;  /* 0x0000002800297245 */ /* 0x000fe20000201000 */
[----:B------:R-:W-:Y:S01]  /*17080*/  BSSY.RECONVERGENT B0, `(.L_x_12738) ;  /* 0x0000053000007945 */ /* 0x000fe20003800200 */
[----:B------:R-:W-:Y:S01]  /*17090*/  ISETP.NE.AND P2, PT, R42, 0x1, PT ;  /* 0x000000012a00780c */ /* 0x000fe20003f45270 */
[----:B------:R-:W-:Y:S01]  /*170a0*/  IMAD.MOV.U32 R40, RZ, RZ, 0x2 ;  /* 0x00000002ff287424 */ /* 0x000fe200078e00ff */
[----:B------:R-:W-:Y:S01]  /*170b0*/  LOP3.LUT R164, R164, 0xffffffef, RZ, 0xc0, !PT ;  /* 0xffffffefa4a47812 */ /* 0x000fe200078ec0ff */
[----:B------:R-:W-:Y:S01]  /*170c0*/  FFMA.FTZ R41, R41, R188, 1.1641532182693481445e-10 ;  /* 0x2f00000029297423 */ /* 0x000fe200000100bc */
[C---:B--2--5:R-:W-:Y:S02]  /*170d0*/  SHF.L.U32 R47, R36.reuse, 0x10, RZ ;  /* 0x00000010242f7819 */ /* 0x064fe400000006ff */
[----:B------:R-:W-:Y:S01]  /*170e0*/  PRMT R51, R36, 0x7632, R51 ;  /* 0x0000763224337816 */ /* 0x000fe20000000033 */
[----:B------:R-:W-:Y:S01]  /*170f0*/  IMAD.MOV.U32 R36, RZ, RZ, R194 ;  /* 0x000000ffff247224 */ /* 0x000fe200078e00c2 */
        /* <DEDUP_REMOVED lines=11> */
.L_x_12740:
        /* <DEDUP_REMOVED lines=13> */
.L_x_12742:
[----:B------:R-:W-:Y:S05]  /*17280*/  BSYNC.RECONVERGENT B1 ;  /* 0x0000000000017941 */ /* 0x000fea0003800200 */
.L_x_12741:
        /* <DEDUP_REMOVED lines=48> */
[----:B------:R-:W-:Y:S02]  /*17590*/  LOP3.LUT R182, R193, R182, R45, 0x96, !PT ;  /* 0x000000b6c1b67212 */ /* 0x000fe400078e962d */
[----:B------:R-:W-:-:S07]  /*175a0*/  MOV R194, R44 ;  /* 0x0000002c00c27202 */ /* 0x000fce0000000f00 */
.L_x_12739:
[----:B------:R-:W-:Y:S05]  /*175b0*/  BSYNC.RECONVERGENT B0 ;  /* 0x0000000000007941 */ /* 0x000fea0003800200 */
.L_x_12738:
        /* <DEDUP_REMOVED lines=19> */
.L_x_12745:
        /* <DEDUP_REMOVED lines=13> */
.L_x_12747:
[----:B------:R-:W-:Y:S05]  /*177c0*/  BSYNC.RECONVERGENT B1 ;  /* 0x0000000000017941 */ /* 0x000fea0003800200 */
.L_x_12746:
        /* <DEDUP_REMOVED lines=50> */
.L_x_12744:
[----:B------:R-:W-:Y:S05]  /*17af0*/  BSYNC.RECONVERGENT B0 ;  /* 0x0000000000007941 */ /* 0x000fea0003800200 */
.L_x_12743:
        /* <DEDUP_REMOVED lines=20> */
.L_x_12750:
        /* <DEDUP_REMOVED lines=13> */
.L_x_12752:
[----:B------:R-:W-:Y:S05]  /*17d10*/  BSYNC.RECONVERGENT B1 ;  /* 0x0000000000017941 */ /* 0x000fea0003800200 */
.L_x_12751:
        /* <DEDUP_REMOVED lines=50> */
.L_x_12749:
[----:B------:R-:W-:Y:S05]  /*18040*/  BSYNC.RECONVERGENT B0 ;  /* 0x0000000000007941 */ /* 0x000fea0003800200 */
.L_x_12748:
        /* <DEDUP_REMOVED lines=19> */
.L_x_12755:
        /* <DEDUP_REMOVED lines=13> */
.L_x_12757:
[----:B------:R-:W-:Y:S05]  /*18250*/  BSYNC.RECONVERGENT B1 ;  /* 0x0000000000017941 */ /* 0x000fea0003800200 */
.L_x_12756:
        /* <DEDUP_REMOVED lines=47> */
[----:B------:R-:W-:Y:S01]  /*18550*/  LOP3.LUT R182, R193, R182, R43, 0x96, !PT ;  /* 0x000000b6c1b67212 */ /* 0x000fe200078e962b */
[----:B------:R-:W-:Y:S01]  /*18560*/  IMAD.MOV.U32 R50, RZ, RZ, R36 ;  /* 0x000000ffff327224 */ /* 0x000fe200078e0024 */
[----:B------:R-:W-:-:S07]  /*18570*/  MOV R194, R42 ;  /* 0x0000002a00c27202 */ /* 0x000fce0000000f00 */
.L_x_12754:
[----:B------:R-:W-:Y:S05]  /*18580*/  BSYNC.RECONVERGENT B0 ;  /* 0x0000000000007941 */ /* 0x000fea0003800200 */
.L_x_12753:
        /* <DEDUP_REMOVED lines=18> */
.L_x_12760:
        /* <DEDUP_REMOVED lines=13> */
.L_x_12762:
[----:B------:R-:W-:Y:S05]  /*18780*/  BSYNC.RECONVERGENT B1 ;  /* 0x0000000000017941 */ /* 0x000fea0003800200 */
.L_x_12761:
        /* <DEDUP_REMOVED lines=50> */
.L_x_12759:
[----:B------:R-:W-:Y:S05]  /*18ab0*/  BSYNC.RECONVERGENT B0 ;  /* 0x0000000000007941 */ /* 0x000fea0003800200 */
.L_x_12758:
        /* <DEDUP_REMOVED lines=17> */
.L_x_12765:
        /* <DEDUP_REMOVED lines=13> */
.L_x_12767:
[----:B------:R-:W-:Y:S05]  /*18ca0*/  BSYNC.RECONVERGENT B1 ;  /* 0x0000000000017941 */ /* 0x000fea0003800200 */
.L_x_12766:
        /* <DEDUP_REMOVED lines=50> */
.L_x_12764:
[----:B------:R-:W-:Y:S05]  /*18fd0*/  BSYNC.RECONVERGENT B0 ;  /* 0x0000000000007941 */ /* 0x000fea0003800200 */
.L_x_12763:
        /* <DEDUP_REMOVED lines=18> */
.L_x_12770:
        /* <DEDUP_REMOVED lines=13> */
.L_x_12772:
[----:B------:R-:W-:Y:S05]  /*191d0*/  BSYNC.RECONVERGENT B1 ;  /* 0x0000000000017941 */ /* 0x000fea0003800200 */
.L_x_12771:
        /* <DEDUP_REMOVED lines=50> */
.L_x_12769:
[----:B------:R-:W-:Y:S05]  /*19500*/  BSYNC.RECONVERGENT B0 ;  /* 0x0000000000007941 */ /* 0x000fea0003800200 */
.L_x_12768:
        /* <DEDUP_REMOVED lines=37> */
.L_x_12732:
        /* <DEDUP_REMOVED lines=48> */
.L_x_12773:
        /* <DEDUP_REMOVED lines=21> */
.L_x_12777:
        /* <DEDUP_REMOVED lines=13> */
.L_x_12779:
[----:B------:R-:W-:Y:S05]  /*19c80*/  BSYNC.RECONVERGENT B1 ;  /* 0x0000000000017941 */ /* 0x000fea0003800200 */
.L_x_12778:
        /* <DEDUP_REMOVED lines=40> */
[----:B------:R-:W-:-:S03]  /*19f10*/  LOP3.LUT R44, R195, R44, R43, 0x96, !PT ;  /* 0x0000002cc32c7212 */ /* 0x000fc600078e962b */
[----:B------:R-:W-:Y:S01]  /*19f20*/  HFMA2 R43, -RZ, RZ, 0, 0 ;  /* 0x00000000ff2b7431 */ /* 0x000fe200000001ff */
        /* <DEDUP_REMOVED lines=8> */
.L_x_12776:
[----:B------:R-:W-:Y:S05]  /*19fb0*/  BSYNC.RECONVERGENT B0 ;  /* 0x0000000000007941 */ /* 0x000fea0003800200 */
.L_x_12775:
        /* <DEDUP_REMOVED lines=8> */
[C---:B-----5:R-:W-:Y:S01]  /*1a040*/  IMAD.U32 R41, R36.reuse, 0x10000, RZ ;  /* 0x0001000024297824 */ /* 0x060fe200078e00ff */
[----:B------:R-:W-:-:S03]  /*1a050*/  PRMT R36, R36, 0x7632, R36 ;  /* 0x0000763224247816 */ /* 0x000fc60000000024 */
[----:B--2---:R-:W-:-:S08]  /*1a060*/  FMUL.FTZ R48, R41, R192 ;  /* 0x000000c029307220 */ /* 0x004fd00000410000 */
        /* <DEDUP_REMOVED lines=10> */
.L_x_12782:
        /* <DEDUP_REMOVED lines=13> */
.L_x_12784:
[----:B------:R-:W-:Y:S05]  /*1a1e0*/  BSYNC.RECONVERGENT B1 ;  /* 0x0000000000017941 */ /* 0x000fea0003800200 */
.L_x_12783:
        /* <DEDUP_REMOVED lines=50> */
.L_x_12781:
[----:B------:R-:W-:Y:S05]  /*1a510*/  BSYNC.RECONVERGENT B0 ;  /* 0x0000000000007941 */ /* 0x000fea0003800200 */
.L_x_12780:
        /* <DEDUP_REMOVED lines=23> */
.L_x_12787:
        /* <DEDUP_REMOVED lines=13> */
.L_x_12789:
[----:B------:R-:W-:Y:S05]  /*1a760*/  BSYNC.RECONVERGENT B1 ;  /* 0x0000000000017941 */ /* 0x000fea0003800200 */
.L_x_12788:
        /* <DEDUP_REMOVED lines=50> */
.L_x_12786:
[----:B------:R-:W-:Y:S05]  /*1aa90*/  BSYNC.RECONVERGENT B0 ;  /* 0x0000000000007941 */ /* 0x000fea0003800200 */
.L_x_12785:
        /* <DEDUP_REMOVED lines=8> */
[----:B------:R-:W-:-:S04]  /*1ab20*/  IMAD.MOV.U32 R36, RZ, RZ, R194 ;  /* 0x000000ffff247224 */ /* 0x000fc800078e00c2 */
        /* <DEDUP_REMOVED lines=11> */
.L_x_12792:
        /* <DEDUP_REMOVED lines=13> */
.L_x_12794:
[----:B------:R-:W-:Y:S05]  /*1acb0*/  BSYNC.RECONVERGENT B1 ;  /* 0x0000000000017941 */ /* 0x000fea0003800200 */
.L_x_12793:
        /* <DEDUP_REMOVED lines=50> */
.L_x_12791:
[----:B------:R-:W-:Y:S05]  /*1afe0*/  BSYNC.RECONVERGENT B0 ;  /* 0x0000000000007941 */ /* 0x000fea0003800200 */
.L_x_12790:
[----:B------:R-:W-:Y:S01]  /*1aff0*/  I2FP.F32.U32 R41, R36 ;  /* 0x0000002400297245 */ /* 0x000fe20000201000 */
[----:B------:R-:W-:Y:S01]  /*1b000*/  BSSY.RECONVERGENT B0, `(.L_x_12795) ;  /* 0x0000057000007945 */ /* 0x000fe20003800200 */
[----:B------:R-:W-:Y:S01]  /*1b010*/  PRMT R36, R88, 0x7632, R36 ;  /* 0x0000763258247816 */ /* 0x000fe20000000024 */
[----:B------:R-:W-:Y:S01]  /*1b020*/  IMAD.MOV.U32 R42, RZ, RZ, 0x2 ;  /* 0x00000002ff2a7424 */ /* 0x000fe200078e00ff */
        /* <DEDUP_REMOVED lines=20> */
.L_x_12797:
        /* <DEDUP_REMOVED lines=13> */
.L_x_12799:
[----:B------:R-:W-:Y:S05]  /*1b240*/  BSYNC.RECONVERGENT B1 ;  /* 0x0000000000017941 */ /* 0x000fea0003800200 */
.L_x_12798:
        /* <DEDUP_REMOVED lines=50> */
.L_x_12796:
[----:B------:R-:W-:Y:S05]  /*1b570*/  BSYNC.RECONVERGENT B0 ;  /* 0x0000000000007941 */ /* 0x000fea0003800200 */
.L_x_12795:
        /* <DEDUP_REMOVED lines=21> */
.L_x_12802:
        /* <DEDUP_REMOVED lines=13> */
.L_x_12804:
[----:B------:R-:W-:Y:S05]  /*1b7a0*/  BSYNC.RECONVERGENT B1 ;  /* 0x0000000000017941 */ /* 0x000fea0003800200 */
.L_x_12803:
        /* <DEDUP_REMOVED lines=50> */
.L_x_12801:
[----:B------:R-:W-:Y:S05]  /*1bad0*/  BSYNC.RECONVERGENT B0 ;  /* 0x0000000000007941 */ /* 0x000fea0003800200 */
.L_x_12800:
[----:B------:R-:W-:Y:S01]  /*1bae0*/  I2FP.F32.U32 R37, R37 ;  /* 0x0000002500257245 */ /* 0x000fe20000201000 */
[----:B------:R-:W-:Y:S01]  /*1baf0*/  BSSY.RECONVERGENT B0, `(.L_x_12805) ;  /* 0x0000056000007945 */ /* 0x000fe20003800200 */
[----:B------:R-:W-:Y:S02]  /*1bb00*/  SHF.L.U32 R41, R89, 0x10, RZ ;  /* 0x0000001059297819 */ /* 0x000fe400000006ff */
[----:B------:R-:W-:Y:S01]  /*1bb10*/  ISETP.NE.AND P3, PT, R36, 0x1, PT ;  /* 0x000000012400780c */ /* 0x000fe20003f65270 */
[----:B------:R-:W-:Y:S02]  /*1bb20*/  FFMA.FTZ R37, R37, R188, 1.1641532182693481445e-10 ;  /* 0x2f00000025257423 */ /* 0x000fe400000100bc */
[----:B------:R-:W-:-:S03]  /*1bb30*/  FMUL.FTZ R41, R41, R192 ;  /* 0x000000c029297220 */ /* 0x000fc60000410000 */
[----:B------:R-:W-:Y:S02]  /*1bb40*/  FSETP.GTU.FTZ.AND P2, PT, R37, R190, PT ;  /* 0x000000be2500720b */ /* 0x000fe40003f5c000 */
[----:B------:R-:W-:Y:S02]  /*1bb50*/  FSEL R37, R47, RZ, P4 ;  /* 0x000000ff2f257208 */ /* 0x000fe40002000000 */
[----:B------:R-:W-:Y:S01]  /*1bb60*/  FSEL R54, R41, RZ, !P2 ;  /* 0x000000ff29367208 */ /* 0x000fe20005000000 */
[----:B------:R-:W-:Y:S01]  /*1bb70*/  IMAD.MOV.U32 R41, RZ, RZ, 0x2 ;  /* 0x00000002ff297424 */ /* 0x000fe200078e00ff */
        /* <DEDUP_REMOVED lines=13> */
.L_x_12807:
        /* <DEDUP_REMOVED lines=13> */
.L_x_12809:
[----:B------:R-:W-:Y:S05]  /*1bd20*/  BSYNC.RECONVERGENT B1 ;  /* 0x0000000000017941 */ /* 0x000fea0003800200 */
.L_x_12808:
        /* <DEDUP_REMOVED lines=47> */
[----:B------:R-:W-:Y:S01]  /*1c020*/  LOP3.LUT R182, R193, R182, R43, 0x96, !PT ;  /* 0x000000b6c1b67212 */ /* 0x000fe200078e962b */
[----:B------:R-:W-:Y:S01]  /*1c030*/  IMAD.MOV.U32 R178, RZ, RZ, R36 ;  /* 0x000000ffffb27224 */ /* 0x000fe200078e0024 */
[----:B------:R-:W-:-:S07]  /*1c040*/  MOV R194, R42 ;  /* 0x0000002a00c27202 */ /* 0x000fce0000000f00 */
.L_x_12806:
[----:B------:R-:W-:Y:S05]  /*1c050*/  BSYNC.RECONVERGENT B0 ;  /* 0x0000000000007941 */ /* 0x000fea0003800200 */
.L_x_12805:
        /* <DEDUP_REMOVED lines=20> */
.L_x_12812:
        /* <DEDUP_REMOVED lines=13> */
.L_x_12814:
[----:B------:R-:W-:Y:S05]  /*1c270*/  BSYNC.RECONVERGENT B1 ;  /* 0x0000000000017941 */ /* 0x000fea0003800200 */
.L_x_12813:
        /* <DEDUP_REMOVED lines=50> */
.L_x_12811:
[----:B------:R-:W-:Y:S05]  /*1c5a0*/  BSYNC.RECONVERGENT B0 ;  /* 0x0000000000007941 */ /* 0x000fea0003800200 */
.L_x_12810:
        /* <DEDUP_REMOVED lines=24> */
.L_x_12817:
        /* <DEDUP_REMOVED lines=13> */
.L_x_12819:
[----:B------:R-:W-:Y:S05]  /*1c800*/  BSYNC.RECONVERGENT B1 ;  /* 0x0000000000017941 */ /* 0x000fea0003800200 */
.L_x_12818:
        /* <DEDUP_REMOVED lines=50> */
.L_x_12816:
[----:B------:R-:W-:Y:S05]  /*1cb30*/  BSYNC.RECONVERGENT B0 ;  /* 0x0000000000007941 */ /* 0x000fea0003800200 */
.L_x_12815:
[----:B------:R-:W-:Y:S01]  /*1cb40*/  ISETP.NE.AND P3, PT, R36, 0x1, PT ;  /* 0x000000012400780c */ /* 0x000fe20003f65270 */
[----:B------:R-:W-:Y:S01]  /*1cb50*/  BSSY.RECONVERGENT B0, `(.L_x_12820) ;  /* 0x0000052000007945 */ /* 0x000fe20003800200 */
[----:B------:R-:W-:Y:S01]  /*1cb60*/  I2FP.F32.U32 R37, R37 ;  /* 0x0000002500257245 */ /* 0x000fe20000201000 */
[----:B------:R-:W-:Y:S01]  /*1cb70*/  IMAD.MOV.U32 R40, RZ, RZ, 0x2 ;  /* 0x00000002ff287424 */ /* 0x000fe200078e00ff */
[C---:B------:R-:W-:Y:S02]  /*1cb80*/  SHF.L.U32 R41, R38.reuse, 0x10, RZ ;  /* 0x0000001026297819 */ /* 0x040fe400000006ff */
[----:B------:R-:W-:Y:S01]  /*1cb90*/  PRMT R38, R38, 0x7632, R38 ;  /* 0x0000763226267816 */ /* 0x000fe20000000026 */
[----:B------:R-:W-:Y:S02]  /*1cba0*/  FFMA.FTZ R37, R37, R188, 1.1641532182693481445e-10 ;  /* 0x2f00000025257423 */ /* 0x000fe400000100bc */
[----:B------:R-:W-:-:S03]  /*1cbb0*/  FMUL.FTZ R46, R41, R192 ;  /* 0x000000c0292e7220 */ /* 0x000fc60000410000 */
        /* <DEDUP_REMOVED lines=11> */
.L_x_12822:
        /* <DEDUP_REMOVED lines=13> */
.L_x_12824:
[----:B------:R-:W-:Y:S05]  /*1cd40*/  BSYNC.RECONVERGENT B1 ;  /* 0x0000000000017941 */ /* 0x000fea0003800200 */
.L_x_12823:
        /* <DEDUP_REMOVED lines=50> */
.L_x_12821:
[----:B------:R-:W-:Y:S05]  /*1d070*/  BSYNC.RECONVERGENT B0 ;  /* 0x0000000000007941 */ /* 0x000fea0003800200 */
.L_x_12820:
        /* <DEDUP_REMOVED lines=23> */
.L_x_12827:
        /* <DEDUP_REMOVED lines=13> */
.L_x_12829:
[----:B------:R-:W-:Y:S05]  /*1d2c0*/  BSYNC.RECONVERGENT B1 ;  /* 0x0000000000017941 */ /* 0x000fea0003800200 */
.L_x_12828:
        /* <DEDUP_REMOVED lines=50> */
.L_x_12826:
[----:B------:R-:W-:Y:S05]  /*1d5f0*/  BSYNC.RECONVERGENT B0 ;  /* 0x0000000000007941 */ /* 0x000fea0003800200 */
.L_x_12825:
        /* <DEDUP_REMOVED lines=18> */
.L_x_12832:
        /* <DEDUP_REMOVED lines=13> */
.L_x_12834:
[----:B------:R-:W-:Y:S05]  /*1d7f0*/  BSYNC.RECONVERGENT B1 ;  /* 0x0000000000017941 */ /* 0x000fea0003800200 */
.L_x_12833:
        /* <DEDUP_REMOVED lines=50> */
.L_x_12831:
[----:B------:R-:W-:Y:S05]  /*1db20*/  BSYNC.RECONVERGENT B0 ;  /* 0x0000000000007941 */ /* 0x000fea0003800200 */
.L_x_12830:
[----:B------:R-:W-:Y:S01]  /*1db30*/  I2FP.F32.U32 R37, R40 ;  /* 0x0000002800257245 */ /* 0x000fe20000201000 */
[----:B------:R-:W-:Y:S01]  /*1db40*/  BSSY.RECONVERGENT B0, `(.L_x_12835) ;  /* 0x0000057000007945 */ /* 0x000fe20003800200 */
[----:B------:R-:W-:Y:S02]  /*1db50*/  PRMT R36, R90, 0x7632, R36 ;  /* 0x000076325a247816 */ /* 0x000fe40000000024 */
[----:B------:R-:W-:Y:S01]  /*1db60*/  FSEL R38, R38, RZ, P3 ;  /* 0x000000ff26267208 */ /* 0x000fe20001800000 */
[----:B------:R-:W-:Y:S01]  /*1db70*/  FFMA.FTZ R37, R37, R188, 1.1641532182693481445e-10 ;  /* 0x2f00000025257423 */ /* 0x000fe200000100bc */
[----:B------:R-:W-:Y:S01]  /*1db80*/  SHF.L.U32 R41, R36, 0x10, RZ ;  /* 0x0000001024297819 */ /* 0x000fe200000006ff */
[----:B------:R-:W-:-:S03]  /*1db90*/  IMAD.MOV.U32 R36, RZ, RZ, 0x2 ;  /* 0x00000002ff247424 */ /* 0x000fc600078e00ff */
[----:B------:R-:W-:Y:S01]  /*1dba0*/  FSETP.GTU.FTZ.AND P4, PT, R37, R190, PT ;  /* 0x000000be2500720b */ /* 0x000fe20003f9c000 */
[----:B------:R-:W-:Y:S01]  /*1dbb0*/  FMUL.FTZ R41, R41, R192 ;  /* 0x000000c029297220 */ /* 0x000fe20000410000 */
[----:B------:R-:W-:Y:S02]  /*1dbc0*/  IMAD.MOV.U32 R37, RZ, RZ, R194 ;  /* 0x000000ffff257224 */ /* 0x000fe400078e00c2 */
        /* <DEDUP_REMOVED lines=14> */
.L_x_12837:
        /* <DEDUP_REMOVED lines=13> */
.L_x_12839:
[----:B------:R-:W-:Y:S05]  /*1dd80*/  BSYNC.RECONVERGENT B1 ;  /* 0x0000000000017941 */ /* 0x000fea0003800200 */
.L_x_12838:
        /* <DEDUP_REMOVED lines=50> */
.L_x_12836:
[----:B------:R-:W-:Y:S05]  /*1e0b0*/  BSYNC.RECONVERGENT B0 ;  /* 0x0000000000007941 */ /* 0x000fea0003800200 */
.L_x_12835:
        /* <DEDUP_REMOVED lines=19> */
.L_x_12842:
        /* <DEDUP_REMOVED lines=13> */
.L_x_12844:
[----:B------:R-:W-:Y:S05]  /*1e2c0*/  BSYNC.RECONVERGENT B1 ;  /* 0x0000000000017941 */ /* 0x000fea0003800200 */
.L_x_12843:
        /* <DEDUP_REMOVED lines=50> */
.L_x_12841:
[----:B------:R-:W-:Y:S05]  /*1e5f0*/  BSYNC.RECONVERGENT B0 ;  /* 0x0000000000007941 */ /* 0x000fea0003800200 */
.L_x_12840:
[----:B------:R-:W-:Y:S01]  /*1e600*/  I2FP.F32.U32 R37, R38 ;  /* 0x0000002600257245 */ /* 0x000fe20000201000 */
[----:B------:R-:W-:Y:S01]  /*1e610*/  IMAD.U32 R39, R91, 0x10000, RZ ;  /* 0x000100005b277824 */ /* 0x000fe200078e00ff */
[----:B------:R-:W-:Y:S01]  /*1e620*/  FSEL R45, R45, RZ, P4 ;  /* 0x000000ff2d2d7208 */ /* 0x000fe20002000000 */
[----:B------:R-:W-:Y:S01]  /*1e630*/  BSSY.RECONVERGENT B0, `(.L_x_12845) ;  /* 0x0000054000007945 */ /* 0x000fe20003800200 */
[----:B------:R-:W-:Y:S02]  /*1e640*/  HFMA2 R36, -RZ, RZ, 0, 1.1920928955078125e-07 ;  /* 0x00000002ff247431 */ /* 0x000fe400000001ff */
        /* <DEDUP_REMOVED lines=18> */
.L_x_12847:
        /* <DEDUP_REMOVED lines=13> */
.L_x_12849:
[----:B------:R-:W-:Y:S05]  /*1e840*/  BSYNC.RECONVERGENT B1 ;  /* 0x0000000000017941 */ /* 0x000fea0003800200 */
.L_x_12848:
        /* <DEDUP_REMOVED lines=50> */
.L_x_12846:
[----:B------:R-:W-:Y:S05]  /*1eb70*/  BSYNC.RECONVERGENT B0 ;  /* 0x0000000000007941 */ /* 0x000fea0003800200 */
.L_x_12845:
        /* <DEDUP_REMOVED lines=18> */
.L_x_12852:
        /* <DEDUP_REMOVED lines=15> */
.L_x_12854:
[----:B------:R-:W-:Y:S05]  /*1ed90*/  BSYNC.RECONVERGENT B1 ;  /* 0x0000000000017941 */ /* 0x000fea0003800200 */
.L_x_12853:
        /* <DEDUP_REMOVED lines=50> */
.L_x_12851:
[----:B------:R-:W-:Y:S05]  /*1f0c0*/  BSYNC.RECONVERGENT B0 ;  /* 0x0000000000007941 */ /* 0x000fea0003800200 */
.L_x_12850:
[----:B------:R-:W-:Y:S02]  /*1f0d0*/  I2FP.F32.U32 R37, R38 ;  /* 0x0000002600257245 */ /* 0x000fe40000201000 */
[----:B------:R-:W-:Y:S02]  /*1f0e0*/  PRMT R36, R91, 0x7632, R36 ;  /* 0x000076325b247816 */ /* 0x000fe40000000024 */
[----:B------:R-:W-:Y:S01]  /*1f0f0*/  FSEL R44, R44, RZ, P5 ;  /* 0x000000ff2c2c7208 */ /* 0x000fe20002800000 */
[----:B------:R-:W-:Y:S02]  /*1f100*/  FFMA.FTZ R37, R37, R188, 1.1641532182693481445e-10 ;  /* 0x2f00000025257423 */ /* 0x000fe400000100bc */
[----:B------:R-:W-:-:S03]  /*1f110*/  IMAD.U32 R39, R36, 0x10000, RZ ;  /* 0x0001000024277824 */ /* 0x000fc600078e00ff */
[----:B------:R-:W-:Y:S01]  /*1f120*/  FSETP.GTU.FTZ.AND P6, PT, R37, R190, PT ;  /* 0x000000be2500720b */ /* 0x000fe20003fdc000 */
[----:B------:R-:W-:-:S03]  /*1f130*/  FMUL.FTZ R39, R39, R192 ;  /* 0x000000c027277220 */ /* 0x000fc60000410000 */
[----:B------:R-:W-:Y:S02]  /*1f140*/  SEL R177, RZ, 0x1, P6 ;  /* 0x00000001ffb17807 */ /* 0x000fe40003000000 */
[----:B------:R-:W-:-:S05]  /*1f150*/  FSEL R39, R39, RZ, !P6 ;  /* 0x000000ff27277208 */ /* 0x000fca0007000000 */
[----:B------:R-:W-:-:S04]  /*1f160*/  FADD.FTZ R51, R39, R44 ;  /* 0x0000002c27337221 */ /* 0x000fc80000010000 */
[----:B------:R-:W-:Y:S01]  /*1f170*/  @P1 FADD.FTZ R51, R83, R51 ;  /* 0x0000003353331221 */ /* 0x000fe20000010000 */
[----:B------:R-:W-:Y:S06]  /*1f180*/  BRA `(.L_x_12855) ;  /* 0x0000002c00007947 */ /* 0x000fec0003800000 */
.L_x_12774:
        /* <DEDUP_REMOVED lines=16> */
.L_x_12858:
[----:B------:R-:W-:Y:S01]  /*1f290*/  VIADD R4, R4, 0x1 ;  /* 0x0000000104047836 */ /* 0x000fe20000000000 */
[----:B------:R-:W-:Y:S03]  /*1f2a0*/  BSSY.RECONVERGENT B1, `(.L_x_12859) ;  /* 0x000000c000017945 */ /* 0x000fe60003800200 */
[C---:B--2---:R-:W-:Y:S01]  /*1f2b0*/  IMAD.WIDE.U32 R46, R4.reuse, -0x2daee0ad, RZ ;  /* 0xd2511f53042e7825 */ /* 0x044fe200078e00ff */
        /* <DEDUP_REMOVED lines=10> */
.L_x_12860:
[----:B------:R-:W-:Y:S05]  /*1f360*/  BSYNC.RECONVERGENT B1 ;  /* 0x0000000000017941 */ /* 0x000fea0003800200 */
.L_x_12859:
        /* <DEDUP_REMOVED lines=50> */
.L_x_12857:
[----:B------:R-:W-:Y:S05]  /*1f690*/  BSYNC.RECONVERGENT B0 ;  /* 0x0000000000007941 */ /* 0x000fea0003800200 */
.L_x_12856:
[----:B------:R-:W-:Y:S01]  /*1f6a0*/  I2FP.F32.U32 R41, R40 ;  /* 0x0000002800297245 */ /* 0x000fe20000201000 */
[----:B------:R-:W-:Y:S01]  /*1f6b0*/  BSSY.RECONVERGENT B0, `(.L_x_12861) ;  /* 0x0000053000007945 */ /* 0x000fe20003800200 */
[----:B------:R-:W-:Y:S01]  /*1f6c0*/  ISETP.NE.AND P2, PT, R42, 0x1, PT ;  /* 0x000000012a00780c */ /* 0x000fe20003f45270 */
[----:B------:R-:W-:Y:S01]  /*1f6d0*/  HFMA2 R40, -RZ, RZ, 0, 1.1920928955078125e-07 ;  /* 0x00000002ff287431 */ /* 0x000fe200000001ff */
[----:B------:R-:W-:Y:S01]  /*1f6e0*/  LOP3.LUT R164, R164, 0xffffffef, RZ, 0xc0, !PT ;  /* 0xffffffefa4a47812 */ /* 0x000fe200078ec0ff */
[----:B------:R-:W-:Y:S01]  /*1f6f0*/  FFMA.FTZ R41, R41, R188, 1.1641532182693481445e-10 ;  /* 0x2f00000029297423 */ /* 0x000fe200000100bc */
[C---:B--2--5:R-:W-:Y:S01]  /*1f700*/  IMAD.U32 R47, R36.reuse, 0x10000, RZ ;  /* 0x00010000242f7824 */ /* 0x064fe200078e00ff */
        /* <DEDUP_REMOVED lines=13> */
.L_x_12863:
        /* <DEDUP_REMOVED lines=13> */
.L_x_12865:
[----:B------:R-:W-:Y:S05]  /*1f8b0*/  BSYNC.RECONVERGENT B1 ;  /* 0x0000000000017941 */ /* 0x000fea0003800200 */
.L_x_12864:
        /* <DEDUP_REMOVED lines=50> */
.L_x_12862:
[----:B------:R-:W-:Y:S05]  /*1fbe0*/  BSYNC.RECONVERGENT B0 ;  /* 0x0000000000007941 */ /* 0x000fea0003800200 */
.L_x_12861:
        /* <DEDUP_REMOVED lines=19> */
.L_x_12868:
        /* <DEDUP_REMOVED lines=13> */
.L_x_12870:
[----:B------:R-:W-:Y:S05]  /*1fdf0*/  BSYNC.RECONVERGENT B1 ;  /* 0x0000000000017941 */ /* 0x000fea0003800200 */
.L_x_12869:
        /* <DEDUP_REMOVED lines=48> */
[----:B------:R-:W-:Y:S02]  /*20100*/  LOP3.LUT R182, R193, R182, R45, 0x96, !PT ;  /* 0x000000b6c1b67212 */ /* 0x000fe400078e962d */
[----:B------:R-:W-:-:S07]  /*20110*/  MOV R194, R44 ;  /* 0x0000002c00c27202 */ /* 0x000fce0000000f00 */
.L_x_12867:
[----:B------:R-:W-:Y:S05]  /*20120*/  BSYNC.RECONVERGENT B0 ;  /* 0x0000000000007941 */ /* 0x000fea0003800200 */
.L_x_12866:
[----:B------:R-:W-:Y:S01]  /*20130*/  I2FP.F32.U32 R41, R36 ;  /* 0x0000002400297245 */ /* 0x000fe20000201000 */
[----:B------:R-:W-:Y:S01]  /*20140*/  BSSY.RECONVERGENT B0, `(.L_x_12871) ;  /* 0x0000053000007945 */ /* 0x000fe20003800200 */
[----:B------:R-:W-:Y:S01]  /*20150*/  ISETP.NE.AND P2, PT, R42, 0x1, PT ;  /* 0x000000012a00780c */ /* 0x000fe20003f45270 */
[----:B------:R-:W-:Y:S01]  /*20160*/  IMAD.U32 R49, R37, 0x10000, RZ ;  /* 0x0001000025317824 */ /* 0x000fe200078e00ff */
[----:B------:R-:W-:Y:S01]  /*20170*/  LOP3.LUT R164, R164, 0xfffffffb, RZ, 0xc0, !PT ;  /* 0xfffffffba4a47812 */ /* 0x000fe200078ec0ff */
[----:B------:R-:W-:Y:S01]  /*20180*/  FFMA.FTZ R41, R41, R188, 1.1641532182693481445e-10 ;  /* 0x2f00000029297423 */ /* 0x000fe200000100bc */
[----:B------:R-:W-:Y:S01]  /*20190*/  PRMT R55, R37, 0x7632, R55 ;  /* 0x0000763225377816 */ /* 0x000fe20000000037 */
        /* <DEDUP_REMOVED lines=13> */
.L_x_12873:
        /* <DEDUP_REMOVED lines=13> */
.L_x_12875:
[----:B------:R-:W-:Y:S05]  /*20340*/  BSYNC.RECONVERGENT B1 ;  /* 0x0000000000017941 */ /* 0x000fea0003800200 */
.L_x_12874:
        /* <DEDUP_REMOVED lines=50> */
.L_x_12872:
[----:B------:R-:W-:Y:S05]  /*20670*/  BSYNC.RECONVERGENT B0 ;  /* 0x0000000000007941 */ /* 0x000fea0003800200 */
.L_x_12871:
        /* <DEDUP_REMOVED lines=19> */
.L_x_12878:
        /* <DEDUP_REMOVED lines=13> */
.L_x_12880:
[----:B------:R-:W-:Y:S05]  /*20880*/  BSYNC.RECONVERGENT B1 ;  /* 0x0000000000017941 */ /* 0x000fea0003800200 */
.L_x_12879:
        /* <DEDUP_REMOVED lines=50> */
.L_x_12877:
[----:B------:R-:W-:Y:S05]  /*20bb0*/  BSYNC.RECONVERGENT B0 ;  /* 0x0000000000007941 */ /* 0x000fea0003800200 */
.L_x_12876:
        /* <DEDUP_REMOVED lines=18> */
.L_x_12883:
        /* <DEDUP_REMOVED lines=13> */
.L_x_12885:
[----:B------:R-:W-:Y:S05]  /*20db0*/  BSYNC.RECONVERGENT B1 ;  /* 0x0000000000017941 */ /* 0x000fea0003800200 */
.L_x_12884:
        /* <DEDUP_REMOVED lines=50> */
.L_x_12882:
[----:B------:R-:W-:Y:S05]  /*210e0*/  BSYNC.RECONVERGENT B0 ;  /* 0x0000000000007941 */ /* 0x000fea0003800200 */
.L_x_12881:
        /* <DEDUP_REMOVED lines=17> */
.L_x_12888:
        /* <DEDUP_REMOVED lines=13> */
.L_x_12890:
[----:B------:R-:W-:Y:S05]  /*212d0*/  BSYNC.RECONVERGENT B1 ;  /* 0x0000000000017941 */ /* 0x000fea0003800200 */
.L_x_12889:
        /* <DEDUP_REMOVED lines=50> */
.L_x_12887:
[----:B------:R-:W-:Y:S05]  /*21600*/  BSYNC.RECONVERGENT B0 ;  /* 0x0000000000007941 */ /* 0x000fea0003800200 */
.L_x_12886:
        /* <DEDUP_REMOVED lines=18> */
.L_x_12893:
        /* <DEDUP_REMOVED lines=13> */
.L_x_12895:
[----:B------:R-:W-:Y:S05]  /*21800*/  BSYNC.RECONVERGENT B1 ;  /* 0x0000000000017941 */ /* 0x000fea0003800200 */
.L_x_12894:
        /* <DEDUP_REMOVED lines=50> */
.L_x_12892:
[----:B------:R-:W-:Y:S05]  /*21b30*/  BSYNC.RECONVERGENT B0 ;  /* 0x0000000000007941 */ /* 0x000fea0003800200 */
.L_x_12891:
[----:B------:R-:W-:Y:S01]  /*21b40*/  P2R R36, PR, RZ, 0x2 ;  /* 0x00000002ff247803 */ /* 0x000fe20000000000 */
[----:B------:R-:W-:Y:S01]  /*21b50*/  FMUL.FTZ R47, R47, R192 ;  /* 0x000000c02f2f7220 */ /* 0x000fe20000410000 */
[----:B------:R-:W-:Y:S01]  /*21b60*/  I2FP.F32.U32 R37, R38 ;  /* 0x0000002600257245 */ /* 0x000fe20000201000 */
[-C--:B------:R-:W-:Y:S01]  /*21b70*/  FMUL.FTZ R54, R49, R192.reuse ;  /* 0x000000c031367220 */ /* 0x080fe20000410000 */
[----:B------:R-:W-:Y:S01]  /*21b80*/  LOP3.LUT P1, RZ, R164, 0x10, RZ, 0xc0, !PT ;  /* 0x00000010a4ff7812 */ /* 0x000fe2000782c0ff */
[----:B------:R-:W-:Y:S01]  /*21b90*/  FMUL.FTZ R51, R51, R192 ;  /* 0x000000c033337220 */ /* 0x000fe20000410000 */
[----:B------:R-:W-:Y:S01]  /*21ba0*/  SHF.L.U32 R39, R44, 0x10, RZ ;  /* 0x000000102c277819 */ /* 0x000fe200000006ff */
[----:B------:R-:W-:Y:S01]  /*21bb0*/  FFMA.FTZ R37, R37, R188, 1.1641532182693481445e-10 ;  /* 0x2f00000025257423 */ /* 0x000fe200000100bc */
[----:B------:R-:W-:Y:S01]  /*21bc0*/  LOP3.LUT P5, RZ, R164, 0x4, RZ, 0xc0, !PT ;  /* 0x00000004a4ff7812 */ /* 0x000fe200078ac0ff */
[-C--:B------:R-:W-:Y:S01]  /*21bd0*/  FMUL.FTZ R45, R45, R192.reuse ;  /* 0x000000c02d2d7220 */ /* 0x080fe20000410000 */
[----:B------:R-:W-:Y:S01]  /*21be0*/  FSEL R52, R47, RZ, P1 ;  /* 0x000000ff2f347208 */ /* 0x000fe20000800000 */
[-C--:B------:R-:W-:Y:S01]  /*21bf0*/  FMUL.FTZ R143, R143, R192.reuse ;  /* 0x000000c08f8f7220 */ /* 0x080fe20000410000 */
[----:B------:R-:W-:Y:S01]  /*21c00*/  ISETP.NE.AND P1, PT, R36, RZ, PT ;  /* 0x000000ff2400720c */ /* 0x000fe20003f25270 */
[-C--:B------:R-:W-:Y:S01]  /*21c10*/  FMUL.FTZ R48, R53, R192.reuse ;  /* 0x000000c035307220 */ /* 0x080fe20000410000 */
[----:B------:R-:W-:Y:S01]  /*21c20*/  P2R R40, PR, RZ, 0x1 ;  /* 0x00000001ff287803 */ /* 0x000fe20000000000 */
[-C--:B------:R-:W-:Y:S01]  /*21c30*/  FMUL.FTZ R55, R55, R192.reuse ;  /* 0x000000c037377220 */ /* 0x080fe20000410000 */
[----:B------:R-:W-:Y:S01]  /*21c40*/  LOP3.LUT P0, RZ, R164, 0x8, RZ, 0xc0, !PT ;  /* 0x00000008a4ff7812 */ /* 0x000fe2000780c0ff */
        /* <DEDUP_REMOVED lines=20> */
.L_x_12855:
        /* <DEDUP_REMOVED lines=48> */
.L_x_12896:
[----:B------:R2:W5:Y:S04]  /*22090*/  @P0 LDG.E.128 R88, desc[UR6][R46.64] ;  /* 0x000000062e580981 */ /* 0x000568000c1e1d00 */
        /* <DEDUP_REMOVED lines=20> */
.L_x_12900:
[----:B------:R-:W-:Y:S01]  /*221e0*/  IADD3 R4, PT, PT, R4, 0x1, RZ ;  /* 0x0000000104047810 */ /* 0x000fe20007ffe0ff */
[----:B------:R-:W-:Y:S03]  /*221f0*/  BSSY.RECONVERGENT B1, `(.L_x_12901) ;  /* 0x000000c000017945 */ /* 0x000fe60003800200 */
[C---:B------:R-:W-:Y:S01]  /*22200*/  ISETP.NE.AND P2, PT, R4.reuse, RZ, PT ;  /* 0x000000ff0400720c */ /* 0x040fe20003f45270 */
[----:B--2---:R-:W-:-:S12]  /*22210*/  IMAD.WIDE.U32 R46, R4, -0x2daee0ad, RZ ;  /* 0xd2511f53042e7825 */ /* 0x004fd800078e00ff */
        /* <DEDUP_REMOVED lines=9> */
.L_x_12902:
[----:B------:R-:W-:Y:S05]  /*222b0*/  BSYNC.RECONVERGENT B1 ;  /* 0x0000000000017941 */ /* 0x000fea0003800200 */
.L_x_12901:
        /* <DEDUP_REMOVED lines=46> */
[----:B------:R-:W-:Y:S01]  /*225a0*/  IMAD.MOV.U32 R194, RZ, RZ, R44 ;  /* 0x000000ffffc27224 */ /* 0x000fe200078e002c */
[----:B------:R-:W-:Y:S01]  /*225b0*/  LOP3.LUT R182, R193, R182, R45, 0x96, !PT ;  /* 0x000000b6c1b67212 */ /* 0x000fe200078e962d */
[----:B------:R-:W-:Y:S02]  /*225c0*/  IMAD.MOV.U32 R40, RZ, RZ, R178 ;  /* 0x000000ffff287224 */ /* 0x000fe400078e00b2 */
[----:B------:R-:W-:-:S07]  /*225d0*/  IMAD.MOV.U32 R43, RZ, RZ, RZ ;  /* 0x000000ffff2b7224 */ /* 0x000fce00078e00ff */
.L_x_12899:
[----:B------:R-:W-:Y:S05]  /*225e0*/  BSYNC.RECONVERGENT B0 ;  /* 0x0000000000007941 */ /* 0x000fea0003800200 */
.L_x_12898:
        /* <DEDUP_REMOVED lines=10> */
[----:B--2---:R-:W-:-:S06]  /*22690*/  FMUL.FTZ R142, R41, R192 ;  /* 0x000000c0298e7220 */ /* 0x004fcc0000410000 */
        /* <DEDUP_REMOVED lines=10> */
.L_x_12905:
        /* <DEDUP_REMOVED lines=13> */
.L_x_12907:
[----:B------:R-:W-:Y:S05]  /*22810*/  BSYNC.RECONVERGENT B1 ;  /* 0x0000000000017941 */ /* 0x000fea0003800200 */
.L_x_12906:
        /* <DEDUP_REMOVED lines=50> */
.L_x_12904:
[----:B------:R-:W-:Y:S05]  /*22b40*/  BSYNC.RECONVERGENT B0 ;  /* 0x0000000000007941 */ /* 0x000fea0003800200 */
.L_x_12903:
[----:B------:R-:W-:Y:S01]  /*22b50*/  I2FP.F32.U32 R41, R42 ;  /* 0x0000002a00297245 */ /* 0x000fe20000201000 */
[----:B------:R-:W-:Y:S01]  /*22b60*/  IMAD.U32 R43, R88, 0x10000, RZ ;  /* 0x00010000582b7824 */ /* 0x000fe200078e00ff */
[----:B------:R-:W-:Y:S01]  /*22b70*/  ISETP.NE.AND P3, PT, R40, 0x1, PT ;  /* 0x000000012800780c */ /* 0x000fe20003f65270 */
[----:B------:R-:W-:Y:S02]  /*22b80*/  BSSY.RECONVERGENT B0, `(.L_x_12908) ;  /* 0x0000054000007945 */ /* 0x000fe40003800200 */
[----:B------:R-:W-:Y:S01]  /*22b90*/  FFMA.FTZ R41, R41, R188, 1.1641532182693481445e-10 ;  /* 0x2f00000029297423 */ /* 0x000fe200000100bc */
[----:B------:R-:W-:-:S04]  /*22ba0*/  FMUL.FTZ R43, R43, R192 ;  /* 0x000000c02b2b7220 */ /* 0x000fc80000410000 */
[----:B------:R-:W-:Y:S02]  /*22bb0*/  FSETP.GTU.FTZ.AND P2, PT, R41, R190, PT ;  /* 0x000000be2900720b */ /* 0x000fe40003f5c000 */
[----:B------:R-:W-:Y:S02]  /*22bc0*/  FSEL R41, R142, RZ, P4 ;  /* 0x000000ff8e297208 */ /* 0x000fe40002000000 */
[----:B------:R-:W-:Y:S01]  /*22bd0*/  FSEL R44, R43, RZ, !P2 ;  /* 0x000000ff2b2c7208 */ /* 0x000fe20005000000 */
[----:B------:R-:W-:Y:S01]  /*22be0*/  IMAD.MOV.U32 R43, RZ, RZ, 0x2 ;  /* 0x00000002ff2b7424 */ /* 0x000fe200078e00ff */
        /* <DEDUP_REMOVED lines=13> */
.L_x_12910:
        /* <DEDUP_REMOVED lines=13> */
.L_x_12912:
[----:B------:R-:W-:Y:S05]  /*22d90*/  BSYNC.RECONVERGENT B1 ;  /* 0x0000000000017941 */ /* 0x000fea0003800200 */
.L_x_12911:
        /* <DEDUP_REMOVED lines=50> */
.L_x_12909:
[----:B------:R-:W-:Y:S05]  /*230c0*/  BSYNC.RECONVERGENT B0 ;  /* 0x0000000000007941 */ /* 0x000fea0003800200 */
.L_x_12908:
        /* <DEDUP_REMOVED lines=20> */
.L_x_12915:
        /* <DEDUP_REMOVED lines=13> */
.L_x_12917:
[----:B------:R-:W-:Y:S05]  /*232e0*/  BSYNC.RECONVERGENT B1 ;  /* 0x0000000000017941 */ /* 0x000fea0003800200 */
.L_x_12916:
        /* <DEDUP_REMOVED lines=50> */
.L_x_12914:
[----:B------:R-:W-:Y:S05]  /*23610*/  BSYNC.RECONVERGENT B0 ;  /* 0x0000000000007941 */ /* 0x000fea0003800200 */
.L_x_12913:
[----:B------:R-:W-:Y:S01]  /*23620*/  I2FP.F32.U32 R41, R42 ;  /* 0x0000002a00297245 */ /* 0x000fe20000201000 */
[----:B------:R-:W-:Y:S01]  /*23630*/  BSSY.RECONVERGENT B0, `(.L_x_12918) ;  /* 0x0000057000007945 */ /* 0x000fe20003800200 */
[----:B------:R-:W-:Y:S02]  /*23640*/  PRMT R40, R88, 0x7632, R40 ;  /* 0x0000763258287816 */ /* 0x000fe40000000028 */
[----:B------:R-:W-:Y:S01]  /*23650*/  ISETP.NE.AND P3, PT, R46, 0x1, PT ;  /* 0x000000012e00780c */ /* 0x000fe20003f65270 */
[----:B------:R-:W-:Y:S01]  /*23660*/  FFMA.FTZ R41, R41, R188, 1.1641532182693481445e-10 ;  /* 0x2f00000029297423 */ /* 0x000fe200000100bc */
[----:B------:R-:W-:Y:S01]  /*23670*/  SHF.L.U32 R43, R40, 0x10, RZ ;  /* 0x00000010282b7819 */ /* 0x000fe200000006ff */
[----:B------:R-:W-:Y:S01]  /*23680*/  IMAD.MOV.U32 R40, RZ, RZ, 0x2 ;  /* 0x00000002ff287424 */ /* 0x000fe200078e00ff */
        /* <DEDUP_REMOVED lines=17> */
.L_x_12920:
        /* <DEDUP_REMOVED lines=13> */
.L_x_12922:
[----:B------:R-:W-:Y:S05]  /*23870*/  BSYNC.RECONVERGENT B1 ;  /* 0x0000000000017941 */ /* 0x000fea0003800200 */
.L_x_12921:
        /* <DEDUP_REMOVED lines=50> */
.L_x_12919:
[----:B------:R-:W-:Y:S05]  /*23ba0*/  BSYNC.RECONVERGENT B0 ;  /* 0x0000000000007941 */ /* 0x000fea0003800200 */
.L_x_12918:
        /* <DEDUP_REMOVED lines=21> */
.L_x_12925:
        /* <DEDUP_REMOVED lines=13> */
.L_x_12927:
[----:B------:R-:W-:Y:S05]  /*23dd0*/  BSYNC.RECONVERGENT B1 ;  /* 0x0000000000017941 */ /* 0x000fea0003800200 */
.L_x_12926:
        /* <DEDUP_REMOVED lines=50> */
.L_x_12924:
[----:B------:R-:W-:Y:S05]  /*24100*/  BSYNC.RECONVERGENT B0 ;  /* 0x0000000000007941 */ /* 0x000fea0003800200 */
.L_x_12923:
        /* <DEDUP_REMOVED lines=23> */
.L_x_12930:
        /* <DEDUP_REMOVED lines=13> */
.L_x_12932:
[----:B------:R-:W-:Y:S05]  /*24350*/  BSYNC.RECONVERGENT B1 ;  /* 0x0000000000017941 */ /* 0x000fea0003800200 */
.L_x_12931:
        /* <DEDUP_REMOVED lines=50> */
.L_x_12929:
[----:B------:R-:W-:Y:S05]  /*24680*/  BSYNC.RECONVERGENT B0 ;  /* 0x0000000000007941 */ /* 0x000fea0003800200 */
.L_x_12928:
        /* <DEDUP_REMOVED lines=20> */
.L_x_12935:
        /* <DEDUP_REMOVED lines=13> */
.L_x_12937:
[----:B------:R-:W-:Y:S05]  /*248a0*/  BSYNC.RECONVERGENT B1 ;  /* 0x0000000000017941 */ /* 0x000fea0003800200 */
.L_x_12936:
        /* <DEDUP_REMOVED lines=50> */
.L_x_12934:
[----:B------:R-:W-:Y:S05]  /*24bd0*/  BSYNC.RECONVERGENT B0 ;  /* 0x0000000000007941 */ /* 0x000fea0003800200 */
.L_x_12933:
        /* <DEDUP_REMOVED lines=24> */
.L_x_12940:
        /* <DEDUP_REMOVED lines=13> */
.L_x_12942:
[----:B------:R-:W-:Y:S05]  /*24e30*/  BSYNC.RECONVERGENT B1 ;  /* 0x0000000000017941 */ /* 0x000fea0003800200 */
.L_x_12941:
        /* <DEDUP_REMOVED lines=50> */
.L_x_12939:
[----:B------:R-:W-:Y:S05]  /*25160*/  BSYNC.RECONVERGENT B0 ;  /* 0x0000000000007941 */ /* 0x000fea0003800200 */
.L_x_12938:
        /* <DEDUP_REMOVED lines=19> */
.L_x_12945:
        /* <DEDUP_REMOVED lines=13> */
.L_x_12947:
[----:B------:R-:W-:Y:S05]  /*25370*/  BSYNC.RECONVERGENT B1 ;  /* 0x0000000000017941 */ /* 0x000fea0003800200 */
.L_x_12946:
        /* <DEDUP_REMOVED lines=50> */
.L_x_12944:
[----:B------:R-:W-:Y:S05]  /*256a0*/  BSYNC.RECONVERGENT B0 ;  /* 0x0000000000007941 */ /* 0x000fea0003800200 */
.L_x_12943:
        /* <DEDUP_REMOVED lines=24> */
.L_x_12950:
        /* <DEDUP_REMOVED lines=13> */
.L_x_12952:
[----:B------:R-:W-:Y:S05]  /*25900*/  BSYNC.RECONVERGENT B1 ;  /* 0x0000000000017941 */ /* 0x000fea0003800200 */
.L_x_12951:
        /* <DEDUP_REMOVED lines=50> */
.L_x_12949:
[----:B------:R-:W-:Y:S05]  /*25c30*/  BSYNC.RECONVERGENT B0 ;  /* 0x0000000000007941 */ /* 0x000fea0003800200 */
.L_x_12948:
        /* <DEDUP_REMOVED lines=18> */
.L_x_12955:
        /* <DEDUP_REMOVED lines=13> */
.L_x_12957:
[----:B------:R-:W-:Y:S05]  /*25e30*/  BSYNC.RECONVERGENT B1 ;  /* 0x0000000000017941 */ /* 0x000fea0003800200 */
.L_x_12956:
        /* <DEDUP_REMOVED lines=50> */
.L_x_12954:
[----:B------:R-:W-:Y:S05]  /*26160*/  BSYNC.RECONVERGENT B0 ;  /* 0x0000000000007941 */ /* 0x000fea0003800200 */
.L_x_12953:
[----:B------:R-:W-:Y:S01]  /*26170*/  I2FP.F32.U32 R37, R42 ;  /* 0x0000002a00257245 */ /* 0x000fe20000201000 */
[----:B------:R-:W-:Y:S01]  /*26180*/  BSSY.RECONVERGENT B0, `(.L_x_12958) ;  /* 0x0000057000007945 */ /* 0x000fe20003800200 */
[----:B------:R-:W-:Y:S02]  /*26190*/  PRMT R36, R90, 0x7632, R36 ;  /* 0x000076325a247816 */ /* 0x000fe40000000024 */
[----:B------:R-:W-:Y:S01]  /*261a0*/  FSEL R38, R38, RZ, P3 ;  /* 0x000000ff26267208 */ /* 0x000fe20001800000 */
[----:B------:R-:W-:Y:S02]  /*261b0*/  FFMA.FTZ R37, R37, R188, 1.1641532182693481445e-10 ;  /* 0x2f00000025257423 */ /* 0x000fe400000100bc */
[----:B------:R-:W-:Y:S02]  /*261c0*/  IMAD.U32 R41, R36, 0x10000, RZ ;  /* 0x0001000024297824 */ /* 0x000fe400078e00ff */
[----:B------:R-:W-:Y:S01]  /*261d0*/  HFMA2 R36, -RZ, RZ, 0, 1.1920928955078125e-07 ;  /* 0x00000002ff247431 */ /* 0x000fe200000001ff */
[----:B------:R-:W-:Y:S01]  /*261e0*/  FSETP.GTU.FTZ.AND P4, PT, R37, R190, PT ;  /* 0x000000be2500720b */ /* 0x000fe20003f9c000 */
[----:B------:R-:W-:Y:S01]  /*261f0*/  FMUL.FTZ R41, R41, R192 ;  /* 0x000000c029297220 */ /* 0x000fe20000410000 */
[----:B------:R-:W-:-:S02]  /*26200*/  IMAD.MOV.U32 R37, RZ, RZ, R194 ;  /* 0x000000ffff257224 */ /* 0x000fc400078e00c2 */
        /* <DEDUP_REMOVED lines=14> */
.L_x_12960:
        /* <DEDUP_REMOVED lines=13> */
.L_x_12962:
[----:B------:R-:W-:Y:S05]  /*263c0*/  BSYNC.RECONVERGENT B1 ;  /* 0x0000000000017941 */ /* 0x000fea0003800200 */
.L_x_12961:
        /* <DEDUP_REMOVED lines=50> */
.L_x_12959:
[----:B------:R-:W-:Y:S05]  /*266f0*/  BSYNC.RECONVERGENT B0 ;  /* 0x0000000000007941 */ /* 0x000fea0003800200 */
.L_x_12958:
        /* <DEDUP_REMOVED lines=19> */
.L_x_12965:
        /* <DEDUP_REMOVED lines=13> */
.L_x_12967:
[----:B------:R-:W-:Y:S05]  /*26900*/  BSYNC.RECONVERGENT B1 ;  /* 0x0000000000017941 */ /* 0x000fea0003800200 */
.L_x_12966:
        /* <DEDUP_REMOVED lines=36> */
[----:B------:R-:W-:Y:S01]  /*26b50*/  LOP3.LUT R182, R180, R142, R43, 0x96, !PT ;  /* 0x0000008eb4b67212 */ /* 0x000fe200078e962b */
[----:B------:R-:W-:-:S03]  /*26b60*/  HFMA2 R142, -RZ, RZ, 0, 0 ;  /* 0x00000000ff8e7431 */ /* 0x000fc600000001ff */
        /* <DEDUP_REMOVED lines=12> */
.L_x_12964:
[----:B------:R-:W-:Y:S05]  /*26c30*/  BSYNC.RECONVERGENT B0 ;  /* 0x0000000000007941 */ /* 0x000fea0003800200 */
.L_x_12963:
[----:B------:R-:W-:Y:S01]  /*26c40*/  I2FP.F32.U32 R37, R38 ;  /* 0x0000002600257245 */ /* 0x000fe20000201000 */
[----:B------:R-:W-:Y:S01]  /*26c50*/  IMAD.U32 R39, R91, 0x10000, RZ ;  /* 0x000100005b277824 */ /* 0x000fe200078e00ff */
[----:B------:R-:W-:Y:S03]  /*26c60*/  BSSY.RECONVERGENT B0, `(.L_x_12968) ;  /* 0x0000056000007945 */ /* 0x000fe60003800200 */
[----:B------:R-:W-:Y:S01]  /*26c70*/  FFMA.FTZ R37, R37, R188, 1.1641532182693481445e-10 ;  /* 0x2f00000025257423 */ /* 0x000fe200000100bc */
[----:B------:R-:W-:-:S04]  /*26c80*/  FMUL.FTZ R39, R39, R192 ;  /* 0x000000c027277220 */ /* 0x000fc80000410000 */
[----:B------:R-:W-:Y:S02]  /*26c90*/  FSETP.GTU.FTZ.AND P5, PT, R37, R190, PT ;  /* 0x000000be2500720b */ /* 0x000fe40003fbc000 */
[----:B------:R-:W-:Y:S02]  /*26ca0*/  FSEL R37, R176, RZ, P4 ;  /* 0x000000ffb0257208 */ /* 0x000fe40002000000 */
[----:B------:R-:W-:Y:S01]  /*26cb0*/  FSEL R42, R39, RZ, !P5 ;  /* 0x000000ff272a7208 */ /* 0x000fe20006800000 */
[----:B------:R-:W-:Y:S01]  /*26cc0*/  IMAD.MOV.U32 R39, RZ, RZ, 0x2 ;  /* 0x00000002ff277424 */ /* 0x000fe200078e00ff */
[----:B------:R-:W-:Y:S02]  /*26cd0*/  SEL R36, RZ, 0x1, P5 ;  /* 0x00000001ff247807 */ /* 0x000fe40002800000 */
[----:B------:R-:W-:Y:S01]  /*26ce0*/  ISETP.NE.AND P5, PT, R142, 0x1, PT ;  /* 0x000000018e00780c */ /* 0x000fe20003fa5270 */
[----:B------:R-:W-:Y:S01]  /*26cf0*/  FADD.FTZ R42, R42, R37 ;  /* 0x000000252a2a7221 */ /* 0x000fe20000010000 */
[----:B------:R-:W-:-:S02]  /*26d00*/  MOV R37, R194 ;  /* 0x000000c200257202 */ /* 0x000fc40000000f00 */
        /* <DEDUP_REMOVED lines=11> */
.L_x_12970:
        /* <DEDUP_REMOVED lines=13> */
.L_x_12972:
[----:B------:R-:W-:Y:S05]  /*26e90*/  BSYNC.RECONVERGENT B1 ;  /* 0x0000000000017941 */ /* 0x000fea0003800200 */
.L_x_12971:
        /* <DEDUP_REMOVED lines=50> */
.L_x_12969:
[----:B------:R-:W-:Y:S05]  /*271c0*/  BSYNC.RECONVERGENT B0 ;  /* 0x0000000000007941 */ /* 0x000fea0003800200 */
.L_x_12968:
        /* <DEDUP_REMOVED lines=18> */
.L_x_12975:
        /* <DEDUP_REMOVED lines=15> */
.L_x_12977:
[----:B------:R-:W-:Y:S05]  /*273e0*/  BSYNC.RECONVERGENT B1 ;  /* 0x0000000000017941 */ /* 0x000fea0003800200 */
.L_x_12976:
        /* <DEDUP_REMOVED lines=50> */
.L_x_12974:
[----:B------:R-:W-:Y:S05]  /*27710*/  BSYNC.RECONVERGENT B0 ;  /* 0x0000000000007941 */ /* 0x000fea0003800200 */
.L_x_12973:
        /* <DEDUP_REMOVED lines=12> */
.L_x_12897:
        /* <DEDUP_REMOVED lines=16> */
.L_x_12981:
        /* <DEDUP_REMOVED lines=13> */
.L_x_12983:
[----:B------:R-:W-:Y:S05]  /*279b0*/  BSYNC.RECONVERGENT B1 ;  /* 0x0000000000017941 */ /* 0x000fea0003800200 */
.L_x_12982:
        /* <DEDUP_REMOVED lines=48> */
[----:B------:R-:W-:Y:S02]  /*27cc0*/  MOV R194, R44 ;  /* 0x0000002c00c27202 */ /* 0x000fe40000000f00 */
[----:B------:R-:W-:-:S07]  /*27cd0*/  MOV R40, R178 ;  /* 0x000000b200287202 */ /* 0x000fce0000000f00 */
.L_x_12980:
[----:B------:R-:W-:Y:S05]  /*27ce0*/  BSYNC.RECONVERGENT B0 ;  /* 0x0000000000007941 */ /* 0x000fea0003800200 */
.L_x_12979:
[----:B------:R-:W-:Y:S01]  /*27cf0*/  I2FP.F32.U32 R41, R40 ;  /* 0x0000002800297245 */ /* 0x000fe20000201000 */
[----:B------:R-:W-:Y:S01]  /*27d00*/  BSSY.RECONVERGENT B0, `(.L_x_12984) ;  /* 0x0000053000007945 */ /* 0x000fe20003800200 */
[----:B------:R-:W-:Y:S01]  /*27d10*/  ISETP.NE.AND P2, PT, R42, 0x1, PT ;  /* 0x000000012a00780c */ /* 0x000fe20003f45270 */
[----:B------:R-:W-:Y:S01]  /*27d20*/  IMAD.MOV.U32 R40, RZ, RZ, 0x2 ;  /* 0x00000002ff287424 */ /* 0x000fe200078e00ff */
[----:B------:R-:W-:Y:S01]  /*27d30*/  LOP3.LUT R164, R164, 0xffffffef, RZ, 0xc0, !PT ;  /* 0xffffffefa4a47812 */ /* 0x000fe200078ec0ff */
[----:B------:R-:W-:Y:S01]  /*27d40*/  FFMA.FTZ R41, R41, R188, 1.1641532182693481445e-10 ;  /* 0x2f00000029297423 */ /* 0x000fe200000100bc */
[C---:B--2--5:R-:W-:Y:S02]  /*27d50*/  SHF.L.U32 R47, R36.reuse, 0x10, RZ ;  /* 0x00000010242f7819 */ /* 0x064fe400000006ff */
[----:B------:R-:W-:Y:S02]  /*27d60*/  PRMT R207, R36, 0x7632, R207 ;  /* 0x0000763224cf7816 */ /* 0x000fe400000000cf */
        /* <DEDUP_REMOVED lines=12> */
.L_x_12986:
        /* <DEDUP_REMOVED lines=13> */
.L_x_12988:
[----:B------:R-:W-:Y:S05]  /*27f00*/  BSYNC.RECONVERGENT B1 ;  /* 0x0000000000017941 */ /* 0x000fea0003800200 */
.L_x_12987:
[----:B------:R-:W-:Y:S01]  /*27f10*/  IMAD.WIDE.U32 R42, R2, -0x326172a9, RZ ;  /* 0xcd9e8d57022a7825 */ /* 0x000fe200078e00ff */
[----:B------:R-:W-:Y:S02]  /*27f20*/  LOP3.LUT R40, R165, R143, R157, 0x96, !PT ;  /* 0x0000008fa5287212 */ /* 0x000fe400078e969d */
[----:B------:R-:W-:Y:S02]  /*27f30*/  MOV R36, R196 ;  /* 0x000000c400247202 */ /* 0x000fe40000000f00 */
        /* <DEDUP_REMOVED lines=44> */
[----:B------:R-:W-:Y:S02]  /*28200*/  HFMA2 R40, -RZ, RZ, 0, 0 ;  /* 0x00000000ff287431 */ /* 0x000fe400000001ff */
[----:B------:R-:W-:Y:S01]  /*28210*/  IMAD.MOV.U32 R194, RZ, RZ, R44 ;  /* 0x000000ffffc27224 */ /* 0x000fe200078e002c */
[----:B------:R-:W-:-:S07]  /*28220*/  LOP3.LUT R183, R189, R42, R41, 0x96, !PT ;  /* 0x0000002abdb77212 */ /* 0x000fce00078e9629 */
.L_x_12985:
[----:B------:R-:W-:Y:S05]  /*28230*/  BSYNC.RECONVERGENT B0 ;  /* 0x0000000000007941 */ /* 0x000fea0003800200 */
.L_x_12984:
        /* <DEDUP_REMOVED lines=19> */
.L_x_12991:
        /* <DEDUP_REMOVED lines=13> */
.L_x_12993:
[----:B------:R-:W-:Y:S05]  /*28440*/  BSYNC.RECONVERGENT B1 ;  /* 0x0000000000017941 */ /* 0x000fea0003800200 */
.L_x_12992:
        /* <DEDUP_REMOVED lines=48> */
[----:B------:R-:W-:Y:S02]  /*28750*/  LOP3.LUT R182, R193, R182, R45, 0x96, !PT ;  /* 0x000000b6c1b67212 */ /* 0x000fe400078e962d */
[----:B------:R-:W-:-:S07]  /*28760*/  MOV R194, R44 ;  /* 0x0000002c00c27202 */ /* 0x000fce0000000f00 */
.L_x_12990:
[----:B------:R-:W-:Y:S05]  /*28770*/  BSYNC.RECONVERGENT B0 ;  /* 0x0000000000007941 */ /* 0x000fea0003800200 */
.L_x_12989:
        /* <DEDUP_REMOVED lines=20> */
.L_x_12996:
        /* <DEDUP_REMOVED lines=13> */
.L_x_12998:
[----:B------:R-:W-:Y:S05]  /*28990*/  BSYNC.RECONVERGENT B1 ;  /* 0x0000000000017941 */ /* 0x000fea0003800200 */
.L_x_12997:
        /* <DEDUP_REMOVED lines=50> */
.L_x_12995:
[----:B------:R-:W-:Y:S05]  /*28cc0*/  BSYNC.RECONVERGENT B0 ;  /* 0x0000000000007941 */ /* 0x000fea0003800200 */
.L_x_12994:
[----:B------:R-:W-:Y:S01]  /*28cd0*/  I2FP.F32.U32 R37, R37 ;  /* 0x0000002500257245 */ /* 0x000fe20000201000 */
[----:B------:R-:W-:Y:S01]  /*28ce0*/  BSSY.RECONVERGENT B0, `(.L_x_12999) ;  /* 0x0000052000007945 */ /* 0x000fe20003800200 */
[----:B------:R-:W-:Y:S01]  /*28cf0*/  ISETP.NE.AND P2, PT, R36, 0x1, PT ;  /* 0x000000012400780c */ /* 0x000fe20003f45270 */
[----:B------:R-:W-:Y:S01]  /*28d00*/  IMAD.U32 R209, R209, 0x10000, RZ ;  /* 0x00010000d1d17824 */ /* 0x000fe200078e00ff */
[----:B------:R-:W-:Y:S01]  /*28d10*/  LOP3.LUT R164, R164, 0xfffffffd, RZ, 0xc0, !PT ;  /* 0xfffffffda4a47812 */ /* 0x000fe200078ec0ff */
[----:B------:R-:W-:Y:S01]  /*28d20*/  FFMA.FTZ R37, R37, R188, 1.1641532182693481445e-10 ;  /* 0x2f00000025257423 */ /* 0x000fe200000100bc */
[----:B------:R-:W-:-:S04]  /*28d30*/  MOV R40, 0x2 ;  /* 0x0000000200287802 */ /* 0x000fc80000000f00 */
        /* <DEDUP_REMOVED lines=12> */
.L_x_13001:
        /* <DEDUP_REMOVED lines=13> */
.L_x_13003:
[----:B------:R-:W-:Y:S05]  /*28ed0*/  BSYNC.RECONVERGENT B1 ;  /* 0x0000000000017941 */ /* 0x000fea0003800200 */
.L_x_13002:
        /* <DEDUP_REMOVED lines=50> */
.L_x_13000:
[----:B------:R-:W-:Y:S05]  /*29200*/  BSYNC.RECONVERGENT B0 ;  /* 0x0000000000007941 */ /* 0x000fea0003800200 */
.L_x_12999:
[----:B------:R-:W-:Y:S01]  /*29210*/  ISETP.NE.AND P3, PT, R40, 0x1, PT ;  /* 0x000000012800780c */ /* 0x000fe20003f65270 */
[----:B------:R-:W-:Y:S01]  /*29220*/  BSSY.RECONVERGENT B0, `(.L_x_13004) ;  /* 0x0000051000007945 */ /* 0x000fe20003800200 */
[----:B------:R-:W-:Y:S01]  /*29230*/  I2FP.F32.U32 R37, R37 ;  /* 0x0000002500257245 */ /* 0x000fe20000201000 */
[----:B------:R-:W-:Y:S01]  /*29240*/  IMAD.MOV.U32 R36, RZ, RZ, 0x2 ;  /* 0x00000002ff247424 */ /* 0x000fe200078e00ff */
[C---:B------:R-:W-:Y:S02]  /*29250*/  SHF.L.U32 R211, R38.reuse, 0x10, RZ ;  /* 0x0000001026d37819 */ /* 0x040fe400000006ff */
[----:B------:R-:W-:Y:S01]  /*29260*/  PRMT R213, R38, 0x7632, R213 ;  /* 0x0000763226d57816 */ /* 0x000fe200000000d5 */
        /* <DEDUP_REMOVED lines=12> */
.L_x_13006:
        /* <DEDUP_REMOVED lines=13> */
.L_x_13008:
[----:B------:R-:W-:Y:S05]  /*29400*/  BSYNC.RECONVERGENT B1 ;  /* 0x0000000000017941 */ /* 0x000fea0003800200 */
.L_x_13007:
        /* <DEDUP_REMOVED lines=50> */
.L_x_13005:
[----:B------:R-:W-:Y:S05]  /*29730*/  BSYNC.RECONVERGENT B0 ;  /* 0x0000000000007941 */ /* 0x000fea0003800200 */
.L_x_13004:
        /* <DEDUP_REMOVED lines=17> */
.L_x_13011:
        /* <DEDUP_REMOVED lines=13> */
.L_x_13013:
[----:B------:R-:W-:Y:S05]  /*29920*/  BSYNC.RECONVERGENT B1 ;  /* 0x0000000000017941 */ /* 0x000fea0003800200 */
.L_x_13012:
        /* <DEDUP_REMOVED lines=50> */
.L_x_13010:
[----:B------:R-:W-:Y:S05]  /*29c50*/  BSYNC.RECONVERGENT B0 ;  /* 0x0000000000007941 */ /* 0x000fea0003800200 */
.L_x_13009:
        /* <DEDUP_REMOVED lines=18> */
.L_x_13016:
        /* <DEDUP_REMOVED lines=13> */
.L_x_13018:
[----:B------:R-:W-:Y:S05]  /*29e50*/  BSYNC.RECONVERGENT B1 ;  /* 0x0000000000017941 */ /* 0x000fea0003800200 */
.L_x_13017:
[----:B------:R-:W-:Y:S01]  /*29e60*/  IMAD.WIDE.U32 R38, R2, -0x326172a9, RZ ;  /* 0xcd9e8d5702267825 */ /* 0x000fe200078e00ff */
[----:B------:R-:W-:-:S03]  /*29e70*/  LOP3.LUT R36, R165, R43, R157, 0x96, !PT ;  /* 0x0000002ba5247212 */ /* 0x000fc600078e969d */
[----:B------:R-:W-:Y:S01]  /*29e80*/  HFMA2 R198, -RZ, RZ, 0, 0 ;  /* 0x00000000ffc67431 */ /* 0x000fe200000001ff */
        /* <DEDUP_REMOVED lines=47> */
.L_x_13015:
[----:B------:R-:W-:Y:S05]  /*2a180*/  BSYNC.RECONVERGENT B0 ;  /* 0x0000000000007941 */ /* 0x000fea0003800200 */
.L_x_13014:
[----:B------:R-:W-:Y:S01]  /*2a190*/  P2R R36, PR, RZ, 0x2 ;  /* 0x00000002ff247803 */ /* 0x000fe20000000000 */
[----:B------:R-:W-:Y:S01]  /*2a1a0*/  FMUL.FTZ R47, R47, R192 ;  /* 0x000000c02f2f7220 */ /* 0x000fe20000410000 */
[----:B------:R-:W-:Y:S01]  /*2a1b0*/  I2FP.F32.U32 R37, R38 ;  /* 0x0000002600257245 */ /* 0x000fe20000201000 */
[----:B------:R-:W-:Y:S01]  /*2a1c0*/  IMAD.U32 R39, R44, 0x10000, RZ ;  /* 0x000100002c277824 */ /* 0x000fe200078e00ff */
        /* <DEDUP_REMOVED lines=10> */
[----:B------:R-:W-:Y:S01]  /*2a270*/  LOP3.LUT P0, RZ, R164, 0x8, RZ, 0xc0, !PT ;  /* 0x00000008a4ff7812 */ /* 0x000fe2000780c0ff */
[-C--:B------:R-:W-:Y:S01]  /*2a280*/  FMUL.FTZ R211, R211, R192.reuse ;  /* 0x000000c0d3d37220 */ /* 0x080fe20000410000 */
[-C--:B------:R-:W-:Y:S01]  /*2a290*/  FMUL.FTZ R209, R209, R192.reuse ;  /* 0x000000c0d1d17220 */ /* 0x080fe20000410000 */
[----:B------:R-:W-:Y:S01]  /*2a2a0*/  FMUL.FTZ R39, R39, R192 ;  /* 0x000000c027277220 */ /* 0x000fe20000410000 */
[----:B------:R-:W-:-:S02]  /*2a2b0*/  FSEL R46, R143, RZ, P5 ;  /* 0x000000ff8f2e7208 */ /* 0x000fc40002800000 */
[----:B------:R-:W-:Y:S02]  /*2a2c0*/  LOP3.LUT P6, RZ, R164, 0x2, RZ, 0xc0, !PT ;  /* 0x00000002a4ff7812 */ /* 0x000fe400078cc0ff */
[----:B------:R-:W-:Y:S01]  /*2a2d0*/  FSETP.GTU.FTZ.AND P5, PT, R37, R190, PT ;  /* 0x000000be2500720b */ /* 0x000fe20003fbc000 */
[----:B------:R-:W-:Y:S01]  /*2a2e0*/  @P1 FADD.FTZ R44, R84, R44 ;  /* 0x0000002c542c1221 */ /* 0x000fe20000010000 */
[----:B------:R-:W-:Y:S01]  /*2a2f0*/  FSEL R42, R45, RZ, P4 ;  /* 0x000000ff2d2a7208 */ /* 0x000fe20002000000 */
[----:B------:R-:W-:Y:S01]  /*2a300*/  @P1 FADD.FTZ R46, R86, R46 ;  /* 0x0000002e562e1221 */ /* 0x000fe20000010000 */
[----:B------:R-:W-:Y:S02]  /*2a310*/  FSEL R45, R207, RZ, P0 ;  /* 0x000000ffcf2d7208 */ /* 0x000fe40000000000 */
[----:B------:R-:W-:Y:S01]  /*2a320*/  ISETP.NE.AND P0, PT, R40, RZ, PT ;  /* 0x000000ff2800720c */ /* 0x000fe20003f05270 */
[----:B------:R-:W-:Y:S01]  /*2a330*/  @P1 FADD.FTZ R42, R82, R42 ;  /* 0x0000002a522a1221 */ /* 0x000fe20000010000 */
[----:B------:R-:W-:Y:S01]  /*2a340*/  FSEL R41, R213, RZ, P3 ;  /* 0x000000ffd5297208 */ /* 0x000fe20001800000 */
[----:B------:R-:W-:Y:S01]  /*2a350*/  @P1 FADD.FTZ R45, R85, R45 ;  /* 0x0000002d552d1221 */ /* 0x000fe20000010000 */
[----:B------:R-:W-:-:S02]  /*2a360*/  FSEL R40, R211, RZ, P2 ;  /* 0x000000ffd3287208 */ /* 0x000fc40001000000 */
[----:B------:R-:W-:Y:S01]  /*2a370*/  FSEL R47, R209, RZ, P6 ;  /* 0x000000ffd12f7208 */ /* 0x000fe20003000000 */
[----:B------:R-:W-:Y:S01]  /*2a380*/  @P1 FADD.FTZ R41, R81, R41 ;  /* 0x0000002951291221 */ /* 0x000fe20000010000 */
[----:B------:R-:W-:Y:S01]  /*2a390*/  FSEL R43, R39, RZ, !P5 ;  /* 0x000000ff272b7208 */ /* 0x000fe20006800000 */
[----:B------:R-:W-:Y:S01]  /*2a3a0*/  @P1 FADD.FTZ R40, R80, R40 ;  /* 0x0000002850281221 */ /* 0x000fe20000010000 */
[----:B------:R-:W-:Y:S01]  /*2a3b0*/  PLOP3.LUT P5, PT, P5, PT, PT, 0x8, 0x80 ;  /* 0x000000000080781c */ /* 0x000fe20002fae170 */
[----:B------:R-:W-:Y:S02]  /*2a3c0*/  @P1 FADD.FTZ R47, R87, R47 ;  /* 0x0000002f572f1221 */ /* 0x000fe40000010000 */
[----:B------:R-:W-:-:S10]  /*2a3d0*/  @P1 FADD.FTZ R43, R83, R43 ;  /* 0x0000002b532b1221 */ /* 0x000fd40000010000 */
.L_x_12978:
[----:B------:R-:W-:Y:S01]  /*2a3e0*/  SEL R142, RZ, 0x1000000, !P5 ;  /* 0x01000000ff8e7807 */ /* 0x000fe20006800000 */
[----:B------:R-:W0:Y:S01]  /*2a3f0*/  @P0 LDC.64 R210, c[0x0][0x398] ;  /* 0x0000e600ffd20b82 */ /* 0x000e220000000a00 */
[----:B------:R-:W-:Y:S02]  /*2a400*/  SEL R39, RZ, 0x10000, !P4 ;  /* 0x00010000ff277807 */ /* 0x000fe40006000000 */
[----:B------:R-:W-:Y:S02]  /*2a410*/  SEL R178, RZ, 0x100, !P3 ;  /* 0x00000100ffb27807 */ /* 0x000fe40005800000 */
[C---:B------:R-:W-:Y:S02]  /*2a420*/  LOP3.LUT P5, RZ, R164.reuse, 0x8, RZ, 0xc0, !PT ;  /* 0x00000008a4ff7812 */ /* 0x040fe400078ac0ff */
        /* <DEDUP_REMOVED lines=10> */
[----:B------:R-:W-:Y:S02]  /*2a4d0*/  SEL R39, RZ, 0x1, !P6 ;  /* 0x00000001ff277807 */ /* 0x000fe40007000000 */
[----:B------:R-:W-:Y:S01]  /*2a4e0*/  SEL R37, RZ, 0x1, !P2 ;  /* 0x00000001ff257807 */ /* 0x000fe20005000000 */
[----:B------:R2:W-:Y:S01]  /*2a4f0*/  STG.E.128 desc[UR6][R142.64], R44 ;  /* 0x0000002c8e007986 */ /* 0x0005e2000c101d06 */
[----:B------:R-:W-:Y:S01]  /*2a500*/  LOP3.LUT R36, R36, R39, RZ, 0xfc, !PT ;  /* 0x0000002724247212 */ /* 0x000fe200078efcff */
[----:B------:R-:W-:Y:S01]  /*2a510*/  IMAD.WIDE.U32 R38, R205, 0x8, R172 ;  /* 0x00000008cd267825 */ /* 0x000fe200078e00ac */
[----:B------:R-:W-:Y:S01]  /*2a520*/  LOP3.LUT R37, R178, R37, RZ, 0xfc, !PT ;  /* 0x00000025b2257212 */ /* 0x000fe200078efcff */
[----:B------:R2:W-:Y:S01]  /*2a530*/  STG.E.128 desc[UR6][R142.64+0x10], R40 ;  /* 0x000010288e007986 */ /* 0x0005e2000c101d06 */
        /* <DEDUP_REMOVED lines=26> */
.L_x_13019:
[----:B------:R1:W5:Y:S04]  /*2a6e0*/  @P0 LDG.E.128 R88, desc[UR6][R210.64] ;  /* 0x00000006d2580981 */ /* 0x000368000c1e1d00 */
[----:B------:R1:W5:Y:S04]  /*2a6f0*/  @P1 LDG.E.128 R84, desc[UR6][R208.64] ;  /* 0x00000006d0541981 */ /* 0x000368000c1e1d00 */
[----:B------:R1:W5:Y:S04]  /*2a700*/  @P1 LDG.E.128 R80, desc[UR6][R208.64+0x10] ;  /* 0x00001006d0501981 */ /* 0x000368000c1e1d00 */
[----:B------:R1:W5:Y:S01]  /*2a710*/  LDG.E.128 R140, desc[UR6][R212.64] ;  /* 0x00000006d48c7981 */ /* 0x000362000c1e1d00 */
[----:B------:R-:W-:Y:S05]  /*2a720*/  @!P0 BRA `(.L_x_13020) ;  /* 0x0000005400b48947 */ /* 0x000fea0003800000 */
        /* <DEDUP_REMOVED lines=16> */
.L_x_13023:
        /* <DEDUP_REMOVED lines=13> */
.L_x_13025:
[----:B------:R-:W-:Y:S05]  /*2a900*/  BSYNC.RECONVERGENT B1 ;  /* 0x0000000000017941 */ /* 0x000fea0003800200 */
.L_x_13024:
        /* <DEDUP_REMOVED lines=47> */
[----:B------:R-:W-:Y:S01]  /*2ac00*/  MOV R178, R36 ;  /* 0x0000002400b27202 */ /* 0x000fe20000000f00 */
[----:B------:R-:W-:Y:S01]  /*2ac10*/  IMAD.MOV.U32 R36, RZ, RZ, R196 ;  /* 0x000000ffff247224 */ /* 0x000fe200078e00c4 */
[----:B------:R-:W-:-:S07]  /*2ac20*/  LOP3.LUT R183, R189, R38, R37, 0x96, !PT ;  /* 0x00000026bdb77212 */ /* 0x000fce00078e9625 */
.L_x_13022:
[----:B------:R-:W-:Y:S05]  /*2ac30*/  BSYNC.RECONVERGENT B0 ;  /* 0x0000000000007941 */ /* 0x000fea0003800200 */
.L_x_13021:
[----:B------:R-:W-:Y:S01]  /*2ac40*/  I2FP.F32.U32 R37, R36 ;  /* 0x0000002400257245 */ /* 0x000fe20000201000 */
[----:B------:R-:W-:Y:S01]  /*2ac50*/  BSSY.RECONVERGENT B0, `(.L_x_13026) ;  /* 0x0000054000007945 */ /* 0x000fe20003800200 */
[----:B------:R-:W-:Y:S01]  /*2ac60*/  ISETP.NE.AND P2, PT, R39, 0x1, PT ;  /* 0x000000012700780c */ /* 0x000fe20003f45270 */
[----:B------:R-:W-:Y:S01]  /*2ac70*/  IMAD.MOV.U32 R38, RZ, RZ, R194 ;  /* 0x000000ffff267224 */ /* 0x000fe200078e00c2 */
[----:B------:R-:W-:Y:S01]  /*2ac80*/  LOP3.LUT R164, R164, 0xffffffef, RZ, 0xc0, !PT ;  /* 0xffffffefa4a47812 */ /* 0x000fe200078ec0ff */
[----:B------:R-:W-:Y:S01]  /*2ac90*/  FFMA.FTZ R37, R37, R188, 1.1641532182693481445e-10 ;  /* 0x2f00000025257423 */ /* 0x000fe200000100bc */
[----:B------:R-:W-:-:S04]  /*2aca0*/  MOV R167, 0x2 ;  /* 0x0000000200a77802 */ /* 0x000fc80000000f00 */
[----:B------:R-:W-:Y:S01]  /*2acb0*/  FSETP.LE.FTZ.AND P4, PT, R37, R190, PT ;  /* 0x000000be2500720b */ /* 0x000fe20003f93000 */
[C---:B-----5:R-:W-:Y:S01]  /*2acc0*/  IMAD.U32 R37, R140.reuse, 0x10000, RZ ;  /* 0x000100008c257824 */ /* 0x060fe200078e00ff */
        /* <DEDUP_REMOVED lines=12> */
.L_x_13028:
        /* <DEDUP_REMOVED lines=13> */
.L_x_13030:
[----:B------:R-:W-:Y:S05]  /*2ae60*/  BSYNC.RECONVERGENT B1 ;  /* 0x0000000000017941 */ /* 0x000fea0003800200 */
.L_x_13029:
        /* <DEDUP_REMOVED lines=50> */
.L_x_13027:
[----:B------:R-:W-:Y:S05]  /*2b190*/  BSYNC.RECONVERGENT B0 ;  /* 0x0000000000007941 */ /* 0x000fea0003800200 */
.L_x_13026:
[----:B------:R-:W-:Y:S01]  /*2b1a0*/  I2FP.F32.U32 R37, R38 ;  /* 0x0000002600257245 */ /* 0x000fe20000201000 */
[----:B------:R-:W-:Y:S01]  /*2b1b0*/  BSSY.RECONVERGENT B0, `(.L_x_13031) ;  /* 0x0000056000007945 */ /* 0x000fe20003800200 */
[----:B------:R-:W-:Y:S01]  /*2b1c0*/  SHF.L.U32 R39, R88, 0x10, RZ ;  /* 0x0000001058277819 */ /* 0x000fe200000006ff */
[----:B------:R-:W-:Y:S01]  /*2b1d0*/  IMAD.MOV.U32 R38, RZ, RZ, 0x2 ;  /* 0x00000002ff267424 */ /* 0x000fe200078e00ff */
[----:B------:R-:W-:Y:S01]  /*2b1e0*/  ISETP.NE.AND P3, PT, R167, 0x1, PT ;  /* 0x00000001a700780c */ /* 0x000fe20003f65270 */
        /* <DEDUP_REMOVED lines=18> */
.L_x_13033:
        /* <DEDUP_REMOVED lines=13> */
.L_x_13035:
[----:B------:R-:W-:Y:S05]  /*2b3e0*/  BSYNC.RECONVERGENT B1 ;  /* 0x0000000000017941 */ /* 0x000fea0003800200 */
.L_x_13034:
        /* <DEDUP_REMOVED lines=15> */
[----:B------:R-:W-:Y:S02]  /*2b4e0*/  IADD3 R37, PT, PT, R157, 0x32370b8f, RZ ;  /* 0x32370b8f9d257810 */ /* 0x000fe40007ffe0ff */
[----:B------:R-:W-:Y:S02]  /*2b4f0*/  LOP3.LUT R167, R167, R168, R39, 0x96, !PT ;  /* 0x000000a8a7a77212 */ /* 0x000fe400078e9627 */
        /* <DEDUP_REMOVED lines=33> */
.L_x_13032:
[----:B------:R-:W-:Y:S05]  /*2b710*/  BSYNC.RECONVERGENT B0 ;  /* 0x0000000000007941 */ /* 0x000fea0003800200 */
.L_x_13031:
[----:B------:R-:W-:Y:S01]  /*2b720*/  I2FP.F32.U32 R37, R37 ;  /* 0x0000002500257245 */ /* 0x000fe20000201000 */
[----:B------:R-:W-:Y:S01]  /*2b730*/  BSSY.RECONVERGENT B0, `(.L_x_13036) ;  /* 0x0000053000007945 */ /* 0x000fe20003800200 */
[----:B------:R-:W-:Y:S01]  /*2b740*/  ISETP.NE.AND P2, PT, R38, 0x1, PT ;  /* 0x000000012600780c */ /* 0x000fe20003f45270 */
[----:B------:R-:W-:Y:S01]  /*2b750*/  IMAD.MOV.U32 R39, RZ, RZ, R194 ;  /* 0x000000ffff277224 */ /* 0x000fe200078e00c2 */
[----:B------:R-:W-:Y:S01]  /*2b760*/  LOP3.LUT R164, R164, 0xfffffff7, RZ, 0xc0, !PT ;  /* 0xfffffff7a4a47812 */ /* 0x000fe200078ec0ff */
[----:B------:R-:W-:-:S05]  /*2b770*/  FFMA.FTZ R37, R37, R188, 1.1641532182693481445e-10 ;  /* 0x2f00000025257423 */ /* 0x000fca00000100bc */
[----:B------:R-:W-:Y:S01]  /*2b780*/  FSETP.LE.FTZ.AND P4, PT, R37, R190, PT ;  /* 0x000000be2500720b */ /* 0x000fe20003f93000 */
[----:B------:R-:W-:Y:S01]  /*2b790*/  IMAD.U32 R37, R140, 0x10000, RZ ;  /* 0x000100008c257824 */ /* 0x000fe200078e00ff */
[----:B------:R-:W-:-:S03]  /*2b7a0*/  MOV R140, 0x2 ;  /* 0x00000002008c7802 */ /* 0x000fc60000000f00 */
        /* <DEDUP_REMOVED lines=11> */
.L_x_13038:
        /* <DEDUP_REMOVED lines=13> */
.L_x_13040:
[----:B------:R-:W-:Y:S05]  /*2b930*/  BSYNC.RECONVERGENT B1 ;  /* 0x0000000000017941 */ /* 0x000fea0003800200 */
.L_x_13039:
        /* <DEDUP_REMOVED lines=50> */
.L_x_13037:
[----:B------:R-:W-:Y:S05]  /*2bc60*/  BSYNC.RECONVERGENT B0 ;  /* 0x0000000000007941 */ /* 0x000fea0003800200 */
.L_x_13036:
[----:B------:R-:W-:Y:S01]  /*2bc70*/  I2FP.F32.U32 R39, R39 ;  /* 0x0000002700277245 */ /* 0x000fe20000201000 */
[----:B------:R-:W-:Y:S01]  /*2bc80*/  BSSY.RECONVERGENT B0, `(.L_x_13041) ;  /* 0x0000057000007945 */ /* 0x000fe20003800200 */
[----:B------:R-:W-:Y:S02]  /*2bc90*/  PRMT R38, R88, 0x7632, R38 ;  /* 0x0000763258267816 */ /* 0x000fe40000000026 */
[----:B------:R-:W-:Y:S01]  /*2bca0*/  ISETP.NE.AND P3, PT, R140, 0x1, PT ;  /* 0x000000018c00780c */ /* 0x000fe20003f65270 */
[----:B------:R-:W-:Y:S01]  /*2bcb0*/  FFMA.FTZ R39, R39, R188, 1.1641532182693481445e-10 ;  /* 0x2f00000027277423 */ /* 0x000fe200000100bc */
[----:B------:R-:W-:Y:S02]  /*2bcc0*/  SHF.L.U32 R167, R38, 0x10, RZ ;  /* 0x0000001026a77819 */ /* 0x000fe400000006ff */
[----:B------:R-:W-:Y:S02]  /*2bcd0*/  FSEL R38, R37, RZ, P4 ;  /* 0x000000ff25267208 */ /* 0x000fe40002000000 */
[----:B------:R-:W-:Y:S01]  /*2bce0*/  FSETP.GTU.FTZ.AND P2, PT, R39, R190, PT ;  /* 0x000000be2700720b */ /* 0x000fe20003f5c000 */
[----:B------:R-:W-:Y:S01]  /*2bcf0*/  FMUL.FTZ R167, R167, R192 ;  /* 0x000000c0a7a77220 */ /* 0x000fe20000410000 */
[----:B------:R-:W-:-:S04]  /*2bd00*/  MOV R39, R194 ;  /* 0x000000c200277202 */ /* 0x000fc80000000f00 */
        /* <DEDUP_REMOVED lines=14> */
.L_x_13043:
        /* <DEDUP_REMOVED lines=13> */
.L_x_13045:
[----:B------:R-:W-:Y:S05]  /*2bec0*/  BSYNC.RECONVERGENT B1 ;  /* 0x0000000000017941 */ /* 0x000fea0003800200 */
.L_x_13044:
        /* <DEDUP_REMOVED lines=50> */
.L_x_13042:
[----:B------:R-:W-:Y:S05]  /*2c1f0*/  BSYNC.RECONVERGENT B0 ;  /* 0x0000000000007941 */ /* 0x000fea0003800200 */
.L_x_13041:
[----:B------:R-:W-:Y:S01]  /*2c200*/  I2FP.F32.U32 R39, R39 ;  /* 0x0000002700277245 */ /* 0x000fe20000201000 */
[----:B------:R-:W-:Y:S01]  /*2c210*/  BSSY.RECONVERGENT B0, `(.L_x_13046) ;  /* 0x0000054000007945 */ /* 0x000fe20003800200 */
[----:B------:R-:W-:Y:S01]  /*2c220*/  ISETP.NE.AND P2, PT, R38, 0x1, PT ;  /* 0x000000012600780c */ /* 0x000fe20003f45270 */
[----:B------:R-:W-:Y:S01]  /*2c230*/  IMAD.MOV.U32 R140, RZ, RZ, R194 ;  /* 0x000000ffff8c7224 */ /* 0x000fe200078e00c2 */
[----:B------:R-:W-:Y:S01]  /*2c240*/  LOP3.LUT R164, R164, 0xfffffffb, RZ, 0xc0, !PT ;  /* 0xfffffffba4a47812 */ /* 0x000fe200078ec0ff */
[----:B------:R-:W-:Y:S01]  /*2c250*/  FFMA.FTZ R39, R39, R188, 1.1641532182693481445e-10 ;  /* 0x2f00000027277423 */ /* 0x000fe200000100bc */
[----:B------:R-:W-:Y:S02]  /*2c260*/  PRMT R196, R141, 0x7632, R196 ;  /* 0x000076328dc47816 */ /* 0x000fe400000000c4 */
[----:B------:R-:W-:Y:S02]  /*2c270*/  MOV R169, 0x2 ;  /* 0x0000000200a97802 */ /* 0x000fe40000000f00 */
        /* <DEDUP_REMOVED lines=13> */
.L_x_13048:
        /* <DEDUP_REMOVED lines=13> */
.L_x_13050:
[----:B------:R-:W-:Y:S05]  /*2c420*/  BSYNC.RECONVERGENT B1 ;  /* 0x0000000000017941 */ /* 0x000fea0003800200 */
.L_x_13049:
        /* <DEDUP_REMOVED lines=50> */
.L_x_13047:
[----:B------:R-:W-:Y:S05]  /*2c750*/  BSYNC.RECONVERGENT B0 ;  /* 0x0000000000007941 */ /* 0x000fea0003800200 */
.L_x_13046:
        /* <DEDUP_REMOVED lines=23> */
.L_x_13053:
        /* <DEDUP_REMOVED lines=13> */
.L_x_13055:
[----:B------:R-:W-:Y:S05]  /*2c9a0*/  BSYNC.RECONVERGENT B1 ;  /* 0x0000000000017941 */ /* 0x000fea0003800200 */
.L_x_13054:
        /* <DEDUP_REMOVED lines=50> */
.L_x_13052:
[----:B------:R-:W-:Y:S05]  /*2ccd0*/  BSYNC.RECONVERGENT B0 ;  /* 0x0000000000007941 */ /* 0x000fea0003800200 */
.L_x_13051:
        /* <DEDUP_REMOVED lines=20> */
.L_x_13058:
        /* <DEDUP_REMOVED lines=13> */
.L_x_13060:
[----:B------:R-:W-:Y:S05]  /*2cef0*/  BSYNC.RECONVERGENT B1 ;  /* 0x0000000000017941 */ /* 0x000fea0003800200 */
.L_x_13059:
        /* <DEDUP_REMOVED lines=50> */
.L_x_13057:
[----:B------:R-:W-:Y:S05]  /*2d220*/  BSYNC.RECONVERGENT B0 ;  /* 0x0000000000007941 */ /* 0x000fea0003800200 */
.L_x_13056:
[----:B------:R-:W-:Y:S01]  /*2d230*/  I2FP.F32.U32 R141, R141 ;  /* 0x0000008d008d7245 */ /* 0x000fe20000201000 */
[----:B------:R-:W-:Y:S01]  /*2d240*/  BSSY.RECONVERGENT B0, `(.L_x_13061) ;  /* 0x0000057000007945 */ /* 0x000fe20003800200 */
[----:B------:R-:W-:-:S03]  /*2d250*/  PRMT R140, R89, 0x7632, R140 ;  /* 0x00007632598c7816 */ /* 0x000fc6000000008c */
[----:B------:R-:W-:Y:S01]  /*2d260*/  FFMA.FTZ R141, R141, R188, 1.1641532182693481445e-10 ;  /* 0x2f0000008d8d7423 */ /* 0x000fe200000100bc */
[----:B------:R-:W-:Y:S02]  /*2d270*/  SHF.L.U32 R169, R140, 0x10, RZ ;  /* 0x000000108ca97819 */ /* 0x000fe400000006ff */
[----:B------:R-:W-:Y:S02]  /*2d280*/  FSEL R140, R39, RZ, P4 ;  /* 0x000000ff278c7208 */ /* 0x000fe40002000000 */
[----:B------:R-:W-:Y:S01]  /*2d290*/  FSETP.GTU.FTZ.AND P2, PT, R141, R190, PT ;  /* 0x000000be8d00720b */ /* 0x000fe20003f5c000 */
[----:B------:R-:W-:Y:S01]  /*2d2a0*/  FMUL.FTZ R169, R169, R192 ;  /* 0x000000c0a9a97220 */ /* 0x000fe20000410000 */
[----:B------:R-:W-:-:S04]  /*2d2b0*/  MOV R141, R194 ;  /* 0x000000c2008d7202 */ /* 0x000fc80000000f00 */
        /* <DEDUP_REMOVED lines=15> */
.L_x_13063:
        /* <DEDUP_REMOVED lines=13> */
.L_x_13065:
[----:B------:R-:W-:Y:S05]  /*2d480*/  BSYNC.RECONVERGENT B1 ;  /* 0x0000000000017941 */ /* 0x000fea0003800200 */
.L_x_13064:
        /* <DEDUP_REMOVED lines=50> */
.L_x_13062:
[----:B------:R-:W-:Y:S05]  /*2d7b0*/  BSYNC.RECONVERGENT B0 ;  /* 0x0000000000007941 */ /* 0x000fea0003800200 */
.L_x_13061:
[----:B------:R-:W-:Y:S01]  /*2d7c0*/  ISETP.NE.AND P3, PT, R140, 0x1, PT ;  /* 0x000000018c00780c */ /* 0x000fe20003f65270 */
[C---:B------:R-:W-:Y:S01]  /*2d7d0*/  IMAD.U32 R175, R142.reuse, 0x10000, RZ ;  /* 0x000100008eaf7824 */ /* 0x040fe200078e00ff */
[----:B------:R-:W-:Y:S01]  /*2d7e0*/  I2FP.F32.U32 R141, R141 ;  /* 0x0000008d008d7245 */ /* 0x000fe20000201000 */
[----:B------:R-:W-:Y:S01]  /*2d7f0*/  BSSY.RECONVERGENT B0, `(.L_x_13066) ;  /* 0x0000050000007945 */ /* 0x000fe20003800200 */
[----:B------:R-:W-:Y:S01]  /*2d800*/  PRMT R142, R142, 0x7632, R142 ;  /* 0x000076328e8e7816 */ /* 0x000fe2000000008e */
[----:B------:R-:W-:Y:S01]  /*2d810*/  FMUL.FTZ R196, R175, R192 ;  /* 0x000000c0afc47220 */ /* 0x000fe20000410000 */
[----:B------:R-:W-:Y:S01]  /*2d820*/  MOV R176, 0x2 ;  /* 0x0000000200b07802 */ /* 0x000fe20000000f00 */
        /* <DEDUP_REMOVED lines=12> */
.L_x_13068:
        /* <DEDUP_REMOVED lines=13> */
.L_x_13070:
[----:B------:R-:W-:Y:S05]  /*2d9c0*/  BSYNC.RECONVERGENT B1 ;  /* 0x0000000000017941 */ /* 0x000fea0003800200 */
.L_x_13069:
        /* <DEDUP_REMOVED lines=48> */
[----:B------:R-:W-:Y:S02]  /*2dcd0*/  LOP3.LUT R182, R193, R182, R177, 0x96, !PT ;  /* 0x000000b6c1b67212 */ /* 0x000fe400078e96b1 */
[----:B------:R-:W-:-:S07]  /*2dce0*/  MOV R178, R140 ;  /* 0x0000008c00b27202 */ /* 0x000fce0000000f00 */
.L_x_13067:
[----:B------:R-:W-:Y:S05]  /*2dcf0*/  BSYNC.RECONVERGENT B0 ;  /* 0x0000000000007941 */ /* 0x000fea0003800200 */
.L_x_13066:
[----:B------:R-:W-:Y:S01]  /*2dd00*/  I2FP.F32.U32 R141, R141 ;  /* 0x0000008d008d7245 */ /* 0x000fe20000201000 */
[----:B------:R-:W-:Y:S01]  /*2dd10*/  BSSY.RECONVERGENT B0, `(.L_x_13071) ;  /* 0x0000056000007945 */ /* 0x000fe20003800200 */
[----:B------:R-:W-:-:S03]  /*2dd20*/  SHF.L.U32 R175, R90, 0x10, RZ ;  /* 0x000000105aaf7819 */ /* 0x000fc600000006ff */
[----:B------:R-:W-:Y:S02]  /*2dd30*/  FFMA.FTZ R141, R141, R188, 1.1641532182693481445e-10 ;  /* 0x2f0000008d8d7423 */ /* 0x000fe400000100bc */
[----:B------:R-:W-:-:S03]  /*2dd40*/  FMUL.FTZ R140, R175, R192 ;  /* 0x000000c0af8c7220 */ /* 0x000fc60000410000 */
[----:B------:R-:W-:Y:S02]  /*2dd50*/  FSETP.GTU.FTZ.AND P3, PT, R141, R190, PT ;  /* 0x000000be8d00720b */ /* 0x000fe40003f7c000 */
[----:B------:R-:W-:Y:S01]  /*2dd60*/  FSEL R141, R196, RZ, P2 ;  /* 0x000000ffc48d7208 */ /* 0x000fe20001000000 */
[----:B------:R-:W-:Y:S01]  /*2dd70*/  IMAD.MOV.U32 R196, RZ, RZ, 0x2 ;  /* 0x00000002ffc47424 */ /* 0x000fe200078e00ff */
        /* <DEDUP_REMOVED lines=15> */
.L_x_13073:
        /* <DEDUP_REMOVED lines=13> */
.L_x_13075:
[----:B------:R-:W-:Y:S05]  /*2df40*/  BSYNC.RECONVERGENT B1 ;  /* 0x0000000000017941 */ /* 0x000fea0003800200 */
.L_x_13074:
[----:B------:R-:W-:Y:S01]  /*2df50*/  IMAD.WIDE.U32 R182, R2, -0x326172a9, RZ ;  /* 0xcd9e8d5702b67825 */ /* 0x000fe200078e00ff */
[----:B------:R-:W-:-:S03]  /*2df60*/  LOP3.LUT R176, R165, R209, R157, 0x96, !PT ;  /* 0x000000d1a5b07212 */ /* 0x000fc600078e969d */
[----:B------:R-:W-:Y:S01]  /*2df70*/  HFMA2 R196, -RZ, RZ, 0, 0 ;  /* 0x00000000ffc47431 */ /* 0x000fe200000001ff */
        /* <DEDUP_REMOVED lines=47> */
.L_x_13072:
[----:B------:R-:W-:Y:S05]  /*2e270*/  BSYNC.RECONVERGENT B0 ;  /* 0x0000000000007941 */ /* 0x000fea0003800200 */
.L_x_13071:
        /* <DEDUP_REMOVED lines=18> */
.L_x_13078:
        /* <DEDUP_REMOVED lines=13> */
.L_x_13080:
[----:B------:R-:W-:Y:S05]  /*2e470*/  BSYNC.RECONVERGENT B1 ;  /* 0x0000000000017941 */ /* 0x000fea0003800200 */
.L_x_13079:
        /* <DEDUP_REMOVED lines=47> */
[----:B------:R-:W-:Y:S01]  /*2e770*/  MOV R178, R176 ;  /* 0x000000b000b27202 */ /* 0x000fe20000000f00 */
[----:B------:R-:W-:Y:S01]  /*2e780*/  IMAD.MOV.U32 R176, RZ, RZ, RZ ;  /* 0x000000ffffb07224 */ /* 0x000fe200078e00ff */
[----:B------:R-:W-:-:S07]  /*2e790*/  LOP3.LUT R183, R189, R208, R177, 0x96, !PT ;  /* 0x000000d0bdb77212 */ /* 0x000fce00078e96b1 */
.L_x_13077:
[----:B------:R-:W-:Y:S05]  /*2e7a0*/  BSYNC.RECONVERGENT B0 ;  /* 0x0000000000007941 */ /* 0x000fea0003800200 */
.L_x_13076:
[----:B------:R-:W-:Y:S01]  /*2e7b0*/  I2FP.F32.U32 R175, R142 ;  /* 0x0000008e00af7245 */ /* 0x000fe20000201000 */
[----:B------:R-:W-:Y:S01]  /*2e7c0*/  BSSY.RECONVERGENT B0, `(.L_x_13081) ;  /* 0x0000057000007945 */ /* 0x000fe20003800200 */
[----:B------:R-:W-:Y:S01]  /*2e7d0*/  PRMT R142, R90, 0x7632, R142 ;  /* 0x000076325a8e7816 */ /* 0x000fe2000000008e */
[----:B------:R-:W-:Y:S02]  /*2e7e0*/  IMAD.MOV.U32 R200, RZ, RZ, 0x2 ;  /* 0x00000002ffc87424 */ /* 0x000fe400078e00ff */
[----:B------:R-:W-:Y:S01]  /*2e7f0*/  FFMA.FTZ R175, R175, R188, 1.1641532182693481445e-10 ;  /* 0x2f000000afaf7423 */ /* 0x000fe200000100bc */
[----:B------:R-:W-:Y:S02]  /*2e800*/  SHF.L.U32 R177, R142, 0x10, RZ ;  /* 0x000000108eb17819 */ /* 0x000fe400000006ff */
[----:B------:R-:W-:Y:S02]  /*2e810*/  FSEL R142, R141, RZ, P3 ;  /* 0x000000ff8d8e7208 */ /* 0x000fe40001800000 */
        /* <DEDUP_REMOVED lines=17> */
.L_x_13083:
        /* <DEDUP_REMOVED lines=13> */
.L_x_13085:
[----:B------:R-:W-:Y:S05]  /*2ea00*/  BSYNC.RECONVERGENT B1 ;  /* 0x0000000000017941 */ /* 0x000fea0003800200 */
.L_x_13084:
[----:B------:R-:W-:Y:S01]  /*2ea10*/  IMAD.WIDE.U32 R182, R2, -0x326172a9, RZ ;  /* 0xcd9e8d5702b67825 */ /* 0x000fe200078e00ff */
[----:B------:R-:W-:-:S03]  /*2ea20*/  LOP3.LUT R176, R165, R209, R157, 0x96, !PT ;  /* 0x000000d1a5b07212 */ /* 0x000fc600078e969d */
[----:B------:R-:W-:Y:S01]  /*2ea30*/  HFMA2 R200, -RZ, RZ, 0, 0 ;  /* 0x00000000ffc87431 */ /* 0x000fe200000001ff */
        /* <DEDUP_REMOVED lines=47> */
.L_x_13082:
[----:B------:R-:W-:Y:S05]  /*2ed30*/  BSYNC.RECONVERGENT B0 ;  /* 0x0000000000007941 */ /* 0x000fea0003800200 */
.L_x_13081:
[----:B------:R-:W-:Y:S01]  /*2ed40*/  ISETP.NE.AND P5, PT, R200, 0x1, PT ;  /* 0x00000001c800780c */ /* 0x000fe20003fa5270 */
[C---:B-1----:R-:W-:Y:S01]  /*2ed50*/  IMAD.U32 R209, R143.reuse, 0x10000, RZ ;  /* 0x000100008fd17824 */ /* 0x042fe200078e00ff */
        /* <DEDUP_REMOVED lines=17> */
.L_x_13088:
        /* <DEDUP_REMOVED lines=13> */
.L_x_13090:
[----:B------:R-:W-:Y:S05]  /*2ef40*/  BSYNC.RECONVERGENT B1 ;  /* 0x0000000000017941 */ /* 0x000fea0003800200 */
.L_x_13089:
        /* <DEDUP_REMOVED lines=48> */
[----:B------:R-:W-:Y:S02]  /*2f250*/  MOV R194, R208 ;  /* 0x000000d000c27202 */ /* 0x000fe40000000f00 */
[----:B------:R-:W-:-:S07]  /*2f260*/  MOV R178, R142 ;  /* 0x0000008e00b27202 */ /* 0x000fce0000000f00 */
.L_x_13087:
[----:B------:R-:W-:Y:S05]  /*2f270*/  BSYNC.RECONVERGENT B0 ;  /* 0x0000000000007941 */ /* 0x000fea0003800200 */
.L_x_13086:
        /* <DEDUP_REMOVED lines=23> */
.L_x_13093:
        /* <DEDUP_REMOVED lines=13> */
.L_x_13095:
[----:B------:R-:W-:Y:S05]  /*2f4c0*/  BSYNC.RECONVERGENT B1 ;  /* 0x0000000000017941 */ /* 0x000fea0003800200 */
.L_x_13094:
        /* <DEDUP_REMOVED lines=50> */
.L_x_13092:
[----:B------:R-:W-:Y:S05]  /*2f7f0*/  BSYNC.RECONVERGENT B0 ;  /* 0x0000000000007941 */ /* 0x000fea0003800200 */
.L_x_13091:
        /* <DEDUP_REMOVED lines=18> */
.L_x_13098:
        /* <DEDUP_REMOVED lines=15> */
.L_x_13100:
[----:B------:R-:W-:Y:S05]  /*2fa10*/  BSYNC.RECONVERGENT B1 ;  /* 0x0000000000017941 */ /* 0x000fea0003800200 */
.L_x_13099:
[----:B------:R-:W-:Y:S01]  /*2fa20*/  IMAD.WIDE.U32 R210, R2, -0x326172a9, RZ ;  /* 0xcd9e8d5702d27825 */ /* 0x000fe200078e00ff */
[----:B------:R-:W-:-:S03]  /*2fa30*/  LOP3.LUT R182, R165, R213, R157, 0x96, !PT ;  /* 0x000000d5a5b67212 */ /* 0x000fc600078e969d */
[----:B------:R-:W-:Y:S02]  /*2fa40*/  HFMA2 R196, -RZ, RZ, 0, 0 ;  /* 0x00000000ffc47431 */ /* 0x000fe400000001ff */
        /* <DEDUP_REMOVED lines=18> */
[----:B------:R-:W-:-:S03]  /*2fb70*/  LOP3.LUT R183, R185, R198, R211, 0x96, !PT ;  /* 0x000000c6b9b77212 */ /* 0x000fc600078e96d3 */
[----:B------:R-:W-:Y:S01]  /*2fb80*/  IMAD.WIDE.U32 R208, R177, -0x326172a9, RZ ;  /* 0xcd9e8d57b1d07825 */ /* 0x000fe200078e00ff */
[----:B------:R-:W-:-:S04]  /*2fb90*/  IADD3 R177, PT, PT, R156, 0x78dde6e4, RZ ;  /* 0x78dde6e49cb17810 */ /* 0x000fc80007ffe0ff */
        /* <DEDUP_REMOVED lines=25> */
.L_x_13097:
[----:B------:R-:W-:Y:S05]  /*2fd30*/  BSYNC.RECONVERGENT B0 ;  /* 0x0000000000007941 */ /* 0x000fea0003800200 */
.L_x_13096:
        /* <DEDUP_REMOVED lines=12> */
.L_x_13020:
        /* <DEDUP_REMOVED lines=16> */
.L_x_13104:
        /* <DEDUP_REMOVED lines=13> */
.L_x_13106:
[----:B------:R-:W-:Y:S05]  /*2ffd0*/  BSYNC.RECONVERGENT B1 ;  /* 0x0000000000017941 */ /* 0x000fea0003800200 */
.L_x_13105:
[----:B------:R-:W-:Y:S01]  /*2ffe0*/  IMAD.WIDE.U32 R38, R2, -0x326172a9, RZ ;  /* 0xcd9e8d5702267825 */ /* 0x000fe200078e00ff */
[----:B------:R-:W-:-:S04]  /*2fff0*/  LOP3.LUT R36, R165, R183, R157, 0x96, !PT ;  /* 0x000000b7a5247212 */ /* 0x000fc800078e969d */
        /* <DEDUP_REMOVED lines=48> */
.L_x_13103:
[----:B------:R-:W-:Y:S05]  /*30300*/  BSYNC.RECONVERGENT B0 ;  /* 0x0000000000007941 */ /* 0x000fea0003800200 */
.L_x_13102:
[----:B------:R-:W-:Y:S01]  /*30310*/  I2FP.F32.U32 R37, R36 ;  /* 0x0000002400257245 */ /* 0x000fe20000201000 */
[----:B------:R-:W-:Y:S01]  /*30320*/  BSSY.RECONVERGENT B0, `(.L_x_13107) ;  /* 0x0000053000007945 */ /* 0x000fe20003800200 */
[----:B------:R-:W-:Y:S01]  /*30330*/  ISETP.NE.AND P2, PT, R38, 0x1, PT ;  /* 0x000000012600780c */ /* 0x000fe20003f45270 */
[----:B-1---5:R-:W-:Y:S01]  /*30340*/  IMAD.U32 R209, R140, 0x10000, RZ ;  /* 0x000100008cd17824 */ /* 0x022fe200078e00ff */
[----:B------:R-:W-:Y:S01]  /*30350*/  LOP3.LUT R164, R164, 0xffffffef, RZ, 0xc0, !PT ;  /* 0xffffffefa4a47812 */ /* 0x000fe200078ec0ff */
[----:B------:R-:W-:Y:S01]  /*30360*/  FFMA.FTZ R37, R37, R188, 1.1641532182693481445e-10 ;  /* 0x2f00000025257423 */ /* 0x000fe200000100bc */
[----:B------:R-:W-:Y:S02]  /*30370*/  PRMT R213, R140, 0x7632, R213 ;  /* 0x000076328cd57816 */ /* 0x000fe400000000d5 */
[----:B------:R-:W-:Y:S02]  /*30380*/  MOV R36, 0x2 ;  /* 0x0000000200247802 */ /* 0x000fe40000000f00 */
        /* <DEDUP_REMOVED lines=12> */
.L_x_13109:
        /* <DEDUP_REMOVED lines=13> */
.L_x_13111:
[----:B------:R-:W-:Y:S05]  /*30520*/  BSYNC.RECONVERGENT B1 ;  /* 0x0000000000017941 */ /* 0x000fea0003800200 */
.L_x_13110:
        /* <DEDUP_REMOVED lines=50> */
.L_x_13108:
[----:B------:R-:W-:Y:S05]  /*30850*/  BSYNC.RECONVERGENT B0 ;  /* 0x0000000000007941 */ /* 0x000fea0003800200 */
.L_x_13107:
[----:B------:R-:W-:Y:S01]  /*30860*/  I2FP.F32.U32 R37, R37 ;  /* 0x0000002500257245 */ /* 0x000fe20000201000 */
[----:B------:R-:W-:Y:S01]  /*30870*/  BSSY.RECONVERGENT B0, `(.L_x_13112) ;  /* 0x0000052000007945 */ /* 0x000fe20003800200 */
[----:B------:R-:W-:Y:S01]  /*30880*/  ISETP.NE.AND P2, PT, R36, 0x1, PT ;  /* 0x000000012400780c */ /* 0x000fe20003f45270 */
[----:B------:R-:W-:Y:S01]  /*30890*/  IMAD.MOV.U32 R38, RZ, RZ, 0x2 ;  /* 0x00000002ff267424 */ /* 0x000fe200078e00ff */
[----:B------:R-:W-:Y:S01]  /*308a0*/  LOP3.LUT R164, R164, 0xfffffff7, RZ, 0xc0, !PT ;  /* 0xfffffff7a4a47812 */ /* 0x000fe200078ec0ff */
[----:B------:R-:W-:Y:S01]  /*308b0*/  FFMA.FTZ R37, R37, R188, 1.1641532182693481445e-10 ;  /* 0x2f00000025257423 */ /* 0x000fe200000100bc */
[----:B------:R-:W-:-:S04]  /*308c0*/  SHF.L.U32 R213, R213, 0x10, RZ ;  /* 0x00000010d5d57819 */ /* 0x000fc800000006ff */
[----:B------:R-:W-:Y:S02]  /*308d0*/  FSETP.LE.FTZ.AND P3, PT, R37, R190, PT ;  /* 0x000000be2500720b */ /* 0x000fe40003f73000 */
        /* <DEDUP_REMOVED lines=11> */
.L_x_13114:
        /* <DEDUP_REMOVED lines=13> */
.L_x_13116:
[----:B------:R-:W-:Y:S05]  /*30a60*/  BSYNC.RECONVERGENT B1 ;  /* 0x0000000000017941 */ /* 0x000fea0003800200 */
.L_x_13115:
        /* <DEDUP_REMOVED lines=50> */
.L_x_13113:
[----:B------:R-:W-:Y:S05]  /*30d90*/  BSYNC.RECONVERGENT B0 ;  /* 0x0000000000007941 */ /* 0x000fea0003800200 */
.L_x_13112:
[----:B------:R-:W-:Y:S01]  /*30da0*/  I2FP.F32.U32 R37, R37 ;  /* 0x0000002500257245 */ /* 0x000fe20000201000 */
[----:B------:R-:W-:Y:S01]  /*30db0*/  BSSY.RECONVERGENT B0, `(.L_x_13117) ;  /* 0x0000053000007945 */ /* 0x000fe20003800200 */
[----:B------:R-:W-:Y:S01]  /*30dc0*/  ISETP.NE.AND P2, PT, R38, 0x1, PT ;  /* 0x000000012600780c */ /* 0x000fe20003f45270 */
[----:B------:R-:W-:Y:S01]  /*30dd0*/  IMAD.U32 R211, R141, 0x10000, RZ ;  /* 0x000100008dd37824 */ /* 0x000fe200078e00ff */
        /* <DEDUP_REMOVED lines=16> */
.L_x_13119:
        /* <DEDUP_REMOVED lines=13> */
.L_x_13121:
[----:B------:R-:W-:Y:S05]  /*30fb0*/  BSYNC.RECONVERGENT B1 ;  /* 0x0000000000017941 */ /* 0x000fea0003800200 */
.L_x_13120:
        /* <DEDUP_REMOVED lines=50> */
.L_x_13118:
[----:B------:R-:W-:Y:S05]  /*312e0*/  BSYNC.RECONVERGENT B0 ;  /* 0x0000000000007941 */ /* 0x000fea0003800200 */
.L_x_13117:
        /* <DEDUP_REMOVED lines=19> */
.L_x_13124:
        /* <DEDUP_REMOVED lines=13> */
.L_x_13126:
[----:B------:R-:W-:Y:S05]  /*314f0*/  BSYNC.RECONVERGENT B1 ;  /* 0x0000000000017941 */ /* 0x000fea0003800200 */
.L_x_13125:
        /* <DEDUP_REMOVED lines=50> */
.L_x_13123:
[----:B------:R-:W-:Y:S05]  /*31820*/  BSYNC.RECONVERGENT B0 ;  /* 0x0000000000007941 */ /* 0x000fea0003800200 */
.L_x_13122:
[----:B------:R-:W-:Y:S01]  /*31830*/  ISETP.NE.AND P3, PT, R38, 0x1, PT ;  /* 0x000000012600780c */ /* 0x000fe20003f65270 */
[----:B------:R-:W-:Y:S01]  /*31840*/  BSSY.RECONVERGENT B0, `(.L_x_13127) ;  /* 0x0000051000007945 */ /* 0x000fe20003800200 */
[----:B------:R-:W-:Y:S01]  /*31850*/  I2FP.F32.U32 R37, R37 ;  /* 0x0000002500257245 */ /* 0x000fe20000201000 */
[C---:B------:R-:W-:Y:S01]  /*31860*/  IMAD.U32 R217, R142.reuse, 0x10000, RZ ;  /* 0x000100008ed97824 */ /* 0x040fe200078e00ff */
[----:B------:R-:W-:Y:S02]  /*31870*/  PRMT R219, R142, 0x7632, R219 ;  /* 0x000076328edb7816 */ /* 0x000fe400000000db */
        /* <DEDUP_REMOVED lines=13> */
.L_x_13129:
        /* <DEDUP_REMOVED lines=13> */
.L_x_13131:
[----:B------:R-:W-:Y:S05]  /*31a20*/  BSYNC.RECONVERGENT B1 ;  /* 0x0000000000017941 */ /* 0x000fea0003800200 */
.L_x_13130:
        /* <DEDUP_REMOVED lines=50> */
.L_x_13128:
[----:B------:R-:W-:Y:S05]  /*31d50*/  BSYNC.RECONVERGENT B0 ;  /* 0x0000000000007941 */ /* 0x000fea0003800200 */
.L_x_13127:
        /* <DEDUP_REMOVED lines=17> */
.L_x_13134:
        /* <DEDUP_REMOVED lines=13> */
.L_x_13136:
[----:B------:R-:W-:Y:S05]  /*31f40*/  BSYNC.RECONVERGENT B1 ;  /* 0x0000000000017941 */ /* 0x000fea0003800200 */
.L_x_13135:
        /* <DEDUP_REMOVED lines=50> */
.L_x_13133:
[----:B------:R-:W-:Y:S05]  /*32270*/  BSYNC.RECONVERGENT B0 ;  /* 0x0000000000007941 */ /* 0x000fea0003800200 */
.L_x_13132:
        /* <DEDUP_REMOVED lines=18> */
.L_x_13139:
        /* <DEDUP_REMOVED lines=13> */
.L_x_13141:
[----:B------:R-:W-:Y:S05]  /*32470*/  BSYNC.RECONVERGENT B1 ;  /* 0x0000000000017941 */ /* 0x000fea0003800200 */
.L_x_13140:
        /* <DEDUP_REMOVED lines=49> */
.L_x_13138:
[----:B------:R-:W-:Y:S05]  /*32790*/  BSYNC.RECONVERGENT B0 ;  /* 0x0000000000007941 */ /* 0x000fea0003800200 */
.L_x_13137:
[----:B------:R-:W-:Y:S01]  /*327a0*/  I2FP.F32.U32 R37, R38 ;  /* 0x0000002600257245 */ /* 0x000fe20000201000 */
[-C--:B------:R-:W-:Y:S01]  /*327b0*/  FMUL.FTZ R209, R209, R192.reuse ;  /* 0x000000c0d1d17220 */ /* 0x080fe20000410000 */
[----:B------:R-:W-:Y:S01]  /*327c0*/  P2R R39, PR, RZ, 0x2 ;  /* 0x00000002ff277803 */ /* 0x000fe20000000000 */
[----:B------:R-:W-:Y:S01]  /*327d0*/  FMUL.FTZ R215, R215, R192 ;  /* 0x000000c0d7d77220 */ /* 0x000fe20000410000 */
[C---:B------:R-:W-:Y:S01]  /*327e0*/  LOP3.LUT P1, RZ, R164.reuse, 0x10, RZ, 0xc0, !PT ;  /* 0x00000010a4ff7812 */ /* 0x040fe2000782c0ff */
[----:B------:R-:W-:Y:S01]  /*327f0*/  FFMA.FTZ R143, R37, R188, 1.1641532182693481445e-10 ;  /* 0x2f000000258f7423 */ /* 0x000fe200000100bc */
[----:B------:R-:W-:Y:S01]  /*32800*/  LOP3.LUT P5, RZ, R164, 0x2, RZ, 0xc0, !PT ;  /* 0x00000002a4ff7812 */ /* 0x000fe200078ac0ff */
[----:B------:R-:W-:Y:S01]  /*32810*/  IMAD.U32 R37, R198, 0x10000, RZ ;  /* 0x00010000c6257824 */ /* 0x000fe200078e00ff */
        /* <DEDUP_REMOVED lines=29> */
.L_x_13101:
        /* <DEDUP_REMOVED lines=9> */
[----:B------:R-:W-:Y:S02]  /*32a80*/  LOP3.LUT P4, RZ, R164, 0x2, RZ, 0xc0, !PT ;  /* 0x00000002a4ff7812 */ /* 0x000fe4000788c0ff */
[----:B------:R-:W-:Y:S01]  /*32a90*/  SEL R191, RZ, 0x100, !P3 ;  /* 0x00000100ffbf7807 */ /* 0x000fe20005800000 */
[----:B------:R-:W-:Y:S01]  /*32aa0*/  FADD.FTZ R185, R180, R75 ;  /* 0x0000004bb4b97221 */ /* 0x000fe20000010000 */
[----:B------:R-:W-:Y:S02]  /*32ab0*/  LOP3.LUT P1, RZ, R164, 0x10, RZ, 0xc0, !PT ;  /* 0x00000010a4ff7812 */ /* 0x000fe4000782c0ff */
[----:B------:R-:W-:Y:S01]  /*32ac0*/  SEL R184, RZ, 0x1000000, !P4 ;  /* 0x01000000ffb87807 */ /* 0x000fe20006000000 */
[----:B------:R-:W-:Y:S01]  /*32ad0*/  FADD.FTZ R180, R185, R76 ;  /* 0x0000004cb9b47221 */ /* 0x000fe20000010000 */
[----:B------:R-:W-:Y:S02]  /*32ae0*/  SEL R187, RZ, 0x10000, !P5 ;  /* 0x00010000ffbb7807 */ /* 0x000fe40006800000 */
[----:B------:R-:W-:Y:S01]  /*32af0*/  SEL R186, RZ, 0x100, !P6 ;  /* 0x00000100ffba7807 */ /* 0x000fe20007000000 */
[----:B------:R-:W-:Y:S01]  /*32b00*/  FADD.FTZ R185, R180, R77 ;  /* 0x0000004db4b97221 */ /* 0x000fe20000010000 */
[----:B------:R-:W-:-:S02]  /*32b10*/  LOP3.LUT R191, R191, R189, R188, 0xfe, !PT ;  /* 0x000000bdbfbf7212 */ /* 0x000fc400078efebc */
[----:B------:R-:W-:Y:S01]  /*32b20*/  LOP3.LUT R186, R186, R184, R187, 0xfe, !PT ;  /* 0x000000b8baba7212 */ /* 0x000fe200078efebb */
[----:B------:R-:W-:Y:S01]  /*32b30*/  FADD.FTZ R180, R185, R78 ;  /* 0x0000004eb9b47221 */ /* 0x000fe20000010000 */
[----:B------:R-:W-:Y:S02]  /*32b40*/  SEL R188, RZ, 0x1, !P2 ;  /* 0x00000001ffbc7807 */ /* 0x000fe40005000000 */
[----:B------:R-:W-:Y:S01]  /*32b50*/  SEL R189, RZ, 0x1, !P1 ;  /* 0x00000001ffbd7807 */ /* 0x000fe20004800000 */
        /* <DEDUP_REMOVED lines=35> */
[----:B------:R-:W-:Y:S01]  /*32d90*/  IMAD.WIDE.U32 R184, R207, 0x20, R170 ;  /* 0x00000020cfb87825 */ /* 0x000fe200078e00aa */
[----:B------:R-:W-:Y:S02]  /*32da0*/  LOP3.LUT R171, R191, R188, RZ, 0xfc, !PT ;  /* 0x000000bcbfab7212 */ /* 0x000fe400078efcff */
[----:B------:R-:W-:Y:S01]  /*32db0*/  LOP3.LUT R170, R186, R189, RZ, 0xfc, !PT ;  /* 0x000000bdbaaa7212 */ /* 0x000fe200078efcff */
[----:B------:R-:W-:Y:S01]  /*32dc0*/  FADD.FTZ R187, R180, R37 ;  /* 0x00000025b4bb7221 */ /* 0x000fe20000010000 */
[----:B------:R0:W-:Y:S03]  /*32dd0*/  STG.E.128 desc[UR6][R184.64], R36 ;  /* 0x00000024b8007986 */ /* 0x0001e6000c101d06 */
[----:B------:R-:W-:Y:S01]  /*32de0*/  FADD.FTZ R180, R187, R38 ;  /* 0x00000026bbb47221 */ /* 0x000fe20000010000 */
[----:B------:R0:W-:Y:S03]  /*32df0*/  STG.E.128 desc[UR6][R184.64+0x10], R140 ;  /* 0x0000108cb8007986 */ /* 0x0001e6000c101d06 */
[----:B------:R-:W-:Y:S01]  /*32e00*/  FADD.FTZ R187, R180, R39 ;  /* 0x00000027b4bb7221 */ /* 0x000fe20000010000 */
[----:B------:R0:W-:Y:S03]  /*32e10*/  STG.E.64 desc[UR6][R172.64], R170 ;  /* 0x000000aaac007986 */ /* 0x0001e6000c101b06 */
[----:B------:R-:W-:-:S04]  /*32e20*/  FADD.FTZ R180, R187, R140 ;  /* 0x0000008cbbb47221 */ /* 0x000fc80000010000 */
[----:B------:R-:W-:-:S04]  /*32e30*/  FADD.FTZ R187, R180, R141 ;  /* 0x0000008db4bb7221 */ /* 0x000fc80000010000 */
[----:B------:R-:W-:Y:S01]  /*32e40*/  FADD.FTZ R180, R187, R142 ;  /* 0x0000008ebbb47221 */ /* 0x000fe20000010000 */
[----:B------:R-:W-:Y:S06]  /*32e50*/  @!P0 BRA `(.L_x_13142) ;  /* 0x0000000000508947 */ /* 0x000fec0003800000 */
        /* <DEDUP_REMOVED lines=20> */
.L_x_13142:
[----:B------:R-:W-:Y:S01]  /*32fa0*/  UMOV UR13, 0xffffffff ;  /* 0xffffffff000d7882 */ /* 0x000fe20000000000 */
[----:B------:R-:W-:Y:S02]  /*32fb0*/  FADD.FTZ R180, R180, R143 ;  /* 0x0000008fb4b47221 */ /* 0x000fe40000010000 */
[----:B------:R-:W-:Y:S05]  /*32fc0*/  BRA.DIV UR13, `(.L_x_13143) ;  /* 0x0000001a0d747947 */ /* 0x000fea000b800000 */
[----:B01----:R-:W0:Y:S01]  /*32fd0*/  SHFL.BFLY PT, R171, R180, 0x1, 0x1f ;  /* 0x0c201f00b4ab7f89 */ /* 0x003e2200000e0000 */
        /* <DEDUP_REMOVED lines=116> */
.L_x_13156:
[----:B------:R-:W-:Y:S01]  /*33720*/  FMUL.FTZ R170, R171, R171 ;  /* 0x000000ababaa7220 */ /* 0x000fe20000410000 */
[----:B------:R-:W-:Y:S01]  /*33730*/  ISETP.NE.AND P2, PT, RZ, UR5, PT ;  /* 0x00000005ff007c0c */ /* 0x000fe2000bf45270 */
[----:B-1----:R-:W-:Y:S01]  /*33740*/  FADD.FTZ R187, R184, R187 ;  /* 0x000000bbb8bb7221 */ /* 0x002fe20000010000 */
        /* <DEDUP_REMOVED lines=22> */
[----:B------:R-:W-:-:S02]  /*338b0*/  IMAD.U32 R38, R136, 0x10000, RZ ;  /* 0x0001000088267824 */ /* 0x000fc400078e00ff */
[----:B------:R-:W-:Y:S01]  /*338c0*/  FADD.FTZ R232, -R185, R76 ;  /* 0x0000004cb9e87221 */ /* 0x000fe20000010100 */
[----:B------:R-:W-:Y:S02]  /*338d0*/  IMAD.U32 R37, R163, 0x10000, RZ ;  /* 0x00010000a3257824 */ /* 0x000fe400078e00ff */
[C---:B------:R-:W-:Y:S01]  /*338e0*/  FADD.FTZ R230, -R185.reuse, R75 ;  /* 0x0000004bb9e67221 */ /* 0x040fe20000010100 */
[C---:B------:R-:W-:Y:S01]  /*338f0*/  FADD.FTZ R234, -R185.reuse, R77 ;  /* 0x0000004db9ea7221 */ /* 0x040fe20000010100 */
[C---:B------:R-:W-:Y:S01]  /*33900*/  FADD.FTZ R208, -R185.reuse, R54 ;  /* 0x00000036b9d07221 */ /* 0x040fe20000010100 */
[----:B------:R-:W-:Y:S01]  /*33910*/  FADD.FTZ R236, -R185, R78 ;  /* 0x0000004eb9ec7221 */ /* 0x000fe20000010100 */
[C---:B-1----:R-:W-:Y:S01]  /*33920*/  FMUL.FTZ R43, R47.reuse, R214 ;  /* 0x000000d62f2b7220 */ /* 0x042fe20000410000 */
[----:B------:R-:W-:Y:S01]  /*33930*/  FMUL.FTZ R214, R47, R222 ;  /* 0x000000de2fd67220 */ /* 0x000fe20000410000 */
        /* <DEDUP_REMOVED lines=8> */
[C---:B------:R-:W-:Y:S01]  /*339c0*/  FADD.FTZ R52, -R185.reuse, R55 ;  /* 0x00000037b9347221 */ /* 0x040fe20000010100 */
[----:B------:R-:W-:Y:S01]  /*339d0*/  FADD.FTZ R200, -R185, R41 ;  /* 0x00000029b9c87221 */ /* 0x000fe20000010100 */
[----:B------:R-:W-:Y:S01]  /*339e0*/  SHF.L.U32 R39, R160, 0x10, RZ ;  /* 0x00000010a0277819 */ /* 0x000fe200000006ff */
[----:B------:R-:W-:Y:S01]  /*339f0*/  IMAD.U32 R38, R138, 0x10000, RZ ;  /* 0x000100008a267824 */ /* 0x000fe200078e00ff */
[----:B------:R-:W-:Y:S01]  /*33a00*/  SHF.L.U32 R51, R158, 0x10, RZ ;  /* 0x000000109e337819 */ /* 0x000fe200000006ff */
[----:B------:R-:W-:Y:S01]  /*33a10*/  FMUL.FTZ R45, R47, R232 ;  /* 0x000000e82f2d7220 */ /* 0x000fe20000410000 */
[----:B------:R-:W-:Y:S01]  /*33a20*/  FADD.FTZ R180, -R185, R53 ;  /* 0x00000035b9b47221 */ /* 0x000fe20000010100 */
[----:B------:R-:W-:Y:S01]  /*33a30*/  IMAD.U32 R37, R161, 0x10000, RZ ;  /* 0x00010000a1257824 */ /* 0x000fe200078e00ff */
[----:B------:R-:W-:Y:S01]  /*33a40*/  SHF.L.U32 R55, R115, 0x10, RZ ;  /* 0x0000001073377819 */ /* 0x000fe200000006ff */
[----:B------:R-:W-:-:S02]  /*33a50*/  IMAD.U32 R41, R159, 0x10000, RZ ;  /* 0x000100009f297824 */ /* 0x000fc400078e00ff */
[C---:B------:R-:W-:Y:S01]  /*33a60*/  FMUL.FTZ R220, R47.reuse, R230 ;  /* 0x000000e62fdc7220 */ /* 0x040fe20000410000 */
[----:B------:R-:W-:Y:S01]  /*33a70*/  FMUL.FTZ R234, R47, R234 ;  /* 0x000000ea2fea7220 */ /* 0x000fe20000410000 */
[----:B------:R-:W-:Y:S02]  /*33a80*/  IMAD.U32 R53, R139, 0x10000, RZ ;  /* 0x000100008b357824 */ /* 0x000fe400078e00ff */
[----:B------:R-:W-:Y:S01]  /*33a90*/  FMUL.FTZ R236, R47, R236 ;  /* 0x000000ec2fec7220 */ /* 0x000fe20000410000 */
[C---:B------:R-:W-:Y:S01]  /*33aa0*/  FADD.FTZ R72, -R185.reuse, R79 ;  /* 0x0000004fb9487221 */ /* 0x040fe20000010100 */
[----:B------:R-:W-:Y:S01]  /*33ab0*/  FADD.FTZ R192, -R185, R69 ;  /* 0x00000045b9c07221 */ /* 0x000fe20000010100 */
[----:B------:R-:W-:Y:S01]  /*33ac0*/  FFMA.FTZ R45, R45, R38, R222 ;  /* 0x000000262d2d7223 */ /* 0x000fe200000100de */
[C---:B------:R-:W-:Y:S01]  /*33ad0*/  FADD.FTZ R224, -R185.reuse, R74 ;  /* 0x0000004ab9e07221 */ /* 0x040fe20000010100 */
[C---:B------:R-:W-:Y:S01]  /*33ae0*/  FADD.FTZ R216, -R185.reuse, R70 ;  /* 0x00000046b9d87221 */ /* 0x040fe20000010100 */
[C---:B------:R-:W-:Y:S01]  /*33af0*/  FADD.FTZ R212, -R185.reuse, R62 ;  /* 0x0000003eb9d47221 */ /* 0x040fe20000010100 */
[----:B------:R-:W-:Y:S01]  /*33b00*/  FFMA.FTZ R220, R220, R37, R39 ;  /* 0x00000025dcdc7223 */ /* 0x000fe20000010027 */
[----:B------:R-:W-:Y:S01]  /*33b10*/  FFMA.FTZ R222, R234, R41, R51 ;  /* 0x00000029eade7223 */ /* 0x000fe20000010033 */
[C---:B------:R-:W-:Y:S01]  /*33b20*/  FADD.FTZ R74, -R185.reuse, R68 ;  /* 0x00000044b94a7221 */ /* 0x040fe20000010100 */
[C---:B------:R-:W-:Y:S01]  /*33b30*/  FADD.FTZ R62, -R185.reuse, R56 ;  /* 0x00000038b93e7221 */ /* 0x040fe20000010100 */
[----:B------:R-:W-:Y:S01]  /*33b40*/  FFMA.FTZ R51, R236, R53, R55 ;  /* 0x00000035ec337223 */ /* 0x000fe20000010037 */
[----:B------:R-:W-:Y:S01]  /*33b50*/  SHF.L.U32 R39, R154, 0x10, RZ ;  /* 0x000000109a277819 */ /* 0x000fe200000006ff */
[----:B------:R-:W-:Y:S01]  /*33b60*/  FADD.FTZ R56, -R185, R59 ;  /* 0x0000003bb9387221 */ /* 0x000fe20000010100 */
[----:B------:R-:W-:Y:S01]  /*33b70*/  IMAD.U32 R37, R155, 0x10000, RZ ;  /* 0x000100009b257824 */ /* 0x000fe200078e00ff */
[----:B------:R-:W-:Y:S01]  /*33b80*/  SHF.L.U32 R55, R152, 0x10, RZ ;  /* 0x0000001098377819 */ /* 0x000fe200000006ff */
[----:B------:R-:W-:Y:S01]  /*33b90*/  FMUL.FTZ R72, R47, R72 ;  /* 0x000000482f487220 */ /* 0x000fe20000410000 */
[----:B------:R-:W-:Y:S01]  /*33ba0*/  FADD.FTZ R172, -R185, R57 ;  /* 0x00000039b9ac7221 */ /* 0x000fe20000010100 */
[----:B------:R-:W-:Y:S01]  /*33bb0*/  IMAD.U32 R41, R153, 0x10000, RZ ;  /* 0x0001000099297824 */ /* 0x000fe200078e00ff */
[----:B------:R-:W-:Y:S01]  /*33bc0*/  SHF.L.U32 R59, R109, 0x10, RZ ;  /* 0x000000106d3b7819 */ /* 0x000fe200000006ff */
[----:B------:R-:W-:Y:S01]  /*33bd0*/  FMUL.FTZ R192, R47, R192 ;  /* 0x000000c02fc07220 */ /* 0x000fe20000410000 */
[----:B------:R-:W-:-:S02]  /*33be0*/  IMAD.U32 R57, R133, 0x10000, RZ ;  /* 0x0001000085397824 */ /* 0x000fc400078e00ff */
[----:B------:R-:W-:Y:S01]  /*33bf0*/  FMUL.FTZ R216, R47, R216 ;  /* 0x000000d82fd87220 */ /* 0x000fe20000410000 */
[C---:B------:R-:W-:Y:S01]  /*33c00*/  FADD.FTZ R68, -R185.reuse, R71 ;  /* 0x00000047b9447221 */ /* 0x040fe20000010100 */
[C---:B------:R-:W-:Y:S01]  /*33c10*/  FADD.FTZ R70, -R185.reuse, R64 ;  /* 0x00000040b9467221 */ /* 0x040fe20000010100 */
[----:B------:R-:W-:Y:S01]  /*33c20*/  FADD.FTZ R170, -R185, R49 ;  /* 0x00000031b9aa7221 */ /* 0x000fe20000010100 */
[----:B------:R-:W-:Y:S01]  /*33c30*/  FMUL.FTZ R53, R47, R74 ;  /* 0x0000004a2f357220 */ /* 0x000fe20000410000 */
[----:B0-----:R-:W-:Y:S01]  /*33c40*/  FADD.FTZ R184, -R185, R65 ;  /* 0x00000041b9b87221 */ /* 0x001fe20000010100 */
[----:B------:R-:W-:Y:S01]  /*33c50*/  FMUL.FTZ R49, R47, R224 ;  /* 0x000000e02f317220 */ /* 0x000fe20000410000 */
[----:B------:R-:W-:Y:S01]  /*33c60*/  FFMA.FTZ R74, R72, R37, R39 ;  /* 0x00000025484a7223 */ /* 0x000fe20000010027 */
[----:B------:R-:W-:Y:S01]  /*33c70*/  SHF.L.U32 R224, R108, 0x10, RZ ;  /* 0x000000106ce07819 */ /* 0x000fe200000006ff */
[----:B------:R-:W-:Y:S01]  /*33c80*/  FFMA.FTZ R72, R192, R41, R55 ;  /* 0x00000029c0487223 */ /* 0x000fe20000010037 */
[----:B------:R-:W-:Y:S01]  /*33c90*/  FADD.FTZ R64, -R185, R67 ;  /* 0x00000043b9407221 */ /* 0x000fe20000010100 */
[----:B------:R-:W-:-:S02]  /*33ca0*/  IMAD.U32 R38, R132, 0x10000, RZ ;  /* 0x0001000084267824 */ /* 0x000fc400078e00ff */
[----:B------:R-:W-:Y:S01]  /*33cb0*/  FFMA.FTZ R55, R216, R57, R59 ;  /* 0x00000039d8377223 */ /* 0x000fe2000001003b */
[----:B------:R-:W-:Y:S01]  /*33cc0*/  SHF.L.U32 R39, R150, 0x10, RZ ;  /* 0x0000001096277819 */ /* 0x000fe200000006ff */
[----:B------:R-:W-:Y:S01]  /*33cd0*/  IMAD.U32 R37, R151, 0x10000, RZ ;  /* 0x0001000097257824 */ /* 0x000fe200078e00ff */
[----:B------:R-:W-:Y:S01]  /*33ce0*/  SHF.L.U32 R57, R148, 0x10, RZ ;  /* 0x0000001094397819 */ /* 0x000fe200000006ff */
[C---:B------:R-:W-:Y:S01]  /*33cf0*/  FMUL.FTZ R68, R47.reuse, R68 ;  /* 0x000000442f447220 */ /* 0x040fe20000410000 */
[----:B------:R-:W-:Y:S01]  /*33d00*/  FMUL.FTZ R67, R47, R70 ;  /* 0x000000462f437220 */ /* 0x000fe20000410000 */
[----:B------:R-:W-:Y:S02]  /*33d10*/  IMAD.U32 R41, R149, 0x10000, RZ ;  /* 0x0001000095297824 */ /* 0x000fe400078e00ff */
[----:B------:R-:W-:Y:S01]  /*33d20*/  FMUL.FTZ R70, R47, R184 ;  /* 0x000000b82f467220 */ /* 0x000fe20000410000 */
[C---:B------:R-:W-:Y:S01]  /*33d30*/  FADD.FTZ R210, -R185.reuse, R66 ;  /* 0x00000042b9d27221 */ /* 0x040fe20000010100 */
[----:B------:R-:W-:Y:S01]  /*33d40*/  FADD.FTZ R66, -R185, R60 ;  /* 0x0000003cb9427221 */ /* 0x000fe20000010100 */
[----:B------:R-:W-:Y:S01]  /*33d50*/  FFMA.FTZ R53, R53, R38, R224 ;  /* 0x0000002635357223 */ /* 0x000fe200000100e0 */
[----:B------:R-:W-:Y:S01]  /*33d60*/  SHF.L.U32 R192, R110, 0x10, RZ ;  /* 0x000000106ec07819 */ /* 0x000fe200000006ff */
[----:B------:R-:W-:-:S02]  /*33d70*/  IMAD.U32 R38, R134, 0x10000, RZ ;  /* 0x0001000086267824 */ /* 0x000fc400078e00ff */
[----:B------:R-:W-:Y:S01]  /*33d80*/  FFMA.FTZ R68, R68, R37, R39 ;  /* 0x0000002544447223 */ /* 0x000fe20000010027 */
[----:B------:R-:W-:Y:S01]  /*33d90*/  FFMA.FTZ R70, R70, R41, R57 ;  /* 0x0000002946467223 */ /* 0x000fe20000010039 */
[----:B------:R-:W-:Y:S01]  /*33da0*/  SHF.L.U32 R39, R146, 0x10, RZ ;  /* 0x0000001092277819 */ /* 0x000fe200000006ff */
[----:B------:R-:W-:Y:S01]  /*33db0*/  FADD.FTZ R190, -R185, R61 ;  /* 0x0000003db9be7221 */ /* 0x000fe20000010100 */
[----:B------:R-:W-:Y:S01]  /*33dc0*/  IMAD.U32 R37, R147, 0x10000, RZ ;  /* 0x0001000093257824 */ /* 0x000fe200078e00ff */
[----:B------:R-:W-:Y:S01]  /*33dd0*/  SHF.L.U32 R57, R104, 0x10, RZ ;  /* 0x0000001068397819 */ /* 0x000fe200000006ff */
[C---:B------:R-:W-:Y:S01]  /*33de0*/  FMUL.FTZ R64, R47.reuse, R64 ;  /* 0x000000402f407220 */ /* 0x040fe20000410000 */
[----:B------:R-:W-:Y:S02]  /*33df0*/  IMAD.U32 R41, R128, 0x10000, RZ ;  /* 0x0001000080297824 */ /* 0x000fe400078e00ff */
[----:B------:R-:W-:Y:S01]  /*33e00*/  FMUL.FTZ R66, R47, R66 ;  /* 0x000000422f427220 */ /* 0x000fe20000410000 */
[----:B------:R-:W-:Y:S01]  /*33e10*/  FADD.FTZ R60, -R185, R63 ;  /* 0x0000003fb93c7221 */ /* 0x000fe20000010100 */
[----:B------:R-:W-:Y:S01]  /*33e20*/  FFMA.FTZ R67, R67, R38, R192 ;  /* 0x0000002643437223 */ /* 0x000fe200000100c0 */
[----:B------:R-:W-:Y:S01]  /*33e30*/  SHF.L.U32 R192, R144, 0x10, RZ ;  /* 0x0000001090c07819 */ /* 0x000fe200000006ff */
[----:B------:R-:W-:-:S02]  /*33e40*/  IMAD.U32 R38, R145, 0x10000, RZ ;  /* 0x0001000091267824 */ /* 0x000fc400078e00ff */
[----:B------:R-:W-:Y:S01]  /*33e50*/  FMUL.FTZ R71, R47, R190 ;  /* 0x000000be2f477220 */ /* 0x000fe20000410000 */
[----:B------:R-:W-:Y:S01]  /*33e60*/  FFMA.FTZ R184, R64, R37, R39 ;  /* 0x0000002540b87223 */ /* 0x000fe20000010027 */
[----:B------:R-:W-:Y:S01]  /*33e70*/  FFMA.FTZ R66, R66, R41, R57 ;  /* 0x0000002942427223 */ /* 0x000fe20000010039 */
[----:B------:R-:W-:Y:S01]  /*33e80*/  SHF.L.U32 R39, R34, 0x10, RZ ;  /* 0x0000001022277819 */ /* 0x000fe200000006ff */
[----:B------:R-:W-:Y:S01]  /*33e90*/  IMAD.U32 R37, R35, 0x10000, RZ ;  /* 0x0001000023257824 */ /* 0x000fe200078e00ff */
[----:B------:R-:W-:Y:S01]  /*33ea0*/  SHF.L.U32 R59, R32, 0x10, RZ ;  /* 0x00000010203b7819 */ /* 0x000fe200000006ff */
[----:B------:R-:W-:Y:S01]  /*33eb0*/  IMAD.U32 R57, R33, 0x10000, RZ ;  /* 0x0001000021397824 */ /* 0x000fe200078e00ff */
[----:B------:R-:W-:Y:S01]  /*33ec0*/  SHF.L.U32 R41, R106, 0x10, RZ ;  /* 0x000000106a297819 */ /* 0x000fe200000006ff */
[C---:B------:R-:W-:Y:S01]  /*33ed0*/  FMUL.FTZ R60, R47.reuse, R60 ;  /* 0x0000003c2f3c7220 */ /* 0x040fe20000410000 */
[----:B------:R-:W-:Y:S01]  /*33ee0*/  FMUL.FTZ R190, R47, R172 ;  /* 0x000000ac2fbe7220 */ /* 0x000fe20000410000 */
[----:B------:R-:W-:-:S02]  /*33ef0*/  IMAD.U32 R75, R130, 0x10000, RZ ;  /* 0x00010000824b7824 */ /* 0x000fc400078e00ff */
[----:B------:R-:W-:Y:S01]  /*33f00*/  FMUL.FTZ R62, R47, R62 ;  /* 0x0000003e2f3e7220 */ /* 0x000fe20000410000 */
[----:B------:R-:W-:Y:S01]  /*33f10*/  FFMA.FTZ R71, R71, R38, R192 ;  /* 0x0000002647477223 */ /* 0x000fe200000100c0 */
[----:B------:R-:W-:Y:S01]  /*33f20*/  SHF.L.U32 R64, R107, 0x10, RZ ;  /* 0x000000106b407819 */ /* 0x000fe200000006ff */
[----:B------:R-:W-:Y:S02]  /*33f30*/  IMAD.U32 R38, R131, 0x10000, RZ ;  /* 0x0001000083267824 */ /* 0x000fe400078e00ff */
[----:B------:R-:W-:Y:S01]  /*33f40*/  FMUL.FTZ R77, R47, R206 ;  /* 0x000000ce2f4d7220 */ /* 0x000fe20000410000 */
[----:B------:R-:W-:Y:S01]  /*33f50*/  FFMA.FTZ R172, R60, R37, R39 ;  /* 0x000000253cac7223 */ /* 0x000fe20000010027 */
[----:B------:R-:W-:Y:S01]  /*33f60*/  FFMA.FTZ R190, R190, R57, R59 ;  /* 0x00000039bebe7223 */ /* 0x000fe2000001003b */
[----:B------:R-:W-:Y:S01]  /*33f70*/  FFMA.FTZ R75, R62, R75, R41 ;  /* 0x0000004b3e4b7223 */ /* 0x000fe20000010029 */
[----:B------:R-:W-:Y:S01]  /*33f80*/  SHF.L.U32 R39, R30, 0x10, RZ ;  /* 0x000000101e277819 */ /* 0x000fe200000006ff */
[----:B------:R-:W-:Y:S01]  /*33f90*/  FADD.FTZ R218, -R185, R42 ;  /* 0x0000002ab9da7221 */ /* 0x000fe20000010100 */
[----:B------:R-:W-:Y:S01]  /*33fa0*/  SHF.L.U32 R59, R28, 0x10, RZ ;  /* 0x000000101c3b7819 */ /* 0x000fe200000006ff */
[----:B------:R-:W-:Y:S01]  /*33fb0*/  IMAD.U32 R37, R31, 0x10000, RZ ;  /* 0x000100001f257824 */ /* 0x000fe200078e00ff */
[----:B------:R-:W-:Y:S01]  /*33fc0*/  SHF.L.U32 R41, R100, 0x10, RZ ;  /* 0x0000001064297819 */ /* 0x000fe200000006ff */
[----:B------:R-:W-:-:S02]  /*33fd0*/  IMAD.U32 R57, R29, 0x10000, RZ ;  /* 0x000100001d397824 */ /* 0x000fc400078e00ff */
[C---:B------:R-:W-:Y:S01]  /*33fe0*/  FMUL.FTZ R56, R47.reuse, R56 ;  /* 0x000000382f387220 */ /* 0x040fe20000410000 */
[----:B------:R-:W-:Y:S01]  /*33ff0*/  FMUL.FTZ R180, R47, R180 ;  /* 0x000000b42fb47220 */ /* 0x000fe20000410000 */
[----:B------:R-:W-:Y:S01]  /*34000*/  FADD.FTZ R42, -R185, R141 ;  /* 0x0000008db92a7221 */ /* 0x000fe20000010100 */
[----:B------:R-:W-:Y:S01]  /*34010*/  FFMA.FTZ R77, R77, R38, R64 ;  /* 0x000000264d4d7223 */ /* 0x000fe20000010040 */
[----:B------:R-:W-:Y:S01]  /*34020*/  IMAD.U32 R79, R124, 0x10000, RZ ;  /* 0x000100007c4f7824 */ /* 0x000fe200078e00ff */
[----:B------:R-:W-:Y:S01]  /*34030*/  SHF.L.U32 R60, R101, 0x10, RZ ;  /* 0x00000010653c7819 */ /* 0x000fe200000006ff */
[----:B------:R-:W-:Y:S01]  /*34040*/  FMUL.FTZ R58, R47, R58 ;  /* 0x0000003a2f3a7220 */ /* 0x000fe20000410000 */
        /* <DEDUP_REMOVED lines=8> */
[----:B------:R-:W-:Y:S01]  /*340d0*/  FFMA.FTZ R141, R141, R38, R60 ;  /* 0x000000268d8d7223 */ /* 0x000fe2000001003c */
[----:B------:R-:W-:Y:S01]  /*340e0*/  IMAD.U32 R37, R27, 0x10000, RZ ;  /* 0x000100001b257824 */ /* 0x000fe200078e00ff */
[----:B------:R-:W-:Y:S01]  /*340f0*/  SHF.L.U32 R56, R24, 0x10, RZ ;  /* 0x0000001018387819 */ /* 0x000fe200000006ff */
[----:B------:R-:W-:-:S02]  /*34100*/  IMAD.U32 R41, R126, 0x10000, RZ ;  /* 0x000100007e297824 */ /* 0x000fc400078e00ff */
[C---:B------:R-:W-:Y:S01]  /*34110*/  FMUL.FTZ R52, R47.reuse, R52 ;  /* 0x000000342f347220 */ /* 0x040fe20000410000 */
[----:B------:R-:W-:Y:S01]  /*34120*/  FMUL.FTZ R54, R47, R54 ;  /* 0x000000362f367220 */ /* 0x000fe20000410000 */
[----:B------:R-:W-:Y:S02]  /*34130*/  IMAD.U32 R38, R25, 0x10000, RZ ;  /* 0x0001000019267824 */ /* 0x000fe400078e00ff */
[----:B------:R-:W-:Y:S01]  /*34140*/  FMUL.FTZ R143, R47, R170 ;  /* 0x000000aa2f8f7220 */ /* 0x000fe20000410000 */
[----:B------:R-:W-:Y:S01]  /*34150*/  FFMA.FTZ R52, R52, R37, R39 ;  /* 0x0000002534347223 */ /* 0x000fe20000010027 */
[----:B------:R-:W-:Y:S01]  /*34160*/  FFMA.FTZ R54, R54, R41, R57 ;  /* 0x0000002936367223 */ /* 0x000fe20000010039 */
[C---:B------:R-:W-:Y:S01]  /*34170*/  FADD.FTZ R140, -R185.reuse, R140 ;  /* 0x0000008cb98c7221 */ /* 0x040fe20000010100 */
[----:B------:R-:W-:Y:S01]  /*34180*/  FADD.FTZ R142, -R185, R142 ;  /* 0x0000008eb98e7221 */ /* 0x000fe20000010100 */
        /* <DEDUP_REMOVED lines=11> */
[----:B------:R-:W-:Y:S01]  /*34240*/  FFMA.FTZ R76, R50, R39, R41 ;  /* 0x00000027324c7223 */ /* 0x000fe20000010029 */
[----:B------:R-:W-:Y:S01]  /*34250*/  SHF.L.U32 R39, R18, 0x10, RZ ;  /* 0x0000001012277819 */ /* 0x000fe200000006ff */
[----:B------:R-:W-:Y:S01]  /*34260*/  FFMA.FTZ R173, R173, R38, R56 ;  /* 0x00000026adad7223 */ /* 0x000fe20000010038 */
[----:B------:R-:W-:Y:S01]  /*34270*/  SHF.L.U32 R48, R98, 0x10, RZ ;  /* 0x0000001062307819 */ /* 0x000fe200000006ff */
[----:B------:R-:W-:Y:S02]  /*34280*/  IMAD.U32 R37, R19, 0x10000, RZ ;  /* 0x0001000013257824 */ /* 0x000fe400078e00ff */
[C---:B------:R-:W-:Y:S01]  /*34290*/  FMUL.FTZ R46, R47.reuse, R46 ;  /* 0x0000002e2f2e7220 */ /* 0x040fe20000410000 */
[----:B------:R-:W-:Y:S02]  /*342a0*/  IMAD.U32 R38, R122, 0x10000, RZ ;  /* 0x000100007a267824 */ /* 0x000fe400078e00ff */
[C---:B------:R-:W-:Y:S01]  /*342b0*/  FMUL.FTZ R189, R47.reuse, R188 ;  /* 0x000000bc2fbd7220 */ /* 0x040fe20000410000 */
[----:B------:R-:W-:Y:S01]  /*342c0*/  FMUL.FTZ R187, R47, R198 ;  /* 0x000000c62fbb7220 */ /* 0x000fe20000410000 */
[----:B------:R-:W-:Y:S01]  /*342d0*/  IMAD.U32 R41, R17, 0x10000, RZ ;  /* 0x0001000011297824 */ /* 0x000fe200078e00ff */
[----:B------:R-:W-:Y:S01]  /*342e0*/  SHF.L.U32 R57, R16, 0x10, RZ ;  /* 0x0000001010397819 */ /* 0x000fe200000006ff */
[----:B------:R-:W-:Y:S01]  /*342f0*/  FFMA.FTZ R188, R46, R37, R39 ;  /* 0x000000252ebc7223 */ /* 0x000fe20000010027 */
[----:B------:R-:W-:Y:S01]  /*34300*/  FFMA.FTZ R189, R189, R38, R48 ;  /* 0x00000026bdbd7223 */ /* 0x000fe20000010030 */
[----:B------:R-:W-:Y:S01]  /*34310*/  FMUL.FTZ R198, R47, R200 ;  /* 0x000000c82fc67220 */ /* 0x000fe20000410000 */
[----:B------:R-:W-:Y:S01]  /*34320*/  SHF.L.U32 R39, R14, 0x10, RZ ;  /* 0x000000100e277819 */ /* 0x000fe200000006ff */
[----:B------:R-:W-:Y:S01]  /*34330*/  IMAD.U32 R38, R13, 0x10000, RZ ;  /* 0x000100000d267824 */ /* 0x000fe200078e00ff */
[----:B------:R-:W-:Y:S01]  /*34340*/  SHF.L.U32 R46, R12, 0x10, RZ ;  /* 0x000000100c2e7819 */ /* 0x000fe200000006ff */
[----:B------:R-:W-:-:S02]  /*34350*/  IMAD.U32 R37, R15, 0x10000, RZ ;  /* 0x000100000f257824 */ /* 0x000fc400078e00ff */
[C---:B------:R-:W-:Y:S01]  /*34360*/  FMUL.FTZ R200, R47.reuse, R40 ;  /* 0x000000282fc87220 */ /* 0x040fe20000410000 */
[----:B------:R-:W-:Y:S01]  /*34370*/  FMUL.FTZ R193, R47, R202 ;  /* 0x000000ca2fc17220 */ /* 0x000fe20000410000 */
[----:B------:R-:W-:Y:S01]  /*34380*/  FFMA.FTZ R198, R198, R41, R57 ;  /* 0x00000029c6c67223 */ /* 0x000fe20000010039 */
[----:B------:R-:W-:Y:S01]  /*34390*/  SHF.L.U32 R61, R103, 0x10, RZ ;  /* 0x00000010673d7819 */ /* 0x000fe200000006ff */
[----:B------:R-:W0:Y:S01]  /*343a0*/  @!P1 LDC.64 R40, c[0x0][0x3c0] ;  /* 0x0000f000ff289b82 */ /* 0x000e220000000a00 */
[----:B------:R-:W-:Y:S01]  /*343b0*/  FFMA.FTZ R200, R200, R37, R39 ;  /* 0x00000025c8c87223 */ /* 0x000fe20000010027 */
[----:B------:R-:W-:Y:S01]  /*343c0*/  FFMA.FTZ R193, R193, R38, R46 ;  /* 0x00000026c1c17223 */ /* 0x000fe2000001002e */
[----:B------:R-:W-:Y:S01]  /*343d0*/  FMUL.FTZ R46, R47, R36 ;  /* 0x000000242f2e7220 */ /* 0x000fe20000410000 */
[----:B------:R-:W-:Y:S02]  /*343e0*/  IMAD.U32 R59, R127, 0x10000, RZ ;  /* 0x000100007f3b7824 */ /* 0x000fe400078e00ff */
[----:B------:R-:W-:Y:S01]  /*343f0*/  FMUL.FTZ R170, R47, R204 ;  /* 0x000000cc2faa7220 */ /* 0x000fe20000410000 */
[----:B------:R-:W-:-:S02]  /*34400*/  IMAD.U32 R57, R116, 0x10000, RZ ;  /* 0x0001000074397824 */ /* 0x000fc400078e00ff */
[----:B------:R-:W-:Y:S01]  /*34410*/  FMUL.FTZ R186, R47, R186 ;  /* 0x000000ba2fba7220 */ /* 0x000fe20000410000 */
[----:B------:R-:W1:Y:S01]  /*34420*/  @!P1 LDC.64 R38, c[0x0][0x3c8] ;  /* 0x0000f200ff269b82 */ /* 0x000e620000000a00 */
[----:B------:R-:W-:Y:S01]  /*34430*/  FFMA.FTZ R170, R170, R59, R61 ;  /* 0x0000003baaaa7223 */ /* 0x000fe2000001003d */
[----:B------:R-:W-:Y:S01]  /*34440*/  SHF.L.U32 R59, R92, 0x10, RZ ;  /* 0x000000105c3b7819 */ /* 0x000fe200000006ff */
[----:B------:R-:W-:Y:S01]  /*34450*/  IMAD.U32 R216, R135, 0x10000, RZ ;  /* 0x0001000087d87824 */ /* 0x000fe200078e00ff */
[----:B------:R-:W-:Y:S01]  /*34460*/  SHF.L.U32 R224, R111, 0x10, RZ ;  /* 0x000000106fe07819 */ /* 0x000fe200000006ff */
[----:B------:R-:W-:Y:S01]  /*34470*/  FMUL.FTZ R69, R47, R210 ;  /* 0x000000d22f457220 */ /* 0x000fe20000410000 */
[----:B------:R-:W-:Y:S01]  /*34480*/  SHF.L.U32 R63, R10, 0x10, RZ ;  /* 0x000000100a3f7819 */ /* 0x000fe200000006ff */
[----:B------:R-:W-:Y:S01]  /*34490*/  FFMA.FTZ R186, R186, R57, R59 ;  /* 0x00000039baba7223 */ /* 0x000fe2000001003b */
[----:B------:R-:W2:Y:S01]  /*344a0*/  LDC.64 R36, c[0x0][0x428] ;  /* 0x00010a00ff247b82 */ /* 0x000ea20000000a00 */
[----:B------:R-:W-:-:S02]  /*344b0*/  IMAD.U32 R61, R11, 0x10000, RZ ;  /* 0x000100000b3d7824 */ /* 0x000fc400078e00ff */
[C---:B------:R-:W-:Y:S01]  /*344c0*/  FMUL.FTZ R44, R47.reuse, R44 ;  /* 0x0000002c2f2c7220 */ /* 0x040fe20000410000 */
[----:B------:R-:W-:Y:S02]  /*344d0*/  IMAD.U32 R65, R118, 0x10000, RZ ;  /* 0x0001000076417824 */ /* 0x000fe400078e00ff */
[----:B------:R-:W-:Y:S01]  /*344e0*/  FMUL.FTZ R48, R47, R140 ;  /* 0x0000008c2f307220 */ /* 0x000fe20000410000 */
[----:B------:R-:W-:Y:S01]  /*344f0*/  SHF.L.U32 R59, R93, 0x10, RZ ;  /* 0x000000105d3b7819 */ /* 0x000fe200000006ff */
[----:B------:R-:W-:Y:S01]  /*34500*/  IMAD.U32 R57, R117, 0x10000, RZ ;  /* 0x0001000075397824 */ /* 0x000fe200078e00ff */
[----:B------:R-:W-:Y:S01]  /*34510*/  SHF.L.U32 R56, R99, 0x10, RZ ;  /* 0x0000001063387819 */ /* 0x000fe200000006ff */
[----:B0-----:R-:W-:-:S04]  /*34520*/  @!P1 IMAD.WIDE R40, R3, 0x4, R40 ;  /* 0x0000000403289825 */ /* 0x001fc800078e0228 */
[----:B------:R-:W-:Y:S01]  /*34530*/  FFMA.FTZ R69, R69, R216, R224 ;  /* 0x000000d845457223 */ /* 0x000fe200000100e0 */
[----:B------:R-:W-:Y:S01]  /*34540*/  FMUL.FTZ R191, R47, R218 ;  /* 0x000000da2fbf7220 */ /* 0x000fe20000410000 */
[----:B------:R-:W-:Y:S01]  /*34550*/  FFMA.FTZ R195, R44, R61, R63 ;  /* 0x0000003d2cc37223 */ /* 0x000fe2000001003f */
[----:B------:R-:W-:Y:S01]  /*34560*/  IMAD.U32 R50, R123, 0x10000, RZ ;  /* 0x000100007b327824 */ /* 0x000fe200078e00ff */
[----:B------:R0:W-:Y:S01]  /*34570*/  @!P1 STG.E desc[UR6][R40.64], R171 ;  /* 0x000000ab28009986 */ /* 0x0001e2000c101906 */
[----:B------:R-:W-:Y:S01]  /*34580*/  FFMA.FTZ R197, R48, R65, R197 ;  /* 0x0000004130c57223 */ /* 0x000fe200000100c5 */
[----:B------:R-:W-:Y:S01]  /*34590*/  SHF.L.U32 R199, R6, 0x10, RZ ;  /* 0x0000001006c77819 */ /* 0x000fe200000006ff */
[----:B-1----:R-:W-:-:S04]  /*345a0*/  @!P1 IMAD.WIDE R38, R3, 0x4, R38 ;  /* 0x0000000403269825 */ /* 0x002fc800078e0226 */
[----:B------:R-:W-:Y:S01]  /*345b0*/  FFMA.FTZ R49, R49, R226, R228 ;  /* 0x000000e231317223 */ /* 0x000fe200000100e4 */
[----:B------:R-:W-:Y:S01]  /*345c0*/  SHF.L.U32 R216, R105, 0x10, RZ ;  /* 0x0000001069d87819 */ /* 0x000fe200000006ff */
[----:B------:R-:W-:Y:S01]  /*345d0*/  FMUL.FTZ R44, R47, R78 ;  /* 0x0000004e2f2c7220 */ /* 0x000fe20000410000 */
[----:B------:R-:W-:Y:S01]  /*345e0*/  IMAD.U32 R65, R7, 0x10000, RZ ;  /* 0x0001000007417824 */ /* 0x000fe200078e00ff */
[----:B------:R1:W-:Y:S01]  /*345f0*/  @!P1 STG.E desc[UR6][R38.64], R47 ;  /* 0x0000002f26009986 */ /* 0x0003e2000c101906 */
[----:B------:R-:W-:Y:S02]  /*34600*/  IMAD.U32 R210, R129, 0x10000, RZ ;  /* 0x0001000081d27824 */ /* 0x000fe400078e00ff */
[----:B------:R-:W-:Y:S01]  /*34610*/  FMUL.FTZ R73, R47, R212 ;  /* 0x000000d42f497220 */ /* 0x000fe20000410000 */
[----:B------:R-:W-:Y:S01]  /*34620*/  FFMA.FTZ R140, R46, R57, R59 ;  /* 0x000000392e8c7223 */ /* 0x000fe2000001003b */
[----:B0-----:R-:W-:Y:S01]  /*34630*/  F2FP.BF16.F32.PACK_AB R40, R71, R66 ;  /* 0x000000424728723e */ /* 0x001fe200000010ff */
[----:B------:R-:W-:Y:S01]  /*34640*/  IMAD.U32 R58, R121, 0x10000, RZ ;  /* 0x00010000793a7824 */ /* 0x000fe200078e00ff */
[----:B------:R-:W-:Y:S01]  /*34650*/  SHF.L.U32 R60, R97, 0x10, RZ ;  /* 0x00000010613c7819 */ /* 0x000fe200000006ff */
[----:B------:R-:W-:Y:S01]  /*34660*/  FFMA.FTZ R191, R191, R50, R56 ;  /* 0x00000032bfbf7223 */ /* 0x000fe20000010038 */
[----:B------:R-:W-:Y:S01]  /*34670*/  SHF.L.U32 R59, R8, 0x10, RZ ;  /* 0x00000010083b7819 */ /* 0x000fe200000006ff */
[----:B------:R-:W-:Y:S01]  /*34680*/  IMAD.U32 R57, R9, 0x10000, RZ ;  /* 0x0001000009397824 */ /* 0x000fe200078e00ff */
[----:B------:R-:W-:Y:S01]  /*34690*/  SHF.L.U32 R63, R95, 0x10, RZ ;  /* 0x000000105f3f7819 */ /* 0x000fe200000006ff */
[----:B------:R-:W-:Y:S01]  /*346a0*/  IMAD.U32 R61, R119, 0x10000, RZ ;  /* 0x00010000773d7824 */ /* 0x000fe200078e00ff */
[----:B-1----:R-:W-:Y:S01]  /*346b0*/  F2FP.BF16.F32.PACK_AB R38, R70, R67 ;  /* 0x000000434626723e */ /* 0x002fe200000010ff */
[C---:B------:R-:W-:Y:S01]  /*346c0*/  FMUL.FTZ R42, R47.reuse, R42 ;  /* 0x0000002a2f2a7220 */ /* 0x040fe20000410000 */
[----:B------:R-:W0:Y:S01]  /*346d0*/  LDC.64 R66, c[0x0][0x380] ;  /* 0x0000e000ff427b82 */ /* 0x000e220000000a00 */
[----:B------:R-:W-:Y:S01]  /*346e0*/  FMUL.FTZ R142, R47, R142 ;  /* 0x0000008e2f8e7220 */ /* 0x000fe20000410000 */
[----:B------:R-:W-:Y:S01]  /*346f0*/  FFMA.FTZ R199, R44, R65, R199 ;  /* 0x000000412cc77223 */ /* 0x000fe200000100c7 */
[----:B------:R-:W-:Y:S01]  /*34700*/  F2FP.BF16.F32.PACK_AB R50, R222, R45 ;  /* 0x0000002dde32723e */ /* 0x000fe200000010ff */
[----:B------:R-:W-:Y:S01]  /*34710*/  FFMA.FTZ R73, R73, R210, R216 ;  /* 0x000000d249497223 */ /* 0x000fe200000100d8 */
[----:B------:R-:W-:Y:S01]  /*34720*/  F2FP.BF16.F32.PACK_AB R51, R74, R51 ;  /* 0x000000334a33723e */ /* 0x000fe200000010ff */
[----:B--2---:R-:W-:Y:S01]  /*34730*/  IMAD.WIDE.U32 R44, R179, 0x10, R36 ;  /* 0x00000010b32c7825 */ /* 0x004fe200078e0024 */
[----:B------:R-:W-:-:S03]  /*34740*/  F2FP.BF16.F32.PACK_AB R49, R220, R49 ;  /* 0x00000031dc31723e */ /* 0x000fc600000010ff */
[----:B------:R-:W-:Y:S01]  /*34750*/  FFMA.FTZ R187, R187, R58, R60 ;  /* 0x0000003abbbb7223 */ /* 0x000fe2000001003c */
[----:B------:R-:W-:Y:S01]  /*34760*/  F2FP.BF16.F32.PACK_AB R48, R214, R43 ;  /* 0x0000002bd630723e */ /* 0x000fe200000010ff */
[----:B------:R-:W-:Y:S01]  /*34770*/  FFMA.FTZ R78, R42, R57, R59 ;  /* 0x000000392a4e7223 */ /* 0x000fe2000001003b */
[----:B------:R-:W-:Y:S01]  /*34780*/  FFMA.FTZ R142, R142, R61, R63 ;  /* 0x0000003d8e8e7223 */ /* 0x000fe2000001003f */
[--C-:B------:R-:W-:Y:S01]  /*34790*/  IMAD.WIDE.U32 R56, R181, 0x10, R36.reuse ;  /* 0x00000010b5387825 */ /* 0x100fe200078e0024 */
[----:B------:R-:W-:Y:S01]  /*347a0*/  F2FP.BF16.F32.PACK_AB R39, R184, R69 ;  /* 0x00000045b827723e */ /* 0x000fe200000010ff */
        /* <DEDUP_REMOVED lines=12> */
[----:B------:R-:W-:Y:S01]  /*34870*/  F2FP.BF16.F32.PACK_AB R36, R72, R53 ;  /* 0x000000354824723e */ /* 0x000fe200000010ff */
[----:B0-----:R-:W-:Y:S01]  /*34880*/  IMAD R3, R66, 0x4, R3 ;  /* 0x0000000442037824 */ /* 0x001fe200078e0203 */
[----:B-1----:R-:W-:Y:S02]  /*34890*/  F2FP.BF16.F32.PACK_AB R45, R52, R141 ;  /* 0x0000008d342d723e */ /* 0x002fe400000010ff */
[----:B------:R-:W-:Y:S01]  /*348a0*/  F2FP.BF16.F32.PACK_AB R44, R180, R79 ;  /* 0x0000004fb42c723e */ /* 0x000fe200000010ff */
[----:B------:R0:W-:Y:S01]  /*348b0*/  STG.E.128 desc[UR6][R56.64], R36 ;  /* 0x0000002438007986 */ /* 0x0001e2000c101d06 */
[----:B------:R-:W-:Y:S02]  /*348c0*/  F2FP.BF16.F32.PACK_AB R51, R200, R191 ;  /* 0x000000bfc833723e */ /* 0x000fe400000010ff */
        /* <DEDUP_REMOVED lines=9> */
[----:B------:R-:W-:-:S03]  /*34960*/  ISETP.GE.AND P1, PT, R3, R67, PT ;  /* 0x000000430300720c */ /* 0x000fc60003f26270 */
[----:B------:R0:W-:Y:S10]  /*34970*/  STG.E.128 desc[UR6][R64.64], R52 ;  /* 0x0000003440007986 */ /* 0x0001f4000c101d06 */
[----:B------:R-:W-:Y:S05]  /*34980*/  @!P1 BRA `(.L_x_13144) ;  /* 0xfffffcc000dc9947 */ /* 0x000fea000383ffff */
[----:B------:R-:W-:Y:S05]  /*34990*/  EXIT ;  /* 0x000000000000794d */ /* 0x000fea0003800000 */
.L_x_13143:
[----:B------:R-:W-:Y:S01]  /*349a0*/  HFMA2 R191, -RZ, RZ, 0, 1.847743988037109375e-06 ;  /* 0x0000001fffbf7431 */ /* 0x000fe200000001ff */
[----:B------:R-:W-:Y:S01]  /*349b0*/  BSSY B0, `(.L_x_13145) ;  /* 0x0000007000007945 */ /* 0x000fe20003800000 */
[----:B------:R-:W-:Y:S01]  /*349c0*/  MOV R189, R180 ;  /* 0x000000b400bd7202 */ /* 0x000fe20000000f00 */
[----:B------:R-:W-:Y:S02]  /*349d0*/  IMAD.MOV.U32 R190, RZ, RZ, 0x1 ;  /* 0x00000001ffbe7424 */ /* 0x000fe400078e00ff */
[----:B------:R-:W-:-:S07]  /*349e0*/  IMAD.MOV.U32 R188, RZ, RZ, -0x1 ;  /* 0xffffffffffbc7424 */ /* 0x000fce00078e00ff */
[----:B01----:R-:W-:Y:S05]  /*349f0*/  WARPSYNC.COLLECTIVE R188, `(.L_x_13146) ;  /* 0x00000000bc087348 */ /* 0x003fea0003c00000 */
[----:B------:R2:W3:Y:S02]  /*34a00*/  SHFL.BFLY P2, R187, R189, R190, R191 ;  /* 0x0c0000bebdbb7389 */ /* 0x0004e400000400bf */
[----:B0123--:R-:W-:Y:S05]  /*34a10*/  ENDCOLLECTIVE ;  /* 0x000000000000791b */ /* 0x00ffea0003800000 */
.L_x_13146:
[----:B------:R-:W-:Y:S05]  /*34a20*/  BSYNC B0 ;  /* 0x0000000000007941 */ /* 0x000fea0003800000 */
.L_x_13145:
        /* <DEDUP_REMOVED lines=10> */
.L_x_13147:
[----:B------:R-:W-:Y:S02]  /*34ad0*/  IMAD.MOV.U32 R190, RZ, RZ, 0x4 ;  /* 0x00000004ffbe7424 */ /* 0x000fe400078e00ff */
[----:B------:R-:W-:-:S04]  /*34ae0*/  IMAD.MOV.U32 R170, RZ, RZ, R187 ;  /* 0x000000ffffaa7224 */ /* 0x000fc800078e00bb */
[----:B------:R-:W-:-:S05]  /*34af0*/  FADD.FTZ R184, R173, R170 ;  /* 0x000000aaadb87221 */ /* 0x000fca0000010000 */
[----:B------:R-:W-:-:S07]  /*34b00*/  MOV R189, R184 ;  /* 0x000000b800bd7202 */ /* 0x000fce0000000f00 */
[----:B------:R-:W-:Y:S05]  /*34b10*/  WARPSYNC.COLLECTIVE R188, `(.L_x_13148) ;  /* 0x00000000bc087348 */ /* 0x000fea0003c00000 */
[----:B------:R0:W1:Y:S02]  /*34b20*/  SHFL.BFLY P2, R187, R189, R190, R191 ;  /* 0x0c0000bebdbb7389 */ /* 0x00006400000400bf */
[----:B01----:R-:W-:Y:S05]  /*34b30*/  ENDCOLLECTIVE ;  /* 0x000000000000791b */ /* 0x003fea0003800000 */
.L_x_13148:
[----:B------:R-:W-:Y:S01]  /*34b40*/  HFMA2 R190, -RZ, RZ, 0, 4.76837158203125e-07 ;  /* 0x00000008ffbe7431 */ /* 0x000fe200000001ff */
[----:B------:R-:W-:-:S05]  /*34b50*/  MOV R171, R187 ;  /* 0x000000bb00ab7202 */ /* 0x000fca0000000f00 */
[----:B------:R-:W-:-:S04]  /*34b60*/  FADD.FTZ R185, R184, R171 ;  /* 0x000000abb8b97221 */ /* 0x000fc80000010000 */
[----:B------:R-:W-:-:S07]  /*34b70*/  IMAD.MOV.U32 R189, RZ, RZ, R185 ;  /* 0x000000ffffbd7224 */ /* 0x000fce00078e00b9 */
[----:B------:R-:W-:Y:S05]  /*34b80*/  WARPSYNC.COLLECTIVE R188, `(.L_x_13149) ;  /* 0x00000000bc087348 */ /* 0x000fea0003c00000 */
[----:B------:R0:W1:Y:S02]  /*34b90*/  SHFL.BFLY P2, R187, R189, R190, R191 ;  /* 0x0c0000bebdbb7389 */ /* 0x00006400000400bf */
[----:B01----:R-:W-:Y:S05]  /*34ba0*/  ENDCOLLECTIVE ;  /* 0x000000000000791b */ /* 0x003fea0003800000 */
.L_x_13149:
[----:B------:R-:W-:Y:S02]  /*34bb0*/  IMAD.MOV.U32 R190, RZ, RZ, 0x10 ;  /* 0x00000010ffbe7424 */ /* 0x000fe400078e00ff */
[----:B------:R-:W-:-:S04]  /*34bc0*/  IMAD.MOV.U32 R170, RZ, RZ, R187 ;  /* 0x000000ffffaa7224 */ /* 0x000fc800078e00bb */
[----:B------:R-:W-:-:S05]  /*34bd0*/  FADD.FTZ R186, R185, R170 ;  /* 0x000000aab9ba7221 */ /* 0x000fca0000010000 */
[----:B------:R-:W-:-:S07]  /*34be0*/  MOV R189, R186 ;  /* 0x000000ba00bd7202 */ /* 0x000fce0000000f00 */
[----:B------:R-:W-:Y:S05]  /*34bf0*/  WARPSYNC.COLLECTIVE R188, `(.L_x_13150) ;  /* 0x00000000bc087348 */ /* 0x000fea0003c00000 */
[----:B------:R0:W1:Y:S02]  /*34c00*/  SHFL.BFLY P2, R187, R189, R190, R191 ;  /* 0x0c0000bebdbb7389 */ /* 0x00006400000400bf */
[----:B01----:R-:W-:Y:S05]  /*34c10*/  ENDCOLLECTIVE ;  /* 0x000000000000791b */ /* 0x003fea0003800000 */
.L_x_13150:
[----:B------:R-:W-:Y:S01]  /*34c20*/  HFMA2 R190, -RZ, RZ, 0, 5.9604644775390625e-08 ;  /* 0x00000001ffbe7431 */ /* 0x000fe200000001ff */
[----:B------:R-:W-:-:S05]  /*34c30*/  MOV R171, R187 ;  /* 0x000000bb00ab7202 */ /* 0x000fca0000000f00 */
        /* <DEDUP_REMOVED lines=102> */
.L_x_13151:
[----:B------:R-:W-:Y:S02]  /*352a0*/  IMAD.MOV.U32 R190, RZ, RZ, 0x2 ;  /* 0x00000002ffbe7424 */ /* 0x000fe400078e00ff */
[----:B------:R-:W-:-:S04]  /*352b0*/  IMAD.MOV.U32 R173, RZ, RZ, R187 ;  /* 0x000000ffffad7224 */ /* 0x000fc800078e00bb */
[----:B------:R-:W-:-:S05]  /*352c0*/  FADD.FTZ R173, R170, R173 ;  /* 0x000000adaaad7221 */ /* 0x000fca0000010000 */
[----:B------:R-:W-:-:S07]  /*352d0*/  MOV R189, R173 ;  /* 0x000000ad00bd7202 */ /* 0x000fce0000000f00 */
[----:B------:R-:W-:Y:S05]  /*352e0*/  WARPSYNC.COLLECTIVE R188, `(.L_x_13152) ;  /* 0x00000000bc087348 */ /* 0x000fea0003c00000 */
[----:B------:R0:W1:Y:S02]  /*352f0*/  SHFL.BFLY P2, R187, R189, R190, R191 ;  /* 0x0c0000bebdbb7389 */ /* 0x00006400000400bf */
[----:B01----:R-:W-:Y:S05]  /*35300*/  ENDCOLLECTIVE ;  /* 0x000000000000791b */ /* 0x003fea0003800000 */
.L_x_13152:
[----:B------:R-:W-:Y:S01]  /*35310*/  HFMA2 R190, -RZ, RZ, 0, 2.384185791015625e-07 ;  /* 0x00000004ffbe7431 */ /* 0x000fe200000001ff */
[----:B------:R-:W-:-:S05]  /*35320*/  MOV R180, R187 ;  /* 0x000000bb00b47202 */ /* 0x000fca0000000f00 */
[----:B------:R-:W-:-:S04]  /*35330*/  FADD.FTZ R180, R173, R180 ;  /* 0x000000b4adb47221 */ /* 0x000fc80000010000 */
[----:B------:R-:W-:-:S07]  /*35340*/  IMAD.MOV.U32 R189, RZ, RZ, R180 ;  /* 0x000000ffffbd7224 */ /* 0x000fce00078e00b4 */
[----:B------:R-:W-:Y:S05]  /*35350*/  WARPSYNC.COLLECTIVE R188, `(.L_x_13153) ;  /* 0x00000000bc087348 */ /* 0x000fea0003c00000 */
[----:B------:R0:W1:Y:S02]  /*35360*/  SHFL.BFLY P2, R187, R189, R190, R191 ;  /* 0x0c0000bebdbb7389 */ /* 0x00006400000400bf */
[----:B01----:R-:W-:Y:S05]  /*35370*/  ENDCOLLECTIVE ;  /* 0x000000000000791b */ /* 0x003fea0003800000 */
.L_x_13153:
[----:B------:R-:W-:Y:S02]  /*35380*/  IMAD.MOV.U32 R190, RZ, RZ, 0x8 ;  /* 0x00000008ffbe7424 */ /* 0x000fe400078e00ff */
[----:B------:R-:W-:-:S04]  /*35390*/  IMAD.MOV.U32 R185, RZ, RZ, R187 ;  /* 0x000000ffffb97224 */ /* 0x000fc800078e00bb */
[----:B------:R-:W-:-:S05]  /*353a0*/  FADD.FTZ R185, R180, R185 ;  /* 0x000000b9b4b97221 */ /* 0x000fca0000010000 */
[----:B------:R-:W-:-:S07]  /*353b0*/  MOV R189, R185 ;  /* 0x000000b900bd7202 */ /* 0x000fce0000000f00 */
[----:B------:R-:W-:Y:S05]  /*353c0*/  WARPSYNC.COLLECTIVE R188, `(.L_x_13154) ;  /* 0x00000000bc087348 */ /* 0x000fea0003c00000 */
[----:B------:R0:W1:Y:S02]  /*353d0*/  SHFL.BFLY P2, R187, R189, R190, R191 ;  /* 0x0c0000bebdbb7389 */ /* 0x00006400000400bf */
[----:B01----:R-:W-:Y:S05]  /*353e0*/  ENDCOLLECTIVE ;  /* 0x000000000000791b */ /* 0x003fea0003800000 */
.L_x_13154:
[----:B------:R-:W-:Y:S01]  /*353f0*/  HFMA2 R190, -RZ, RZ, 0, 9.5367431640625e-07 ;  /* 0x00000010ffbe7431 */ /* 0x000fe200000001ff */
[----:B------:R-:W-:-:S05]  /*35400*/  MOV R184, R187 ;  /* 0x000000bb00b87202 */ /* 0x000fca0000000f00 */
[----:B------:R-:W-:-:S04]  /*35410*/  FADD.FTZ R184, R185, R184 ;  /* 0x000000b8b9b87221 */ /* 0x000fc80000010000 */
[----:B------:R-:W-:-:S07]  /*35420*/  IMAD.MOV.U32 R189, RZ, RZ, R184 ;  /* 0x000000ffffbd7224 */ /* 0x000fce00078e00b8 */
[----:B------:R-:W-:Y:S05]  /*35430*/  WARPSYNC.COLLECTIVE R188, `(.L_x_13155) ;  /* 0x00000000bc087348 */ /* 0x000fea0003c00000 */
[----:B------:R0:W1:Y:S02]  /*35440*/  SHFL.BFLY P2, R187, R189, R190, R191 ;  /* 0x0c0000bebdbb7389 */ /* 0x00006400000400bf */
[----:B01----:R-:W-:Y:S05]  /*35450*/  ENDCOLLECTIVE ;  /* 0x000000000000791b */ /* 0x003fea0003800000 */
.L_x_13155:
[----:B------:R-:W-:Y:S05]  /*35460*/  BRA `(.L_x_13156) ;  /* 0xffffffe000ac7947 */ /* 0x000fea000383ffff */
.L_x_13157:
        /* <DEDUP_REMOVED lines=9> */
.L_x_33275:


//--------------------- .text._ZN10layer_norm31ln_parallel_residual_fwd_kernelINS_13Kernel_traitsIf13__nv_bfloat16fS2_fjLj1536ELj1ELj4ELj1ELj16ENS_18Kernel_traits_baseILj1536EfS2_fS2_fjLj128EEEEELb0ELb0ELb0EEEvNS_9FwdParamsE --------------------------
	.section	.text._ZN10layer_norm31ln_parallel_residual_fwd_kernelINS_13Kernel_traitsIf13__nv_bfloat16fS2_fjLj1536ELj1ELj4ELj1ELj16ENS_18Kernel_traits_baseILj1536EfS2_fS2_fjLj128EEEEELb0ELb0ELb0EEEvNS_9FwdParamsE,"ax",@progbits
	.align	128
        .global         _ZN10layer_norm31ln_parallel_residual_fwd_kernelINS_13Kernel_traitsIf13__nv_bfloat16fS2_fjLj1536ELj1ELj4ELj1ELj16ENS_18Kernel_traits_baseILj1536EfS2_fS2_fjLj128EEEEELb0ELb0ELb0EEEvNS_9FwdParamsE
        .type           _ZN10layer_norm31ln_parallel_residual_fwd_kernelINS_13Kernel_traitsIf13__nv_bfloat16fS2_fjLj1536ELj1ELj4ELj1ELj16ENS_18Kernel_traits_baseILj1536EfS2_fS2_fjLj128EEEEELb0ELb0ELb0EEEvNS_9FwdParamsE,@function
        .size           _ZN10layer_norm31ln_parallel_residual_fwd_kernelINS_13Kernel_traitsIf13__nv_bfloat16fS2_fjLj1536ELj1ELj4ELj1ELj16ENS_18Kernel_traits_baseILj1536EfS2_fS2_fjLj128EEEEELb0ELb0ELb0EEEvNS_9FwdParamsE,(.L_x_33276 - _ZN10layer_norm31ln_parallel_residual_fwd_kernelINS_13Kernel_traitsIf13__nv_bfloat16fS2_fjLj1536ELj1ELj4ELj1ELj16ENS_18Kernel_traits_baseILj1536EfS2_fS2_fjLj128EEEEELb0ELb0ELb0EEEvNS_9FwdParamsE)
        .other          _ZN10layer_norm31ln_parallel_residual_fwd_kernelINS_13Kernel_traitsIf13__nv_bfloat16fS2_fjLj1536ELj1ELj4ELj1ELj16ENS_18Kernel_traits_baseILj1536EfS2_fS2_fjLj128EEEEELb0ELb0ELb0EEEvNS_9FwdParamsE,@"STO_CUDA_ENTRY STV_DEFAULT"
_ZN10layer_norm31ln_parallel_residual_fwd_kernelINS_13Kernel_traitsIf13__nv_bfloat16fS2_fjLj1536ELj1ELj4ELj1ELj16ENS_18Kernel_traits_baseILj1536EfS2_fS2_fjLj128EEEEELb0ELb0ELb0EEEvNS_9FwdParamsE:
.text._ZN10layer_norm31ln_parallel_residual_fwd_kernelINS_13Kernel_traitsIf13__nv_bfloat16fS2_fjLj1536ELj1ELj4ELj1ELj16ENS_18Kernel_traits_baseILj1536EfS2_fS2_fjLj128EEEEELb0ELb0ELb0EEEvNS_9FwdParamsE:
        /* <DEDUP_REMOVED lines=24> */
[----:B------:R-:W2:Y:S01]  /*0180*/  LDL.64 R72, [R1+0x10] ;  /* 0x0000100001487983 */ /* 0x000ea20000100a00 */
[----:B------:R-:W0:Y:S03]  /*0190*/  LDC.64 R4, c[0x0][0x3d0] ;  /* 0x0000f400ff047b82 */ /* 0x000e260000000a00 */
[----:B------:R-:W2:Y:S04]  /*01a0*/  LDL.64 R74, [R1+0x18] ;  /* 0x00001800014a7983 */ /* 0x000ea80000100a00 */
[----:B------:R-:W3:Y:S04]  /*01b0*/  LDL.64 R80, [R1+0x20] ;  /* 0x0000200001507983 */ /* 0x000ee80000100a00 */
[----:B------:R-:W3:Y:S04]  /*01c0*/  LDL.64 R82, [R1+0x28] ;  /* 0x0000280001527983 */ /* 0x000ee80000100a00 */
[----:B------:R-:W4:Y:S04]  /*01d0*/  LDL.64 R76, [R1] ;  /* 0x00000000014c7983 */ /* 0x000f280000100a00 */
[----:B------:R-:W4:Y:S01]  /*01e0*/  LDL.64 R78, [R1+0x8] ;  /* 0x00000800014e7983 */ /* 0x000f220000100a00 */
[----:B------:R-:W-:Y:S01]  /*01f0*/  ISETP.GE.U32.AND P0, PT, R0, 0x20, PT ;  /* 0x000000200000780c */ /* 0x000fe20003f06070 */
[----:B------:R-:W1:Y:S08]  /*0200*/  LDC.64 R6, c[0x0][0x3d8] ;  /* 0x0000f600ff067b82 */ /* 0x000e700000000a00 */
[----:B------:R-:W4:Y:S04]  /*0210*/  LDC.64 R60, c[0x0][0x3d0] ;  /* 0x0000f400ff3c7b82 */ /* 0x000f280000000a00 */
[----:B0-----:R-:W-:-:S04]  /*0220*/  @P0 IMAD.WIDE.U32 R4, R2, 0x20, R4 ;  /* 0x0000002002040825 */ /* 0x001fc800078e0004 */
[----:B------:R-:W0:Y:S01]  /*0230*/  LDC.64 R62, c[0x0][0x3d8] ;  /* 0x0000f600ff3e7b82 */ /* 0x000e220000000a00 */
[----:B-1----:R-:W-:-:S07]  /*0240*/  @P0 IMAD.WIDE.U32 R6, R2, 0x20, R6 ;  /* 0x0000002002060825 */ /* 0x002fce00078e0006 */
[----:B------:R-:W1:Y:S01]  /*0250*/  LDC.64 R64, c[0x0][0x3d0] ;  /* 0x0000f400ff407b82 */ /* 0x000e620000000a00 */
[----:B------:R-:W5:Y:S07]  /*0260*/  @P0 LDG.E.128 R248, desc[UR6][R6.64+0x10] ;  /* 0x0000100606f80981 */ /* 0x000f6e000c1e1d00 */
[----:B------:R-:W1:Y:S01]  /*0270*/  LDC.64 R66, c[0x0][0x3d8] ;  /* 0x0000f600ff427b82 */ /* 0x000e620000000a00 */
[----:B------:R-:W-:-:S07]  /*0280*/  ISETP.GE.U32.AND P1, PT, R0, 0x40, PT ;  /* 0x000000400000780c */ /* 0x000fce0003f26070 */
[----:B------:R-:W1:Y:S08]  /*0290*/  LDC.64 R68, c[0x0][0x3d0] ;  /* 0x0000f400ff447b82 */ /* 0x000e700000000a00 */
[----:B------:R-:W1:Y:S01]  /*02a0*/  LDC.64 R70, c[0x0][0x3d8] ;  /* 0x0000f600ff467b82 */ /* 0x000e620000000a00 */
[----:B--2---:R-:W2:Y:S04]  /*02b0*/  @P0 LDG.E.128 R72, desc[UR6][R4.64+0x10] ;  /* 0x0000100604480981 */ /* 0x004ea8000c1e1d00 */
[----:B---3--:R-:W3:Y:S04]  /*02c0*/  @P0 LDG.E.128 R80, desc[UR6][R4.64] ;  /* 0x0000000604500981 */ /* 0x008ee8000c1e1d00 */
[----:B----4-:R-:W4:Y:S01]  /*02d0*/  @P0 LDG.E.128 R76, desc[UR6][R6.64] ;  /* 0x00000006064c0981 */ /* 0x010f22000c1e1d00 */
[----:B------:R-:W-:-:S02]  /*02e0*/  ISETP.GE.U32.AND P2, PT, R0, 0x60, PT ;  /* 0x000000600000780c */ /* 0x000fc40003f46070 */
[----:B------:R-:W-:Y:S02]  /*02f0*/  @P0 LOP3.LUT R2, R2, 0x20, RZ, 0xfc, !PT ;  /* 0x0000002002020812 */ /* 0x000fe400078efcff */
[----:B------:R-:W-:-:S03]  /*0300*/  ISETP.GE.U32.AND P3, PT, R0, 0x80, PT ;  /* 0x000000800000780c */ /* 0x000fc60003f66070 */
[----:B------:R-:W-:-:S04]  /*0310*/  @P1 IMAD.WIDE.U32 R60, R2, 0x20, R60 ;  /* 0x00000020023c1825 */ /* 0x000fc800078e003c */
[C---:B0-----:R-:W-:Y:S01]  /*0320*/  @P1 IMAD.WIDE.U32 R62, R2.reuse, 0x20, R62 ;  /* 0x00000020023e1825 */ /* 0x041fe200078e003e */
[----:B------:R-:W-:Y:S01]  /*0330*/  @P1 IADD3 R2, PT, PT, R2, 0x20, RZ ;  /* 0x0000002002021810 */ /* 0x000fe20007ffe0ff */
[----:B------:R-:W5:Y:S01]  /*0340*/  @P1 LDG.E.128 R244, desc[UR6][R60.64] ;  /* 0x000000063cf41981 */ /* 0x000f62000c1e1d00 */
[----:B------:R-:W-:-:S03]  /*0350*/  ISETP.GE.U32.AND P4, PT, R0, 0xa0, PT ;  /* 0x000000a00000780c */ /* 0x000fc60003f86070 */
[C---:B-1----:R-:W-:Y:S01]  /*0360*/  @P2 IMAD.WIDE.U32 R64, R2.reuse, 0x20, R64 ;  /* 0x0000002002402825 */ /* 0x042fe200078e0040 */
[----:B------:R0:W5:Y:S03]  /*0370*/  @P1 LDG.E.128 R240, desc[UR6][R60.64+0x10] ;  /* 0x000010063cf01981 */ /* 0x000166000c1e1d00 */
[C---:B------:R-:W-:Y:S01]  /*0380*/  @P2 IMAD.WIDE.U32 R66, R2.reuse, 0x20, R66 ;  /* 0x0000002002422825 */ /* 0x040fe200078e0042 */
[----:B------:R-:W-:Y:S01]  /*0390*/  @P2 IADD3 R2, PT, PT, R2, 0x20, RZ ;  /* 0x0000002002022810 */ /* 0x000fe20007ffe0ff */
[----:B------:R-:W5:Y:S04]  /*03a0*/  @P1 LDG.E.128 R236, desc[UR6][R62.64] ;  /* 0x000000063eec1981 */ /* 0x000f68000c1e1d00 */
[----:B------:R1:W5:Y:S01]  /*03b0*/  @P1 LDG.E.128 R8, desc[UR6][R62.64+0x10] ;  /* 0x000010063e081981 */ /* 0x000362000c1e1d00 */
[----:B------:R-:W-:Y:S01]  /*03c0*/  ISETP.GE.U32.AND P1, PT, R0, 0xc0, PT ;  /* 0x000000c00000780c */ /* 0x000fe20003f26070 */
[C---:B------:R-:W-:Y:S01]  /*03d0*/  @P3 IMAD.WIDE.U32 R68, R2.reuse, 0x20, R68 ;  /* 0x0000002002443825 */ /* 0x040fe200078e0044 */
[----:B0-----:R-:W-:Y:S01]  /*03e0*/  CS2R R60, SRZ ;  /* 0x00000000003c7805 */ /* 0x001fe2000001ff00 */
[----:B------:R-:W5:Y:S02]  /*03f0*/  @P2 LDG.E.128 R12, desc[UR6][R64.64] ;  /* 0x00000006400c2981 */ /* 0x000f64000c1e1d00 */
[C---:B------:R-:W-:Y:S01]  /*0400*/  @P3 IMAD.WIDE.U32 R70, R2.reuse, 0x20, R70 ;  /* 0x0000002002463825 */ /* 0x040fe200078e0046 */
[----:B------:R-:W-:Y:S01]  /*0410*/  @P3 IADD3 R2, PT, PT, R2, 0x20, RZ ;  /* 0x0000002002023810 */ /* 0x000fe20007ffe0ff */
[----:B------:R0:W5:Y:S01]  /*0420*/  @P2 LDG.E.128 R16, desc[UR6][R64.64+0x10] ;  /* 0x0000100640102981 */ /* 0x000162000c1e1d00 */
[----:B------:R-:W-:-:S02]  /*0430*/  CS2R R86, SRZ ;  /* 0x0000000000567805 */ /* 0x000fc4000001ff00 */
[----:B-1----:R-:W-:Y:S02]  /*0440*/  CS2R R62, SRZ ;  /* 0x00000000003e7805 */ /* 0x002fe4000001ff00 */
[----:B------:R-:W-:Y:S01]  /*0450*/  CS2R R84, SRZ ;  /* 0x0000000000547805 */ /* 0x000fe2000001ff00 */
[----:B------:R-:W5:Y:S01]  /*0460*/  @P2 LDG.E.128 R20, desc[UR6][R66.64] ;  /* 0x0000000642142981 */ /* 0x000f62000c1e1d00 */
[----:B------:R-:W-:Y:S02]  /*0470*/  CS2R R90, SRZ ;  /* 0x00000000005a7805 */ /* 0x000fe4000001ff00 */
[----:B------:R-:W-:Y:S02]  /*0480*/  CS2R R88, SRZ ;  /* 0x0000000000587805 */ /* 0x000fe4000001ff00 */
[----:B------:R-:W-:Y:S01]  /*0490*/  CS2R R94, SRZ ;  /* 0x00000000005e7805 */ /* 0x000fe2000001ff00 */
[----:B------:R1:W5:Y:S01]  /*04a0*/  @P2 LDG.E.128 R24, desc[UR6][R66.64+0x10] ;  /* 0x0000100642182981 */ /* 0x000362000c1e1d00 */
[----:B------:R-:W-:-:S02]  /*04b0*/  CS2R R92, SRZ ;  /* 0x00000000005c7805 */ /* 0x000fc4000001ff00 */
[----:B0-----:R-:W-:Y:S02]  /*04c0*/  CS2R R64, SRZ ;  /* 0x0000000000407805 */ /* 0x001fe4000001ff00 */
[----:B------:R-:W-:Y:S01]  /*04d0*/  CS2R R98, SRZ ;  /* 0x0000000000627805 */ /* 0x000fe2000001ff00 */
[----:B------:R-:W5:Y:S01]  /*04e0*/  @P3 LDG.E.128 R28, desc[UR6][R68.64] ;  /* 0x00000006441c3981 */ /* 0x000f62000c1e1d00 */
[----:B------:R-:W-:Y:S02]  /*04f0*/  CS2R R96, SRZ ;  /* 0x0000000000607805 */ /* 0x000fe4000001ff00 */
[----:B------:R-:W-:Y:S02]  /*0500*/  CS2R R102, SRZ ;  /* 0x0000000000667805 */ /* 0x000fe4000001ff00 */
[----:B------:R-:W-:Y:S01]  /*0510*/  CS2R R100, SRZ ;  /* 0x0000000000647805 */ /* 0x000fe2000001ff00 */
        /* <DEDUP_REMOVED lines=11> */
[----:B------:R-:W-:Y:S02]  /*05d0*/  CS2R R118, SRZ ;  /* 0x0000000000767805 */ /* 0x000fe4000001ff00 */
[----:B------:R-:W-:Y:S02]  /*05e0*/  CS2R R116, SRZ ;  /* 0x0000000000747805 */ /* 0x000fe4000001ff00 */
[----:B------:R-:W-:Y:S02]  /*05f0*/  CS2R R122, SRZ ;  /* 0x00000000007a7805 */ /* 0x000fe4000001ff00 */
[----:B------:R-:W-:Y:S02]  /*0600*/  CS2R R120, SRZ ;  /* 0x0000000000787805 */ /* 0x000fe4000001ff00 */
[----:B------:R-:W-:-:S02]  /*0610*/  CS2R R126, SRZ ;  /* 0x00000000007e7805 */ /* 0x000fc4000001ff00 */
[----:B------:R-:W-:Y:S02]  /*0620*/  CS2R R124, SRZ ;  /* 0x00000000007c7805 */ /* 0x000fe4000001ff00 */
[----:B------:R-:W-:Y:S02]  /*0630*/  CS2R R130, SRZ ;  /* 0x0000000000827805 */ /* 0x000fe4000001ff00 */
[----:B-1----:R-:W-:Y:S02]  /*0640*/  CS2R R70, SRZ ;  /* 0x0000000000467805 */ /* 0x002fe4000001ff00 */
[----:B------:R-:W-:Y:S02]  /*0650*/  CS2R R128, SRZ ;  /* 0x0000000000807805 */ /* 0x000fe4000001ff00 */
[----:B------:R-:W-:Y:S02]  /*0660*/  CS2R R134, SRZ ;  /* 0x0000000000867805 */ /* 0x000fe4000001ff00 */
[----:B------:R-:W-:-:S02]  /*0670*/  CS2R R132, SRZ ;  /* 0x0000000000847805 */ /* 0x000fc4000001ff00 */
[----:B------:R-:W-:Y:S02]  /*0680*/  CS2R R138, SRZ ;  /* 0x00000000008a7805 */ /* 0x000fe4000001ff00 */
[----:B------:R-:W-:Y:S01]  /*0690*/  CS2R R136, SRZ ;  /* 0x0000000000887805 */ /* 0x000fe2000001ff00 */
[----:B--2---:R0:W-:Y:S04]  /*06a0*/  @P0 STL.64 [R1+0x10], R72 ;  /* 0x0000104801000387 */ /* 0x0041e80000100a00 */
[----:B------:R1:W-:Y:S01]  /*06b0*/  @P0 STL.64 [R1+0x18], R74 ;  /* 0x0000184a01000387 */ /* 0x0003e20000100a00 */
[----:B0-----:R-:W0:Y:S08]  /*06c0*/  LDC.64 R72, c[0x0][0x3d0] ;  /* 0x0000f400ff487b82 */ /* 0x001e300000000a00 */
[----:B-1----:R-:W1:Y:S01]  /*06d0*/  LDC.64 R74, c[0x0][0x3d8] ;  /* 0x0000f600ff4a7b82 */ /* 0x002e620000000a00 */
[----:B---3--:R-:W-:Y:S04]  /*06e0*/  @P0 STL.64 [R1+0x20], R80 ;  /* 0x0000205001000387 */ /* 0x008fe80000100a00 */
[----:B------:R2:W-:Y:S04]  /*06f0*/  @P0 STL.64 [R1+0x28], R82 ;  /* 0x0000285201000387 */ /* 0x0005e80000100a00 */
[----:B----4-:R3:W-:Y:S01]  /*0700*/  @P0 STL.64 [R1], R76 ;  /* 0x0000004c01000387 */ /* 0x0107e20000100a00 */
[----:B0-----:R-:W-:-:S03]  /*0710*/  @P4 IMAD.WIDE.U32 R72, R2, 0x20, R72 ;  /* 0x0000002002484825 */ /* 0x001fc600078e0048 */
[----:B------:R0:W-:Y:S01]  /*0720*/  @P0 STL.64 [R1+0x8], R78 ;  /* 0x0000084e01000387 */ /* 0x0001e20000100a00 */
[----:B--2---:R-:W-:Y:S01]  /*0730*/  CS2R R82, SRZ ;  /* 0x0000000000527805 */ /* 0x004fe2000001ff00 */
[C---:B-1----:R-:W-:Y:S02]  /*0740*/  @P4 IMAD.WIDE.U32 R74, R2.reuse, 0x20, R74 ;  /* 0x00000020024a4825 */ /* 0x042fe400078e004a */
[----:B------:R-:W5:Y:S01]  /*0750*/  @P4 LDG.E.128 R44, desc[UR6][R72.64] ;  /* 0x00000006482c4981 */ /* 0x000f62000c1e1d00 */
[----:B---3--:R-:W-:Y:S02]  /*0760*/  CS2R R76, SRZ ;  /* 0x00000000004c7805 */ /* 0x008fe4000001ff00 */
[----:B------:R-:W-:Y:S02]  /*0770*/  CS2R R80, SRZ ;  /* 0x0000000000507805 */ /* 0x000fe4000001ff00 */
[----:B------:R-:W-:Y:S01]  /*0780*/  @P4 IADD3 R2, PT, PT, R2, 0x20, RZ ;  /* 0x0000002002024810 */ /* 0x000fe20007ffe0ff */
[----:B------:R1:W5:Y:S01]  /*0790*/  @P4 LDG.E.128 R48, desc[UR6][R72.64+0x10] ;  /* 0x0000100648304981 */ /* 0x000362000c1e1d00 */
[----:B0-----:R-:W-:-:S03]  /*07a0*/  CS2R R78, SRZ ;  /* 0x00000000004e7805 */ /* 0x001fc6000001ff00 */
[----:B------:R-:W5:Y:S04]  /*07b0*/  @P4 LDG.E.128 R52, desc[UR6][R74.64] ;  /* 0x000000064a344981 */ /* 0x000f68000c1e1d00 */
[----:B------:R0:W5:Y:S01]  /*07c0*/  @P4 LDG.E.128 R56, desc[UR6][R74.64+0x10] ;  /* 0x000010064a384981 */ /* 0x000162000c1e1d00 */
[----:B-1----:R-:W-:Y:S02]  /*07d0*/  CS2R R72, SRZ ;  /* 0x0000000000487805 */ /* 0x002fe4000001ff00 */
[----:B0-----:R-:W-:Y:S01]  /*07e0*/  CS2R R74, SRZ ;  /* 0x00000000004a7805 */ /* 0x001fe2000001ff00 */
[----:B------:R-:W-:Y:S06]  /*07f0*/  @!P1 BRA `(.L_x_13161) ;  /* 0x0000001c00849947 */ /* 0x000fec0003800000 */
        /* <DEDUP_REMOVED lines=57> */
.L_x_13160:
[----:B------:R-:W2:Y:S04]  /*0b90*/  LDL R180, [R1+0x20] ;  /* 0x0000200001b47983 */ /* 0x000ea80000100800 */
        /* <DEDUP_REMOVED lines=12> */
[----:B------:R-:W0:Y:S01]  /*0c60*/  LDC.64 R6, c[0x0][0x3d0] ;  /* 0x0000f400ff067b82 */ /* 0x000e220000000a00 */
[----:B------:R-:W-:-:S02]  /*0c70*/  ISETP.GE.U32.AND P1, PT, R0, 0x40, PT ;  /* 0x000000400000780c */ /* 0x000fc40003f26070 */
[----:B------:R-:W-:-:S05]  /*0c80*/  ISETP.GE.U32.AND P2, PT, R0, 0x60, PT ;  /* 0x000000600000780c */ /* 0x000fca0003f46070 */
[----:B------:R-:W1:Y:S01]  /*0c90*/  LDC.64 R60, c[0x0][0x3d8] ;  /* 0x0000f600ff3c7b82 */ /* 0x000e620000000a00 */
[----:B------:R-:W-:-:S07]  /*0ca0*/  ISETP.GE.U32.AND P3, PT, R0, 0x80, PT ;  /* 0x000000800000780c */ /* 0x000fce0003f66070 */
[----:B------:R-:W1:Y:S08]  /*0cb0*/  @P0 LDC.64 R4, c[0x0][0x440] ;  /* 0x00011000ff040b82 */ /* 0x000e700000000a00 */
[----:B------:R-:W1:Y:S01]  /*0cc0*/  LDC.64 R62, c[0x0][0x3d0] ;  /* 0x0000f400ff3e7b82 */ /* 0x000e620000000a00 */
[----:B0-----:R-:W-:-:S07]  /*0cd0*/  @P0 IMAD.WIDE.U32 R6, R2, 0x20, R6 ;  /* 0x0000002002060825 */ /* 0x001fce00078e0006 */
[----:B------:R-:W0:Y:S08]  /*0ce0*/  LDC.64 R64, c[0x0][0x3d8] ;  /* 0x0000f600ff407b82 */ /* 0x000e300000000a00 */
[----:B------:R-:W0:Y:S01]  /*0cf0*/  @P1 LDC.64 R66, c[0x0][0x440] ;  /* 0x00011000ff421b82 */ /* 0x000e220000000a00 */
[----:B-1----:R-:W-:-:S07]  /*0d00*/  @P0 IMAD.WIDE.U32 R60, R2, 0x20, R60 ;  /* 0x00000020023c0825 */ /* 0x002fce00078e003c */
[----:B------:R-:W1:Y:S01]  /*0d10*/  LDC.64 R68, c[0x0][0x3d0] ;  /* 0x0000f400ff447b82 */ /* 0x000e620000000a00 */
[----:B------:R-:W5:Y:S07]  /*0d20*/  @P0 LDG.E.128 R248, desc[UR6][R60.64+0x10] ;  /* 0x000010063cf80981 */ /* 0x000f6e000c1e1d00 */
[----:B------:R-:W1:Y:S08]  /*0d30*/  LDC.64 R70, c[0x0][0x3d8] ;  /* 0x0000f600ff467b82 */ /* 0x000e700000000a00 */
[----:B------:R-:W1:Y:S01]  /*0d40*/  @P2 LDC.64 R72, c[0x0][0x440] ;  /* 0x00011000ff482b82 */ /* 0x000e620000000a00 */
[----:B------:R-:W-:-:S07]  /*0d50*/  @P0 IMAD.WIDE.U32 R4, R2, 0x20, R4 ;  /* 0x0000002002040825 */ /* 0x000fce00078e0004 */
[----:B------:R-:W1:Y:S01]  /*0d60*/  LDC.64 R74, c[0x0][0x3d8] ;  /* 0x0000f600ff4a7b82 */ /* 0x000e620000000a00 */
[----:B------:R-:W-:Y:S01]  /*0d70*/  @P0 LOP3.LUT R2, R2, 0x20, RZ, 0xfc, !PT ;  /* 0x0000002002020812 */ /* 0x000fe200078efcff */
[----:B------:R-:W5:Y:S06]  /*0d80*/  @P0 LD.E.128 R136, desc[UR6][R4.64] ;  /* 0x0000000604880980 */ /* 0x000f6c000c101d00 */
[----:B------:R-:W1:Y:S01]  /*0d90*/  @P3 LDC.64 R76, c[0x0][0x440] ;  /* 0x00011000ff4c3b82 */ /* 0x000e620000000a00 */
[----:B------:R-:W-:Y:S01]  /*0da0*/  @P1 IMAD.WIDE.U32 R62, R2, 0x20, R62 ;  /* 0x00000020023e1825 */ /* 0x000fe200078e003e */
[----:B------:R-:W-:Y:S01]  /*0db0*/  ISETP.GE.U32.AND P4, PT, R0, 0xa0, PT ;  /* 0x000000a00000780c */ /* 0x000fe20003f86070 */
[----:B------:R-:W5:Y:S02]  /*0dc0*/  @P0 LD.E.128 R132, desc[UR6][R4.64+0x10] ;  /* 0x0000100604840980 */ /* 0x000f64000c101d00 */
[----:B0-----:R-:W-:-:S02]  /*0dd0*/  @P1 IMAD.WIDE.U32 R64, R2, 0x20, R64 ;  /* 0x0000002002401825 */ /* 0x001fc400078e0040 */
[----:B------:R-:W5:Y:S01]  /*0de0*/  @P1 LDG.E.128 R244, desc[UR6][R62.64] ;  /* 0x000000063ef41981 */ /* 0x000f62000c1e1d00 */
[----:B------:R-:W0:Y:S01]  /*0df0*/  LDC.64 R78, c[0x0][0x3d8] ;  /* 0x0000f600ff4e7b82 */ /* 0x000e220000000a00 */
[C---:B------:R-:W-:Y:S01]  /*0e00*/  @P1 IMAD.WIDE.U32 R66, R2.reuse, 0x20, R66 ;  /* 0x0000002002421825 */ /* 0x040fe200078e0042 */
[----:B------:R-:W-:Y:S01]  /*0e10*/  @P1 IADD3 R2, PT, PT, R2, 0x20, RZ ;  /* 0x0000002002021810 */ /* 0x000fe20007ffe0ff */
[----:B------:R-:W5:Y:S04]  /*0e20*/  @P1 LDG.E.128 R240, desc[UR6][R62.64+0x10] ;  /* 0x000010063ef01981 */ /* 0x000f68000c1e1d00 */
[C---:B-1----:R-:W-:Y:S01]  /*0e30*/  @P2 IMAD.WIDE.U32 R68, R2.reuse, 0x20, R68 ;  /* 0x0000002002442825 */ /* 0x042fe200078e0044 */
[----:B------:R-:W1:Y:S01]  /*0e40*/  @P4 LDC.64 R80, c[0x0][0x440] ;  /* 0x00011000ff504b82 */ /* 0x000e620000000a00 */
[----:B------:R-:W5:Y:S02]  /*0e50*/  @P1 LDG.E.128 R236, desc[UR6][R64.64] ;  /* 0x0000000640ec1981 */ /* 0x000f64000c1e1d00 */
[----:B------:R-:W-:-:S02]  /*0e60*/  @P2 IMAD.WIDE.U32 R70, R2, 0x20, R70 ;  /* 0x0000002002462825 */ /* 0x000fc400078e0046 */
[----:B------:R-:W5:Y:S02]  /*0e70*/  @P1 LDG.E.128 R8, desc[UR6][R64.64+0x10] ;  /* 0x0000100640081981 */ /* 0x000f64000c1e1d00 */
[C---:B------:R-:W-:Y:S01]  /*0e80*/  @P2 IMAD.WIDE.U32 R72, R2.reuse, 0x20, R72 ;  /* 0x0000002002482825 */ /* 0x040fe200078e0048 */
[----:B------:R-:W-:Y:S01]  /*0e90*/  @P2 IADD3 R2, PT, PT, R2, 0x20, RZ ;  /* 0x0000002002022810 */ /* 0x000fe20007ffe0ff */
[----:B------:R-:W5:Y:S04]  /*0ea0*/  @P1 LD.E.128 R128, desc[UR6][R66.64] ;  /* 0x0000000642801980 */ /* 0x000f68000c101d00 */
[C---:B------:R-:W-:Y:S01]  /*0eb0*/  @P3 IMAD.WIDE.U32 R74, R2.reuse, 0x20, R74 ;  /* 0x00000020024a3825 */ /* 0x040fe200078e004a */
[----:B------:R-:W5:Y:S03]  /*0ec0*/  @P1 LD.E.128 R124, desc[UR6][R66.64+0x10] ;  /* 0x00001006427c1980 */ /* 0x000f66000c101d00 */
[----:B------:R-:W-:Y:S01]  /*0ed0*/  @P3 IMAD.WIDE.U32 R76, R2, 0x20, R76 ;  /* 0x00000020024c3825 */ /* 0x000fe200078e004c */
[----:B--2---:R-:W2:Y:S04]  /*0ee0*/  @P0 LDG.E.128 R180, desc[UR6][R6.64] ;  /* 0x0000000606b40981 */ /* 0x004ea8000c1e1d00 */
[----:B---3--:R3:W2:Y:S04]  /*0ef0*/  @P0 LDG.E.128 R176, desc[UR6][R6.64+0x10] ;  /* 0x0000100606b00981 */ /* 0x0086a8000c1e1d00 */
[----:B----4-:R4:W2:Y:S01]  /*0f00*/  @P0 LDG.E.128 R172, desc[UR6][R60.64] ;  /* 0x000000063cac0981 */ /* 0x0108a2000c1e1d00 */
[----:B---3--:R-:W3:Y:S01]  /*0f10*/  LDC.64 R6, c[0x0][0x3d0] ;  /* 0x0000f400ff067b82 */ /* 0x008ee20000000a00 */
[----:B------:R-:W-:-:S02]  /*0f20*/  ISETP.GE.U32.AND P1, PT, R0, 0xc0, PT ;  /* 0x000000c00000780c */ /* 0x000fc40003f26070 */
[----:B------:R-:W-:Y:S01]  /*0f30*/  CS2R R62, SRZ ;  /* 0x00000000003e7805 */ /* 0x000fe2000001ff00 */
[----:B------:R-:W5:Y:S01]  /*0f40*/  @P2 LDG.E.128 R12, desc[UR6][R68.64] ;  /* 0x00000006440c2981 */ /* 0x000f62000c1e1d00 */
[----:B------:R-:W-:Y:S02]  /*0f50*/  CS2R R66, SRZ ;  /* 0x0000000000427805 */ /* 0x000fe4000001ff00 */
[----:B------:R-:W-:Y:S02]  /*0f60*/  CS2R R64, SRZ ;  /* 0x0000000000407805 */ /* 0x000fe4000001ff00 */
[----:B------:R-:W-:Y:S01]  /*0f70*/  CS2R R82, SRZ ;  /* 0x0000000000527805 */ /* 0x000fe2000001ff00 */
[----:B------:R-:W5:Y:S01]  /*0f80*/  @P2 LDG.E.128 R16, desc[UR6][R68.64+0x10] ;  /* 0x0000100644102981 */ /* 0x000f62000c1e1d00 */
[----:B----4-:R-:W4:Y:S01]  /*0f90*/  LDC.64 R60, c[0x0][0x3d0] ;  /* 0x0000f400ff3c7b82 */ /* 0x010f220000000a00 */
[----:B------:R-:W-:Y:S02]  /*0fa0*/  CS2R R86, SRZ ;  /* 0x0000000000567805 */ /* 0x000fe4000001ff00 */
[----:B------:R-:W5:Y:S01]  /*0fb0*/  @P2 LDG.E.128 R20, desc[UR6][R70.64] ;  /* 0x0000000646142981 */ /* 0x000f62000c1e1d00 */
[----:B------:R-:W-:-:S02]  /*0fc0*/  CS2R R84, SRZ ;  /* 0x0000000000547805 */ /* 0x000fc4000001ff00 */
[----:B------:R-:W-:Y:S02]  /*0fd0*/  CS2R R90, SRZ ;  /* 0x00000000005a7805 */ /* 0x000fe4000001ff00 */
[----:B------:R-:W-:Y:S01]  /*0fe0*/  CS2R R88, SRZ ;  /* 0x0000000000587805 */ /* 0x000fe2000001ff00 */
[----:B------:R1:W5:Y:S01]  /*0ff0*/  @P2 LDG.E.128 R24, desc[UR6][R70.64+0x10] ;  /* 0x0000100646182981 */ /* 0x000362000c1e1d00 */
[----:B------:R-:W-:Y:S02]  /*1000*/  CS2R R94, SRZ ;  /* 0x00000000005e7805 */ /* 0x000fe4000001ff00 */
[----:B------:R-:W-:Y:S02]  /*1010*/  CS2R R92, SRZ ;  /* 0x00000000005c7805 */ /* 0x000fe4000001ff00 */
[----:B------:R-:W-:Y:S01]  /*1020*/  CS2R R98, SRZ ;  /* 0x0000000000627805 */ /* 0x000fe2000001ff00 */
[----:B------:R-:W5:Y:S01]  /*1030*/  @P2 LD.E.128 R120, desc[UR6][R72.64] ;  /* 0x0000000648782980 */ /* 0x000f62000c101d00 */
[----:B------:R-:W-:-:S03]  /*1040*/  CS2R R96, SRZ ;  /* 0x0000000000607805 */ /* 0x000fc6000001ff00 */
[----:B------:R1:W5:Y:S01]  /*1050*/  @P2 LD.E.128 R116, desc[UR6][R72.64+0x10] ;  /* 0x0000100648742980 */ /* 0x000362000c101d00 */
[C---:B---3--:R-:W-:Y:S01]  /*1060*/  @P3 IMAD.WIDE.U32 R6, R2.reuse, 0x20, R6 ;  /* 0x0000002002063825 */ /* 0x048fe200078e0006 */
[----:B------:R-:W-:Y:S02]  /*1070*/  @P3 IADD3 R2, PT, PT, R2, 0x20, RZ ;  /* 0x0000002002023810 */ /* 0x000fe40007ffe0ff */
[----:B------:R-:W5:Y:S04]  /*1080*/  @P3 LDG.E.128 R36, desc[UR6][R74.64] ;  /* 0x000000064a243981 */ /* 0x000f68000c1e1d00 */
[----:B------:R-:W5:Y:S01]  /*1090*/  @P3 LDG.E.128 R28, desc[UR6][R6.64] ;  /* 0x00000006061c3981 */ /* 0x000f62000c1e1d00 */
[----:B----4-:R-:W-:-:S03]  /*10a0*/  @P4 IMAD.WIDE.U32 R4, R2, 0x20, R60 ;  /* 0x0000002002044825 */ /* 0x010fc600078e003c */
[----:B------:R-:W5:Y:S04]  /*10b0*/  @P3 LDG.E.128 R32, desc[UR6][R6.64+0x10] ;  /* 0x0000100606203981 */ /* 0x000f68000c1e1d00 */
[----:B------:R-:W5:Y:S04]  /*10c0*/  @P4 LDG.E.128 R44, desc[UR6][R4.64] ;  /* 0x00000006042c4981 */ /* 0x000f68000c1e1d00 */
[----:B------:R-:W5:Y:S01]  /*10d0*/  @P4 LDG.E.128 R48, desc[UR6][R4.64+0x10] ;  /* 0x0000100604304981 */ /* 0x000f62000c1e1d00 */
[----:B0-----:R-:W-:-:S03]  /*10e0*/  @P4 IMAD.WIDE.U32 R78, R2, 0x20, R78 ;  /* 0x00000020024e4825 */ /* 0x001fc600078e004e */
[----:B------:R0:W5:Y:S01]  /*10f0*/  @P3 LDG.E.128 R40, desc[UR6][R74.64+0x10] ;  /* 0x000010064a283981 */ /* 0x000162000c1e1d00 */
[C---:B-1----:R-:W-:Y:S01]  /*1100*/  @P4 IMAD.WIDE.U32 R80, R2.reuse, 0x20, R80 ;  /* 0x0000002002504825 */ /* 0x042fe200078e0050 */
[----:B------:R-:W-:Y:S02]  /*1110*/  CS2R R60, SRZ ;  /* 0x00000000003c7805 */ /* 0x000fe4000001ff00 */
[----:B------:R-:W-:Y:S01]  /*1120*/  CS2R R70, SRZ ;  /* 0x0000000000467805 */ /* 0x000fe2000001ff00 */
[----:B------:R-:W5:Y:S01]  /*1130*/  @P3 LD.E.128 R112, desc[UR6][R76.64] ;  /* 0x000000064c703980 */ /* 0x000f62000c101d00 */
[----:B------:R-:W-:Y:S02]  /*1140*/  CS2R R68, SRZ ;  /* 0x0000000000447805 */ /* 0x000fe4000001ff00 */
[----:B------:R-:W-:Y:S02]  /*1150*/  CS2R R72, SRZ ;  /* 0x0000000000487805 */ /* 0x000fe4000001ff00 */
[----:B------:R-:W-:Y:S01]  /*1160*/  @P4 IADD3 R2, PT, PT, R2, 0x20, RZ ;  /* 0x0000002002024810 */ /* 0x000fe20007ffe0ff */
[----:B------:R1:W5:Y:S01]  /*1170*/  @P3 LD.E.128 R108, desc[UR6][R76.64+0x10] ;  /* 0x000010064c6c3980 */ /* 0x000362000c101d00 */
[----:B0-----:R-:W-:-:S03]  /*1180*/  CS2R R74, SRZ ;  /* 0x00000000004a7805 */ /* 0x001fc6000001ff00 */
[----:B------:R-:W5:Y:S04]  /*1190*/  @P4 LDG.E.128 R52, desc[UR6][R78.64] ;  /* 0x000000064e344981 */ /* 0x000f68000c1e1d00 */
[----:B------:R0:W5:Y:S01]  /*11a0*/  @P4 LDG.E.128 R56, desc[UR6][R78.64+0x10] ;  /* 0x000010064e384981 */ /* 0x000162000c1e1d00 */
[----:B-1----:R-:W-:-:S03]  /*11b0*/  CS2R R76, SRZ ;  /* 0x00000000004c7805 */ /* 0x002fc6000001ff00 */
[----:B------:R-:W5:Y:S04]  /*11c0*/  @P4 LD.E.128 R104, desc[UR6][R80.64] ;  /* 0x0000000650684980 */ /* 0x000f68000c101d00 */
[----:B------:R1:W5:Y:S01]  /*11d0*/  @P4 LD.E.128 R100, desc[UR6][R80.64+0x10] ;  /* 0x0000100650644980 */ /* 0x000362000c101d00 */
[----:B0-----:R-:W-:Y:S02]  /*11e0*/  CS2R R78, SRZ ;  /* 0x00000000004e7805 */ /* 0x001fe4000001ff00 */
[----:B-1----:R-:W-:Y:S01]  /*11f0*/  CS2R R80, SRZ ;  /* 0x0000000000507805 */ /* 0x002fe2000001ff00 */
[----:B--2---:R0:W-:Y:S04]  /*1200*/  @P0 STL.64 [R1+0x20], R180 ;  /* 0x000020b401000387 */ /* 0x0041e80000100a00 */
[----:B------:R0:W-:Y:S04]  /*1210*/  @P0 STL.64 [R1+0x28], R182 ;  /* 0x000028b601000387 */ /* 0x0001e80000100a00 */
[----:B------:R0:W-:Y:S04]  /*1220*/  @P0 STL.64 [R1+0x10], R176 ;  /* 0x000010b001000387 */ /* 0x0001e80000100a00 */
[----:B------:R0:W-:Y:S04]  /*1230*/  @P0 STL.64 [R1+0x18], R178 ;  /* 0x000018b201000387 */ /* 0x0001e80000100a00 */
[----:B------:R0:W-:Y:S04]  /*1240*/  @P0 STL.64 [R1], R172 ;  /* 0x000000ac01000387 */ /* 0x0001e80000100a00 */
[----:B------:R0:W-:Y:S01]  /*1250*/  @P0 STL.64 [R1+0x8], R174 ;  /* 0x000008ae01000387 */ /* 0x0001e20000100a00 */
[----:B------:R-:W-:Y:S05]  /*1260*/  @!P1 BRA `(.L_x_13161) ;  /* 0x0000001000e89947 */ /* 0x000fea0003800000 */
[----:B------:R-:W1:Y:S08]  /*1270*/  LDC.64 R6, c[0x0][0x440] ;  /* 0x00011000ff067b82 */ /* 0x000e700000000a00 */
[----:B------:R-:W2:Y:S08]  /*1280*/  LDC.64 R4, c[0x0][0x3d0] ;  /* 0x0000f400ff047b82 */ /* 0x000eb00000000a00 */
[----:B------:R-:W3:Y:S01]  /*1290*/  LDC.64 R60, c[0x0][0x3d8] ;  /* 0x0000f600ff3c7b82 */ /* 0x000ee20000000a00 */
[----:B-1----:R-:W-:-:S05]  /*12a0*/  IMAD.WIDE.U32 R6, R2, 0x20, R6 ;  /* 0x0000002002067825 */ /* 0x002fca00078e0006 */
[----:B------:R1:W5:Y:S01]  /*12b0*/  LD.E.128 R168, desc[UR6][R6.64] ;  /* 0x0000000606a87980 */ /* 0x000362000c101d00 */
[----:B--2---:R-:W-:-:S03]  /*12c0*/  IMAD.WIDE.U32 R4, R2, 0x20, R4 ;  /* 0x0000002002047825 */ /* 0x004fc600078e0004 */
[----:B------:R1:W5:Y:S04]  /*12d0*/  LD.E.128 R164, desc[UR6][R6.64+0x10] ;  /* 0x0000100606a47980 */ /* 0x000368000c101d00 */
[----:B------:R1:W5:Y:S01]  /*12e0*/  LDG.E.128 R148, desc[UR6][R4.64] ;  /* 0x0000000604947981 */ /* 0x000362000c1e1d00 */
[----:B---3--:R-:W-:-:S03]  /*12f0*/  IMAD.WIDE.U32 R2, R2, 0x20, R60 ;  /* 0x0000002002027825 */ /* 0x008fc600078e003c */
        /* <DEDUP_REMOVED lines=27> */
[----:B-1----:R-:W-:Y:S06]  /*14b0*/  BRA `(.L_x_13161) ;  /* 0x0000001000547947 */ /* 0x002fec0003800000 */
.L_x_13159:
[----:B------:R-:W0:Y:S02]  /*14c0*/  LDCU.64 UR4, c[0x0][0x440] ;  /* 0x00008800ff0477ac */ /* 0x000e240008000a00 */
[----:B0-----:R-:W-:-:S04]  /*14d0*/  UISETP.NE.U32.AND UP0, UPT, UR4, URZ, UPT ;  /* 0x000000ff0400728c */ /* 0x001fc8000bf05070 */
[----:B------:R-:W-:-:S09]  /*14e0*/  UISETP.NE.AND.EX UP0, UPT, UR5, URZ, UPT, UP0 ;  /* 0x000000ff0500728c */ /* 0x000fd2000bf05300 */
[----:B------:R-:W-:Y:S05]  /*14f0*/  BRA.U !UP0, `(.L_x_13162) ;  /* 0x0000000508fc7547 */ /* 0x000fea000b800000 */
        /* <DEDUP_REMOVED lines=14> */
[----:B------:R-:W-:-:S07]  /*15e0*/  ISETP.GE.U32.AND P1, PT, R0, 0x40, PT ;  /* 0x000000400000780c */ /* 0x000fce0003f26070 */
[----:B------:R-:W1:Y:S08]  /*15f0*/  LDC.64 R140, c[0x0][0x3d8] ;  /* 0x0000f600ff8c7b82 */ /* 0x000e700000000a00 */
[----:B------:R-:W1:Y:S08]  /*1600*/  @P0 LDC.64 R4, c[0x0][0x438] ;  /* 0x00010e00ff040b82 */ /* 0x000e700000000a00 */
[----:B------:R-:W1:Y:S08]  /*1610*/  @P0 LDC.64 R142, c[0x0][0x440] ;  /* 0x00011000ff8e0b82 */ /* 0x000e700000000a00 */
[----:B------:R-:W1:Y:S01]  /*1620*/  LDC.64 R144, c[0x0][0x3d0] ;  /* 0x0000f400ff907b82 */ /* 0x000e620000000a00 */
[----:B------:R-:W-:Y:S01]  /*1630*/  ISETP.GE.U32.AND P2, PT, R0, 0x60, PT ;  /* 0x000000600000780c */ /* 0x000fe20003f46070 */
[----:B0-----:R-:W-:-:S06]  /*1640*/  @P0 IMAD.WIDE.U32 R6, R2, 0x20, R6 ;  /* 0x0000002002060825 */ /* 0x001fcc00078e0006 */
[----:B------:R-:W0:Y:S08]  /*1650*/  @P1 LDC.64 R146, c[0x0][0x438] ;  /* 0x00010e00ff921b82 */ /* 0x000e300000000a00 */
[----:B------:R-:W0:Y:S01]  /*1660*/  LDC.64 R148, c[0x0][0x3d8] ;  /* 0x0000f600ff947b82 */ /* 0x000e220000000a00 */
[----:B------:R-:W-:Y:S01]  /*1670*/  ISETP.GE.U32.AND P3, PT, R0, 0x80, PT ;  /* 0x000000800000780c */ /* 0x000fe20003f66070 */
[----:B-1----:R-:W-:-:S04]  /*1680*/  @P0 IMAD.WIDE.U32 R4, R2, 0x20, R4 ;  /* 0x0000002002040825 */ /* 0x002fc800078e0004 */
[C---:B------:R-:W-:Y:S01]  /*1690*/  @P0 IMAD.WIDE.U32 R140, R2.reuse, 0x20, R140 ;  /* 0x00000020028c0825 */ /* 0x040fe200078e008c */
[----:B------:R-:W5:Y:S01]  /*16a0*/  @P0 LD.E.128 R96, desc[UR6][R4.64] ;  /* 0x0000000604600980 */ /* 0x000f62000c101d00 */
[----:B------:R-:W1:Y:S02]  /*16b0*/  @P1 LDC.64 R150, c[0x0][0x440] ;  /* 0x00011000ff961b82 */ /* 0x000e640000000a00 */
[C---:B------:R-:W-:Y:S01]  /*16c0*/  @P0 IMAD.WIDE.U32 R142, R2.reuse, 0x20, R142 ;  /* 0x00000020028e0825 */ /* 0x040fe200078e008e */
[----:B------:R-:W-:Y:S01]  /*16d0*/  @P0 LOP3.LUT R2, R2, 0x20, RZ, 0xfc, !PT ;  /* 0x0000002002020812 */ /* 0x000fe200078efcff */
[----:B------:R0:W5:Y:S01]  /*16e0*/  @P0 LD.E.128 R92, desc[UR6][R4.64+0x10] ;  /* 0x00001006045c0980 */ /* 0x000162000c101d00 */
[----:B------:R-:W-:-:S03]  /*16f0*/  ISETP.GE.U32.AND P4, PT, R0, 0xa0, PT ;  /* 0x000000a00000780c */ /* 0x000fc60003f86070 */
[----:B------:R-:W1:Y:S01]  /*1700*/  LDC.64 R152, c[0x0][0x3d0] ;  /* 0x0000f400ff987b82 */ /* 0x000e620000000a00 */
[C---:B------:R-:W-:Y:S01]  /*1710*/  @P1 IMAD.WIDE.U32 R144, R2.reuse, 0x20, R144 ;  /* 0x0000002002901825 */ /* 0x040fe200078e0090 */
[----:B------:R-:W5:Y:S03]  /*1720*/  @P0 LDG.E.128 R248, desc[UR6][R140.64+0x10] ;  /* 0x000010068cf80981 */ /* 0x000f66000c1e1d00 */
[C---:B0-----:R-:W-:Y:S01]  /*1730*/  @P1 IMAD.WIDE.U32 R146, R2.reuse, 0x20, R146 ;  /* 0x0000002002921825 */ /* 0x041fe200078e0092 */
[----:B------:R-:W5:Y:S02]  /*1740*/  @P0 LD.E.128 R136, desc[UR6][R142.64] ;  /* 0x000000068e880980 */ /* 0x000f64000c101d00 */
[----:B------:R-:W0:Y:S01]  /*1750*/  @P2 LDC.64 R4, c[0x0][0x438] ;  /* 0x00010e00ff042b82 */ /* 0x000e220000000a00 */
[C---:B------:R-:W-:Y:S01]  /*1760*/  @P1 IMAD.WIDE.U32 R148, R2.reuse, 0x20, R148 ;  /* 0x0000002002941825 */ /* 0x040fe200078e0094 */
[----:B------:R1:W5:Y:S04]  /*1770*/  @P0 LD.E.128 R132, desc[UR6][R142.64+0x10] ;  /* 0x000010068e840980 */ /* 0x000368000c101d00 */
[----:B------:R-:W5:Y:S02]  /*1780*/  @P1 LDG.E.128 R244, desc[UR6][R144.64] ;  /* 0x0000000690f41981 */ /* 0x000f64000c1e1d00 */
[----:B------:R-:W0:Y:S02]  /*1790*/  @P2 LDC.64 R154, c[0x0][0x440] ;  /* 0x00011000ff9a2b82 */ /* 0x000e240000000a00 */
[----:B------:R1:W5:Y:S04]  /*17a0*/  @P1 LDG.E.128 R240, desc[UR6][R144.64+0x10] ;  /* 0x0000100690f01981 */ /* 0x000368000c1e1d00 */
[----:B------:R-:W5:Y:S02]  /*17b0*/  @P1 LD.E.128 R88, desc[UR6][R146.64] ;  /* 0x0000000692581980 */ /* 0x000f64000c101d00 */
[----:B-1----:R-:W1:Y:S02]  /*17c0*/  @P3 LDC.64 R142, c[0x0][0x438] ;  /* 0x00010e00ff8e3b82 */ /* 0x002e640000000a00 */
[----:B------:R0:W5:Y:S04]  /*17d0*/  @P1 LD.E.128 R84, desc[UR6][R146.64+0x10] ;  /* 0x0000100692541980 */ /* 0x000168000c101d00 */
[----:B------:R-:W5:Y:S02]  /*17e0*/  @P1 LDG.E.128 R236, desc[UR6][R148.64] ;  /* 0x0000000694ec1981 */ /* 0x000f64000c1e1d00 */
[----:B------:R-:W1:Y:S02]  /*17f0*/  LDC.64 R144, c[0x0][0x3d8] ;  /* 0x0000f600ff907b82 */ /* 0x000e640000000a00 */
[----:B------:R0:W5:Y:S06]  /*1800*/  @P1 LDG.E.128 R8, desc[UR6][R148.64+0x10] ;  /* 0x0000100694081981 */ /* 0x00016c000c1e1d00 */
[----:B0-----:R-:W0:Y:S01]  /*1810*/  @P3 LDC.64 R146, c[0x0][0x440] ;  /* 0x00011000ff923b82 */ /* 0x001e220000000a00 */
[----:B------:R-:W-:-:S07]  /*1820*/  @P1 IMAD.WIDE.U32 R150, R2, 0x20, R150 ;  /* 0x0000002002961825 */ /* 0x000fce00078e0096 */
[----:B------:R-:W0:Y:S01]  /*1830*/  LDC.64 R156, c[0x0][0x3d0] ;  /* 0x0000f400ff9c7b82 */ /* 0x000e220000000a00 */
[----:B------:R-:W-:Y:S01]  /*1840*/  @P1 IADD3 R2, PT, PT, R2, 0x20, RZ ;  /* 0x0000002002021810 */ /* 0x000fe20007ffe0ff */
[----:B------:R-:W5:Y:S06]  /*1850*/  @P1 LD.E.128 R128, desc[UR6][R150.64] ;  /* 0x0000000696801980 */ /* 0x000f6c000c101d00 */
[----:B------:R-:W0:Y:S08]  /*1860*/  LDC.64 R160, c[0x0][0x3d8] ;  /* 0x0000f600ffa07b82 */ /* 0x000e300000000a00 */
[----:B------:R-:W0:Y:S08]  /*1870*/  @P4 LDC.64 R158, c[0x0][0x438] ;  /* 0x00010e00ff9e4b82 */ /* 0x000e300000000a00 */
[----:B------:R-:W0:Y:S01]  /*1880*/  @P4 LDC.64 R148, c[0x0][0x440] ;  /* 0x00011000ff944b82 */ /* 0x000e220000000a00 */
[C---:B------:R-:W-:Y:S01]  /*1890*/  @P2 IMAD.WIDE.U32 R152, R2.reuse, 0x20, R152 ;  /* 0x0000002002982825 */ /* 0x040fe200078e0098 */
[----:B------:R-:W5:Y:S03]  /*18a0*/  @P1 LD.E.128 R124, desc[UR6][R150.64+0x10] ;  /* 0x00001006967c1980 */ /* 0x000f66000c101d00 */
[C---:B------:R-:W-:Y:S01]  /*18b0*/  @P2 IMAD.WIDE.U32 R4, R2.reuse, 0x20, R4 ;  /* 0x0000002002042825 */ /* 0x040fe200078e0004 */
[----:B------:R-:W5:Y:S03]  /*18c0*/  @P2 LDG.E.128 R12, desc[UR6][R152.64] ;  /* 0x00000006980c2981 */ /* 0x000f66000c1e1d00 */
[C---:B------:R-:W-:Y:S01]  /*18d0*/  @P2 IMAD.WIDE.U32 R154, R2.reuse, 0x20, R154 ;  /* 0x00000020029a2825 */ /* 0x040fe200078e009a */
[----:B------:R-:W5:Y:S04]  /*18e0*/  @P2 LDG.E.128 R16, desc[UR6][R152.64+0x10] ;  /* 0x0000100698102981 */ /* 0x000f68000c1e1d00 */
[----:B------:R-:W5:Y:S04]  /*18f0*/  @P2 LD.E.128 R80, desc[UR6][R4.64] ;  /* 0x0000000604502980 */ /* 0x000f68000c101d00 */
[----:B------:R-:W5:Y:S04]  /*1900*/  @P2 LD.E.128 R76, desc[UR6][R4.64+0x10] ;  /* 0x00001006044c2980 */ /* 0x000f68000c101d00 */
[----:B------:R-:W5:Y:S04]  /*1910*/  @P2 LD.E.128 R120, desc[UR6][R154.64] ;  /* 0x000000069a782980 */ /* 0x000f68000c101d00 */
[----:B------:R-:W5:Y:S04]  /*1920*/  @P2 LD.E.128 R116, desc[UR6][R154.64+0x10] ;  /* 0x000010069a742980 */ /* 0x000f68000c101d00 */
[----:B--2---:R-:W2:Y:S04]  /*1930*/  @P0 LDG.E.128 R180, desc[UR6][R6.64] ;  /* 0x0000000606b40981 */ /* 0x004ea8000c1e1d00 */
[----:B---3--:R3:W2:Y:S02]  /*1940*/  @P0 LDG.E.128 R176, desc[UR6][R6.64+0x10] ;  /* 0x0000100606b00981 */ /* 0x0086a4000c1e1d00 */
[----:B---3--:R-:W3:Y:S02]  /*1950*/  LDC.64 R6, c[0x0][0x3d8] ;  /* 0x0000f600ff067b82 */ /* 0x008ee40000000a00 */
[----:B----4-:R4:W2:Y:S06]  /*1960*/  @P0 LDG.E.128 R172, desc[UR6][R140.64] ;  /* 0x000000068cac0981 */ /* 0x0108ac000c1e1d00 */
[----:B----4-:R-:W4:Y:S01]  /*1970*/  LDC.64 R140, c[0x0][0x3d0] ;  /* 0x0000f400ff8c7b82 */ /* 0x010f220000000a00 */
[C---:B---3--:R-:W-:Y:S01]  /*1980*/  @P2 IMAD.WIDE.U32 R6, R2.reuse, 0x20, R6 ;  /* 0x0000002002062825 */ /* 0x048fe200078e0006 */
[----:B------:R-:W-:-:S04]  /*1990*/  @P2 IADD3 R2, PT, PT, R2, 0x20, RZ ;  /* 0x0000002002022810 */ /* 0x000fc80007ffe0ff */
[----:B------:R3:W5:Y:S01]  /*19a0*/  @P2 LDG.E.128 R20, desc[UR6][R6.64] ;  /* 0x0000000606142981 */ /* 0x000762000c1e1d00 */
[----:B-1----:R-:W-:-:S03]  /*19b0*/  @P3 IMAD.WIDE.U32 R142, R2, 0x20, R142 ;  /* 0x00000020028e3825 */ /* 0x002fc600078e008e */
[----:B------:R3:W5:Y:S01]  /*19c0*/  @P2 LDG.E.128 R24, desc[UR6][R6.64+0x10] ;  /* 0x0000100606182981 */ /* 0x000762000c1e1d00 */
[----:B------:R-:W-:-:S03]  /*19d0*/  @P3 IMAD.WIDE.U32 R144, R2, 0x20, R144 ;  /* 0x0000002002903825 */ /* 0x000fc600078e0090 */
[----:B------:R3:W5:Y:S01]  /*19e0*/  @P3 LD.E.128 R72, desc[UR6][R142.64] ;  /* 0x000000068e483980 */ /* 0x000762000c101d00 */
[----:B0-----:R-:W-:-:S03]  /*19f0*/  @P3 IMAD.WIDE.U32 R146, R2, 0x20, R146 ;  /* 0x0000002002923825 */ /* 0x001fc600078e0092 */
[----:B------:R3:W5:Y:S01]  /*1a00*/  @P3 LD.E.128 R68, desc[UR6][R142.64+0x10] ;  /* 0x000010068e443980 */ /* 0x000762000c101d00 */
[C---:B----4-:R-:W-:Y:S01]  /*1a10*/  @P3 IMAD.WIDE.U32 R140, R2.reuse, 0x20, R140 ;  /* 0x00000020028c3825 */ /* 0x050fe200078e008c */
[----:B------:R-:W-:Y:S02]  /*1a20*/  @P3 IADD3 R2, PT, PT, R2, 0x20, RZ ;  /* 0x0000002002023810 */ /* 0x000fe40007ffe0ff */
[----:B------:R3:W5:Y:S03]  /*1a30*/  @P3 LDG.E.128 R36, desc[UR6][R144.64] ;  /* 0x0000000690243981 */ /* 0x000766000c1e1d00 */
[C---:B------:R-:W-:Y:S01]  /*1a40*/  @P4 IMAD.WIDE.U32 R156, R2.reuse, 0x20, R156 ;  /* 0x00000020029c4825 */ /* 0x040fe200078e009c */
[----:B------:R3:W5:Y:S03]  /*1a50*/  @P3 LDG.E.128 R28, desc[UR6][R140.64] ;  /* 0x000000068c1c3981 */ /* 0x000766000c1e1d00 */
[C---:B------:R-:W-:Y:S01]  /*1a60*/  @P4 IMAD.WIDE.U32 R158, R2.reuse, 0x20, R158 ;  /* 0x00000020029e4825 */ /* 0x040fe200078e009e */
        /* <DEDUP_REMOVED lines=15> */
[----:B------:R-:W-:Y:S01]  /*1b60*/  @P4 IADD3 R2, PT, PT, R2, 0x20, RZ ;  /* 0x0000002002024810 */ /* 0x000fe20007ffe0ff */
[----:B--2---:R3:W-:Y:S04]  /*1b70*/  @P0 STL.64 [R1+0x20], R180 ;  /* 0x000020b401000387 */ /* 0x0047e80000100a00 */
[----:B------:R3:W-:Y:S04]  /*1b80*/  @P0 STL.64 [R1+0x28], R182 ;  /* 0x000028b601000387 */ /* 0x0007e80000100a00 */
[----:B------:R3:W-:Y:S04]  /*1b90*/  @P0 STL.64 [R1+0x10], R176 ;  /* 0x000010b001000387 */ /* 0x0007e80000100a00 */
[----:B------:R3:W-:Y:S04]  /*1ba0*/  @P0 STL.64 [R1+0x18], R178 ;  /* 0x000018b201000387 */ /* 0x0007e80000100a00 */
[----:B------:R3:W-:Y:S04]  /*1bb0*/  @P0 STL.64 [R1], R172 ;  /* 0x000000ac01000387 */ /* 0x0007e80000100a00 */
[----:B------:R3:W-:Y:S01]  /*1bc0*/  @P0 STL.64 [R1+0x8], R174 ;  /* 0x000008ae01000387 */ /* 0x0007e20000100a00 */
[----:B------:R-:W-:Y:S05]  /*1bd0*/  @!P1 BRA `(.L_x_13161) ;  /* 0x00000008008c9947 */ /* 0x000fea0003800000 */
[----:B---3--:R-:W0:Y:S08]  /*1be0*/  LDC.64 R172, c[0x0][0x440] ;  /* 0x00011000ffac7b82 */ /* 0x008e300000000a00 */
        /* <DEDUP_REMOVED lines=16> */
.L_x_13162:
        /* <DEDUP_REMOVED lines=16> */
[----:B------:R-:W1:Y:S08]  /*1df0*/  LDC.64 R100, c[0x0][0x3d8] ;  /* 0x0000f600ff647b82 */ /* 0x000e700000000a00 */
[----:B------:R-:W1:Y:S01]  /*1e00*/  @P0 LDC.64 R6, c[0x0][0x438] ;  /* 0x00010e00ff060b82 */ /* 0x000e620000000a00 */
[----:B------:R-:W-:-:S07]  /*1e10*/  ISETP.GE.U32.AND P3, PT, R0, 0x80, PT ;  /* 0x000000800000780c */ /* 0x000fce0003f66070 */
[----:B------:R-:W1:Y:S01]  /*1e20*/  LDC.64 R102, c[0x0][0x3d0] ;  /* 0x0000f400ff667b82 */ /* 0x000e620000000a00 */
[----:B0-----:R-:W-:-:S07]  /*1e30*/  @P0 IMAD.WIDE.U32 R4, R2, 0x20, R4 ;  /* 0x0000002002040825 */ /* 0x001fce00078e0004 */
[----:B------:R-:W0:Y:S08]  /*1e40*/  @P1 LDC.64 R104, c[0x0][0x438] ;  /* 0x00010e00ff681b82 */ /* 0x000e300000000a00 */
[----:B------:R-:W0:Y:S01]  /*1e50*/  LDC.64 R106, c[0x0][0x3d8] ;  /* 0x0000f600ff6a7b82 */ /* 0x000e220000000a00 */
[----:B-1----:R-:W-:-:S07]  /*1e60*/  @P0 IMAD.WIDE.U32 R6, R2, 0x20, R6 ;  /* 0x0000002002060825 */ /* 0x002fce00078e0006 */
[----:B------:R-:W1:Y:S08]  /*1e70*/  LDC.64 R108, c[0x0][0x3d0] ;  /* 0x0000f400ff6c7b82 */ /* 0x000e700000000a00 */
[----:B------:R-:W1:Y:S08]  /*1e80*/  LDC.64 R112, c[0x0][0x3d8] ;  /* 0x0000f600ff707b82 */ /* 0x000e700000000a00 */
[----:B------:R-:W1:Y:S01]  /*1e90*/  @P2 LDC.64 R110, c[0x0][0x438] ;  /* 0x00010e00ff6e2b82 */ /* 0x000e620000000a00 */
[C---:B------:R-:W-:Y:S01]  /*1ea0*/  @P0 IMAD.WIDE.U32 R100, R2.reuse, 0x20, R100 ;  /* 0x0000002002640825 */ /* 0x040fe200078e0064 */
[----:B------:R-:W5:Y:S06]  /*1eb0*/  @P0 LD.E.128 R96, desc[UR6][R6.64] ;  /* 0x0000000606600980 */ /* 0x000f6c000c101d00 */
[----:B------:R-:W1:Y:S01]  /*1ec0*/  LDC.64 R116, c[0x0][0x3d8] ;  /* 0x0000f600ff747b82 */ /* 0x000e620000000a00 */
[----:B------:R0:W5:Y:S07]  /*1ed0*/  @P0 LD.E.128 R92, desc[UR6][R6.64+0x10] ;  /* 0x00001006065c0980 */ /* 0x00016e000c101d00 */
[----:B------:R-:W1:Y:S01]  /*1ee0*/  @P3 LDC.64 R114, c[0x0][0x438] ;  /* 0x00010e00ff723b82 */ /* 0x000e620000000a00 */
[----:B------:R-:W-:Y:S01]  /*1ef0*/  @P0 LOP3.LUT R2, R2, 0x20, RZ, 0xfc, !PT ;  /* 0x0000002002020812 */ /* 0x000fe200078efcff */
[----:B------:R-:W5:Y:S06]  /*1f00*/  @P0 LDG.E.128 R248, desc[UR6][R100.64+0x10] ;  /* 0x0000100664f80981 */ /* 0x000f6c000c1e1d00 */
[----:B0-----:R-:W0:Y:S01]  /*1f10*/  LDC.64 R6, c[0x0][0x3d0] ;  /* 0x0000f400ff067b82 */ /* 0x001e220000000a00 */
[----:B------:R-:W-:-:S04]  /*1f20*/  @P1 IMAD.WIDE.U32 R102, R2, 0x20, R102 ;  /* 0x0000002002661825 */ /* 0x000fc800078e0066 */
[----:B------:R-:W-:Y:S01]  /*1f30*/  @P1 IMAD.WIDE.U32 R104, R2, 0x20, R104 ;  /* 0x0000002002681825 */ /* 0x000fe200078e0068 */
[----:B------:R-:W-:Y:S01]  /*1f40*/  ISETP.GE.U32.AND P4, PT, R0, 0xa0, PT ;  /* 0x000000a00000780c */ /* 0x000fe20003f86070 */
[----:B------:R-:W5:Y:S01]  /*1f50*/  @P1 LDG.E.128 R244, desc[UR6][R102.64] ;  /* 0x0000000666f41981 */ /* 0x000f62000c1e1d00 */
[----:B------:R-:W0:Y:S01]  /*1f60*/  LDC.64 R118, c[0x0][0x3d8] ;  /* 0x0000f600ff767b82 */ /* 0x000e220000000a00 */
[C---:B------:R-:W-:Y:S01]  /*1f70*/  @P1 IMAD.WIDE.U32 R106, R2.reuse, 0x20, R106 ;  /* 0x00000020026a1825 */ /* 0x040fe200078e006a */
[----:B------:R-:W-:Y:S01]  /*1f80*/  @P1 IADD3 R2, PT, PT, R2, 0x20, RZ ;  /* 0x0000002002021810 */ /* 0x000fe20007ffe0ff */
[----:B------:R-:W5:Y:S04]  /*1f90*/  @P1 LDG.E.128 R240, desc[UR6][R102.64+0x10] ;  /* 0x0000100666f01981 */ /* 0x000f68000c1e1d00 */
[C---:B-1----:R-:W-:Y:S01]  /*1fa0*/  @P2 IMAD.WIDE.U32 R108, R2.reuse, 0x20, R108 ;  /* 0x00000020026c2825 */ /* 0x042fe200078e006c */
[----:B------:R-:W5:Y:S03]  /*1fb0*/  @P1 LD.E.128 R88, desc[UR6][R104.64] ;  /* 0x0000000668581980 */ /* 0x000f66000c101d00 */
[C---:B------:R-:W-:Y:S01]  /*1fc0*/  @P2 IMAD.WIDE.U32 R110, R2.reuse, 0x20, R110 ;  /* 0x00000020026e2825 */ /* 0x040fe200078e006e */
[----:B------:R-:W5:Y:S03]  /*1fd0*/  @P1 LD.E.128 R84, desc[UR6][R104.64+0x10] ;  /* 0x0000100668541980 */ /* 0x000f66000c101d00 */
[C---:B------:R-:W-:Y:S01]  /*1fe0*/  @P2 IMAD.WIDE.U32 R112, R2.reuse, 0x20, R112 ;  /* 0x0000002002702825 */ /* 0x040fe200078e0070 */
[----:B------:R-:W-:Y:S01]  /*1ff0*/  @P2 IADD3 R2, PT, PT, R2, 0x20, RZ ;  /* 0x0000002002022810 */ /* 0x000fe20007ffe0ff */
[----:B------:R-:W5:Y:S04]  /*2000*/  @P1 LDG.E.128 R236, desc[UR6][R106.64] ;  /* 0x000000066aec1981 */ /* 0x000f68000c1e1d00 */
[C---:B------:R-:W-:Y:S01]  /*2010*/  @P3 IMAD.WIDE.U32 R114, R2.reuse, 0x20, R114 ;  /* 0x0000002002723825 */ /* 0x040fe200078e0072 */
[----:B------:R-:W5:Y:S03]  /*2020*/  @P1 LDG.E.128 R8, desc[UR6][R106.64+0x10] ;  /* 0x000010066a081981 */ /* 0x000f66000c1e1d00 */
[----:B------:R-:W-:Y:S01]  /*2030*/  @P3 IMAD.WIDE.U32 R116, R2, 0x20, R116 ;  /* 0x0000002002743825 */ /* 0x000fe200078e0074 */
[----:B--2---:R-:W2:Y:S04]  /*2040*/  @P0 LDG.E.128 R180, desc[UR6][R4.64] ;  /* 0x0000000604b40981 */ /* 0x004ea8000c1e1d00 */
[----:B---3--:R1:W3:Y:S04]  /*2050*/  @P0 LDG.E.128 R176, desc[UR6][R4.64+0x10] ;  /* 0x0000100604b00981 */ /* 0x0082e8000c1e1d00 */
[----:B----4-:R4:W3:Y:S01]  /*2060*/  @P0 LDG.E.128 R172, desc[UR6][R100.64] ;  /* 0x0000000664ac0981 */ /* 0x0108e2000c1e1d00 */
[----:B-1----:R-:W1:Y:S01]  /*2070*/  LDC.64 R4, c[0x0][0x3d0] ;  /* 0x0000f400ff047b82 */ /* 0x002e620000000a00 */
[----:B------:R-:W-:-:S02]  /*2080*/  ISETP.GE.U32.AND P1, PT, R0, 0xc0, PT ;  /* 0x000000c00000780c */ /* 0x000fc40003f26070 */
[----:B------:R-:W5:Y:S04]  /*2090*/  @P2 LDG.E.128 R12, desc[UR6][R108.64] ;  /* 0x000000066c0c2981 */ /* 0x000f68000c1e1d00 */
[----:B------:R0:W5:Y:S01]  /*20a0*/  @P2 LDG.E.128 R16, desc[UR6][R108.64+0x10] ;  /* 0x000010066c102981 */ /* 0x000162000c1e1d00 */
[----:B----4-:R-:W4:Y:S01]  /*20b0*/  @P4 LDC.64 R100, c[0x0][0x438] ;  /* 0x00010e00ff644b82 */ /* 0x010f220000000a00 */
[----:B------:R-:W-:Y:S02]  /*20c0*/  CS2R R102, SRZ ;  /* 0x0000000000667805 */ /* 0x000fe4000001ff00 */
[----:B------:R-:W5:Y:S01]  /*20d0*/  @P2 LD.E.128 R80, desc[UR6][R110.64] ;  /* 0x000000066e502980 */ /* 0x000f62000c101d00 */
[----:B------:R-:W-:Y:S02]  /*20e0*/  CS2R R106, SRZ ;  /* 0x00000000006a7805 */ /* 0x000fe4000001ff00 */
[----:B------:R-:W-:-:S02]  /*20f0*/  CS2R R104, SRZ ;  /* 0x0000000000687805 */ /* 0x000fc4000001ff00 */
[----:B------:R-:W-:Y:S01]  /*2100*/  CS2R R122, SRZ ;  /* 0x00000000007a7805 */ /* 0x000fe2000001ff00 */
[----:B------:R4:W5:Y:S01]  /*2110*/  @P2 LD.E.128 R76, desc[UR6][R110.64+0x10] ;  /* 0x000010066e4c2980 */ /* 0x000962000c101d00 */
[----:B------:R-:W-:Y:S02]  /*2120*/  CS2R R120, SRZ ;  /* 0x0000000000787805 */ /* 0x000fe4000001ff00 */
[----:B------:R-:W-:Y:S02]  /*2130*/  CS2R R126, SRZ ;  /* 0x00000000007e7805 */ /* 0x000fe4000001ff00 */
[----:B------:R-:W-:Y:S01]  /*2140*/  CS2R R124, SRZ ;  /* 0x00000000007c7805 */ /* 0x000fe2000001ff00 */
[----:B------:R-:W5:Y:S01]  /*2150*/  @P2 LDG.E.128 R20, desc[UR6][R112.64] ;  /* 0x0000000670142981 */ /* 0x000f62000c1e1d00 */
[----:B------:R-:W-:Y:S02]  /*2160*/  CS2R R130, SRZ ;  /* 0x0000000000827805 */ /* 0x000fe4000001ff00 */
[----:B------:R-:W-:-:S02]  /*2170*/  CS2R R128, SRZ ;  /* 0x0000000000807805 */ /* 0x000fc4000001ff00 */
[----:B------:R-:W-:Y:S01]  /*2180*/  CS2R R134, SRZ ;  /* 0x0000000000867805 */ /* 0x000fe2000001ff00 */
[----:B------:R4:W5:Y:S01]  /*2190*/  @P2 LDG.E.128 R24, desc[UR6][R112.64+0x10] ;  /* 0x0000100670182981 */ /* 0x000962000c1e1d00 */
[C---:B-1----:R-:W-:Y:S01]  /*21a0*/  @P3 IMAD.WIDE.U32 R4, R2.reuse, 0x20, R4 ;  /* 0x0000002002043825 */ /* 0x042fe200078e0004 */
[----:B------:R-:W-:Y:S02]  /*21b0*/  @P3 IADD3 R2, PT, PT, R2, 0x20, RZ ;  /* 0x0000002002023810 */ /* 0x000fe40007ffe0ff */
[----:B------:R-:W-:Y:S01]  /*21c0*/  CS2R R132, SRZ ;  /* 0x0000000000847805 */ /* 0x000fe2000001ff00 */
[----:B------:R-:W5:Y:S02]  /*21d0*/  @P3 LD.E.128 R72, desc[UR6][R114.64] ;  /* 0x0000000672483980 */ /* 0x000f64000c101d00 */
[C---:B0-----:R-:W-:Y:S02]  /*21e0*/  @P4 IMAD.WIDE.U32 R6, R2.reuse, 0x20, R6 ;  /* 0x0000002002064825 */ /* 0x041fe400078e0006 */
[----:B------:R-:W5:Y:S04]  /*21f0*/  @P3 LDG.E.128 R28, desc[UR6][R4.64] ;  /* 0x00000006041c3981 */ /* 0x000f68000c1e1d00 */
[----:B------:R-:W5:Y:S04]  /*2200*/  @P3 LDG.E.128 R32, desc[UR6][R4.64+0x10] ;  /* 0x0000100604203981 */ /* 0x000f68000c1e1d00 */
[----:B------:R-:W5:Y:S04]  /*2210*/  @P4 LDG.E.128 R44, desc[UR6][R6.64] ;  /* 0x00000006062c4981 */ /* 0x000f68000c1e1d00 */
[----:B------:R-:W5:Y:S01]  /*2220*/  @P4 LDG.E.128 R48, desc[UR6][R6.64+0x10] ;  /* 0x0000100606304981 */ /* 0x000f62000c1e1d00 */
[----:B----4-:R-:W-:Y:S01]  /*2230*/  @P4 IMAD.WIDE.U32 R108, R2, 0x20, R100 ;  /* 0x00000020026c4825 */ /* 0x010fe200078e0064 */
[----:B------:R-:W-:-:S02]  /*2240*/  CS2R R138, SRZ ;  /* 0x00000000008a7805 */ /* 0x000fc4000001ff00 */
[----:B------:R-:W-:Y:S01]  /*2250*/  CS2R R136, SRZ ;  /* 0x0000000000887805 */ /* 0x000fe2000001ff00 */
[----:B------:R0:W5:Y:S01]  /*2260*/  @P3 LD.E.128 R68, desc[UR6][R114.64+0x10] ;  /* 0x0000100672443980 */ /* 0x000162000c101d00 */
[C---:B------:R-:W-:Y:S01]  /*2270*/  @P4 IMAD.WIDE.U32 R118, R2.reuse, 0x20, R118 ;  /* 0x0000002002764825 */ /* 0x040fe200078e0076 */
[----:B------:R-:W-:Y:S02]  /*2280*/  CS2R R100, SRZ ;  /* 0x0000000000647805 */ /* 0x000fe4000001ff00 */
[----:B------:R-:W-:Y:S01]  /*2290*/  CS2R R110, SRZ ;  /* 0x00000000006e7805 */ /* 0x000fe2000001ff00 */
[----:B------:R-:W5:Y:S01]  /*22a0*/  @P3 LDG.E.128 R36, desc[UR6][R116.64] ;  /* 0x0000000674243981 */ /* 0x000f62000c1e1d00 */
[----:B------:R-:W-:Y:S02]  /*22b0*/  CS2R R112, SRZ ;  /* 0x0000000000707805 */ /* 0x000fe4000001ff00 */
[----:B------:R-:W-:Y:S01]  /*22c0*/  @P4 IADD3 R2, PT, PT, R2, 0x20, RZ ;  /* 0x0000002002024810 */ /* 0x000fe20007ffe0ff */
[----:B------:R1:W5:Y:S01]  /*22d0*/  @P3 LDG.E.128 R40, desc[UR6][R116.64+0x10] ;  /* 0x0000100674283981 */ /* 0x000362000c1e1d00 */
[----:B0-----:R-:W-:-:S03]  /*22e0*/  CS2R R114, SRZ ;  /* 0x0000000000727805 */ /* 0x001fc6000001ff00 */
[----:B------:R-:W5:Y:S04]  /*22f0*/  @P4 LD.E.128 R64, desc[UR6][R108.64] ;  /* 0x000000066c404980 */ /* 0x000f68000c101d00 */
[----:B------:R0:W5:Y:S01]  /*2300*/  @P4 LD.E.128 R60, desc[UR6][R108.64+0x10] ;  /* 0x000010066c3c4980 */ /* 0x000162000c101d00 */
[----:B-1----:R-:W-:-:S03]  /*2310*/  CS2R R116, SRZ ;  /* 0x0000000000747805 */ /* 0x002fc6000001ff00 */
[----:B------:R-:W5:Y:S04]  /*2320*/  @P4 LDG.E.128 R52, desc[UR6][R118.64] ;  /* 0x0000000676344981 */ /* 0x000f68000c1e1d00 */
[----:B------:R1:W5:Y:S01]  /*2330*/  @P4 LDG.E.128 R56, desc[UR6][R118.64+0x10] ;  /* 0x0000100676384981 */ /* 0x000362000c1e1d00 */
[----:B0-----:R-:W-:Y:S02]  /*2340*/  CS2R R108, SRZ ;  /* 0x00000000006c7805 */ /* 0x001fe4000001ff00 */
[----:B-1----:R-:W-:Y:S01]  /*2350*/  CS2R R118, SRZ ;  /* 0x0000000000767805 */ /* 0x002fe2000001ff00 */
[----:B--2---:R1:W-:Y:S04]  /*2360*/  @P0 STL.64 [R1+0x20], R180 ;  /* 0x000020b401000387 */ /* 0x0043e80000100a00 */
[----:B------:R1:W-:Y:S04]  /*2370*/  @P0 STL.64 [R1+0x28], R182 ;  /* 0x000028b601000387 */ /* 0x0003e80000100a00 */
[----:B---3--:R1:W-:Y:S04]  /*2380*/  @P0 STL.64 [R1+0x10], R176 ;  /* 0x000010b001000387 */ /* 0x0083e80000100a00 */
[----:B------:R1:W-:Y:S04]  /*2390*/  @P0 STL.64 [R1+0x18], R178 ;  /* 0x000018b201000387 */ /* 0x0003e80000100a00 */
[----:B------:R1:W-:Y:S04]  /*23a0*/  @P0 STL.64 [R1], R172 ;  /* 0x000000ac01000387 */ /* 0x0003e80000100a00 */
[----:B------:R1:W-:Y:S01]  /*23b0*/  @P0 STL.64 [R1+0x8], R174 ;  /* 0x000008ae01000387 */ /* 0x0003e20000100a00 */
[----:B------:R-:W-:Y:S05]  /*23c0*/  @!P1 BRA `(.L_x_13161) ;  /* 0x0000000000909947 */ /* 0x000fea0003800000 */
[----:B------:R-:W0:Y:S08]  /*23d0*/  LDC.64 R6, c[0x0][0x3d8] ;  /* 0x0000f600ff067b82 */ /* 0x000e300000000a00 */
[----:B------:R-:W2:Y:S08]  /*23e0*/  LDC.64 R4, c[0x0][0x3d0] ;  /* 0x0000f400ff047b82 */ /* 0x000eb00000000a00 */
[----:B------:R-:W3:Y:S01]  /*23f0*/  LDC.64 R100, c[0x0][0x438] ;  /* 0x00010e00ff647b82 */ /* 0x000ee20000000a00 */
[----:B0-----:R-:W-:-:S05]  /*2400*/  IMAD.WIDE.U32 R6, R2, 0x20, R6 ;  /* 0x0000002002067825 */ /* 0x001fca00078e0006 */
[----:B------:R4:W5:Y:S01]  /*2410*/  LDG.E.128 R140, desc[UR6][R6.64] ;  /* 0x00000006068c7981 */ /* 0x000962000c1e1d00 */
[----:B--2---:R-:W-:-:S03]  /*2420*/  IMAD.WIDE.U32 R4, R2, 0x20, R4 ;  /* 0x0000002002047825 */ /* 0x004fc600078e0004 */
[----:B------:R4:W5:Y:S04]  /*2430*/  LDG.E.128 R144, desc[UR6][R6.64+0x10] ;  /* 0x0000100606907981 */ /* 0x000968000c1e1d00 */
[----:B------:R4:W5:Y:S01]  /*2440*/  LDG.E.128 R148, desc[UR6][R4.64] ;  /* 0x0000000604947981 */ /* 0x000962000c1e1d00 */
[----:B---3--:R-:W-:-:S03]  /*2450*/  IMAD.WIDE.U32 R2, R2, 0x20, R100 ;  /* 0x0000002002027825 */ /* 0x008fc600078e0064 */
        /* <DEDUP_REMOVED lines=26> */
[----:B----4-:R-:W-:-:S07]  /*2600*/  CS2R R136, SRZ ;  /* 0x0000000000887805 */ /* 0x010fce000001ff00 */
.L_x_13161:
[----:B------:R-:W-:Y:S05]  /*2610*/  BSYNC.RECONVERGENT B0 ;  /* 0x0000000000007941 */ /* 0x000fea0003800200 */
.L_x_13158:
[----:B------:R-:W2:Y:S01]  /*2620*/  LDCU UR4, c[0x0][0x384] ;  /* 0x00007080ff0477ac */ /* 0x000ea20008000800 */
[----:B------:R-:W0:Y:S01]  /*2630*/  LDCU UR13, c[0x0][0x388] ;  /* 0x00007100ff0d77ac */ /* 0x000e220008000800 */
[----:B------:R-:W0:Y:S01]  /*2640*/  LDCU.U8 UR5, c[0x0][0x410] ;  /* 0x00008200ff0577ac */ /* 0x000e220008000000 */
[----:B------:R-:W0:Y:S01]  /*2650*/  LDCU UR12, c[0x0][0x448] ;  /* 0x00008900ff0c77ac */ /* 0x000e220008000800 */
[----:B------:R-:W0:Y:S01]  /*2660*/  LDCU.64 UR8, c[0x0][0x398] ;  /* 0x00007300ff0877ac */ /* 0x000e220008000a00 */
[----:B--2---:R-:W-:Y:S01]  /*2670*/  ISETP.GE.AND P1, PT, R252, UR4, PT ;  /* 0x00000004fc007c0c */ /* 0x004fe2000bf26270 */
[----:B------:R-:W2:-:S12]  /*2680*/  LDCU.64 UR10, c[0x0][0x3a0] ;  /* 0x00007400ff0a77ac */ /* 0x000e980008000a00 */
[----:B0-2---:R-:W-:Y:S05]  /*2690*/  @P1 EXIT ;  /* 0x000000000000194d */ /* 0x005fea0003800000 */
.L_x_13212:
[----:B----4-:R-:W0:Y:S01]  /*26a0*/  S2R R5, SR_TID.X ;  /* 0x0000000000057919 */ /* 0x010e220000002100 */
[----:B------:R-:W-:Y:S01]  /*26b0*/  IMAD R2, R252, UR13, RZ ;  /* 0x0000000dfc027c24 */ /* 0x000fe2000f8e02ff */
[----:B------:R-:W-:Y:S04]  /*26c0*/  BSSY.RECONVERGENT B0, `(.L_x_13163) ;  /* 0x000008e000007945 */ /* 0x000fe80003800200 */
[----:B------:R-:W-:-:S04]  /*26d0*/  SHF.R.S32.HI R4, RZ, 0x1f, R2 ;  /* 0x0000001fff047819 */ /* 0x000fc80000011402 */
[----:B------:R-:W-:Y:S02]  /*26e0*/  LEA.HI R2, R4, R2, RZ, 0x3 ;  /* 0x0000000204027211 */ /* 0x000fe400078f18ff */
[----:B0-----:R-:W-:-:S04]  /*26f0*/  LOP3.LUT R5, R5, 0x1f, RZ, 0xc0, !PT ;  /* 0x0000001f05057812 */ /* 0x001fc800078ec0ff */
[----:B------:R-:W-:-:S04]  /*2700*/  LEA.HI.SX32 R5, R2, R5, 0x1d ;  /* 0x0000000502057211 */ /* 0x000fc800078feaff */
[----:B------:R-:W-:Y:S01]  /*2710*/  MOV R2, R5 ;  /* 0x0000000500027202 */ /* 0x000fe20000000f00 */
[----:B-123-5:R-:W-:Y:S06]  /*2720*/  @!P0 BRA `(.L_x_13164) ;  /* 0x00000008001c8947 */ /* 0x02efec0003800000 */
[----:B------:R-:W-:Y:S01]  /*2730*/  ISETP.NE.U32.AND P0, PT, RZ, UR8, PT ;  /* 0x00000008ff007c0c */ /* 0x000fe2000bf05070 */
[----:B------:R-:W0:Y:S01]  /*2740*/  LDC.64 R184, c[0x0][0x390] ;  /* 0x0000e400ffb87b82 */ /* 0x000e220000000a00 */
[----:B------:R-:W-:Y:S02]  /*2750*/  ISETP.NE.U32.AND P1, PT, RZ, UR10, PT ;  /* 0x0000000aff007c0c */ /* 0x000fe4000bf25070 */
[----:B------:R-:W-:Y:S02]  /*2760*/  ISETP.NE.AND.EX P0, PT, RZ, UR9, PT, P0 ;  /* 0x00000009ff007c0c */ /* 0x000fe4000bf05300 */
[----:B------:R-:W-:-:S11]  /*2770*/  ISETP.NE.AND.EX P1, PT, RZ, UR11, PT, P1 ;  /* 0x0000000bff007c0c */ /* 0x000fd6000bf25310 */
[----:B---3--:R-:W2:Y:S02]  /*2780*/  @P0 LDC.64 R6, c[0x0][0x398] ;  /* 0x0000e600ff060b82 */ /* 0x008ea40000000a00 */
[----:B--2---:R-:W-:-:S05]  /*2790*/  @P0 IMAD.WIDE.U32 R6, R5, 0x10, R6 ;  /* 0x0000001005060825 */ /* 0x004fca00078e0006 */
[----:B-1----:R1:W5:Y:S02]  /*27a0*/  @P0 LDG.E.128 R172, desc[UR6][R6.64] ;  /* 0x0000000606ac0981 */ /* 0x002364000c1e1d00 */
[----:B-1----:R-:W1:Y:S02]  /*27b0*/  @P1 LDC.64 R6, c[0x0][0x3a0] ;  /* 0x0000e800ff061b82 */ /* 0x002e640000000a00 */
[----:B-1----:R-:W-:-:S05]  /*27c0*/  @P1 IMAD.WIDE.U32 R6, R5, 0x20, R6 ;  /* 0x0000002005061825 */ /* 0x002fca00078e0006 */
[----:B------:R-:W5:Y:S04]  /*27d0*/  @P1 LDG.E.128 R176, desc[UR6][R6.64] ;  /* 0x0000000606b01981 */ /* 0x000f68000c1e1d00 */
        /* <DEDUP_REMOVED lines=22> */
.L_x_13166:
[C---:B-----5:R-:W-:Y:S02]  /*2940*/  PRMT R2, R188.reuse, 0x7632, R2 ;  /* 0x00007632bc027816 */ /* 0x060fe40000000002 */
[----:B------:R-:W-:Y:S02]  /*2950*/  SHF.L.U32 R184, R188, 0x10, RZ ;  /* 0x00000010bcb87819 */ /* 0x000fe400000006ff */
[----:B------:R-:W-:Y:S02]  /*2960*/  PRMT R6, R189, 0x7632, R6 ;  /* 0x00007632bd067816 */ /* 0x000fe40000000006 */
[----:B------:R-:W-:Y:S01]  /*2970*/  PRMT R4, R190, 0x7632, R4 ;  /* 0x00007632be047816 */ /* 0x000fe20000000004 */
[----:B------:R-:W-:Y:S01]  /*2980*/  FADD.FTZ R184, R176, R184 ;  /* 0x000000b8b0b87221 */ /* 0x000fe20000010000 */
        /* <DEDUP_REMOVED lines=16> */
.L_x_13165:
[----:B------:R-:W-:-:S04]  /*2a90*/  UISETP.NE.U32.AND UP0, UPT, UR10, URZ, UPT ;  /* 0x000000ff0a00728c */ /* 0x000fc8000bf05070 */
[----:B------:R-:W-:-:S09]  /*2aa0*/  UISETP.NE.AND.EX UP0, UPT, UR11, URZ, UPT, UP0 ;  /* 0x000000ff0b00728c */ /* 0x000fd2000bf05300 */
[----:B------:R-:W-:Y:S05]  /*2ab0*/  BRA.U UP0, `(.L_x_13168) ;  /* 0x0000000100847547 */ /* 0x000fea000b800000 */
[----:B-----5:R-:W-:Y:S02]  /*2ac0*/  SHF.L.U32 R2, R188, 0x10, RZ ;  /* 0x00000010bc027819 */ /* 0x020fe400000006ff */
[----:B------:R-:W-:-:S05]  /*2ad0*/  SHF.L.U32 R4, R172, 0x10, RZ ;  /* 0x00000010ac047819 */ /* 0x000fca00000006ff */
[--C-:B------:R-:W-:Y:S01]  /*2ae0*/  FADD.FTZ R184, R2, R4.reuse ;  /* 0x0000000402b87221 */ /* 0x100fe20000010000 */
[----:B------:R-:W-:Y:S02]  /*2af0*/  PRMT R4, R188, 0x7632, R4 ;  /* 0x00007632bc047816 */ /* 0x000fe40000000004 */
[----:B------:R-:W-:Y:S02]  /*2b00*/  PRMT R2, R172, 0x7632, R2 ;  /* 0x00007632ac027816 */ /* 0x000fe40000000002 */
[----:B------:R-:W-:Y:S02]  /*2b10*/  SHF.L.U32 R4, R4, 0x10, RZ ;  /* 0x0000001004047819 */ /* 0x000fe400000006ff */
[----:B------:R-:W-:-:S05]  /*2b20*/  SHF.L.U32 R2, R2, 0x10, RZ ;  /* 0x0000001002027819 */ /* 0x000fca00000006ff */
[----:B------:R-:W-:Y:S01]  /*2b30*/  FADD.FTZ R185, R4, R2 ;  /* 0x0000000204b97221 */ /* 0x000fe20000010000 */
[----:B------:R-:W-:Y:S02]  /*2b40*/  SHF.L.U32 R2, R189, 0x10, RZ ;  /* 0x00000010bd027819 */ /* 0x000fe400000006ff */
        /* <DEDUP_REMOVED lines=23> */
[----:B------:R-:W-:Y:S06]  /*2cc0*/  BRA `(.L_x_13167) ;  /* 0x0000000000a07947 */ /* 0x000fec0003800000 */
.L_x_13168:
[----:B-----5:R-:W-:Y:S02]  /*2cd0*/  SHF.L.U32 R2, R188, 0x10, RZ ;  /* 0x00000010bc027819 */ /* 0x020fe400000006ff */
[----:B------:R-:W-:Y:S02]  /*2ce0*/  SHF.L.U32 R4, R172, 0x10, RZ ;  /* 0x00000010ac047819 */ /* 0x000fe400000006ff */
[----:B------:R-:W-:Y:S02]  /*2cf0*/  SHF.L.U32 R6, R173, 0x10, RZ ;  /* 0x00000010ad067819 */ /* 0x000fe400000006ff */
[----:B------:R-:W-:Y:S01]  /*2d00*/  SHF.L.U32 R7, R174, 0x10, RZ ;  /* 0x00000010ae077819 */ /* 0x000fe200000006ff */
[--C-:B------:R-:W-:Y:S01]  /*2d10*/  FADD.FTZ R184, R2, R4.reuse ;  /* 0x0000000402b87221 */ /* 0x100fe20000010000 */
[----:B------:R-:W-:Y:S02]  /*2d20*/  PRMT R4, R188, 0x7632, R4 ;  /* 0x00007632bc047816 */ /* 0x000fe40000000004 */
[----:B------:R-:W-:Y:S01]  /*2d30*/  PRMT R2, R172, 0x7632, R2 ;  /* 0x00007632ac027816 */ /* 0x000fe20000000002 */
[----:B------:R-:W-:Y:S01]  /*2d40*/  FADD.FTZ R184, R176, R184 ;  /* 0x000000b8b0b87221 */ /* 0x000fe20000010000 */
[----:B------:R-:W-:-:S02]  /*2d50*/  SHF.L.U32 R4, R4, 0x10, RZ ;  /* 0x0000001004047819 */ /* 0x000fc400000006ff */
[----:B------:R-:W-:Y:S02]  /*2d60*/  SHF.L.U32 R2, R2, 0x10, RZ ;  /* 0x0000001002027819 */ /* 0x000fe400000006ff */
[----:B------:R-:W-:Y:S02]  /*2d70*/  SHF.L.U32 R187, R175, 0x10, RZ ;  /* 0x00000010afbb7819 */ /* 0x000fe400000006ff */
[----:B------:R-:W-:Y:S01]  /*2d80*/  PRMT R188, R191, 0x7632, R188 ;  /* 0x00007632bfbc7816 */ /* 0x000fe200000000bc */
[----:B------:R-:W-:Y:S01]  /*2d90*/  FADD.FTZ R2, R4, R2 ;  /* 0x0000000204027221 */ /* 0x000fe20000010000 */
[----:B------:R-:W-:Y:S02]  /*2da0*/  SHF.L.U32 R4, R189, 0x10, RZ ;  /* 0x00000010bd047819 */ /* 0x000fe400000006ff */
[----:B------:R-:W-:-:S03]  /*2db0*/  SHF.L.U32 R188, R188, 0x10, RZ ;  /* 0x00000010bcbc7819 */ /* 0x000fc600000006ff */
[--C-:B------:R-:W-:Y:S01]  /*2dc0*/  FADD.FTZ R186, R4, R6.reuse ;  /* 0x0000000604ba7221 */ /* 0x100fe20000010000 */
[----:B------:R-:W-:Y:S02]  /*2dd0*/  PRMT R6, R189, 0x7632, R6 ;  /* 0x00007632bd067816 */ /* 0x000fe40000000006 */
[----:B------:R-:W-:Y:S01]  /*2de0*/  PRMT R4, R173, 0x7632, R4 ;  /* 0x00007632ad047816 */ /* 0x000fe20000000004 */
[----:B------:R-:W-:Y:S01]  /*2df0*/  FADD.FTZ R186, R178, R186 ;  /* 0x000000bab2ba7221 */ /* 0x000fe20000010000 */
[----:B------:R-:W-:Y:S02]  /*2e00*/  SHF.L.U32 R6, R6, 0x10, RZ ;  /* 0x0000001006067819 */ /* 0x000fe400000006ff */
[----:B------:R-:W-:-:S05]  /*2e10*/  SHF.L.U32 R4, R4, 0x10, RZ ;  /* 0x0000001004047819 */ /* 0x000fca00000006ff */
[----:B------:R-:W-:Y:S01]  /*2e20*/  FADD.FTZ R4, R6, R4 ;  /* 0x0000000406047221 */ /* 0x000fe20000010000 */
[----:B------:R-:W-:-:S05]  /*2e30*/  SHF.L.U32 R6, R190, 0x10, RZ ;  /* 0x00000010be067819 */ /* 0x000fca00000006ff */
[--C-:B------:R-:W-:Y:S01]  /*2e40*/  FADD.FTZ R185, R6, R7.reuse ;  /* 0x0000000706b97221 */ /* 0x100fe20000010000 */
[----:B------:R-:W-:Y:S02]  /*2e50*/  PRMT R7, R190, 0x7632, R7 ;  /* 0x00007632be077816 */ /* 0x000fe40000000007 */
[----:B------:R-:W-:Y:S02]  /*2e60*/  PRMT R6, R174, 0x7632, R6 ;  /* 0x00007632ae067816 */ /* 0x000fe40000000006 */
[----:B------:R-:W-:Y:S02]  /*2e70*/  SHF.L.U32 R7, R7, 0x10, RZ ;  /* 0x0000001007077819 */ /* 0x000fe400000006ff */
[----:B------:R-:W-:-:S05]  /*2e80*/  SHF.L.U32 R6, R6, 0x10, RZ ;  /* 0x0000001006067819 */ /* 0x000fca00000006ff */
[----:B------:R-:W-:Y:S01]  /*2e90*/  FADD.FTZ R6, R7, R6 ;  /* 0x0000000607067221 */ /* 0x000fe20000010000 */
[----:B------:R-:W-:-:S03]  /*2ea0*/  SHF.L.U32 R7, R191, 0x10, RZ ;  /* 0x00000010bf077819 */ /* 0x000fc600000006ff */
[----:B------:R-:W-:Y:S02]  /*2eb0*/  FADD.FTZ R189, R181, R6 ;  /* 0x00000006b5bd7221 */ /* 0x000fe40000010000 */
[----:B------:R-:W-:Y:S01]  /*2ec0*/  FADD.FTZ R187, R7, R187 ;  /* 0x000000bb07bb7221 */ /* 0x000fe20000010000 */
[----:B------:R-:W-:-:S03]  /*2ed0*/  PRMT R7, R175, 0x7632, R7 ;  /* 0x00007632af077816 */ /* 0x000fc60000000007 */
[----:B------:R-:W-:Y:S01]  /*2ee0*/  FADD.FTZ R190, R182, R187 ;  /* 0x000000bbb6be7221 */ /* 0x000fe20000010000 */
[----:B------:R-:W-:Y:S01]  /*2ef0*/  SHF.L.U32 R7, R7, 0x10, RZ ;  /* 0x0000001007077819 */ /* 0x000fe200000006ff */
[----:B------:R-:W-:-:S04]  /*2f00*/  FADD.FTZ R187, R179, R4 ;  /* 0x00000004b3bb7221 */ /* 0x000fc80000010000 */
[----:B------:R-:W-:Y:S01]  /*2f10*/  FADD.FTZ R7, R188, R7 ;  /* 0x00000007bc077221 */ /* 0x000fe20000010000 */
[----:B------:R-:W-:Y:S01]  /*2f20*/  FADD.FTZ R188, R180, R185 ;  /* 0x000000b9b4bc7221 */ /* 0x000fe20000010000 */
[----:B------:R-:W-:Y:S02]  /*2f30*/  FADD.FTZ R185, R177, R2 ;  /* 0x00000002b1b97221 */ /* 0x000fe40000010000 */
[----:B------:R-:W-:-:S07]  /*2f40*/  FADD.FTZ R191, R183, R7 ;  /* 0x00000007b7bf7221 */ /* 0x000fce0000010000 */
.L_x_13167:
[----:B------:R-:W0:Y:S01]  /*2f50*/  LDC.64 R6, c[0x0][0x3a8] ;  /* 0x0000ea00ff067b82 */ /* 0x000e220000000a00 */
[C---:B------:R-:W-:Y:S01]  /*2f60*/  IADD3 R2, PT, PT, R5.reuse, 0x20, RZ ;  /* 0x0000002005027810 */ /* 0x040fe20007ffe0ff */
[----:B0-----:R-:W-:-:S05]  /*2f70*/  IMAD.WIDE.U32 R6, R5, 0x20, R6 ;  /* 0x0000002005067825 */ /* 0x001fca00078e0006 */
[----:B------:R0:W-:Y:S04]  /*2f80*/  STG.E.128 desc[UR6][R6.64], R184 ;  /* 0x000000b806007986 */ /* 0x0001e8000c101d06 */
[----:B------:R0:W-:Y:S02]  /*2f90*/  STG.E.128 desc[UR6][R6.64+0x10], R188 ;  /* 0x000010bc06007986 */ /* 0x0001e4000c101d06 */
.L_x_13164:
[----:B------:R-:W-:Y:S05]  /*2fa0*/  BSYNC.RECONVERGENT B0 ;  /* 0x0000000000007941 */ /* 0x000fea0003800200 */
.L_x_13163:
        /* <DEDUP_REMOVED lines=10> */
[----:B0--3--:R-:W0:Y:S02]  /*3050*/  @P0 LDC.64 R6, c[0x0][0x398] ;  /* 0x0000e600ff060b82 */ /* 0x009e240000000a00 */
[----:B0-----:R-:W-:-:S05]  /*3060*/  @P0 IMAD.WIDE.U32 R6, R2, 0x10, R6 ;  /* 0x0000001002060825 */ /* 0x001fca00078e0006 */
[----:B-1----:R0:W5:Y:S02]  /*3070*/  @P0 LDG.E.128 R172, desc[UR6][R6.64] ;  /* 0x0000000606ac0981 */ /* 0x002164000c1e1d00 */
[----:B0-----:R-:W0:Y:S02]  /*3080*/  @P1 LDC.64 R6, c[0x0][0x3a0] ;  /* 0x0000e800ff061b82 */ /* 0x001e240000000a00 */
[----:B0-----:R-:W-:-:S05]  /*3090*/  @P1 IMAD.WIDE.U32 R6, R2, 0x20, R6 ;  /* 0x0000002002061825 */ /* 0x001fca00078e0006 */
[----:B------:R-:W5:Y:S04]  /*30a0*/  @P1 LDG.E.128 R176, desc[UR6][R6.64] ;  /* 0x0000000606b01981 */ /* 0x000f68000c1e1d00 */
[----:B------:R2:W5:Y:S02]  /*30b0*/  @P1 LDG.E.128 R180, desc[UR6][R6.64+0x10] ;  /* 0x0000100606b41981 */ /* 0x000564000c1e1d00 */
[----:B--2---:R-:W-:-:S05]  /*30c0*/  IMAD.WIDE.U32 R6, R2, 0x10, R192 ;  /* 0x0000001002067825 */ /* 0x004fca00078e00c0 */
[----:B------:R0:W5:Y:S01]  /*30d0*/  LDG.E.128 R196, desc[UR6][R6.64] ;  /* 0x0000000606c47981 */ /* 0x000162000c1e1d00 */
[----:B------:R-:W-:Y:S05]  /*30e0*/  @!P0 BRA `(.L_x_13171) ;  /* 0x00000004002c8947 */ /* 0x000fea0003800000 */
[----:B------:R-:W-:Y:S05]  /*30f0*/  @!P1 BRA `(.L_x_13172) ;  /* 0x0000000000a49947 */ /* 0x000fea0003800000 */
[----:B-----5:R-:W-:Y:S02]  /*3100*/  SHF.L.U32 R4, R196, 0x10, RZ ;  /* 0x00000010c4047819 */ /* 0x020fe400000006ff */
[----:B0-----:R-:W-:Y:S02]  /*3110*/  SHF.L.U32 R6, R172, 0x10, RZ ;  /* 0x00000010ac067819 */ /* 0x001fe400000006ff */
[----:B------:R-:W-:Y:S02]  /*3120*/  SHF.L.U32 R7, R173, 0x10, RZ ;  /* 0x00000010ad077819 */ /* 0x000fe400000006ff */
[----:B------:R-:W-:Y:S01]  /*3130*/  SHF.L.U32 R193, R174, 0x10, RZ ;  /* 0x00000010aec17819 */ /* 0x000fe200000006ff */
[----:B------:R-:W-:Y:S01]  /*3140*/  FADD.FTZ R192, R6, R4 ;  /* 0x0000000406c07221 */ /* 0x000fe20000010000 */
[----:B------:R-:W-:Y:S02]  /*3150*/  PRMT R6, R196, 0x7632, R6 ;  /* 0x00007632c4067816 */ /* 0x000fe40000000006 */
[----:B------:R-:W-:Y:S01]  /*3160*/  PRMT R4, R172, 0x7632, R4 ;  /* 0x00007632ac047816 */ /* 0x000fe20000000004 */
[----:B------:R-:W-:Y:S01]  /*3170*/  FADD.FTZ R192, R176, R192 ;  /* 0x000000c0b0c07221 */ /* 0x000fe20000010000 */
[----:B------:R-:W-:-:S02]  /*3180*/  SHF.L.U32 R6, R6, 0x10, RZ ;  /* 0x0000001006067819 */ /* 0x000fc400000006ff */
[----:B------:R-:W-:Y:S02]  /*3190*/  SHF.L.U32 R4, R4, 0x10, RZ ;  /* 0x0000001004047819 */ /* 0x000fe400000006ff */
[----:B------:R-:W-:Y:S02]  /*31a0*/  PRMT R195, R198, 0x7632, R195 ;  /* 0x00007632c6c37816 */ /* 0x000fe400000000c3 */
[----:B------:R-:W-:Y:S01]  /*31b0*/  SHF.L.U32 R196, R175, 0x10, RZ ;  /* 0x00000010afc47819 */ /* 0x000fe200000006ff */
        /* <DEDUP_REMOVED lines=12> */
[----:B------:R-:W-:-:S04]  /*3280*/  PRMT R7, R174, 0x7632, R7 ;  /* 0x00007632ae077816 */ /* 0x000fc80000000007 */
        /* <DEDUP_REMOVED lines=9> */
[----:B------:R-:W-:Y:S01]  /*3320*/  SHF.L.U32 R196, R196, 0x10, RZ ;  /* 0x00000010c4c47819 */ /* 0x000fe200000006ff */
[----:B------:R-:W-:-:S04]  /*3330*/  FADD.FTZ R195, R179, R6 ;  /* 0x00000006b3c37221 */ /* 0x000fc80000010000 */
[----:B------:R-:W-:Y:S01]  /*3340*/  FADD.FTZ R199, R199, R196 ;  /* 0x000000c4c7c77221 */ /* 0x000fe20000010000 */
[----:B------:R-:W-:Y:S01]  /*3350*/  FADD.FTZ R196, R180, R193 ;  /* 0x000000c1b4c47221 */ /* 0x000fe20000010000 */
[----:B------:R-:W-:Y:S02]  /*3360*/  FADD.FTZ R193, R177, R4 ;  /* 0x00000004b1c17221 */ /* 0x000fe40000010000 */
[----:B------:R-:W-:Y:S01]  /*3370*/  FADD.FTZ R199, R183, R199 ;  /* 0x000000c7b7c77221 */ /* 0x000fe20000010000 */
[----:B------:R-:W-:Y:S06]  /*3380*/  BRA `(.L_x_13173) ;  /* 0x00000004000c7947 */ /* 0x000fec0003800000 */
.L_x_13172:
[----:B-----5:R-:W-:Y:S02]  /*3390*/  SHF.L.U32 R4, R196, 0x10, RZ ;  /* 0x00000010c4047819 */ /* 0x020fe400000006ff */
[----:B0-----:R-:W-:-:S05]  /*33a0*/  SHF.L.U32 R6, R172, 0x10, RZ ;  /* 0x00000010ac067819 */ /* 0x001fca00000006ff */
[----:B------:R-:W-:Y:S01]  /*33b0*/  FADD.FTZ R192, R6, R4 ;  /* 0x0000000406c07221 */ /* 0x000fe20000010000 */
[----:B------:R-:W-:Y:S02]  /*33c0*/  PRMT R6, R196, 0x7632, R6 ;  /* 0x00007632c4067816 */ /* 0x000fe40000000006 */
[----:B------:R-:W-:Y:S02]  /*33d0*/  PRMT R4, R172, 0x7632, R4 ;  /* 0x00007632ac047816 */ /* 0x000fe40000000004 */
[----:B------:R-:W-:Y:S02]  /*33e0*/  SHF.L.U32 R6, R6, 0x10, RZ ;  /* 0x0000001006067819 */ /* 0x000fe400000006ff */
[----:B------:R-:W-:-:S05]  /*33f0*/  SHF.L.U32 R4, R4, 0x10, RZ ;  /* 0x0000001004047819 */ /* 0x000fca00000006ff */
[----:B------:R-:W-:Y:S01]  /*3400*/  FADD.FTZ R193, R6, R4 ;  /* 0x0000000406c17221 */ /* 0x000fe20000010000 */
[----:B------:R-:W-:Y:S02]  /*3410*/  SHF.L.U32 R4, R197, 0x10, RZ ;  /* 0x00000010c5047819 */ /* 0x000fe400000006ff */
[----:B------:R-:W-:-:S05]  /*3420*/  SHF.L.U32 R6, R173, 0x10, RZ ;  /* 0x00000010ad067819 */ /* 0x000fca00000006ff */
        /* <DEDUP_REMOVED lines=23> */
.L_x_13171:
[----:B------:R-:W-:Y:S05]  /*35a0*/  @!P1 BRA `(.L_x_13174) ;  /* 0x0000000000549947 */ /* 0x000fea0003800000 */
[C---:B-----5:R-:W-:Y:S02]  /*35b0*/  PRMT R4, R196.reuse, 0x7632, R4 ;  /* 0x00007632c4047816 */ /* 0x060fe40000000004 */
[----:B------:R-:W-:Y:S02]  /*35c0*/  SHF.L.U32 R192, R196, 0x10, RZ ;  /* 0x00000010c4c07819 */ /* 0x000fe400000006ff */
[----:B0-----:R-:W-:Y:S02]  /*35d0*/  PRMT R7, R197, 0x7632, R7 ;  /* 0x00007632c5077816 */ /* 0x001fe40000000007 */
        /* <DEDUP_REMOVED lines=13> */
[----:B------:R-:W-:Y:S01]  /*36b0*/  FADD.FTZ R193, R177, R197 ;  /* 0x000000c5b1c17221 */ /* 0x000fe20000010000 */
[----:B------:R-:W-:Y:S01]  /*36c0*/  FADD.FTZ R195, R179, R7 ;  /* 0x00000007b3c37221 */ /* 0x000fe20000010000 */
[----:B------:R-:W-:Y:S01]  /*36d0*/  FADD.FTZ R197, R181, R6 ;  /* 0x00000006b5c57221 */ /* 0x000fe20000010000 */
[----:B------:R-:W-:Y:S01]  /*36e0*/  FADD.FTZ R199, R183, R4 ;  /* 0x00000004b7c77221 */ /* 0x000fe20000010000 */
[----:B------:R-:W-:Y:S06]  /*36f0*/  BRA `(.L_x_13173) ;  /* 0x0000000000307947 */ /* 0x000fec0003800000 */
.L_x_13174:
[----:B-----5:R-:W-:Y:S02]  /*3700*/  PRMT R4, R196, 0x7632, R4 ;  /* 0x00007632c4047816 */ /* 0x020fe40000000004 */
        /* <DEDUP_REMOVED lines=11> */
.L_x_13173:
[----:B------:R-:W0:Y:S02]  /*37c0*/  LDC.64 R6, c[0x0][0x3a8] ;  /* 0x0000ea00ff067b82 */ /* 0x000e240000000a00 */
[C---:B0-----:R-:W-:Y:S01]  /*37d0*/  IMAD.WIDE.U32 R6, R2.reuse, 0x20, R6 ;  /* 0x0000002002067825 */ /* 0x041fe200078e0006 */
[----:B------:R-:W-:-:S04]  /*37e0*/  IADD3 R2, PT, PT, R2, 0x20, RZ ;  /* 0x0000002002027810 */ /* 0x000fc80007ffe0ff */
[----:B------:R2:W-:Y:S04]  /*37f0*/  STG.E.128 desc[UR6][R6.64], R192 ;  /* 0x000000c006007986 */ /* 0x0005e8000c101d06 */
[----:B------:R2:W-:Y:S02]  /*3800*/  STG.E.128 desc[UR6][R6.64+0x10], R196 ;  /* 0x000010c406007986 */ /* 0x0005e4000c101d06 */
.L_x_13170:
[----:B------:R-:W-:Y:S05]  /*3810*/  BSYNC.RECONVERGENT B0 ;  /* 0x0000000000007941 */ /* 0x000fea0003800200 */
.L_x_13169:
        /* <DEDUP_REMOVED lines=10> */
[----:B0-23--:R-:W0:Y:S02]  /*38c0*/  @P0 LDC.64 R6, c[0x0][0x398] ;  /* 0x0000e600ff060b82 */ /* 0x00de240000000a00 */
[----:B0-----:R-:W-:-:S05]  /*38d0*/  @P0 IMAD.WIDE.U32 R6, R2, 0x10, R6 ;  /* 0x0000001002060825 */ /* 0x001fca00078e0006 */
[----:B-1----:R0:W5:Y:S02]  /*38e0*/  @P0 LDG.E.128 R172, desc[UR6][R6.64] ;  /* 0x0000000606ac0981 */ /* 0x002164000c1e1d00 */
[----:B0-----:R-:W0:Y:S02]  /*38f0*/  @P1 LDC.64 R6, c[0x0][0x3a0] ;  /* 0x0000e800ff061b82 */ /* 0x001e240000000a00 */
[----:B0-----:R-:W-:-:S05]  /*3900*/  @P1 IMAD.WIDE.U32 R6, R2, 0x20, R6 ;  /* 0x0000002002061825 */ /* 0x001fca00078e0006 */
[----:B------:R-:W5:Y:S04]  /*3910*/  @P1 LDG.E.128 R176, desc[UR6][R6.64] ;  /* 0x0000000606b01981 */ /* 0x000f68000c1e1d00 */
[----:B------:R4:W5:Y:S02]  /*3920*/  @P1 LDG.E.128 R180, desc[UR6][R6.64+0x10] ;  /* 0x0000100606b41981 */ /* 0x000964000c1e1d00 */
[----:B----4-:R-:W-:-:S05]  /*3930*/  IMAD.WIDE.U32 R6, R2, 0x10, R200 ;  /* 0x0000001002067825 */ /* 0x010fca00078e00c8 */
        /* <DEDUP_REMOVED lines=44> */
.L_x_13178:
        /* <DEDUP_REMOVED lines=33> */
.L_x_13177:
        /* <DEDUP_REMOVED lines=22> */
.L_x_13180:
        /* <DEDUP_REMOVED lines=12> */
.L_x_13179:
[----:B------:R-:W0:Y:S02]  /*4030*/  LDC.64 R6, c[0x0][0x3a8] ;  /* 0x0000ea00ff067b82 */ /* 0x000e240000000a00 */
[C---:B0-----:R-:W-:Y:S01]  /*4040*/  IMAD.WIDE.U32 R6, R2.reuse, 0x20, R6 ;  /* 0x0000002002067825 */ /* 0x041fe200078e0006 */
[----:B------:R-:W-:-:S04]  /*4050*/  IADD3 R2, PT, PT, R2, 0x20, RZ ;  /* 0x0000002002027810 */ /* 0x000fc80007ffe0ff */
[----:B------:R4:W-:Y:S04]  /*4060*/  STG.E.128 desc[UR6][R6.64], R200 ;  /* 0x000000c806007986 */ /* 0x0009e8000c101d06 */
[----:B------:R4:W-:Y:S02]  /*4070*/  STG.E.128 desc[UR6][R6.64+0x10], R204 ;  /* 0x000010cc06007986 */ /* 0x0009e4000c101d06 */
.L_x_13176:
[----:B------:R-:W-:Y:S05]  /*4080*/  BSYNC.RECONVERGENT B0 ;  /* 0x0000000000007941 */ /* 0x000fea0003800200 */
.L_x_13175:
        /* <DEDUP_REMOVED lines=10> */
[----:B0-234-:R-:W0:Y:S02]  /*4130*/  @P0 LDC.64 R6, c[0x0][0x398] ;  /* 0x0000e600ff060b82 */ /* 0x01de240000000a00 */
[----:B0-----:R-:W-:-:S05]  /*4140*/  @P0 IMAD.WIDE.U32 R6, R2, 0x10, R6 ;  /* 0x0000001002060825 */ /* 0x001fca00078e0006 */
[----:B-1----:R0:W5:Y:S02]  /*4150*/  @P0 LDG.E.128 R172, desc[UR6][R6.64] ;  /* 0x0000000606ac0981 */ /* 0x002164000c1e1d00 */
[----:B0-----:R-:W0:Y:S02]  /*4160*/  @P1 LDC.64 R6, c[0x0][0x3a0] ;  /* 0x0000e800ff061b82 */ /* 0x001e240000000a00 */
[----:B0-----:R-:W-:-:S05]  /*4170*/  @P1 IMAD.WIDE.U32 R6, R2, 0x20, R6 ;  /* 0x0000002002061825 */ /* 0x001fca00078e0006 */
[----:B------:R-:W5:Y:S04]  /*4180*/  @P1 LDG.E.128 R176, desc[UR6][R6.64] ;  /* 0x0000000606b01981 */ /* 0x000f68000c1e1d00 */
[----:B------:R0:W5:Y:S02]  /*4190*/  @P1 LDG.E.128 R180, desc[UR6][R6.64+0x10] ;  /* 0x0000100606b41981 */ /* 0x000164000c1e1d00 */
[----:B0-----:R-:W-:-:S05]  /*41a0*/  IMAD.WIDE.U32 R6, R2, 0x10, R208 ;  /* 0x0000001002067825 */ /* 0x001fca00078e00d0 */
        /* <DEDUP_REMOVED lines=44> */
.L_x_13184:
        /* <DEDUP_REMOVED lines=33> */
.L_x_13183:
        /* <DEDUP_REMOVED lines=22> */
.L_x_13186:
        /* <DEDUP_REMOVED lines=12> */
.L_x_13185:
[----:B------:R-:W0:Y:S02]  /*48a0*/  LDC.64 R6, c[0x0][0x3a8] ;  /* 0x0000ea00ff067b82 */ /* 0x000e240000000a00 */
[C---:B0-----:R-:W-:Y:S01]  /*48b0*/  IMAD.WIDE.U32 R6, R2.reuse, 0x20, R6 ;  /* 0x0000002002067825 */ /* 0x041fe200078e0006 */
[----:B------:R-:W-:-:S04]  /*48c0*/  IADD3 R2, PT, PT, R2, 0x20, RZ ;  /* 0x0000002002027810 */ /* 0x000fc80007ffe0ff */
[----:B------:R0:W-:Y:S04]  /*48d0*/  STG.E.128 desc[UR6][R6.64], R208 ;  /* 0x000000d006007986 */ /* 0x0001e8000c101d06 */
[----:B------:R0:W-:Y:S02]  /*48e0*/  STG.E.128 desc[UR6][R6.64+0x10], R212 ;  /* 0x000010d406007986 */ /* 0x0001e4000c101d06 */
.L_x_13182:
[----:B------:R-:W-:Y:S05]  /*48f0*/  BSYNC.RECONVERGENT B0 ;  /* 0x0000000000007941 */ /* 0x000fea0003800200 */
.L_x_13181:
        /* <DEDUP_REMOVED lines=62> */
.L_x_13190:
        /* <DEDUP_REMOVED lines=33> */
.L_x_13189:
        /* <DEDUP_REMOVED lines=22> */
.L_x_13192:
        /* <DEDUP_REMOVED lines=12> */
.L_x_13191:
[----:B------:R-:W0:Y:S02]  /*5110*/  LDC.64 R6, c[0x0][0x3a8] ;  /* 0x0000ea00ff067b82 */ /* 0x000e240000000a00 */
[C---:B0-----:R-:W-:Y:S01]  /*5120*/  IMAD.WIDE.U32 R6, R2.reuse, 0x20, R6 ;  /* 0x0000002002067825 */ /* 0x041fe200078e0006 */
[----:B------:R-:W-:-:S04]  /*5130*/  IADD3 R2, PT, PT, R2, 0x20, RZ ;  /* 0x0000002002027810 */ /* 0x000fc80007ffe0ff */
[----:B------:R0:W-:Y:S04]  /*5140*/  STG.E.128 desc[UR6][R6.64], R216 ;  /* 0x000000d806007986 */ /* 0x0001e8000c101d06 */
[----:B------:R0:W-:Y:S02]  /*5150*/  STG.E.128 desc[UR6][R6.64+0x10], R220 ;  /* 0x000010dc06007986 */ /* 0x0001e4000c101d06 */
.L_x_13188:
[----:B------:R-:W-:Y:S05]  /*5160*/  BSYNC.RECONVERGENT B0 ;  /* 0x0000000000007941 */ /* 0x000fea0003800200 */
.L_x_13187:
        /* <DEDUP_REMOVED lines=62> */
.L_x_13196:
        /* <DEDUP_REMOVED lines=33> */
.L_x_13195:
        /* <DEDUP_REMOVED lines=22> */
.L_x_13198:
        /* <DEDUP_REMOVED lines=12> */
.L_x_13197:
[----:B------:R-:W0:Y:S02]  /*5980*/  LDC.64 R6, c[0x0][0x3a8] ;  /* 0x0000ea00ff067b82 */ /* 0x000e240000000a00 */
[----:B0-----:R-:W-:-:S05]  /*5990*/  IMAD.WIDE.U32 R6, R2, 0x20, R6 ;  /* 0x0000002002067825 */ /* 0x001fca00078e0006 */
[----:B------:R0:W-:Y:S04]  /*59a0*/  STG.E.128 desc[UR6][R6.64], R224 ;  /* 0x000000e006007986 */ /* 0x0001e8000c101d06 */
[----:B------:R0:W-:Y:S02]  /*59b0*/  STG.E.128 desc[UR6][R6.64+0x10], R228 ;  /* 0x000010e406007986 */ /* 0x0001e4000c101d06 */
.L_x_13194:
[----:B------:R-:W-:Y:S05]  /*59c0*/  BSYNC.RECONVERGENT B0 ;  /* 0x0000000000007941 */ /* 0x000fea0003800200 */
.L_x_13193:
[----:B------:R-:W1:Y:S01]  /*59d0*/  S2R R234, SR_TID.X ;  /* 0x0000000000ea7919 */ /* 0x000e620000002100 */
[----:B------:R-:W-:Y:S01]  /*59e0*/  FADD.FTZ R2, RZ, R184 ;  /* 0x000000b8ff027221 */ /* 0x000fe20000010000 */
        /* <DEDUP_REMOVED lines=17> */
[----:B0-234-:R-:W-:-:S05]  /*5b00*/  FSEL R7, R2, RZ, P0 ;  /* 0x000000ff02077208 */ /* 0x01dfca0000000000 */
        /* <DEDUP_REMOVED lines=159> */
.L_x_13224:
[----:B------:R-:W-:Y:S01]  /*6500*/  LOP3.LUT P2, RZ, R234, 0x1f, RZ, 0xc0, !PT ;  /* 0x0000001feaff7812 */ /* 0x000fe2000784c0ff */
[----:B-1----:R-:W-:Y:S01]  /*6510*/  FADD.FTZ R2, R7, R2 ;  /* 0x0000000207027221 */ /* 0x002fe20000010000 */
[----:B------:R-:W-:Y:S01]  /*6520*/  FMUL.FTZ R4, R233, R233 ;  /* 0x000000e9e9047220 */ /* 0x000fe20000410000 */
[----:B------:R-:W-:Y:S01]  /*6530*/  ISETP.NE.AND P1, PT, RZ, UR5, PT ;  /* 0x00000005ff007c0c */ /* 0x000fe2000bf25270 */
[----:B------:R-:W-:Y:S01]  /*6540*/  BSSY.RECONVERGENT B0, `(.L_x_13200) ;  /* 0x000005e000007945 */ /* 0x000fe20003800200 */
[----:B------:R-:W-:Y:S02]  /*6550*/  FFMA.FTZ R2, R2, R232, UR12 ;  /* 0x0000000c02027e23 */ /* 0x000fe400080100e8 */
[----:B------:R-:W-:-:S05]  /*6560*/  FSEL R4, R4, RZ, P1 ;  /* 0x000000ff04047208 */ /* 0x000fca0000800000 */
[----:B------:R-:W-:Y:S01]  /*6570*/  FADD.FTZ R2, R2, R4 ;  /* 0x0000000402027221 */ /* 0x000fe20000010000 */
[----:B0-----:R-:W0:Y:S01]  /*6580*/  @!P2 LDC.64 R6, c[0x0][0x3c0] ;  /* 0x0000f000ff06ab82 */ /* 0x001e220000000a00 */
[----:B------:R-:W-:-:S04]  /*6590*/  FSEL R4, R233, RZ, !P1 ;  /* 0x000000ffe9047208 */ /* 0x000fc80004800000 */
[----:B------:R-:W1:Y:S01]  /*65a0*/  MUFU.RSQ R2, R2 ;  /* 0x0000000200027308 */ /* 0x000e620000001400 */
[----:B0-----:R-:W-:-:S05]  /*65b0*/  @!P2 IMAD.WIDE R6, R252, 0x4, R6 ;  /* 0x00000004fc06a825 */ /* 0x001fca00078e0206 */
[----:B------:R0:W-:Y:S02]  /*65c0*/  @!P2 STG.E desc[UR6][R6.64], R233 ;  /* 0x000000e90600a986 */ /* 0x0001e4000c101906 */
[----:B0-----:R-:W0:Y:S02]  /*65d0*/  @!P2 LDC.64 R6, c[0x0][0x3c8] ;  /* 0x0000f200ff06ab82 */ /* 0x001e240000000a00 */
[----:B0-----:R-:W-:-:S05]  /*65e0*/  @!P2 IMAD.WIDE R6, R252, 0x4, R6 ;  /* 0x00000004fc06a825 */ /* 0x001fca00078e0206 */
[----:B-1----:R0:W-:Y:S01]  /*65f0*/  @!P2 STG.E desc[UR6][R6.64], R2 ;  /* 0x000000020600a986 */ /* 0x0021e2000c101906 */
[----:B------:R-:W-:Y:S05]  /*6600*/  @!P0 BRA `(.L_x_13201) ;  /* 0x0000000400448947 */ /* 0x000fea0003800000 */
[----:B------:R-:W2:Y:S04]  /*6610*/  LDL R233, [R1+0x20] ;  /* 0x0000200001e97983 */ /* 0x000ea80000100800 */
[----:B------:R-:W3:Y:S01]  /*6620*/  LDL R235, [R1+0x24] ;  /* 0x0000240001eb7983 */ /* 0x000ee20000100800 */
[--C-:B0-----:R-:W-:Y:S01]  /*6630*/  FADD.FTZ R7, R184, -R4.reuse ;  /* 0x80000004b8077221 */ /* 0x101fe20000010000 */
[----:B------:R-:W-:Y:S02]  /*6640*/  FADD.FTZ R6, R185, -R4 ;  /* 0x80000004b9067221 */ /* 0x000fe40000010000 */
[----:B-----5:R0:W-:Y:S04]  /*6650*/  STL [R1+0x3c], R9 ;  /* 0x00003c0901007387 */ /* 0x0201e80000100800 */
[----:B------:R-:W4:Y:S01]  /*6660*/  LDL R234, [R1+0x14] ;  /* 0x0000140001ea7983 */ /* 0x000f220000100800 */
[----:B------:R-:W-:-:S03]  /*6670*/  FMUL.FTZ R232, R2, R6 ;  /* 0x0000000602e87220 */ /* 0x000fc60000410000 */
[----:B0-----:R-:W4:Y:S04]  /*6680*/  LDL R9, [R1+0x28] ;  /* 0x0000280001097983 */ /* 0x001f280000100800 */
[----:B------:R-:W-:Y:S04]  /*6690*/  STL [R1+0x38], R8 ;  /* 0x0000380801007387 */ /* 0x000fe80000100800 */
[----:B------:R-:W-:Y:S04]  /*66a0*/  STL [R1+0x34], R3 ;  /* 0x0000340301007387 */ /* 0x000fe80000100800 */
[----:B------:R0:W-:Y:S02]  /*66b0*/  STL [R1+0x30], R0 ;  /* 0x0000300001007387 */ /* 0x0001e40000100800 */
[----:B0-----:R-:W-:-:S04]  /*66c0*/  FMUL.FTZ R0, R2, R7 ;  /* 0x0000000702007220 */ /* 0x001fc80000410000 */
[----:B--2---:R-:W-:Y:S01]  /*66d0*/  FFMA.FTZ R6, R0, R233, R96 ;  /* 0x000000e900067223 */ /* 0x004fe20000010060 */
[----:B---3--:R-:W-:-:S05]  /*66e0*/  FFMA.FTZ R7, R232, R235, R97 ;  /* 0x000000ebe8077223 */ /* 0x008fca0000010061 */
[----:B------:R-:W-:Y:S01]  /*66f0*/  F2FP.BF16.F32.PACK_AB R232, R7, R6 ;  /* 0x0000000607e8723e */ /* 0x000fe200000010ff */
[--C-:B------:R-:W-:Y:S01]  /*6700*/  FADD.FTZ R6, R188, -R4.reuse ;  /* 0x80000004bc067221 */ /* 0x100fe20000010000 */
[----:B------:R-:W-:-:S03]  /*6710*/  FADD.FTZ R233, R189, -R4 ;  /* 0x80000004bde97221 */ /* 0x000fc60000010000 */
        /* <DEDUP_REMOVED lines=8> */
[----:B----4-:R-:W-:Y:S01]  /*67a0*/  FFMA.FTZ R7, R7, R9, R98 ;  /* 0x0000000907077223 */ /* 0x010fe20000010062 */
[----:B------:R-:W-:Y:S01]  /*67b0*/  FFMA.FTZ R234, R8, R234, R93 ;  /* 0x000000ea08ea7223 */ /* 0x000fe2000001005d */
[----:B------:R1:W5:Y:S01]  /*67c0*/  LDL.LU R9, [R1+0x3c] ;  /* 0x00003c0001097983 */ /* 0x0003620000300800 */
[----:B--2---:R-:W-:-:S03]  /*67d0*/  FFMA.FTZ R6, R3, R6, R99 ;  /* 0x0000000603067223 */ /* 0x004fc60000010063 */
[----:B------:R-:W2:Y:S01]  /*67e0*/  LDL R3, [R1+0x4] ;  /* 0x0000040001037983 */ /* 0x000ea20000100800 */
[----:B---3--:R-:W-:Y:S01]  /*67f0*/  FFMA.FTZ R235, R235, R233, R92 ;  /* 0x000000e9ebeb7223 */ /* 0x008fe2000001005c */
[----:B------:R-:W-:Y:S01]  /*6800*/  F2FP.BF16.F32.PACK_AB R233, R6, R7 ;  /* 0x0000000706e9723e */ /* 0x000fe200000010ff */
[----:B------:R-:W-:-:S03]  /*6810*/  FADD.FTZ R7, R191, -R4 ;  /* 0x80000004bf077221 */ /* 0x000fc60000010000 */
[----:B------:R-:W-:Y:S01]  /*6820*/  F2FP.BF16.F32.PACK_AB R234, R234, R235 ;  /* 0x000000ebeaea723e */ /* 0x000fe200000010ff */
[----:B------:R-:W-:Y:S01]  /*6830*/  FMUL.FTZ R8, R2, R7 ;  /* 0x0000000702087220 */ /* 0x000fe20000410000 */
[----:B------:R-:W3:Y:S04]  /*6840*/  LDL R235, [R1+0x1c] ;  /* 0x00001c0001eb7983 */ /* 0x000ee80000100800 */
[----:B------:R-:W4:Y:S01]  /*6850*/  LDL R7, [R1+0x18] ;  /* 0x0000180001077983 */ /* 0x000f220000100800 */
[----:B------:R-:W-:-:S04]  /*6860*/  FADD.FTZ R6, R190, -R4 ;  /* 0x80000004be067221 */ /* 0x000fc80000010000 */
[----:B------:R-:W-:-:S04]  /*6870*/  FMUL.FTZ R6, R2, R6 ;  /* 0x0000000602067220 */ /* 0x000fc80000410000 */
[----:B----4-:R-:W-:Y:S01]  /*6880*/  FFMA.FTZ R7, R6, R7, R94 ;  /* 0x0000000706077223 */ /* 0x010fe2000001005e */
[----:B---3--:R-:W-:Y:S02]  /*6890*/  FFMA.FTZ R6, R8, R235, R95 ;  /* 0x000000eb08067223 */ /* 0x008fe4000001005f */
[----:B------:R-:W3:Y:S03]  /*68a0*/  LDL R8, [R1+0xc] ;  /* 0x00000c0001087983 */ /* 0x000ee60000100800 */
[----:B------:R-:W-:Y:S02]  /*68b0*/  F2FP.BF16.F32.PACK_AB R235, R6, R7 ;  /* 0x0000000706eb723e */ /* 0x000fe400000010ff */
[----:B------:R-:W0:Y:S02]  /*68c0*/  LDC.64 R6, c[0x0][0x428] ;  /* 0x00010a00ff067b82 */ /* 0x000e240000000a00 */
[----:B0-----:R-:W-:-:S05]  /*68d0*/  IMAD.WIDE.U32 R6, R5, 0x10, R6 ;  /* 0x0000001005067825 */ /* 0x001fca00078e0006 */
[----:B------:R0:W-:Y:S04]  /*68e0*/  STG.E.128 desc[UR6][R6.64], R232 ;  /* 0x000000e806007986 */ /* 0x0001e8000c101d06 */
[----:B0-----:R-:W4:Y:S04]  /*68f0*/  LDL R232, [R1] ;  /* 0x0000000001e87983 */ /* 0x001f280000100800 */
[----:B------:R-:W2:Y:S01]  /*6900*/  LDL R233, [R1+0x8] ;  /* 0x0000080001e97983 */ /* 0x000ea20000100800 */
[--C-:B------:R-:W-:Y:S01]  /*6910*/  FADD.FTZ R7, R190, -R4.reuse ;  /* 0x80000004be077221 */ /* 0x100fe20000010000 */
[----:B------:R-:W-:-:S03]  /*6920*/  FADD.FTZ R6, R191, -R4 ;  /* 0x80000004bf067221 */ /* 0x000fc60000010000 */
[C---:B------:R-:W-:Y:S01]  /*6930*/  FMUL.FTZ R7, R2.reuse, R7 ;  /* 0x0000000702077220 */ /* 0x040fe20000410000 */
[----:B------:R-:W-:-:S03]  /*6940*/  FMUL.FTZ R6, R2, R6 ;  /* 0x0000000602067220 */ /* 0x000fc60000410000 */
[----:B------:R-:W-:Y:S01]  /*6950*/  FFMA.FTZ R7, R7, R250, R134 ;  /* 0x000000fa07077223 */ /* 0x000fe20000010086 */
[----:B------:R-:W-:-:S05]  /*6960*/  FFMA.FTZ R6, R6, R251, R135 ;  /* 0x000000fb06067223 */ /* 0x000fca0000010087 */
[----:B------:R-:W-:Y:S01]  /*6970*/  F2FP.BF16.F32.PACK_AB R235, R6, R7 ;  /* 0x0000000706eb723e */ /* 0x000fe200000010ff */
[----:B------:R-:W-:-:S04]  /*6980*/  FADD.FTZ R7, R187, -R4 ;  /* 0x80000004bb077221 */ /* 0x000fc80000010000 */
[----:B------:R-:W-:-:S04]  /*6990*/  FMUL.FTZ R7, R2, R7 ;  /* 0x0000000702077220 */ /* 0x000fc80000410000 */
[----:B---3--:R-:W-:Y:S02]  /*69a0*/  FFMA.FTZ R7, R7, R8, R139 ;  /* 0x0000000807077223 */ /* 0x008fe4000001008b */
[----:B------:R1:W5:Y:S01]  /*69b0*/  LDL.LU R8, [R1+0x38] ;  /* 0x0000380001087983 */ /* 0x0003620000300800 */
[----:B----4-:R-:W-:Y:S01]  /*69c0*/  FFMA.FTZ R0, R0, R232, R136 ;  /* 0x000000e800007223 */ /* 0x010fe20000010088 */
[----:B------:R-:W-:-:S04]  /*69d0*/  FADD.FTZ R232, R185, -R4 ;  /* 0x80000004b9e87221 */ /* 0x000fc80000010000 */
[----:B------:R-:W-:-:S04]  /*69e0*/  FMUL.FTZ R232, R2, R232 ;  /* 0x000000e802e87220 */ /* 0x000fc80000410000 */
[----:B--2---:R-:W-:Y:S02]  /*69f0*/  FFMA.FTZ R232, R232, R3, R137 ;  /* 0x00000003e8e87223 */ /* 0x004fe40000010089 */
[----:B------:R1:W5:Y:S03]  /*6a00*/  LDL.LU R3, [R1+0x34] ;  /* 0x0000340001037983 */ /* 0x0003660000300800 */
[----:B------:R-:W-:Y:S02]  /*6a10*/  F2FP.BF16.F32.PACK_AB R232, R232, R0 ;  /* 0x00000000e8e8723e */ /* 0x000fe400000010ff */
[----:B------:R1:W5:Y:S01]  /*6a20*/  LDL.LU R0, [R1+0x30] ;  /* 0x0000300001007983 */ /* 0x0003620000300800 */
[----:B------:R-:W-:-:S04]  /*6a30*/  FADD.FTZ R234, R186, -R4 ;  /* 0x80000004baea7221 */ /* 0x000fc80000010000 */
[----:B------:R-:W-:Y:S01]  /*6a40*/  FMUL.FTZ R234, R2, R234 ;  /* 0x000000ea02ea7220 */ /* 0x000fe20000410000 */
[----:B------:R-:W-:-:S03]  /*6a50*/  FADD.FTZ R6, R189, -R4 ;  /* 0x80000004bd067221 */ /* 0x000fc60000010000 */
[----:B------:R-:W-:Y:S01]  /*6a60*/  FFMA.FTZ R233, R234, R233, R138 ;  /* 0x000000e9eae97223 */ /* 0x000fe2000001008a */
[----:B------:R-:W-:Y:S01]  /*6a70*/  FADD.FTZ R234, R188, -R4 ;  /* 0x80000004bcea7221 */ /* 0x000fe20000010000 */
[----:B------:R-:W-:-:S03]  /*6a80*/  FMUL.FTZ R6, R2, R6 ;  /* 0x0000000602067220 */ /* 0x000fc60000410000 */
[----:B------:R-:W-:Y:S01]  /*6a90*/  FMUL.FTZ R234, R2, R234 ;  /* 0x000000ea02ea7220 */ /* 0x000fe20000410000 */
[----:B------:R-:W-:-:S03]  /*6aa0*/  FFMA.FTZ R6, R6, R249, R133 ;  /* 0x000000f906067223 */ /* 0x000fc60000010085 */
[----:B------:R-:W-:Y:S01]  /*6ab0*/  FFMA.FTZ R234, R234, R248, R132 ;  /* 0x000000f8eaea7223 */ /* 0x000fe20000010084 */
[----:B------:R-:W-:-:S04]  /*6ac0*/  F2FP.BF16.F32.PACK_AB R233, R7, R233 ;  /* 0x000000e907e9723e */ /* 0x000fc800000010ff */
[----:B------:R-:W-:Y:S02]  /*6ad0*/  F2FP.BF16.F32.PACK_AB R234, R6, R234 ;  /* 0x000000ea06ea723e */ /* 0x000fe400000010ff */
[----:B------:R-:W0:Y:S02]  /*6ae0*/  LDC.64 R6, c[0x0][0x430] ;  /* 0x00010c00ff067b82 */ /* 0x000e240000000a00 */
[----:B0-----:R-:W-:-:S05]  /*6af0*/  IMAD.WIDE.U32 R6, R5, 0x10, R6 ;  /* 0x0000001005067825 */ /* 0x001fca00078e0006 */
[----:B------:R1:W-:Y:S01]  /*6b00*/  STG.E.128 desc[UR6][R6.64], R232 ;  /* 0x000000e806007986 */ /* 0x0003e2000c101d06 */
[----:B------:R-:W-:-:S07]  /*6b10*/  IADD3 R5, PT, PT, R5, 0x20, RZ ;  /* 0x0000002005057810 */ /* 0x000fce0007ffe0ff */
.L_x_13201:
[----:B------:R-:W-:Y:S05]  /*6b20*/  BSYNC.RECONVERGENT B0 ;  /* 0x0000000000007941 */ /* 0x000fea0003800200 */
.L_x_13200:
[----:B-----5:R-:W-:Y:S01]  /*6b30*/  ISETP.GE.U32.AND P1, PT, R0, 0x40, PT ;  /* 0x000000400000780c */ /* 0x020fe20003f26070 */
[----:B------:R-:W-:-:S12]  /*6b40*/  BSSY.RECONVERGENT B0, `(.L_x_13202) ;  /* 0x0000041000007945 */ /* 0x000fd80003800200 */
[----:B------:R-:W-:Y:S05]  /*6b50*/  @!P1 BRA `(.L_x_13203) ;  /* 0x0000000000fc9947 */ /* 0x000fea0003800000 */
[--C-:B01----:R-:W-:Y:S01]  /*6b60*/  FADD.FTZ R7, R192, -R4.reuse ;  /* 0x80000004c0077221 */ /* 0x103fe20000010000 */
[--C-:B------:R-:W-:Y:S01]  /*6b70*/  FADD.FTZ R6, R193, -R4.reuse ;  /* 0x80000004c1067221 */ /* 0x100fe20000010000 */
[----:B------:R0:W-:Y:S01]  /*6b80*/  STL [R1+0x30], R0 ;  /* 0x0000300001007387 */ /* 0x0001e20000100800 */
[----:B------:R-:W-:Y:S02]  /*6b90*/  FADD.FTZ R233, R197, -R4 ;  /* 0x80000004c5e97221 */ /* 0x000fe40000010000 */
[C---:B------:R-:W-:Y:S02]  /*6ba0*/  FMUL.FTZ R232, R2.reuse, R6 ;  /* 0x0000000602e87220 */ /* 0x040fe40000410000 */
[----:B------:R-:W-:-:S04]  /*6bb0*/  FMUL.FTZ R234, R2, R233 ;  /* 0x000000e902ea7220 */ /* 0x000fc80000410000 */
[----:B------:R-:W-:Y:S01]  /*6bc0*/  FFMA.FTZ R234, R234, R241, R85 ;  /* 0x000000f1eaea7223 */ /* 0x000fe20000010055 */
[----:B0-----:R-:W-:Y:S01]  /*6bd0*/  FMUL.FTZ R0, R2, R7 ;  /* 0x0000000702007220 */ /* 0x001fe20000410000 */
[----:B------:R-:W-:-:S03]  /*6be0*/  FFMA.FTZ R7, R232, R245, R89 ;  /* 0x000000f5e8077223 */ /* 0x000fc60000010059 */
[C---:B------:R-:W-:Y:S01]  /*6bf0*/  FFMA.FTZ R6, R0.reuse, R244, R88 ;  /* 0x000000f400067223 */ /* 0x040fe20000010058 */
[----:B------:R-:W-:-:S04]  /*6c00*/  FFMA.FTZ R0, R0, R236, R128 ;  /* 0x000000ec00007223 */ /* 0x000fc80000010080 */
[----:B------:R-:W-:Y:S01]  /*6c10*/  F2FP.BF16.F32.PACK_AB R232, R7, R6 ;  /* 0x0000000607e8723e */ /* 0x000fe200000010ff */
[--C-:B------:R-:W-:Y:S01]  /*6c20*/  FADD.FTZ R6, R196, -R4.reuse ;  /* 0x80000004c4067221 */ /* 0x100fe20000010000 */
[----:B------:R-:W-:-:S03]  /*6c30*/  FADD.FTZ R7, R194, -R4 ;  /* 0x80000004c2077221 */ /* 0x000fc60000010000 */
[C---:B------:R-:W-:Y:S01]  /*6c40*/  FMUL.FTZ R235, R2.reuse, R6 ;  /* 0x0000000602eb7220 */ /* 0x040fe20000410000 */
[----:B------:R-:W-:Y:S01]  /*6c50*/  FADD.FTZ R6, R195, -R4 ;  /* 0x80000004c3067221 */ /* 0x000fe20000010000 */
[C---:B------:R-:W-:Y:S02]  /*6c60*/  FMUL.FTZ R7, R2.reuse, R7 ;  /* 0x0000000702077220 */ /* 0x040fe40000410000 */
[----:B------:R-:W-:Y:S01]  /*6c70*/  FFMA.FTZ R235, R235, R240, R84 ;  /* 0x000000f0ebeb7223 */ /* 0x000fe20000010054 */
[----:B------:R-:W-:Y:S01]  /*6c80*/  FMUL.FTZ R6, R2, R6 ;  /* 0x0000000602067220 */ /* 0x000fe20000410000 */
[----:B------:R-:W-:-:S03]  /*6c90*/  FFMA.FTZ R7, R7, R246, R90 ;  /* 0x000000f607077223 */ /* 0x000fc6000001005a */
[----:B------:R-:W-:Y:S01]  /*6ca0*/  FFMA.FTZ R6, R6, R247, R91 ;  /* 0x000000f706067223 */ /* 0x000fe2000001005b */
[----:B------:R-:W-:-:S04]  /*6cb0*/  F2FP.BF16.F32.PACK_AB R234, R234, R235 ;  /* 0x000000ebeaea723e */ /* 0x000fc800000010ff */
        /* <DEDUP_REMOVED lines=11> */
[--C-:B0-----:R-:W-:Y:S01]  /*6d70*/  FADD.FTZ R232, R193, -R4.reuse ;  /* 0x80000004c1e87221 */ /* 0x101fe20000010000 */
[--C-:B------:R-:W-:Y:S01]  /*6d80*/  FADD.FTZ R7, R198, -R4.reuse ;  /* 0x80000004c6077221 */ /* 0x100fe20000010000 */
        /* <DEDUP_REMOVED lines=10> */
[----:B------:R-:W-:Y:S01]  /*6e30*/  FADD.FTZ R234, R196, -R4 ;  /* 0x80000004c4ea7221 */ /* 0x000fe20000010000 */
[----:B------:R-:W-:-:S02]  /*6e40*/  F2FP.BF16.F32.PACK_AB R232, R232, R0 ;  /* 0x00000000e8e8723e */ /* 0x000fc400000010ff */
[----:B------:R2:W5:Y:S01]  /*6e50*/  LDL.LU R0, [R1+0x30] ;  /* 0x0000300001007983 */ /* 0x0005620000300800 */
[----:B------:R-:W-:Y:S01]  /*6e60*/  F2FP.BF16.F32.PACK_AB R235, R6, R7 ;  /* 0x0000000706eb723e */ /* 0x000fe200000010ff */
[--C-:B------:R-:W-:Y:S01]  /*6e70*/  FADD.FTZ R7, R195, -R4.reuse ;  /* 0x80000004c3077221 */ /* 0x100fe20000010000 */
[----:B------:R-:W-:Y:S01]  /*6e80*/  FADD.FTZ R6, R197, -R4 ;  /* 0x80000004c5067221 */ /* 0x000fe20000010000 */
[C---:B------:R-:W-:Y:S02]  /*6e90*/  FMUL.FTZ R234, R2.reuse, R234 ;  /* 0x000000ea02ea7220 */ /* 0x040fe40000410000 */
[C---:B------:R-:W-:Y:S01]  /*6ea0*/  FMUL.FTZ R7, R2.reuse, R7 ;  /* 0x0000000702077220 */ /* 0x040fe20000410000 */
[----:B------:R-:W-:Y:S01]  /*6eb0*/  FMUL.FTZ R6, R2, R6 ;  /* 0x0000000602067220 */ /* 0x000fe20000410000 */
[----:B------:R-:W-:Y:S02]  /*6ec0*/  FFMA.FTZ R234, R234, R8, R124 ;  /* 0x00000008eaea7223 */ /* 0x000fe4000001007c */
[----:B------:R-:W-:Y:S01]  /*6ed0*/  FFMA.FTZ R7, R7, R239, R131 ;  /* 0x000000ef07077223 */ /* 0x000fe20000010083 */
[----:B------:R-:W-:-:S04]  /*6ee0*/  FFMA.FTZ R6, R6, R9, R125 ;  /* 0x0000000906067223 */ /* 0x000fc8000001007d */
[----:B------:R-:W-:Y:S02]  /*6ef0*/  F2FP.BF16.F32.PACK_AB R233, R7, R233 ;  /* 0x000000e907e9723e */ /* 0x000fe400000010ff */
[----:B------:R-:W-:Y:S02]  /*6f00*/  F2FP.BF16.F32.PACK_AB R234, R6, R234 ;  /* 0x000000ea06ea723e */ /* 0x000fe400000010ff */
[----:B------:R-:W0:Y:S02]  /*6f10*/  LDC.64 R6, c[0x0][0x430] ;  /* 0x00010c00ff067b82 */ /* 0x000e240000000a00 */
[----:B0-----:R-:W-:-:S05]  /*6f20*/  IMAD.WIDE.U32 R6, R5, 0x10, R6 ;  /* 0x0000001005067825 */ /* 0x001fca00078e0006 */
[----:B------:R2:W-:Y:S01]  /*6f30*/  STG.E.128 desc[UR6][R6.64], R232 ;  /* 0x000000e806007986 */ /* 0x0005e2000c101d06 */
[----:B------:R-:W-:-:S07]  /*6f40*/  IADD3 R5, PT, PT, R5, 0x20, RZ ;  /* 0x0000002005057810 */ /* 0x000fce0007ffe0ff */
.L_x_13203:
[----:B------:R-:W-:Y:S05]  /*6f50*/  BSYNC.RECONVERGENT B0 ;  /* 0x0000000000007941 */ /* 0x000fea0003800200 */
.L_x_13202:
[----:B-----5:R-:W-:Y:S01]  /*6f60*/  ISETP.GE.U32.AND P1, PT, R0, 0x60, PT ;  /* 0x000000600000780c */ /* 0x020fe20003f26070 */
[----:B------:R-:W-:-:S12]  /*6f70*/  BSSY.RECONVERGENT B0, `(.L_x_13204) ;  /* 0x0000041000007945 */ /* 0x000fd80003800200 */
[----:B------:R-:W-:Y:S05]  /*6f80*/  @!P1 BRA `(.L_x_13205) ;  /* 0x0000000000fc9947 */ /* 0x000fea0003800000 */
[--C-:B012---:R-:W-:Y:S01]  /*6f90*/  FADD.FTZ R7, R200, -R4.reuse ;  /* 0x80000004c8077221 */ /* 0x107fe20000010000 */
        /* <DEDUP_REMOVED lines=62> */
.L_x_13205:
[----:B------:R-:W-:Y:S05]  /*7380*/  BSYNC.RECONVERGENT B0 ;  /* 0x0000000000007941 */ /* 0x000fea0003800200 */
.L_x_13204:
[----:B-----5:R-:W-:Y:S01]  /*7390*/  ISETP.GE.U32.AND P1, PT, R0, 0x80, PT ;  /* 0x000000800000780c */ /* 0x020fe20003f26070 */
[----:B------:R-:W-:-:S12]  /*73a0*/  BSSY.RECONVERGENT B0, `(.L_x_13206) ;  /* 0x0000041000007945 */ /* 0x000fd80003800200 */
[----:B------:R-:W-:Y:S05]  /*73b0*/  @!P1 BRA `(.L_x_13207) ;  /* 0x0000000000fc9947 */ /* 0x000fea0003800000 */
[--C-:B0123--:R-:W-:Y:S01]  /*73c0*/  FADD.FTZ R7, R208, -R4.reuse ;  /* 0x80000004d0077221 */ /* 0x10ffe20000010000 */
        /* <DEDUP_REMOVED lines=62> */
.L_x_13207:
[----:B------:R-:W-:Y:S05]  /*77b0*/  BSYNC.RECONVERGENT B0 ;  /* 0x0000000000007941 */ /* 0x000fea0003800200 */
.L_x_13206:
[----:B-----5:R-:W-:Y:S01]  /*77c0*/  ISETP.GE.U32.AND P1, PT, R0, 0xa0, PT ;  /* 0x000000a00000780c */ /* 0x020fe20003f26070 */
[----:B------:R-:W-:-:S12]  /*77d0*/  BSSY.RECONVERGENT B0, `(.L_x_13208) ;  /* 0x0000041000007945 */ /* 0x000fd80003800200 */
[----:B------:R-:W-:Y:S05]  /*77e0*/  @!P1 BRA `(.L_x_13209) ;  /* 0x0000000000fc9947 */ /* 0x000fea0003800000 */
[--C-:B01234-:R-:W-:Y:S01]  /*77f0*/  FADD.FTZ R7, R216, -R4.reuse ;  /* 0x80000004d8077221 */ /* 0x11ffe20000010000 */
        /* <DEDUP_REMOVED lines=58> */
[----:B------:R-:W1:Y:S02]  /*7ba0*/  LDC.64 R6, c[0x0][0x430] ;  /* 0x00010c00ff067b82 */ /* 0x000e640000000a00 */
[----:B-1----:R-:W-:-:S05]  /*7bb0*/  IMAD.WIDE.U32 R6, R5, 0x10, R6 ;  /* 0x0000001005067825 */ /* 0x002fca00078e0006 */
[----:B------:R0:W-:Y:S01]  /*7bc0*/  STG.E.128 desc[UR6][R6.64], R232 ;  /* 0x000000e806007986 */ /* 0x0001e2000c101d06 */
[----:B------:R-:W-:-:S07]  /*7bd0*/  IADD3 R5, PT, PT, R5, 0x20, RZ ;  /* 0x0000002005057810 */ /* 0x000fce0007ffe0ff */
.L_x_13209:
[----:B------:R-:W-:Y:S05]  /*7be0*/  BSYNC.RECONVERGENT B0 ;  /* 0x0000000000007941 */ /* 0x000fea0003800200 */
.L_x_13208:
[----:B-----5:R-:W-:Y:S01]  /*7bf0*/  ISETP.GE.U32.AND P1, PT, R0, 0xc0, PT ;  /* 0x000000c00000780c */ /* 0x020fe20003f26070 */
[----:B------:R-:W-:-:S12]  /*7c00*/  BSSY.RECONVERGENT B0, `(.L_x_13210) ;  /* 0x000003d000007945 */ /* 0x000fd80003800200 */
[----:B------:R-:W-:Y:S05]  /*7c10*/  @!P1 BRA `(.L_x_13211) ;  /* 0x0000000000ec9947 */ /* 0x000fea0003800000 */
[----:B------:R0:W-:Y:S02]  /*7c20*/  STL [R1+0x44], R11 ;  /* 0x0000440b01007387 */ /* 0x0001e40000100800 */
[--C-:B01234-:R-:W-:Y:S01]  /*7c30*/  FADD.FTZ R7, R224, -R4.reuse ;  /* 0x80000004e0077221 */ /* 0x11ffe20000010000 */
[----:B------:R-:W-:Y:S01]  /*7c40*/  FADD.FTZ R6, R225, -R4 ;  /* 0x80000004e1067221 */ /* 0x000fe20000010000 */
[----:B------:R-:W-:Y:S04]  /*7c50*/  STL [R1+0x40], R10 ;  /* 0x0000400a01007387 */ /* 0x000fe80000100800 */
[----:B------:R-:W-:Y:S01]  /*7c60*/  STL [R1+0x3c], R9 ;  /* 0x00003c0901007387 */ /* 0x000fe20000100800 */
[----:B------:R-:W-:-:S03]  /*7c70*/  FMUL.FTZ R11, R2, R7 ;  /* 0x00000007020b7220 */ /* 0x000fc60000410000 */
[----:B------:R-:W-:Y:S04]  /*7c80*/  STL [R1+0x38], R8 ;  /* 0x0000380801007387 */ /* 0x000fe80000100800 */
[----:B------:R-:W-:Y:S04]  /*7c90*/  STL [R1+0x34], R3 ;  /* 0x0000340301007387 */ /* 0x000fe80000100800 */
[----:B------:R0:W-:Y:S02]  /*7ca0*/  STL [R1+0x30], R0 ;  /* 0x0000300001007387 */ /* 0x0001e40000100800 */
[----:B0-----:R-:W-:Y:S01]  /*7cb0*/  FMUL.FTZ R0, R2, R6 ;  /* 0x0000000602007220 */ /* 0x001fe20000410000 */
[----:B------:R-:W-:-:S03]  /*7cc0*/  FFMA.FTZ R6, R11, R148, R160 ;  /* 0x000000940b067223 */ /* 0x000fc600000100a0 */
[----:B------:R-:W-:-:S05]  /*7cd0*/  FFMA.FTZ R7, R0, R149, R161 ;  /* 0x0000009500077223 */ /* 0x000fca00000100a1 */
[----:B------:R-:W-:Y:S01]  /*7ce0*/  F2FP.BF16.F32.PACK_AB R232, R7, R6 ;  /* 0x0000000607e8723e */ /* 0x000fe200000010ff */
[--C-:B------:R-:W-:Y:S01]  /*7cf0*/  FADD.FTZ R7, R226, -R4.reuse ;  /* 0x80000004e2077221 */ /* 0x100fe20000010000 */
[----:B------:R-:W-:-:S03]  /*7d00*/  FADD.FTZ R6, R227, -R4 ;  /* 0x80000004e3067221 */ /* 0x000fc60000010000 */
[C---:B------:R-:W-:Y:S01]  /*7d10*/  FMUL.FTZ R10, R2.reuse, R7 ;  /* 0x00000007020a7220 */ /* 0x040fe20000410000 */
[----:B------:R-:W-:Y:S01]  /*7d20*/  FMUL.FTZ R3, R2, R6 ;  /* 0x0000000602037220 */ /* 0x000fe20000410000 */
[--C-:B------:R-:W-:Y:S01]  /*7d30*/  FADD.FTZ R6, R228, -R4.reuse ;  /* 0x80000004e4067221 */ /* 0x100fe20000010000 */
[----:B------:R-:W-:Y:S01]  /*7d40*/  FADD.FTZ R7, R229, -R4 ;  /* 0x80000004e5077221 */ /* 0x000fe20000010000 */
[----:B------:R-:W-:Y:S01]  /*7d50*/  FFMA.FTZ R234, R10, R150, R162 ;  /* 0x000000960aea7223 */ /* 0x000fe200000100a2 */
[----:B------:R-:W-:Y:S01]  /*7d60*/  FFMA.FTZ R233, R3, R151, R163 ;  /* 0x0000009703e97223 */ /* 0x000fe200000100a3 */
[C---:B------:R-:W-:Y:S01]  /*7d70*/  FMUL.FTZ R9, R2.reuse, R6 ;  /* 0x0000000602097220 */ /* 0x040fe20000410000 */
[----:B------:R-:W-:-:S03]  /*7d80*/  FMUL.FTZ R8, R2, R7 ;  /* 0x0000000702087220 */ /* 0x000fc60000410000 */
[----:B------:R-:W-:Y:S01]  /*7d90*/  FFMA.FTZ R7, R9, R152, R156 ;  /* 0x0000009809077223 */ /* 0x000fe2000001009c */
        /* <DEDUP_REMOVED lines=8> */
[----:B------:R-:W-:Y:S01]  /*7e20*/  FFMA.FTZ R6, R2, R155, R159 ;  /* 0x0000009b02067223 */ /* 0x000fe2000001009f */
[----:B------:R-:W-:Y:S01]  /*7e30*/  FFMA.FTZ R4, R4, R146, R166 ;  /* 0x0000009204047223 */ /* 0x000fe200000100a6 */
[----:B------:R-:W-:-:S03]  /*7e40*/  FFMA.FTZ R2, R2, R147, R167 ;  /* 0x0000009302027223 */ /* 0x000fc600000100a7 */
[----:B------:R-:W-:Y:S02]  /*7e50*/  F2FP.BF16.F32.PACK_AB R235, R6, R7 ;  /* 0x0000000706eb723e */ /* 0x000fe400000010ff */
[----:B------:R-:W0:Y:S02]  /*7e60*/  LDC.64 R6, c[0x0][0x428] ;  /* 0x00010a00ff067b82 */ /* 0x000e240000000a00 */
[----:B0-----:R-:W-:-:S05]  /*7e70*/  IMAD.WIDE.U32 R6, R5, 0x10, R6 ;  /* 0x0000001005067825 */ /* 0x001fca00078e0006 */
[----:B------:R0:W-:Y:S02]  /*7e80*/  STG.E.128 desc[UR6][R6.64], R232 ;  /* 0x000000e806007986 */ /* 0x0001e4000c101d06 */
[----:B0-----:R-:W-:Y:S01]  /*7e90*/  F2FP.BF16.F32.PACK_AB R235, R2, R4 ;  /* 0x0000000402eb723e */ /* 0x001fe200000010ff */
[----:B------:R-:W-:Y:S01]  /*7ea0*/  FFMA.FTZ R233, R11, R140, R168 ;  /* 0x0000008c0be97223 */ /* 0x000fe200000100a8 */
[----:B------:R-:W-:Y:S01]  /*7eb0*/  FFMA.FTZ R2, R10, R142, R170 ;  /* 0x0000008e0a027223 */ /* 0x000fe200000100aa */
[----:B------:R0:W5:Y:S01]  /*7ec0*/  LDL.LU R11, [R1+0x44] ;  /* 0x00004400010b7983 */ /* 0x0001620000300800 */
[----:B------:R-:W-:Y:S01]  /*7ed0*/  FFMA.FTZ R4, R9, R144, R164 ;  /* 0x0000009009047223 */ /* 0x000fe200000100a4 */
[----:B------:R-:W-:Y:S02]  /*7ee0*/  FFMA.FTZ R6, R8, R145, R165 ;  /* 0x0000009108067223 */ /* 0x000fe400000100a5 */
        /* <DEDUP_REMOVED lines=8> */
[----:B------:R-:W-:Y:S02]  /*7f70*/  MOV R4, R233 ;  /* 0x000000e900047202 */ /* 0x000fe40000000f00 */
[----:B------:R-:W-:Y:S02]  /*7f80*/  F2FP.BF16.F32.PACK_AB R233, R7, R2 ;  /* 0x0000000207e9723e */ /* 0x000fe400000010ff */
[----:B------:R-:W1:Y:S01]  /*7f90*/  LDC.64 R6, c[0x0][0x430] ;  /* 0x00010c00ff067b82 */ /* 0x000e620000000a00 */
[----:B------:R-:W-:Y:S01]  /*7fa0*/  F2FP.BF16.F32.PACK_AB R232, R232, R4 ;  /* 0x00000004e8e8723e */ /* 0x000fe200000010ff */
[----:B-1----:R-:W-:-:S05]  /*7fb0*/  IMAD.WIDE.U32 R4, R5, 0x10, R6 ;  /* 0x0000001005047825 */ /* 0x002fca00078e0006 */
[----:B------:R0:W-:Y:S02]  /*7fc0*/  STG.E.128 desc[UR6][R4.64], R232 ;  /* 0x000000e804007986 */ /* 0x0001e4000c101d06 */
.L_x_13211:
[----:B------:R-:W-:Y:S05]  /*7fd0*/  BSYNC.RECONVERGENT B0 ;  /* 0x0000000000007941 */ /* 0x000fea0003800200 */
.L_x_13210:
[----:B0-----:R-:W0:Y:S02]  /*7fe0*/  LDC.64 R4, c[0x0][0x380] ;  /* 0x0000e000ff047b82 */ /* 0x001e240000000a00 */
[----:B0-----:R-:W-:-:S04]  /*7ff0*/  LEA R252, R4, R252, 0x2 ;  /* 0x000000fc04fc7211 */ /* 0x001fc800078e10ff */
[----:B------:R-:W-:-:S13]  /*8000*/  ISETP.GE.AND P1, PT, R252, R5, PT ;  /* 0x00000005fc00720c */ /* 0x000fda0003f26270 */
[----:B------:R-:W-:Y:S05]  /*8010*/  @!P1 BRA `(.L_x_13212) ;  /* 0xffffffa400a09947 */ /* 0x000fea000383ffff */
[----:B------:R-:W-:Y:S05]  /*8020*/  EXIT ;  /* 0x000000000000794d */ /* 0x000fea0003800000 */
.L_x_13199:
        /* <DEDUP_REMOVED lines=8> */
.L_x_13214:
[----:B------:R-:W-:Y:S05]  /*80b0*/  BSYNC B0 ;  /* 0x0000000000007941 */ /* 0x000fea0003800000 */
.L_x_13213:
        /* <DEDUP_REMOVED lines=9> */
.L_x_13215:
[----:B------:R-:W-:Y:S02]  /*8150*/  HFMA2 R6, -RZ, RZ, 0, 2.384185791015625e-07 ;  /* 0x00000004ff067431 */ /* 0x000fe400000001ff */
[----:B------:R-:W-:Y:S01]  /*8160*/  FADD.FTZ R7, R7, R2 ;  /* 0x0000000207077221 */ /* 0x000fe20000010000 */
[----:B------:R-:W-:-:S04]  /*8170*/  MOV R2, 0xffffffff ;  /* 0xffffffff00027802 */ /* 0x000fc80000000f00 */
[----:B------:R-:W-:-:S07]  /*8180*/  MOV R235, R7 ;  /* 0x0000000700eb7202 */ /* 0x000fce0000000f00 */
[----:B------:R-:W-:Y:S05]  /*8190*/  WARPSYNC.COLLECTIVE R2, `(.L_x_13216) ;  /* 0x0000000002087348 */ /* 0x000fea0003c00000 */
[----:B------:R0:W1:Y:S02]  /*81a0*/  SHFL.BFLY P6, R2, R235, R6, R4 ;  /* 0x0c000006eb027389 */ /* 0x00006400000c0004 */
[----:B01----:R-:W-:Y:S05]  /*81b0*/  ENDCOLLECTIVE ;  /* 0x000000000000791b */ /* 0x003fea0003800000 */
.L_x_13216:
[----:B------:R-:W-:Y:S02]  /*81c0*/  HFMA2 R6, -RZ, RZ, 0, 4.76837158203125e-07 ;  /* 0x00000008ff067431 */ /* 0x000fe400000001ff */
[----:B------:R-:W-:Y:S01]  /*81d0*/  FADD.FTZ R7, R7, R2 ;  /* 0x0000000207077221 */ /* 0x000fe20000010000 */
[----:B------:R-:W-:-:S04]  /*81e0*/  MOV R2, 0xffffffff ;  /* 0xffffffff00027802 */ /* 0x000fc80000000f00 */
[----:B------:R-:W-:-:S07]  /*81f0*/  MOV R235, R7 ;  /* 0x0000000700eb7202 */ /* 0x000fce0000000f00 */
[----:B------:R-:W-:Y:S05]  /*8200*/  WARPSYNC.COLLECTIVE R2, `(.L_x_13217) ;  /* 0x0000000002087348 */ /* 0x000fea0003c00000 */
[----:B------:R0:W1:Y:S02]  /*8210*/  SHFL.BFLY P6, R2, R235, R6, R4 ;  /* 0x0c000006eb027389 */ /* 0x00006400000c0004 */
[----:B01----:R-:W-:Y:S05]  /*8220*/  ENDCOLLECTIVE ;  /* 0x000000000000791b */ /* 0x003fea0003800000 */
.L_x_13217:
[----:B------:R-:W-:Y:S02]  /*8230*/  HFMA2 R6, -RZ, RZ, 0, 9.5367431640625e-07 ;  /* 0x00000010ff067431 */ /* 0x000fe400000001ff */
[----:B------:R-:W-:Y:S01]  /*8240*/  FADD.FTZ R7, R7, R2 ;  /* 0x0000000207077221 */ /* 0x000fe20000010000 */
[----:B------:R-:W-:-:S04]  /*8250*/  MOV R2, 0xffffffff ;  /* 0xffffffff00027802 */ /* 0x000fc80000000f00 */
[----:B------:R-:W-:-:S07]  /*8260*/  MOV R235, R7 ;  /* 0x0000000700eb7202 */ /* 0x000fce0000000f00 */
[----:B------:R-:W-:Y:S05]  /*8270*/  WARPSYNC.COLLECTIVE R2, `(.L_x_13218) ;  /* 0x0000000002087348 */ /* 0x000fea0003c00000 */
[----:B------:R0:W1:Y:S02]  /*8280*/  SHFL.BFLY P6, R2, R235, R6, R4 ;  /* 0x0c000006eb027389 */ /* 0x00006400000c0004 */
[----:B01----:R-:W-:Y:S05]  /*8290*/  ENDCOLLECTIVE ;  /* 0x000000000000791b */ /* 0x003fea0003800000 */
.L_x_13218:
        /* <DEDUP_REMOVED lines=106> */
.L_x_13219:
[----:B------:R-:W-:Y:S02]  /*8940*/  HFMA2 R6, -RZ, RZ, 0, 1.1920928955078125e-07 ;  /* 0x00000002ff067431 */ /* 0x000fe400000001ff */
[----:B------:R-:W-:Y:S01]  /*8950*/  FADD.FTZ R7, R7, R2 ;  /* 0x0000000207077221 */ /* 0x000fe20000010000 */
[----:B------:R-:W-:-:S04]  /*8960*/  MOV R2, 0xffffffff ;  /* 0xffffffff00027802 */ /* 0x000fc80000000f00 */
[----:B------:R-:W-:-:S07]  /*8970*/  MOV R235, R7 ;  /* 0x0000000700eb7202 */ /* 0x000fce0000000f00 */
[----:B------:R-:W-:Y:S05]  /*8980*/  WARPSYNC.COLLECTIVE R2, `(.L_x_13220) ;  /* 0x0000000002087348 */ /* 0x000fea0003c00000 */
[----:B------:R0:W1:Y:S02]  /*8990*/  SHFL.BFLY P6, R2, R235, R6, R4 ;  /* 0x0c000006eb027389 */ /* 0x00006400000c0004 */
[----:B01----:R-:W-:Y:S05]  /*89a0*/  ENDCOLLECTIVE ;  /* 0x000000000000791b */ /* 0x003fea0003800000 */
.L_x_13220:
[----:B------:R-:W-:Y:S02]  /*89b0*/  HFMA2 R6, -RZ, RZ, 0, 2.384185791015625e-07 ;  /* 0x00000004ff067431 */ /* 0x000fe400000001ff */
[----:B------:R-:W-:Y:S01]  /*89c0*/  FADD.FTZ R7, R7, R2 ;  /* 0x0000000207077221 */ /* 0x000fe20000010000 */
[----:B------:R-:W-:-:S04]  /*89d0*/  MOV R2, 0xffffffff ;  /* 0xffffffff00027802 */ /* 0x000fc80000000f00 */
[----:B------:R-:W-:-:S07]  /*89e0*/  MOV R235, R7 ;  /* 0x0000000700eb7202 */ /* 0x000fce0000000f00 */
[----:B------:R-:W-:Y:S05]  /*89f0*/  WARPSYNC.COLLECTIVE R2, `(.L_x_13221) ;  /* 0x0000000002087348 */ /* 0x000fea0003c00000 */
[----:B------:R0:W1:Y:S02]  /*8a00*/  SHFL.BFLY P6, R2, R235, R6, R4 ;  /* 0x0c000006eb027389 */ /* 0x00006400000c0004 */
[----:B01----:R-:W-:Y:S05]  /*8a10*/  ENDCOLLECTIVE ;  /* 0x000000000000791b */ /* 0x003fea0003800000 */
.L_x_13221:
[----:B------:R-:W-:Y:S02]  /*8a20*/  HFMA2 R6, -RZ, RZ, 0, 4.76837158203125e-07 ;  /* 0x00000008ff067431 */ /* 0x000fe400000001ff */
[----:B------:R-:W-:Y:S01]  /*8a30*/  FADD.FTZ R7, R7, R2 ;  /* 0x0000000207077221 */ /* 0x000fe20000010000 */
[----:B------:R-:W-:-:S04]  /*8a40*/  MOV R2, 0xffffffff ;  /* 0xffffffff00027802 */ /* 0x000fc80000000f00 */
[----:B------:R-:W-:-:S07]  /*8a50*/  MOV R235, R7 ;  /* 0x0000000700eb7202 */ /* 0x000fce0000000f00 */
[----:B------:R-:W-:Y:S05]  /*8a60*/  WARPSYNC.COLLECTIVE R2, `(.L_x_13222) ;  /* 0x0000000002087348 */ /* 0x000fea0003c00000 */
[----:B------:R0:W1:Y:S02]  /*8a70*/  SHFL.BFLY P6, R2, R235, R6, R4 ;  /* 0x0c000006eb027389 */ /* 0x00006400000c0004 */
[----:B01----:R-:W-:Y:S05]  /*8a80*/  ENDCOLLECTIVE ;  /* 0x000000000000791b */ /* 0x003fea0003800000 */
.L_x_13222:
[----:B------:R-:W-:Y:S02]  /*8a90*/  HFMA2 R6, -RZ, RZ, 0, 9.5367431640625e-07 ;  /* 0x00000010ff067431 */ /* 0x000fe400000001ff */
[----:B------:R-:W-:Y:S01]  /*8aa0*/  FADD.FTZ R7, R7, R2 ;  /* 0x0000000207077221 */ /* 0x000fe20000010000 */
[----:B------:R-:W-:-:S04]  /*8ab0*/  MOV R2, 0xffffffff ;  /* 0xffffffff00027802 */ /* 0x000fc80000000f00 */
[----:B------:R-:W-:-:S07]  /*8ac0*/  MOV R235, R7 ;  /* 0x0000000700eb7202 */ /* 0x000fce0000000f00 */
[----:B------:R-:W-:Y:S05]  /*8ad0*/  WARPSYNC.COLLECTIVE R2, `(.L_x_13223) ;  /* 0x0000000002087348 */ /* 0x000fea0003c00000 */
[----:B------:R0:W1:Y:S02]  /*8ae0*/  SHFL.BFLY P6, R2, R235, R6, R4 ;  /* 0x0c000006eb027389 */ /* 0x00006400000c0004 */
[----:B01----:R-:W-:Y:S05]  /*8af0*/  ENDCOLLECTIVE ;  /* 0x000000000000791b */ /* 0x003fea0003800000 */
.L_x_13223:
[----:B------:R-:W-:Y:S05]  /*8b00*/  BRA `(.L_x_13224) ;  /* 0xffffffd8007c7947 */ /* 0x000fea000383ffff */
.L_x_13225:
        /* <DEDUP_REMOVED lines=15> */
.L_x_33276:


//--------------------- .text._ZN10layer_norm31ln_parallel_residual_fwd_kernelINS_13Kernel_traitsIf13__nv_bfloat16fS2_fjLj1536ELj1ELj4ELj1ELj16ENS_18Kernel_traits_baseILj1536EfS2_fS2_fjLj128EEEEELb0ELb0ELb1EEEvNS_9FwdParamsE --------------------------
	.section	.text._ZN10layer_norm31ln_parallel_residual_fwd_kernelINS_13Kernel_traitsIf13__nv_bfloat16fS2_fjLj1536ELj1ELj4ELj1ELj16ENS_18Kernel_traits_baseILj1536EfS2_fS2_fjLj128EEEEELb0ELb0ELb1EEEvNS_9FwdParamsE,"ax",@progbits
	.align	128
        .global         _ZN10layer_norm31ln_parallel_residual_fwd_kernelINS_13Kernel_traitsIf13__nv_bfloat16fS2_fjLj1536ELj1ELj4ELj1ELj16ENS_18Kernel_traits_baseILj1536EfS2_fS2_fjLj128EEEEELb0ELb0ELb1EEEvNS_9FwdParamsE
        .type           _ZN10layer_norm31ln_parallel_residual_fwd_kernelINS_13Kernel_traitsIf13__nv_bfloat16fS2_fjLj1536ELj1ELj4ELj1ELj16ENS_18Kernel_traits_baseILj1536EfS2_fS2_fjLj128EEEEELb0ELb0ELb1EEEvNS_9FwdParamsE,@function
        .size           _ZN10layer_norm31ln_parallel_residual_fwd_kernelINS_13Kernel_traitsIf13__nv_bfloat16fS2_fjLj1536ELj1ELj4ELj1ELj16ENS_18Kernel_traits_baseILj1536EfS2_fS2_fjLj128EEEEELb0ELb0ELb1EEEvNS_9FwdParamsE,(.L_x_33277 - _ZN10layer_norm31ln_parallel_residual_fwd_kernelINS_13Kernel_traitsIf13__nv_bfloat16fS2_fjLj1536ELj1ELj4ELj1ELj16ENS_18Kernel_traits_baseILj1536EfS2_fS2_fjLj128EEEEELb0ELb0ELb1EEEvNS_9FwdParamsE)
        .other          _ZN10layer_norm31ln_parallel_residual_fwd_kernelINS_13Kernel_traitsIf13__nv_bfloat16fS2_fjLj1536ELj1ELj4ELj1ELj16ENS_18Kernel_traits_baseILj1536EfS2_fS2_fjLj128EEEEELb0ELb0ELb1EEEvNS_9FwdParamsE,@"STO_CUDA_ENTRY STV_DEFAULT"
_ZN10layer_norm31ln_parallel_residual_fwd_kernelINS_13Kernel_traitsIf13__nv_bfloat16fS2_fjLj1536ELj1ELj4ELj1ELj16ENS_18Kernel_traits_baseILj1536EfS2_fS2_fjLj128EEEEELb0ELb0ELb1EEEvNS_9FwdParamsE:
.text._ZN10layer_norm31ln_parallel_residual_fwd_kernelINS_13Kernel_traitsIf13__nv_bfloat16fS2_fjLj1536ELj1ELj4ELj1ELj16ENS_18Kernel_traits_baseILj1536EfS2_fS2_fjLj128EEEEELb0ELb0ELb1EEEvNS_9FwdParamsE:
[----:B------:R-:W0:Y:S01]  /*0000*/  LDC R1, c[0x0][0x37c] ;  /* 0x0000df00ff017b82 */ /* 0x000e220000000800 */
[----:B------:R-:W1:Y:S01]  /*0010*/  S2R R0, SR_TID.X ;  /* 0x0000000000007919 */ /* 0x000e620000002100 */
[----:B------:R-:W2:Y:S06]  /*0020*/  LDCU.64 UR8, c[0x0][0x438] ;  /* 0x00008700ff0877ac */ /* 0x000eac0008000a00 */
[----:B------:R-:W3:Y:S01]  /*0030*/  S2UR UR4, SR_CTAID.X ;  /* 0x00000000000479c3 */ /* 0x000ee20000002500 */
[----:B0-----:R-:W-:Y:S01]  /*0040*/  IADD3 R1, PT, PT, R1, -0x40, RZ ;  /* 0xffffffc001017810 */ /* 0x001fe20007ffe0ff */
[----:B------:R-:W0:Y:S01]  /*0050*/  LDCU.64 UR6, c[0x0][0x358] ;  /* 0x00006b00ff0677ac */ /* 0x000e220008000a00 */
[----:B--2---:R-:W-:-:S04]  /*0060*/  UISETP.NE.U32.AND UP0, UPT, UR8, URZ, UPT ;  /* 0x000000ff0800728c */ /* 0x004fc8000bf05070 */
[----:B------:R-:W-:Y:S02]  /*0070*/  UISETP.NE.AND.EX UP0, UPT, UR9, URZ, UPT, UP0 ;  /* 0x000000ff0900728c */ /* 0x000fe4000bf05300 */
[----:B---3--:R-:W-:Y:S01]  /*0080*/  USHF.L.U32 UR4, UR4, 0x2, URZ ;  /* 0x0000000204047899 */ /* 0x008fe200080006ff */
[----:B-1----:R-:W-:Y:S02]  /*0090*/  SHF.R.U32.HI R252, RZ, 0x5, R0 ;  /* 0x00000005fffc7819 */ /* 0x002fe40000011600 */
[----:B------:R-:W-:-:S03]  /*00a0*/  LOP3.LUT R186, R0, 0x1f, RZ, 0xc0, !PT ;  /* 0x0000001f00ba7812 */ /* 0x000fc600078ec0ff */
[----:B------:R-:W-:Y:S01]  /*00b0*/  LOP3.LUT R252, R252, UR4, RZ, 0xfc, !PT ;  /* 0x00000004fcfc7c12 */ /* 0x000fe2000f8efcff */
[----:B------:R-:W-:Y:S06]  /*00c0*/  BRA.U UP0, `(.L_x_13226) ;  /* 0x0000000900087547 */ /* 0x000fec000b800000 */
[----:B------:R-:W1:Y:S01]  /*00d0*/  LDCU.64 UR4, c[0x0][0x440] ;  /* 0x00008800ff0477ac */ /* 0x000e620008000a00 */
[----:B------:R2:W-:Y:S01]  /*00e0*/  STL [R1+0x2c], RZ ;  /* 0x00002cff01007387 */ /* 0x0005e20000100800 */
[----:B------:R-:W-:Y:S02]  /*00f0*/  CS2R R6, SRZ ;  /* 0x0000000000067805 */ /* 0x000fe4000001ff00 */
[----:B------:R-:W-:Y:S02]  /*0100*/  CS2R R4, SRZ ;  /* 0x0000000000047805 */ /* 0x000fe4000001ff00 */
[----:B------:R-:W-:Y:S01]  /*0110*/  CS2R R10, SRZ ;  /* 0x00000000000a7805 */ /* 0x000fe2000001ff00 */
[----:B------:R2:W-:Y:S01]  /*0120*/  STL [R1+0x28], RZ ;  /* 0x000028ff01007387 */ /* 0x0005e20000100800 */
[----:B------:R-:W-:Y:S02]  /*0130*/  CS2R R8, SRZ ;  /* 0x0000000000087805 */ /* 0x000fe4000001ff00 */
[----:B------:R-:W-:-:S02]  /*0140*/  CS2R R14, SRZ ;  /* 0x00000000000e7805 */ /* 0x000fc4000001ff00 */
[----:B------:R-:W-:Y:S01]  /*0150*/  CS2R R12, SRZ ;  /* 0x00000000000c7805 */ /* 0x000fe2000001ff00 */
        /* <DEDUP_REMOVED lines=9> */
[----:B-1----:R-:W-:Y:S01]  /*01f0*/  UISETP.NE.U32.AND UP0, UPT, UR4, URZ, UPT ;  /* 0x000000ff0400728c */ /* 0x002fe2000bf05070 */
[----:B------:R-:W-:Y:S02]  /*0200*/  CS2R R30, SRZ ;  /* 0x00000000001e7805 */ /* 0x000fe4000001ff00 */
[----:B------:R-:W-:Y:S01]  /*0210*/  CS2R R28, SRZ ;  /* 0x00000000001c7805 */ /* 0x000fe2000001ff00 */
[----:B------:R2:W-:Y:S01]  /*0220*/  STL [R1+0x18], RZ ;  /* 0x000018ff01007387 */ /* 0x0005e20000100800 */
[----:B------:R-:W-:Y:S01]  /*0230*/  UISETP.NE.AND.EX UP0, UPT, UR5, URZ, UPT, UP0 ;  /* 0x000000ff0500728c */ /* 0x000fe2000bf05300 */
[----:B------:R-:W-:Y:S02]  /*0240*/  CS2R R34, SRZ ;  /* 0x0000000000227805 */ /* 0x000fe4000001ff00 */
[----:B------:R-:W-:Y:S01]  /*0250*/  CS2R R32, SRZ ;  /* 0x0000000000207805 */ /* 0x000fe2000001ff00 */
[----:B------:R2:W-:Y:S01]  /*0260*/  STL [R1+0x14], RZ ;  /* 0x000014ff01007387 */ /* 0x0005e20000100800 */
[----:B------:R-:W-:-:S02]  /*0270*/  CS2R R38, SRZ ;  /* 0x0000000000267805 */ /* 0x000fc4000001ff00 */
[----:B------:R-:W-:Y:S01]  /*0280*/  CS2R R36, SRZ ;  /* 0x0000000000247805 */ /* 0x000fe2000001ff00 */
[----:B------:R2:W-:Y:S04]  /*0290*/  STL [R1+0x10], RZ ;  /* 0x000010ff01007387 */ /* 0x0005e80000100800 */
[----:B------:R2:W-:Y:S04]  /*02a0*/  STL [R1+0xc], RZ ;  /* 0x00000cff01007387 */ /* 0x0005e80000100800 */
[----:B------:R2:W-:Y:S04]  /*02b0*/  STL [R1+0x8], RZ ;  /* 0x000008ff01007387 */ /* 0x0005e80000100800 */
[----:B------:R2:W-:Y:S04]  /*02c0*/  STL [R1+0x4], RZ ;  /* 0x000004ff01007387 */ /* 0x0005e80000100800 */
[----:B------:R2:W-:Y:S01]  /*02d0*/  STL [R1], RZ ;  /* 0x000000ff01007387 */ /* 0x0005e20000100800 */
[----:B------:R-:W-:Y:S05]  /*02e0*/  BRA.U UP0, `(.L_x_13227) ;  /* 0x0000000100d47547 */ /* 0x000fea000b800000 */
[----:B------:R-:W1:Y:S08]  /*02f0*/  LDC.64 R2, c[0x0][0x3d0] ;  /* 0x0000f400ff027b82 */ /* 0x000e700000000a00 */
[----:B------:R-:W3:Y:S01]  /*0300*/  LDC.64 R144, c[0x0][0x3d8] ;  /* 0x0000f600ff907b82 */ /* 0x000ee20000000a00 */
[----:B-1----:R-:W-:-:S05]  /*0310*/  IMAD.WIDE.U32 R2, R186, 0x20, R2 ;  /* 0x00000020ba027825 */ /* 0x002fca00078e0002 */
[----:B0-----:R-:W5:Y:S01]  /*0320*/  LDG.E.128 R40, desc[UR6][R2.64] ;  /* 0x0000000602287981 */ /* 0x001f62000c1e1d00 */
[----:B---3--:R-:W-:-:S03]  /*0330*/  IMAD.WIDE.U32 R144, R186, 0x20, R144 ;  /* 0x00000020ba907825 */ /* 0x008fc600078e0090 */
[----:B------:R-:W5:Y:S04]  /*0340*/  LDG.E.128 R44, desc[UR6][R2.64+0x10] ;  /* 0x00001006022c7981 */ /* 0x000f68000c1e1d00 */
        /* <DEDUP_REMOVED lines=39> */
[----:B------:R-:W-:Y:S01]  /*05c0*/  CS2R R180, SRZ ;  /* 0x0000000000b47805 */ /* 0x000fe2000001ff00 */
[----:B------:R-:W5:Y:S04]  /*05d0*/  LDG.E.128 R116, desc[UR6][R144.64+0xc10] ;  /* 0x000c100690747981 */ /* 0x000f68000c1e1d00 */
[----:B------:R-:W5:Y:S04]  /*05e0*/  LDG.E.128 R120, desc[UR6][R144.64+0x1000] ;  /* 0x0010000690787981 */ /* 0x000f68000c1e1d00 */
[----:B------:R-:W5:Y:S04]  /*05f0*/  LDG.E.128 R124, desc[UR6][R144.64+0x1010] ;  /* 0x00101006907c7981 */ /* 0x000f68000c1e1d00 */
[----:B------:R-:W5:Y:S04]  /*0600*/  LDG.E.128 R128, desc[UR6][R144.64+0x1400] ;  /* 0x0014000690807981 */ /* 0x000f68000c1e1d00 */
[----:B------:R0:W5:Y:S02]  /*0610*/  LDG.E.128 R132, desc[UR6][R144.64+0x1410] ;  /* 0x0014100690847981 */ /* 0x000164000c1e1d00 */
[----:B0-----:R-:W-:Y:S01]  /*0620*/  CS2R R144, SRZ ;  /* 0x0000000000907805 */ /* 0x001fe2000001ff00 */
[----:B------:R-:W-:Y:S06]  /*0630*/  BRA `(.L_x_13228) ;  /* 0x0000000800d87947 */ /* 0x000fec0003800000 */
.L_x_13227:
[----:B------:R-:W1:Y:S08]  /*0640*/  LDC.64 R40, c[0x0][0x3d0] ;  /* 0x0000f400ff287b82 */ /* 0x000e700000000a00 */
[----:B------:R-:W3:Y:S08]  /*0650*/  LDC.64 R42, c[0x0][0x3d8] ;  /* 0x0000f600ff2a7b82 */ /* 0x000ef00000000a00 */
[----:B------:R-:W4:Y:S01]  /*0660*/  LDC.64 R2, c[0x0][0x440] ;  /* 0x00011000ff027b82 */ /* 0x000f220000000a00 */
[----:B-1----:R-:W-:-:S05]  /*0670*/  IMAD.WIDE.U32 R128, R186, 0x20, R40 ;  /* 0x00000020ba807825 */ /* 0x002fca00078e0028 */
[----:B0-----:R0:W5:Y:S01]  /*0680*/  LDG.E.128 R44, desc[UR6][R128.64+0x10] ;  /* 0x00001006802c7981 */ /* 0x001162000c1e1d00 */
[----:B---3--:R-:W-:-:S03]  /*0690*/  IMAD.WIDE.U32 R136, R186, 0x20, R42 ;  /* 0x00000020ba887825 */ /* 0x008fc600078e002a */
[----:B------:R0:W5:Y:S04]  /*06a0*/  LDG.E.128 R48, desc[UR6][R128.64+0x400] ;  /* 0x0004000680307981 */ /* 0x000168000c1e1d00 */
[----:B------:R0:W5:Y:S01]  /*06b0*/  LDG.E.128 R40, desc[UR6][R128.64] ;  /* 0x0000000680287981 */ /* 0x000162000c1e1d00 */
[----:B----4-:R-:W-:-:S03]  /*06c0*/  IMAD.WIDE.U32 R2, R186, 0x20, R2 ;  /* 0x00000020ba027825 */ /* 0x010fc600078e0002 */
        /* <DEDUP_REMOVED lines=34> */
.L_x_13226:
[----:B------:R-:W1:Y:S02]  /*08f0*/  LDCU.64 UR4, c[0x0][0x440] ;  /* 0x00008800ff0477ac */ /* 0x000e640008000a00 */
[----:B-1----:R-:W-:-:S04]  /*0900*/  UISETP.NE.U32.AND UP0, UPT, UR4, URZ, UPT ;  /* 0x000000ff0400728c */ /* 0x002fc8000bf05070 */
[----:B------:R-:W-:-:S09]  /*0910*/  UISETP.NE.AND.EX UP0, UPT, UR5, URZ, UPT, UP0 ;  /* 0x000000ff0500728c */ /* 0x000fd2000bf05300 */
[----:B------:R-:W-:Y:S05]  /*0920*/  BRA.U !UP0, `(.L_x_13229) ;  /* 0x0000000108fc7547 */ /* 0x000fea000b800000 */
[----:B------:R-:W1:Y:S08]  /*0930*/  LDC.64 R2, c[0x0][0x438] ;  /* 0x00010e00ff027b82 */ /* 0x000e700000000a00 */
[----:B------:R-:W2:Y:S08]  /*0940*/  LDC.64 R4, c[0x0][0x3d0] ;  /* 0x0000f400ff047b82 */ /* 0x000eb00000000a00 */
[----:B------:R-:W3:Y:S01]  /*0950*/  LDC.64 R6, c[0x0][0x3d8] ;  /* 0x0000f600ff067b82 */ /* 0x000ee20000000a00 */
[----:B-1----:R-:W-:-:S07]  /*0960*/  IMAD.WIDE.U32 R2, R186, 0x20, R2 ;  /* 0x00000020ba027825 */ /* 0x002fce00078e0002 */
[----:B------:R-:W1:Y:S01]  /*0970*/  LDC.64 R8, c[0x0][0x440] ;  /* 0x00011000ff087b82 */ /* 0x000e620000000a00 */
[----:B0-----:R-:W4:Y:S01]  /*0980*/  LDG.E.128 R188, desc[UR6][R2.64+0x1410] ;  /* 0x0014100602bc7981 */ /* 0x001f22000c1e1d00 */
[----:B--2---:R-:W-:-:S03]  /*0990*/  IMAD.WIDE.U32 R88, R186, 0x20, R4 ;  /* 0x00000020ba587825 */ /* 0x004fc600078e0004 */
[----:B------:R-:W2:Y:S04]  /*09a0*/  LDG.E.128 R192, desc[UR6][R2.64+0x1400] ;  /* 0x0014000602c07981 */ /* 0x000ea8000c1e1d00 */
[----:B------:R-:W2:Y:S01]  /*09b0*/  LDG.E.128 R196, desc[UR6][R2.64+0x1010] ;  /* 0x0010100602c47981 */ /* 0x000ea2000c1e1d00 */
[----:B---3--:R-:W-:-:S03]  /*09c0*/  IMAD.WIDE.U32 R136, R186, 0x20, R6 ;  /* 0x00000020ba887825 */ /* 0x008fc600078e0006 */
[----:B------:R3:W5:Y:S04]  /*09d0*/  LDG.E.128 R40, desc[UR6][R88.64] ;  /* 0x0000000658287981 */ /* 0x000768000c1e1d00 */
        /* <DEDUP_REMOVED lines=45> */
[----:B----4-:R3:W-:Y:S04]  /*0cb0*/  STL.64 [R1+0x20], R188 ;  /* 0x000020bc01007387 */ /* 0x0107e80000100a00 */
[----:B------:R3:W-:Y:S04]  /*0cc0*/  STL.64 [R1+0x28], R190 ;  /* 0x000028be01007387 */ /* 0x0007e80000100a00 */
[----:B--2---:R3:W-:Y:S04]  /*0cd0*/  STL.64 [R1+0x10], R192 ;  /* 0x000010c001007387 */ /* 0x0047e80000100a00 */
[----:B------:R3:W-:Y:S04]  /*0ce0*/  STL.64 [R1+0x18], R194 ;  /* 0x000018c201007387 */ /* 0x0007e80000100a00 */
[----:B------:R3:W-:Y:S04]  /*0cf0*/  STL.64 [R1], R196 ;  /* 0x000000c401007387 */ /* 0x0007e80000100a00 */
[----:B------:R3:W-:Y:S01]  /*0d00*/  STL.64 [R1+0x8], R198 ;  /* 0x000008c601007387 */ /* 0x0007e20000100a00 */
[----:B------:R-:W-:Y:S05]  /*0d10*/  BRA `(.L_x_13228) ;  /* 0x0000000400207947 */ /* 0x000fea0003800000 */
.L_x_13229:
[----:B------:R-:W1:Y:S08]  /*0d20*/  LDC.64 R4, c[0x0][0x438] ;  /* 0x00010e00ff047b82 */ /* 0x000e700000000a00 */
[----:B------:R-:W2:Y:S08]  /*0d30*/  LDC.64 R2, c[0x0][0x3d0] ;  /* 0x0000f400ff027b82 */ /* 0x000eb00000000a00 */
[----:B------:R-:W3:Y:S01]  /*0d40*/  LDC.64 R6, c[0x0][0x3d8] ;  /* 0x0000f600ff067b82 */ /* 0x000ee20000000a00 */
[----:B-1----:R-:W-:-:S05]  /*0d50*/  IMAD.WIDE.U32 R128, R186, 0x20, R4 ;  /* 0x00000020ba807825 */ /* 0x002fca00078e0004 */
[----:B0-----:R-:W4:Y:S01]  /*0d60*/  LDG.E.128 R152, desc[UR6][R128.64+0x1010] ;  /* 0x0010100680987981 */ /* 0x001f22000c1e1d00 */
[----:B--2---:R-:W-:-:S03]  /*0d70*/  IMAD.WIDE.U32 R2, R186, 0x20, R2 ;  /* 0x00000020ba027825 */ /* 0x004fc600078e0002 */
[----:B------:R-:W2:Y:S04]  /*0d80*/  LDG.E.128 R160, desc[UR6][R128.64+0x1400] ;  /* 0x0014000680a07981 */ /* 0x000ea8000c1e1d00 */
[----:B------:R-:W2:Y:S01]  /*0d90*/  LDG.E.128 R156, desc[UR6][R128.64+0x1410] ;  /* 0x00141006809c7981 */ /* 0x000ea2000c1e1d00 */
        /* <DEDUP_REMOVED lines=14> */
[----:B------:R-:W-:Y:S01]  /*0e80*/  CS2R R136, SRZ ;  /* 0x0000000000887805 */ /* 0x000fe2000001ff00 */
[----:B------:R-:W5:Y:S01]  /*0e90*/  LDG.E.128 R36, desc[UR6][R128.64] ;  /* 0x0000000680247981 */ /* 0x000f62000c1e1d00 */
[----:B------:R-:W-:Y:S02]  /*0ea0*/  CS2R R142, SRZ ;  /* 0x00000000008e7805 */ /* 0x000fe4000001ff00 */
[----:B------:R-:W-:Y:S01]  /*0eb0*/  CS2R R140, SRZ ;  /* 0x00000000008c7805 */ /* 0x000fe2000001ff00 */
[----:B------:R-:W5:Y:S01]  /*0ec0*/  LDG.E.128 R32, desc[UR6][R128.64+0x10] ;  /* 0x0000100680207981 */ /* 0x000f62000c1e1d00 */
[----:B------:R-:W-:Y:S02]  /*0ed0*/  CS2R R146, SRZ ;  /* 0x0000000000927805 */ /* 0x000fe4000001ff00 */
[----:B------:R-:W-:Y:S01]  /*0ee0*/  CS2R R150, SRZ ;  /* 0x0000000000967805 */ /* 0x000fe2000001ff00 */
        /* <DEDUP_REMOVED lines=16> */
[----:B------:R-:W-:-:S03]  /*0ff0*/  CS2R R180, SRZ ;  /* 0x0000000000b47805 */ /* 0x000fc6000001ff00 */
        /* <DEDUP_REMOVED lines=12> */
[----:B------:R0:W5:Y:S02]  /*10c0*/  LDG.E.128 R132, desc[UR6][R144.64+0x1410] ;  /* 0x0014100690847981 */ /* 0x000164000c1e1d00 */
[----:B0-----:R-:W-:-:S02]  /*10d0*/  CS2R R144, SRZ ;  /* 0x0000000000907805 */ /* 0x001fc4000001ff00 */
[----:B----4-:R0:W-:Y:S04]  /*10e0*/  STL.64 [R1], R152 ;  /* 0x0000009801007387 */ /* 0x0101e80000100a00 */
[----:B------:R1:W-:Y:S04]  /*10f0*/  STL.64 [R1+0x8], R154 ;  /* 0x0000089a01007387 */ /* 0x0003e80000100a00 */
[----:B--2---:R2:W-:Y:S04]  /*1100*/  STL.64 [R1+0x10], R160 ;  /* 0x000010a001007387 */ /* 0x0045e80000100a00 */
[----:B------:R3:W-:Y:S01]  /*1110*/  STL.64 [R1+0x18], R162 ;  /* 0x000018a201007387 */ /* 0x0007e20000100a00 */
[----:B0-----:R-:W-:-:S03]  /*1120*/  CS2R R152, SRZ ;  /* 0x0000000000987805 */ /* 0x001fc6000001ff00 */
[----:B------:R0:W-:Y:S01]  /*1130*/  STL.64 [R1+0x20], R156 ;  /* 0x0000209c01007387 */ /* 0x0001e20000100a00 */
[----:B-1----:R-:W-:-:S03]  /*1140*/  CS2R R154, SRZ ;  /* 0x00000000009a7805 */ /* 0x002fc6000001ff00 */
[----:B------:R1:W-:Y:S01]  /*1150*/  STL.64 [R1+0x28], R158 ;  /* 0x0000289e01007387 */ /* 0x0003e20000100a00 */
[----:B--2---:R-:W-:Y:S02]  /*1160*/  CS2R R160, SRZ ;  /* 0x0000000000a07805 */ /* 0x004fe4000001ff00 */
[----:B---3--:R-:W-:Y:S02]  /*1170*/  CS2R R162, SRZ ;  /* 0x0000000000a27805 */ /* 0x008fe4000001ff00 */
[----:B0-----:R-:W-:Y:S02]  /*1180*/  CS2R R156, SRZ ;  /* 0x00000000009c7805 */ /* 0x001fe4000001ff00 */
[----:B-1----:R-:W-:-:S07]  /*1190*/  CS2R R158, SRZ ;  /* 0x00000000009e7805 */ /* 0x002fce000001ff00 */
.L_x_13228:
[----:B------:R-:W1:Y:S02]  /*11a0*/  LDCU UR4, c[0x0][0x384] ;  /* 0x00007080ff0477ac */ /* 0x000e640008000800 */
[----:B-1----:R-:W-:-:S13]  /*11b0*/  ISETP.GE.AND P0, PT, R252, UR4, PT ;  /* 0x00000004fc007c0c */ /* 0x002fda000bf06270 */
[----:B------:R-:W-:Y:S05]  /*11c0*/  @P0 EXIT ;  /* 0x000000000000094d */ /* 0x000fea0003800000 */
[----:B------:R-:W1:Y:S01]  /*11d0*/  LDCU.64 UR4, c[0x0][0x398] ;  /* 0x00007300ff0477ac */ /* 0x000e620008000a00 */
[----:B------:R-:W4:Y:S01]  /*11e0*/  LDCU UR8, c[0x0][0x388] ;  /* 0x00007100ff0877ac */ /* 0x000f220008000800 */
[----:B------:R-:W0:Y:S01]  /*11f0*/  LDCU.U8 UR12, c[0x0][0x410] ;  /* 0x00008200ff0c77ac */ /* 0x000e220008000000 */
[----:B------:R-:W0:Y:S01]  /*1200*/  LDCU UR9, c[0x0][0x448] ;  /* 0x00008900ff0977ac */ /* 0x000e220008000800 */
[----:B------:R-:W0:Y:S01]  /*1210*/  LDCU.64 UR10, c[0x0][0x398] ;  /* 0x00007300ff0a77ac */ /* 0x000e220008000a00 */
[----:B-1----:R-:W-:-:S04]  /*1220*/  UISETP.NE.U32.AND UP0, UPT, UR4, URZ, UPT ;  /* 0x000000ff0400728c */ /* 0x002fc8000bf05070 */
[----:B------:R-:W-:Y:S01]  /*1230*/  UISETP.NE.AND.EX UP0, UPT, UR5, URZ, UPT, UP0 ;  /* 0x000000ff0500728c */ /* 0x000fe2000bf05300 */
[----:B------:R-:W1:Y:S05]  /*1240*/  LDCU.64 UR4, c[0x0][0x3a0] ;  /* 0x00007400ff0477ac */ /* 0x000e6a0008000a00 */
[----:B0---4-:R-:W-:-:S13]  /*1250*/  PLOP3.LUT P1, PT, PT, PT, UP0, 0x80, 0x8 ;  /* 0x000000000008781c */ /* 0x011fda0003f2f008 */
.L_x_13255:
[----:B0--3--:R-:W0:Y:S01]  /*1260*/  S2R R196, SR_TID.X ;  /* 0x0000000000c47919 */ /* 0x009e220000002100 */
[----:B-1----:R-:W-:Y:S01]  /*1270*/  ISETP.NE.U32.AND P0, PT, RZ, UR4, PT ;  /* 0x00000004ff007c0c */ /* 0x002fe2000bf05070 */
[----:B------:R-:W1:Y:S01]  /*1280*/  @P1 LDC.64 R200, c[0x0][0x398] ;  /* 0x0000e600ffc81b82 */ /* 0x000e620000000a00 */
[----:B------:R-:W-:Y:S02]  /*1290*/  IMAD R0, R252, UR8, RZ ;  /* 0x00000008fc007c24 */ /* 0x000fe4000f8e02ff */
[----:B------:R-:W-:-:S03]  /*12a0*/  ISETP.NE.AND.EX P0, PT, RZ, UR5, PT, P0 ;  /* 0x00000005ff007c0c */ /* 0x000fc6000bf05300 */
[----:B------:R-:W-:Y:S02]  /*12b0*/  SHF.R.S32.HI R3, RZ, 0x1f, R0 ;  /* 0x0000001fff037819 */ /* 0x000fe40000011400 */
[----:B------:R-:W3:Y:S02]  /*12c0*/  LDC.64 R206, c[0x0][0x390] ;  /* 0x0000e400ffce7b82 */ /* 0x000ee40000000a00 */
[----:B------:R-:W-:-:S06]  /*12d0*/  LEA.HI R2, R3, R0, RZ, 0x3 ;  /* 0x0000000003027211 */ /* 0x000fcc00078f18ff */
[----:B------:R-:W4:Y:S01]  /*12e0*/  @P0 LDC.64 R202, c[0x0][0x3a0] ;  /* 0x0000e800ffca0b82 */ /* 0x000f220000000a00 */
[----:B0-----:R-:W-:-:S04]  /*12f0*/  LOP3.LUT R196, R196, 0x1f, RZ, 0xc0, !PT ;  /* 0x0000001fc4c47812 */ /* 0x001fc800078ec0ff */
[----:B------:R-:W-:-:S05]  /*1300*/  LEA.HI.SX32 R2, R2, R196, 0x1d ;  /* 0x000000c402027211 */ /* 0x000fca00078feaff */
[----:B-1----:R-:W-:-:S04]  /*1310*/  @P1 IMAD.WIDE.U32 R200, R2, 0x10, R200 ;  /* 0x0000001002c81825 */ /* 0x002fc800078e00c8 */
[C---:B---3--:R-:W-:Y:S01]  /*1320*/  IMAD.WIDE.U32 R196, R2.reuse, 0x10, R206 ;  /* 0x0000001002c47825 */ /* 0x048fe200078e00ce */
[----:B-----5:R-:W3:Y:S03]  /*1330*/  @P1 LDG.E.128 R184, desc[UR6][R200.64] ;  /* 0x00000006c8b81981 */ /* 0x020ee6000c1e1d00 */
[----:B----4-:R-:W-:Y:S02]  /*1340*/  @P0 IMAD.WIDE.U32 R202, R2, 0x20, R202 ;  /* 0x0000002002ca0825 */ /* 0x010fe400078e00ca */
[----:B-----5:R-:W5:Y:S04]  /*1350*/  LDG.E.128 R196, desc[UR6][R196.64] ;  /* 0x00000006c4c47981 */ /* 0x020f68000c1e1d00 */
        /* <DEDUP_REMOVED lines=25> */
.L_x_13231:
        /* <DEDUP_REMOVED lines=21> */
.L_x_13230:
        /* <DEDUP_REMOVED lines=32> */
.L_x_13233:
[C---:B-----5:R-:W-:Y:S02]  /*1840*/  PRMT R201, R196.reuse, 0x7632, R201 ;  /* 0x00007632c4c97816 */ /* 0x060fe400000000c9 */
[C---:B------:R-:W-:Y:S02]  /*1850*/  PRMT R202, R197.reuse, 0x7632, R202 ;  /* 0x00007632c5ca7816 */ /* 0x040fe400000000ca */
[----:B------:R-:W-:Y:S02]  /*1860*/  SHF.L.U32 R203, R197, 0x10, RZ ;  /* 0x00000010c5cb7819 */ /* 0x000fe400000006ff */
[----:B------:R-:W-:Y:S02]  /*1870*/  SHF.L.U32 R196, R196, 0x10, RZ ;  /* 0x00000010c4c47819 */ /* 0x000fe400000006ff */
[----:B------:R-:W-:Y:S02]  /*1880*/  SHF.L.U32 R197, R184, 0x10, RZ ;  /* 0x00000010b8c57819 */ /* 0x000fe400000006ff */
[----:B------:R-:W-:-:S02]  /*1890*/  PRMT R205, R198, 0x7632, R205 ;  /* 0x00007632c6cd7816 */ /* 0x000fc400000000cd */
[----:B------:R-:W-:Y:S01]  /*18a0*/  PRMT R210, R199, 0x7632, R210 ;  /* 0x00007632c7d27816 */ /* 0x000fe200000000d2 */
[----:B------:R-:W-:Y:S01]  /*18b0*/  FADD.FTZ R197, R196, R197 ;  /* 0x000000c5c4c57221 */ /* 0x000fe20000010000 */
        /* <DEDUP_REMOVED lines=28> */
.L_x_13232:
[----:B------:R-:W0:Y:S01]  /*1a80*/  LDC.64 R250, c[0x0][0x3a8] ;  /* 0x0000ea00fffa7b82 */ /* 0x000e220000000a00 */
[----:B------:R-:W-:-:S05]  /*1a90*/  IADD3 R0, PT, PT, R2, 0x20, RZ ;  /* 0x0000002002007810 */ /* 0x000fca0007ffe0ff */
[----:B------:R-:W-:Y:S02]  /*1aa0*/  IMAD.WIDE.U32 R196, R0, 0x10, R206 ;  /* 0x0000001000c47825 */ /* 0x000fe400078e00ce */
[----:B------:R-:W1:Y:S08]  /*1ab0*/  @P0 LDC.64 R204, c[0x0][0x3a0] ;  /* 0x0000e800ffcc0b82 */ /* 0x000e700000000a00 */
[----:B------:R-:W3:Y:S01]  /*1ac0*/  @P1 LDC.64 R202, c[0x0][0x398] ;  /* 0x0000e600ffca1b82 */ /* 0x000ee20000000a00 */
[----:B0-----:R-:W-:-:S05]  /*1ad0*/  IMAD.WIDE.U32 R200, R2, 0x20, R250 ;  /* 0x0000002002c87825 */ /* 0x001fca00078e00fa */
[----:B------:R0:W-:Y:S01]  /*1ae0*/  STG.E.128 desc[UR6][R200.64], R240 ;  /* 0x000000f0c8007986 */ /* 0x0001e2000c101d06 */
[----:B-1----:R-:W-:-:S03]  /*1af0*/  @P0 IMAD.WIDE.U32 R204, R0, 0x20, R204 ;  /* 0x0000002000cc0825 */ /* 0x002fc600078e00cc */
[----:B------:R0:W-:Y:S04]  /*1b00*/  STG.E.128 desc[UR6][R200.64+0x10], R236 ;  /* 0x000010ecc8007986 */ /* 0x0001e8000c101d06 */
[----:B------:R0:W5:Y:S01]  /*1b10*/  @P0 LDG.E.128 R188, desc[UR6][R204.64] ;  /* 0x00000006ccbc0981 */ /* 0x000162000c1e1d00 */
[----:B------:R-:W-:Y:S01]  /*1b20*/  UISETP.NE.U32.AND UP0, UPT, UR10, URZ, UPT ;  /* 0x000000ff0a00728c */ /* 0x000fe2000bf05070 */
[----:B---3--:R-:W-:Y:S02]  /*1b30*/  @P1 IMAD.WIDE.U32 R202, R0, 0x10, R202 ;  /* 0x0000001000ca1825 */ /* 0x008fe400078e00ca */
[----:B------:R0:W5:Y:S04]  /*1b40*/  @P0 LDG.E.128 R192, desc[UR6][R204.64+0x10] ;  /* 0x00001006ccc00981 */ /* 0x000168000c1e1d00 */
[----:B------:R-:W5:Y:S01]  /*1b50*/  LDG.E.128 R196, desc[UR6][R196.64] ;  /* 0x00000006c4c47981 */ /* 0x000f62000c1e1d00 */
[----:B------:R-:W-:-:S03]  /*1b60*/  UISETP.NE.AND.EX UP0, UPT, UR11, URZ, UPT, UP0 ;  /* 0x000000ff0b00728c */ /* 0x000fc6000bf05300 */
[----:B------:R0:W5:Y:S03]  /*1b70*/  @P1 LDG.E.128 R184, desc[UR6][R202.64] ;  /* 0x00000006cab81981 */ /* 0x000166000c1e1d00 */
[----:B------:R-:W-:-:S13]  /*1b80*/  PLOP3.LUT P1, PT, PT, PT, UP0, 0x80, 0x8 ;  /* 0x000000000008781c */ /* 0x000fda0003f2f008 */
[----:B0-----:R-:W-:Y:S05]  /*1b90*/  @!P1 BRA `(.L_x_13234) ;  /* 0x00000004002c9947 */ /* 0x001fea0003800000 */
[----:B------:R-:W-:Y:S05]  /*1ba0*/  @!P0 BRA `(.L_x_13235) ;  /* 0x0000000000a48947 */ /* 0x000fea0003800000 */
[----:B-----5:R-:W-:Y:S02]  /*1bb0*/  PRMT R3, R196, 0x7632, R3 ;  /* 0x00007632c4037816 */ /* 0x020fe40000000003 */
[C---:B------:R-:W-:Y:S02]  /*1bc0*/  PRMT R200, R197.reuse, 0x7632, R200 ;  /* 0x00007632c5c87816 */ /* 0x040fe400000000c8 */
[----:B------:R-:W-:Y:S02]  /*1bd0*/  SHF.L.U32 R201, R197, 0x10, RZ ;  /* 0x00000010c5c97819 */ /* 0x000fe400000006ff */
[----:B------:R-:W-:Y:S02]  /*1be0*/  PRMT R202, R198, 0x7632, R202 ;  /* 0x00007632c6ca7816 */ /* 0x000fe400000000ca */
[----:B------:R-:W-:Y:S02]  /*1bf0*/  SHF.L.U32 R196, R196, 0x10, RZ ;  /* 0x00000010c4c47819 */ /* 0x000fe400000006ff */
[----:B------:R-:W-:-:S02]  /*1c00*/  SHF.L.U32 R198, R198, 0x10, RZ ;  /* 0x00000010c6c67819 */ /* 0x000fc400000006ff */
[----:B------:R-:W-:Y:S02]  /*1c10*/  SHF.L.U32 R197, R184, 0x10, RZ ;  /* 0x00000010b8c57819 */ /* 0x000fe400000006ff */
[----:B------:R-:W-:Y:S02]  /*1c20*/  SHF.L.U32 R205, R186, 0x10, RZ ;  /* 0x00000010bacd7819 */ /* 0x000fe400000006ff */
[----:B------:R-:W-:Y:S01]  /*1c30*/  PRMT R204, R199, 0x7632, R204 ;  /* 0x00007632c7cc7816 */ /* 0x000fe200000000cc */
[--C-:B------:R-:W-:Y:S01]  /*1c40*/  FADD.FTZ R197, R197, R196.reuse ;  /* 0x000000c4c5c57221 */ /* 0x100fe20000010000 */
        /* <DEDUP_REMOVED lines=31> */
.L_x_13235:
[----:B-----5:R-:W-:Y:S02]  /*1e40*/  PRMT R200, R196, 0x7632, R200 ;  /* 0x00007632c4c87816 */ /* 0x020fe400000000c8 */
[C---:B------:R-:W-:Y:S02]  /*1e50*/  PRMT R201, R197.reuse, 0x7632, R201 ;  /* 0x00007632c5c97816 */ /* 0x040fe400000000c9 */
[----:B------:R-:W-:Y:S02]  /*1e60*/  PRMT R202, R198, 0x7632, R202 ;  /* 0x00007632c6ca7816 */ /* 0x000fe400000000ca */
[----:B------:R-:W-:Y:S02]  /*1e70*/  SHF.L.U32 R196, R196, 0x10, RZ ;  /* 0x00000010c4c47819 */ /* 0x000fe400000006ff */
        /* <DEDUP_REMOVED lines=29> */
.L_x_13234:
[----:B------:R-:W-:Y:S05]  /*2050*/  @!P0 BRA `(.L_x_13237) ;  /* 0x0000000000548947 */ /* 0x000fea0003800000 */
        /* <DEDUP_REMOVED lines=21> */
.L_x_13237:
        /* <DEDUP_REMOVED lines=12> */
.L_x_13236:
[----:B------:R-:W0:Y:S01]  /*2270*/  @P1 LDC.64 R202, c[0x0][0x398] ;  /* 0x0000e600ffca1b82 */ /* 0x000e220000000a00 */
[----:B------:R-:W-:Y:S01]  /*2280*/  IADD3 R247, PT, PT, R2, 0x40, RZ ;  /* 0x0000004002f77810 */ /* 0x000fe20007ffe0ff */
[----:B------:R-:W-:-:S06]  /*2290*/  IMAD.WIDE.U32 R200, R0, 0x20, R250 ;  /* 0x0000002000c87825 */ /* 0x000fcc00078e00fa */
[----:B------:R-:W1:Y:S01]  /*22a0*/  @P0 LDC.64 R204, c[0x0][0x3a0] ;  /* 0x0000e800ffcc0b82 */ /* 0x000e620000000a00 */
[C---:B------:R-:W-:Y:S01]  /*22b0*/  IMAD.WIDE.U32 R196, R247.reuse, 0x10, R206 ;  /* 0x00000010f7c47825 */ /* 0x040fe200078e00ce */
[----:B------:R3:W-:Y:S04]  /*22c0*/  STG.E.128 desc[UR6][R200.64], R232 ;  /* 0x000000e8c8007986 */ /* 0x0007e8000c101d06 */
[----:B------:R3:W-:Y:S04]  /*22d0*/  STG.E.128 desc[UR6][R200.64+0x10], R228 ;  /* 0x000010e4c8007986 */ /* 0x0007e8000c101d06 */
[----:B------:R-:W5:Y:S01]  /*22e0*/  LDG.E.128 R196, desc[UR6][R196.64] ;  /* 0x00000006c4c47981 */ /* 0x000f62000c1e1d00 */
[----:B0-----:R-:W-:-:S05]  /*22f0*/  @P1 IMAD.WIDE.U32 R202, R247, 0x10, R202 ;  /* 0x00000010f7ca1825 */ /* 0x001fca00078e00ca */
[----:B------:R3:W5:Y:S01]  /*2300*/  @P1 LDG.E.128 R184, desc[UR6][R202.64] ;  /* 0x00000006cab81981 */ /* 0x000762000c1e1d00 */
[----:B-1----:R-:W-:-:S05]  /*2310*/  @P0 IMAD.WIDE.U32 R204, R247, 0x20, R204 ;  /* 0x00000020f7cc0825 */ /* 0x002fca00078e00cc */
[----:B------:R3:W5:Y:S04]  /*2320*/  @P0 LDG.E.128 R188, desc[UR6][R204.64] ;  /* 0x00000006ccbc0981 */ /* 0x000768000c1e1d00 */
[----:B------:R3:W5:Y:S01]  /*2330*/  @P0 LDG.E.128 R192, desc[UR6][R204.64+0x10] ;  /* 0x00001006ccc00981 */ /* 0x000762000c1e1d00 */
[----:B------:R-:W-:Y:S05]  /*2340*/  @!P1 BRA `(.L_x_13238) ;  /* 0x00000004002c9947 */ /* 0x000fea0003800000 */
[----:B------:R-:W-:Y:S05]  /*2350*/  @!P0 BRA `(.L_x_13239) ;  /* 0x0000000000a48947 */ /* 0x000fea0003800000 */
[----:B-----5:R-:W-:Y:S02]  /*2360*/  PRMT R3, R196, 0x7632, R3 ;  /* 0x00007632c4037816 */ /* 0x020fe40000000003 */
[----:B---3--:R-:W-:Y:S02]  /*2370*/  PRMT R200, R184, 0x7632, R200 ;  /* 0x00007632b8c87816 */ /* 0x008fe400000000c8 */
[----:B------:R-:W-:Y:S02]  /*2380*/  SHF.L.U32 R3, R3, 0x10, RZ ;  /* 0x0000001003037819 */ /* 0x000fe400000006ff */
[----:B------:R-:W-:Y:S02]  /*2390*/  SHF.L.U32 R200, R200, 0x10, RZ ;  /* 0x00000010c8c87819 */ /* 0x000fe400000006ff */
[----:B------:R-:W-:Y:S02]  /*23a0*/  PRMT R201, R185, 0x7632, R201 ;  /* 0x00007632b9c97816 */ /* 0x000fe400000000c9 */
[----:B------:R-:W-:Y:S01]  /*23b0*/  SHF.L.U32 R196, R196, 0x10, RZ ;  /* 0x00000010c4c47819 */ /* 0x000fe200000006ff */
[----:B------:R-:W-:Y:S01]  /*23c0*/  FADD.FTZ R200, R3, R200 ;  /* 0x000000c803c87221 */ /* 0x000fe20000010000 */
[----:B------:R-:W-:-:S02]  /*23d0*/  PRMT R3, R197, 0x7632, R3 ;  /* 0x00007632c5037816 */ /* 0x000fc40000000003 */
[----:B------:R-:W-:Y:S01]  /*23e0*/  SHF.L.U32 R202, R201, 0x10, RZ ;  /* 0x00000010c9ca7819 */ /* 0x000fe200000006ff */
[----:B------:R-:W-:Y:S01]  /*23f0*/  FADD.FTZ R221, R189, R200 ;  /* 0x000000c8bddd7221 */ /* 0x000fe20000010000 */
[----:B------:R-:W-:Y:S02]  /*2400*/  SHF.L.U32 R3, R3, 0x10, RZ ;  /* 0x0000001003037819 */ /* 0x000fe400000006ff */
[----:B------:R-:W-:Y:S02]  /*2410*/  PRMT R201, R186, 0x7632, R201 ;  /* 0x00007632bac97816 */ /* 0x000fe400000000c9 */
[----:B------:R-:W-:Y:S01]  /*2420*/  PRMT R203, R198, 0x7632, R203 ;  /* 0x00007632c6cb7816 */ /* 0x000fe200000000cb */
[----:B------:R-:W-:Y:S01]  /*2430*/  FADD.FTZ R202, R3, R202 ;  /* 0x000000ca03ca7221 */ /* 0x000fe20000010000 */
[----:B------:R-:W-:Y:S02]  /*2440*/  SHF.L.U32 R3, R184, 0x10, RZ ;  /* 0x00000010b8037819 */ /* 0x000fe400000006ff */
[----:B------:R-:W-:Y:S01]  /*2450*/  PRMT R205, R199, 0x7632, R205 ;  /* 0x00007632c7cd7816 */ /* 0x000fe200000000cd */
[----:B------:R-:W-:Y:S01]  /*2460*/  FADD.FTZ R223, R191, R202 ;  /* 0x000000cabfdf7221 */ /* 0x000fe20000010000 */
[----:B------:R-:W-:Y:S01]  /*2470*/  PRMT R208, R187, 0x7632, R208 ;  /* 0x00007632bbd07816 */ /* 0x000fe200000000d0 */
        /* <DEDUP_REMOVED lines=23> */
.L_x_13239:
[----:B---3-5:R-:W-:Y:S02]  /*25f0*/  PRMT R200, R196, 0x7632, R200 ;  /* 0x00007632c4c87816 */ /* 0x028fe400000000c8 */
[----:B------:R-:W-:Y:S02]  /*2600*/  PRMT R3, R184, 0x7632, R3 ;  /* 0x00007632b8037816 */ /* 0x000fe40000000003 */
[----:B------:R-:W-:Y:S02]  /*2610*/  SHF.L.U32 R200, R200, 0x10, RZ ;  /* 0x00000010c8c87819 */ /* 0x000fe400000006ff */
[----:B------:R-:W-:Y:S02]  /*2620*/  SHF.L.U32 R3, R3, 0x10, RZ ;  /* 0x0000001003037819 */ /* 0x000fe400000006ff */
[----:B------:R-:W-:Y:S02]  /*2630*/  PRMT R201, R198, 0x7632, R201 ;  /* 0x00007632c6c97816 */ /* 0x000fe400000000c9 */
[----:B------:R-:W-:Y:S01]  /*2640*/  SHF.L.U32 R196, R196, 0x10, RZ ;  /* 0x00000010c4c47819 */ /* 0x000fe200000006ff */
[----:B------:R-:W-:Y:S01]  /*2650*/  FADD.FTZ R221, R200, R3 ;  /* 0x00000003c8dd7221 */ /* 0x000fe20000010000 */
[----:B------:R-:W-:-:S02]  /*2660*/  PRMT R200, R197, 0x7632, R200 ;  /* 0x00007632c5c87816 */ /* 0x000fc400000000c8 */
[----:B------:R-:W-:Y:S02]  /*2670*/  PRMT R3, R185, 0x7632, R3 ;  /* 0x00007632b9037816 */ /* 0x000fe40000000003 */
[----:B------:R-:W-:Y:S02]  /*2680*/  SHF.L.U32 R202, R200, 0x10, RZ ;  /* 0x00000010c8ca7819 */ /* 0x000fe400000006ff */
[----:B------:R-:W-:Y:S02]  /*2690*/  SHF.L.U32 R3, R3, 0x10, RZ ;  /* 0x0000001003037819 */ /* 0x000fe400000006ff */
[----:B------:R-:W-:Y:S02]  /*26a0*/  SHF.L.U32 R225, R201, 0x10, RZ ;  /* 0x00000010c9e17819 */ /* 0x000fe400000006ff */
[----:B------:R-:W-:Y:S01]  /*26b0*/  PRMT R200, R186, 0x7632, R200 ;  /* 0x00007632bac87816 */ /* 0x000fe200000000c8 */
[----:B------:R-:W-:Y:S01]  /*26c0*/  FADD.FTZ R223, R202, R3 ;  /* 0x00000003cadf7221 */ /* 0x000fe20000010000 */
[----:B------:R-:W-:-:S02]  /*26d0*/  SHF.L.U32 R3, R184, 0x10, RZ ;  /* 0x00000010b8037819 */ /* 0x000fc400000006ff */
[----:B------:R-:W-:Y:S02]  /*26e0*/  PRMT R203, R199, 0x7632, R203 ;  /* 0x00007632c7cb7816 */ /* 0x000fe400000000cb */
[----:B------:R-:W-:Y:S01]  /*26f0*/  PRMT R201, R187, 0x7632, R201 ;  /* 0x00007632bbc97816 */ /* 0x000fe200000000c9 */
[----:B------:R-:W-:Y:S01]  /*2700*/  FADD.FTZ R220, R3, R196 ;  /* 0x000000c403dc7221 */ /* 0x000fe20000010000 */
        /* <DEDUP_REMOVED lines=11> */
[----:B------:R-:W-:-:S03]  /*27c0*/  SHF.L.U32 R226, R187, 0x10, RZ ;  /* 0x00000010bbe27819 */ /* 0x000fc600000006ff */
[----:B------:R-:W-:Y:S02]  /*27d0*/  FADD.FTZ R224, R3, R198 ;  /* 0x000000c603e07221 */ /* 0x000fe40000010000 */
[----:B------:R-:W-:Y:S01]  /*27e0*/  FADD.FTZ R226, R226, R199 ;  /* 0x000000c7e2e27221 */ /* 0x000fe20000010000 */
[----:B------:R-:W-:Y:S06]  /*27f0*/  BRA `(.L_x_13240) ;  /* 0x0000000000887947 */ /* 0x000fec0003800000 */
.L_x_13238:
[----:B------:R-:W-:Y:S05]  /*2800*/  @!P0 BRA `(.L_x_13241) ;  /* 0x0000000000548947 */ /* 0x000fea0003800000 */
[C---:B---3-5:R-:W-:Y:S02]  /*2810*/  PRMT R202, R198.reuse, 0x7632, R202 ;  /* 0x00007632c6ca7816 */ /* 0x068fe400000000ca */
        /* <DEDUP_REMOVED lines=20> */
.L_x_13241:
        /* <DEDUP_REMOVED lines=12> */
.L_x_13240:
[----:B------:R-:W0:Y:S01]  /*2a20*/  @P0 LDC.64 R196, c[0x0][0x3a0] ;  /* 0x0000e800ffc40b82 */ /* 0x000e220000000a00 */
[----:B------:R-:W-:Y:S01]  /*2a30*/  IADD3 R246, PT, PT, R2, 0x60, RZ ;  /* 0x0000006002f67810 */ /* 0x000fe20007ffe0ff */
[----:B---3--:R-:W-:-:S05]  /*2a40*/  IMAD.WIDE.U32 R200, R247, 0x20, R250 ;  /* 0x00000020f7c87825 */ /* 0x008fca00078e00fa */
[----:B------:R1:W-:Y:S01]  /*2a50*/  STG.E.128 desc[UR6][R200.64], R220 ;  /* 0x000000dcc8007986 */ /* 0x0003e2000c101d06 */
[----:B------:R-:W3:Y:S03]  /*2a60*/  @P1 LDC.64 R202, c[0x0][0x398] ;  /* 0x0000e600ffca1b82 */ /* 0x000ee60000000a00 */
[----:B------:R1:W-:Y:S01]  /*2a70*/  STG.E.128 desc[UR6][R200.64+0x10], R224 ;  /* 0x000010e0c8007986 */ /* 0x0003e2000c101d06 */
[----:B0-----:R-:W-:-:S04]  /*2a80*/  @P0 IMAD.WIDE.U32 R204, R246, 0x20, R196 ;  /* 0x00000020f6cc0825 */ /* 0x001fc800078e00c4 */
[C---:B------:R-:W-:Y:S01]  /*2a90*/  IMAD.WIDE.U32 R196, R246.reuse, 0x10, R206 ;  /* 0x00000010f6c47825 */ /* 0x040fe200078e00ce */
[----:B------:R1:W5:Y:S03]  /*2aa0*/  @P0 LDG.E.128 R188, desc[UR6][R204.64] ;  /* 0x00000006ccbc0981 */ /* 0x000366000c1e1d00 */
[----:B---3--:R-:W-:Y:S01]  /*2ab0*/  @P1 IMAD.WIDE.U32 R202, R246, 0x10, R202 ;  /* 0x00000010f6ca1825 */ /* 0x008fe200078e00ca */
[----:B------:R1:W5:Y:S04]  /*2ac0*/  @P0 LDG.E.128 R192, desc[UR6][R204.64+0x10] ;  /* 0x00001006ccc00981 */ /* 0x000368000c1e1d00 */
[----:B------:R1:W5:Y:S04]  /*2ad0*/  @P1 LDG.E.128 R184, desc[UR6][R202.64] ;  /* 0x00000006cab81981 */ /* 0x000368000c1e1d00 */
[----:B------:R-:W5:Y:S01]  /*2ae0*/  LDG.E.128 R196, desc[UR6][R196.64] ;  /* 0x00000006c4c47981 */ /* 0x000f62000c1e1d00 */
[----:B------:R-:W-:Y:S05]  /*2af0*/  @!P1 BRA `(.L_x_13242) ;  /* 0x00000004002c9947 */ /* 0x000fea0003800000 */
[----:B------:R-:W-:Y:S05]  /*2b00*/  @!P0 BRA `(.L_x_13243) ;  /* 0x0000000000a48947 */ /* 0x000fea0003800000 */
[----:B-----5:R-:W-:Y:S02]  /*2b10*/  PRMT R3, R196, 0x7632, R3 ;  /* 0x00007632c4037816 */ /* 0x020fe40000000003 */
[----:B-1----:R-:W-:Y:S02]  /*2b20*/  PRMT R200, R184, 0x7632, R200 ;  /* 0x00007632b8c87816 */ /* 0x002fe400000000c8 */
[----:B------:R-:W-:Y:S02]  /*2b30*/  SHF.L.U32 R3, R3, 0x10, RZ ;  /* 0x0000001003037819 */ /* 0x000fe400000006ff */
[----:B------:R-:W-:Y:S02]  /*2b40*/  SHF.L.U32 R200, R200, 0x10, RZ ;  /* 0x00000010c8c87819 */ /* 0x000fe400000006ff */
[----:B------:R-:W-:Y:S02]  /*2b50*/  PRMT R204, R197, 0x7632, R204 ;  /* 0x00007632c5cc7816 */ /* 0x000fe400000000cc */
[----:B------:R-:W-:Y:S01]  /*2b60*/  PRMT R212, R198, 0x7632, R212 ;  /* 0x00007632c6d47816 */ /* 0x000fe200000000d4 */
[----:B------:R-:W-:Y:S01]  /*2b70*/  FADD.FTZ R202, R3, R200 ;  /* 0x000000c803ca7221 */ /* 0x000fe20000010000 */
[----:B------:R-:W-:-:S02]  /*2b80*/  PRMT R3, R185, 0x7632, R3 ;  /* 0x00007632b9037816 */ /* 0x000fc40000000003 */
[----:B------:R-:W-:Y:S01]  /*2b90*/  SHF.L.U32 R204, R204, 0x10, RZ ;  /* 0x00000010cccc7819 */ /* 0x000fe200000006ff */
[----:B------:R-:W-:Y:S01]  /*2ba0*/  FADD.FTZ R217, R189, R202 ;  /* 0x000000cabdd97221 */ /* 0x000fe20000010000 */
[----:B------:R-:W-:Y:S02]  /*2bb0*/  SHF.L.U32 R3, R3, 0x10, RZ ;  /* 0x0000001003037819 */ /* 0x000fe400000006ff */
[----:B------:R-:W-:Y:S02]  /*2bc0*/  PRMT R200, R186, 0x7632, R200 ;  /* 0x00007632bac87816 */ /* 0x000fe400000000c8 */
[----:B------:R-:W-:Y:S01]  /*2bd0*/  SHF.L.U32 R212, R212, 0x10, RZ ;  /* 0x00000010d4d47819 */ /* 0x000fe200000006ff */
[----:B------:R-:W-:Y:S01]  /*2be0*/  FADD.FTZ R204, R204, R3 ;  /* 0x00000003cccc7221 */ /* 0x000fe20000010000 */
        /* <DEDUP_REMOVED lines=8> */
[----:B------:R-:W-:Y:S01]  /*2c70*/  SHF.L.U32 R196, R199, 0x10, RZ ;  /* 0x00000010c7c47819 */ /* 0x000fe200000006ff */
[----:B------:R-:W-:Y:S01]  /*2c80*/  FADD.FTZ R216, R188, R3 ;  /* 0x00000003bcd87221 */ /* 0x000fe20000010000 */
[----:B------:R-:W-:Y:S01]  /*2c90*/  SHF.L.U32 R200, R203, 0x10, RZ ;  /* 0x00000010cbc87819 */ /* 0x000fe200000006ff */
[----:B------:R-:W-:Y:S01]  /*2ca0*/  FADD.FTZ R209, R193, R212 ;  /* 0x000000d4c1d17221 */ /* 0x000fe20000010000 */
        /* <DEDUP_REMOVED lines=10> */
[----:B------:R-:W-:Y:S01]  /*2d50*/  FADD.FTZ R218, R190, R197 ;  /* 0x000000c5beda7221 */ /* 0x000fe20000010000 */
[----:B------:R-:W-:-:S02]  /*2d60*/  FADD.FTZ R201, R201, R196 ;  /* 0x000000c4c9c97221 */ /* 0x000fc40000010000 */
[----:B------:R-:W-:Y:S02]  /*2d70*/  FADD.FTZ R208, R192, R199 ;  /* 0x000000c7c0d07221 */ /* 0x000fe40000010000 */
[----:B------:R-:W-:Y:S01]  /*2d80*/  FADD.FTZ R210, R194, R201 ;  /* 0x000000c9c2d27221 */ /* 0x000fe20000010000 */
[----:B------:R-:W-:Y:S06]  /*2d90*/  BRA `(.L_x_13244) ;  /* 0x00000004000c7947 */ /* 0x000fec0003800000 */
.L_x_13243:
[----:B-1---5:R-:W-:Y:S02]  /*2da0*/  PRMT R200, R196, 0x7632, R200 ;  /* 0x00007632c4c87816 */ /* 0x022fe400000000c8 */
[----:B------:R-:W-:Y:S02]  /*2db0*/  PRMT R3, R184, 0x7632, R3 ;  /* 0x00007632b8037816 */ /* 0x000fe40000000003 */
[----:B------:R-:W-:Y:S02]  /*2dc0*/  SHF.L.U32 R200, R200, 0x10, RZ ;  /* 0x00000010c8c87819 */ /* 0x000fe400000006ff */
[----:B------:R-:W-:Y:S02]  /*2dd0*/  SHF.L.U32 R3, R3, 0x10, RZ ;  /* 0x0000001003037819 */ /* 0x000fe400000006ff */
[----:B------:R-:W-:Y:S02]  /*2de0*/  SHF.L.U32 R196, R196, 0x10, RZ ;  /* 0x00000010c4c47819 */ /* 0x000fe400000006ff */
[----:B------:R-:W-:Y:S01]  /*2df0*/  PRMT R219, R197, 0x7632, R219 ;  /* 0x00007632c5db7816 */ /* 0x000fe200000000db */
[--C-:B------:R-:W-:Y:S01]  /*2e00*/  FADD.FTZ R217, R200, R3.reuse ;  /* 0x00000003c8d97221 */ /* 0x100fe20000010000 */
[----:B------:R-:W-:-:S02]  /*2e10*/  PRMT R3, R186, 0x7632, R3 ;  /* 0x00007632ba037816 */ /* 0x000fc40000000003 */
[----:B------:R-:W-:Y:S02]  /*2e20*/  PRMT R200, R185, 0x7632, R200 ;  /* 0x00007632b9c87816 */ /* 0x000fe400000000c8 */
[----:B------:R-:W-:Y:S02]  /*2e30*/  SHF.L.U32 R202, R3, 0x10, RZ ;  /* 0x0000001003ca7819 */ /* 0x000fe400000006ff */
[----:B------:R-:W-:Y:S02]  /*2e40*/  SHF.L.U32 R3, R184, 0x10, RZ ;  /* 0x00000010b8037819 */ /* 0x000fe400000006ff */
        /* <DEDUP_REMOVED lines=22> */
.L_x_13242:
[----:B------:R-:W-:Y:S05]  /*2fb0*/  @!P0 BRA `(.L_x_13245) ;  /* 0x0000000000548947 */ /* 0x000fea0003800000 */
[C---:B-1---5:R-:W-:Y:S02]  /*2fc0*/  PRMT R200, R196.reuse, 0x7632, R200 ;  /* 0x00007632c4c87816 */ /* 0x062fe400000000c8 */
        /* <DEDUP_REMOVED lines=20> */
.L_x_13245:
        /* <DEDUP_REMOVED lines=12> */
.L_x_13244:
[----:B------:R-:W0:Y:S01]  /*31d0*/  @P0 LDC.64 R196, c[0x0][0x3a0] ;  /* 0x0000e800ffc40b82 */ /* 0x000e220000000a00 */
[----:B------:R-:W-:Y:S01]  /*31e0*/  IADD3 R245, PT, PT, R2, 0x80, RZ ;  /* 0x0000008002f57810 */ /* 0x000fe20007ffe0ff */
[----:B-1----:R-:W-:-:S05]  /*31f0*/  IMAD.WIDE.U32 R200, R246, 0x20, R250 ;  /* 0x00000020f6c87825 */ /* 0x002fca00078e00fa */
[----:B------:R1:W-:Y:S01]  /*3200*/  STG.E.128 desc[UR6][R200.64], R216 ;  /* 0x000000d8c8007986 */ /* 0x0003e2000c101d06 */
[----:B------:R-:W3:Y:S03]  /*3210*/  @P1 LDC.64 R198, c[0x0][0x398] ;  /* 0x0000e600ffc61b82 */ /* 0x000ee60000000a00 */
[----:B------:R1:W-:Y:S01]  /*3220*/  STG.E.128 desc[UR6][R200.64+0x10], R208 ;  /* 0x000010d0c8007986 */ /* 0x0003e2000c101d06 */
[----:B0-----:R-:W-:-:S05]  /*3230*/  @P0 IMAD.WIDE.U32 R196, R245, 0x20, R196 ;  /* 0x00000020f5c40825 */ /* 0x001fca00078e00c4 */
[----:B------:R-:W5:Y:S01]  /*3240*/  @P0 LDG.E.128 R188, desc[UR6][R196.64] ;  /* 0x00000006c4bc0981 */ /* 0x000f62000c1e1d00 */
[----:B---3--:R-:W-:-:S03]  /*3250*/  @P1 IMAD.WIDE.U32 R198, R245, 0x10, R198 ;  /* 0x00000010f5c61825 */ /* 0x008fc600078e00c6 */
[----:B------:R0:W5:Y:S04]  /*3260*/  @P0 LDG.E.128 R192, desc[UR6][R196.64+0x10] ;  /* 0x00001006c4c00981 */ /* 0x000168000c1e1d00 */
[----:B------:R1:W5:Y:S01]  /*3270*/  @P1 LDG.E.128 R184, desc[UR6][R198.64] ;  /* 0x00000006c6b81981 */ /* 0x000362000c1e1d00 */
[----:B0-----:R-:W-:-:S06]  /*3280*/  IMAD.WIDE.U32 R196, R245, 0x10, R206 ;  /* 0x00000010f5c47825 */ /* 0x001fcc00078e00ce */
[----:B------:R-:W5:Y:S01]  /*3290*/  LDG.E.128 R196, desc[UR6][R196.64] ;  /* 0x00000006c4c47981 */ /* 0x000f62000c1e1d00 */
[----:B-1----:R-:W-:Y:S05]  /*32a0*/  @!P1 BRA `(.L_x_13246) ;  /* 0x00000004002c9947 */ /* 0x002fea0003800000 */
[----:B------:R-:W-:Y:S05]  /*32b0*/  @!P0 BRA `(.L_x_13247) ;  /* 0x0000000000a48947 */ /* 0x000fea0003800000 */
[----:B-----5:R-:W-:Y:S02]  /*32c0*/  SHF.L.U32 R200, R196, 0x10, RZ ;  /* 0x00000010c4c87819 */ /* 0x020fe400000006ff */
[----:B------:R-:W-:Y:S02]  /*32d0*/  SHF.L.U32 R3, R184, 0x10, RZ ;  /* 0x00000010b8037819 */ /* 0x000fe400000006ff */
        /* <DEDUP_REMOVED lines=8> */
[----:B------:R-:W-:Y:S01]  /*3360*/  SHF.L.U32 R202, R198, 0x10, RZ ;  /* 0x00000010c6ca7819 */ /* 0x000fe200000006ff */
[----:B------:R-:W-:Y:S01]  /*3370*/  FADD.FTZ R3, R196, R3 ;  /* 0x00000003c4037221 */ /* 0x000fe20000010000 */
[----:B------:R-:W-:Y:S02]  /*3380*/  SHF.L.U32 R196, R185, 0x10, RZ ;  /* 0x00000010b9c47819 */ /* 0x000fe400000006ff */
[----:B------:R-:W-:Y:S01]  /*3390*/  SHF.L.U32 R197, R197, 0x10, RZ ;  /* 0x00000010c5c57819 */ /* 0x000fe200000006ff */
[----:B------:R-:W-:Y:S01]  /*33a0*/  FADD.FTZ R213, R189, R3 ;  /* 0x00000003bdd57221 */ /* 0x000fe20000010000 */
[----:B------:R-:W-:Y:S01]  /*33b0*/  PRMT R198, R198, 0x7632, R198 ;  /* 0x00007632c6c67816 */ /* 0x000fe200000000c6 */
[----:B------:R-:W-:Y:S01]  /*33c0*/  FADD.FTZ R201, R196, R201 ;  /* 0x000000c9c4c97221 */ /* 0x000fe20000010000 */
[----:B------:R-:W-:-:S02]  /*33d0*/  PRMT R196, R185, 0x7632, R196 ;  /* 0x00007632b9c47816 */ /* 0x000fc400000000c4 */
[----:B------:R-:W-:Y:S01]  /*33e0*/  SHF.L.U32 R198, R198, 0x10, RZ ;  /* 0x00000010c6c67819 */ /* 0x000fe200000006ff */
[----:B------:R-:W-:Y:S01]  /*33f0*/  FADD.FTZ R214, R190, R201 ;  /* 0x000000c9bed67221 */ /* 0x000fe20000010000 */
[----:B------:R-:W-:Y:S02]  /*3400*/  SHF.L.U32 R196, R196, 0x10, RZ ;  /* 0x00000010c4c47819 */ /* 0x000fe400000006ff */
[C---:B------:R-:W-:Y:S02]  /*3410*/  SHF.L.U32 R203, R199.reuse, 0x10, RZ ;  /* 0x00000010c7cb7819 */ /* 0x040fe400000006ff */
[----:B------:R-:W-:Y:S01]  /*3420*/  PRMT R199, R199, 0x7632, R199 ;  /* 0x00007632c7c77816 */ /* 0x000fe200000000c7 */
[----:B------:R-:W-:Y:S01]  /*3430*/  FADD.FTZ R196, R197, R196 ;  /* 0x000000c4c5c47221 */ /* 0x000fe20000010000 */
[----:B------:R-:W-:Y:S02]  /*3440*/  SHF.L.U32 R197, R186, 0x10, RZ ;  /* 0x00000010bac57819 */ /* 0x000fe400000006ff */
[----:B------:R-:W-:Y:S01]  /*3450*/  SHF.L.U32 R199, R199, 0x10, RZ ;  /* 0x00000010c7c77819 */ /* 0x000fe200000006ff */
[----:B------:R-:W-:-:S02]  /*3460*/  FADD.FTZ R215, R191, R196 ;  /* 0x000000c4bfd77221 */ /* 0x000fc40000010000 */
[----:B------:R-:W-:Y:S01]  /*3470*/  FADD.FTZ R202, R197, R202 ;  /* 0x000000cac5ca7221 */ /* 0x000fe20000010000 */
[----:B------:R-:W-:-:S03]  /*3480*/  PRMT R197, R186, 0x7632, R197 ;  /* 0x00007632bac57816 */ /* 0x000fc600000000c5 */
[----:B------:R-:W-:Y:S01]  /*3490*/  FADD.FTZ R200, R192, R202 ;  /* 0x000000cac0c87221 */ /* 0x000fe20000010000 */
[----:B------:R-:W-:-:S05]  /*34a0*/  SHF.L.U32 R197, R197, 0x10, RZ ;  /* 0x00000010c5c57819 */ /* 0x000fca00000006ff */
[----:B------:R-:W-:Y:S01]  /*34b0*/  FADD.FTZ R197, R198, R197 ;  /* 0x000000c5c6c57221 */ /* 0x000fe20000010000 */
[----:B------:R-:W-:-:S03]  /*34c0*/  SHF.L.U32 R198, R187, 0x10, RZ ;  /* 0x00000010bbc67819 */ /* 0x000fc600000006ff */
[----:B------:R-:W-:Y:S02]  /*34d0*/  FADD.FTZ R201, R193, R197 ;  /* 0x000000c5c1c97221 */ /* 0x000fe40000010000 */
[----:B------:R-:W-:Y:S01]  /*34e0*/  FADD.FTZ R203, R198, R203 ;  /* 0x000000cbc6cb7221 */ /* 0x000fe20000010000 */
[----:B------:R-:W-:-:S03]  /*34f0*/  PRMT R198, R187, 0x7632, R198 ;  /* 0x00007632bbc67816 */ /* 0x000fc600000000c6 */
[----:B------:R-:W-:Y:S01]  /*3500*/  FADD.FTZ R202, R194, R203 ;  /* 0x000000cbc2ca7221 */ /* 0x000fe20000010000 */
[----:B------:R-:W-:-:S05]  /*3510*/  SHF.L.U32 R198, R198, 0x10, RZ ;  /* 0x00000010c6c67819 */ /* 0x000fca00000006ff */
[----:B------:R-:W-:-:S04]  /*3520*/  FADD.FTZ R198, R199, R198 ;  /* 0x000000c6c7c67221 */ /* 0x000fc80000010000 */
[----:B------:R-:W-:Y:S01]  /*3530*/  FADD.FTZ R203, R195, R198 ;  /* 0x000000c6c3cb7221 */ /* 0x000fe20000010000 */
[----:B------:R-:W-:Y:S06]  /*3540*/  BRA `(.L_x_13248) ;  /* 0x00000004000c7947 */ /* 0x000fec0003800000 */
.L_x_13247:
[----:B-----5:R-:W-:Y:S02]  /*3550*/  SHF.L.U32 R212, R196, 0x10, RZ ;  /* 0x00000010c4d47819 */ /* 0x020fe400000006ff */
[----:B------:R-:W-:Y:S02]  /*3560*/  SHF.L.U32 R3, R184, 0x10, RZ ;  /* 0x00000010b8037819 */ /* 0x000fe400000006ff */
[----:B------:R-:W-:Y:S02]  /*3570*/  PRMT R196, R196, 0x7632, R196 ;  /* 0x00007632c4c47816 */ /* 0x000fe400000000c4 */
[----:B------:R-:W-:Y:S01]  /*3580*/  SHF.L.U32 R214, R197, 0x10, RZ ;  /* 0x00000010c5d67819 */ /* 0x000fe200000006ff */
[----:B------:R-:W-:Y:S01]  /*3590*/  FADD.FTZ R212, R3, R212 ;  /* 0x000000d403d47221 */ /* 0x000fe20000010000 */
[----:B------:R-:W-:Y:S02]  /*35a0*/  PRMT R3, R184, 0x7632, R3 ;  /* 0x00007632b8037816 */ /* 0x000fe40000000003 */
[----:B------:R-:W-:-:S02]  /*35b0*/  SHF.L.U32 R196, R196, 0x10, RZ ;  /* 0x00000010c4c47819 */ /* 0x000fc400000006ff */
[----:B------:R-:W-:Y:S02]  /*35c0*/  SHF.L.U32 R3, R3, 0x10, RZ ;  /* 0x0000001003037819 */ /* 0x000fe400000006ff */
[----:B------:R-:W-:Y:S02]  /*35d0*/  PRMT R215, R197, 0x7632, R215 ;  /* 0x00007632c5d77816 */ /* 0x000fe400000000d7 */
[----:B------:R-:W-:Y:S01]  /*35e0*/  SHF.L.U32 R200, R198, 0x10, RZ ;  /* 0x00000010c6c87819 */ /* 0x000fe200000006ff */
[----:B------:R-:W-:Y:S01]  /*35f0*/  FADD.FTZ R213, R196, R3 ;  /* 0x00000003c4d57221 */ /* 0x000fe20000010000 */
[----:B------:R-:W-:Y:S02]  /*3600*/  SHF.L.U32 R3, R185, 0x10, RZ ;  /* 0x00000010b9037819 */ /* 0x000fe400000006ff */
[----:B------:R-:W-:Y:S02]  /*3610*/  SHF.L.U32 R215, R215, 0x10, RZ ;  /* 0x00000010d7d77819 */ /* 0x000fe400000006ff */
[----:B------:R-:W-:Y:S01]  /*3620*/  PRMT R198, R198, 0x7632, R198 ;  /* 0x00007632c6c67816 */ /* 0x000fe200000000c6 */
[----:B------:R-:W-:Y:S01]  /*3630*/  FADD.FTZ R214, R3, R214 ;  /* 0x000000d603d67221 */ /* 0x000fe20000010000 */
[----:B------:R-:W-:-:S02]  /*3640*/  PRMT R3, R185, 0x7632, R3 ;  /* 0x00007632b9037816 */ /* 0x000fc40000000003 */
[----:B------:R-:W-:Y:S02]  /*3650*/  SHF.L.U32 R198, R198, 0x10, RZ ;  /* 0x00000010c6c67819 */ /* 0x000fe400000006ff */
[----:B------:R-:W-:Y:S02]  /*3660*/  SHF.L.U32 R3, R3, 0x10, RZ ;  /* 0x0000001003037819 */ /* 0x000fe400000006ff */
[C---:B------:R-:W-:Y:S02]  /*3670*/  SHF.L.U32 R202, R199.reuse, 0x10, RZ ;  /* 0x00000010c7ca7819 */ /* 0x040fe400000006ff */
[----:B------:R-:W-:Y:S01]  /*3680*/  PRMT R203, R199, 0x7632, R203 ;  /* 0x00007632c7cb7816 */ /* 0x000fe200000000cb */
[----:B------:R-:W-:Y:S01]  /*3690*/  FADD.FTZ R215, R215, R3 ;  /* 0x00000003d7d77221 */ /* 0x000fe20000010000 */
[----:B------:R-:W-:Y:S02]  /*36a0*/  SHF.L.U32 R3, R186, 0x10, RZ ;  /* 0x00000010ba037819 */ /* 0x000fe400000006ff */
[----:B------:R-:W-:-:S03]  /*36b0*/  SHF.L.U32 R203, R203, 0x10, RZ ;  /* 0x00000010cbcb7819 */ /* 0x000fc600000006ff */
[----:B------:R-:W-:Y:S01]  /*36c0*/  FADD.FTZ R200, R3, R200 ;  /* 0x000000c803c87221 */ /* 0x000fe20000010000 */
[----:B------:R-:W-:-:S04]  /*36d0*/  PRMT R3, R186, 0x7632, R3 ;  /* 0x00007632ba037816 */ /* 0x000fc80000000003 */
[----:B------:R-:W-:-:S05]  /*36e0*/  SHF.L.U32 R3, R3, 0x10, RZ ;  /* 0x0000001003037819 */ /* 0x000fca00000006ff */
[----:B------:R-:W-:Y:S01]  /*36f0*/  FADD.FTZ R201, R198, R3 ;  /* 0x00000003c6c97221 */ /* 0x000fe20000010000 */
[----:B------:R-:W-:-:S05]  /*3700*/  SHF.L.U32 R3, R187, 0x10, RZ ;  /* 0x00000010bb037819 */ /* 0x000fca00000006ff */
[----:B------:R-:W-:Y:S01]  /*3710*/  FADD.FTZ R202, R3, R202 ;  /* 0x000000ca03ca7221 */ /* 0x000fe20000010000 */
[----:B------:R-:W-:-:S04]  /*3720*/  PRMT R3, R187, 0x7632, R3 ;  /* 0x00007632bb037816 */ /* 0x000fc80000000003 */
[----:B------:R-:W-:-:S05]  /*3730*/  SHF.L.U32 R3, R3, 0x10, RZ ;  /* 0x0000001003037819 */ /* 0x000fca00000006ff */
[----:B------:R-:W-:Y:S01]  /*3740*/  FADD.FTZ R203, R203, R3 ;  /* 0x00000003cbcb7221 */ /* 0x000fe20000010000 */
[----:B------:R-:W-:Y:S06]  /*3750*/  BRA `(.L_x_13248) ;  /* 0x0000000000887947 */ /* 0x000fec0003800000 */
.L_x_13246:
        /* <DEDUP_REMOVED lines=22> */
.L_x_13249:
[C---:B-----5:R-:W-:Y:S02]  /*38c0*/  PRMT R3, R196.reuse, 0x7632, R3 ;  /* 0x00007632c4037816 */ /* 0x060fe40000000003 */
[----:B------:R-:W-:Y:S02]  /*38d0*/  SHF.L.U32 R212, R196, 0x10, RZ ;  /* 0x00000010c4d47819 */ /* 0x000fe400000006ff */
[C---:B------:R-:W-:Y:S02]  /*38e0*/  PRMT R196, R197.reuse, 0x7632, R196 ;  /* 0x00007632c5c47816 */ /* 0x040fe400000000c4 */
[----:B------:R-:W-:Y:S02]  /*38f0*/  SHF.L.U32 R214, R197, 0x10, RZ ;  /* 0x00000010c5d67819 */ /* 0x000fe400000006ff */
[C---:B------:R-:W-:Y:S02]  /*3900*/  PRMT R197, R198.reuse, 0x7632, R197 ;  /* 0x00007632c6c57816 */ /* 0x040fe400000000c5 */
[----:B------:R-:W-:-:S02]  /*3910*/  SHF.L.U32 R200, R198, 0x10, RZ ;  /* 0x00000010c6c87819 */ /* 0x000fc400000006ff */
[C---:B------:R-:W-:Y:S02]  /*3920*/  PRMT R198, R199.reuse, 0x7632, R198 ;  /* 0x00007632c7c67816 */ /* 0x040fe400000000c6 */
[----:B------:R-:W-:Y:S02]  /*3930*/  SHF.L.U32 R202, R199, 0x10, RZ ;  /* 0x00000010c7ca7819 */ /* 0x000fe400000006ff */
[----:B------:R-:W-:Y:S02]  /*3940*/  SHF.L.U32 R213, R3, 0x10, RZ ;  /* 0x0000001003d57819 */ /* 0x000fe400000006ff */
[----:B------:R-:W-:Y:S02]  /*3950*/  SHF.L.U32 R215, R196, 0x10, RZ ;  /* 0x00000010c4d77819 */ /* 0x000fe400000006ff */
[----:B------:R-:W-:Y:S02]  /*3960*/  SHF.L.U32 R201, R197, 0x10, RZ ;  /* 0x00000010c5c97819 */ /* 0x000fe400000006ff */
[----:B------:R-:W-:-:S07]  /*3970*/  SHF.L.U32 R203, R198, 0x10, RZ ;  /* 0x00000010c6cb7819 */ /* 0x000fce00000006ff */
.L_x_13248:
[----:B------:R-:W0:Y:S01]  /*3980*/  @P1 LDC.64 R196, c[0x0][0x398] ;  /* 0x0000e600ffc41b82 */ /* 0x000e220000000a00 */
[----:B------:R-:W-:Y:S01]  /*3990*/  IADD3 R248, PT, PT, R2, 0xa0, RZ ;  /* 0x000000a002f87810 */ /* 0x000fe20007ffe0ff */
[----:B------:R-:W-:-:S05]  /*39a0*/  IMAD.WIDE.U32 R198, R245, 0x20, R250 ;  /* 0x00000020f5c67825 */ /* 0x000fca00078e00fa */
[----:B------:R-:W-:Y:S04]  /*39b0*/  STG.E.128 desc[UR6][R198.64], R212 ;  /* 0x000000d4c6007986 */ /* 0x000fe8000c101d06 */
[----:B------:R1:W-:Y:S01]  /*39c0*/  STG.E.128 desc[UR6][R198.64+0x10], R200 ;  /* 0x000010c8c6007986 */ /* 0x0003e2000c101d06 */
[----:B0-----:R-:W-:-:S05]  /*39d0*/  @P1 IMAD.WIDE.U32 R196, R248, 0x10, R196 ;  /* 0x00000010f8c41825 */ /* 0x001fca00078e00c4 */
[----:B------:R0:W5:Y:S02]  /*39e0*/  @P1 LDG.E.128 R184, desc[UR6][R196.64] ;  /* 0x00000006c4b81981 */ /* 0x000164000c1e1d00 */
[----:B0-----:R-:W0:Y:S02]  /*39f0*/  @P0 LDC.64 R196, c[0x0][0x3a0] ;  /* 0x0000e800ffc40b82 */ /* 0x001e240000000a00 */
[----:B0-----:R-:W-:-:S05]  /*3a00*/  @P0 IMAD.WIDE.U32 R196, R248, 0x20, R196 ;  /* 0x00000020f8c40825 */ /* 0x001fca00078e00c4 */
[----:B------:R-:W5:Y:S04]  /*3a10*/  @P0 LDG.E.128 R188, desc[UR6][R196.64] ;  /* 0x00000006c4bc0981 */ /* 0x000f68000c1e1d00 */
[----:B------:R0:W5:Y:S02]  /*3a20*/  @P0 LDG.E.128 R192, desc[UR6][R196.64+0x10] ;  /* 0x00001006c4c00981 */ /* 0x000164000c1e1d00 */
[----:B0-----:R-:W-:-:S06]  /*3a30*/  IMAD.WIDE.U32 R196, R248, 0x10, R206 ;  /* 0x00000010f8c47825 */ /* 0x001fcc00078e00ce */
[----:B-1----:R-:W5:Y:S01]  /*3a40*/  LDG.E.128 R196, desc[UR6][R196.64] ;  /* 0x00000006c4c47981 */ /* 0x002f62000c1e1d00 */
[----:B------:R-:W-:Y:S05]  /*3a50*/  @!P1 BRA `(.L_x_13250) ;  /* 0x00000004002c9947 */ /* 0x000fea0003800000 */
[----:B------:R-:W-:Y:S05]  /*3a60*/  @!P0 BRA `(.L_x_13251) ;  /* 0x0000000000a48947 */ /* 0x000fea0003800000 */
[----:B-----5:R-:W-:Y:S02]  /*3a70*/  SHF.L.U32 R3, R196, 0x10, RZ ;  /* 0x00000010c4037819 */ /* 0x020fe400000006ff */
[----:B------:R-:W-:Y:S02]  /*3a80*/  SHF.L.U32 R204, R184, 0x10, RZ ;  /* 0x00000010b8cc7819 */ /* 0x000fe400000006ff */
[----:B------:R-:W-:Y:S02]  /*3a90*/  PRMT R196, R196, 0x7632, R196 ;  /* 0x00007632c4c47816 */ /* 0x000fe400000000c4 */
[----:B------:R-:W-:Y:S01]  /*3aa0*/  SHF.L.U32 R205, R185, 0x10, RZ ;  /* 0x00000010b9cd7819 */ /* 0x000fe200000006ff */
[--C-:B------:R-:W-:Y:S01]  /*3ab0*/  FADD.FTZ R204, R204, R3.reuse ;  /* 0x00000003cccc7221 */ /* 0x100fe20000010000 */
[----:B------:R-:W-:Y:S02]  /*3ac0*/  PRMT R3, R184, 0x7632, R3 ;  /* 0x00007632b8037816 */ /* 0x000fe40000000003 */
[----:B------:R-:W-:Y:S01]  /*3ad0*/  SHF.L.U32 R196, R196, 0x10, RZ ;  /* 0x00000010c4c47819 */ /* 0x000fe200000006ff */
[----:B------:R-:W-:Y:S01]  /*3ae0*/  FADD.FTZ R204, R188, R204 ;  /* 0x000000ccbccc7221 */ /* 0x000fe20000010000 */
[----:B------:R-:W-:-:S02]  /*3af0*/  SHF.L.U32 R3, R3, 0x10, RZ ;  /* 0x0000001003037819 */ /* 0x000fc400000006ff */
[----:B------:R-:W-:-:S03]  /*3b00*/  SHF.L.U32 R206, R186, 0x10, RZ ;  /* 0x00000010bace7819 */ /* 0x000fc600000006ff */
        /* <DEDUP_REMOVED lines=11> */
[----:B------:R-:W-:Y:S02]  /*3bc0*/  PRMT R206, R198, 0x7632, R206 ;  /* 0x00007632c6ce7816 */ /* 0x000fe400000000ce */
[----:B------:R-:W-:Y:S02]  /*3bd0*/  PRMT R198, R186, 0x7632, R198 ;  /* 0x00007632bac67816 */ /* 0x000fe400000000c6 */
[----:B------:R-:W-:Y:S02]  /*3be0*/  SHF.L.U32 R206, R206, 0x10, RZ ;  /* 0x00000010cece7819 */ /* 0x000fe400000006ff */
[----:B------:R-:W-:-:S05]  /*3bf0*/  SHF.L.U32 R198, R198, 0x10, RZ ;  /* 0x00000010c6c67819 */ /* 0x000fca00000006ff */
[----:B------:R-:W-:Y:S01]  /*3c00*/  FADD.FTZ R244, R206, R198 ;  /* 0x000000c6cef47221 */ /* 0x000fe20000010000 */
[----:B------:R-:W-:Y:S02]  /*3c10*/  SHF.L.U32 R198, R199, 0x10, RZ ;  /* 0x00000010c7c67819 */ /* 0x000fe400000006ff */
[----:B------:R-:W-:Y:S01]  /*3c20*/  SHF.L.U32 R206, R187, 0x10, RZ ;  /* 0x00000010bbce7819 */ /* 0x000fe200000006ff */
[----:B------:R-:W-:-:S04]  /*3c30*/  FADD.FTZ R197, R193, R244 ;  /* 0x000000f4c1c57221 */ /* 0x000fc80000010000 */
[----:B------:R-:W-:Y:S01]  /*3c40*/  FADD.FTZ R198, R206, R198 ;  /* 0x000000c6cec67221 */ /* 0x000fe20000010000 */
[----:B------:R-:W-:Y:S02]  /*3c50*/  PRMT R206, R199, 0x7632, R206 ;  /* 0x00007632c7ce7816 */ /* 0x000fe400000000ce */
[----:B------:R-:W-:Y:S01]  /*3c60*/  PRMT R199, R187, 0x7632, R199 ;  /* 0x00007632bbc77816 */ /* 0x000fe200000000c7 */
[----:B------:R-:W-:Y:S01]  /*3c70*/  FADD.FTZ R198, R194, R198 ;  /* 0x000000c6c2c67221 */ /* 0x000fe20000010000 */
[----:B------:R-:W-:Y:S02]  /*3c80*/  SHF.L.U32 R206, R206, 0x10, RZ ;  /* 0x00000010cece7819 */ /* 0x000fe400000006ff */
[----:B------:R-:W-:-:S05]  /*3c90*/  SHF.L.U32 R199, R199, 0x10, RZ ;  /* 0x00000010c7c77819 */ /* 0x000fca00000006ff */
[----:B------:R-:W-:Y:S01]  /*3ca0*/  FADD.FTZ R199, R206, R199 ;  /* 0x000000c7cec77221 */ /* 0x000fe20000010000 */
[----:B------:R-:W-:Y:S01]  /*3cb0*/  FADD.FTZ R206, R190, R196 ;  /* 0x000000c4bece7221 */ /* 0x000fe20000010000 */
[----:B------:R-:W-:Y:S01]  /*3cc0*/  FADD.FTZ R196, R192, R205 ;  /* 0x000000cdc0c47221 */ /* 0x000fe20000010000 */
[----:B------:R-:W-:Y:S01]  /*3cd0*/  FADD.FTZ R205, R189, R3 ;  /* 0x00000003bdcd7221 */ /* 0x000fe20000010000 */
[----:B------:R-:W-:Y:S01]  /*3ce0*/  FADD.FTZ R199, R195, R199 ;  /* 0x000000c7c3c77221 */ /* 0x000fe20000010000 */
[----:B------:R-:W-:Y:S06]  /*3cf0*/  BRA `(.L_x_13252) ;  /* 0x00000004000c7947 */ /* 0x000fec0003800000 */
.L_x_13251:
[----:B-----5:R-:W-:Y:S02]  /*3d00*/  SHF.L.U32 R3, R196, 0x10, RZ ;  /* 0x00000010c4037819 */ /* 0x020fe400000006ff */
[----:B------:R-:W-:Y:S02]  /*3d10*/  SHF.L.U32 R204, R184, 0x10, RZ ;  /* 0x00000010b8cc7819 */ /* 0x000fe400000006ff */
[----:B------:R-:W-:-:S03]  /*3d20*/  PRMT R196, R196, 0x7632, R196 ;  /* 0x00007632c4c47816 */ /* 0x000fc600000000c4 */
[--C-:B------:R-:W-:Y:S01]  /*3d30*/  FADD.FTZ R204, R204, R3.reuse ;  /* 0x00000003cccc7221 */ /* 0x100fe20000010000 */
        /* <DEDUP_REMOVED lines=10> */
[----:B------:R-:W-:Y:S02]  /*3de0*/  SHF.L.U32 R3, R3, 0x10, RZ ;  /* 0x0000001003037819 */ /* 0x000fe400000006ff */
[----:B------:R-:W-:-:S03]  /*3df0*/  PRMT R197, R198, 0x7632, R197 ;  /* 0x00007632c6c57816 */ /* 0x000fc600000000c5 */
[----:B------:R-:W-:Y:S01]  /*3e00*/  FADD.FTZ R207, R196, R3 ;  /* 0x00000003c4cf7221 */ /* 0x000fe20000010000 */
[----:B------:R-:W-:Y:S02]  /*3e10*/  SHF.L.U32 R3, R198, 0x10, RZ ;  /* 0x00000010c6037819 */ /* 0x000fe400000006ff */
[----:B------:R-:W-:Y:S02]  /*3e20*/  SHF.L.U32 R196, R186, 0x10, RZ ;  /* 0x00000010bac47819 */ /* 0x000fe400000006ff */
[----:B------:R-:W-:Y:S02]  /*3e30*/  SHF.L.U32 R197, R197, 0x10, RZ ;  /* 0x00000010c5c57819 */ /* 0x000fe400000006ff */
[----:B------:R-:W-:Y:S01]  /*3e40*/  SHF.L.U32 R198, R187, 0x10, RZ ;  /* 0x00000010bbc67819 */ /* 0x000fe200000006ff */
[--C-:B------:R-:W-:Y:S01]  /*3e50*/  FADD.FTZ R196, R196, R3.reuse ;  /* 0x00000003c4c47221 */ /* 0x100fe20000010000 */
[----:B------:R-:W-:-:S04]  /*3e60*/  PRMT R3, R186, 0x7632, R3 ;  /* 0x00007632ba037816 */ /* 0x000fc80000000003 */
[----:B------:R-:W-:-:S05]  /*3e70*/  SHF.L.U32 R3, R3, 0x10, RZ ;  /* 0x0000001003037819 */ /* 0x000fca00000006ff */
[----:B------:R-:W-:Y:S01]  /*3e80*/  FADD.FTZ R197, R197, R3 ;  /* 0x00000003c5c57221 */ /* 0x000fe20000010000 */
[C---:B------:R-:W-:Y:S02]  /*3e90*/  SHF.L.U32 R3, R199.reuse, 0x10, RZ ;  /* 0x00000010c7037819 */ /* 0x040fe400000006ff */
[----:B------:R-:W-:-:S03]  /*3ea0*/  PRMT R199, R199, 0x7632, R199 ;  /* 0x00007632c7c77816 */ /* 0x000fc600000000c7 */
[--C-:B------:R-:W-:Y:S01]  /*3eb0*/  FADD.FTZ R198, R198, R3.reuse ;  /* 0x00000003c6c67221 */ /* 0x100fe20000010000 */
[----:B------:R-:W-:Y:S02]  /*3ec0*/  PRMT R3, R187, 0x7632, R3 ;  /* 0x00007632bb037816 */ /* 0x000fe40000000003 */
[----:B------:R-:W-:Y:S02]  /*3ed0*/  SHF.L.U32 R199, R199, 0x10, RZ ;  /* 0x00000010c7c77819 */ /* 0x000fe400000006ff */
[----:B------:R-:W-:-:S05]  /*3ee0*/  SHF.L.U32 R3, R3, 0x10, RZ ;  /* 0x0000001003037819 */ /* 0x000fca00000006ff */
[----:B------:R-:W-:Y:S01]  /*3ef0*/  FADD.FTZ R199, R199, R3 ;  /* 0x00000003c7c77221 */ /* 0x000fe20000010000 */
[----:B------:R-:W-:Y:S06]  /*3f00*/  BRA `(.L_x_13252) ;  /* 0x0000000000887947 */ /* 0x000fec0003800000 */
.L_x_13250:
[----:B------:R-:W-:Y:S05]  /*3f10*/  @!P0 BRA `(.L_x_13253) ;  /* 0x0000000000548947 */ /* 0x000fea0003800000 */
        /* <DEDUP_REMOVED lines=21> */
.L_x_13253:
[C---:B-----5:R-:W-:Y:S02]  /*4070*/  PRMT R207, R197.reuse, 0x7632, R207 ;  /* 0x00007632c5cf7816 */ /* 0x060fe400000000cf */
[----:B------:R-:W-:Y:S02]  /*4080*/  SHF.L.U32 R206, R197, 0x10, RZ ;  /* 0x00000010c5ce7819 */ /* 0x000fe400000006ff */
[----:B------:R-:W-:Y:S02]  /*4090*/  PRMT R3, R196, 0x7632, R3 ;  /* 0x00007632c4037816 */ /* 0x000fe40000000003 */
[----:B------:R-:W-:Y:S02]  /*40a0*/  PRMT R197, R198, 0x7632, R197 ;  /* 0x00007632c6c57816 */ /* 0x000fe400000000c5 */
[----:B------:R-:W-:Y:S02]  /*40b0*/  PRMT R244, R199, 0x7632, R244 ;  /* 0x00007632c7f47816 */ /* 0x000fe400000000f4 */
[----:B------:R-:W-:-:S02]  /*40c0*/  SHF.L.U32 R204, R196, 0x10, RZ ;  /* 0x00000010c4cc7819 */ /* 0x000fc400000006ff */
[----:B------:R-:W-:Y:S02]  /*40d0*/  SHF.L.U32 R196, R198, 0x10, RZ ;  /* 0x00000010c6c47819 */ /* 0x000fe400000006ff */
[----:B------:R-:W-:Y:S02]  /*40e0*/  SHF.L.U32 R198, R199, 0x10, RZ ;  /* 0x00000010c7c67819 */ /* 0x000fe400000006ff */
[----:B------:R-:W-:Y:S02]  /*40f0*/  SHF.L.U32 R205, R3, 0x10, RZ ;  /* 0x0000001003cd7819 */ /* 0x000fe400000006ff */
[----:B------:R-:W-:Y:S02]  /*4100*/  SHF.L.U32 R207, R207, 0x10, RZ ;  /* 0x00000010cfcf7819 */ /* 0x000fe400000006ff */
[----:B------:R-:W-:Y:S02]  /*4110*/  SHF.L.U32 R197, R197, 0x10, RZ ;  /* 0x00000010c5c57819 */ /* 0x000fe400000006ff */
[----:B------:R-:W-:-:S07]  /*4120*/  SHF.L.U32 R199, R244, 0x10, RZ ;  /* 0x00000010f4c77819 */ /* 0x000fce00000006ff */
.L_x_13252:
[----:B------:R-:W0:Y:S01]  /*4130*/  S2R R3, SR_TID.X ;  /* 0x0000000000037919 */ /* 0x000e220000002100 */
[----:B------:R-:W-:Y:S01]  /*4140*/  IMAD.WIDE.U32 R250, R248, 0x20, R250 ;  /* 0x00000020f8fa7825 */ /* 0x000fe200078e00fa */
[----:B------:R-:W-:-:S04]  /*4150*/  UMOV UR13, 0xffffffff ;  /* 0xffffffff000d7882 */ /* 0x000fc80000000000 */
[----:B------:R1:W-:Y:S04]  /*4160*/  STG.E.128 desc[UR6][R250.64], R204 ;  /* 0x000000ccfa007986 */ /* 0x0003e8000c101d06 */
[----:B------:R1:W-:Y:S01]  /*4170*/  STG.E.128 desc[UR6][R250.64+0x10], R196 ;  /* 0x000010c4fa007986 */ /* 0x0003e2000c101d06 */
[----:B0-----:R-:W-:Y:S01]  /*4180*/  LOP3.LUT P0, RZ, R3, 0x1f, RZ, 0xc0, !PT ;  /* 0x0000001f03ff7812 */ /* 0x001fe2000780c0ff */
[----:B------:R-:W-:-:S04]  /*4190*/  FADD.FTZ R3, RZ, R240 ;  /* 0x000000f0ff037221 */ /* 0x000fc80000010000 */
        /* <DEDUP_REMOVED lines=165> */
.L_x_13267:
[----:B------:R-:W3:Y:S01]  /*4bf0*/  LDC R244, c[0x0][0x400] ;  /* 0x00010000fff47b82 */ /* 0x000ee20000000800 */
[----:B-1----:R-:W-:Y:S01]  /*4c00*/  FADD.FTZ R3, R251, R3 ;  /* 0x00000003fb037221 */ /* 0x002fe20000010000 */
[----:B------:R-:W-:Y:S01]  /*4c10*/  ISETP.NE.AND P2, PT, RZ, UR12, PT ;  /* 0x0000000cff007c0c */ /* 0x000fe2000bf45270 */
[----:B------:R-:W-:Y:S04]  /*4c20*/  STL [R1+0x38], R186 ;  /* 0x000038ba01007387 */ /* 0x000fe80000100800 */
[----:B------:R-:W-:Y:S01]  /*4c30*/  STL [R1+0x34], R185 ;  /* 0x000034b901007387 */ /* 0x000fe20000100800 */
[----:B0-----:R-:W0:Y:S03]  /*4c40*/  @!P0 LDC.64 R250, c[0x0][0x3c0] ;  /* 0x0000f000fffa8b82 */ /* 0x001e260000000a00 */
[----:B------:R1:W-:Y:S05]  /*4c50*/  STL [R1+0x30], R184 ;  /* 0x000030b801007387 */ /* 0x0003ea0000100800 */
[----:B-1----:R-:W1:Y:S01]  /*4c60*/  @!P0 LDC.64 R184, c[0x0][0x3c8] ;  /* 0x0000f200ffb88b82 */ /* 0x002e620000000a00 */
[----:B---3--:R-:W-:Y:S01]  /*4c70*/  FFMA.FTZ R244, R3, R244, UR9 ;  /* 0x0000000903f47e23 */ /* 0x008fe200080100f4 */
[----:B------:R-:W-:-:S05]  /*4c80*/  FMUL.FTZ R3, R249, R249 ;  /* 0x000000f9f9037220 */ /* 0x000fca0000410000 */
[----:B------:R-:W-:Y:S01]  /*4c90*/  FSEL R3, R3, RZ, P2 ;  /* 0x000000ff03037208 */ /* 0x000fe20001000000 */
[----:B0-----:R-:W-:-:S04]  /*4ca0*/  @!P0 IMAD.WIDE R250, R252, 0x4, R250 ;  /* 0x00000004fcfa8825 */ /* 0x001fc800078e02fa */
[----:B------:R-:W-:Y:S01]  /*4cb0*/  FADD.FTZ R3, R244, R3 ;  /* 0x00000003f4037221 */ /* 0x000fe20000010000 */
[----:B------:R-:W-:Y:S01]  /*4cc0*/  FSEL R244, R249, RZ, !P2 ;  /* 0x000000fff9f47208 */ /* 0x000fe20005000000 */
[----:B------:R1:W-:Y:S04]  /*4cd0*/  @!P0 STG.E desc[UR6][R250.64], R249 ;  /* 0x000000f9fa008986 */ /* 0x0003e8000c101906 */
[----:B------:R-:W0:Y:S01]  /*4ce0*/  MUFU.RSQ R3, R3 ;  /* 0x0000000300037308 */ /* 0x000e220000001400 */
        /* <DEDUP_REMOVED lines=8> */
[----:B------:R-:W-:Y:S01]  /*4d70*/  FADD.FTZ R239, -R244, R239 ;  /* 0x000000eff4ef7221 */ /* 0x000fe20000010100 */
[C---:B0-----:R-:W-:Y:S01]  /*4d80*/  FMUL.FTZ R186, R3.reuse, R240 ;  /* 0x000000f003ba7220 */ /* 0x041fe20000410000 */
[C---:B------:R-:W-:Y:S01]  /*4d90*/  FMUL.FTZ R184, R3.reuse, R241 ;  /* 0x000000f103b87220 */ /* 0x040fe20000410000 */
[----:B------:R0:W-:Y:S01]  /*4da0*/  @!P0 STG.E desc[UR6][R250.64], R3 ;  /* 0x00000003fa008986 */ /* 0x0001e2000c101906 */
[C---:B------:R-:W-:Y:S01]  /*4db0*/  FMUL.FTZ R185, R3.reuse, R242 ;  /* 0x000000f203b97220 */ /* 0x040fe20000410000 */
[----:B------:R-:W-:Y:S01]  /*4dc0*/  FFMA.FTZ R240, R186, R40, R36 ;  /* 0x00000028baf07223 */ /* 0x000fe20000010024 */
[----:B------:R-:W-:Y:S01]  /*4dd0*/  FFMA.FTZ R241, R184, R41, R37 ;  /* 0x00000029b8f17223 */ /* 0x000fe20000010025 */
[----:B------:R-:W-:Y:S01]  /*4de0*/  FMUL.FTZ R249, R3, R236 ;  /* 0x000000ec03f97220 */ /* 0x000fe20000410000 */
[----:B------:R-:W-:Y:S01]  /*4df0*/  FFMA.FTZ R242, R185, R42, R38 ;  /* 0x0000002ab9f27223 */ /* 0x000fe20000010026 */
[C---:B------:R-:W-:Y:S01]  /*4e00*/  FMUL.FTZ R238, R3.reuse, R238 ;  /* 0x000000ee03ee7220 */ /* 0x040fe20000410000 */
[----:B------:R-:W-:Y:S01]  /*4e10*/  FMUL.FTZ R239, R3, R239 ;  /* 0x000000ef03ef7220 */ /* 0x000fe20000410000 */
[----:B------:R-:W-:Y:S01]  /*4e20*/  F2FP.BF16.F32.PACK_AB R240, R241, R240 ;  /* 0x000000f0f1f0723e */ /* 0x000fe200000010ff */
[C---:B0-----:R-:W-:Y:S01]  /*4e30*/  FMUL.FTZ R251, R3.reuse, R243 ;  /* 0x000000f303fb7220 */ /* 0x041fe20000410000 */
[----:B------:R-:W-:Y:S01]  /*4e40*/  FMUL.FTZ R250, R3, R237 ;  /* 0x000000ed03fa7220 */ /* 0x000fe20000410000 */
[----:B------:R-:W-:-:S02]  /*4e50*/  FFMA.FTZ R237, R249, R44, R32 ;  /* 0x0000002cf9ed7223 */ /* 0x000fc40000010020 */
[----:B------:R-:W-:Y:S01]  /*4e60*/  FFMA.FTZ R241, R251, R43, R39 ;  /* 0x0000002bfbf17223 */ /* 0x000fe20000010027 */
[----:B------:R-:W-:-:S04]  /*4e70*/  FFMA.FTZ R236, R250, R45, R33 ;  /* 0x0000002dfaec7223 */ /* 0x000fc80000010021 */
[----:B------:R-:W-:Y:S02]  /*4e80*/  F2FP.BF16.F32.PACK_AB R241, R241, R242 ;  /* 0x000000f2f1f1723e */ /* 0x000fe400000010ff */
[----:B------:R-:W-:Y:S01]  /*4e90*/  F2FP.BF16.F32.PACK_AB R242, R236, R237 ;  /* 0x000000edecf2723e */ /* 0x000fe200000010ff */
[C---:B------:R-:W-:Y:S01]  /*4ea0*/  FFMA.FTZ R237, R238.reuse, R46, R34 ;  /* 0x0000002eeeed7223 */ /* 0x040fe20000010022 */
[C---:B------:R-:W-:Y:S01]  /*4eb0*/  FFMA.FTZ R236, R239.reuse, R47, R35 ;  /* 0x0000002fefec7223 */ /* 0x040fe20000010023 */
[----:B------:R-:W-:Y:S01]  /*4ec0*/  FFMA.FTZ R238, R238, R94, R178 ;  /* 0x0000005eeeee7223 */ /* 0x000fe200000100b2 */
[----:B------:R-:W-:-:S03]  /*4ed0*/  FFMA.FTZ R239, R239, R95, R179 ;  /* 0x0000005fefef7223 */ /* 0x000fc600000100b3 */
[----:B------:R-:W-:Y:S02]  /*4ee0*/  F2FP.BF16.F32.PACK_AB R243, R236, R237 ;  /* 0x000000edecf3723e */ /* 0x000fe400000010ff */
[----:B------:R-:W0:Y:S01]  /*4ef0*/  LDC.64 R236, c[0x0][0x428] ;  /* 0x00010a00ffec7b82 */ /* 0x000e220000000a00 */
[----:B------:R-:W-:Y:S01]  /*4f00*/  F2FP.BF16.F32.PACK_AB R239, R239, R238 ;  /* 0x000000eeefef723e */ /* 0x000fe200000010ff */
[----:B0-----:R-:W-:-:S05]  /*4f10*/  IMAD.WIDE.U32 R236, R2, 0x10, R236 ;  /* 0x0000001002ec7825 */ /* 0x001fca00078e00ec */
[----:B------:R0:W-:Y:S02]  /*4f20*/  STG.E.128 desc[UR6][R236.64], R240 ;  /* 0x000000f0ec007986 */ /* 0x0001e4000c101d06 */
[----:B0-----:R-:W-:Y:S01]  /*4f30*/  FFMA.FTZ R240, R250, R93, R177 ;  /* 0x0000005dfaf07223 */ /* 0x001fe200000100b1 */
[----:B------:R-:W-:Y:S01]  /*4f40*/  FFMA.FTZ R241, R251, R91, R183 ;  /* 0x0000005bfbf17223 */ /* 0x000fe200000100b7 */
[----:B------:R-:W-:Y:S01]  /*4f50*/  FFMA.FTZ R237, R185, R90, R182 ;  /* 0x0000005ab9ed7223 */ /* 0x000fe200000100b6 */
[----:B------:R-:W0:Y:S01]  /*4f60*/  LDC.64 R250, c[0x0][0x430] ;  /* 0x00010c00fffa7b82 */ /* 0x000e220000000a00 */
[----:B------:R-:W-:Y:S01]  /*4f70*/  FFMA.FTZ R238, R249, R92, R176 ;  /* 0x0000005cf9ee7223 */ /* 0x000fe200000100b0 */
[----:B------:R-:W-:Y:S01]  /*4f80*/  FFMA.FTZ R236, R186, R88, R180 ;  /* 0x00000058baec7223 */ /* 0x000fe200000100b4 */
[----:B------:R-:W-:Y:S01]  /*4f90*/  FFMA.FTZ R242, R184, R89, R181 ;  /* 0x00000059b8f27223 */ /* 0x000fe200000100b5 */
[----:B------:R-:W-:Y:S01]  /*4fa0*/  F2FP.BF16.F32.PACK_AB R237, R241, R237 ;  /* 0x000000edf1ed723e */ /* 0x000fe200000010ff */
[----:B------:R-:W-:Y:S01]  /*4fb0*/  FADD.FTZ R234, -R244, R234 ;  /* 0x000000eaf4ea7221 */ /* 0x000fe20000010100 */
[----:B------:R-:W-:Y:S01]  /*4fc0*/  F2FP.BF16.F32.PACK_AB R238, R240, R238 ;  /* 0x000000eef0ee723e */ /* 0x000fe200000010ff */
[----:B------:R-:W-:Y:S01]  /*4fd0*/  FADD.FTZ R235, -R244, R235 ;  /* 0x000000ebf4eb7221 */ /* 0x000fe20000010100 */
[----:B------:R-:W-:Y:S01]  /*4fe0*/  F2FP.BF16.F32.PACK_AB R236, R242, R236 ;  /* 0x000000ecf2ec723e */ /* 0x000fe200000010ff */
        /* <DEDUP_REMOVED lines=15> */
[----:B0-----:R-:W-:-:S04]  /*50e0*/  IMAD.WIDE.U32 R240, R2, 0x10, R250 ;  /* 0x0000001002f07825 */ /* 0x001fc800078e00fa */
[C---:B------:R-:W-:Y:S01]  /*50f0*/  FADD.FTZ R2, -R244.reuse, R232 ;  /* 0x000000e8f4027221 */ /* 0x040fe20000010100 */
[C---:B------:R-:W-:Y:S01]  /*5100*/  FADD.FTZ R202, -R244.reuse, R202 ;  /* 0x000000caf4ca7221 */ /* 0x040fe20000010100 */
[C---:B------:R-:W-:Y:S01]  /*5110*/  FADD.FTZ R196, -R244.reuse, R196 ;  /* 0x000000c4f4c47221 */ /* 0x040fe20000010100 */
[C---:B------:R-:W-:Y:S01]  /*5120*/  FADD.FTZ R197, -R244.reuse, R197 ;  /* 0x000000c5f4c57221 */ /* 0x040fe20000010100 */
[----:B------:R0:W-:Y:S01]  /*5130*/  STG.E.128 desc[UR6][R240.64], R236 ;  /* 0x000000ecf0007986 */ /* 0x0001e2000c101d06 */
[C---:B------:R-:W-:Y:S01]  /*5140*/  FMUL.FTZ R231, R3.reuse, R231 ;  /* 0x000000e703e77220 */ /* 0x040fe20000410000 */
        /* <DEDUP_REMOVED lines=9> */
[----:B------:R4:W5:Y:S01]  /*51e0*/  LDL.LU R186, [R1+0x38] ;  /* 0x0000380001ba7983 */ /* 0x0009620000300800 */
[C---:B------:R-:W-:Y:S01]  /*51f0*/  FMUL.FTZ R220, R3.reuse, R220 ;  /* 0x000000dc03dc7220 */ /* 0x040fe20000410000 */
[----:B------:R-:W-:-:S02]  /*5200*/  FMUL.FTZ R221, R3, R221 ;  /* 0x000000dd03dd7220 */ /* 0x000fc40000410000 */
[----:B------:R4:W5:Y:S01]  /*5210*/  LDL.LU R185, [R1+0x34] ;  /* 0x0000340001b97983 */ /* 0x0009620000300800 */
[C---:B0-----:R-:W-:Y:S01]  /*5220*/  FMUL.FTZ R237, R3.reuse, R2 ;  /* 0x0000000203ed7220 */ /* 0x041fe20000410000 */
        /* <DEDUP_REMOVED lines=8> */
[----:B------:R4:W5:Y:S01]  /*52b0*/  LDL.LU R184, [R1+0x30] ;  /* 0x0000300001b87983 */ /* 0x0009620000300800 */
[----:B------:R-:W-:Y:S01]  /*52c0*/  FFMA.FTZ R229, R231, R55, R27 ;  /* 0x00000037e7e57223 */ /* 0x000fe2000001001b */
[----:B------:R-:W-:Y:S01]  /*52d0*/  F2FP.BF16.F32.PACK_AB R233, R234, R233 ;  /* 0x000000e9eae9723e */ /* 0x000fe200000010ff */
[----:B------:R-:W-:Y:S01]  /*52e0*/  FADD.FTZ R234, -R244, R230 ;  /* 0x000000e6f4ea7221 */ /* 0x000fe20000010100 */
[----:B------:R-:W-:Y:S01]  /*52f0*/  FMUL.FTZ R230, R3, R228 ;  /* 0x000000e403e67220 */ /* 0x000fe20000410000 */
[----:B------:R-:W-:Y:S01]  /*5300*/  F2FP.BF16.F32.PACK_AB R232, R235, R232 ;  /* 0x000000e8ebe8723e */ /* 0x000fe200000010ff */
[----:B------:R-:W-:Y:S01]  /*5310*/  FFMA.FTZ R235, R239, R53, R25 ;  /* 0x00000035efeb7223 */ /* 0x000fe20000010019 */
[----:B------:R-:W-:Y:S01]  /*5320*/  FMUL.FTZ R240, R3, R234 ;  /* 0x000000ea03f07220 */ /* 0x000fe20000410000 */
[----:B------:R-:W-:Y:S01]  /*5330*/  FFMA.FTZ R234, R230, R52, R24 ;  /* 0x00000034e6ea7223 */ /* 0x000fe20000010018 */
[----:B------:R-:W-:Y:S01]  /*5340*/  FFMA.FTZ R2, R2, R99, R175 ;  /* 0x0000006302027223 */ /* 0x000fe200000100af */
[----:B------:R-:W-:Y:S01]  /*5350*/  FFMA.FTZ R230, R230, R100, R168 ;  /* 0x00000064e6e67223 */ /* 0x000fe200000100a8 */
[C---:B------:R-:W-:Y:S01]  /*5360*/  FFMA.FTZ R228, R240.reuse, R54, R26 ;  /* 0x00000036f0e47223 */ /* 0x040fe2000001001a */
[----:B------:R-:W-:Y:S01]  /*5370*/  FFMA.FTZ R240, R240, R102, R170 ;  /* 0x00000066f0f07223 */ /* 0x000fe200000100aa */
[----:B------:R-:W-:Y:S01]  /*5380*/  F2FP.BF16.F32.PACK_AB R234, R235, R234 ;  /* 0x000000eaebea723e */ /* 0x000fe200000010ff */
[----:B------:R-:W-:Y:S01]  /*5390*/  FFMA.FTZ R231, R231, R103, R171 ;  /* 0x00000067e7e77223 */ /* 0x000fe200000100ab */
[----:B------:R-:W3:Y:S01]  /*53a0*/  LDL R249, [R1] ;  /* 0x0000000001f97983 */ /* 0x000ee20000100800 */
[----:B------:R-:W-:Y:S01]  /*53b0*/  F2FP.BF16.F32.PACK_AB R235, R229, R228 ;  /* 0x000000e4e5eb723e */ /* 0x000fe200000010ff */
[----:B-1----:R-:W-:-:S02]  /*53c0*/  IMAD.WIDE.U32 R228, R0, 0x10, R242 ;  /* 0x0000001000e47825 */ /* 0x002fc400078e00f2 */
[----:B------:R-:W-:Y:S01]  /*53d0*/  F2FP.BF16.F32.PACK_AB R231, R231, R240 ;  /* 0x000000f0e7e7723e */ /* 0x000fe200000010ff */
[----:B------:R-:W2:Y:S04]  /*53e0*/  LDL R241, [R1+0x18] ;  /* 0x0000180001f17983 */ /* 0x000ea80000100800 */
[----:B------:R0:W-:Y:S04]  /*53f0*/  STG.E.128 desc[UR6][R228.64], R232 ;  /* 0x000000e8e4007986 */ /* 0x0001e8000c101d06 */
[----:B------:R-:W4:Y:S01]  /*5400*/  LDL R240, [R1+0x1c] ;  /* 0x00001c0001f07983 */ /* 0x000f220000100800 */
[----:B0-----:R-:W-:Y:S01]  /*5410*/  FFMA.FTZ R229, R238, R98, R174 ;  /* 0x00000062eee57223 */ /* 0x001fe200000100ae */
[----:B------:R-:W-:Y:S01]  /*5420*/  FFMA.FTZ R228, R237, R96, R172 ;  /* 0x00000060ede47223 */ /* 0x000fe200000100ac */
[----:B------:R-:W-:Y:S01]  /*5430*/  FFMA.FTZ R232, R239, R101, R169 ;  /* 0x00000065efe87223 */ /* 0x000fe200000100a9 */
[----:B------:R-:W-:Y:S01]  /*5440*/  FFMA.FTZ R233, R236, R97, R173 ;  /* 0x00000061ece97223 */ /* 0x000fe200000100ad */
[----:B------:R-:W-:Y:S01]  /*5450*/  FADD.FTZ R234, -R244, R227 ;  /* 0x000000e3f4ea7221 */ /* 0x000fe20000010100 */
[----:B------:R-:W-:Y:S01]  /*5460*/  F2FP.BF16.F32.PACK_AB R229, R2, R229 ;  /* 0x000000e502e5723e */ /* 0x000fe200000010ff */
[----:B------:R-:W-:Y:S01]  /*5470*/  FADD.FTZ R2, -R244, R225 ;  /* 0x000000e1f4027221 */ /* 0x000fe20000010100 */
[C---:B------:R-:W-:Y:S01]  /*5480*/  FMUL.FTZ R225, R3.reuse, R226 ;  /* 0x000000e203e17220 */ /* 0x040fe20000410000 */
[C---:B------:R-:W-:Y:S01]  /*5490*/  FMUL.FTZ R234, R3.reuse, R234 ;  /* 0x000000ea03ea7220 */ /* 0x040fe20000410000 */
[----:B------:R-:W-:Y:S01]  /*54a0*/  F2FP.BF16.F32.PACK_AB R230, R232, R230 ;  /* 0x000000e6e8e6723e */ /* 0x000fe200000010ff */
[----:B------:R-:W-:Y:S01]  /*54b0*/  FMUL.FTZ R2, R3, R2 ;  /* 0x0000000203027220 */ /* 0x000fe20000410000 */
[----:B------:R-:W-:Y:S01]  /*54c0*/  F2FP.BF16.F32.PACK_AB R228, R233, R228 ;  /* 0x000000e4e9e4723e */ /* 0x000fe200000010ff */
[----:B------:R-:W-:-:S04]  /*54d0*/  IMAD.WIDE.U32 R232, R0, 0x10, R250 ;  /* 0x0000001000e87825 */ /* 0x000fc800078e00fa */
[----:B------:R-:W-:Y:S01]  /*54e0*/  FFMA.FTZ R227, R225, R62, R18 ;  /* 0x0000003ee1e37223 */ /* 0x000fe20000010012 */
[----:B------:R-:W-:Y:S01]  /*54f0*/  FFMA.FTZ R0, R234, R63, R19 ;  /* 0x0000003fea007223 */ /* 0x000fe20000010013 */
[----:B------:R-:W-:Y:S01]  /*5500*/  FMUL.FTZ R235, R3, R224 ;  /* 0x000000e003eb7220 */ /* 0x000fe20000410000 */
[----:B------:R-:W-:Y:S01]  /*5510*/  FFMA.FTZ R237, R2, R61, R17 ;  /* 0x0000003d02ed7223 */ /* 0x000fe20000010011 */
[----:B------:R0:W-:Y:S01]  /*5520*/  STG.E.128 desc[UR6][R232.64], R228 ;  /* 0x000000e4e8007986 */ /* 0x0001e2000c101d06 */
[----:B------:R-:W-:Y:S01]  /*5530*/  FFMA.FTZ R224, R225, R110, R162 ;  /* 0x0000006ee1e07223 */ /* 0x000fe200000100a2 */
[----:B------:R-:W-:Y:S01]  /*5540*/  F2FP.BF16.F32.PACK_AB R227, R0, R227 ;  /* 0x000000e300e3723e */ /* 0x000fe200000010ff */
[C---:B------:R-:W-:Y:S01]  /*5550*/  FFMA.FTZ R0, R235.reuse, R108, R160 ;  /* 0x0000006ceb007223 */ /* 0x040fe200000100a0 */
[----:B------:R-:W-:Y:S01]  /*5560*/  FFMA.FTZ R225, R234, R111, R163 ;  /* 0x0000006feae17223 */ /* 0x000fe200000100a3 */
[----:B------:R-:W-:Y:S01]  /*5570*/  FFMA.FTZ R2, R2, R109, R161 ;  /* 0x0000006d02027223 */ /* 0x000fe200000100a1 */
[----:B------:R-:W-:Y:S01]  /*5580*/  FFMA.FTZ R226, R235, R60, R16 ;  /* 0x0000003cebe27223 */ /* 0x000fe20000010010 */
[----:B------:R-:W2:Y:S04]  /*5590*/  LDL R239, [R1+0x20] ;  /* 0x0000200001ef7983 */ /* 0x000ea80000100800 */
[----:B------:R-:W-:Y:S01]  /*55a0*/  F2FP.BF16.F32.PACK_AB R226, R237, R226 ;  /* 0x000000e2ede2723e */ /* 0x000fe200000010ff */
[----:B------:R-:W2:Y:S04]  /*55b0*/  LDL R238, [R1+0x24] ;  /* 0x0000240001ee7983 */ /* 0x000ea80000100800 */
[----:B------:R-:W2:Y:S01]  /*55c0*/  LDL R236, [R1+0x28] ;  /* 0x0000280001ec7983 */ /* 0x000ea20000100800 */
[C---:B0-----:R-:W-:Y:S01]  /*55d0*/  FADD.FTZ R228, -R244.reuse, R222 ;  /* 0x000000def4e47221 */ /* 0x041fe20000010100 */
[----:B------:R-:W-:Y:S01]  /*55e0*/  FADD.FTZ R229, -R244, R223 ;  /* 0x000000dff4e57221 */ /* 0x000fe20000010100 */
[----:B------:R-:W-:Y:S01]  /*55f0*/  F2FP.BF16.F32.PACK_AB R223, R225, R224 ;  /* 0x000000e0e1df723e */ /* 0x000fe200000010ff */
[----:B------:R-:W-:Y:S01]  /*5600*/  FFMA.FTZ R224, R220, R56, R20 ;  /* 0x00000038dce07223 */ /* 0x000fe20000010014 */
[C---:B------:R-:W-:Y:S01]  /*5610*/  FMUL.FTZ R228, R3.reuse, R228 ;  /* 0x000000e403e47220 */ /* 0x040fe20000410000 */
[----:B------:R-:W-:Y:S01]  /*5620*/  FMUL.FTZ R229, R3, R229 ;  /* 0x000000e503e57220 */ /* 0x000fe20000410000 */
[----:B------:R-:W-:Y:S01]  /*5630*/  F2FP.BF16.F32.PACK_AB R222, R2, R0 ;  /* 0x0000000002de723e */ /* 0x000fe200000010ff */
[----:B------:R-:W-:Y:S01]  /*5640*/  FFMA.FTZ R231, R221, R57, R21 ;  /* 0x00000039dde77223 */ /* 0x000fe20000010015 */
[----:B------:R-:W-:Y:S01]  /*5650*/  FFMA.FTZ R225, R228, R58, R22 ;  /* 0x0000003ae4e17223 */ /* 0x000fe20000010016 */
[C---:B------:R-:W-:Y:S01]  /*5660*/  FFMA.FTZ R0, R229.reuse, R59, R23 ;  /* 0x0000003be5007223 */ /* 0x040fe20000010017 */
[----:B------:R-:W-:Y:S01]  /*5670*/  FFMA.FTZ R230, R229, R107, R167 ;  /* 0x0000006be5e67223 */ /* 0x000fe200000100a7 */
[----:B------:R-:W-:Y:S01]  /*5680*/  FFMA.FTZ R220, R220, R104, R164 ;  /* 0x00000068dcdc7223 */ /* 0x000fe200000100a4 */
[----:B------:R-:W-:Y:S01]  /*5690*/  F2FP.BF16.F32.PACK_AB R224, R231, R224 ;  /* 0x000000e0e7e0723e */ /* 0x000fe200000010ff */
[----:B------:R-:W-:Y:S01]  /*56a0*/  FFMA.FTZ R231, R221, R105, R165 ;  /* 0x00000069dde77223 */ /* 0x000fe200000100a5 */
[----:B------:R-:W-:Y:S01]  /*56b0*/  F2FP.BF16.F32.PACK_AB R225, R0, R225 ;  /* 0x000000e100e1723e */ /* 0x000fe200000010ff */
[C---:B------:R-:W-:Y:S01]  /*56c0*/  FADD.FTZ R0, -R244.reuse, R216 ;  /* 0x000000d8f4007221 */ /* 0x040fe20000010100 */
[----:B------:R-:W-:Y:S01]  /*56d0*/  FADD.FTZ R216, -R244, R204 ;  /* 0x000000ccf4d87221 */ /* 0x000fe20000010100 */
[----:B------:R-:W-:Y:S01]  /*56e0*/  FFMA.FTZ R204, R228, R106, R166 ;  /* 0x0000006ae4cc7223 */ /* 0x000fe200000100a6 */
[C---:B------:R-:W-:Y:S01]  /*56f0*/  FADD.FTZ R2, -R244.reuse, R217 ;  /* 0x000000d9f4027221 */ /* 0x040fe20000010100 */
[C---:B------:R-:W-:Y:S01]  /*5700*/  FADD.FTZ R217, -R244.reuse, R205 ;  /* 0x000000cdf4d97221 */ /* 0x040fe20000010100 */
[C---:B------:R-:W-:Y:S01]  /*5710*/  FADD.FTZ R228, -R244.reuse, R206 ;  /* 0x000000cef4e47221 */ /* 0x040fe20000010100 */
[----:B------:R-:W-:Y:S01]  /*5720*/  FADD.FTZ R229, -R244, R207 ;  /* 0x000000cff4e57221 */ /* 0x000fe20000010100 */
[----:B------:R-:W-:Y:S01]  /*5730*/  F2FP.BF16.F32.PACK_AB R221, R230, R204 ;  /* 0x000000cce6dd723e */ /* 0x000fe200000010ff */
[----:B------:R-:W-:Y:S01]  /*5740*/  IMAD.WIDE.U32 R204, R247, 0x10, R242 ;  /* 0x00000010f7cc7825 */ /* 0x000fe200078e00f2 */
[----:B------:R-:W-:-:S03]  /*5750*/  F2FP.BF16.F32.PACK_AB R220, R231, R220 ;  /* 0x000000dce7dc723e */ /* 0x000fc600000010ff */
[C---:B------:R-:W-:Y:S01]  /*5760*/  FMUL.FTZ R0, R3.reuse, R0 ;  /* 0x0000000003007220 */ /* 0x040fe20000410000 */
[----:B------:R-:W-:Y:S01]  /*5770*/  FMUL.FTZ R2, R3, R2 ;  /* 0x0000000203027220 */ /* 0x000fe20000410000 */
[----:B------:R-:W-:Y:S01]  /*5780*/  IMAD.WIDE.U32 R206, R247, 0x10, R250 ;  /* 0x00000010f7ce7825 */ /* 0x000fe200078e00fa */
[----:B------:R0:W-:Y:S03]  /*5790*/  STG.E.128 desc[UR6][R204.64], R224 ;  /* 0x000000e0cc007986 */ /* 0x0001e6000c101d06 */
[C---:B------:R-:W-:Y:S01]  /*57a0*/  FMUL.FTZ R230, R3.reuse, R211 ;  /* 0x000000d303e67220 */ /* 0x040fe20000410000 */
[C---:B------:R-:W-:Y:S01]  /*57b0*/  FMUL.FTZ R232, R3.reuse, R202 ;  /* 0x000000ca03e87220 */ /* 0x040fe20000410000 */
[C---:B------:R-:W-:Y:S01]  /*57c0*/  FMUL.FTZ R202, R3.reuse, R228 ;  /* 0x000000e403ca7220 */ /* 0x040fe20000410000 */
[----:B------:R1:W-:Y:S01]  /*57d0*/  STG.E.128 desc[UR6][R206.64], R220 ;  /* 0x000000dcce007986 */ /* 0x0003e2000c101d06 */
[C---:B------:R-:W-:Y:S01]  /*57e0*/  FMUL.FTZ R231, R3.reuse, R201 ;  /* 0x000000c903e77220 */ /* 0x040fe20000410000 */
[C---:B------:R-:W-:Y:S01]  /*57f0*/  FMUL.FTZ R228, R3.reuse, R198 ;  /* 0x000000c603e47220 */ /* 0x040fe20000410000 */
[C---:B------:R-:W-:Y:S01]  /*5800*/  FMUL.FTZ R211, R3.reuse, R215 ;  /* 0x000000d703d37220 */ /* 0x040fe20000410000 */
[C---:B------:R-:W-:Y:S01]  /*5810*/  FMUL.FTZ R201, R3.reuse, R217 ;  /* 0x000000d903c97220 */ /* 0x040fe20000410000 */
[----:B------:R-:W-:Y:S01]  /*5820*/  FFMA.FTZ R217, R230, R71, R11 ;  /* 0x00000047e6d97223 */ /* 0x000fe2000001000b */
[C---:B------:R-:W-:Y:S01]  /*5830*/  FMUL.FTZ R233, R3.reuse, R203 ;  /* 0x000000cb03e97220 */ /* 0x040fe20000410000 */
[C---:B------:R-:W-:Y:S01]  /*5840*/  FMUL.FTZ R203, R3.reuse, R229 ;  /* 0x000000e503cb7220 */ /* 0x040fe20000410000 */
[----:B------:R-:W2:Y:S04]  /*5850*/  LDL R247, [R1+0x8] ;  /* 0x0000080001f77983 */ /* 0x000ea80000100800 */
[----:B------:R-:W2:Y:S01]  /*5860*/  LDL R244, [R1+0xc] ;  /* 0x00000c0001f47983 */ /* 0x000ea20000100800 */
[C---:B0-----:R-:W-:Y:S01]  /*5870*/  FMUL.FTZ R204, R3.reuse, R218 ;  /* 0x000000da03cc7220 */ /* 0x041fe20000410000 */
[C---:B------:R-:W-:Y:S01]  /*5880*/  FMUL.FTZ R205, R3.reuse, R219 ;  /* 0x000000db03cd7220 */ /* 0x040fe20000410000 */
[C---:B------:R-:W-:Y:S01]  /*5890*/  FMUL.FTZ R218, R3.reuse, R210 ;  /* 0x000000d203da7220 */ /* 0x040fe20000410000 */
[C---:B------:R-:W-:Y:S01]  /*58a0*/  FMUL.FTZ R226, R3.reuse, R196 ;  /* 0x000000c403e27220 */ /* 0x040fe20000410000 */
[C---:B-1----:R-:W-:Y:S01]  /*58b0*/  FMUL.FTZ R206, R3.reuse, R208 ;  /* 0x000000d003ce7220 */ /* 0x042fe20000410000 */
[C---:B------:R-:W-:Y:S01]  /*58c0*/  FMUL.FTZ R207, R3.reuse, R209 ;  /* 0x000000d103cf7220 */ /* 0x040fe20000410000 */
[C---:B------:R-:W-:Y:S01]  /*58d0*/  FMUL.FTZ R227, R3.reuse, R197 ;  /* 0x000000c503e37220 */ /* 0x040fe20000410000 */
[C---:B------:R-:W-:Y:S01]  /*58e0*/  FMUL.FTZ R209, R3.reuse, R213 ;  /* 0x000000d503d17220 */ /* 0x040fe20000410000 */
[----:B------:R-:W-:Y:S01]  /*58f0*/  FFMA.FTZ R196, R0, R64, R12 ;  /* 0x0000004000c47223 */ /* 0x000fe2000001000c */
[----:B------:R-:W-:Y:S01]  /*5900*/  FFMA.FTZ R197, R2, R65, R13 ;  /* 0x0000004102c57223 */ /* 0x000fe2000001000d */
[C---:B------:R-:W-:Y:S01]  /*5910*/  FMUL.FTZ R208, R3.reuse, R212 ;  /* 0x000000d403d07220 */ /* 0x040fe20000410000 */
[----:B------:R-:W-:Y:S01]  /*5920*/  FMUL.FTZ R210, R3, R214 ;  /* 0x000000d603d27220 */ /* 0x000fe20000410000 */
[----:B------:R-:W-:Y:S01]  /*5930*/  FFMA.FTZ R198, R204, R66, R14 ;  /* 0x00000042ccc67223 */ /* 0x000fe2000001000e */
[----:B------:R-:W-:Y:S01]  /*5940*/  FFMA.FTZ R213, R205, R67, R15 ;  /* 0x00000043cdd57223 */ /* 0x000fe2000001000f */
[----:B------:R-:W-:Y:S01]  /*5950*/  FFMA.FTZ R212, R206, R68, R8 ;  /* 0x00000044ced47223 */ /* 0x000fe20000010008 */
[----:B------:R-:W-:Y:S01]  /*5960*/  FFMA.FTZ R215, R207, R69, R9 ;  /* 0x00000045cfd77223 */ /* 0x000fe20000010009 */
[----:B------:R-:W-:Y:S01]  /*5970*/  FFMA.FTZ R214, R218, R70, R10 ;  /* 0x00000046dad67223 */ /* 0x000fe2000001000a */
[C---:B------:R-:W-:Y:S01]  /*5980*/  FMUL.FTZ R219, R3.reuse, R200 ;  /* 0x000000c803db7220 */ /* 0x040fe20000410000 */
[----:B------:R-:W-:Y:S01]  /*5990*/  FMUL.FTZ R200, R3, R216 ;  /* 0x000000d803c87220 */ /* 0x000fe20000410000 */
[----:B------:R-:W-:Y:S01]  /*59a0*/  F2FP.BF16.F32.PACK_AB R196, R197, R196 ;  /* 0x000000c4c5c4723e */ /* 0x000fe200000010ff */
[----:B------:R-:W-:Y:S01]  /*59b0*/  FMUL.FTZ R3, R3, R199 ;  /* 0x000000c703037220 */ /* 0x000fe20000410000 */
[----:B------:R-:W-:Y:S01]  /*59c0*/  F2FP.BF16.F32.PACK_AB R197, R213, R198 ;  /* 0x000000c6d5c5723e */ /* 0x000fe200000010ff */
[----:B------:R-:W-:Y:S01]  /*59d0*/  IMAD.WIDE.U32 R222, R245, 0x10, R250 ;  /* 0x00000010f5de7825 */ /* 0x000fe200078e00fa */
[----:B------:R-:W-:Y:S01]  /*59e0*/  F2FP.BF16.F32.PACK_AB R198, R215, R212 ;  /* 0x000000d4d7c6723e */ /* 0x000fe200000010ff */
[----:B------:R-:W2:Y:S01]  /*59f0*/  LDL R234, [R1+0x2c] ;  /* 0x00002c0001ea7983 */ /* 0x000ea20000100800 */
[----:B------:R-:W-:Y:S01]  /*5a00*/  F2FP.BF16.F32.PACK_AB R199, R217, R214 ;  /* 0x000000d6d9c7723e */ /* 0x000fe200000010ff */
[----:B------:R-:W-:-:S02]  /*5a10*/  IMAD.WIDE.U32 R214, R245, 0x10, R242 ;  /* 0x00000010f5d67825 */ /* 0x000fc400078e00f2 */
[----:B------:R-:W2:Y:S02]  /*5a20*/  LDL R245, [R1+0x4] ;  /* 0x0000040001f57983 */ /* 0x000ea40000100800 */
[----:B------:R-:W-:-:S04]  /*5a30*/  IMAD.WIDE.U32 R216, R246, 0x10, R242 ;  /* 0x00000010f6d87825 */ /* 0x000fc800078e00f2 */
[----:B------:R-:W-:Y:S02]  /*5a40*/  IMAD.WIDE.U32 R212, R248, 0x10, R242 ;  /* 0x00000010f8d47825 */ /* 0x000fe400078e00f2 */
[----:B------:R-:W2:Y:S04]  /*5a50*/  LDL R243, [R1+0x10] ;  /* 0x0000100001f37983 */ /* 0x000ea80000100800 */
[----:B------:R-:W2:Y:S01]  /*5a60*/  LDL R242, [R1+0x14] ;  /* 0x0000140001f27983 */ /* 0x000ea20000100800 */
        /* <DEDUP_REMOVED lines=9> */
[----:B------:R0:W-:Y:S01]  /*5b00*/  STG.E.128 desc[UR6][R216.64], R196 ;  /* 0x000000c4d8007986 */ /* 0x0001e2000c101d06 */
[----:B------:R-:W-:Y:S01]  /*5b10*/  FFMA.FTZ R0, R0, R112, R156 ;  /* 0x0000007000007223 */ /* 0x000fe2000001009c */
[----:B0-----:R-:W-:-:S02]  /*5b20*/  F2FP.BF16.F32.PACK_AB R198, R207, R206 ;  /* 0x000000cecfc6723e */ /* 0x001fc400000010ff */
[----:B------:R-:W-:Y:S02]  /*5b30*/  F2FP.BF16.F32.PACK_AB R197, R205, R204 ;  /* 0x000000cccdc5723e */ /* 0x000fe400000010ff */
[----:B------:R-:W-:Y:S02]  /*5b40*/  F2FP.BF16.F32.PACK_AB R204, R237, R2 ;  /* 0x00000002edcc723e */ /* 0x000fe400000010ff */
[----:B------:R-:W-:Y:S01]  /*5b50*/  F2FP.BF16.F32.PACK_AB R199, R235, R218 ;  /* 0x000000daebc7723e */ /* 0x000fe200000010ff */
[----:B------:R-:W-:Y:S01]  /*5b60*/  FFMA.FTZ R218, R219, R124, R144 ;  /* 0x0000007cdbda7223 */ /* 0x000fe20000010090 */
[----:B------:R-:W-:Y:S01]  /*5b70*/  FFMA.FTZ R205, R210, R74, R6 ;  /* 0x0000004ad2cd7223 */ /* 0x000fe20000010006 */
[----:B------:R-:W-:Y:S01]  /*5b80*/  F2FP.BF16.F32.PACK_AB R196, R229, R0 ;  /* 0x00000000e5c4723e */ /* 0x000fe200000010ff */
[----:B------:R-:W-:Y:S01]  /*5b90*/  FFMA.FTZ R0, R211, R75, R7 ;  /* 0x0000004bd3007223 */ /* 0x000fe20000010007 */
[----:B------:R-:W-:Y:S01]  /*5ba0*/  FFMA.FTZ R216, R233, R127, R147 ;  /* 0x0000007fe9d87223 */ /* 0x000fe20000010093 */
[----:B------:R-:W-:-:S03]  /*5bb0*/  FFMA.FTZ R209, R209, R121, R149 ;  /* 0x00000079d1d17223 */ /* 0x000fc60000010095 */
[----:B------:R-:W-:Y:S01]  /*5bc0*/  F2FP.BF16.F32.PACK_AB R205, R0, R205 ;  /* 0x000000cd00cd723e */ /* 0x000fe200000010ff */
[----:B------:R-:W-:Y:S01]  /*5bd0*/  FFMA.FTZ R0, R211, R123, R151 ;  /* 0x0000007bd3007223 */ /* 0x000fe20000010097 */
[----:B------:R-:W-:-:S04]  /*5be0*/  IMAD.WIDE.U32 R220, R246, 0x10, R250 ;  /* 0x00000010f6dc7825 */ /* 0x000fc800078e00fa */
[----:B------:R-:W-:Y:S01]  /*5bf0*/  IMAD.WIDE.U32 R224, R248, 0x10, R250 ;  /* 0x00000010f8e07825 */ /* 0x000fe200078e00fa */
[----:B------:R0:W-:Y:S03]  /*5c00*/  STG.E.128 desc[UR6][R220.64], R196 ;  /* 0x000000c4dc007986 */ /* 0x0001e6000c101d06 */
[----:B---3--:R-:W-:Y:S01]  /*5c10*/  FFMA.FTZ R206, R219, R76, R249 ;  /* 0x0000004cdbce7223 */ /* 0x008fe200000100f9 */
[----:B------:R-:W-:-:S05]  /*5c20*/  FFMA.FTZ R219, R232, R126, R146 ;  /* 0x0000007ee8db7223 */ /* 0x000fca0000010092 */
[----:B------:R-:W-:Y:S01]  /*5c30*/  F2FP.BF16.F32.PACK_AB R219, R216, R219 ;  /* 0x000000dbd8db723e */ /* 0x000fe200000010ff */
[----:B------:R-:W-:Y:S01]  /*5c40*/  FFMA.FTZ R216, R208, R120, R148 ;  /* 0x00000078d0d87223 */ /* 0x000fe20000010094 */
[----:B----4-:R-:W-:-:S04]  /*5c50*/  FFMA.FTZ R229, R203, R83, R240 ;  /* 0x00000053cbe57223 */ /* 0x010fc800000100f0 */
[----:B------:R-:W-:Y:S01]  /*5c60*/  F2FP.BF16.F32.PACK_AB R216, R209, R216 ;  /* 0x000000d8d1d8723e */ /* 0x000fe200000010ff */
[----:B--2---:R-:W-:Y:S01]  /*5c70*/  FFMA.FTZ R2, R232, R78, R247 ;  /* 0x0000004ee8027223 */ /* 0x004fe200000100f7 */
[----:B------:R-:W-:Y:S01]  /*5c80*/  FFMA.FTZ R217, R233, R79, R244 ;  /* 0x0000004fe9d97223 */ /* 0x000fe200000100f4 */
[----:B------:R-:W-:Y:S01]  /*5c90*/  FFMA.FTZ R233, R3, R135, R139 ;  /* 0x0000008703e97223 */ /* 0x000fe2000001008b */
[C---:B------:R-:W-:Y:S01]  /*5ca0*/  FFMA.FTZ R207, R231.reuse, R77, R245 ;  /* 0x0000004de7cf7223 */ /* 0x040fe200000100f5 */
[----:B------:R-:W-:-:S04]  /*5cb0*/  FFMA.FTZ R231, R231, R125, R145 ;  /* 0x0000007de7e77223 */ /* 0x000fc80000010091 */
[----:B------:R-:W-:Y:S02]  /*5cc0*/  F2FP.BF16.F32.PACK_AB R206, R207, R206 ;  /* 0x000000cecfce723e */ /* 0x000fe400000010ff */
[----:B------:R-:W-:Y:S01]  /*5cd0*/  F2FP.BF16.F32.PACK_AB R207, R217, R2 ;  /* 0x00000002d9cf723e */ /* 0x000fe200000010ff */
[----:B------:R-:W-:Y:S01]  /*5ce0*/  FFMA.FTZ R217, R210, R122, R150 ;  /* 0x0000007ad2d97223 */ /* 0x000fe20000010096 */
[----:B------:R-:W-:Y:S01]  /*5cf0*/  F2FP.BF16.F32.PACK_AB R218, R231, R218 ;  /* 0x000000dae7da723e */ /* 0x000fe200000010ff */
[----:B------:R-:W-:Y:S01]  /*5d00*/  FFMA.FTZ R210, R226, R84, R239 ;  /* 0x00000054e2d27223 */ /* 0x000fe200000100ef */
[----:B------:R-:W-:-:S05]  /*5d10*/  FFMA.FTZ R231, R227, R85, R238 ;  /* 0x00000055e3e77223 */ /* 0x000fca00000100ee */
[----:B------:R-:W-:Y:S02]  /*5d20*/  F2FP.BF16.F32.PACK_AB R210, R231, R210 ;  /* 0x000000d2e7d2723e */ /* 0x000fe400000010ff */
[----:B------:R-:W1:Y:S01]  /*5d30*/  LDC.64 R230, c[0x0][0x380] ;  /* 0x0000e000ffe67b82 */ /* 0x000e620000000a00 */
[----:B------:R-:W-:Y:S01]  /*5d40*/  FFMA.FTZ R208, R200, R80, R243 ;  /* 0x00000050c8d07223 */ /* 0x000fe200000100f3 */
[----:B------:R-:W-:Y:S01]  /*5d50*/  FFMA.FTZ R211, R201, R81, R242 ;  /* 0x00000051c9d37223 */ /* 0x000fe200000100f2 */
[----:B------:R-:W-:Y:S01]  /*5d60*/  FFMA.FTZ R2, R202, R82, R241 ;  /* 0x00000052ca027223 */ /* 0x000fe200000100f1 */
[----:B------:R-:W-:Y:S01]  /*5d70*/  F2FP.BF16.F32.PACK_AB R217, R0, R217 ;  /* 0x000000d900d9723e */ /* 0x000fe200000010ff */
[----:B------:R-:W-:Y:S02]  /*5d80*/  FFMA.FTZ R0, R202, R130, R142 ;  /* 0x00000082ca007223 */ /* 0x000fe4000001008e */
[----:B------:R-:W-:Y:S01]  /*5d90*/  F2FP.BF16.F32.PACK_AB R208, R211, R208 ;  /* 0x000000d0d3d0723e */ /* 0x000fe200000010ff */
        /* <DEDUP_REMOVED lines=14> */
[----:B------:R0:W-:Y:S01]  /*5e80*/  STG.E.128 desc[UR6][R214.64], R204 ;  /* 0x000000ccd6007986 */ /* 0x0001e2000c101d06 */
[----:B-1----:R-:W-:-:S03]  /*5e90*/  LEA R252, R230, R252, 0x2 ;  /* 0x000000fce6fc7211 */ /* 0x002fc600078e10ff */
[----:B------:R0:W-:Y:S04]  /*5ea0*/  STG.E.128 desc[UR6][R222.64], R216 ;  /* 0x000000d8de007986 */ /* 0x0001e8000c101d06 */
[----:B------:R0:W-:Y:S04]  /*5eb0*/  STG.E.128 desc[UR6][R212.64], R208 ;  /* 0x000000d0d4007986 */ /* 0x0001e8000c101d06 */
[----:B------:R0:W-:Y:S01]  /*5ec0*/  STG.E.128 desc[UR6][R224.64], R200 ;  /* 0x000000c8e0007986 */ /* 0x0001e2000c101d06 */
[----:B------:R-:W-:-:S13]  /*5ed0*/  ISETP.GE.AND P0, PT, R252, R231, PT ;  /* 0x000000e7fc00720c */ /* 0x000fda0003f06270 */
[----:B------:R-:W-:Y:S05]  /*5ee0*/  @!P0 BRA `(.L_x_13255) ;  /* 0xffffffb000dc8947 */ /* 0x000fea000383ffff */
[----:B------:R-:W-:Y:S05]  /*5ef0*/  EXIT ;  /* 0x000000000000794d */ /* 0x000fea0003800000 */
.L_x_13254:
        /* <DEDUP_REMOVED lines=8> */
.L_x_13257:
[----:B------:R-:W-:Y:S05]  /*5f80*/  BSYNC B0 ;  /* 0x0000000000007941 */ /* 0x000fea0003800000 */
.L_x_13256:
[----:B------:R-:W-:Y:S01]  /*5f90*/  FADD.FTZ R249, R249, R3 ;  /* 0x00000003f9f97221 */ /* 0x000fe20000010000 */
[----:B------:R-:W-:Y:S01]  /*5fa0*/  MOV R3, 0xffffffff ;  /* 0xffffffff00037802 */ /* 0x000fe20000000f00 */
[----:B------:R-:W-:Y:S01]  /*5fb0*/  HFMA2 R250, -RZ, RZ, 0, 1.1920928955078125e-07 ;  /* 0x00000002fffa7431 */ /* 0x000fe200000001ff */
[----:B------:R-:W-:Y:S02]  /*5fc0*/  MOV R244, 0x1f ;  /* 0x0000001f00f47802 */ /* 0x000fe40000000f00 */
[----:B------:R-:W-:-:S07]  /*5fd0*/  MOV R251, R249 ;  /* 0x000000f900fb7202 */ /* 0x000fce0000000f00 */
[----:B------:R-:W-:Y:S05]  /*5fe0*/  WARPSYNC.COLLECTIVE R3, `(.L_x_13258) ;  /* 0x0000000003087348 */ /* 0x000fea0003c00000 */
[----:B------:R0:W1:Y:S02]  /*5ff0*/  SHFL.BFLY P2, R3, R251, R250, R244 ;  /* 0x0c0000fafb037389 */ /* 0x00006400000400f4 */
[----:B01----:R-:W-:Y:S05]  /*6000*/  ENDCOLLECTIVE ;  /* 0x000000000000791b */ /* 0x003fea0003800000 */
.L_x_13258:
[----:B------:R-:W-:Y:S02]  /*6010*/  HFMA2 R250, -RZ, RZ, 0, 2.384185791015625e-07 ;  /* 0x00000004fffa7431 */ /* 0x000fe400000001ff */
[----:B------:R-:W-:Y:S01]  /*6020*/  FADD.FTZ R249, R249, R3 ;  /* 0x00000003f9f97221 */ /* 0x000fe20000010000 */
[----:B------:R-:W-:-:S04]  /*6030*/  MOV R3, 0xffffffff ;  /* 0xffffffff00037802 */ /* 0x000fc80000000f00 */
[----:B------:R-:W-:-:S07]  /*6040*/  MOV R251, R249 ;  /* 0x000000f900fb7202 */ /* 0x000fce0000000f00 */
[----:B------:R-:W-:Y:S05]  /*6050*/  WARPSYNC.COLLECTIVE R3, `(.L_x_13259) ;  /* 0x0000000003087348 */ /* 0x000fea0003c00000 */
[----:B------:R0:W1:Y:S02]  /*6060*/  SHFL.BFLY P2, R3, R251, R250, R244 ;  /* 0x0c0000fafb037389 */ /* 0x00006400000400f4 */
[----:B01----:R-:W-:Y:S05]  /*6070*/  ENDCOLLECTIVE ;  /* 0x000000000000791b */ /* 0x003fea0003800000 */
.L_x_13259:
[----:B------:R-:W-:Y:S02]  /*6080*/  HFMA2 R250, -RZ, RZ, 0, 4.76837158203125e-07 ;  /* 0x00000008fffa7431 */ /* 0x000fe400000001ff */
[----:B------:R-:W-:Y:S01]  /*6090*/  FADD.FTZ R249, R249, R3 ;  /* 0x00000003f9f97221 */ /* 0x000fe20000010000 */
[----:B------:R-:W-:-:S04]  /*60a0*/  MOV R3, 0xffffffff ;  /* 0xffffffff00037802 */ /* 0x000fc80000000f00 */
[----:B------:R-:W-:-:S07]  /*60b0*/  MOV R251, R249 ;  /* 0x000000f900fb7202 */ /* 0x000fce0000000f00 */
[----:B------:R-:W-:Y:S05]  /*60c0*/  WARPSYNC.COLLECTIVE R3, `(.L_x_13260) ;  /* 0x0000000003087348 */ /* 0x000fea0003c00000 */
[----:B------:R0:W1:Y:S02]  /*60d0*/  SHFL.BFLY P2, R3, R251, R250, R244 ;  /* 0x0c0000fafb037389 */ /* 0x00006400000400f4 */
[----:B01----:R-:W-:Y:S05]  /*60e0*/  ENDCOLLECTIVE ;  /* 0x000000000000791b */ /* 0x003fea0003800000 */
.L_x_13260:
[----:B------:R-:W-:Y:S02]  /*60f0*/  HFMA2 R250, -RZ, RZ, 0, 9.5367431640625e-07 ;  /* 0x00000010fffa7431 */ /* 0x000fe400000001ff */
[----:B------:R-:W-:Y:S01]  /*6100*/  FADD.FTZ R249, R249, R3 ;  /* 0x00000003f9f97221 */ /* 0x000fe20000010000 */
[----:B------:R-:W-:-:S04]  /*6110*/  MOV R3, 0xffffffff ;  /* 0xffffffff00037802 */ /* 0x000fc80000000f00 */
[----:B------:R-:W-:-:S07]  /*6120*/  MOV R251, R249 ;  /* 0x000000f900fb7202 */ /* 0x000fce0000000f00 */
[----:B------:R-:W-:Y:S05]  /*6130*/  WARPSYNC.COLLECTIVE R3, `(.L_x_13261) ;  /* 0x0000000003087348 */ /* 0x000fea0003c00000 */
[----:B------:R0:W1:Y:S02]  /*6140*/  SHFL.BFLY P2, R3, R251, R250, R244 ;  /* 0x0c0000fafb037389 */ /* 0x00006400000400f4 */
[----:B01----:R-:W-:Y:S05]  /*6150*/  ENDCOLLECTIVE ;  /* 0x000000000000791b */ /* 0x003fea0003800000 */
.L_x_13261:
[----:B------:R-:W0:Y:S01]  /*6160*/  LDC R244, c[0x0][0x400] ;  /* 0x00010000fff47b82 */ /* 0x000e220000000800 */
[----:B------:R-:W-:Y:S02]  /*6170*/  HFMA2 R250, -RZ, RZ, 0, 5.9604644775390625e-08 ;  /* 0x00000001fffa7431 */ /* 0x000fe400000001ff */
[----:B------:R-:W-:-:S04]  /*6180*/  FADD.FTZ R3, R249, R3 ;  /* 0x00000003f9037221 */ /* 0x000fc80000010000 */
        /* <DEDUP_REMOVED lines=97> */
[----:B------:R-:W-:Y:S02]  /*67a0*/  MOV R3, 0xffffffff ;  /* 0xffffffff00037802 */ /* 0x000fe40000000f00 */
[----:B------:R-:W-:-:S07]  /*67b0*/  MOV R244, 0x1f ;  /* 0x0000001f00f47802 */ /* 0x000fce0000000f00 */
[----:B------:R-:W-:Y:S05]  /*67c0*/  WARPSYNC.COLLECTIVE R3, `(.L_x_13262) ;  /* 0x0000000003087348 */ /* 0x000fea0003c00000 */
[----:B------:R0:W1:Y:S02]  /*67d0*/  SHFL.BFLY P2, R3, R251, R250, R244 ;  /* 0x0c0000fafb037389 */ /* 0x00006400000400f4 */
[----:B01----:R-:W-:Y:S05]  /*67e0*/  ENDCOLLECTIVE ;  /* 0x000000000000791b */ /* 0x003fea0003800000 */
.L_x_13262:
[----:B------:R-:W-:Y:S02]  /*67f0*/  HFMA2 R250, -RZ, RZ, 0, 1.1920928955078125e-07 ;  /* 0x00000002fffa7431 */ /* 0x000fe400000001ff */
[----:B------:R-:W-:Y:S01]  /*6800*/  FADD.FTZ R251, R251, R3 ;  /* 0x00000003fbfb7221 */ /* 0x000fe20000010000 */
[----:B------:R-:W-:-:S07]  /*6810*/  MOV R3, 0xffffffff ;  /* 0xffffffff00037802 */ /* 0x000fce0000000f00 */
[----:B------:R-:W-:Y:S05]  /*6820*/  WARPSYNC.COLLECTIVE R3, `(.L_x_13263) ;  /* 0x0000000003087348 */ /* 0x000fea0003c00000 */
[----:B------:R0:W1:Y:S02]  /*6830*/  SHFL.BFLY P2, R3, R251, R250, R244 ;  /* 0x0c0000fafb037389 */ /* 0x00006400000400f4 */
[----:B01----:R-:W-:Y:S05]  /*6840*/  ENDCOLLECTIVE ;  /* 0x000000000000791b */ /* 0x003fea0003800000 */
.L_x_13263:
[----:B------:R-:W-:Y:S02]  /*6850*/  HFMA2 R250, -RZ, RZ, 0, 2.384185791015625e-07 ;  /* 0x00000004fffa7431 */ /* 0x000fe400000001ff */
[----:B------:R-:W-:Y:S01]  /*6860*/  FADD.FTZ R251, R251, R3 ;  /* 0x00000003fbfb7221 */ /* 0x000fe20000010000 */
[----:B------:R-:W-:-:S07]  /*6870*/  MOV R3, 0xffffffff ;  /* 0xffffffff00037802 */ /* 0x000fce0000000f00 */
[----:B------:R-:W-:Y:S05]  /*6880*/  WARPSYNC.COLLECTIVE R3, `(.L_x_13264) ;  /* 0x0000000003087348 */ /* 0x000fea0003c00000 */
[----:B------:R0:W1:Y:S02]  /*6890*/  SHFL.BFLY P2, R3, R251, R250, R244 ;  /* 0x0c0000fafb037389 */ /* 0x00006400000400f4 */
[----:B01----:R-:W-:Y:S05]  /*68a0*/  ENDCOLLECTIVE ;  /* 0x000000000000791b */ /* 0x003fea0003800000 */
.L_x_13264:
[----:B------:R-:W-:Y:S02]  /*68b0*/  HFMA2 R250, -RZ, RZ, 0, 4.76837158203125e-07 ;  /* 0x00000008fffa7431 */ /* 0x000fe400000001ff */
[----:B------:R-:W-:Y:S01]  /*68c0*/  FADD.FTZ R251, R251, R3 ;  /* 0x00000003fbfb7221 */ /* 0x000fe20000010000 */
[----:B------:R-:W-:-:S07]  /*68d0*/  MOV R3, 0xffffffff ;  /* 0xffffffff00037802 */ /* 0x000fce0000000f00 */
[----:B------:R-:W-:Y:S05]  /*68e0*/  WARPSYNC.COLLECTIVE R3, `(.L_x_13265) ;  /* 0x0000000003087348 */ /* 0x000fea0003c00000 */
[----:B------:R0:W1:Y:S02]  /*68f0*/  SHFL.BFLY P2, R3, R251, R250, R244 ;  /* 0x0c0000fafb037389 */ /* 0x00006400000400f4 */
[----:B01----:R-:W-:Y:S05]  /*6900*/  ENDCOLLECTIVE ;  /* 0x000000000000791b */ /* 0x003fea0003800000 */
.L_x_13265:
[----:B------:R-:W-:Y:S02]  /*6910*/  HFMA2 R250, -RZ, RZ, 0, 9.5367431640625e-07 ;  /* 0x00000010fffa7431 */ /* 0x000fe400000001ff */
[----:B------:R-:W-:Y:S01]  /*6920*/  FADD.FTZ R251, R251, R3 ;  /* 0x00000003fbfb7221 */ /* 0x000fe20000010000 */
[----:B------:R-:W-:-:S07]  /*6930*/  MOV R3, 0xffffffff ;  /* 0xffffffff00037802 */ /* 0x000fce0000000f00 */
[----:B------:R-:W-:Y:S05]  /*6940*/  WARPSYNC.COLLECTIVE R3, `(.L_x_13266) ;  /* 0x0000000003087348 */ /* 0x000fea0003c00000 */
[----:B------:R0:W1:Y:S02]  /*6950*/  SHFL.BFLY P2, R3, R251, R250, R244 ;  /* 0x0c0000fafb037389 */ /* 0x00006400000400f4 */
[----:B01----:R-:W-:Y:S05]  /*6960*/  ENDCOLLECTIVE ;  /* 0x000000000000791b */ /* 0x003fea0003800000 */
.L_x_13266:
[----:B------:R-:W-:Y:S05]  /*6970*/  BRA `(.L_x_13267) ;  /* 0xffffffe0009c7947 */ /* 0x000fea000383ffff */
.L_x_13268:
        /* <DEDUP_REMOVED lines=16> */
.L_x_33277:


//--------------------- .text._ZN10layer_norm31ln_parallel_residual_fwd_kernelINS_13Kernel_traitsIf13__nv_bfloat16fS2_fjLj1536ELj1ELj4ELj1ELj16ENS_18Kernel_traits_baseILj1536EfS2_fS2_fjLj128EEEEELb0ELb1ELb0EEEvNS_9FwdParamsE --------------------------
	.section	.text._ZN10layer_norm31ln_parallel_residual_fwd_kernelINS_13Kernel_traitsIf13__nv_bfloat16fS2_fjLj1536ELj1ELj4ELj1ELj16ENS_18Kernel_traits_baseILj1536EfS2_fS2_fjLj128EEEEELb0ELb1ELb0EEEvNS_9FwdParamsE,"ax",@progbits
	.align	128
        .global         _ZN10layer_norm31ln_parallel_residual_fwd_kernelINS_13Kernel_traitsIf13__nv_bfloat16fS2_fjLj1536ELj1ELj4ELj1ELj16ENS_18Kernel_traits_baseILj1536EfS2_fS2_fjLj128EEEEELb0ELb1ELb0EEEvNS_9FwdParamsE
        .type           _ZN10layer_norm31ln_parallel_residual_fwd_kernelINS_13Kernel_traitsIf13__nv_bfloat16fS2_fjLj1536ELj1ELj4ELj1ELj16ENS_18Kernel_traits_baseILj1536EfS2_fS2_fjLj128EEEEELb0ELb1ELb0EEEvNS_9FwdParamsE,@function
        .size           _ZN10layer_norm31ln_parallel_residual_fwd_kernelINS_13Kernel_traitsIf13__nv_bfloat16fS2_fjLj1536ELj1ELj4ELj1ELj16ENS_18Kernel_traits_baseILj1536EfS2_fS2_fjLj128EEEEELb0ELb1ELb0EEEvNS_9FwdParamsE,(.L_x_33278 - _ZN10layer_norm31ln_parallel_residual_fwd_kernelINS_13Kernel_traitsIf13__nv_bfloat16fS2_fjLj1536ELj1ELj4ELj1ELj16ENS_18Kernel_traits_baseILj1536EfS2_fS2_fjLj128EEEEELb0ELb1ELb0EEEvNS_9FwdParamsE)
        .other          _ZN10layer_norm31ln_parallel_residual_fwd_kernelINS_13Kernel_traitsIf13__nv_bfloat16fS2_fjLj1536ELj1ELj4ELj1ELj16ENS_18Kernel_traits_baseILj1536EfS2_fS2_fjLj128EEEEELb0ELb1ELb0EEEvNS_9FwdParamsE,@"STO_CUDA_ENTRY STV_DEFAULT"
_ZN10layer_norm31ln_parallel_residual_fwd_kernelINS_13Kernel_traitsIf13__nv_bfloat16fS2_fjLj1536ELj1ELj4ELj1ELj16ENS_18Kernel_traits_baseILj1536EfS2_fS2_fjLj128EEEEELb0ELb1ELb0EEEvNS_9FwdParamsE:
.text._ZN10layer_norm31ln_parallel_residual_fwd_kernelINS_13Kernel_traitsIf13__nv_bfloat16fS2_fjLj1536ELj1ELj4ELj1ELj16ENS_18Kernel_traits_baseILj1536EfS2_fS2_fjLj128EEEEELb0ELb1ELb0EEEvNS_9FwdParamsE:
        /* <DEDUP_REMOVED lines=53> */
[----:B------:R-:W-:Y:S01]  /*0350*/  @P3 IADD3 R105, PT, PT, R105, 0x20, RZ ;  /* 0x0000002069693810 */ /* 0x000fe20007ffe0ff */
[----:B------:R4:W5:Y:S04]  /*0360*/  @P2 LD.E.128 R60, desc[UR6][R94.64] ;  /* 0x000000065e3c2980 */ /* 0x000968000c101d00 */
[C---:B--2---:R-:W-:Y:S01]  /*0370*/  @P4 IMAD.WIDE.U32 R100, R105.reuse, 0x20, R100 ;  /* 0x0000002069644825 */ /* 0x044fe200078e0064 */
[----:B------:R4:W5:Y:S03]  /*0380*/  @P2 LD.E.128 R64, desc[UR6][R94.64+0x10] ;  /* 0x000010065e402980 */ /* 0x000966000c101d00 */
[----:B---3--:R-:W-:Y:S01]  /*0390*/  @P4 IMAD.WIDE.U32 R102, R105, 0x20, R102 ;  /* 0x0000002069664825 */ /* 0x008fe200078e0066 */
        /* <DEDUP_REMOVED lines=22> */
.L_x_13270:
        /* <DEDUP_REMOVED lines=14> */
[----:B------:R-:W-:Y:S01]  /*05e0*/  @P1 IADD3 R105, PT, PT, R105, 0x20, RZ ;  /* 0x0000002069691810 */ /* 0x000fe20007ffe0ff */
[----:B------:R-:W5:Y:S01]  /*05f0*/  @P0 LDG.E.128 R4, desc[UR6][R46.64] ;  /* 0x000000062e040981 */ /* 0x000f62000c1e1d00 */
[----:B------:R-:W-:Y:S02]  /*0600*/  CS2R R82, SRZ ;  /* 0x0000000000527805 */ /* 0x000fe4000001ff00 */
[----:B------:R-:W-:Y:S02]  /*0610*/  CS2R R80, SRZ ;  /* 0x0000000000507805 */ /* 0x000fe4000001ff00 */
[----:B------:R-:W-:Y:S01]  /*0620*/  CS2R R78, SRZ ;  /* 0x00000000004e7805 */ /* 0x000fe2000001ff00 */
[----:B------:R-:W5:Y:S01]  /*0630*/  @P0 LDG.E.128 R8, desc[UR6][R46.64+0x10] ;  /* 0x000010062e080981 */ /* 0x000f62000c1e1d00 */
[----:B------:R-:W1:Y:S01]  /*0640*/  @P5 LDC.64 R44, c[0x0][0x3d0] ;  /* 0x0000f400ff2c5b82 */ /* 0x000e620000000a00 */
[C---:B--2---:R-:W-:Y:S01]  /*0650*/  @P2 IMAD.WIDE.U32 R50, R105.reuse, 0x20, R50 ;  /* 0x0000002069322825 */ /* 0x044fe200078e0032 */
[----:B------:R-:W-:Y:S01]  /*0660*/  @P2 IADD3 R105, PT, PT, R105, 0x20, RZ ;  /* 0x0000002069692810 */ /* 0x000fe20007ffe0ff */
[----:B------:R-:W5:Y:S01]  /*0670*/  @P1 LDG.E.128 R12, desc[UR6][R48.64] ;  /* 0x00000006300c1981 */ /* 0x000f62000c1e1d00 */
[----:B------:R-:W-:-:S02]  /*0680*/  CS2R R76, SRZ ;  /* 0x00000000004c7805 */ /* 0x000fc4000001ff00 */
[----:B------:R-:W-:Y:S02]  /*0690*/  CS2R R74, SRZ ;  /* 0x00000000004a7805 */ /* 0x000fe4000001ff00 */
[----:B------:R-:W-:Y:S01]  /*06a0*/  CS2R R72, SRZ ;  /* 0x0000000000487805 */ /* 0x000fe2000001ff00 */
[----:B------:R-:W5:Y:S01]  /*06b0*/  @P1 LDG.E.128 R16, desc[UR6][R48.64+0x10] ;  /* 0x0000100630101981 */ /* 0x000f62000c1e1d00 */
[C---:B---3--:R-:W-:Y:S01]  /*06c0*/  @P3 IMAD.WIDE.U32 R52, R105.reuse, 0x20, R52 ;  /* 0x0000002069343825 */ /* 0x048fe200078e0034 */
[----:B------:R-:W-:Y:S02]  /*06d0*/  @P3 IADD3 R105, PT, PT, R105, 0x20, RZ ;  /* 0x0000002069693810 */ /* 0x000fe40007ffe0ff */
[----:B------:R-:W-:Y:S01]  /*06e0*/  CS2R R70, SRZ ;  /* 0x0000000000467805 */ /* 0x000fe2000001ff00 */
[----:B------:R-:W5:Y:S01]  /*06f0*/  @P2 LDG.E.128 R20, desc[UR6][R50.64] ;  /* 0x0000000632142981 */ /* 0x000f62000c1e1d00 */
[----:B------:R-:W-:Y:S02]  /*0700*/  CS2R R68, SRZ ;  /* 0x0000000000447805 */ /* 0x000fe4000001ff00 */
[----:B------:R-:W-:-:S02]  /*0710*/  CS2R R66, SRZ ;  /* 0x0000000000427805 */ /* 0x000fc4000001ff00 */
[----:B------:R-:W-:Y:S01]  /*0720*/  CS2R R64, SRZ ;  /* 0x0000000000407805 */ /* 0x000fe2000001ff00 */
[----:B------:R2:W5:Y:S01]  /*0730*/  @P2 LDG.E.128 R24, desc[UR6][R50.64+0x10] ;  /* 0x0000100632182981 */ /* 0x000562000c1e1d00 */
[C---:B0-----:R-:W-:Y:S01]  /*0740*/  @P4 IMAD.WIDE.U32 R54, R105.reuse, 0x20, R54 ;  /* 0x0000002069364825 */ /* 0x041fe200078e0036 */
[----:B------:R-:W-:Y:S02]  /*0750*/  @P4 IADD3 R105, PT, PT, R105, 0x20, RZ ;  /* 0x0000002069694810 */ /* 0x000fe40007ffe0ff */
[----:B------:R-:W-:Y:S01]  /*0760*/  CS2R R62, SRZ ;  /* 0x00000000003e7805 */ /* 0x000fe2000001ff00 */
[----:B------:R-:W5:Y:S01]  /*0770*/  @P3 LDG.E.128 R28, desc[UR6][R52.64] ;  /* 0x00000006341c3981 */ /* 0x000f62000c1e1d00 */
[----:B------:R-:W-:Y:S02]  /*0780*/  CS2R R60, SRZ ;  /* 0x00000000003c7805 */ /* 0x000fe4000001ff00 */
[----:B------:R-:W-:Y:S02]  /*0790*/  CS2R R58, SRZ ;  /* 0x00000000003a7805 */ /* 0x000fe4000001ff00 */
[----:B------:R-:W-:Y:S01]  /*07a0*/  CS2R R56, SRZ ;  /* 0x0000000000387805 */ /* 0x000fe2000001ff00 */
[----:B------:R0:W5:Y:S01]  /*07b0*/  @P3 LDG.E.128 R32, desc[UR6][R52.64+0x10] ;  /* 0x0000100634203981 */ /* 0x000162000c1e1d00 */
[----:B-1----:R-:W-:Y:S01]  /*07c0*/  @P5 IMAD.WIDE.U32 R44, R105, 0x20, R44 ;  /* 0x00000020692c5825 */ /* 0x002fe200078e002c */
[----:B--2---:R-:W-:-:S02]  /*07d0*/  CS2R R50, SRZ ;  /* 0x0000000000327805 */ /* 0x004fc4000001ff00 */
[----:B------:R-:W-:Y:S01]  /*07e0*/  CS2R R48, SRZ ;  /* 0x0000000000307805 */ /* 0x000fe2000001ff00 */
[----:B------:R-:W5:Y:S01]  /*07f0*/  @P4 LDG.E.128 R36, desc[UR6][R54.64] ;  /* 0x0000000636244981 */ /* 0x000f62000c1e1d00 */
[----:B------:R-:W-:Y:S02]  /*0800*/  CS2R R46, SRZ ;  /* 0x00000000002e7805 */ /* 0x000fe4000001ff00 */
[----:B------:R-:W-:Y:S02]  /*0810*/  @P5 CS2R R98, SRZ ;  /* 0x0000000000625805 */ /* 0x000fe4000001ff00 */
[----:B------:R-:W-:Y:S01]  /*0820*/  @P5 CS2R R96, SRZ ;  /* 0x0000000000605805 */ /* 0x000fe2000001ff00 */
[----:B------:R1:W5:Y:S01]  /*0830*/  @P4 LDG.E.128 R40, desc[UR6][R54.64+0x10] ;  /* 0x0000100636284981 */ /* 0x000362000c1e1d00 */
[----:B------:R-:W-:Y:S02]  /*0840*/  @P5 CS2R R94, SRZ ;  /* 0x00000000005e5805 */ /* 0x000fe4000001ff00 */
[----:B0-----:R-:W-:-:S02]  /*0850*/  CS2R R52, SRZ ;  /* 0x0000000000347805 */ /* 0x001fc4000001ff00 */
[----:B------:R-:W-:Y:S01]  /*0860*/  @P5 CS2R R92, SRZ ;  /* 0x00000000005c5805 */ /* 0x000fe2000001ff00 */
[----:B------:R-:W5:Y:S04]  /*0870*/  @P5 LDG.E.128 R84, desc[UR6][R44.64] ;  /* 0x000000062c545981 */ /* 0x000f68000c1e1d00 */
[----:B------:R0:W5:Y:S01]  /*0880*/  @P5 LDG.E.128 R88, desc[UR6][R44.64+0x10] ;  /* 0x000010062c585981 */ /* 0x000162000c1e1d00 */
[----:B-1----:R-:W-:Y:S02]  /*0890*/  CS2R R54, SRZ ;  /* 0x0000000000367805 */ /* 0x002fe4000001ff00 */
[----:B0-----:R-:W-:-:S07]  /*08a0*/  CS2R R44, SRZ ;  /* 0x00000000002c7805 */ /* 0x001fce000001ff00 */
.L_x_13271:
[----:B------:R-:W-:Y:S05]  /*08b0*/  BSYNC.RECONVERGENT B0 ;  /* 0x0000000000007941 */ /* 0x000fea0003800200 */
.L_x_13269:
[----:B------:R-:W1:Y:S01]  /*08c0*/  LDCU UR4, c[0x0][0x384] ;  /* 0x00007080ff0477ac */ /* 0x000e620008000800 */
[----:B------:R-:W2:Y:S01]  /*08d0*/  LDCU UR13, c[0x0][0x388] ;  /* 0x00007100ff0d77ac */ /* 0x000ea20008000800 */
[----:B------:R-:W3:Y:S01]  /*08e0*/  LDCU.U8 UR5, c[0x0][0x410] ;  /* 0x00008200ff0577ac */ /* 0x000ee20008000000 */
[----:B------:R-:W4:Y:S01]  /*08f0*/  LDCU UR12, c[0x0][0x448] ;  /* 0x00008900ff0c77ac */ /* 0x000f220008000800 */
[----:B------:R-:W0:Y:S01]  /*0900*/  LDCU.64 UR8, c[0x0][0x398] ;  /* 0x00007300ff0877ac */ /* 0x000e220008000a00 */
[----:B-1----:R-:W-:Y:S01]  /*0910*/  ISETP.GE.AND P1, PT, R156, UR4, PT ;  /* 0x000000049c007c0c */ /* 0x002fe2000bf26270 */
[----:B------:R-:W1:-:S12]  /*0920*/  LDCU.64 UR10, c[0x0][0x3a0] ;  /* 0x00007400ff0a77ac */ /* 0x000e580008000a00 */
[----:B01234-:R-:W-:Y:S05]  /*0930*/  @P1 EXIT ;  /* 0x000000000000194d */ /* 0x01ffea0003800000 */
.L_x_13321:
[----:B------:R-:W-:Y:S01]  /*0940*/  IMAD R0, R156, UR13, RZ ;  /* 0x0000000d9c007c24 */ /* 0x000fe2000f8e02ff */
[----:B------:R-:W-:Y:S04]  /*0950*/  BSSY.RECONVERGENT B0, `(.L_x_13272) ;  /* 0x000008d000007945 */ /* 0x000fe80003800200 */
[----:B------:R-:W-:-:S04]  /*0960*/  SHF.R.S32.HI R157, RZ, 0x1f, R0 ;  /* 0x0000001fff9d7819 */ /* 0x000fc80000011400 */
[----:B------:R-:W-:-:S04]  /*0970*/  LEA.HI R157, R157, R0, RZ, 0x3 ;  /* 0x000000009d9d7211 */ /* 0x000fc800078f18ff */
[----:B------:R-:W-:-:S04]  /*0980*/  LEA.HI.SX32 R157, R157, R2, 0x1d ;  /* 0x000000029d9d7211 */ /* 0x000fc800078feaff */
[----:B------:R-:W-:Y:S01]  /*0990*/  MOV R0, R157 ;  /* 0x0000009d00007202 */ /* 0x000fe20000000f00 */
[----:B--234-:R-:W-:Y:S06]  /*09a0*/  @!P0 BRA `(.L_x_13273) ;  /* 0x00000008001c8947 */ /* 0x01cfec0003800000 */
        /* <DEDUP_REMOVED lines=33> */
.L_x_13275:
        /* <DEDUP_REMOVED lines=21> */
.L_x_13274:
[----:B------:R-:W-:-:S04]  /*0d10*/  UISETP.NE.U32.AND UP0, UPT, UR10, URZ, UPT ;  /* 0x000000ff0a00728c */ /* 0x000fc8000bf05070 */
[----:B------:R-:W-:-:S09]  /*0d20*/  UISETP.NE.AND.EX UP0, UPT, UR11, URZ, UPT, UP0 ;  /* 0x000000ff0b00728c */ /* 0x000fd2000bf05300 */
[----:B------:R-:W-:Y:S05]  /*0d30*/  BRA.U UP0, `(.L_x_13277) ;  /* 0x0000000100847547 */ /* 0x000fea000b800000 */
[C---:B-----5:R-:W-:Y:S02]  /*0d40*/  PRMT R158, R149.reuse, 0x7632, R158 ;  /* 0x00007632959e7816 */ /* 0x060fe4000000009e */
        /* <DEDUP_REMOVED lines=32> */
.L_x_13277:
[C---:B-----5:R-:W-:Y:S02]  /*0f50*/  PRMT R143, R148.reuse, 0x7632, R143 ;  /* 0x00007632948f7816 */ /* 0x060fe4000000008f */
[----:B------:R-:W-:Y:S02]  /*0f60*/  SHF.L.U32 R148, R148, 0x10, RZ ;  /* 0x0000001094947819 */ /* 0x000fe400000006ff */
[----:B------:R-:W-:Y:S02]  /*0f70*/  SHF.L.U32 R0, R149, 0x10, RZ ;  /* 0x0000001095007819 */ /* 0x000fe400000006ff */
        /* <DEDUP_REMOVED lines=34> */
[----:B------:R-:W-:Y:S01]  /*11a0*/  FADD.FTZ R142, R102, R159 ;  /* 0x0000009f668e7221 */ /* 0x000fe20000010000 */
[----:B------:R-:W-:Y:S02]  /*11b0*/  FADD.FTZ R149, R105, R164 ;  /* 0x000000a469957221 */ /* 0x000fe40000010000 */
[----:B------:R-:W-:-:S07]  /*11c0*/  FADD.FTZ R151, R107, R166 ;  /* 0x000000a66b977221 */ /* 0x000fce0000010000 */
.L_x_13276:
[----:B------:R-:W0:Y:S01]  /*11d0*/  LDC.64 R158, c[0x0][0x3a8] ;  /* 0x0000ea00ff9e7b82 */ /* 0x000e220000000a00 */
[C---:B------:R-:W-:Y:S01]  /*11e0*/  IADD3 R0, PT, PT, R157.reuse, 0x20, RZ ;  /* 0x000000209d007810 */ /* 0x040fe20007ffe0ff */
[----:B0-----:R-:W-:-:S05]  /*11f0*/  IMAD.WIDE.U32 R158, R157, 0x20, R158 ;  /* 0x000000209d9e7825 */ /* 0x001fca00078e009e */
[----:B------:R0:W-:Y:S04]  /*1200*/  STG.E.128 desc[UR6][R158.64], R140 ;  /* 0x0000008c9e007986 */ /* 0x0001e8000c101d06 */
[----:B------:R0:W-:Y:S02]  /*1210*/  STG.E.128 desc[UR6][R158.64+0x10], R148 ;  /* 0x000010949e007986 */ /* 0x0001e4000c101d06 */
.L_x_13273:
[----:B------:R-:W-:Y:S05]  /*1220*/  BSYNC.RECONVERGENT B0 ;  /* 0x0000000000007941 */ /* 0x000fea0003800200 */
.L_x_13272:
        /* <DEDUP_REMOVED lines=61> */
.L_x_13281:
[C---:B-----5:R-:W-:Y:S02]  /*1600*/  PRMT R158, R152.reuse, 0x7632, R158 ;  /* 0x00007632989e7816 */ /* 0x060fe4000000009e */
[----:B0-----:R-:W-:Y:S02]  /*1610*/  SHF.L.U32 R144, R152, 0x10, RZ ;  /* 0x0000001098907819 */ /* 0x001fe400000006ff */
        /* <DEDUP_REMOVED lines=31> */
.L_x_13280:
[----:B------:R-:W-:Y:S05]  /*1810*/  @!P1 BRA `(.L_x_13283) ;  /* 0x0000000000549947 */ /* 0x000fea0003800000 */
[C---:B0----5:R-:W-:Y:S02]  /*1820*/  PRMT R144, R152.reuse, 0x7632, R144 ;  /* 0x0000763298907816 */ /* 0x061fe40000000090 */
        /* <DEDUP_REMOVED lines=20> */
.L_x_13283:
[----:B0----5:R-:W-:Y:S02]  /*1970*/  PRMT R145, R152, 0x7632, R145 ;  /* 0x0000763298917816 */ /* 0x021fe40000000091 */
        /* <DEDUP_REMOVED lines=11> */
.L_x_13282:
[----:B------:R-:W0:Y:S02]  /*1a30*/  LDC.64 R158, c[0x0][0x3a8] ;  /* 0x0000ea00ff9e7b82 */ /* 0x000e240000000a00 */
[C---:B0-----:R-:W-:Y:S01]  /*1a40*/  IMAD.WIDE.U32 R158, R0.reuse, 0x20, R158 ;  /* 0x00000020009e7825 */ /* 0x041fe200078e009e */
[----:B------:R-:W-:-:S04]  /*1a50*/  IADD3 R0, PT, PT, R0, 0x20, RZ ;  /* 0x0000002000007810 */ /* 0x000fc80007ffe0ff */
[----:B------:R0:W-:Y:S04]  /*1a60*/  STG.E.128 desc[UR6][R158.64], R144 ;  /* 0x000000909e007986 */ /* 0x0001e8000c101d06 */
[----:B------:R0:W-:Y:S02]  /*1a70*/  STG.E.128 desc[UR6][R158.64+0x10], R152 ;  /* 0x000010989e007986 */ /* 0x0001e4000c101d06 */
.L_x_13279:
[----:B------:R-:W-:Y:S05]  /*1a80*/  BSYNC.RECONVERGENT B0 ;  /* 0x0000000000007941 */ /* 0x000fea0003800200 */
.L_x_13278:
        /* <DEDUP_REMOVED lines=61> */
.L_x_13287:
[C---:B0----5:R-:W-:Y:S02]  /*1e60*/  PRMT R158, R124.reuse, 0x7632, R158 ;  /* 0x000076327c9e7816 */ /* 0x061fe4000000009e */
        /* <DEDUP_REMOVED lines=32> */
.L_x_13286:
        /* <DEDUP_REMOVED lines=22> */
.L_x_13289:
        /* <DEDUP_REMOVED lines=12> */
.L_x_13288:
[----:B------:R-:W0:Y:S02]  /*2290*/  LDC.64 R158, c[0x0][0x3a8] ;  /* 0x0000ea00ff9e7b82 */ /* 0x000e240000000a00 */
[C---:B0-----:R-:W-:Y:S01]  /*22a0*/  IMAD.WIDE.U32 R158, R0.reuse, 0x20, R158 ;  /* 0x00000020009e7825 */ /* 0x041fe200078e009e */
[----:B------:R-:W-:-:S04]  /*22b0*/  IADD3 R0, PT, PT, R0, 0x20, RZ ;  /* 0x0000002000007810 */ /* 0x000fc80007ffe0ff */
[----:B------:R0:W-:Y:S04]  /*22c0*/  STG.E.128 desc[UR6][R158.64], R108 ;  /* 0x0000006c9e007986 */ /* 0x0001e8000c101d06 */
[----:B------:R0:W-:Y:S02]  /*22d0*/  STG.E.128 desc[UR6][R158.64+0x10], R124 ;  /* 0x0000107c9e007986 */ /* 0x0001e4000c101d06 */
.L_x_13285:
[----:B------:R-:W-:Y:S05]  /*22e0*/  BSYNC.RECONVERGENT B0 ;  /* 0x0000000000007941 */ /* 0x000fea0003800200 */
.L_x_13284:
        /* <DEDUP_REMOVED lines=61> */
.L_x_13293:
        /* <DEDUP_REMOVED lines=33> */
.L_x_13292:
        /* <DEDUP_REMOVED lines=22> */
.L_x_13295:
        /* <DEDUP_REMOVED lines=12> */
.L_x_13294:
[----:B------:R-:W0:Y:S02]  /*2af0*/  LDC.64 R158, c[0x0][0x3a8] ;  /* 0x0000ea00ff9e7b82 */ /* 0x000e240000000a00 */
[C---:B0-----:R-:W-:Y:S01]  /*2b00*/  IMAD.WIDE.U32 R158, R0.reuse, 0x20, R158 ;  /* 0x00000020009e7825 */ /* 0x041fe200078e009e */
[----:B------:R-:W-:-:S04]  /*2b10*/  IADD3 R0, PT, PT, R0, 0x20, RZ ;  /* 0x0000002000007810 */ /* 0x000fc80007ffe0ff */
[----:B------:R0:W-:Y:S04]  /*2b20*/  STG.E.128 desc[UR6][R158.64], R112 ;  /* 0x000000709e007986 */ /* 0x0001e8000c101d06 */
[----:B------:R0:W-:Y:S02]  /*2b30*/  STG.E.128 desc[UR6][R158.64+0x10], R128 ;  /* 0x000010809e007986 */ /* 0x0001e4000c101d06 */
.L_x_13291:
[----:B------:R-:W-:Y:S05]  /*2b40*/  BSYNC.RECONVERGENT B0 ;  /* 0x0000000000007941 */ /* 0x000fea0003800200 */
.L_x_13290:
        /* <DEDUP_REMOVED lines=61> */
.L_x_13299:
        /* <DEDUP_REMOVED lines=33> */
.L_x_13298:
        /* <DEDUP_REMOVED lines=22> */
.L_x_13301:
        /* <DEDUP_REMOVED lines=12> */
.L_x_13300:
[----:B------:R-:W0:Y:S02]  /*3350*/  LDC.64 R158, c[0x0][0x3a8] ;  /* 0x0000ea00ff9e7b82 */ /* 0x000e240000000a00 */
[C---:B0-----:R-:W-:Y:S01]  /*3360*/  IMAD.WIDE.U32 R158, R0.reuse, 0x20, R158 ;  /* 0x00000020009e7825 */ /* 0x041fe200078e009e */
[----:B------:R-:W-:-:S04]  /*3370*/  IADD3 R0, PT, PT, R0, 0x20, RZ ;  /* 0x0000002000007810 */ /* 0x000fc80007ffe0ff */
[----:B------:R0:W-:Y:S04]  /*3380*/  STG.E.128 desc[UR6][R158.64], R116 ;  /* 0x000000749e007986 */ /* 0x0001e8000c101d06 */
[----:B------:R0:W-:Y:S02]  /*3390*/  STG.E.128 desc[UR6][R158.64+0x10], R132 ;  /* 0x000010849e007986 */ /* 0x0001e4000c101d06 */
.L_x_13297:
[----:B------:R-:W-:Y:S05]  /*33a0*/  BSYNC.RECONVERGENT B0 ;  /* 0x0000000000007941 */ /* 0x000fea0003800200 */
.L_x_13296:
        /* <DEDUP_REMOVED lines=61> */
.L_x_13305:
        /* <DEDUP_REMOVED lines=33> */
.L_x_13304:
        /* <DEDUP_REMOVED lines=22> */
.L_x_13307:
        /* <DEDUP_REMOVED lines=12> */
.L_x_13306:
[----:B------:R-:W0:Y:S02]  /*3bb0*/  LDC.64 R158, c[0x0][0x3a8] ;  /* 0x0000ea00ff9e7b82 */ /* 0x000e240000000a00 */
[----:B0-----:R-:W-:-:S05]  /*3bc0*/  IMAD.WIDE.U32 R158, R0, 0x20, R158 ;  /* 0x00000020009e7825 */ /* 0x001fca00078e009e */
[----:B------:R0:W-:Y:S04]  /*3bd0*/  STG.E.128 desc[UR6][R158.64], R120 ;  /* 0x000000789e007986 */ /* 0x0001e8000c101d06 */
[----:B------:R0:W-:Y:S02]  /*3be0*/  STG.E.128 desc[UR6][R158.64+0x10], R136 ;  /* 0x000010889e007986 */ /* 0x0001e4000c101d06 */
.L_x_13303:
[----:B------:R-:W-:Y:S05]  /*3bf0*/  BSYNC.RECONVERGENT B0 ;  /* 0x0000000000007941 */ /* 0x000fea0003800200 */
.L_x_13302:
        /* <DEDUP_REMOVED lines=178> */
.L_x_13333:
        /* <DEDUP_REMOVED lines=49> */
.L_x_13310:
[----:B------:R-:W-:Y:S05]  /*4a30*/  BSYNC.RECONVERGENT B0 ;  /* 0x0000000000007941 */ /* 0x000fea0003800200 */
.L_x_13309:
        /* <DEDUP_REMOVED lines=35> */
.L_x_13312:
[----:B------:R-:W-:Y:S05]  /*4c70*/  BSYNC.RECONVERGENT B0 ;  /* 0x0000000000007941 */ /* 0x000fea0003800200 */
.L_x_13311:
        /* <DEDUP_REMOVED lines=35> */
.L_x_13314:
[----:B------:R-:W-:Y:S05]  /*4eb0*/  BSYNC.RECONVERGENT B0 ;  /* 0x0000000000007941 */ /* 0x000fea0003800200 */
.L_x_13313:
        /* <DEDUP_REMOVED lines=35> */
.L_x_13316:
[----:B------:R-:W-:Y:S05]  /*50f0*/  BSYNC.RECONVERGENT B0 ;  /* 0x0000000000007941 */ /* 0x000fea0003800200 */
.L_x_13315:
        /* <DEDUP_REMOVED lines=35> */
.L_x_13318:
[----:B------:R-:W-:Y:S05]  /*5330*/  BSYNC.RECONVERGENT B0 ;  /* 0x0000000000007941 */ /* 0x000fea0003800200 */
.L_x_13317:
        /* <DEDUP_REMOVED lines=32> */
[----:B------:R-:W-:-:S05]  /*5540*/  F2FP.BF16.F32.PACK_AB R172, R166, R167 ;  /* 0x000000a7a6ac723e */ /* 0x000fca00000010ff */
[----:B------:R0:W-:Y:S02]  /*5550*/  STG.E.128 desc[UR6][R158.64], R172 ;  /* 0x000000ac9e007986 */ /* 0x0001e4000c101d06 */
.L_x_13320:
[----:B------:R-:W-:Y:S05]  /*5560*/  BSYNC.RECONVERGENT B0 ;  /* 0x0000000000007941 */ /* 0x000fea0003800200 */
.L_x_13319:
[----:B01----:R-:W0:Y:S02]  /*5570*/  LDC.64 R158, c[0x0][0x380] ;  /* 0x0000e000ff9e7b82 */ /* 0x003e240000000a00 */
[----:B0-----:R-:W-:-:S04]  /*5580*/  LEA R156, R158, R156, 0x2 ;  /* 0x0000009c9e9c7211 */ /* 0x001fc800078e10ff */
[----:B------:R-:W-:-:S13]  /*5590*/  ISETP.GE.AND P1, PT, R156, R159, PT ;  /* 0x0000009f9c00720c */ /* 0x000fda0003f26270 */
[----:B------:R-:W-:Y:S05]  /*55a0*/  @!P1 BRA `(.L_x_13321) ;  /* 0xffffffb000e49947 */ /* 0x000fea000383ffff */
[----:B------:R-:W-:Y:S05]  /*55b0*/  EXIT ;  /* 0x000000000000794d */ /* 0x000fea0003800000 */
.L_x_13308:
        /* <DEDUP_REMOVED lines=8> */
.L_x_13323:
[----:B------:R-:W-:Y:S05]  /*5640*/  BSYNC B0 ;  /* 0x0000000000007941 */ /* 0x000fea0003800000 */
.L_x_13322:
        /* <DEDUP_REMOVED lines=9> */
.L_x_13324:
[----:B------:R-:W-:Y:S01]  /*56e0*/  HFMA2 R173, -RZ, RZ, 0, 2.384185791015625e-07 ;  /* 0x00000004ffad7431 */ /* 0x000fe200000001ff */
[----:B------:R-:W-:-:S05]  /*56f0*/  MOV R159, R169 ;  /* 0x000000a9009f7202 */ /* 0x000fca0000000f00 */
[----:B------:R-:W-:-:S05]  /*5700*/  FADD.FTZ R166, R164, R159 ;  /* 0x0000009fa4a67221 */ /* 0x000fca0000010000 */
[----:B------:R-:W-:-:S07]  /*5710*/  MOV R172, R166 ;  /* 0x000000a600ac7202 */ /* 0x000fce0000000f00 */
[----:B------:R-:W-:Y:S05]  /*5720*/  WARPSYNC.COLLECTIVE R171, `(.L_x_13325) ;  /* 0x00000000ab087348 */ /* 0x000fea0003c00000 */
[----:B------:R0:W1:Y:S02]  /*5730*/  SHFL.BFLY P6, R169, R172, R173, R174 ;  /* 0x0c0000adaca97389 */ /* 0x00006400000c00ae */
[----:B01----:R-:W-:Y:S05]  /*5740*/  ENDCOLLECTIVE ;  /* 0x000000000000791b */ /* 0x003fea0003800000 */
.L_x_13325:
        /* <DEDUP_REMOVED lines=8> */
.L_x_13326:
[----:B------:R-:W-:Y:S01]  /*57d0*/  HFMA2 R173, -RZ, RZ, 0, 9.5367431640625e-07 ;  /* 0x00000010ffad7431 */ /* 0x000fe200000001ff */
[----:B------:R-:W-:-:S05]  /*57e0*/  MOV R0, R169 ;  /* 0x000000a900007202 */ /* 0x000fca0000000f00 */
[----:B------:R-:W-:-:S05]  /*57f0*/  FADD.FTZ R168, R167, R0 ;  /* 0x00000000a7a87221 */ /* 0x000fca0000010000 */
[----:B------:R-:W-:-:S07]  /*5800*/  MOV R172, R168 ;  /* 0x000000a800ac7202 */ /* 0x000fce0000000f00 */
[----:B------:R-:W-:Y:S05]  /*5810*/  WARPSYNC.COLLECTIVE R171, `(.L_x_13327) ;  /* 0x00000000ab087348 */ /* 0x000fea0003c00000 */
[----:B------:R0:W1:Y:S02]  /*5820*/  SHFL.BFLY P6, R169, R172, R173, R174 ;  /* 0x0c0000adaca97389 */ /* 0x00006400000c00ae */
[----:B01----:R-:W-:Y:S05]  /*5830*/  ENDCOLLECTIVE ;  /* 0x000000000000791b */ /* 0x003fea0003800000 */
.L_x_13327:
        /* <DEDUP_REMOVED lines=104> */
.L_x_13328:
[----:B------:R-:W-:Y:S01]  /*5ec0*/  HFMA2 R173, -RZ, RZ, 0, 1.1920928955078125e-07 ;  /* 0x00000002ffad7431 */ /* 0x000fe200000001ff */
[----:B------:R-:W-:-:S05]  /*5ed0*/  MOV R165, R169 ;  /* 0x000000a900a57202 */ /* 0x000fca0000000f00 */
[----:B------:R-:W-:-:S05]  /*5ee0*/  FADD.FTZ R165, R0, R165 ;  /* 0x000000a500a57221 */ /* 0x000fca0000010000 */
[----:B------:R-:W-:-:S07]  /*5ef0*/  MOV R172, R165 ;  /* 0x000000a500ac7202 */ /* 0x000fce0000000f00 */
[----:B------:R-:W-:Y:S05]  /*5f00*/  WARPSYNC.COLLECTIVE R171, `(.L_x_13329) ;  /* 0x00000000ab087348 */ /* 0x000fea0003c00000 */
[----:B------:R0:W1:Y:S02]  /*5f10*/  SHFL.BFLY P6, R169, R172, R173, R174 ;  /* 0x0c0000adaca97389 */ /* 0x00006400000c00ae */
[----:B01----:R-:W-:Y:S05]  /*5f20*/  ENDCOLLECTIVE ;  /* 0x000000000000791b */ /* 0x003fea0003800000 */
.L_x_13329:
[----:B------:R-:W-:Y:S01]  /*5f30*/  HFMA2 R173, -RZ, RZ, 0, 2.384185791015625e-07 ;  /* 0x00000004ffad7431 */ /* 0x000fe200000001ff */
[----:B------:R-:W-:-:S05]  /*5f40*/  MOV R164, R169 ;  /* 0x000000a900a47202 */ /* 0x000fca0000000f00 */
[----:B------:R-:W-:-:S05]  /*5f50*/  FADD.FTZ R164, R165, R164 ;  /* 0x000000a4a5a47221 */ /* 0x000fca0000010000 */
[----:B------:R-:W-:-:S07]  /*5f60*/  MOV R172, R164 ;  /* 0x000000a400ac7202 */ /* 0x000fce0000000f00 */
[----:B------:R-:W-:Y:S05]  /*5f70*/  WARPSYNC.COLLECTIVE R171, `(.L_x_13330) ;  /* 0x00000000ab087348 */ /* 0x000fea0003c00000 */
[----:B------:R0:W1:Y:S02]  /*5f80*/  SHFL.BFLY P6, R169, R172, R173, R174 ;  /* 0x0c0000adaca97389 */ /* 0x00006400000c00ae */
[----:B01----:R-:W-:Y:S05]  /*5f90*/  ENDCOLLECTIVE ;  /* 0x000000000000791b */ /* 0x003fea0003800000 */
.L_x_13330:
[----:B------:R-:W-:Y:S01]  /*5fa0*/  HFMA2 R173, -RZ, RZ, 0, 4.76837158203125e-07 ;  /* 0x00000008ffad7431 */ /* 0x000fe200000001ff */
[----:B------:R-:W-:-:S05]  /*5fb0*/  MOV R167, R169 ;  /* 0x000000a900a77202 */ /* 0x000fca0000000f00 */
[----:B------:R-:W-:-:S05]  /*5fc0*/  FADD.FTZ R167, R164, R167 ;  /* 0x000000a7a4a77221 */ /* 0x000fca0000010000 */
[----:B------:R-:W-:-:S07]  /*5fd0*/  MOV R172, R167 ;  /* 0x000000a700ac7202 */ /* 0x000fce0000000f00 */
[----:B------:R-:W-:Y:S05]  /*5fe0*/  WARPSYNC.COLLECTIVE R171, `(.L_x_13331) ;  /* 0x00000000ab087348 */ /* 0x000fea0003c00000 */
[----:B------:R0:W1:Y:S02]  /*5ff0*/  SHFL.BFLY P6, R169, R172, R173, R174 ;  /* 0x0c0000adaca97389 */ /* 0x00006400000c00ae */
[----:B01----:R-:W-:Y:S05]  /*6000*/  ENDCOLLECTIVE ;  /* 0x000000000000791b */ /* 0x003fea0003800000 */
.L_x_13331:
[----:B------:R-:W-:Y:S01]  /*6010*/  HFMA2 R173, -RZ, RZ, 0, 9.5367431640625e-07 ;  /* 0x00000010ffad7431 */ /* 0x000fe200000001ff */
[----:B------:R-:W-:-:S05]  /*6020*/  MOV R166, R169 ;  /* 0x000000a900a67202 */ /* 0x000fca0000000f00 */
[----:B------:R-:W-:-:S05]  /*6030*/  FADD.FTZ R166, R167, R166 ;  /* 0x000000a6a7a67221 */ /* 0x000fca0000010000 */
[----:B------:R-:W-:-:S07]  /*6040*/  MOV R172, R166 ;  /* 0x000000a600ac7202 */ /* 0x000fce0000000f00 */
[----:B------:R-:W-:Y:S05]  /*6050*/  WARPSYNC.COLLECTIVE R171, `(.L_x_13332) ;  /* 0x00000000ab087348 */ /* 0x000fea0003c00000 */
[----:B------:R0:W1:Y:S02]  /*6060*/  SHFL.BFLY P6, R169, R172, R173, R174 ;  /* 0x0c0000adaca97389 */ /* 0x00006400000c00ae */
[----:B01----:R-:W-:Y:S05]  /*6070*/  ENDCOLLECTIVE ;  /* 0x000000000000791b */ /* 0x003fea0003800000 */
.L_x_13332:
[----:B------:R-:W-:Y:S05]  /*6080*/  BRA `(.L_x_13333) ;  /* 0xffffffe400a47947 */ /* 0x000fea000383ffff */
.L_x_13334:
        /* <DEDUP_REMOVED lines=15> */
.L_x_33278:


//--------------------- .text._ZN10layer_norm31ln_parallel_residual_fwd_kernelINS_13Kernel_traitsIf13__nv_bfloat16fS2_fjLj1536ELj1ELj4ELj1ELj16ENS_18Kernel_traits_baseILj1536EfS2_fS2_fjLj128EEEEELb0ELb1ELb1EEEvNS_9FwdParamsE --------------------------
	.section	.text._ZN10layer_norm31ln_parallel_residual_fwd_kernelINS_13Kernel_traitsIf13__nv_bfloat16fS2_fjLj1536ELj1ELj4ELj1ELj16ENS_18Kernel_traits_baseILj1536EfS2_fS2_fjLj128EEEEELb0ELb1ELb1EEEvNS_9FwdParamsE,"ax",@progbits
	.align	128
        .global         _ZN10layer_norm31ln_parallel_residual_fwd_kernelINS_13Kernel_traitsIf13__nv_bfloat16fS2_fjLj1536ELj1ELj4ELj1ELj16ENS_18Kernel_traits_baseILj1536EfS2_fS2_fjLj128EEEEELb0ELb1ELb1EEEvNS_9FwdParamsE
        .type           _ZN10layer_norm31ln_parallel_residual_fwd_kernelINS_13Kernel_traitsIf13__nv_bfloat16fS2_fjLj1536ELj1ELj4ELj1ELj16ENS_18Kernel_traits_baseILj1536EfS2_fS2_fjLj128EEEEELb0ELb1ELb1EEEvNS_9FwdParamsE,@function
        .size           _ZN10layer_norm31ln_parallel_residual_fwd_kernelINS_13Kernel_traitsIf13__nv_bfloat16fS2_fjLj1536ELj1ELj4ELj1ELj16ENS_18Kernel_traits_baseILj1536EfS2_fS2_fjLj128EEEEELb0ELb1ELb1EEEvNS_9FwdParamsE,(.L_x_33279 - _ZN10layer_norm31ln_parallel_residual_fwd_kernelINS_13Kernel_traitsIf13__nv_bfloat16fS2_fjLj1536ELj1ELj4ELj1ELj16ENS_18Kernel_traits_baseILj1536EfS2_fS2_fjLj128EEEEELb0ELb1ELb1EEEvNS_9FwdParamsE)
        .other          _ZN10layer_norm31ln_parallel_residual_fwd_kernelINS_13Kernel_traitsIf13__nv_bfloat16fS2_fjLj1536ELj1ELj4ELj1ELj16ENS_18Kernel_traits_baseILj1536EfS2_fS2_fjLj128EEEEELb0ELb1ELb1EEEvNS_9FwdParamsE,@"STO_CUDA_ENTRY STV_DEFAULT"
_ZN10layer_norm31ln_parallel_residual_fwd_kernelINS_13Kernel_traitsIf13__nv_bfloat16fS2_fjLj1536ELj1ELj4ELj1ELj16ENS_18Kernel_traits_baseILj1536EfS2_fS2_fjLj128EEEEELb0ELb1ELb1EEEvNS_9FwdParamsE:
.text._ZN10layer_norm31ln_parallel_residual_fwd_kernelINS_13Kernel_traitsIf13__nv_bfloat16fS2_fjLj1536ELj1ELj4ELj1ELj16ENS_18Kernel_traits_baseILj1536EfS2_fS2_fjLj128EEEEELb0ELb1ELb1EEEvNS_9FwdParamsE:
        /* <DEDUP_REMOVED lines=41> */
.L_x_13335:
[----:B------:R-:W0:Y:S01]  /*0290*/  LDC.64 R4, c[0x0][0x3d0] ;  /* 0x0000f400ff047b82 */ /* 0x000e220000000a00 */
        /* <DEDUP_REMOVED lines=18> */
[----:B0-----:R-:W-:Y:S01]  /*03c0*/  IMAD.WIDE.U32 R52, R2, 0x20, R4 ;  /* 0x0000002002347825 */ /* 0x001fe200078e0004 */
[----:B------:R-:W-:-:S02]  /*03d0*/  CS2R R62, SRZ ;  /* 0x00000000003e7805 */ /* 0x000fc4000001ff00 */
[----:B------:R-:W-:Y:S02]  /*03e0*/  CS2R R60, SRZ ;  /* 0x00000000003c7805 */ /* 0x000fe4000001ff00 */
        /* <DEDUP_REMOVED lines=15> */
[----:B0-----:R-:W-:-:S07]  /*04e0*/  CS2R R52, SRZ ;  /* 0x0000000000347805 */ /* 0x001fce000001ff00 */
.L_x_13336:
[----:B------:R-:W1:Y:S02]  /*04f0*/  LDCU UR4, c[0x0][0x384] ;  /* 0x00007080ff0477ac */ /* 0x000e640008000800 */
[----:B-1----:R-:W-:-:S13]  /*0500*/  ISETP.GE.AND P0, PT, R3, UR4, PT ;  /* 0x0000000403007c0c */ /* 0x002fda000bf06270 */
[----:B------:R-:W-:Y:S05]  /*0510*/  @P0 EXIT ;  /* 0x000000000000094d */ /* 0x000fea0003800000 */
[----:B------:R-:W1:Y:S01]  /*0520*/  LDCU.64 UR4, c[0x0][0x398] ;  /* 0x00007300ff0477ac */ /* 0x000e620008000a00 */
[----:B------:R-:W2:Y:S01]  /*0530*/  LDCU UR8, c[0x0][0x388] ;  /* 0x00007100ff0877ac */ /* 0x000ea20008000800 */
[----:B------:R-:W3:Y:S01]  /*0540*/  LDCU.U8 UR12, c[0x0][0x410] ;  /* 0x00008200ff0c77ac */ /* 0x000ee20008000000 */
[----:B------:R-:W4:Y:S01]  /*0550*/  LDCU UR9, c[0x0][0x448] ;  /* 0x00008900ff0977ac */ /* 0x000f220008000800 */
[----:B------:R-:W0:Y:S01]  /*0560*/  LDCU.64 UR10, c[0x0][0x398] ;  /* 0x00007300ff0a77ac */ /* 0x000e220008000a00 */
[----:B-1----:R-:W-:-:S04]  /*0570*/  UISETP.NE.U32.AND UP0, UPT, UR4, URZ, UPT ;  /* 0x000000ff0400728c */ /* 0x002fc8000bf05070 */
[----:B------:R-:W-:Y:S01]  /*0580*/  UISETP.NE.AND.EX UP0, UPT, UR5, URZ, UPT, UP0 ;  /* 0x000000ff0500728c */ /* 0x000fe2000bf05300 */
[----:B------:R-:W1:Y:S05]  /*0590*/  LDCU.64 UR4, c[0x0][0x3a0] ;  /* 0x00007400ff0477ac */ /* 0x000e6a0008000a00 */
[----:B0-234-:R-:W-:-:S13]  /*05a0*/  PLOP3.LUT P1, PT, PT, PT, UP0, 0x80, 0x8 ;  /* 0x000000000008781c */ /* 0x01dfda0003f2f008 */
.L_x_13362:
[----:B-1----:R-:W-:Y:S01]  /*05b0*/  ISETP.NE.U32.AND P0, PT, RZ, UR4, PT ;  /* 0x00000004ff007c0c */ /* 0x002fe2000bf05070 */
[----:B--2---:R-:W0:Y:S01]  /*05c0*/  @P1 LDC.64 R112, c[0x0][0x398] ;  /* 0x0000e600ff701b82 */ /* 0x004e220000000a00 */
        /* <DEDUP_REMOVED lines=10> */
[----:B-----5:R-:W5:Y:S01]  /*0670*/  LDG.E.128 R116, desc[UR6][R116.64] ;  /* 0x0000000674747981 */ /* 0x020f62000c1e1d00 */
        /* <DEDUP_REMOVED lines=26> */
.L_x_13338:
        /* <DEDUP_REMOVED lines=21> */
.L_x_13337:
        /* <DEDUP_REMOVED lines=28> */
[----:B------:R-:W-:-:S02]  /*0b30*/  FADD.FTZ R115, R120, R115 ;  /* 0x0000007378737221 */ /* 0x000fc40000010000 */
[----:B------:R-:W-:Y:S02]  /*0b40*/  FADD.FTZ R117, R124, R117 ;  /* 0x000000757c757221 */ /* 0x000fe40000010000 */
[----:B------:R-:W-:Y:S01]  /*0b50*/  FADD.FTZ R119, R121, R0 ;  /* 0x0000000079777221 */ /* 0x000fe20000010000 */
[----:B------:R-:W-:Y:S06]  /*0b60*/  BRA `(.L_x_13339) ;  /* 0x0000000000907947 */ /* 0x000fec0003800000 */
.L_x_13340:
[C---:B-----5:R-:W-:Y:S02]  /*0b70*/  PRMT R112, R116.reuse, 0x7632, R112 ;  /* 0x0000763274707816 */ /* 0x060fe40000000070 */
        /* <DEDUP_REMOVED lines=35> */
.L_x_13339:
        /* <DEDUP_REMOVED lines=18> */
[----:B-----5:R-:W-:Y:S02]  /*0ed0*/  PRMT R0, R103, 0x7632, R0 ;  /* 0x0000763267007816 */ /* 0x020fe40000000000 */
[----:B0-----:R-:W-:Y:S02]  /*0ee0*/  PRMT R121, R102, 0x7632, R121 ;  /* 0x0000763266797816 */ /* 0x001fe40000000079 */
[----:B------:R-:W-:Y:S02]  /*0ef0*/  PRMT R123, R101, 0x7632, R123 ;  /* 0x00007632657b7816 */ /* 0x000fe4000000007b */
[----:B------:R-:W-:Y:S01]  /*0f00*/  PRMT R128, R100, 0x7632, R128 ;  /* 0x0000763264807816 */ /* 0x000fe20000000080 */
[----:B------:R-:W-:Y:S06]  /*0f10*/  @!P0 BRA `(.L_x_13342) ;  /* 0x0000000000948947 */ /* 0x000fec0003800000 */
        /* <DEDUP_REMOVED lines=37> */
.L_x_13342:
[C---:B------:R-:W-:Y:S02]  /*1170*/  PRMT R130, R125.reuse, 0x7632, R130 ;  /* 0x000076327d827816 */ /* 0x040fe40000000082 */
[----:B------:R-:W-:Y:S02]  /*1180*/  SHF.L.U32 R122, R125, 0x10, RZ ;  /* 0x000000107d7a7819 */ /* 0x000fe400000006ff */
[C---:B------:R-:W-:Y:S02]  /*1190*/  PRMT R129, R124.reuse, 0x7632, R129 ;  /* 0x000076327c817816 */ /* 0x040fe40000000081 */
[----:B------:R-:W-:Y:S02]  /*11a0*/  SHF.L.U32 R120, R124, 0x10, RZ ;  /* 0x000000107c787819 */ /* 0x000fe400000006ff */
[----:B------:R-:W-:Y:S02]  /*11b0*/  SHF.L.U32 R125, R100, 0x10, RZ ;  /* 0x00000010647d7819 */ /* 0x000fe400000006ff */
[----:B------:R-:W-:-:S02]  /*11c0*/  SHF.L.U32 R131, R101, 0x10, RZ ;  /* 0x0000001065837819 */ /* 0x000fc400000006ff */
[C---:B------:R-:W-:Y:S01]  /*11d0*/  PRMT R132, R126.reuse, 0x7632, R132 ;  /* 0x000076327e847816 */ /* 0x040fe20000000084 */
[----:B------:R-:W-:Y:S01]  /*11e0*/  FADD.FTZ R120, R125, R120 ;  /* 0x000000787d787221 */ /* 0x000fe20000010000 */
[----:B------:R-:W-:Y:S01]  /*11f0*/  SHF.L.U32 R124, R126, 0x10, RZ ;  /* 0x000000107e7c7819 */ /* 0x000fe200000006ff */
[----:B------:R-:W-:Y:S01]  /*1200*/  FADD.FTZ R122, R131, R122 ;  /* 0x0000007a837a7221 */ /* 0x000fe20000010000 */
[C---:B------:R-:W-:Y:S02]  /*1210*/  PRMT R126, R127.reuse, 0x7632, R126 ;  /* 0x000076327f7e7816 */ /* 0x040fe4000000007e */
[----:B------:R-:W-:Y:S02]  /*1220*/  SHF.L.U32 R134, R0, 0x10, RZ ;  /* 0x0000001000867819 */ /* 0x000fe400000006ff */
[----:B------:R-:W-:Y:S02]  /*1230*/  SHF.L.U32 R127, R127, 0x10, RZ ;  /* 0x000000107f7f7819 */ /* 0x000fe400000006ff */
        /* <DEDUP_REMOVED lines=15> */
[----:B------:R-:W-:Y:S06]  /*1330*/  BRA `(.L_x_13343) ;  /* 0x0000000000887947 */ /* 0x000fec0003800000 */
.L_x_13341:
[----:B------:R-:W-:Y:S05]  /*1340*/  @!P0 BRA `(.L_x_13344) ;  /* 0x0000000000548947 */ /* 0x000fea0003800000 */
[C---:B-----5:R-:W-:Y:S02]  /*1350*/  PRMT R0, R124.reuse, 0x7632, R0 ;  /* 0x000076327c007816 */ /* 0x060fe40000000000 */
[----:B0-----:R-:W-:Y:S02]  /*1360*/  SHF.L.U32 R121, R124, 0x10, RZ ;  /* 0x000000107c797819 */ /* 0x001fe400000006ff */
        /* <DEDUP_REMOVED lines=19> */
.L_x_13344:
        /* <DEDUP_REMOVED lines=12> */
.L_x_13343:
        /* <DEDUP_REMOVED lines=16> */
[----:B------:R-:W-:Y:S02]  /*1660*/  PRMT R0, R132, 0x7632, R0 ;  /* 0x0000763284007816 */ /* 0x000fe40000000000 */
[----:B------:R-:W-:Y:S02]  /*1670*/  SHF.L.U32 R133, R133, 0x10, RZ ;  /* 0x0000001085857819 */ /* 0x000fe400000006ff */
[----:B------:R-:W-:Y:S02]  /*1680*/  PRMT R139, R134, 0x7632, R139 ;  /* 0x00007632868b7816 */ /* 0x000fe4000000008b */
[----:B------:R-:W-:Y:S02]  /*1690*/  SHF.L.U32 R128, R101, 0x10, RZ ;  /* 0x0000001065807819 */ /* 0x000fe400000006ff */
[----:B------:R-:W-:-:S02]  /*16a0*/  SHF.L.U32 R132, R132, 0x10, RZ ;  /* 0x0000001084847819 */ /* 0x000fc400000006ff */
[----:B------:R-:W-:Y:S01]  /*16b0*/  SHF.L.U32 R134, R134, 0x10, RZ ;  /* 0x0000001086867819 */ /* 0x000fe200000006ff */
[----:B------:R-:W-:Y:S01]  /*16c0*/  FADD.FTZ R133, R128, R133 ;  /* 0x0000008580857221 */ /* 0x000fe20000010000 */
        /* <DEDUP_REMOVED lines=33> */
.L_x_13346:
[C---:B-1---5:R-:W-:Y:S02]  /*18e0*/  PRMT R140, R133.reuse, 0x7632, R140 ;  /* 0x00007632858c7816 */ /* 0x062fe4000000008c */
        /* <DEDUP_REMOVED lines=32> */
.L_x_13345:
[----:B------:R-:W-:Y:S05]  /*1af0*/  @!P0 BRA `(.L_x_13348) ;  /* 0x0000000000548947 */ /* 0x000fea0003800000 */
[C---:B-----5:R-:W-:Y:S02]  /*1b00*/  PRMT R0, R132.reuse, 0x7632, R0 ;  /* 0x0000763284007816 */ /* 0x060fe40000000000 */
[----:B-1----:R-:W-:Y:S02]  /*1b10*/  SHF.L.U32 R129, R132, 0x10, RZ ;  /* 0x0000001084817819 */ /* 0x002fe400000006ff */
        /* <DEDUP_REMOVED lines=19> */
.L_x_13348:
        /* <DEDUP_REMOVED lines=12> */
.L_x_13347:
        /* <DEDUP_REMOVED lines=15> */
[C---:B-----5:R-:W-:Y:S02]  /*1e00*/  PRMT R0, R144.reuse, 0x7632, R0 ;  /* 0x0000763290007816 */ /* 0x060fe40000000000 */
[C---:B-1----:R-:W-:Y:S02]  /*1e10*/  PRMT R142, R145.reuse, 0x7632, R142 ;  /* 0x00007632918e7816 */ /* 0x042fe4000000008e */
[----:B------:R-:W-:Y:S02]  /*1e20*/  SHF.L.U32 R144, R144, 0x10, RZ ;  /* 0x0000001090907819 */ /* 0x000fe400000006ff */
[----:B------:R-:W-:Y:S02]  /*1e30*/  SHF.L.U32 R145, R145, 0x10, RZ ;  /* 0x0000001091917819 */ /* 0x000fe400000006ff */
[----:B------:R-:W-:Y:S02]  /*1e40*/  PRMT R152, R146, 0x7632, R152 ;  /* 0x0000763292987816 */ /* 0x000fe40000000098 */
[----:B------:R-:W-:-:S02]  /*1e50*/  SHF.L.U32 R141, R100, 0x10, RZ ;  /* 0x00000010648d7819 */ /* 0x000fc400000006ff */
        /* <DEDUP_REMOVED lines=35> */
.L_x_13350:
        /* <DEDUP_REMOVED lines=33> */
.L_x_13349:
        /* <DEDUP_REMOVED lines=22> */
.L_x_13352:
        /* <DEDUP_REMOVED lines=12> */
.L_x_13351:
        /* <DEDUP_REMOVED lines=56> */
.L_x_13354:
[C---:B-----5:R-:W-:Y:S02]  /*2840*/  PRMT R160, R157.reuse, 0x7632, R160 ;  /* 0x000076329da07816 */ /* 0x060fe400000000a0 */
[----:B-1----:R-:W-:Y:S02]  /*2850*/  SHF.L.U32 R154, R157, 0x10, RZ ;  /* 0x000000109d9a7819 */ /* 0x002fe400000006ff */
        /* <DEDUP_REMOVED lines=31> */
.L_x_13353:
        /* <DEDUP_REMOVED lines=22> */
.L_x_13356:
        /* <DEDUP_REMOVED lines=12> */
.L_x_13355:
        /* <DEDUP_REMOVED lines=16> */
[C---:B------:R-:W-:Y:S02]  /*2d70*/  PRMT R160, R169.reuse, 0x7632, R160 ;  /* 0x00007632a9a07816 */ /* 0x040fe400000000a0 */
[----:B------:R-:W-:Y:S02]  /*2d80*/  SHF.L.U32 R168, R168, 0x10, RZ ;  /* 0x00000010a8a87819 */ /* 0x000fe400000006ff */
[----:B------:R-:W-:Y:S02]  /*2d90*/  SHF.L.U32 R169, R169, 0x10, RZ ;  /* 0x00000010a9a97819 */ /* 0x000fe400000006ff */
[----:B------:R-:W-:Y:S02]  /*2da0*/  SHF.L.U32 R149, R100, 0x10, RZ ;  /* 0x0000001064957819 */ /* 0x000fe400000006ff */
[----:B------:R-:W-:-:S02]  /*2db0*/  SHF.L.U32 R148, R101, 0x10, RZ ;  /* 0x0000001065947819 */ /* 0x000fc400000006ff */
[C---:B-1----:R-:W-:Y:S01]  /*2dc0*/  PRMT R164, R170.reuse, 0x7632, R164 ;  /* 0x00007632aaa47816 */ /* 0x042fe200000000a4 */
[----:B------:R-:W-:Y:S01]  /*2dd0*/  FADD.FTZ R149, R149, R168 ;  /* 0x000000a895957221 */ /* 0x000fe20000010000 */
[----:B------:R-:W-:Y:S01]  /*2de0*/  SHF.L.U32 R170, R170, 0x10, RZ ;  /* 0x00000010aaaa7819 */ /* 0x000fe200000006ff */
[----:B------:R-:W-:Y:S01]  /*2df0*/  FADD.FTZ R169, R148, R169 ;  /* 0x000000a994a97221 */ /* 0x000fe20000010000 */
[----:B------:R-:W-:Y:S02]  /*2e00*/  SHF.L.U32 R165, R102, 0x10, RZ ;  /* 0x0000001066a57819 */ /* 0x000fe400000006ff */
[----:B------:R-:W-:Y:S02]  /*2e10*/  PRMT R172, R171, 0x7632, R172 ;  /* 0x00007632abac7816 */ /* 0x000fe400000000ac */
[----:B------:R-:W-:Y:S02]  /*2e20*/  PRMT R148, R100, 0x7632, R148 ;  /* 0x0000763264947816 */ /* 0x000fe40000000094 */
[----:B------:R-:W-:-:S02]  /*2e30*/  PRMT R162, R101, 0x7632, R162 ;  /* 0x0000763265a27816 */ /* 0x000fc400000000a2 */
[----:B------:R-:W-:Y:S02]  /*2e40*/  PRMT R166, R102, 0x7632, R166 ;  /* 0x0000763266a67816 */ /* 0x000fe400000000a6 */
[----:B------:R-:W-:Y:S02]  /*2e50*/  PRMT R168, R103, 0x7632, R168 ;  /* 0x0000763267a87816 */ /* 0x000fe400000000a8 */
[----:B------:R-:W-:Y:S01]  /*2e60*/  SHF.L.U32 R174, R171, 0x10, RZ ;  /* 0x00000010abae7819 */ /* 0x000fe200000006ff */
        /* <DEDUP_REMOVED lines=24> */
.L_x_13358:
[----:B-1---5:R-:W-:Y:S02]  /*2ff0*/  SHF.L.U32 R164, R168, 0x10, RZ ;  /* 0x00000010a8a47819 */ /* 0x022fe400000006ff */
[----:B------:R-:W-:Y:S02]  /*3000*/  SHF.L.U32 R149, R100, 0x10, RZ ;  /* 0x0000001064957819 */ /* 0x000fe400000006ff */
[----:B------:R-:W-:Y:S02]  /*3010*/  PRMT R162, R168, 0x7632, R162 ;  /* 0x00007632a8a27816 */ /* 0x000fe400000000a2 */
[----:B------:R-:W-:Y:S01]  /*3020*/  SHF.L.U32 R166, R169, 0x10, RZ ;  /* 0x00000010a9a67819 */ /* 0x000fe200000006ff */
[----:B------:R-:W-:Y:S01]  /*3030*/  FADD.FTZ R164, R149, R164 ;  /* 0x000000a495a47221 */ /* 0x000fe20000010000 */
[----:B------:R-:W-:Y:S02]  /*3040*/  SHF.L.U32 R165, R101, 0x10, RZ ;  /* 0x0000001065a57819 */ /* 0x000fe400000006ff */
[----:B------:R-:W-:-:S02]  /*3050*/  PRMT R167, R169, 0x7632, R167 ;  /* 0x00007632a9a77816 */ /* 0x000fc400000000a7 */
[----:B------:R-:W-:Y:S01]  /*3060*/  SHF.L.U32 R168, R170, 0x10, RZ ;  /* 0x00000010aaa87819 */ /* 0x000fe200000006ff */
[----:B------:R-:W-:Y:S01]  /*3070*/  FADD.FTZ R166, R165, R166 ;  /* 0x000000a6a5a67221 */ /* 0x000fe20000010000 */
[----:B------:R-:W-:Y:S02]  /*3080*/  SHF.L.U32 R173, R102, 0x10, RZ ;  /* 0x0000001066ad7819 */ /* 0x000fe400000006ff */
[----:B------:R-:W-:Y:S02]  /*3090*/  PRMT R169, R170, 0x7632, R169 ;  /* 0x00007632aaa97816 */ /* 0x000fe400000000a9 */
        /* <DEDUP_REMOVED lines=19> */
[----:B------:R-:W-:-:S04]  /*31d0*/  FADD.FTZ R169, R162, R149 ;  /* 0x00000095a2a97221 */ /* 0x000fc80000010000 */
[----:B------:R-:W-:Y:S01]  /*31e0*/  FADD.FTZ R171, R173, R160 ;  /* 0x000000a0adab7221 */ /* 0x000fe20000010000 */
[----:B------:R-:W-:Y:S06]  /*31f0*/  BRA `(.L_x_13359) ;  /* 0x0000000000887947 */ /* 0x000fec0003800000 */
.L_x_13357:
[----:B------:R-:W-:Y:S05]  /*3200*/  @!P0 BRA `(.L_x_13360) ;  /* 0x0000000000548947 */ /* 0x000fea0003800000 */
[----:B-----5:R-:W-:Y:S02]  /*3210*/  PRMT R0, R168, 0x7632, R0 ;  /* 0x00007632a8007816 */ /* 0x020fe40000000000 */
[----:B------:R-:W-:Y:S02]  /*3220*/  PRMT R148, R169, 0x7632, R148 ;  /* 0x00007632a9947816 */ /* 0x000fe40000000094 */
[C---:B------:R-:W-:Y:S02]  /*3230*/  PRMT R160, R170.reuse, 0x7632, R160 ;  /* 0x00007632aaa07816 */ /* 0x040fe400000000a0 */
[----:B------:R-:W-:Y:S02]  /*3240*/  PRMT R162, R171, 0x7632, R162 ;  /* 0x00007632aba27816 */ /* 0x000fe400000000a2 */
[----:B------:R-:W-:Y:S02]  /*3250*/  SHF.L.U32 R169, R169, 0x10, RZ ;  /* 0x00000010a9a97819 */ /* 0x000fe400000006ff */
[----:B-1----:R-:W-:-:S02]  /*3260*/  SHF.L.U32 R165, R170, 0x10, RZ ;  /* 0x00000010aaa57819 */ /* 0x002fc400000006ff */
        /* <DEDUP_REMOVED lines=15> */
.L_x_13360:
        /* <DEDUP_REMOVED lines=12> */
.L_x_13359:
        /* <DEDUP_REMOVED lines=172> */
.L_x_13374:
[----:B------:R-:W-:Y:S01]  /*3ee0*/  FMUL.FTZ R0, R148, R148 ;  /* 0x0000009494007220 */ /* 0x000fe20000410000 */
[----:B------:R-:W-:Y:S01]  /*3ef0*/  ISETP.NE.AND P2, PT, RZ, UR12, PT ;  /* 0x0000000cff007c0c */ /* 0x000fe2000bf45270 */
[----:B01----:R-:W-:-:S03]  /*3f00*/  FADD.FTZ R160, R160, R175 ;  /* 0x000000afa0a07221 */ /* 0x003fc60000010000 */
[----:B------:R-:W-:Y:S01]  /*3f10*/  FSEL R0, R0, RZ, P2 ;  /* 0x000000ff00007208 */ /* 0x000fe20001000000 */
[----:B------:R-:W-:Y:S01]  /*3f20*/  FFMA.FTZ R149, R160, R149, UR9 ;  /* 0x00000009a0957e23 */ /* 0x000fe20008010095 */
[----:B------:R-:W-:-:S03]  /*3f30*/  FSEL R150, R148, RZ, !P2 ;  /* 0x000000ff94967208 */ /* 0x000fc60005000000 */
[----:B------:R-:W-:Y:S02]  /*3f40*/  FADD.FTZ R0, R149, R0 ;  /* 0x0000000095007221 */ /* 0x000fe40000010000 */
[C---:B------:R-:W-:Y:S01]  /*3f50*/  FADD.FTZ R149, -R150.reuse, R112 ;  /* 0x0000007096957221 */ /* 0x040fe20000010100 */
[C---:B------:R-:W-:Y:S01]  /*3f60*/  FADD.FTZ R151, -R150.reuse, R113 ;  /* 0x0000007196977221 */ /* 0x040fe20000010100 */
[----:B------:R-:W0:Y:S01]  /*3f70*/  MUFU.RSQ R203, R0 ;  /* 0x0000000000cb7308 */ /* 0x000e220000001400 */
[----:B------:R-:W1:Y:S01]  /*3f80*/  @!P0 LDC.64 R112, c[0x0][0x3c0] ;  /* 0x0000f000ff708b82 */ /* 0x000e620000000a00 */
[C---:B------:R-:W-:Y:S01]  /*3f90*/  FADD.FTZ R174, -R150.reuse, R118 ;  /* 0x0000007696ae7221 */ /* 0x040fe20000010100 */
[C---:B------:R-:W-:Y:S01]  /*3fa0*/  FADD.FTZ R175, -R150.reuse, R119 ;  /* 0x0000007796af7221 */ /* 0x040fe20000010100 */
[C---:B------:R-:W-:Y:S01]  /*3fb0*/  FADD.FTZ R172, -R150.reuse, R116 ;  /* 0x0000007496ac7221 */ /* 0x040fe20000010100 */
[C---:B------:R-:W-:Y:S01]  /*3fc0*/  FADD.FTZ R173, -R150.reuse, R117 ;  /* 0x0000007596ad7221 */ /* 0x040fe20000010100 */
[C---:B------:R-:W-:Y:S01]  /*3fd0*/  FADD.FTZ R160, -R150.reuse, R114 ;  /* 0x0000007296a07221 */ /* 0x040fe20000010100 */
[C---:B------:R-:W-:Y:S01]  /*3fe0*/  FADD.FTZ R162, -R150.reuse, R115 ;  /* 0x0000007396a27221 */ /* 0x040fe20000010100 */
[C---:B------:R-:W-:Y:S01]  /*3ff0*/  FADD.FTZ R120, -R150.reuse, R120 ;  /* 0x0000007896787221 */ /* 0x040fe20000010100 */
[----:B------:R-:W2:Y:S01]  /*4000*/  @!P0 LDC.64 R118, c[0x0][0x3c8] ;  /* 0x0000f200ff768b82 */ /* 0x000ea20000000a00 */
[C---:B------:R-:W-:Y:S01]  /*4010*/  FADD.FTZ R176, -R150.reuse, R121 ;  /* 0x0000007996b07221 */ /* 0x040fe20000010100 */
[C---:B------:R-:W-:Y:S01]  /*4020*/  FADD.FTZ R178, -R150.reuse, R123 ;  /* 0x0000007b96b27221 */ /* 0x040fe20000010100 */
[C---:B------:R-:W-:Y:S01]  /*4030*/  FADD.FTZ R177, -R150.reuse, R122 ;  /* 0x0000007a96b17221 */ /* 0x040fe20000010100 */
[C---:B------:R-:W-:Y:S01]  /*4040*/  FADD.FTZ R179, -R150.reuse, R124 ;  /* 0x0000007c96b37221 */ /* 0x040fe20000010100 */
[C---:B------:R-:W-:Y:S01]  /*4050*/  FADD.FTZ R181, -R150.reuse, R135 ;  /* 0x0000008796b57221 */ /* 0x040fe20000010100 */
[C---:B------:R-:W-:Y:S01]  /*4060*/  FADD.FTZ R126, -R150.reuse, R126 ;  /* 0x0000007e967e7221 */ /* 0x040fe20000010100 */
[----:B------:R-:W-:Y:S01]  /*4070*/  FADD.FTZ R127, -R150, R127 ;  /* 0x0000007f967f7221 */ /* 0x000fe20000010100 */
[----:B------:R-:W3:Y:S01]  /*4080*/  LDC.64 R116, c[0x0][0x428] ;  /* 0x00010a00ff747b82 */ /* 0x000ee20000000a00 */
[C---:B0-----:R-:W-:Y:S01]  /*4090*/  FMUL.FTZ R115, R203.reuse, R160 ;  /* 0x000000a0cb737220 */ /* 0x041fe20000410000 */
[C---:B------:R-:W-:Y:S01]  /*40a0*/  FMUL.FTZ R121, R203.reuse, R172 ;  /* 0x000000accb797220 */ /* 0x040fe20000410000 */
[C---:B------:R-:W-:Y:S01]  /*40b0*/  FMUL.FTZ R123, R203.reuse, R174 ;  /* 0x000000aecb7b7220 */ /* 0x040fe20000410000 */
[C---:B------:R-:W-:Y:S01]  /*40c0*/  FMUL.FTZ R149, R203.reuse, R149 ;  /* 0x00000095cb957220 */ /* 0x040fe20000410000 */
[C---:B------:R-:W-:Y:S01]  /*40d0*/  FMUL.FTZ R114, R203.reuse, R151 ;  /* 0x00000097cb727220 */ /* 0x040fe20000410000 */
[C---:B------:R-:W-:Y:S01]  /*40e0*/  FMUL.FTZ R162, R203.reuse, R162 ;  /* 0x000000a2cba27220 */ /* 0x040fe20000410000 */
[----:B------:R-:W-:Y:S01]  /*40f0*/  FMUL.FTZ R122, R203, R173 ;  /* 0x000000adcb7a7220 */ /* 0x000fe20000410000 */
[----:B-1----:R-:W-:-:S04]  /*4100*/  @!P0 IMAD.WIDE R112, R3, 0x4, R112 ;  /* 0x0000000403708825 */ /* 0x002fc800078e0270 */
[C---:B------:R-:W-:Y:S01]  /*4110*/  FMUL.FTZ R124, R203.reuse, R175 ;  /* 0x000000afcb7c7220 */ /* 0x040fe20000410000 */
[----:B------:R-:W-:Y:S01]  /*4120*/  FMUL.FTZ R135, R203, R120 ;  /* 0x00000078cb877220 */ /* 0x000fe20000410000 */
[----:B------:R-:W-:Y:S01]  /*4130*/  FFMA.FTZ R120, R121, R8, R56 ;  /* 0x0000000879787223 */ /* 0x000fe20000010038 */
[C---:B------:R-:W-:Y:S01]  /*4140*/  FADD.FTZ R132, -R150.reuse, R132 ;  /* 0x0000008496847221 */ /* 0x040fe20000010100 */
[----:B------:R0:W-:Y:S01]  /*4150*/  @!P0 STG.E desc[UR6][R112.64], R148 ;  /* 0x0000009470008986 */ /* 0x0001e2000c101906 */
[----:B------:R-:W-:Y:S01]  /*4160*/  FADD.FTZ R133, -R150, R133 ;  /* 0x0000008596857221 */ /* 0x000fe20000010100 */
[----:B------:R-:W-:Y:S01]  /*4170*/  FFMA.FTZ R124, R124, R11, R59 ;  /* 0x0000000b7c7c7223 */ /* 0x000fe2000001003b */
[----:B------:R-:W-:Y:S01]  /*4180*/  FFMA.FTZ R162, R162, R7, R55 ;  /* 0x00000007a2a27223 */ /* 0x000fe20000010037 */
[----:B------:R-:W-:Y:S01]  /*4190*/  FFMA.FTZ R121, R114, R5, R53 ;  /* 0x0000000572797223 */ /* 0x000fe20000010035 */
[C---:B------:R-:W-:Y:S01]  /*41a0*/  FADD.FTZ R182, -R150.reuse, R140 ;  /* 0x0000008c96b67221 */ /* 0x040fe20000010100 */
[C---:B------:R-:W-:Y:S01]  /*41b0*/  FADD.FTZ R183, -R150.reuse, R141 ;  /* 0x0000008d96b77221 */ /* 0x040fe20000010100 */
[C---:B------:R-:W-:Y:S01]  /*41c0*/  FMUL.FTZ R141, R203.reuse, R126 ;  /* 0x0000007ecb8d7220 */ /* 0x040fe20000410000 */
[----:B------:R-:W-:Y:S01]  /*41d0*/  FMUL.FTZ R140, R203, R127 ;  /* 0x0000007fcb8c7220 */ /* 0x000fe20000410000 */
[C---:B------:R-:W-:Y:S01]  /*41e0*/  FADD.FTZ R188, -R150.reuse, R146 ;  /* 0x0000009296bc7221 */ /* 0x040fe20000010100 */
[C---:B------:R-:W-:Y:S01]  /*41f0*/  FADD.FTZ R189, -R150.reuse, R147 ;  /* 0x0000009396bd7221 */ /* 0x040fe20000010100 */
[----:B------:R-:W-:Y:S01]  /*4200*/  FADD.FTZ R194, -R150, R156 ;  /* 0x0000009c96c27221 */ /* 0x000fe20000010100 */
[----:B0-----:R-:W-:Y:S01]  /*4210*/  FFMA.FTZ R113, R115, R6, R54 ;  /* 0x0000000673717223 */ /* 0x001fe20000010036 */
[----:B------:R-:W-:Y:S01]  /*4220*/  FFMA.FTZ R115, R123, R10, R58 ;  /* 0x0000000a7b737223 */ /* 0x000fe2000001003a */
[----:B------:R-:W-:Y:S01]  /*4230*/  FFMA.FTZ R112, R149, R4, R52 ;  /* 0x0000000495707223 */ /* 0x000fe20000010034 */
[----:B------:R-:W-:Y:S01]  /*4240*/  FFMA.FTZ R123, R122, R9, R57 ;  /* 0x000000097a7b7223 */ /* 0x000fe20000010039 */
[----:B------:R-:W-:Y:S01]  /*4250*/  FADD.FTZ R195, -R150, R157 ;  /* 0x0000009d96c37221 */ /* 0x000fe20000010100 */
[----:B--2---:R-:W-:-:S04]  /*4260*/  @!P0 IMAD.WIDE R118, R3, 0x4, R118 ;  /* 0x0000000403768825 */ /* 0x004fc800078e0276 */
[C---:B------:R-:W-:Y:S01]  /*4270*/  FMUL.FTZ R147, R203.reuse, R132 ;  /* 0x00000084cb937220 */ /* 0x040fe20000410000 */
[----:B------:R-:W-:Y:S01]  /*4280*/  FMUL.FTZ R146, R203, R133 ;  /* 0x00000085cb927220 */ /* 0x000fe20000410000 */
[----:B------:R-:W-:Y:S01]  /*4290*/  F2FP.BF16.F32.PACK_AB R115, R124, R115 ;  /* 0x000000737c73723e */ /* 0x000fe200000010ff */
[----:B---3--:R-:W-:Y:S01]  /*42a0*/  IMAD.WIDE.U32 R132, R136, 0x10, R116 ;  /* 0x0000001088847825 */ /* 0x008fe200078e0074 */
[----:B------:R-:W-:-:S03]  /*42b0*/  F2FP.BF16.F32.PACK_AB R114, R123, R120 ;  /* 0x000000787b72723e */ /* 0x000fc600000010ff */
[----:B------:R-:W-:Y:S01]  /*42c0*/  FFMA.FTZ R141, R141, R18, R66 ;  /* 0x000000128d8d7223 */ /* 0x000fe20000010042 */
[----:B------:R-:W-:Y:S01]  /*42d0*/  F2FP.BF16.F32.PACK_AB R113, R162, R113 ;  /* 0x00000071a271723e */ /* 0x000fe200000010ff */
[----:B------:R-:W-:Y:S01]  /*42e0*/  FFMA.FTZ R140, R140, R19, R67 ;  /* 0x000000138c8c7223 */ /* 0x000fe20000010043 */
[----:B------:R-:W-:Y:S01]  /*42f0*/  F2FP.BF16.F32.PACK_AB R112, R121, R112 ;  /* 0x000000707970723e */ /* 0x000fe200000010ff */
[C---:B------:R-:W-:Y:S01]  /*4300*/  FADD.FTZ R200, -R150.reuse, R167 ;  /* 0x000000a796c87221 */ /* 0x040fe20000010100 */
[C---:B------:R-:W-:Y:S01]  /*4310*/  FMUL.FTZ R167, R203.reuse, R194 ;  /* 0x000000c2cba77220 */ /* 0x040fe20000410000 */
[----:B------:R-:W-:Y:S01]  /*4320*/  FMUL.FTZ R160, R203, R195 ;  /* 0x000000c3cba07220 */ /* 0x000fe20000410000 */
[----:B------:R-:W-:Y:S01]  /*4330*/  FADD.FTZ R125, -R150, R125 ;  /* 0x0000007d967d7221 */ /* 0x000fe20000010100 */
[----:B------:R-:W-:Y:S01]  /*4340*/  @!P0 STG.E desc[UR6][R118.64], R203 ;  /* 0x000000cb76008986 */ /* 0x000fe2000c101906 */
[----:B------:R-:W-:-:S04]  /*4350*/  IMAD.WIDE.U32 R122, R138, 0x10, R116 ;  /* 0x000000108a7a7825 */ /* 0x000fc800078e0074 */
[C---:B------:R-:W-:Y:S01]  /*4360*/  FADD.FTZ R180, -R150.reuse, R134 ;  /* 0x0000008696b47221 */ /* 0x040fe20000010100 */
[----:B------:R-:W-:Y:S01]  /*4370*/  FFMA.FTZ R138, R167, R40, R88 ;  /* 0x00000028a78a7223 */ /* 0x000fe20000010058 */
[----:B------:R0:W-:Y:S01]  /*4380*/  STG.E.128 desc[UR6][R132.64], R112 ;  /* 0x0000007084007986 */ /* 0x0001e2000c101d06 */
[C---:B------:R-:W-:Y:S01]  /*4390*/  FMUL.FTZ R179, R203.reuse, R179 ;  /* 0x000000b3cbb37220 */ /* 0x040fe20000410000 */
[----:B------:R-:W-:Y:S01]  /*43a0*/  FMUL.FTZ R134, R203, R125 ;  /* 0x0000007dcb867220 */ /* 0x000fe20000410000 */
[C---:B------:R-:W-:Y:S01]  /*43b0*/  FADD.FTZ R128, -R150.reuse, R128 ;  /* 0x0000008096807221 */ /* 0x040fe20000010100 */
[C---:B------:R-:W-:Y:S01]  /*43c0*/  FADD.FTZ R129, -R150.reuse, R129 ;  /* 0x0000008196817221 */ /* 0x040fe20000010100 */
[C---:B------:R-:W-:Y:S01]  /*43d0*/  FADD.FTZ R186, -R150.reuse, R144 ;  /* 0x0000009096ba7221 */ /* 0x040fe20000010100 */
[----:B------:R-:W-:Y:S01]  /*43e0*/  FADD.FTZ R187, -R150, R145 ;  /* 0x0000009196bb7221 */ /* 0x000fe20000010100 */
[----:B------:R-:W-:Y:S01]  /*43f0*/  FFMA.FTZ R179, R179, R16, R64 ;  /* 0x00000010b3b37223 */ /* 0x000fe20000010040 */
[----:B------:R-:W-:Y:S01]  /*4400*/  FFMA.FTZ R134, R134, R17, R65 ;  /* 0x0000001186867223 */ /* 0x000fe20000010041 */
[C---:B------:R-:W-:Y:S01]  /*4410*/  FADD.FTZ R184, -R150.reuse, R142 ;  /* 0x0000008e96b87221 */ /* 0x040fe20000010100 */
[C---:B------:R-:W-:Y:S01]  /*4420*/  FADD.FTZ R185, -R150.reuse, R143 ;  /* 0x0000008f96b97221 */ /* 0x040fe20000010100 */
[C---:B------:R-:W-:Y:S01]  /*4430*/  FADD.FTZ R192, -R150.reuse, R154 ;  /* 0x0000009a96c07221 */ /* 0x040fe20000010100 */
[C---:B------:R-:W-:Y:S01]  /*4440*/  FMUL.FTZ R176, R203.reuse, R176 ;  /* 0x000000b0cbb07220 */ /* 0x040fe20000410000 */
[C---:B------:R-:W-:Y:S01]  /*4450*/  FMUL.FTZ R143, R203.reuse, R128 ;  /* 0x00000080cb8f7220 */ /* 0x040fe20000410000 */
[C---:B------:R-:W-:Y:S01]  /*4460*/  FMUL.FTZ R142, R203.reuse, R129 ;  /* 0x00000081cb8e7220 */ /* 0x040fe20000410000 */
[C---:B------:R-:W-:Y:S01]  /*4470*/  FMUL.FTZ R157, R203.reuse, R186 ;  /* 0x000000bacb9d7220 */ /* 0x040fe20000410000 */
[----:B------:R-:W-:Y:S01]  /*4480*/  FMUL.FTZ R154, R203, R187 ;  /* 0x000000bbcb9a7220 */ /* 0x000fe20000410000 */
[----:B------:R-:W-:Y:S01]  /*4490*/  FADD.FTZ R130, -R150, R130 ;  /* 0x0000008296827221 */ /* 0x000fe20000010100 */
[----:B0-----:R-:W-:Y:S01]  /*44a0*/  F2FP.BF16.F32.PACK_AB R115, R140, R141 ;  /* 0x0000008d8c73723e */ /* 0x001fe200000010ff */
[----:B------:R-:W-:Y:S01]  /*44b0*/  FFMA.FTZ R141, R160, R41, R89 ;  /* 0x00000029a08d7223 */ /* 0x000fe20000010059 */
[C---:B------:R-:W-:Y:S01]  /*44c0*/  FADD.FTZ R131, -R150.reuse, R131 ;  /* 0x0000008396837221 */ /* 0x040fe20000010100 */
[C---:B------:R-:W-:Y:S01]  /*44d0*/  FADD.FTZ R190, -R150.reuse, R152 ;  /* 0x0000009896be7221 */ /* 0x040fe20000010100 */
[C---:B------:R-:W-:Y:S01]  /*44e0*/  FADD.FTZ R191, -R150.reuse, R153 ;  /* 0x0000009996bf7221 */ /* 0x040fe20000010100 */
[C---:B------:R-:W-:Y:S01]  /*44f0*/  FADD.FTZ R193, -R150.reuse, R155 ;  /* 0x0000009b96c17221 */ /* 0x040fe20000010100 */
[----:B------:R-:W-:Y:S01]  /*4500*/  F2FP.BF16.F32.PACK_AB R138, R141, R138 ;  /* 0x0000008a8d8a723e */ /* 0x000fe200000010ff */
[C---:B------:R-:W-:Y:S01]  /*4510*/  FADD.FTZ R196, -R150.reuse, R158 ;  /* 0x0000009e96c47221 */ /* 0x040fe20000010100 */
[----:B------:R-:W0:Y:S01]  /*4520*/  LDC.64 R140, c[0x0][0x380] ;  /* 0x0000e000ff8c7b82 */ /* 0x000e220000000a00 */
[C---:B------:R-:W-:Y:S01]  /*4530*/  FADD.FTZ R197, -R150.reuse, R159 ;  /* 0x0000009f96c57221 */ /* 0x040fe20000010100 */
[----:B------:R-:W-:Y:S01]  /*4540*/  FADD.FTZ R166, -R150, R166 ;  /* 0x000000a696a67221 */ /* 0x000fe20000010100 */
[----:B------:R-:W-:-:S04]  /*4550*/  IMAD.WIDE.U32 R120, R137, 0x10, R116 ;  /* 0x0000001089787825 */ /* 0x000fc800078e0074 */
[----:B------:R-:W-:Y:S01]  /*4560*/  FFMA.FTZ R135, R135, R12, R60 ;  /* 0x0000000c87877223 */ /* 0x000fe2000001003c */
[----:B------:R-:W-:Y:S01]  /*4570*/  FFMA.FTZ R176, R176, R13, R61 ;  /* 0x0000000db0b07223 */ /* 0x000fe2000001003d */
[----:B------:R-:W-:Y:S01]  /*4580*/  F2FP.BF16.F32.PACK_AB R114, R134, R179 ;  /* 0x000000b38672723e */ /* 0x000fe200000010ff */
[----:B------:R-:W-:-:S04]  /*4590*/  IMAD.WIDE.U32 R124, R139, 0x10, R116 ;  /* 0x000000108b7c7825 */ /* 0x000fc800078e0074 */
[C---:B------:R-:W-:Y:S01]  /*45a0*/  FADD.FTZ R198, -R150.reuse, R164 ;  /* 0x000000a496c67221 */ /* 0x040fe20000010100 */
[C---:B------:R-:W-:Y:S01]  /*45b0*/  FADD.FTZ R199, -R150.reuse, R165 ;  /* 0x000000a596c77221 */ /* 0x040fe20000010100 */
[----:B------:R-:W-:Y:S01]  /*45c0*/  FADD.FTZ R168, -R150, R168 ;  /* 0x000000a896a87221 */ /* 0x000fe20000010100 */
[----:B------:R-:W-:-:S04]  /*45d0*/  IMAD.WIDE.U32 R126, R161, 0x10, R116 ;  /* 0x00000010a17e7825 */ /* 0x000fc800078e0074 */
[C---:B------:R-:W-:Y:S01]  /*45e0*/  FADD.FTZ R201, -R150.reuse, R169 ;  /* 0x000000a996c97221 */ /* 0x040fe20000010100 */
[C---:B------:R-:W-:Y:S01]  /*45f0*/  FADD.FTZ R170, -R150.reuse, R170 ;  /* 0x000000aa96aa7221 */ /* 0x040fe20000010100 */
[----:B------:R-:W-:Y:S01]  /*4600*/  FADD.FTZ R202, -R150, R171 ;  /* 0x000000ab96ca7221 */ /* 0x000fe20000010100 */
[----:B------:R-:W-:-:S04]  /*4610*/  IMAD.WIDE.U32 R128, R163, 0x10, R116 ;  /* 0x00000010a3807825 */ /* 0x000fc800078e0074 */
[C---:B------:R-:W-:Y:S01]  /*4620*/  FMUL.FTZ R177, R203.reuse, R177 ;  /* 0x000000b1cbb17220 */ /* 0x040fe20000410000 */
[----:B------:R-:W-:Y:S01]  /*4630*/  FMUL.FTZ R178, R203, R178 ;  /* 0x000000b2cbb27220 */ /* 0x000fe20000410000 */
        /* <DEDUP_REMOVED lines=82> */
.L_x_13361:
        /* <DEDUP_REMOVED lines=8> */
.L_x_13364:
[----:B------:R-:W-:Y:S05]  /*4be0*/  BSYNC B0 ;  /* 0x0000000000007941 */ /* 0x000fea0003800000 */
.L_x_13363:
        /* <DEDUP_REMOVED lines=9> */
.L_x_13365:
[----:B------:R-:W-:Y:S01]  /*4c80*/  HFMA2 R174, -RZ, RZ, 0, 2.384185791015625e-07 ;  /* 0x00000004ffae7431 */ /* 0x000fe200000001ff */
[----:B------:R-:W-:-:S05]  /*4c90*/  MOV R149, R175 ;  /* 0x000000af00957202 */ /* 0x000fca0000000f00 */
[----:B------:R-:W-:-:S05]  /*4ca0*/  FADD.FTZ R151, R150, R149 ;  /* 0x0000009596977221 */ /* 0x000fca0000010000 */
[----:B------:R-:W-:-:S07]  /*4cb0*/  MOV R177, R151 ;  /* 0x0000009700b17202 */ /* 0x000fce0000000f00 */
[----:B------:R-:W-:Y:S05]  /*4cc0*/  WARPSYNC.COLLECTIVE R172, `(.L_x_13366) ;  /* 0x00000000ac087348 */ /* 0x000fea0003c00000 */
[----:B------:R0:W1:Y:S02]  /*4cd0*/  SHFL.BFLY P2, R175, R177, R174, R179 ;  /* 0x0c0000aeb1af7389 */ /* 0x00006400000400b3 */
[----:B01----:R-:W-:Y:S05]  /*4ce0*/  ENDCOLLECTIVE ;  /* 0x000000000000791b */ /* 0x003fea0003800000 */
.L_x_13366:
[----:B------:R-:W-:Y:S01]  /*4cf0*/  HFMA2 R174, -RZ, RZ, 0, 4.76837158203125e-07 ;  /* 0x00000008ffae7431 */ /* 0x000fe200000001ff */
[----:B------:R-:W-:-:S05]  /*4d00*/  MOV R148, R175 ;  /* 0x000000af00947202 */ /* 0x000fca0000000f00 */
[----:B------:R-:W-:-:S05]  /*4d10*/  FADD.FTZ R160, R151, R148 ;  /* 0x0000009497a07221 */ /* 0x000fca0000010000 */
[----:B------:R-:W-:-:S07]  /*4d20*/  MOV R177, R160 ;  /* 0x000000a000b17202 */ /* 0x000fce0000000f00 */
[----:B------:R-:W-:Y:S05]  /*4d30*/  WARPSYNC.COLLECTIVE R172, `(.L_x_13367) ;  /* 0x00000000ac087348 */ /* 0x000fea0003c00000 */
[----:B------:R0:W1:Y:S02]  /*4d40*/  SHFL.BFLY P2, R175, R177, R174, R179 ;  /* 0x0c0000aeb1af7389 */ /* 0x00006400000400b3 */
[----:B01----:R-:W-:Y:S05]  /*4d50*/  ENDCOLLECTIVE ;  /* 0x000000000000791b */ /* 0x003fea0003800000 */
.L_x_13367:
        /* <DEDUP_REMOVED lines=8> */
.L_x_13368:
        /* <DEDUP_REMOVED lines=104> */
.L_x_13369:
[----:B------:R-:W-:Y:S01]  /*5460*/  HFMA2 R174, -RZ, RZ, 0, 1.1920928955078125e-07 ;  /* 0x00000002ffae7431 */ /* 0x000fe200000001ff */
[----:B------:R-:W-:-:S05]  /*5470*/  MOV R151, R175 ;  /* 0x000000af00977202 */ /* 0x000fca0000000f00 */
[----:B------:R-:W-:-:S05]  /*5480*/  FADD.FTZ R151, R0, R151 ;  /* 0x0000009700977221 */ /* 0x000fca0000010000 */
[----:B------:R-:W-:-:S07]  /*5490*/  MOV R177, R151 ;  /* 0x0000009700b17202 */ /* 0x000fce0000000f00 */
[----:B------:R-:W-:Y:S05]  /*54a0*/  WARPSYNC.COLLECTIVE R172, `(.L_x_13370) ;  /* 0x00000000ac087348 */ /* 0x000fea0003c00000 */
[----:B------:R0:W1:Y:S02]  /*54b0*/  SHFL.BFLY P2, R175, R177, R174, R179 ;  /* 0x0c0000aeb1af7389 */ /* 0x00006400000400b3 */
[----:B01----:R-:W-:Y:S05]  /*54c0*/  ENDCOLLECTIVE ;  /* 0x000000000000791b */ /* 0x003fea0003800000 */
.L_x_13370:
[----:B------:R-:W-:Y:S01]  /*54d0*/  HFMA2 R174, -RZ, RZ, 0, 2.384185791015625e-07 ;  /* 0x00000004ffae7431 */ /* 0x000fe200000001ff */
[----:B------:R-:W-:-:S05]  /*54e0*/  MOV R150, R175 ;  /* 0x000000af00967202 */ /* 0x000fca0000000f00 */
[----:B------:R-:W-:-:S05]  /*54f0*/  FADD.FTZ R150, R151, R150 ;  /* 0x0000009697967221 */ /* 0x000fca0000010000 */
[----:B------:R-:W-:-:S07]  /*5500*/  MOV R177, R150 ;  /* 0x0000009600b17202 */ /* 0x000fce0000000f00 */
[----:B------:R-:W-:Y:S05]  /*5510*/  WARPSYNC.COLLECTIVE R172, `(.L_x_13371) ;  /* 0x00000000ac087348 */ /* 0x000fea0003c00000 */
[----:B------:R0:W1:Y:S02]  /*5520*/  SHFL.BFLY P2, R175, R177, R174, R179 ;  /* 0x0c0000aeb1af7389 */ /* 0x00006400000400b3 */
[----:B01----:R-:W-:Y:S05]  /*5530*/  ENDCOLLECTIVE ;  /* 0x000000000000791b */ /* 0x003fea0003800000 */
.L_x_13371:
[----:B------:R-:W-:Y:S01]  /*5540*/  HFMA2 R174, -RZ, RZ, 0, 4.76837158203125e-07 ;  /* 0x00000008ffae7431 */ /* 0x000fe200000001ff */
[----:B------:R-:W-:-:S05]  /*5550*/  MOV R173, R175 ;  /* 0x000000af00ad7202 */ /* 0x000fca0000000f00 */
[----:B------:R-:W-:-:S05]  /*5560*/  FADD.FTZ R173, R150, R173 ;  /* 0x000000ad96ad7221 */ /* 0x000fca0000010000 */
[----:B------:R-:W-:-:S07]  /*5570*/  MOV R177, R173 ;  /* 0x000000ad00b17202 */ /* 0x000fce0000000f00 */
[----:B------:R-:W-:Y:S05]  /*5580*/  WARPSYNC.COLLECTIVE R172, `(.L_x_13372) ;  /* 0x00000000ac087348 */ /* 0x000fea0003c00000 */
[----:B------:R0:W1:Y:S02]  /*5590*/  SHFL.BFLY P2, R175, R177, R174, R179 ;  /* 0x0c0000aeb1af7389 */ /* 0x00006400000400b3 */
[----:B01----:R-:W-:Y:S05]  /*55a0*/  ENDCOLLECTIVE ;  /* 0x000000000000791b */ /* 0x003fea0003800000 */
.L_x_13372:
[----:B------:R-:W-:Y:S01]  /*55b0*/  HFMA2 R174, -RZ, RZ, 0, 9.5367431640625e-07 ;  /* 0x00000010ffae7431 */ /* 0x000fe200000001ff */
[----:B------:R-:W-:-:S05]  /*55c0*/  MOV R160, R175 ;  /* 0x000000af00a07202 */ /* 0x000fca0000000f00 */
[----:B------:R-:W-:-:S05]  /*55d0*/  FADD.FTZ R160, R173, R160 ;  /* 0x000000a0ada07221 */ /* 0x000fca0000010000 */
[----:B------:R-:W-:-:S07]  /*55e0*/  MOV R177, R160 ;  /* 0x000000a000b17202 */ /* 0x000fce0000000f00 */
[----:B------:R-:W-:Y:S05]  /*55f0*/  WARPSYNC.COLLECTIVE R172, `(.L_x_13373) ;  /* 0x00000000ac087348 */ /* 0x000fea0003c00000 */
[----:B------:R0:W1:Y:S02]  /*5600*/  SHFL.BFLY P2, R175, R177, R174, R179 ;  /* 0x0c0000aeb1af7389 */ /* 0x00006400000400b3 */
[----:B01----:R-:W-:Y:S05]  /*5610*/  ENDCOLLECTIVE ;  /* 0x000000000000791b */ /* 0x003fea0003800000 */
.L_x_13373:
[----:B------:R-:W-:Y:S05]  /*5620*/  BRA `(.L_x_13374) ;  /* 0xffffffe8002c7947 */ /* 0x000fea000383ffff */
.L_x_13375:
        /* <DEDUP_REMOVED lines=13> */
.L_x_33279:


//--------------------- .text._ZN10layer_norm31ln_parallel_residual_fwd_kernelINS_13Kernel_traitsIf13__nv_bfloat16fS2_fjLj1536ELj1ELj4ELj1ELj16ENS_18Kernel_traits_baseILj1536EfS2_fS2_fjLj128EEEEELb1ELb0ELb0EEEvNS_9FwdParamsE --------------------------
	.section	.text._ZN10layer_norm31ln_parallel_residual_fwd_kernelINS_13Kernel_traitsIf13__nv_bfloat16fS2_fjLj1536ELj1ELj4ELj1ELj16ENS_18Kernel_traits_baseILj1536EfS2_fS2_fjLj128EEEEELb1ELb0ELb0EEEvNS_9FwdParamsE,"ax",@progbits
	.align	128
        .global         _ZN10layer_norm31ln_parallel_residual_fwd_kernelINS_13Kernel_traitsIf13__nv_bfloat16fS2_fjLj1536ELj1ELj4ELj1ELj16ENS_18Kernel_traits_baseILj1536EfS2_fS2_fjLj128EEEEELb1ELb0ELb0EEEvNS_9FwdParamsE
        .type           _ZN10layer_norm31ln_parallel_residual_fwd_kernelINS_13Kernel_traitsIf13__nv_bfloat16fS2_fjLj1536ELj1ELj4ELj1ELj16ENS_18Kernel_traits_baseILj1536EfS2_fS2_fjLj128EEEEELb1ELb0ELb0EEEvNS_9FwdParamsE,@function
        .size           _ZN10layer_norm31ln_parallel_residual_fwd_kernelINS_13Kernel_traitsIf13__nv_bfloat16fS2_fjLj1536ELj1ELj4ELj1ELj16ENS_18Kernel_traits_baseILj1536EfS2_fS2_fjLj128EEEEELb1ELb0ELb0EEEvNS_9FwdParamsE,(.L_x_33280 - _ZN10layer_norm31ln_parallel_residual_fwd_kernelINS_13Kernel_traitsIf13__nv_bfloat16fS2_fjLj1536ELj1ELj4ELj1ELj16ENS_18Kernel_traits_baseILj1536EfS2_fS2_fjLj128EEEEELb1ELb0ELb0EEEvNS_9FwdParamsE)
        .other          _ZN10layer_norm31ln_parallel_residual_fwd_kernelINS_13Kernel_traitsIf13__nv_bfloat16fS2_fjLj1536ELj1ELj4ELj1ELj16ENS_18Kernel_traits_baseILj1536EfS2_fS2_fjLj128EEEEELb1ELb0ELb0EEEvNS_9FwdParamsE,@"STO_CUDA_ENTRY STV_DEFAULT"
_ZN10layer_norm31ln_parallel_residual_fwd_kernelINS_13Kernel_traitsIf13__nv_bfloat16fS2_fjLj1536ELj1ELj4ELj1ELj16ENS_18Kernel_traits_baseILj1536EfS2_fS2_fjLj128EEEEELb1ELb0ELb0EEEvNS_9FwdParamsE:
.text._ZN10layer_norm31ln_parallel_residual_fwd_kernelINS_13Kernel_traitsIf13__nv_bfloat16fS2_fjLj1536ELj1ELj4ELj1ELj16ENS_18Kernel_traits_baseILj1536EfS2_fS2_fjLj128EEEEELb1ELb0ELb0EEEvNS_9FwdParamsE:
        /* <DEDUP_REMOVED lines=25> */
[----:B------:R-:W-:Y:S01]  /*0190*/  LEA.HI R6, R6, R9, RZ, 0x3 ;  /* 0x0000000906067211 */ /* 0x000fe200078f18ff */
[----:B------:R-:W-:Y:S01]  /*01a0*/  BSSY.RECONVERGENT B0, `(.L_x_13376) ;  /* 0x0000381000007945 */ /* 0x000fe20003800200 */
[----:B-1----:R-:W-:-:S06]  /*01b0*/  USHF.L.U32 UR8, UR9, 0x2, URZ ;  /* 0x0000000209087899 */ /* 0x002fcc00080006ff */
[----:B------:R-:W-:Y:S02]  /*01c0*/  LOP3.LUT R195, R195, UR8, RZ, 0xfc, !PT ;  /* 0x00000008c3c37c12 */ /* 0x000fe4000f8efcff */
[----:B--2---:R-:W-:Y:S02]  /*01d0*/  @P0 R2UR UR4, R2 ;  /* 0x00000000020402ca */ /* 0x004fe400000e0000 */
        /* <DEDUP_REMOVED lines=12> */
[----:B------:R-:W2:Y:S01]  /*02a0*/  LDL.64 R28, [R1+0x80] ;  /* 0x00008000011c7983 */ /* 0x000ea20000100a00 */
[----:B------:R-:W0:Y:S03]  /*02b0*/  LDC.64 R2, c[0x0][0x3d0] ;  /* 0x0000f400ff027b82 */ /* 0x000e260000000a00 */
[----:B------:R-:W2:Y:S04]  /*02c0*/  LDL.64 R30, [R1+0x88] ;  /* 0x00008800011e7983 */ /* 0x000ea80000100a00 */
[----:B------:R-:W3:Y:S01]  /*02d0*/  LDL.64 R56, [R1+0x60] ;  /* 0x0000600001387983 */ /* 0x000ee20000100a00 */
[----:B------:R-:W1:Y:S03]  /*02e0*/  LDC.64 R4, c[0x0][0x3d8] ;  /* 0x0000f600ff047b82 */ /* 0x000e660000000a00 */
[----:B------:R-:W3:Y:S04]  /*02f0*/  LDL.64 R58, [R1+0x68] ;  /* 0x00006800013a7983 */ /* 0x000ee80000100a00 */
[----:B------:R-:W4:Y:S04]  /*0300*/  LDL.64 R60, [R1+0x70] ;  /* 0x00007000013c7983 */ /* 0x000f280000100a00 */
[----:B------:R-:W4:Y:S04]  /*0310*/  LDL.64 R62, [R1+0x78] ;  /* 0x00007800013e7983 */ /* 0x000f280000100a00 */
[----:B------:R-:W4:Y:S04]  /*0320*/  LDL.64 R64, [R1+0x90] ;  /* 0x0000900001407983 */ /* 0x000f280000100a00 */
[----:B------:R-:W4:Y:S01]  /*0330*/  LDL.64 R66, [R1+0x98] ;  /* 0x0000980001427983 */ /* 0x000f220000100a00 */
[----:B------:R-:W-:Y:S01]  /*0340*/  ISETP.GE.U32.AND P3, PT, R192, 0x20, PT ;  /* 0x00000020c000780c */ /* 0x000fe20003f66070 */
[----:B------:R-:W4:Y:S02]  /*0350*/  LDC.64 R8, c[0x0][0x3d8] ;  /* 0x0000f600ff087b82 */ /* 0x000f240000000a00 */
[----:B------:R-:W4:Y:S04]  /*0360*/  LDL.64 R40, [R1+0x20] ;  /* 0x0000200001287983 */ /* 0x000f280000100a00 */
[----:B------:R-:W4:Y:S02]  /*0370*/  LDL.64 R42, [R1+0x28] ;  /* 0x00002800012a7983 */ /* 0x000f240000100a00 */
[----:B------:R-:W4:Y:S02]  /*0380*/  LDC.64 R6, c[0x0][0x3d0] ;  /* 0x0000f400ff067b82 */ /* 0x000f240000000a00 */
[----:B------:R-:W4:Y:S02]  /*0390*/  LDL.64 R44, [R1+0x30] ;  /* 0x00003000012c7983 */ /* 0x000f240000100a00 */
[----:B0-----:R-:W-:-:S02]  /*03a0*/  @P3 IMAD.WIDE.U32 R2, R0, 0x20, R2 ;  /* 0x0000002000023825 */ /* 0x001fc400078e0002 */
[----:B------:R-:W4:Y:S02]  /*03b0*/  LDL.64 R46, [R1+0x38] ;  /* 0x00003800012e7983 */ /* 0x000f240000100a00 */
[----:B-1----:R-:W-:Y:S02]  /*03c0*/  @P3 IMAD.WIDE.U32 R4, R0, 0x20, R4 ;  /* 0x0000002000043825 */ /* 0x002fe400078e0004 */
[----:B------:R-:W4:Y:S04]  /*03d0*/  LDL.64 R48, [R1+0x40] ;  /* 0x0000400001307983 */ /* 0x000f280000100a00 */
[----:B------:R-:W4:Y:S04]  /*03e0*/  LDL.64 R50, [R1+0x48] ;  /* 0x0000480001327983 */ /* 0x000f280000100a00 */
[----:B------:R-:W4:Y:S04]  /*03f0*/  LDL.64 R52, [R1+0x50] ;  /* 0x0000500001347983 */ /* 0x000f280000100a00 */
[----:B------:R-:W4:Y:S04]  /*0400*/  LDL.64 R54, [R1+0x58] ;  /* 0x0000580001367983 */ /* 0x000f280000100a00 */
[----:B------:R-:W4:Y:S04]  /*0410*/  LDL.64 R32, [R1] ;  /* 0x0000000001207983 */ /* 0x000f280000100a00 */
[----:B------:R-:W4:Y:S04]  /*0420*/  LDL.64 R34, [R1+0x8] ;  /* 0x0000080001227983 */ /* 0x000f280000100a00 */
[----:B------:R-:W4:Y:S04]  /*0430*/  LDL.64 R36, [R1+0x10] ;  /* 0x0000100001247983 */ /* 0x000f280000100a00 */
[----:B------:R-:W4:Y:S01]  /*0440*/  LDL.64 R38, [R1+0x18] ;  /* 0x0000180001267983 */ /* 0x000f220000100a00 */
[C---:B------:R-:W-:Y:S01]  /*0450*/  ISETP.GE.U32.AND P0, PT, R192.reuse, 0x40, PT ;  /* 0x00000040c000780c */ /* 0x040fe20003f06070 */
[----:B------:R-:W0:Y:S08]  /*0460*/  LDC.64 R10, c[0x0][0x3d0] ;  /* 0x0000f400ff0a7b82 */ /* 0x000e300000000a00 */
[----:B------:R-:W1:Y:S01]  /*0470*/  LDC.64 R20, c[0x0][0x3d8] ;  /* 0x0000f600ff147b82 */ /* 0x000e620000000a00 */
[----:B------:R-:W-:-:S07]  /*0480*/  ISETP.GE.U32.AND P1, PT, R192, 0x60, PT ;  /* 0x00000060c000780c */ /* 0x000fce0003f26070 */
[----:B------:R-:W1:Y:S08]  /*0490*/  LDC.64 R22, c[0x0][0x3d0] ;  /* 0x0000f400ff167b82 */ /* 0x000e700000000a00 */
[----:B------:R-:W1:Y:S01]  /*04a0*/  LDC.64 R24, c[0x0][0x3d8] ;  /* 0x0000f600ff187b82 */ /* 0x000e620000000a00 */
[----:B------:R-:W-:-:S07]  /*04b0*/  LOP3.LUT R18, R18, 0xfffffeff, RZ, 0xc0, !PT ;  /* 0xfffffeff12127812 */ /* 0x000fce00078ec0ff */
[----:B------:R-:W1:Y:S01]  /*04c0*/  LDC.64 R26, c[0x0][0x3d0] ;  /* 0x0000f400ff1a7b82 */ /* 0x000e620000000a00 */
[----:B--2---:R-:W2:Y:S04]  /*04d0*/  @P3 LDG.E.128 R28, desc[UR6][R2.64+0x10] ;  /* 0x00001006021c3981 */ /* 0x004ea8000c1e1d00 */
[----:B---3--:R-:W3:Y:S04]  /*04e0*/  @P3 LDG.E.128 R56, desc[UR6][R4.64+0x10] ;  /* 0x0000100604383981 */ /* 0x008ee8000c1e1d00 */
[----:B----4-:R-:W4:Y:S04]  /*04f0*/  @P3 LDG.E.128 R60, desc[UR6][R4.64] ;  /* 0x00000006043c3981 */ /* 0x010f28000c1e1d00 */
[----:B------:R1:W4:Y:S01]  /*0500*/  @P3 LDG.E.128 R64, desc[UR6][R2.64] ;  /* 0x0000000602403981 */ /* 0x000322000c1e1d00 */
[----:B------:R-:W-:-:S05]  /*0510*/  @P3 LOP3.LUT R0, R0, 0x20, RZ, 0xfc, !PT ;  /* 0x0000002000003812 */ /* 0x000fca00078efcff */
[----:B------:R-:W-:-:S04]  /*0520*/  @P0 IMAD.WIDE.U32 R8, R0, 0x20, R8 ;  /* 0x0000002000080825 */ /* 0x000fc800078e0008 */
[----:B------:R-:W-:Y:S01]  /*0530*/  @P0 IMAD.WIDE.U32 R6, R0, 0x20, R6 ;  /* 0x0000002000060825 */ /* 0x000fe200078e0006 */
[----:B------:R-:W4:Y:S01]  /*0540*/  @P0 LDG.E.128 R40, desc[UR6][R8.64+0x10] ;  /* 0x0000100608280981 */ /* 0x000f22000c1e1d00 */
[----:B------:R-:W-:-:S03]  /*0550*/  ISETP.GE.U32.AND P2, PT, R192, 0x80, PT ;  /* 0x00000080c000780c */ /* 0x000fc60003f46070 */
[----:B------:R-:W4:Y:S01]  /*0560*/  @P0 LDG.E.128 R44, desc[UR6][R8.64] ;  /* 0x00000006082c0981 */ /* 0x000f22000c1e1d00 */
[----:B------:R-:W-:Y:S02]  /*0570*/  @P0 IADD3 R0, PT, PT, R0, 0x20, RZ ;  /* 0x0000002000000810 */ /* 0x000fe40007ffe0ff */
[----:B------:R-:W-:Y:S01]  /*0580*/  @P3 LOP3.LUT R18, R18, 0x100, RZ, 0xfc, !PT ;  /* 0x0000010012123812 */ /* 0x000fe200078efcff */
[----:B------:R-:W4:Y:S02]  /*0590*/  @P0 LDG.E.128 R48, desc[UR6][R6.64+0x10] ;  /* 0x0000100606300981 */ /* 0x000f24000c1e1d00 */
[C---:B0-----:R-:W-:Y:S02]  /*05a0*/  @P1 IMAD.WIDE.U32 R10, R0.reuse, 0x20, R10 ;  /* 0x00000020000a1825 */ /* 0x041fe400078e000a */
[----:B------:R-:W4:Y:S02]  /*05b0*/  @P0 LDG.E.128 R52, desc[UR6][R6.64] ;  /* 0x0000000606340981 */ /* 0x000f24000c1e1d00 */
[----:B-1----:R-:W-:-:S04]  /*05c0*/  @P1 IMAD.WIDE.U32 R20, R0, 0x20, R20 ;  /* 0x0000002000141825 */ /* 0x002fc800078e0014 */
[----:B------:R-:W-:Y:S01]  /*05d0*/  @P1 VIADD R0, R0, 0x20 ;  /* 0x0000002000001836 */ /* 0x000fe20000000000 */
[----:B------:R-:W5:Y:S03]  /*05e0*/  @P1 LDG.E.128 R240, desc[UR6][R20.64] ;  /* 0x0000000614f01981 */ /* 0x000f66000c1e1d00 */
[C---:B------:R-:W-:Y:S01]  /*05f0*/  @P2 IMAD.WIDE.U32 R2, R0.reuse, 0x20, R22 ;  /* 0x0000002000022825 */ /* 0x040fe200078e0016 */
[----:B------:R-:W4:Y:S03]  /*0600*/  @P1 LDG.E.128 R32, desc[UR6][R10.64+0x10] ;  /* 0x000010060a201981 */ /* 0x000f26000c1e1d00 */
[C---:B------:R-:W-:Y:S01]  /*0610*/  @P2 IMAD.WIDE.U32 R24, R0.reuse, 0x20, R24 ;  /* 0x0000002000182825 */ /* 0x040fe200078e0018 */
[----:B------:R-:W5:Y:S03]  /*0620*/  @P2 LDG.E.128 R232, desc[UR6][R2.64] ;  /* 0x0000000602e82981 */ /* 0x000f66000c1e1d00 */
[----:B------:R-:W-:Y:S01]  /*0630*/  @P2 VIADD R0, R0, 0x20 ;  /* 0x0000002000002836 */ /* 0x000fe20000000000 */
[----:B------:R-:W4:Y:S04]  /*0640*/  @P1 LDG.E.128 R36, desc[UR6][R10.64] ;  /* 0x000000060a241981 */ /* 0x000f28000c1e1d00 */
[----:B------:R-:W5:Y:S04]  /*0650*/  @P2 LDG.E.128 R224, desc[UR6][R2.64+0x10] ;  /* 0x0000100602e02981 */ /* 0x000f68000c1e1d00 */
[----:B--2---:R0:W-:Y:S04]  /*0660*/  @P3 STL.64 [R1+0x80], R28 ;  /* 0x0000801c01003387 */ /* 0x0041e80000100a00 */
[----:B------:R1:W-:Y:S04]  /*0670*/  @P3 STL.64 [R1+0x88], R30 ;  /* 0x0000881e01003387 */ /* 0x0003e80000100a00 */
[----:B---3--:R-:W-:Y:S04]  /*0680*/  @P3 STL.64 [R1+0x60], R56 ;  /* 0x0000603801003387 */ /* 0x008fe80000100a00 */
[----:B------:R-:W-:Y:S01]  /*0690*/  @P3 STL.64 [R1+0x68], R58 ;  /* 0x0000683a01003387 */ /* 0x000fe20000100a00 */
[----:B0-----:R-:W0:Y:S03]  /*06a0*/  LDC.64 R28, c[0x0][0x3d8] ;  /* 0x0000f600ff1c7b82 */ /* 0x001e260000000a00 */
[----:B----4-:R-:W-:Y:S04]  /*06b0*/  @P3 STL.64 [R1+0x70], R60 ;  /* 0x0000703c01003387 */ /* 0x010fe80000100a00 */
[----:B------:R-:W-:Y:S04]  /*06c0*/  @P3 STL.64 [R1+0x78], R62 ;  /* 0x0000783e01003387 */ /* 0x000fe80000100a00 */
[----:B------:R-:W-:Y:S04]  /*06d0*/  @P3 STL.64 [R1+0x90], R64 ;  /* 0x0000904001003387 */ /* 0x000fe80000100a00 */
[----:B------:R-:W-:Y:S01]  /*06e0*/  @P3 STL.64 [R1+0x98], R66 ;  /* 0x0000984201003387 */ /* 0x000fe20000100a00 */
[----:B------:R-:W-:-:S02]  /*06f0*/  ISETP.GE.U32.AND P3, PT, R192, 0xa0, PT ;  /* 0x000000a0c000780c */ /* 0x000fc40003f66070 */
[----:B------:R-:W-:Y:S02]  /*0700*/  CS2R R22, SRZ ;  /* 0x0000000000167805 */ /* 0x000fe4000001ff00 */
[----:B------:R-:W-:Y:S01]  /*0710*/  CS2R R70, SRZ ;  /* 0x0000000000467805 */ /* 0x000fe2000001ff00 */
[----:B------:R2:W5:Y:S01]  /*0720*/  @P1 LDG.E.128 R236, desc[UR6][R20.64+0x10] ;  /* 0x0000100614ec1981 */ /* 0x000562000c1e1d00 */
[----:B------:R-:W-:Y:S02]  /*0730*/  CS2R R68, SRZ ;  /* 0x0000000000447805 */ /* 0x000fe4000001ff00 */
[----:B------:R-:W-:Y:S02]  /*0740*/  CS2R R74, SRZ ;  /* 0x00000000004a7805 */ /* 0x000fe4000001ff00 */
[----:B------:R-:W-:Y:S01]  /*0750*/  CS2R R72, SRZ ;  /* 0x0000000000487805 */ /* 0x000fe2000001ff00 */
[----:B------:R-:W5:Y:S01]  /*0760*/  @P2 LDG.E.128 R220, desc[UR6][R24.64] ;  /* 0x0000000618dc2981 */ /* 0x000f62000c1e1d00 */
[----:B------:R-:W-:-:S02]  /*0770*/  CS2R R78, SRZ ;  /* 0x00000000004e7805 */ /* 0x000fc4000001ff00 */
[----:B------:R-:W-:Y:S02]  /*0780*/  CS2R R76, SRZ ;  /* 0x00000000004c7805 */ /* 0x000fe4000001ff00 */
[----:B------:R-:W-:Y:S01]  /*0790*/  CS2R R82, SRZ ;  /* 0x0000000000527805 */ /* 0x000fe2000001ff00 */
[----:B------:R3:W5:Y:S01]  /*07a0*/  @P2 LDG.E.128 R216, desc[UR6][R24.64+0x10] ;  /* 0x0000100618d82981 */ /* 0x000762000c1e1d00 */
[----:B------:R-:W-:-:S05]  /*07b0*/  @P3 IMAD.WIDE.U32 R4, R0, 0x20, R26 ;  /* 0x0000002000043825 */ /* 0x000fca00078e001a */
[----:B------:R-:W5:Y:S04]  /*07c0*/  @P3 LDG.E.128 R212, desc[UR6][R4.64] ;  /* 0x0000000604d43981 */ /* 0x000f68000c1e1d00 */
[----:B------:R-:W5:Y:S04]  /*07d0*/  @P3 LDG.E.128 R208, desc[UR6][R4.64+0x10] ;  /* 0x0000100604d03981 */ /* 0x000f68000c1e1d00 */
[----:B------:R-:W-:Y:S04]  /*07e0*/  @P0 STL.64 [R1+0x20], R40 ;  /* 0x0000202801000387 */ /* 0x000fe80000100a00 */
[----:B------:R4:W-:Y:S04]  /*07f0*/  @P0 STL.64 [R1+0x28], R42 ;  /* 0x0000282a01000387 */ /* 0x0009e80000100a00 */
[----:B------:R-:W-:Y:S04]  /*0800*/  @P0 STL.64 [R1+0x30], R44 ;  /* 0x0000302c01000387 */ /* 0x000fe80000100a00 */
[----:B------:R-:W-:Y:S04]  /*0810*/  @P0 STL.64 [R1+0x38], R46 ;  /* 0x0000382e01000387 */ /* 0x000fe80000100a00 */
[----:B------:R-:W-:Y:S04]  /*0820*/  @P0 STL.64 [R1+0x40], R48 ;  /* 0x0000403001000387 */ /* 0x000fe80000100a00 */
[----:B------:R-:W-:Y:S04]  /*0830*/  @P0 STL.64 [R1+0x48], R50 ;  /* 0x0000483201000387 */ /* 0x000fe80000100a00 */
[----:B------:R-:W-:Y:S04]  /*0840*/  @P0 STL.64 [R1+0x50], R52 ;  /* 0x0000503401000387 */ /* 0x000fe80000100a00 */
[----:B------:R-:W-:Y:S01]  /*0850*/  @P0 STL.64 [R1+0x58], R54 ;  /* 0x0000583601000387 */ /* 0x000fe20000100a00 */
[----:B------:R-:W-:Y:S01]  /*0860*/  ISETP.GE.U32.AND P0, PT, R192, 0xc0, PT ;  /* 0x000000c0c000780c */ /* 0x000fe20003f06070 */
[----:B0-----:R-:W-:-:S02]  /*0870*/  @P3 IMAD.WIDE.U32 R28, R0, 0x20, R28 ;  /* 0x00000020001c3825 */ /* 0x001fc400078e001c */
[----:B------:R0:W-:Y:S01]  /*0880*/  @P1 STL.64 [R1], R32 ;  /* 0x0000002001001387 */ /* 0x0001e20000100a00 */
[----:B--2---:R-:W-:-:S03]  /*0890*/  CS2R R20, SRZ ;  /* 0x0000000000147805 */ /* 0x004fc6000001ff00 */
[----:B------:R2:W-:Y:S01]  /*08a0*/  @P1 STL.64 [R1+0x8], R34 ;  /* 0x0000082201001387 */ /* 0x0005e20000100a00 */
[----:B------:R-:W-:Y:S02]  /*08b0*/  CS2R R26, SRZ ;  /* 0x00000000001a7805 */ /* 0x000fe4000001ff00 */
[----:B---3--:R-:W-:Y:S01]  /*08c0*/  CS2R R24, SRZ ;  /* 0x0000000000187805 */ /* 0x008fe2000001ff00 */
[----:B------:R3:W-:Y:S01]  /*08d0*/  @P1 STL.64 [R1+0x10], R36 ;  /* 0x0000102401001387 */ /* 0x0007e20000100a00 */
[----:B-1----:R-:W-:Y:S02]  /*08e0*/  CS2R R30, SRZ ;  /* 0x00000000001e7805 */ /* 0x002fe4000001ff00 */
[----:B----4-:R-:W-:Y:S02]  /*08f0*/  CS2R R42, SRZ ;  /* 0x00000000002a7805 */ /* 0x010fe4000001ff00 */
[----:B------:R-:W-:Y:S01]  /*0900*/  CS2R R40, SRZ ;  /* 0x0000000000287805 */ /* 0x000fe2000001ff00 */
[----:B------:R-:W5:Y:S01]  /*0910*/  @P3 LDG.E.128 R204, desc[UR6][R28.64] ;  /* 0x000000061ccc3981 */ /* 0x000f62000c1e1d00 */
[----:B0-----:R-:W-:-:S02]  /*0920*/  CS2R R32, SRZ ;  /* 0x0000000000207805 */ /* 0x001fc4000001ff00 */
[----:B------:R-:W-:Y:S02]  /*0930*/  CS2R R46, SRZ ;  /* 0x00000000002e7805 */ /* 0x000fe4000001ff00 */
[----:B------:R-:W-:Y:S01]  /*0940*/  CS2R R44, SRZ ;  /* 0x00000000002c7805 */ /* 0x000fe2000001ff00 */
[----:B------:R0:W5:Y:S01]  /*0950*/  @P3 LDG.E.128 R200, desc[UR6][R28.64+0x10] ;  /* 0x000010061cc83981 */ /* 0x000162000c1e1d00 */
[----:B--2---:R-:W-:Y:S02]  /*0960*/  CS2R R34, SRZ ;  /* 0x0000000000227805 */ /* 0x004fe4000001ff00 */
[----:B------:R-:W-:Y:S02]  /*0970*/  CS2R R50, SRZ ;  /* 0x0000000000327805 */ /* 0x000fe4000001ff00 */
[----:B------:R-:W-:Y:S01]  /*0980*/  CS2R R48, SRZ ;  /* 0x0000000000307805 */ /* 0x000fe2000001ff00 */
[----:B------:R1:W-:Y:S01]  /*0990*/  @P1 STL.64 [R1+0x18], R38 ;  /* 0x0000182601001387 */ /* 0x0003e20000100a00 */
[----:B---3--:R-:W-:-:S02]  /*09a0*/  CS2R R36, SRZ ;  /* 0x0000000000247805 */ /* 0x008fc4000001ff00 */
[----:B------:R-:W-:Y:S02]  /*09b0*/  CS2R R54, SRZ ;  /* 0x0000000000367805 */ /* 0x000fe4000001ff00 */
[----:B------:R-:W-:Y:S02]  /*09c0*/  CS2R R52, SRZ ;  /* 0x0000000000347805 */ /* 0x000fe4000001ff00 */
[----:B------:R-:W-:Y:S02]  /*09d0*/  CS2R R58, SRZ ;  /* 0x00000000003a7805 */ /* 0x000fe4000001ff00 */
[----:B------:R-:W-:Y:S02]  /*09e0*/  CS2R R56, SRZ ;  /* 0x0000000000387805 */ /* 0x000fe4000001ff00 */
[----:B0-----:R-:W-:Y:S02]  /*09f0*/  CS2R R28, SRZ ;  /* 0x00000000001c7805 */ /* 0x001fe4000001ff00 */
[----:B------:R-:W-:-:S02]  /*0a00*/  CS2R R62, SRZ ;  /* 0x00000000003e7805 */ /* 0x000fc4000001ff00 */
[----:B------:R-:W-:Y:S02]  /*0a10*/  CS2R R60, SRZ ;  /* 0x00000000003c7805 */ /* 0x000fe4000001ff00 */
[----:B------:R-:W-:Y:S02]  /*0a20*/  CS2R R66, SRZ ;  /* 0x0000000000427805 */ /* 0x000fe4000001ff00 */
[----:B------:R-:W-:Y:S02]  /*0a30*/  CS2R R64, SRZ ;  /* 0x0000000000407805 */ /* 0x000fe4000001ff00 */
[----:B------:R-:W-:Y:S02]  /*0a40*/  CS2R R80, SRZ ;  /* 0x0000000000507805 */ /* 0x000fe4000001ff00 */
[----:B-1----:R-:W-:Y:S02]  /*0a50*/  CS2R R38, SRZ ;  /* 0x0000000000267805 */ /* 0x002fe4000001ff00 */
        /* <DEDUP_REMOVED lines=8> */
[----:B------:R-:W-:Y:S01]  /*0ae0*/  @P3 VIADD R0, R0, 0x20 ;  /* 0x0000002000003836 */ /* 0x000fe20000000000 */
        /* <DEDUP_REMOVED lines=58> */
.L_x_13378:
[----:B------:R-:W2:Y:S01]  /*0e90*/  LDL R156, [R1+0x90] ;  /* 0x00009000019c7983 */ /* 0x000ea20000100800 */
[----:B------:R-:W0:Y:S03]  /*0ea0*/  LDC.64 R4, c[0x0][0x3d0] ;  /* 0x0000f400ff047b82 */ /* 0x000e260000000a00 */
[----:B------:R-:W2:Y:S04]  /*0eb0*/  LDL R157, [R1+0x94] ;  /* 0x00009400019d7983 */ /* 0x000ea80000100800 */
[----:B------:R-:W2:Y:S04]  /*0ec0*/  LDL R158, [R1+0x98] ;  /* 0x00009800019e7983 */ /* 0x000ea80000100800 */
[----:B------:R-:W2:Y:S01]  /*0ed0*/  LDL R159, [R1+0x9c] ;  /* 0x00009c00019f7983 */ /* 0x000ea20000100800 */
[----:B------:R-:W-:Y:S01]  /*0ee0*/  ISETP.GE.U32.AND P3, PT, R192, 0x20, PT ;  /* 0x00000020c000780c */ /* 0x000fe20003f66070 */
[----:B------:R-:W1:Y:S02]  /*0ef0*/  LDC.64 R6, c[0x0][0x3d8] ;  /* 0x0000f600ff067b82 */ /* 0x000e640000000a00 */
[----:B------:R-:W3:Y:S04]  /*0f00*/  LDL R154, [R1+0x80] ;  /* 0x00008000019a7983 */ /* 0x000ee80000100800 */
[----:B------:R-:W4:Y:S04]  /*0f10*/  LDL R153, [R1+0x84] ;  /* 0x0000840001997983 */ /* 0x000f280000100800 */
[----:B------:R-:W4:Y:S04]  /*0f20*/  LDL R152, [R1+0x88] ;  /* 0x0000880001987983 */ /* 0x000f280000100800 */
[----:B------:R-:W4:Y:S01]  /*0f30*/  LDL R151, [R1+0x8c] ;  /* 0x00008c0001977983 */ /* 0x000f220000100800 */
[----:B0-----:R-:W-:-:S03]  /*0f40*/  @P3 IMAD.WIDE.U32 R4, R0, 0x20, R4 ;  /* 0x0000002000043825 */ /* 0x001fc600078e0004 */
[----:B------:R-:W4:Y:S04]  /*0f50*/  LDL R12, [R1+0x4] ;  /* 0x00000400010c7983 */ /* 0x000f280000100800 */
[----:B------:R-:W4:Y:S04]  /*0f60*/  LDL R15, [R1] ;  /* 0x00000000010f7983 */ /* 0x000f280000100800 */
        /* <DEDUP_REMOVED lines=25> */
[----:B-1----:R-:W-:Y:S01]  /*1100*/  @P3 IMAD.WIDE.U32 R6, R0, 0x20, R6 ;  /* 0x0000002000063825 */ /* 0x002fe200078e0006 */
[----:B------:R-:W0:Y:S08]  /*1110*/  @P3 LDC.64 R2, c[0x0][0x440] ;  /* 0x00011000ff023b82 */ /* 0x000e300000000a00 */
[----:B------:R-:W1:Y:S08]  /*1120*/  LDC.64 R8, c[0x0][0x3d0] ;  /* 0x0000f400ff087b82 */ /* 0x000e700000000a00 */
[----:B------:R-:W1:Y:S08]  /*1130*/  LDC.64 R10, c[0x0][0x3d8] ;  /* 0x0000f600ff0a7b82 */ /* 0x000e700000000a00 */
[----:B------:R-:W1:Y:S01]  /*1140*/  @P0 LDC.64 R20, c[0x0][0x440] ;  /* 0x00011000ff140b82 */ /* 0x000e620000000a00 */
[----:B------:R-:W-:-:S07]  /*1150*/  ISETP.GE.U32.AND P1, PT, R192, 0x60, PT ;  /* 0x00000060c000780c */ /* 0x000fce0003f26070 */
[----:B------:R-:W1:Y:S01]  /*1160*/  LDC.64 R22, c[0x0][0x3d0] ;  /* 0x0000f400ff167b82 */ /* 0x000e620000000a00 */
[----:B------:R-:W-:-:S07]  /*1170*/  ISETP.GE.U32.AND P2, PT, R192, 0x80, PT ;  /* 0x00000080c000780c */ /* 0x000fce0003f46070 */
[----:B------:R-:W1:Y:S08]  /*1180*/  LDC.64 R24, c[0x0][0x3d8] ;  /* 0x0000f600ff187b82 */ /* 0x000e700000000a00 */
[----:B------:R-:W1:Y:S01]  /*1190*/  LDC.64 R28, c[0x0][0x3d8] ;  /* 0x0000f600ff1c7b82 */ /* 0x000e620000000a00 */
[----:B--2---:R-:W2:Y:S01]  /*11a0*/  @P3 LDG.E.128 R156, desc[UR6][R4.64] ;  /* 0x00000006049c3981 */ /* 0x004ea2000c1e1d00 */
[----:B0-----:R-:W-:-:S06]  /*11b0*/  @P3 IMAD.WIDE.U32 R2, R0, 0x20, R2 ;  /* 0x0000002000023825 */ /* 0x001fcc00078e0002 */
[----:B------:R-:W0:Y:S08]  /*11c0*/  @P1 LDC.64 R26, c[0x0][0x440] ;  /* 0x00011000ff1a1b82 */ /* 0x000e300000000a00 */
[----:B------:R-:W0:Y:S01]  /*11d0*/  @P2 LDC.64 R30, c[0x0][0x440] ;  /* 0x00011000ff1e2b82 */ /* 0x000e220000000a00 */
[----:B--2---:R3:W-:Y:S04]  /*11e0*/  @P3 STL.64 [R1+0x90], R156 ;  /* 0x0000909c01003387 */ /* 0x0047e80000100a00 */
[----:B------:R2:W-:Y:S01]  /*11f0*/  @P3 STL.64 [R1+0x98], R158 ;  /* 0x0000989e01003387 */ /* 0x0005e20000100a00 */
[----:B------:R-:W-:-:S03]  /*1200*/  @P3 LOP3.LUT R0, R0, 0x20, RZ, 0xfc, !PT ;  /* 0x0000002000003812 */ /* 0x000fc600078efcff */
[----:B------:R-:W5:Y:S01]  /*1210*/  @P3 LD.E.128 R96, desc[UR6][R2.64] ;  /* 0x0000000602603980 */ /* 0x000f62000c101d00 */
[----:B---3--:R-:W-:Y:S01]  /*1220*/  MOV R156, R154 ;  /* 0x0000009a009c7202 */ /* 0x008fe20000000f00 */
[----:B----4-:R-:W-:Y:S02]  /*1230*/  IMAD.MOV.U32 R157, RZ, RZ, R153 ;  /* 0x000000ffff9d7224 */ /* 0x010fe400078e0099 */
[----:B------:R3:W5:Y:S01]  /*1240*/  @P3 LD.E.128 R92, desc[UR6][R2.64+0x10] ;  /* 0x00001006025c3980 */ /* 0x000762000c101d00 */
[----:B--2---:R-:W-:Y:S02]  /*1250*/  IMAD.MOV.U32 R158, RZ, RZ, R152 ;  /* 0x000000ffff9e7224 */ /* 0x004fe400078e0098 */
[----:B------:R-:W-:-:S06]  /*1260*/  IMAD.MOV.U32 R159, RZ, RZ, R151 ;  /* 0x000000ffff9f7224 */ /* 0x000fcc00078e0097 */
[----:B------:R2:W4:Y:S01]  /*1270*/  @P3 LDG.E.128 R156, desc[UR6][R4.64+0x10] ;  /* 0x00001006049c3981 */ /* 0x000522000c1e1d00 */
[----:B------:R-:W-:Y:S01]  /*1280*/  IMAD.MOV.U32 R153, RZ, RZ, R149 ;  /* 0x000000ffff997224 */ /* 0x000fe200078e0095 */
[----:B------:R-:W-:Y:S01]  /*1290*/  MOV R152, R150 ;  /* 0x0000009600987202 */ /* 0x000fe20000000f00 */
[----:B------:R-:W-:Y:S01]  /*12a0*/  IMAD.MOV.U32 R154, RZ, RZ, R148 ;  /* 0x000000ffff9a7224 */ /* 0x000fe200078e0094 */
[----:B------:R-:W-:Y:S01]  /*12b0*/  MOV R150, R146 ;  /* 0x0000009200967202 */ /* 0x000fe20000000f00 */
[----:B------:R-:W-:Y:S01]  /*12c0*/  IMAD.MOV.U32 R151, RZ, RZ, R147 ;  /* 0x000000ffff977224 */ /* 0x000fe200078e0093 */
[----:B---3--:R-:W3:Y:S01]  /*12d0*/  LDC.64 R2, c[0x0][0x3d8] ;  /* 0x0000f600ff027b82 */ /* 0x008ee20000000a00 */
[----:B------:R-:W-:Y:S02]  /*12e0*/  IMAD.MOV.U32 R149, RZ, RZ, R145 ;  /* 0x000000ffff957224 */ /* 0x000fe400078e0091 */
[----:B------:R-:W-:Y:S01]  /*12f0*/  IMAD.MOV.U32 R148, RZ, RZ, R144 ;  /* 0x000000ffff947224 */ /* 0x000fe200078e0090 */
[----:B------:R-:W-:Y:S01]  /*1300*/  MOV R146, R142 ;  /* 0x0000008e00927202 */ /* 0x000fe20000000f00 */
[----:B------:R-:W-:-:S02]  /*1310*/  IMAD.MOV.U32 R147, RZ, RZ, R143 ;  /* 0x000000ffff937224 */ /* 0x000fc400078e008f */
[----:B------:R-:W-:Y:S01]  /*1320*/  IMAD.MOV.U32 R145, RZ, RZ, R141 ;  /* 0x000000ffff917224 */ /* 0x000fe200078e008d */
[----:B--2---:R-:W2:Y:S01]  /*1330*/  LDC.64 R4, c[0x0][0x3d0] ;  /* 0x0000f400ff047b82 */ /* 0x004ea20000000a00 */
[----:B------:R-:W-:Y:S01]  /*1340*/  IMAD.MOV.U32 R144, RZ, RZ, R140 ;  /* 0x000000ffff907224 */ /* 0x000fe200078e008c */
[----:B------:R-:W-:Y:S01]  /*1350*/  MOV R142, R134 ;  /* 0x00000086008e7202 */ /* 0x000fe20000000f00 */
[----:B------:R-:W-:Y:S02]  /*1360*/  IMAD.MOV.U32 R143, RZ, RZ, R135 ;  /* 0x000000ffff8f7224 */ /* 0x000fe400078e0087 */
[----:B------:R-:W-:Y:S02]  /*1370*/  IMAD.MOV.U32 R141, RZ, RZ, R133 ;  /* 0x000000ffff8d7224 */ /* 0x000fe400078e0085 */
[----:B------:R-:W-:Y:S01]  /*1380*/  IMAD.MOV.U32 R140, RZ, RZ, R132 ;  /* 0x000000ffff8c7224 */ /* 0x000fe200078e0084 */
[----:B------:R-:W-:Y:S01]  /*1390*/  MOV R134, R130 ;  /* 0x0000008200867202 */ /* 0x000fe20000000f00 */
[----:B------:R-:W-:Y:S01]  /*13a0*/  IMAD.MOV.U32 R135, RZ, RZ, R131 ;  /* 0x000000ffff877224 */ /* 0x000fe200078e0083 */
[----:B------:R-:W3:Y:S01]  /*13b0*/  LDL R130, [R1+0x8] ;  /* 0x0000080001827983 */ /* 0x000ee20000100800 */
[----:B------:R-:W-:-:S02]  /*13c0*/  IMAD.MOV.U32 R133, RZ, RZ, R129 ;  /* 0x000000ffff857224 */ /* 0x000fc400078e0081 */
[----:B------:R-:W-:Y:S01]  /*13d0*/  IMAD.MOV.U32 R132, RZ, RZ, R128 ;  /* 0x000000ffff847224 */ /* 0x000fe200078e0080 */
[----:B------:R-:W-:Y:S01]  /*13e0*/  MOV R128, R15 ;  /* 0x0000000f00807202 */ /* 0x000fe20000000f00 */
[----:B------:R-:W-:Y:S01]  /*13f0*/  IMAD.MOV.U32 R131, RZ, RZ, R16 ;  /* 0x000000ffff837224 */ /* 0x000fe200078e0010 */
[----:B------:R-:W2:Y:S01]  /*1400*/  LDL R15, [R1+0x10] ;  /* 0x00001000010f7983 */ /* 0x000ea20000100800 */
[----:B------:R-:W-:-:S03]  /*1410*/  IMAD.MOV.U32 R129, RZ, RZ, R12 ;  /* 0x000000ffff817224 */ /* 0x000fc600078e000c */
[----:B------:R-:W3:Y:S04]  /*1420*/  LDL R16, [R1+0xc] ;  /* 0x00000c0001107983 */ /* 0x000ee80000100800 */
[----:B------:R-:W3:Y:S01]  /*1430*/  LDL R12, [R1+0x14] ;  /* 0x00001400010c7983 */ /* 0x000ee20000100800 */
[----:B------:R-:W-:-:S06]  /*1440*/  IMAD.MOV.U32 R155, RZ, RZ, R151 ;  /* 0x000000ffff9b7224 */ /* 0x000fcc00078e0097 */
[----:B------:R-:W3:Y:S04]  /*1450*/  @P3 LDG.E.128 R152, desc[UR6][R6.64+0x10] ;  /* 0x0000100606983981 */ /* 0x000ee8000c1e1d00 */
[----:B----4-:R-:W-:Y:S04]  /*1460*/  @P3 STL.64 [R1+0x80], R156 ;  /* 0x0000809c01003387 */ /* 0x010fe80000100a00 */
[----:B------:R4:W-:Y:S02]  /*1470*/  @P3 STL.64 [R1+0x88], R158 ;  /* 0x0000889e01003387 */ /* 0x0009e40000100a00 */
[----:B----4-:R-:W-:-:S02]  /*1480*/  IMAD.MOV.U32 R158, RZ, RZ, R148 ;  /* 0x000000ffff9e7224 */ /* 0x010fc400078e0094 */
[----:B------:R-:W-:Y:S02]  /*1490*/  IMAD.MOV.U32 R148, RZ, RZ, R146 ;  /* 0x000000ffff947224 */ /* 0x000fe400078e0092 */
[----:B------:R-:W-:Y:S02]  /*14a0*/  IMAD.MOV.U32 R159, RZ, RZ, R147 ;  /* 0x000000ffff9f7224 */ /* 0x000fe400078e0093 */
[----:B------:R-:W-:Y:S02]  /*14b0*/  IMAD.MOV.U32 R146, RZ, RZ, R140 ;  /* 0x000000ffff927224 */ /* 0x000fe400078e008c */
[----:B------:R-:W-:Y:S02]  /*14c0*/  IMAD.MOV.U32 R147, RZ, RZ, R135 ;  /* 0x000000ffff937224 */ /* 0x000fe400078e0087 */
[----:B------:R-:W-:Y:S01]  /*14d0*/  IMAD.MOV.U32 R140, RZ, RZ, R134 ;  /* 0x000000ffff8c7224 */ /* 0x000fe200078e0086 */
[----:B------:R-:W4:Y:S01]  /*14e0*/  LDL R135, [R1+0x1c] ;  /* 0x00001c0001877983 */ /* 0x000f220000100800 */
[----:B------:R-:W-:Y:S01]  /*14f0*/  IMAD.MOV.U32 R156, RZ, RZ, R150 ;  /* 0x000000ffff9c7224 */ /* 0x000fe200078e0096 */
[----:B------:R-:W-:-:S02]  /*1500*/  MOV R157, R149 ;  /* 0x00000095009d7202 */ /* 0x000fc40000000f00 */
[----:B------:R-:W4:Y:S04]  /*1510*/  LDL R134, [R1+0x18] ;  /* 0x0000180001867983 */ /* 0x000f280000100800 */
[----:B------:R0:W4:Y:S01]  /*1520*/  @P3 LDG.E.128 R156, desc[UR6][R6.64] ;  /* 0x00000006069c3981 */ /* 0x000122000c1e1d00 */
[----:B------:R-:W-:Y:S01]  /*1530*/  MOV R149, R145 ;  /* 0x0000009100957202 */ /* 0x000fe20000000f00 */
[----:B------:R-:W-:Y:S02]  /*1540*/  IMAD.MOV.U32 R150, RZ, RZ, R144 ;  /* 0x000000ffff967224 */ /* 0x000fe400078e0090 */
[----:B------:R-:W-:Y:S01]  /*1550*/  IMAD.MOV.U32 R151, RZ, RZ, R143 ;  /* 0x000000ffff977224 */ /* 0x000fe200078e008f */
[----:B------:R-:W-:Y:S01]  /*1560*/  MOV R145, R141 ;  /* 0x0000008d00917202 */ /* 0x000fe20000000f00 */
[----:B-1----:R-:W-:Y:S01]  /*1570*/  @P0 IMAD.WIDE.U32 R8, R0, 0x20, R8 ;  /* 0x0000002000080825 */ /* 0x002fe200078e0008 */
[----:B------:R-:W-:-:S03]  /*1580*/  MOV R141, R133 ;  /* 0x00000085008d7202 */ /* 0x000fc60000000f00 */
[----:B------:R-:W-:Y:S01]  /*1590*/  IMAD.MOV.U32 R144, RZ, RZ, R142 ;  /* 0x000000ffff907224 */ /* 0x000fe200078e008e */
[----:B------:R-:W4:Y:S01]  /*15a0*/  @P0 LDG.E.128 R148, desc[UR6][R8.64] ;  /* 0x0000000608940981 */ /* 0x000f22000c1e1d00 */
[----:B------:R-:W-:Y:S01]  /*15b0*/  IMAD.MOV.U32 R142, RZ, RZ, R132 ;  /* 0x000000ffff8e7224 */ /* 0x000fe200078e0084 */
[----:B0-----:R-:W0:Y:S01]  /*15c0*/  LDC.64 R6, c[0x0][0x3d0] ;  /* 0x0000f400ff067b82 */ /* 0x001e220000000a00 */
[----:B------:R-:W-:Y:S02]  /*15d0*/  IMAD.MOV.U32 R143, RZ, RZ, R131 ;  /* 0x000000ffff8f7224 */ /* 0x000fe400078e0083 */
[----:B------:R-:W-:-:S04]  /*15e0*/  @P0 IMAD.WIDE.U32 R10, R0, 0x20, R10 ;  /* 0x00000020000a0825 */ /* 0x000fc800078e000a */
[C---:B------:R-:W-:Y:S01]  /*15f0*/  @P0 IMAD.WIDE.U32 R20, R0.reuse, 0x20, R20 ;  /* 0x0000002000140825 */ /* 0x040fe200078e0014 */
[----:B--2---:R-:W-:Y:S01]  /*1600*/  MOV R132, R15 ;  /* 0x0000000f00847202 */ /* 0x004fe20000000f00 */
[----:B------:R-:W2:Y:S02]  /*1610*/  @P0 LDG.E.128 R144, desc[UR6][R8.64+0x10] ;  /* 0x0000100608900981 */ /* 0x000ea4000c1e1d00 */
[----:B------:R-:W-:Y:S02]  /*1620*/  @P0 VIADD R0, R0, 0x20 ;  /* 0x0000002000000836 */ /* 0x000fe40000000000 */
[----:B---3--:R-:W-:Y:S01]  /*1630*/  IMAD.MOV.U32 R133, RZ, RZ, R12 ;  /* 0x000000ffff857224 */ /* 0x008fe200078e000c */
[----:B------:R-:W3:Y:S01]  /*1640*/  @P0 LDG.E.128 R140, desc[UR6][R10.64] ;  /* 0x000000060a8c0981 */ /* 0x000ee2000c1e1d00 */
[----:B------:R-:W-:-:S03]  /*1650*/  @P1 IMAD.WIDE.U32 R22, R0, 0x20, R22 ;  /* 0x0000002000161825 */ /* 0x000fc600078e0016 */
[----:B------:R-:W3:Y:S01]  /*1660*/  @P0 LDG.E.128 R136, desc[UR6][R10.64+0x10] ;  /* 0x000010060a880981 */ /* 0x000ee2000c1e1d00 */
[----:B------:R-:W-:Y:S01]  /*1670*/  IMAD.MOV.U32 R131, RZ, RZ, R16 ;  /* 0x000000ffff837224 */ /* 0x000fe200078e0010 */
[----:B------:R-:W-:Y:S02]  /*1680*/  LOP3.LUT R18, R18, 0xfffffeff, RZ, 0xc0, !PT ;  /* 0xfffffeff12127812 */ /* 0x000fe400078ec0ff */
[----:B------:R1:W-:Y:S04]  /*1690*/  @P3 STL.64 [R1+0x60], R152 ;  /* 0x0000609801003387 */ /* 0x0003e80000100a00 */
[----:B------:R-:W3:Y:S01]  /*16a0*/  @P1 LDG.E.128 R128, desc[UR6][R22.64+0x10] ;  /* 0x0000100616801981 */ /* 0x000ee2000c1e1d00 */
[----:B------:R-:W-:-:S03]  /*16b0*/  @P3 LOP3.LUT R18, R18, 0x100, RZ, 0xfc, !PT ;  /* 0x0000010012123812 */ /* 0x000fc600078efcff */
[----:B------:R1:W-:Y:S01]  /*16c0*/  @P3 STL.64 [R1+0x68], R154 ;  /* 0x0000689a01003387 */ /* 0x0003e20000100a00 */
[----:B------:R-:W-:-:S03]  /*16d0*/  @P1 IMAD.WIDE.U32 R24, R0, 0x20, R24 ;  /* 0x0000002000181825 */ /* 0x000fc600078e0018 */
[----:B------:R-:W5:Y:S01]  /*16e0*/  @P0 LD.E.128 R88, desc[UR6][R20.64] ;  /* 0x0000000614580980 */ /* 0x000f62000c101d00 */
[----:B------:R-:W-:-:S03]  /*16f0*/  @P1 IMAD.WIDE.U32 R26, R0, 0x20, R26 ;  /* 0x00000020001a1825 */ /* 0x000fc600078e001a */
[----:B------:R1:W5:Y:S01]  /*1700*/  @P0 LD.E.128 R84, desc[UR6][R20.64+0x10] ;  /* 0x0000100614540980 */ /* 0x000362000c101d00 */
[----:B------:R-:W-:Y:S01]  /*1710*/  @P1 VIADD R0, R0, 0x20 ;  /* 0x0000002000001836 */ /* 0x000fe20000000000 */
[----:B------:R-:W-:Y:S02]  /*1720*/  CS2R R34, SRZ ;  /* 0x0000000000227805 */ /* 0x000fe4000001ff00 */
[----:B------:R-:W-:Y:S01]  /*1730*/  CS2R R38, SRZ ;  /* 0x0000000000267805 */ /* 0x000fe2000001ff00 */
[----:B------:R-:W5:Y:S01]  /*1740*/  @P1 LDG.E.128 R240, desc[UR6][R24.64] ;  /* 0x0000000618f01981 */ /* 0x000f62000c1e1d00 */
[C---:B------:R-:W-:Y:S01]  /*1750*/  @P2 IMAD.WIDE.U32 R4, R0.reuse, 0x20, R4 ;  /* 0x0000002000042825 */ /* 0x040fe200078e0004 */
[----:B------:R-:W-:Y:S02]  /*1760*/  CS2R R36, SRZ ;  /* 0x0000000000247805 */ /* 0x000fe4000001ff00 */
[----:B------:R-:W-:Y:S01]  /*1770*/  CS2R R42, SRZ ;  /* 0x00000000002a7805 */ /* 0x000fe2000001ff00 */
[----:B------:R0:W5:Y:S01]  /*1780*/  @P1 LDG.E.128 R236, desc[UR6][R24.64+0x10] ;  /* 0x0000100618ec1981 */ /* 0x000162000c1e1d00 */
[----:B------:R-:W-:-:S03]  /*1790*/  @P2 IMAD.WIDE.U32 R28, R0, 0x20, R28 ;  /* 0x00000020001c2825 */ /* 0x000fc600078e001c */
[----:B------:R-:W5:Y:S01]  /*17a0*/  @P2 LDG.E.128 R232, desc[UR6][R4.64] ;  /* 0x0000000604e82981 */ /* 0x000f62000c1e1d00 */
[C---:B------:R-:W-:Y:S01]  /*17b0*/  @P2 IMAD.WIDE.U32 R30, R0.reuse, 0x20, R30 ;  /* 0x00000020001e2825 */ /* 0x040fe200078e001e */
[----:B------:R-:W-:Y:S02]  /*17c0*/  @P2 IADD3 R0, PT, PT, R0, 0x20, RZ ;  /* 0x0000002000002810 */ /* 0x000fe40007ffe0ff */
[----:B------:R-:W5:Y:S04]  /*17d0*/  @P2 LDG.E.128 R224, desc[UR6][R4.64+0x10] ;  /* 0x0000100604e02981 */ /* 0x000f68000c1e1d00 */
[----:B----4-:R4:W4:Y:S04]  /*17e0*/  @P1 LDG.E.128 R132, desc[UR6][R22.64] ;  /* 0x0000000616841981 */ /* 0x010928000c1e1d00 */
[----:B------:R2:W-:Y:S04]  /*17f0*/  @P3 STL.64 [R1+0x70], R156 ;  /* 0x0000709c01003387 */ /* 0x0005e80000100a00 */
[----:B------:R2:W-:Y:S01]  /*1800*/  @P3 STL.64 [R1+0x78], R158 ;  /* 0x0000789e01003387 */ /* 0x0005e20000100a00 */
[----:B------:R-:W-:-:S02]  /*1810*/  ISETP.GE.U32.AND P3, PT, R192, 0xa0, PT ;  /* 0x000000a0c000780c */ /* 0x000fc40003f66070 */
[----:B-1----:R-:W-:Y:S02]  /*1820*/  CS2R R20, SRZ ;  /* 0x0000000000147805 */ /* 0x002fe4000001ff00 */
[----:B0-----:R-:W-:Y:S01]  /*1830*/  CS2R R24, SRZ ;  /* 0x0000000000187805 */ /* 0x001fe2000001ff00 */
[----:B------:R-:W5:Y:S01]  /*1840*/  @P1 LD.E.128 R80, desc[UR6][R26.64] ;  /* 0x000000061a501980 */ /* 0x000f62000c101d00 */
[----:B------:R-:W-:Y:S02]  /*1850*/  CS2R R40, SRZ ;  /* 0x0000000000287805 */ /* 0x000fe4000001ff00 */
[----:B------:R-:W-:Y:S02]  /*1860*/  CS2R R46, SRZ ;  /* 0x00000000002e7805 */ /* 0x000fe4000001ff00 */
[----:B------:R-:W-:Y:S01]  /*1870*/  CS2R R44, SRZ ;  /* 0x00000000002c7805 */ /* 0x000fe2000001ff00 */
[----:B------:R0:W5:Y:S01]  /*1880*/  @P1 LD.E.128 R76, desc[UR6][R26.64+0x10] ;  /* 0x000010061a4c1980 */ /* 0x000162000c101d00 */
[----:B------:R-:W-:-:S02]  /*1890*/  CS2R R50, SRZ ;  /* 0x0000000000327805 */ /* 0x000fc4000001ff00 */
[----:B------:R-:W-:Y:S02]  /*18a0*/  CS2R R48, SRZ ;  /* 0x0000000000307805 */ /* 0x000fe4000001ff00 */
[----:B------:R-:W-:Y:S01]  /*18b0*/  CS2R R54, SRZ ;  /* 0x0000000000367805 */ /* 0x000fe2000001ff00 */
[----:B------:R-:W5:Y:S01]  /*18c0*/  @P2 LDG.E.128 R220, desc[UR6][R28.64] ;  /* 0x000000061cdc2981 */ /* 0x000f62000c1e1d00 */
[C---:B------:R-:W-:Y:S01]  /*18d0*/  @P3 IMAD.WIDE.U32 R6, R0.reuse, 0x20, R6 ;  /* 0x0000002000063825 */ /* 0x040fe200078e0006 */
[----:B------:R-:W1:Y:S02]  /*18e0*/  @P3 LDC.64 R32, c[0x0][0x440] ;  /* 0x00011000ff203b82 */ /* 0x000e640000000a00 */
[----:B------:R0:W5:Y:S01]  /*18f0*/  @P2 LDG.E.128 R216, desc[UR6][R28.64+0x10] ;  /* 0x000010061cd82981 */ /* 0x000162000c1e1d00 */
[----:B------:R-:W-:-:S03]  /*1900*/  @P3 IMAD.WIDE.U32 R2, R0, 0x20, R2 ;  /* 0x0000002000023825 */ /* 0x000fc600078e0002 */
[----:B------:R-:W5:Y:S04]  /*1910*/  @P3 LDG.E.128 R212, desc[UR6][R6.64] ;  /* 0x0000000606d43981 */ /* 0x000f68000c1e1d00 */
[----:B------:R-:W5:Y:S04]  /*1920*/  @P3 LDG.E.128 R208, desc[UR6][R6.64+0x10] ;  /* 0x0000100606d03981 */ /* 0x000f68000c1e1d00 */
[----:B------:R-:W5:Y:S04]  /*1930*/  @P3 LDG.E.128 R204, desc[UR6][R2.64] ;  /* 0x0000000602cc3981 */ /* 0x000f68000c1e1d00 */
[----:B------:R-:W5:Y:S04]  /*1940*/  @P3 LDG.E.128 R200, desc[UR6][R2.64+0x10] ;  /* 0x0000100602c83981 */ /* 0x000f68000c1e1d00 */
[----:B------:R0:W-:Y:S04]  /*1950*/  @P0 STL.64 [R1+0x50], R148 ;  /* 0x0000509401000387 */ /* 0x0001e80000100a00 */
[----:B------:R0:W-:Y:S04]  /*1960*/  @P0 STL.64 [R1+0x58], R150 ;  /* 0x0000589601000387 */ /* 0x0001e80000100a00 */
[----:B--2---:R2:W-:Y:S04]  /*1970*/  @P0 STL.64 [R1+0x40], R144 ;  /* 0x0000409001000387 */ /* 0x0045e80000100a00 */
[----:B------:R2:W-:Y:S04]  /*1980*/  @P0 STL.64 [R1+0x48], R146 ;  /* 0x0000489201000387 */ /* 0x0005e80000100a00 */
[----:B---3--:R2:W-:Y:S04]  /*1990*/  @P0 STL.64 [R1+0x30], R140 ;  /* 0x0000308c01000387 */ /* 0x0085e80000100a00 */
[----:B------:R2:W-:Y:S04]  /*19a0*/  @P0 STL.64 [R1+0x38], R142 ;  /* 0x0000388e01000387 */ /* 0x0005e80000100a00 */
[----:B------:R2:W-:Y:S04]  /*19b0*/  @P0 STL.64 [R1+0x20], R136 ;  /* 0x0000208801000387 */ /* 0x0005e80000100a00 */
[----:B------:R2:W-:Y:S01]  /*19c0*/  @P0 STL.64 [R1+0x28], R138 ;  /* 0x0000288a01000387 */ /* 0x0005e20000100a00 */
[----:B------:R-:W-:Y:S01]  /*19d0*/  ISETP.GE.U32.AND P0, PT, R192, 0xc0, PT ;  /* 0x000000c0c000780c */ /* 0x000fe20003f06070 */
[----:B-1----:R-:W-:Y:S01]  /*19e0*/  @P3 IMAD.WIDE.U32 R32, R0, 0x20, R32 ;  /* 0x0000002000203825 */ /* 0x002fe200078e0020 */
[----:B----4-:R-:W-:Y:S01]  /*19f0*/  CS2R R22, SRZ ;  /* 0x0000000000167805 */ /* 0x010fe2000001ff00 */
[----:B------:R-:W5:Y:S01]  /*1a00*/  @P2 LD.E.128 R72, desc[UR6][R30.64] ;  /* 0x000000061e482980 */ /* 0x000f62000c101d00 */
[----:B0-----:R-:W-:-:S02]  /*1a10*/  CS2R R26, SRZ ;  /* 0x00000000001a7805 */ /* 0x001fc4000001ff00 */
[----:B------:R-:W-:Y:S02]  /*1a20*/  CS2R R28, SRZ ;  /* 0x00000000001c7805 */ /* 0x000fe4000001ff00 */
[----:B------:R-:W-:Y:S01]  /*1a30*/  CS2R R52, SRZ ;  /* 0x0000000000347805 */ /* 0x000fe2000001ff00 */
[----:B------:R0:W5:Y:S01]  /*1a40*/  @P2 LD.E.128 R68, desc[UR6][R30.64+0x10] ;  /* 0x000010061e442980 */ /* 0x000162000c101d00 */
[----:B------:R-:W-:Y:S02]  /*1a50*/  CS2R R58, SRZ ;  /* 0x00000000003a7805 */ /* 0x000fe4000001ff00 */
[----:B------:R-:W-:Y:S01]  /*1a60*/  CS2R R56, SRZ ;  /* 0x0000000000387805 */ /* 0x000fe2000001ff00 */
[----:B------:R-:W-:Y:S01]  /*1a70*/  @P3 VIADD R0, R0, 0x20 ;  /* 0x0000002000003836 */ /* 0x000fe20000000000 */
[----:B------:R-:W5:Y:S04]  /*1a80*/  @P3 LD.E.128 R64, desc[UR6][R32.64] ;  /* 0x0000000620403980 */ /* 0x000f68000c101d00 */
[----:B------:R1:W5:Y:S01]  /*1a90*/  @P3 LD.E.128 R60, desc[UR6][R32.64+0x10] ;  /* 0x00001006203c3980 */ /* 0x000362000c101d00 */
[----:B0-----:R-:W-:-:S02]  /*1aa0*/  CS2R R30, SRZ ;  /* 0x00000000001e7805 */ /* 0x001fc4000001ff00 */
[----:B-1----:R-:W-:Y:S01]  /*1ab0*/  CS2R R32, SRZ ;  /* 0x0000000000207805 */ /* 0x002fe2000001ff00 */
[----:B------:R2:W-:Y:S04]  /*1ac0*/  @P1 STL.64 [R1+0x10], R132 ;  /* 0x0000108401001387 */ /* 0x0005e80000100a00 */
[----:B------:R2:W-:Y:S04]  /*1ad0*/  @P1 STL.64 [R1+0x18], R134 ;  /* 0x0000188601001387 */ /* 0x0005e80000100a00 */
[----:B------:R2:W-:Y:S04]  /*1ae0*/  @P1 STL.64 [R1], R128 ;  /* 0x0000008001001387 */ /* 0x0005e80000100a00 */
[----:B------:R2:W-:Y:S01]  /*1af0*/  @P1 STL.64 [R1+0x8], R130 ;  /* 0x0000088201001387 */ /* 0x0005e20000100a00 */
[----:B------:R-:W-:Y:S05]  /*1b00*/  @!P0 BRA `(.L_x_13379) ;  /* 0x0000001c00a88947 */ /* 0x000fea0003800000 */
[----:B------:R-:W0:Y:S08]  /*1b10*/  LDC.64 R6, c[0x0][0x440] ;  /* 0x00011000ff067b82 */ /* 0x000e300000000a00 */
[----:B------:R-:W1:Y:S08]  /*1b20*/  LDC.64 R2, c[0x0][0x3d0] ;  /* 0x0000f400ff027b82 */ /* 0x000e700000000a00 */
[----:B------:R-:W3:Y:S01]  /*1b30*/  LDC.64 R4, c[0x0][0x3d8] ;  /* 0x0000f600ff047b82 */ /* 0x000ee20000000a00 */
[----:B0-----:R-:W-:-:S05]  /*1b40*/  IMAD.WIDE.U32 R6, R0, 0x20, R6 ;  /* 0x0000002000067825 */ /* 0x001fca00078e0006 */
[----:B------:R0:W5:Y:S01]  /*1b50*/  LD.E.128 R124, desc[UR6][R6.64] ;  /* 0x00000006067c7980 */ /* 0x000162000c101d00 */
[----:B-1----:R-:W-:-:S03]  /*1b60*/  IMAD.WIDE.U32 R2, R0, 0x20, R2 ;  /* 0x0000002000027825 */ /* 0x002fc600078e0002 */
        /* <DEDUP_REMOVED lines=31> */
.L_x_13377:
        /* <DEDUP_REMOVED lines=15> */
[----:B0-----:R-:W-:Y:S01]  /*1e50*/  @P2 IMAD.WIDE.U32 R4, R0, 0x20, R4 ;  /* 0x0000002000042825 */ /* 0x001fe200078e0004 */
[----:B------:R-:W0:Y:S02]  /*1e60*/  @P2 LDC.64 R2, c[0x0][0x438] ;  /* 0x00010e00ff022b82 */ /* 0x000e240000000a00 */
        /* <DEDUP_REMOVED lines=27> */
[----:B------:R-:W0:Y:S08]  /*2020*/  @P2 LDC.64 R8, c[0x0][0x440] ;  /* 0x00011000ff082b82 */ /* 0x000e300000000a00 */
[----:B------:R-:W4:Y:S01]  /*2030*/  LDC.64 R10, c[0x0][0x3d0] ;  /* 0x0000f400ff0a7b82 */ /* 0x000f220000000a00 */
[----:B-1----:R-:W-:-:S07]  /*2040*/  @P2 IMAD.WIDE.U32 R6, R0, 0x20, R6 ;  /* 0x0000002000062825 */ /* 0x002fce00078e0006 */
[----:B------:R-:W1:Y:S08]  /*2050*/  @P0 LDC.64 R100, c[0x0][0x438] ;  /* 0x00010e00ff640b82 */ /* 0x000e700000000a00 */
[----:B------:R-:W1:Y:S08]  /*2060*/  LDC.64 R102, c[0x0][0x3d8] ;  /* 0x0000f600ff667b82 */ /* 0x000e700000000a00 */
[----:B------:R-:W1:Y:S01]  /*2070*/  @P0 LDC.64 R104, c[0x0][0x440] ;  /* 0x00011000ff680b82 */ /* 0x000e620000000a00 */
[----:B------:R-:W-:-:S02]  /*2080*/  LOP3.LUT R18, R18, 0xfffffeff, RZ, 0xc0, !PT ;  /* 0xfffffeff12127812 */ /* 0x000fc400078ec0ff */
[----:B------:R-:W-:-:S05]  /*2090*/  ISETP.GE.U32.AND P1, PT, R192, 0x60, PT ;  /* 0x00000060c000780c */ /* 0x000fca0003f26070 */
[----:B------:R-:W1:Y:S01]  /*20a0*/  LDC.64 R106, c[0x0][0x3d0] ;  /* 0x0000f400ff6a7b82 */ /* 0x000e620000000a00 */
[----:B------:R-:W-:-:S07]  /*20b0*/  ISETP.GE.U32.AND P3, PT, R192, 0xa0, PT ;  /* 0x000000a0c000780c */ /* 0x000fce0003f66070 */
[----:B------:R-:W1:Y:S08]  /*20c0*/  LDC.64 R110, c[0x0][0x3d0] ;  /* 0x0000f400ff6e7b82 */ /* 0x000e700000000a00 */
[----:B------:R-:W1:Y:S01]  /*20d0*/  LDC.64 R114, c[0x0][0x3d8] ;  /* 0x0000f600ff727b82 */ /* 0x000e620000000a00 */
[----:B--2---:R-:W2:Y:S01]  /*20e0*/  @P2 LDG.E.128 R156, desc[UR6][R4.64] ;  /* 0x00000006049c2981 */ /* 0x004ea2000c1e1d00 */
[----:B0-----:R-:W-:-:S04]  /*20f0*/  @P2 IMAD.WIDE.U32 R2, R0, 0x20, R2 ;  /* 0x0000002000022825 */ /* 0x001fc800078e0002 */
[----:B------:R-:W-:Y:S01]  /*2100*/  @P2 IMAD.WIDE.U32 R8, R0, 0x20, R8 ;  /* 0x0000002000082825 */ /* 0x000fe200078e0008 */
[----:B------:R-:W-:Y:S01]  /*2110*/  @P2 LOP3.LUT R18, R18, 0x100, RZ, 0xfc, !PT ;  /* 0x0000010012122812 */ /* 0x000fe200078efcff */
[----:B------:R-:W5:Y:S01]  /*2120*/  @P2 LD.E.128 R56, desc[UR6][R2.64] ;  /* 0x0000000602382980 */ /* 0x000f62000c101d00 */
[----:B------:R-:W0:Y:S08]  /*2130*/  @P1 LDC.64 R108, c[0x0][0x440] ;  /* 0x00011000ff6c1b82 */ /* 0x000e300000000a00 */
[----:B------:R-:W0:Y:S01]  /*2140*/  @P3 LDC.64 R112, c[0x0][0x438] ;  /* 0x00010e00ff703b82 */ /* 0x000e220000000a00 */
[----:B------:R1:W5:Y:S04]  /*2150*/  @P2 LD.E.128 R52, desc[UR6][R2.64+0x10] ;  /* 0x0000100602342980 */ /* 0x000368000c101d00 */
[----:B--2---:R3:W-:Y:S01]  /*2160*/  @P2 STL.64 [R1+0x90], R156 ;  /* 0x0000909c01002387 */ /* 0x0047e20000100a00 */
[----:B------:R-:W-:-:S02]  /*2170*/  @P2 LOP3.LUT R0, R0, 0x20, RZ, 0xfc, !PT ;  /* 0x0000002000002812 */ /* 0x000fc400078efcff */
[----:B-1----:R-:W1:Y:S01]  /*2180*/  @P1 LDC.64 R2, c[0x0][0x438] ;  /* 0x00010e00ff021b82 */ /* 0x002e620000000a00 */
[----:B------:R2:W-:Y:S04]  /*2190*/  @P2 STL.64 [R1+0x98], R158 ;  /* 0x0000989e01002387 */ /* 0x0005e80000100a00 */
[----:B------:R-:W5:Y:S01]  /*21a0*/  @P2 LD.E.128 R96, desc[UR6][R8.64] ;  /* 0x0000000608602980 */ /* 0x000f62000c101d00 */
[----:B---3--:R-:W-:-:S03]  /*21b0*/  IMAD.MOV.U32 R156, RZ, RZ, R154 ;  /* 0x000000ffff9c7224 */ /* 0x008fc600078e009a */
[----:B------:R-:W5:Y:S01]  /*21c0*/  @P2 LD.E.128 R92, desc[UR6][R8.64+0x10] ;  /* 0x00001006085c2980 */ /* 0x000f62000c101d00 */
[----:B----4-:R-:W-:Y:S01]  /*21d0*/  IMAD.MOV.U32 R157, RZ, RZ, R153 ;  /* 0x000000ffff9d7224 */ /* 0x010fe200078e0099 */
[----:B--2---:R-:W-:Y:S01]  /*21e0*/  MOV R158, R152 ;  /* 0x00000098009e7202 */ /* 0x004fe20000000f00 */
[----:B------:R-:W-:-:S06]  /*21f0*/  IMAD.MOV.U32 R159, RZ, RZ, R151 ;  /* 0x000000ffff9f7224 */ /* 0x000fcc00078e0097 */
[----:B------:R2:W3:Y:S01]  /*2200*/  @P2 LDG.E.128 R156, desc[UR6][R4.64+0x10] ;  /* 0x00001006049c2981 */ /* 0x0004e2000c1e1d00 */
[----:B------:R-:W-:Y:S01]  /*2210*/  IMAD.MOV.U32 R154, RZ, RZ, R150 ;  /* 0x000000ffff9a7224 */ /* 0x000fe200078e0096 */
[----:B------:R-:W-:Y:S01]  /*2220*/  MOV R152, R148 ;  /* 0x0000009400987202 */ /* 0x000fe20000000f00 */
[----:B------:R-:W-:Y:S02]  /*2230*/  IMAD.MOV.U32 R153, RZ, RZ, R149 ;  /* 0x000000ffff997224 */ /* 0x000fe400078e0095 */
[----:B------:R-:W-:Y:S01]  /*2240*/  IMAD.MOV.U32 R151, RZ, RZ, R147 ;  /* 0x000000ffff977224 */ /* 0x000fe200078e0093 */
[----:B------:R-:W-:Y:S01]  /*2250*/  MOV R148, R144 ;  /* 0x0000009000947202 */ /* 0x000fe20000000f00 */
[----:B------:R-:W-:Y:S01]  /*2260*/  IMAD.MOV.U32 R150, RZ, RZ, R146 ;  /* 0x000000ffff967224 */ /* 0x000fe200078e0092 */
[----:B------:R-:W-:Y:S01]  /*2270*/  MOV R146, R140 ;  /* 0x0000008c00927202 */ /* 0x000fe20000000f00 */
[----:B------:R-:W-:Y:S01]  /*2280*/  IMAD.MOV.U32 R149, RZ, RZ, R145 ;  /* 0x000000ffff957224 */ /* 0x000fe200078e0091 */
[----:B--2---:R-:W2:Y:S01]  /*2290*/  LDC.64 R4, c[0x0][0x3d8] ;  /* 0x0000f600ff047b82 */ /* 0x004ea20000000a00 */
[----:B------:R-:W-:Y:S01]  /*22a0*/  IMAD.MOV.U32 R147, RZ, RZ, R143 ;  /* 0x000000ffff937224 */ /* 0x000fe200078e008f */
[----:B------:R-:W-:Y:S01]  /*22b0*/  MOV R140, R136 ;  /* 0x00000088008c7202 */ /* 0x000fe20000000f00 */
[----:B------:R-:W-:-:S02]  /*22c0*/  IMAD.MOV.U32 R145, RZ, RZ, R141 ;  /* 0x000000ffff917224 */ /* 0x000fc400078e008d */
[----:B------:R-:W-:Y:S02]  /*22d0*/  IMAD.MOV.U32 R143, RZ, RZ, R139 ;  /* 0x000000ffff8f7224 */ /* 0x000fe400078e008b */
[----:B------:R-:W-:Y:S02]  /*22e0*/  IMAD.MOV.U32 R144, RZ, RZ, R142 ;  /* 0x000000ffff907224 */ /* 0x000fe400078e008e */
[----:B------:R-:W-:Y:S01]  /*22f0*/  IMAD.MOV.U32 R141, RZ, RZ, R137 ;  /* 0x000000ffff8d7224 */ /* 0x000fe200078e0089 */
[----:B------:R-:W-:Y:S01]  /*2300*/  MOV R137, R12 ;  /* 0x0000000c00897202 */ /* 0x000fe20000000f00 */
[----:B------:R-:W-:Y:S01]  /*2310*/  IMAD.MOV.U32 R139, RZ, RZ, R135 ;  /* 0x000000ffff8b7224 */ /* 0x000fe200078e0087 */
[----:B------:R-:W4:Y:S01]  /*2320*/  LDL R12, [R1+0x34] ;  /* 0x00003400010c7983 */ /* 0x000f220000100800 */
[----:B------:R-:W-:Y:S02]  /*2330*/  IMAD.MOV.U32 R142, RZ, RZ, R138 ;  /* 0x000000ffff8e7224 */ /* 0x000fe400078e008a */
[----:B------:R-:W-:Y:S01]  /*2340*/  IMAD.MOV.U32 R135, RZ, RZ, R16 ;  /* 0x000000ffff877224 */ /* 0x000fe200078e0010 */
[----:B------:R-:W2:Y:S01]  /*2350*/  LDL R138, [R1+0x28] ;  /* 0x00002800018a7983 */ /* 0x000ea20000100800 */
[----:B------:R-:W-:-:S03]  /*2360*/  IMAD.MOV.U32 R136, RZ, RZ, R15 ;  /* 0x000000ffff887224 */ /* 0x000fc600078e000f */
[----:B------:R-:W2:Y:S04]  /*2370*/  LDL R16, [R1+0x2c] ;  /* 0x00002c0001107983 */ /* 0x000ea80000100800 */
[----:B------:R-:W2:Y:S01]  /*2380*/  LDL R15, [R1+0x30] ;  /* 0x00003000010f7983 */ /* 0x000ea20000100800 */
[----:B------:R-:W-:Y:S01]  /*2390*/  MOV R155, R147 ;  /* 0x00000093009b7202 */ /* 0x000fe20000000f00 */
[----:B------:R-:W-:Y:S02]  /*23a0*/  IMAD.MOV.U32 R147, RZ, RZ, R143 ;  /* 0x000000ffff937224 */ /* 0x000fe400078e008f */
[----:B---3--:R3:W-:Y:S04]  /*23b0*/  @P2 STL.64 [R1+0x80], R156 ;  /* 0x0000809c01002387 */ /* 0x0087e80000100a00 */
[----:B------:R0:W-:Y:S04]  /*23c0*/  @P2 STL.64 [R1+0x88], R158 ;  /* 0x0000889e01002387 */ /* 0x0001e80000100a00 */
[----:B------:R-:W2:Y:S01]  /*23d0*/  LDL R143, [R1+0x3c] ;  /* 0x00003c00018f7983 */ /* 0x000ea20000100800 */
[----:B---3--:R-:W-:-:S02]  /*23e0*/  IMAD.MOV.U32 R156, RZ, RZ, R154 ;  /* 0x000000ffff9c7224 */ /* 0x008fc400078e009a */
[----:B------:R-:W-:Y:S02]  /*23f0*/  IMAD.MOV.U32 R157, RZ, RZ, R153 ;  /* 0x000000ffff9d7224 */ /* 0x000fe400078e0099 */
[----:B0-----:R-:W-:Y:S02]  /*2400*/  IMAD.MOV.U32 R158, RZ, RZ, R152 ;  /* 0x000000ffff9e7224 */ /* 0x001fe400078e0098 */
[----:B------:R-:W-:Y:S02]  /*2410*/  IMAD.MOV.U32 R152, RZ, RZ, R150 ;  /* 0x000000ffff987224 */ /* 0x000fe400078e0096 */
[----:B------:R-:W-:Y:S02]  /*2420*/  IMAD.MOV.U32 R153, RZ, RZ, R149 ;  /* 0x000000ffff997224 */ /* 0x000fe400078e0095 */
[----:B------:R-:W-:Y:S01]  /*2430*/  IMAD.MOV.U32 R154, RZ, RZ, R148 ;  /* 0x000000ffff9a7224 */ /* 0x000fe200078e0094 */
[----:B------:R-:W-:-:S05]  /*2440*/  MOV R159, R151 ;  /* 0x00000097009f7202 */ /* 0x000fca0000000f00 */
[----:B------:R-:W3:Y:S04]  /*2450*/  @P2 LDG.E.128 R152, desc[UR6][R6.64+0x10] ;  /* 0x0000100606982981 */ /* 0x000ee8000c1e1d00 */
[----:B------:R0:W3:Y:S01]  /*2460*/  @P2 LDG.E.128 R156, desc[UR6][R6.64] ;  /* 0x00000006069c2981 */ /* 0x0000e2000c1e1d00 */
[----:B------:R-:W-:-:S03]  /*2470*/  IMAD.MOV.U32 R148, RZ, RZ, R142 ;  /* 0x000000ffff947224 */ /* 0x000fc600078e008e */
[----:B------:R-:W3:Y:S01]  /*2480*/  LDL R142, [R1+0x38] ;  /* 0x00003800018e7983 */ /* 0x000ee20000100800 */
[----:B------:R-:W-:Y:S01]  /*2490*/  IMAD.MOV.U32 R149, RZ, RZ, R141 ;  /* 0x000000ffff957224 */ /* 0x000fe200078e008d */
[----:B------:R-:W-:Y:S01]  /*24a0*/  MOV R150, R140 ;  /* 0x0000008c00967202 */ /* 0x000fe20000000f00 */
[----:B------:R-:W-:Y:S02]  /*24b0*/  IMAD.MOV.U32 R151, RZ, RZ, R139 ;  /* 0x000000ffff977224 */ /* 0x000fe400078e008b */
[C---:B------:R-:W-:Y:S01]  /*24c0*/  @P0 IMAD.WIDE.U32 R10, R0.reuse, 0x20, R10 ;  /* 0x00000020000a0825 */ /* 0x040fe200078e000a */
[----:B----4-:R-:W-:Y:S01]  /*24d0*/  MOV R141, R12 ;  /* 0x0000000c008d7202 */ /* 0x010fe20000000f00 */
[----:B0-----:R-:W0:Y:S02]  /*24e0*/  LDC.64 R6, c[0x0][0x3d0] ;  /* 0x0000f400ff067b82 */ /* 0x001e240000000a00 */
[C---:B------:R-:W-:Y:S01]  /*24f0*/  @P0 IMAD.WIDE.U32 R100, R0.reuse, 0x20, R100 ;  /* 0x0000002000640825 */ /* 0x040fe200078e0064 */
[----:B------:R-:W4:Y:S03]  /*2500*/  @P0 LDG.E.128 R148, desc[UR6][R10.64] ;  /* 0x000000060a940981 */ /* 0x000f26000c1e1d00 */
[----:B--2---:R-:W-:Y:S01]  /*2510*/  IMAD.MOV.U32 R140, RZ, RZ, R15 ;  /* 0x000000ffff8c7224 */ /* 0x004fe200078e000f */
[----:B------:R2:W4:Y:S01]  /*2520*/  @P0 LDG.E.128 R144, desc[UR6][R10.64+0x10] ;  /* 0x000010060a900981 */ /* 0x000522000c1e1d00 */
[----:B------:R-:W-:-:S03]  /*2530*/  @P0 IMAD.WIDE.U32 R102, R0, 0x20, R102 ;  /* 0x0000002000660825 */ /* 0x000fc600078e0066 */
[----:B------:R-:W5:Y:S01]  /*2540*/  @P0 LD.E.128 R48, desc[UR6][R100.64] ;  /* 0x0000000664300980 */ /* 0x000f62000c101d00 */
[----:B------:R-:W-:-:S03]  /*2550*/  @P0 IMAD.WIDE.U32 R104, R0, 0x20, R104 ;  /* 0x0000002000680825 */ /* 0x000fc600078e0068 */
[----:B------:R0:W5:Y:S01]  /*2560*/  @P0 LD.E.128 R44, desc[UR6][R100.64+0x10] ;  /* 0x00001006642c0980 */ /* 0x000162000c101d00 */
[----:B------:R-:W-:Y:S01]  /*2570*/  IMAD.MOV.U32 R139, RZ, RZ, R16 ;  /* 0x000000ffff8b7224 */ /* 0x000fe200078e0010 */
[----:B--2---:R-:W2:Y:S01]  /*2580*/  LDC.64 R10, c[0x0][0x3d8] ;  /* 0x0000f600ff0a7b82 */ /* 0x004ea20000000a00 */
[----:B------:R-:W-:Y:S01]  /*2590*/  @P0 VIADD R0, R0, 0x20 ;  /* 0x0000002000000836 */ /* 0x000fe20000000000 */
[----:B------:R-:W5:Y:S03]  /*25a0*/  @P0 LD.E.128 R88, desc[UR6][R104.64] ;  /* 0x0000000668580980 */ /* 0x000f66000c101d00 */
[C---:B------:R-:W-:Y:S01]  /*25b0*/  @P1 IMAD.WIDE.U32 R106, R0.reuse, 0x20, R106 ;  /* 0x00000020006a1825 */ /* 0x040fe200078e006a */
[----:B------:R-:W4:Y:S04]  /*25c0*/  @P0 LDG.E.128 R136, desc[UR6][R102.64+0x10] ;  /* 0x0000100666880981 */ /* 0x000f28000c1e1d00 */
[----:B------:R-:W4:Y:S04]  /*25d0*/  @P1 LDG.E.128 R132, desc[UR6][R106.64] ;  /* 0x000000066a841981 */ /* 0x000f28000c1e1d00 */
[----:B------:R-:W4:Y:S01]  /*25e0*/  @P1 LDG.E.128 R128, desc[UR6][R106.64+0x10] ;  /* 0x000010066a801981 */ /* 0x000f22000c1e1d00 */
[----:B-1----:R-:W-:-:S03]  /*25f0*/  @P1 IMAD.WIDE.U32 R2, R0, 0x20, R2 ;  /* 0x0000002000021825 */ /* 0x002fc600078e0002 */
[----:B------:R-:W5:Y:S01]  /*2600*/  @P0 LD.E.128 R84, desc[UR6][R104.64+0x10] ;  /* 0x0000100668540980 */ /* 0x000f62000c101d00 */
[----:B------:R-:W-:-:S03]  /*2610*/  @P1 IMAD.WIDE.U32 R4, R0, 0x20, R4 ;  /* 0x0000002000041825 */ /* 0x000fc600078e0004 */
[----:B------:R-:W5:Y:S01]  /*2620*/  @P1 LD.E.128 R40, desc[UR6][R2.64] ;  /* 0x0000000602281980 */ /* 0x000f62000c101d00 */
[----:B------:R-:W-:-:S03]  /*2630*/  @P1 IMAD.WIDE.U32 R108, R0, 0x20, R108 ;  /* 0x00000020006c1825 */ /* 0x000fc600078e006c */
[----:B------:R-:W5:Y:S01]  /*2640*/  @P1 LD.E.128 R36, desc[UR6][R2.64+0x10] ;  /* 0x0000100602241980 */ /* 0x000f62000c101d00 */
[----:B------:R-:W-:-:S03]  /*2650*/  @P1 VIADD R0, R0, 0x20 ;  /* 0x0000002000001836 */ /* 0x000fc60000000000 */
[----:B------:R-:W5:Y:S04]  /*2660*/  @P1 LDG.E.128 R240, desc[UR6][R4.64] ;  /* 0x0000000604f01981 */ /* 0x000f68000c1e1d00 */
[----:B------:R-:W5:Y:S04]  /*2670*/  @P1 LDG.E.128 R236, desc[UR6][R4.64+0x10] ;  /* 0x0000100604ec1981 */ /* 0x000f68000c1e1d00 */
[----:B------:R-:W5:Y:S04]  /*2680*/  @P1 LD.E.128 R80, desc[UR6][R108.64] ;  /* 0x000000066c501980 */ /* 0x000f68000c101d00 */
[----:B------:R-:W5:Y:S04]  /*2690*/  @P1 LD.E.128 R76, desc[UR6][R108.64+0x10] ;  /* 0x000010066c4c1980 */ /* 0x000f68000c101d00 */
[----:B---3--:R3:W-:Y:S04]  /*26a0*/  @P2 STL.64 [R1+0x60], R152 ;  /* 0x0000609801002387 */ /* 0x0087e80000100a00 */
[----:B------:R3:W-:Y:S04]  /*26b0*/  @P2 STL.64 [R1+0x68], R154 ;  /* 0x0000689a01002387 */ /* 0x0007e80000100a00 */
[----:B------:R3:W-:Y:S04]  /*26c0*/  @P2 STL.64 [R1+0x70], R156 ;  /* 0x0000709c01002387 */ /* 0x0007e80000100a00 */
[----:B------:R3:W-:Y:S01]  /*26d0*/  @P2 STL.64 [R1+0x78], R158 ;  /* 0x0000789e01002387 */ /* 0x0007e20000100a00 */
[----:B------:R-:W-:-:S03]  /*26e0*/  ISETP.GE.U32.AND P2, PT, R192, 0x80, PT ;  /* 0x00000080c000780c */ /* 0x000fc60003f46070 */
[----:B------:R1:W3:Y:S10]  /*26f0*/  @P0 LDG.E.128 R140, desc[UR6][R102.64] ;  /* 0x00000006668c0981 */ /* 0x0002f4000c1e1d00 */
[----:B------:R-:W4:Y:S08]  /*2700*/  @P2 LDC.64 R8, c[0x0][0x438] ;  /* 0x00010e00ff082b82 */ /* 0x000f300000000a00 */
[----:B0-----:R-:W0:Y:S08]  /*2710*/  @P2 LDC.64 R100, c[0x0][0x440] ;  /* 0x00011000ff642b82 */ /* 0x001e300000000a00 */
[----:B-1----:R-:W1:Y:S01]  /*2720*/  @P3 LDC.64 R102, c[0x0][0x440] ;  /* 0x00011000ff663b82 */ /* 0x002e620000000a00 */
[----:B------:R-:W-:-:S04]  /*2730*/  @P2 IMAD.WIDE.U32 R6, R0, 0x20, R6 ;  /* 0x0000002000062825 */ /* 0x000fc800078e0006 */
[C---:B--2---:R-:W-:Y:S01]  /*2740*/  @P2 IMAD.WIDE.U32 R10, R0.reuse, 0x20, R10 ;  /* 0x00000020000a2825 */ /* 0x044fe200078e000a */
[----:B------:R2:W5:Y:S03]  /*2750*/  @P2 LDG.E.128 R232, desc[UR6][R6.64] ;  /* 0x0000000606e82981 */ /* 0x000566000c1e1d00 */
[C---:B----4-:R-:W-:Y:S01]  /*2760*/  @P2 IMAD.WIDE.U32 R8, R0.reuse, 0x20, R8 ;  /* 0x0000002000082825 */ /* 0x050fe200078e0008 */
[----:B------:R2:W5:Y:S04]  /*2770*/  @P2 LDG.E.128 R224, desc[UR6][R6.64+0x10] ;  /* 0x0000100606e02981 */ /* 0x000568000c1e1d00 */
[----:B------:R2:W5:Y:S01]  /*2780*/  @P2 LD.E.128 R32, desc[UR6][R8.64] ;  /* 0x0000000608202980 */ /* 0x000562000c101d00 */
[----:B0-----:R-:W-:-:S03]  /*2790*/  @P2 IMAD.WIDE.U32 R100, R0, 0x20, R100 ;  /* 0x0000002000642825 */ /* 0x001fc600078e0064 */
[----:B------:R2:W5:Y:S01]  /*27a0*/  @P2 LD.E.128 R28, desc[UR6][R8.64+0x10] ;  /* 0x00001006081c2980 */ /* 0x000562000c101d00 */
[----:B------:R-:W-:-:S03]  /*27b0*/  @P2 VIADD R0, R0, 0x20 ;  /* 0x0000002000002836 */ /* 0x000fc60000000000 */
[----:B------:R2:W5:Y:S01]  /*27c0*/  @P2 LDG.E.128 R220, desc[UR6][R10.64] ;  /* 0x000000060adc2981 */ /* 0x000562000c1e1d00 */
[----:B------:R-:W-:-:S03]  /*27d0*/  @P3 IMAD.WIDE.U32 R110, R0, 0x20, R110 ;  /* 0x00000020006e3825 */ /* 0x000fc600078e006e */
[----:B------:R2:W5:Y:S01]  /*27e0*/  @P2 LDG.E.128 R216, desc[UR6][R10.64+0x10] ;  /* 0x000010060ad82981 */ /* 0x000562000c1e1d00 */
[----:B------:R-:W-:-:S03]  /*27f0*/  @P3 IMAD.WIDE.U32 R112, R0, 0x20, R112 ;  /* 0x0000002000703825 */ /* 0x000fc600078e0070 */
[----:B------:R2:W5:Y:S01]  /*2800*/  @P2 LD.E.128 R72, desc[UR6][R100.64] ;  /* 0x0000000664482980 */ /* 0x000562000c101d00 */
[----:B------:R-:W-:-:S03]  /*2810*/  @P3 IMAD.WIDE.U32 R114, R0, 0x20, R114 ;  /* 0x0000002000723825 */ /* 0x000fc600078e0072 */
[----:B------:R2:W5:Y:S01]  /*2820*/  @P2 LD.E.128 R68, desc[UR6][R100.64+0x10] ;  /* 0x0000100664442980 */ /* 0x000562000c101d00 */
[----:B-1----:R-:W-:-:S03]  /*2830*/  @P3 IMAD.WIDE.U32 R102, R0, 0x20, R102 ;  /* 0x0000002000663825 */ /* 0x002fc600078e0066 */
        /* <DEDUP_REMOVED lines=11> */
[----:B------:R2:W-:Y:S01]  /*28f0*/  @P0 STL.64 [R1+0x48], R146 ;  /* 0x0000489201000387 */ /* 0x0005e20000100a00 */
[----:B------:R-:W-:-:S03]  /*2900*/  @P3 IADD3 R0, PT, PT, R0, 0x20, RZ ;  /* 0x0000002000003810 */ /* 0x000fc60007ffe0ff */
[----:B---3--:R2:W-:Y:S04]  /*2910*/  @P0 STL.64 [R1+0x30], R140 ;  /* 0x0000308c01000387 */ /* 0x0085e80000100a00 */
[----:B------:R2:W-:Y:S04]  /*2920*/  @P0 STL.64 [R1+0x38], R142 ;  /* 0x0000388e01000387 */ /* 0x0005e80000100a00 */
[----:B------:R2:W-:Y:S04]  /*2930*/  @P0 STL.64 [R1+0x20], R136 ;  /* 0x0000208801000387 */ /* 0x0005e80000100a00 */
[----:B------:R2:W-:Y:S04]  /*2940*/  @P0 STL.64 [R1+0x28], R138 ;  /* 0x0000288a01000387 */ /* 0x0005e80000100a00 */
[----:B------:R2:W-:Y:S04]  /*2950*/  @P1 STL.64 [R1+0x10], R132 ;  /* 0x0000108401001387 */ /* 0x0005e80000100a00 */
[----:B------:R2:W-:Y:S04]  /*2960*/  @P1 STL.64 [R1+0x18], R134 ;  /* 0x0000188601001387 */ /* 0x0005e80000100a00 */
[----:B------:R2:W-:Y:S04]  /*2970*/  @P1 STL.64 [R1], R128 ;  /* 0x0000008001001387 */ /* 0x0005e80000100a00 */
[----:B------:R2:W-:Y:S01]  /*2980*/  @P1 STL.64 [R1+0x8], R130 ;  /* 0x0000088201001387 */ /* 0x0005e20000100a00 */
[----:B------:R-:W-:-:S13]  /*2990*/  ISETP.GE.U32.AND P0, PT, R192, 0xc0, PT ;  /* 0x000000c0c000780c */ /* 0x000fda0003f06070 */
[----:B--2---:R-:W-:Y:S05]  /*29a0*/  @!P0 BRA `(.L_x_13379) ;  /* 0x0000001000008947 */ /* 0x004fea0003800000 */
        /* <DEDUP_REMOVED lines=17> */
.L_x_13380:
        /* <DEDUP_REMOVED lines=42> */
[----:B------:R-:W1:Y:S08]  /*2d60*/  @P0 LDC.64 R10, c[0x0][0x438] ;  /* 0x00010e00ff0a0b82 */ /* 0x000e700000000a00 */
[----:B------:R-:W1:Y:S01]  /*2d70*/  LDC.64 R60, c[0x0][0x3d8] ;  /* 0x0000f600ff3c7b82 */ /* 0x000e620000000a00 */
[----:B------:R-:W-:-:S07]  /*2d80*/  ISETP.GE.U32.AND P1, PT, R192, 0x60, PT ;  /* 0x00000060c000780c */ /* 0x000fce0003f26070 */
[----:B------:R-:W1:Y:S01]  /*2d90*/  LDC.64 R62, c[0x0][0x3d0] ;  /* 0x0000f400ff3e7b82 */ /* 0x000e620000000a00 */
[----:B------:R-:W-:Y:S02]  /*2da0*/  ISETP.GE.U32.AND P2, PT, R192, 0x80, PT ;  /* 0x00000080c000780c */ /* 0x000fe40003f46070 */
[----:B------:R-:W-:-:S05]  /*2db0*/  LOP3.LUT R18, R18, 0xfffffeff, RZ, 0xc0, !PT ;  /* 0xfffffeff12127812 */ /* 0x000fca00078ec0ff */
[----:B------:R-:W1:Y:S08]  /*2dc0*/  LDC.64 R66, c[0x0][0x3d8] ;  /* 0x0000f600ff427b82 */ /* 0x000e700000000a00 */
        /* <DEDUP_REMOVED lines=8> */
[----:B------:R-:W-:-:S02]  /*2e50*/  @P3 LOP3.LUT R0, R0, 0x20, RZ, 0xfc, !PT ;  /* 0x0000002000003812 */ /* 0x000fc400078efcff */
[----:B------:R-:W-:Y:S01]  /*2e60*/  @P3 LOP3.LUT R18, R18, 0x100, RZ, 0xfc, !PT ;  /* 0x0000010012123812 */ /* 0x000fe200078efcff */
[----:B------:R-:W5:Y:S01]  /*2e70*/  @P3 LD.E.128 R56, desc[UR6][R4.64] ;  /* 0x0000000604383980 */ /* 0x000f62000c101d00 */
[----:B---3--:R-:W-:-:S03]  /*2e80*/  IMAD.MOV.U32 R156, RZ, RZ, R154 ;  /* 0x000000ffff9c7224 */ /* 0x008fc600078e009a */
[----:B------:R3:W5:Y:S01]  /*2e90*/  @P3 LD.E.128 R52, desc[UR6][R4.64+0x10] ;  /* 0x0000100604343980 */ /* 0x000762000c101d00 */
[----:B----4-:R-:W-:Y:S02]  /*2ea0*/  IMAD.MOV.U32 R157, RZ, RZ, R153 ;  /* 0x000000ffff9d7224 */ /* 0x010fe400078e0099 */
[----:B--2---:R-:W-:Y:S01]  /*2eb0*/  IMAD.MOV.U32 R158, RZ, RZ, R152 ;  /* 0x000000ffff9e7224 */ /* 0x004fe200078e0098 */
[----:B------:R-:W-:-:S06]  /*2ec0*/  MOV R159, R151 ;  /* 0x00000097009f7202 */ /* 0x000fcc0000000f00 */
        /* <DEDUP_REMOVED lines=22> */
[----:B------:R-:W-:Y:S02]  /*3030*/  IMAD.MOV.U32 R137, RZ, RZ, R133 ;  /* 0x000000ffff897224 */ /* 0x000fe400078e0085 */
[----:B------:R-:W-:Y:S02]  /*3040*/  IMAD.MOV.U32 R138, RZ, RZ, R132 ;  /* 0x000000ffff8a7224 */ /* 0x000fe400078e0084 */
[----:B------:R-:W-:Y:S01]  /*3050*/  IMAD.MOV.U32 R134, RZ, RZ, R15 ;  /* 0x000000ffff867224 */ /* 0x000fe200078e000f */
[----:B------:R-:W2:Y:S01]  /*3060*/  LDL R132, [R1+0x38] ;  /* 0x0000380001847983 */ /* 0x000ea20000100800 */
[----:B------:R-:W-:-:S03]  /*3070*/  IMAD.MOV.U32 R133, RZ, RZ, R12 ;  /* 0x000000ffff857224 */ /* 0x000fc600078e000c */
[----:B------:R-:W3:Y:S04]  /*3080*/  LDL R15, [R1+0x10] ;  /* 0x00001000010f7983 */ /* 0x000ee80000100800 */
[----:B------:R-:W3:Y:S01]  /*3090*/  LDL R12, [R1+0x14] ;  /* 0x00001400010c7983 */ /* 0x000ee20000100800 */
[----:B------:R-:W-:Y:S02]  /*30a0*/  IMAD.MOV.U32 R155, RZ, RZ, R147 ;  /* 0x000000ffff9b7224 */ /* 0x000fe400078e0093 */
[----:B------:R-:W-:Y:S02]  /*30b0*/  IMAD.MOV.U32 R147, RZ, RZ, R139 ;  /* 0x000000ffff937224 */ /* 0x000fe400078e008b */
[----:B------:R-:W-:Y:S01]  /*30c0*/  IMAD.MOV.U32 R139, RZ, RZ, R135 ;  /* 0x000000ffff8b7224 */ /* 0x000fe200078e0087 */
[----:B----4-:R4:W-:Y:S04]  /*30d0*/  @P3 STL.64 [R1+0x80], R156 ;  /* 0x0000809c01003387 */ /* 0x0109e80000100a00 */
[----:B------:R1:W-:Y:S04]  /*30e0*/  @P3 STL.64 [R1+0x88], R158 ;  /* 0x0000889e01003387 */ /* 0x0003e80000100a00 */
[----:B------:R-:W3:Y:S01]  /*30f0*/  LDL R135, [R1+0x1c] ;  /* 0x00001c0001877983 */ /* 0x000ee20000100800 */
[----:B----4-:R-:W-:Y:S01]  /*3100*/  IMAD.MOV.U32 R156, RZ, RZ, R154 ;  /* 0x000000ffff9c7224 */ /* 0x010fe200078e009a */
[----:B------:R-:W-:Y:S01]  /*3110*/  MOV R157, R153 ;  /* 0x00000099009d7202 */ /* 0x000fe20000000f00 */
[----:B------:R-:W-:Y:S01]  /*3120*/  IMAD.MOV.U32 R154, RZ, RZ, R148 ;  /* 0x000000ffff9a7224 */ /* 0x000fe200078e0094 */
[----:B------:R-:W-:Y:S01]  /*3130*/  MOV R153, R149 ;  /* 0x0000009500997202 */ /* 0x000fe20000000f00 */
[----:B-1----:R-:W-:-:S02]  /*3140*/  IMAD.MOV.U32 R158, RZ, RZ, R152 ;  /* 0x000000ffff9e7224 */ /* 0x002fc400078e0098 */
[----:B------:R-:W-:Y:S02]  /*3150*/  IMAD.MOV.U32 R152, RZ, RZ, R150 ;  /* 0x000000ffff987224 */ /* 0x000fe400078e0096 */
[----:B------:R-:W-:-:S04]  /*3160*/  IMAD.MOV.U32 R159, RZ, RZ, R151 ;  /* 0x000000ffff9f7224 */ /* 0x000fc800078e0097 */
[----:B------:R-:W4:Y:S04]  /*3170*/  @P3 LDG.E.128 R152, desc[UR6][R6.64+0x10] ;  /* 0x0000100606983981 */ /* 0x000f28000c1e1d00 */
[----:B------:R-:W4:Y:S01]  /*3180*/  @P3 LDG.E.128 R156, desc[UR6][R6.64] ;  /* 0x00000006069c3981 */ /* 0x000f22000c1e1d00 */
[----:B------:R-:W-:Y:S02]  /*3190*/  IMAD.MOV.U32 R148, RZ, RZ, R146 ;  /* 0x000000ffff947224 */ /* 0x000fe400078e0092 */
[----:B------:R-:W-:Y:S01]  /*31a0*/  IMAD.MOV.U32 R146, RZ, RZ, R140 ;  /* 0x000000ffff927224 */ /* 0x000fe200078e008c */
[----:B------:R-:W-:Y:S02]  /*31b0*/  MOV R140, R134 ;  /* 0x00000086008c7202 */ /* 0x000fe40000000f00 */
[----:B------:R-:W4:Y:S01]  /*31c0*/  LDL R134, [R1+0x18] ;  /* 0x0000180001867983 */ /* 0x000f220000100800 */
[----:B------:R-:W-:Y:S01]  /*31d0*/  MOV R149, R145 ;  /* 0x0000009100957202 */ /* 0x000fe20000000f00 */
[----:B------:R-:W-:-:S02]  /*31e0*/  IMAD.MOV.U32 R150, RZ, RZ, R144 ;  /* 0x000000ffff967224 */ /* 0x000fc400078e0090 */
[----:B------:R-:W-:Y:S01]  /*31f0*/  IMAD.MOV.U32 R151, RZ, RZ, R143 ;  /* 0x000000ffff977224 */ /* 0x000fe200078e008f */
[----:B------:R-:W-:Y:S01]  /*3200*/  MOV R145, R141 ;  /* 0x0000008d00917202 */ /* 0x000fe20000000f00 */
[----:B------:R-:W-:-:S04]  /*3210*/  @P0 IMAD.WIDE.U32 R8, R0, 0x20, R8 ;  /* 0x0000002000080825 */ /* 0x000fc800078e0008 */
[----:B------:R-:W-:Y:S01]  /*3220*/  IMAD.MOV.U32 R144, RZ, RZ, R142 ;  /* 0x000000ffff907224 */ /* 0x000fe200078e008e */
[----:B------:R-:W4:Y:S01]  /*3230*/  @P0 LDG.E.128 R148, desc[UR6][R8.64] ;  /* 0x0000000608940981 */ /* 0x000f22000c1e1d00 */
[----:B------:R-:W-:-:S04]  /*3240*/  @P0 IMAD.WIDE.U32 R10, R0, 0x20, R10 ;  /* 0x00000020000a0825 */ /* 0x000fc800078e000a */
[C---:B------:R-:W-:Y:S01]  /*3250*/  @P0 IMAD.WIDE.U32 R60, R0.reuse, 0x20, R60 ;  /* 0x00000020003c0825 */ /* 0x040fe200078e003c */
[----:B------:R-:W4:Y:S03]  /*3260*/  @P0 LDG.E.128 R144, desc[UR6][R8.64+0x10] ;  /* 0x0000100608900981 */ /* 0x000f26000c1e1d00 */
[----:B------:R-:W-:Y:S01]  /*3270*/  IMAD.MOV.U32 R141, RZ, RZ, R133 ;  /* 0x000000ffff8d7224 */ /* 0x000fe200078e0085 */
[----:B------:R-:W4:Y:S01]  /*3280*/  @P0 LDG.E.128 R136, desc[UR6][R60.64+0x10] ;  /* 0x000010063c880981 */ /* 0x000f22000c1e1d00 */
[----:B--2---:R-:W-:Y:S02]  /*3290*/  IMAD.MOV.U32 R142, RZ, RZ, R132 ;  /* 0x000000ffff8e7224 */ /* 0x004fe400078e0084 */
[----:B---3--:R-:W-:Y:S01]  /*32a0*/  IMAD.MOV.U32 R143, RZ, RZ, R16 ;  /* 0x000000ffff8f7224 */ /* 0x008fe200078e0010 */
[----:B------:R-:W5:Y:S01]  /*32b0*/  @P0 LD.E.128 R48, desc[UR6][R10.64] ;  /* 0x000000060a300980 */ /* 0x000f62000c101d00 */
[----:B------:R-:W-:Y:S01]  /*32c0*/  @P0 VIADD R0, R0, 0x20 ;  /* 0x0000002000000836 */ /* 0x000fe20000000000 */
[----:B------:R-:W-:Y:S01]  /*32d0*/  MOV R132, R15 ;  /* 0x0000000f00847202 */ /* 0x000fe20000000f00 */
[----:B------:R-:W-:Y:S01]  /*32e0*/  IMAD.MOV.U32 R133, RZ, RZ, R12 ;  /* 0x000000ffff857224 */ /* 0x000fe200078e000c */
[----:B------:R-:W5:Y:S01]  /*32f0*/  @P0 LD.E.128 R44, desc[UR6][R10.64+0x10] ;  /* 0x000010060a2c0980 */ /* 0x000f62000c101d00 */
[----:B------:R-:W-:-:S03]  /*3300*/  @P1 IMAD.WIDE.U32 R62, R0, 0x20, R62 ;  /* 0x00000020003e1825 */ /* 0x000fc600078e003e */
[----:B------:R1:W2:Y:S04]  /*3310*/  @P0 LDG.E.128 R140, desc[UR6][R60.64] ;  /* 0x000000063c8c0981 */ /* 0x0002a8000c1e1d00 */
[----:B------:R-:W3:Y:S01]  /*3320*/  @P1 LDG.E.128 R128, desc[UR6][R62.64+0x10] ;  /* 0x000010063e801981 */ /* 0x000ee2000c1e1d00 */
[----:B0-----:R-:W-:-:S04]  /*3330*/  @P1 IMAD.WIDE.U32 R64, R0, 0x20, R64 ;  /* 0x0000002000401825 */ /* 0x001fc800078e0040 */
[C---:B------:R-:W-:Y:S01]  /*3340*/  @P1 IMAD.WIDE.U32 R66, R0.reuse, 0x20, R66 ;  /* 0x0000002000421825 */ /* 0x040fe200078e0042 */
[----:B------:R-:W5:Y:S03]  /*3350*/  @P1 LD.E.128 R40, desc[UR6][R64.64] ;  /* 0x0000000640281980 */ /* 0x000f66000c101d00 */
[----:B------:R-:W-:Y:S01]  /*3360*/  @P1 VIADD R0, R0, 0x20 ;  /* 0x0000002000001836 */ /* 0x000fe20000000000 */
[----:B------:R0:W5:Y:S03]  /*3370*/  @P1 LD.E.128 R36, desc[UR6][R64.64+0x10] ;  /* 0x0000100640241980 */ /* 0x000166000c101d00 */
[C---:B------:R-:W-:Y:S01]  /*3380*/  @P2 IMAD.WIDE.U32 R2, R0.reuse, 0x20, R2 ;  /* 0x0000002000022825 */ /* 0x040fe200078e0002 */
[----:B------:R-:W5:Y:S03]  /*3390*/  @P1 LDG.E.128 R240, desc[UR6][R66.64] ;  /* 0x0000000642f01981 */ /* 0x000f66000c1e1d00 */
[C---:B------:R-:W-:Y:S01]  /*33a0*/  @P2 IMAD.WIDE.U32 R68, R0.reuse, 0x20, R68 ;  /* 0x0000002000442825 */ /* 0x040fe200078e0044 */
[----:B------:R-:W5:Y:S03]  /*33b0*/  @P2 LDG.E.128 R232, desc[UR6][R2.64] ;  /* 0x0000000602e82981 */ /* 0x000f66000c1e1d00 */
[C---:B------:R-:W-:Y:S01]  /*33c0*/  @P2 IMAD.WIDE.U32 R70, R0.reuse, 0x20, R70 ;  /* 0x0000002000462825 */ /* 0x040fe200078e0046 */
[----:B------:R-:W-:Y:S01]  /*33d0*/  @P2 IADD3 R0, PT, PT, R0, 0x20, RZ ;  /* 0x0000002000002810 */ /* 0x000fe20007ffe0ff */
[----:B------:R-:W5:Y:S04]  /*33e0*/  @P2 LDG.E.128 R224, desc[UR6][R2.64+0x10] ;  /* 0x0000100602e02981 */ /* 0x000f68000c1e1d00 */
[----:B----4-:R4:W-:Y:S04]  /*33f0*/  @P3 STL.64 [R1+0x60], R152 ;  /* 0x0000609801003387 */ /* 0x0109e80000100a00 */
[----:B------:R4:W-:Y:S04]  /*3400*/  @P3 STL.64 [R1+0x68], R154 ;  /* 0x0000689a01003387 */ /* 0x0009e80000100a00 */
[----:B------:R4:W-:Y:S04]  /*3410*/  @P3 STL.64 [R1+0x70], R156 ;  /* 0x0000709c01003387 */ /* 0x0009e80000100a00 */
[----:B------:R4:W-:Y:S01]  /*3420*/  @P3 STL.64 [R1+0x78], R158 ;  /* 0x0000789e01003387 */ /* 0x0009e20000100a00 */
[----:B------:R-:W-:-:S03]  /*3430*/  ISETP.GE.U32.AND P3, PT, R192, 0xa0, PT ;  /* 0x000000a0c000780c */ /* 0x000fc60003f66070 */
[----:B------:R4:W3:Y:S01]  /*3440*/  @P1 LDG.E.128 R132, desc[UR6][R62.64] ;  /* 0x000000063e841981 */ /* 0x0008e2000c1e1d00 */
[----:B-1----:R-:W-:Y:S02]  /*3450*/  CS2R R60, SRZ ;  /* 0x00000000003c7805 */ /* 0x002fe4000001ff00 */
[----:B0-----:R-:W-:Y:S02]  /*3460*/  CS2R R64, SRZ ;  /* 0x0000000000407805 */ /* 0x001fe4000001ff00 */
[----:B------:R-:W-:Y:S01]  /*3470*/  CS2R R74, SRZ ;  /* 0x00000000004a7805 */ /* 0x000fe2000001ff00 */
[----:B------:R0:W5:Y:S01]  /*3480*/  @P1 LDG.E.128 R236, desc[UR6][R66.64+0x10] ;  /* 0x0000100642ec1981 */ /* 0x000162000c1e1d00 */
[----:B------:R-:W-:Y:S02]  /*3490*/  CS2R R78, SRZ ;  /* 0x00000000004e7805 */ /* 0x000fe4000001ff00 */
[----:B------:R-:W-:Y:S02]  /*34a0*/  CS2R R76, SRZ ;  /* 0x00000000004c7805 */ /* 0x000fe4000001ff00 */
[----:B------:R-:W-:Y:S01]  /*34b0*/  CS2R R82, SRZ ;  /* 0x0000000000527805 */ /* 0x000fe2000001ff00 */
[----:B------:R-:W5:Y:S01]  /*34c0*/  @P2 LD.E.128 R32, desc[UR6][R68.64] ;  /* 0x0000000644202980 */ /* 0x000f62000c101d00 */
[----:B------:R-:W1:Y:S01]  /*34d0*/  @P3 LDC.64 R6, c[0x0][0x438] ;  /* 0x00010e00ff063b82 */ /* 0x000e620000000a00 */
[----:B------:R-:W-:-:S02]  /*34e0*/  @P3 IMAD.WIDE.U32 R4, R0, 0x20, R4 ;  /* 0x0000002000043825 */ /* 0x000fc400078e0004 */
[----:B------:R-:W5:Y:S04]  /*34f0*/  @P2 LD.E.128 R28, desc[UR6][R68.64+0x10] ;  /* 0x00001006441c2980 */ /* 0x000f68000c101d00 */
[----:B------:R-:W5:Y:S04]  /*3500*/  @P3 LDG.E.128 R212, desc[UR6][R4.64] ;  /* 0x0000000604d43981 */ /* 0x000f68000c1e1d00 */
[----:B------:R-:W5:Y:S01]  /*3510*/  @P3 LDG.E.128 R208, desc[UR6][R4.64+0x10] ;  /* 0x0000100604d03981 */ /* 0x000f62000c1e1d00 */
[----:B------:R-:W-:Y:S02]  /*3520*/  CS2R R80, SRZ ;  /* 0x0000000000507805 */ /* 0x000fe4000001ff00 */
[----:B------:R-:W-:-:S02]  /*3530*/  CS2R R86, SRZ ;  /* 0x0000000000567805 */ /* 0x000fc4000001ff00 */
[----:B------:R-:W-:Y:S01]  /*3540*/  CS2R R84, SRZ ;  /* 0x0000000000547805 */ /* 0x000fe2000001ff00 */
[----:B------:R-:W5:Y:S01]  /*3550*/  @P2 LDG.E.128 R220, desc[UR6][R70.64] ;  /* 0x0000000646dc2981 */ /* 0x000f62000c1e1d00 */
[----:B------:R-:W-:Y:S02]  /*3560*/  CS2R R90, SRZ ;  /* 0x00000000005a7805 */ /* 0x000fe4000001ff00 */
[----:B------:R-:W-:Y:S02]  /*3570*/  CS2R R88, SRZ ;  /* 0x0000000000587805 */ /* 0x000fe4000001ff00 */
[----:B------:R-:W-:Y:S01]  /*3580*/  CS2R R94, SRZ ;  /* 0x00000000005e7805 */ /* 0x000fe2000001ff00 */
[----:B------:R0:W5:Y:S01]  /*3590*/  @P2 LDG.E.128 R216, desc[UR6][R70.64+0x10] ;  /* 0x0000100646d82981 */ /* 0x000162000c1e1d00 */
[----:B-1----:R-:W-:-:S05]  /*35a0*/  @P3 IMAD.WIDE.U32 R6, R0, 0x20, R6 ;  /* 0x0000002000063825 */ /* 0x002fca00078e0006 */
[----:B------:R-:W5:Y:S04]  /*35b0*/  @P3 LD.E.128 R24, desc[UR6][R6.64] ;  /* 0x0000000606183980 */ /* 0x000f68000c101d00 */
[----:B------:R-:W5:Y:S04]  /*35c0*/  @P3 LD.E.128 R20, desc[UR6][R6.64+0x10] ;  /* 0x0000100606143980 */ /* 0x000f68000c101d00 */
[----:B------:R1:W-:Y:S04]  /*35d0*/  @P0 STL.64 [R1+0x50], R148 ;  /* 0x0000509401000387 */ /* 0x0003e80000100a00 */
[----:B------:R1:W-:Y:S04]  /*35e0*/  @P0 STL.64 [R1+0x58], R150 ;  /* 0x0000589601000387 */ /* 0x0003e80000100a00 */
[----:B------:R1:W-:Y:S04]  /*35f0*/  @P0 STL.64 [R1+0x40], R144 ;  /* 0x0000409001000387 */ /* 0x0003e80000100a00 */
[----:B------:R1:W-:Y:S04]  /*3600*/  @P0 STL.64 [R1+0x48], R146 ;  /* 0x0000489201000387 */ /* 0x0003e80000100a00 */
[----:B------:R1:W-:Y:S04]  /*3610*/  @P0 STL.64 [R1+0x20], R136 ;  /* 0x0000208801000387 */ /* 0x0003e80000100a00 */
[----:B--2---:R1:W-:Y:S04]  /*3620*/  @P0 STL.64 [R1+0x30], R140 ;  /* 0x0000308c01000387 */ /* 0x0043e80000100a00 */
[----:B------:R1:W-:Y:S04]  /*3630*/  @P0 STL.64 [R1+0x38], R142 ;  /* 0x0000388e01000387 */ /* 0x0003e80000100a00 */
[----:B------:R1:W-:Y:S01]  /*3640*/  @P0 STL.64 [R1+0x28], R138 ;  /* 0x0000288a01000387 */ /* 0x0003e20000100a00 */
[----:B------:R-:W-:Y:S01]  /*3650*/  ISETP.GE.U32.AND P0, PT, R192, 0xc0, PT ;  /* 0x000000c0c000780c */ /* 0x000fe20003f06070 */
[----:B------:R-:W-:Y:S01]  /*3660*/  @P3 IMAD.WIDE.U32 R72, R0, 0x20, R72 ;  /* 0x0000002000483825 */ /* 0x000fe200078e0048 */
[----:B----4-:R-:W-:-:S02]  /*3670*/  CS2R R62, SRZ ;  /* 0x00000000003e7805 */ /* 0x010fc4000001ff00 */
[----:B0-----:R-:W-:Y:S02]  /*3680*/  CS2R R66, SRZ ;  /* 0x0000000000427805 */ /* 0x001fe4000001ff00 */
[----:B------:R-:W-:Y:S02]  /*3690*/  CS2R R70, SRZ ;  /* 0x0000000000467805 */ /* 0x000fe4000001ff00 */
[----:B------:R-:W-:Y:S01]  /*36a0*/  CS2R R68, SRZ ;  /* 0x0000000000447805 */ /* 0x000fe2000001ff00 */
[----:B------:R-:W5:Y:S01]  /*36b0*/  @P3 LDG.E.128 R204, desc[UR6][R72.64] ;  /* 0x0000000648cc3981 */ /* 0x000f62000c1e1d00 */
[----:B------:R-:W-:Y:S02]  /*36c0*/  CS2R R92, SRZ ;  /* 0x00000000005c7805 */ /* 0x000fe4000001ff00 */
[----:B------:R-:W-:Y:S02]  /*36d0*/  CS2R R98, SRZ ;  /* 0x0000000000627805 */ /* 0x000fe4000001ff00 */
[----:B------:R-:W-:Y:S01]  /*36e0*/  CS2R R96, SRZ ;  /* 0x0000000000607805 */ /* 0x000fe2000001ff00 */
[----:B------:R0:W5:Y:S01]  /*36f0*/  @P3 LDG.E.128 R200, desc[UR6][R72.64+0x10] ;  /* 0x0000100648c83981 */ /* 0x000162000c1e1d00 */
[----:B------:R-:W-:Y:S01]  /*3700*/  @P3 VIADD R0, R0, 0x20 ;  /* 0x0000002000003836 */ /* 0x000fe20000000000 */
[----:B0-----:R-:W-:-:S02]  /*3710*/  CS2R R72, SRZ ;  /* 0x0000000000487805 */ /* 0x001fc4000001ff00 */
        /* <DEDUP_REMOVED lines=41> */
.L_x_13379:
[----:B------:R-:W-:Y:S05]  /*39b0*/  BSYNC.RECONVERGENT B0 ;  /* 0x0000000000007941 */ /* 0x000fea0003800200 */
.L_x_13376:
[----:B------:R-:W3:Y:S02]  /*39c0*/  LDCU UR8, c[0x0][0x384] ;  /* 0x00007080ff0877ac */ /* 0x000ee40008000800 */
[----:B---3--:R-:W-:-:S13]  /*39d0*/  ISETP.GE.AND P0, PT, R195, UR8, PT ;  /* 0x00000008c3007c0c */ /* 0x008fda000bf06270 */
[----:B------:R-:W-:Y:S05]  /*39e0*/  @P0 EXIT ;  /* 0x000000000000094d */ /* 0x000fea0003800000 */
[----:B------:R-:W3:Y:S01]  /*39f0*/  LDC R0, c[0x0][0x360] ;  /* 0x0000d800ff007b82 */ /* 0x000ee20000000800 */
[C---:B0-----:R-:W-:Y:S01]  /*3a00*/  IMAD.HI.U32 R2, R19.reuse, -0x2daee0ad, RZ ;  /* 0xd2511f5313027827 */ /* 0x041fe200078e00ff */
[----:B------:R-:W-:Y:S01]  /*3a10*/  UIADD3 UR8, UPT, UPT, UR4, -0x61c88647, URZ ;  /* 0x9e3779b904087890 */ /* 0x000fe2000fffe0ff */
[----:B------:R-:W-:Y:S01]  /*3a20*/  LOP3.LUT R14, R14, 0x3, RZ, 0xc0, !PT ;  /* 0x000000030e0e7812 */ /* 0x000fe200078ec0ff */
[----:B------:R-:W-:Y:S01]  /*3a30*/  UIADD3 UR10, UPT, UPT, UR4, 0x3c6ef372, URZ ;  /* 0x3c6ef372040a7890 */ /* 0x000fe2000fffe0ff */
[----:B------:R-:W-:Y:S01]  /*3a40*/  IMAD R6, R19, -0x2daee0ad, RZ ;  /* 0xd2511f5313067824 */ /* 0x000fe200078e02ff */
[----:B------:R-:W-:Y:S01]  /*3a50*/  LOP3.LUT R2, R2, UR5, RZ, 0x3c, !PT ;  /* 0x0000000502027c12 */ /* 0x000fe2000f8e3cff */
[----:B------:R-:W-:Y:S01]  /*3a60*/  UIADD3 UR11, UPT, UPT, UR5, 0x76cf5d0a, URZ ;  /* 0x76cf5d0a050b7890 */ /* 0x000fe2000fffe0ff */
[----:B------:R-:W-:Y:S01]  /*3a70*/  IMAD.MOV.U32 R11, RZ, RZ, RZ ;  /* 0x000000ffff0b7224 */ /* 0x000fe200078e00ff */
[----:B------:R-:W-:Y:S02]  /*3a80*/  UIADD3 UR12, UPT, UPT, UR4, 0x78dde6e4, URZ ;  /* 0x78dde6e4040c7890 */ /* 0x000fe4000fffe0ff */
[----:B------:R-:W-:Y:S01]  /*3a90*/  IMAD.HI.U32 R3, R2, -0x326172a9, RZ ;  /* 0xcd9e8d5702037827 */ /* 0x000fe200078e00ff */
[----:B------:R-:W-:-:S02]  /*3aa0*/  UIADD3 UR13, UPT, UPT, UR5, -0x56f99767, URZ ;  /* 0xa9066899050d7890 */ /* 0x000fc4000fffe0ff */
[----:B------:R-:W-:Y:S01]  /*3ab0*/  UIADD3 UR15, UPT, UPT, UR4, 0x5384540f, URZ ;  /* 0x5384540f040f7890 */ /* 0x000fe2000fffe0ff */
[----:B------:R-:W-:Y:S01]  /*3ac0*/  IMAD R7, R2, -0x326172a9, RZ ;  /* 0xcd9e8d5702077824 */ /* 0x000fe200078e02ff */
[----:B------:R-:W-:Y:S02]  /*3ad0*/  UIADD3 UR16, UPT, UPT, UR4, -0xe443238, URZ ;  /* 0xf1bbcdc804107890 */ /* 0x000fe4000fffe0ff */
[----:B------:R-:W-:Y:S02]  /*3ae0*/  UIADD3 UR17, UPT, UPT, UR5, -0x24c28bd8, URZ ;  /* 0xdb3d742805117890 */ /* 0x000fe4000fffe0ff */
[----:B------:R-:W-:Y:S02]  /*3af0*/  UIADD3 UR18, UPT, UPT, UR5, -0x695add53, URZ ;  /* 0x96a522ad05127890 */ /* 0x000fe4000fffe0ff */
[----:B------:R-:W-:Y:S01]  /*3b00*/  UIADD3 UR19, UPT, UPT, UR4, -0x700cb87f, URZ ;  /* 0x8ff3478104137890 */ /* 0x000fe2000fffe0ff */
[----:B---3--:R-:W-:Y:S01]  /*3b10*/  IMAD R17, R0, UR9, R17 ;  /* 0x0000000900117c24 */ /* 0x008fe2000f8e0211 */
[----:B------:R-:W-:Y:S01]  /*3b20*/  UIADD3 UR9, UPT, UPT, UR5, -0x4498517b, URZ ;  /* 0xbb67ae8505097890 */ /* 0x000fe2000fffe0ff */
[----:B------:R-:W0:Y:S02]  /*3b30*/  LDCU.U8 UR14, c[0x0][0x410] ;  /* 0x00008200ff0e77ac */ /* 0x000e240008000000 */
[----:B------:R-:W-:-:S04]  /*3b40*/  IMAD.HI.U32 R0, R17, -0x326172a9, RZ ;  /* 0xcd9e8d5711007827 */ /* 0x000fc800078e00ff */
[----:B------:R-:W-:Y:S01]  /*3b50*/  IMAD R4, R17, -0x326172a9, RZ ;  /* 0xcd9e8d5711047824 */ /* 0x000fe200078e02ff */
[----:B------:R-:W-:-:S04]  /*3b60*/  LOP3.LUT R0, R13, UR4, R0, 0x96, !PT ;  /* 0x000000040d007c12 */ /* 0x000fc8000f8e9600 */
[----:B------:R-:W-:Y:S01]  /*3b70*/  LOP3.LUT R3, R4, UR8, R3, 0x96, !PT ;  /* 0x0000000804037c12 */ /* 0x000fe2000f8e9603 */
[----:B------:R-:W-:Y:S01]  /*3b80*/  IMAD.HI.U32 R5, R0, -0x2daee0ad, RZ ;  /* 0xd2511f5300057827 */ /* 0x000fe200078e00ff */
[----:B------:R-:W-:-:S03]  /*3b90*/  UIADD3 UR8, UPT, UPT, UR4, -0x255992d5, URZ ;  /* 0xdaa66d2b04087890 */ /* 0x000fc6000fffe0ff */
[----:B------:R-:W-:Y:S01]  /*3ba0*/  IMAD R9, R0, -0x2daee0ad, RZ ;  /* 0xd2511f5300097824 */ /* 0x000fe200078e02ff */
[----:B------:R-:W-:Y:S01]  /*3bb0*/  LOP3.LUT R5, R6, UR9, R5, 0x96, !PT ;  /* 0x0000000906057c12 */ /* 0x000fe2000f8e9605 */
[----:B------:R-:W-:Y:S01]  /*3bc0*/  IMAD.HI.U32 R4, R3, -0x2daee0ad, RZ ;  /* 0xd2511f5303047827 */ /* 0x000fe200078e00ff */
[----:B------:R-:W-:-:S03]  /*3bd0*/  UIADD3 UR9, UPT, UPT, UR5, 0x32370b8f, URZ ;  /* 0x32370b8f05097890 */ /* 0x000fc6000fffe0ff */
[----:B------:R-:W-:Y:S01]  /*3be0*/  IMAD.HI.U32 R0, R5, -0x326172a9, RZ ;  /* 0xcd9e8d5705007827 */ /* 0x000fe200078e00ff */
[----:B------:R-:W-:Y:S01]  /*3bf0*/  LOP3.LUT R4, R9, UR11, R4, 0x96, !PT ;  /* 0x0000000b09047c12 */ /* 0x000fe2000f8e9604 */
[----:B------:R-:W-:Y:S02]  /*3c00*/  UIADD3 UR11, UPT, UPT, UR5, -0x126145ec, URZ ;  /* 0xed9eba14050b7890 */ /* 0x000fe4000fffe0ff */
[----:B------:R-:W-:Y:S01]  /*3c10*/  IMAD R6, R3, -0x2daee0ad, RZ ;  /* 0xd2511f5303067824 */ /* 0x000fe200078e02ff */
[----:B------:R-:W-:Y:S01]  /*3c20*/  LOP3.LUT R0, R7, UR10, R0, 0x96, !PT ;  /* 0x0000000a07007c12 */ /* 0x000fe2000f8e9600 */
[----:B------:R-:W-:Y:S01]  /*3c30*/  IMAD R5, R5, -0x326172a9, RZ ;  /* 0xcd9e8d5705057824 */ /* 0x000fe200078e02ff */
[----:B------:R-:W-:Y:S01]  /*3c40*/  UIADD3 UR10, UPT, UPT, UR4, 0x1715609d, URZ ;  /* 0x1715609d040a7890 */ /* 0x000fe2000fffe0ff */
[----:B------:R-:W-:-:S04]  /*3c50*/  IMAD.HI.U32 R2, R4, -0x326172a9, RZ ;  /* 0xcd9e8d5704027827 */ /* 0x000fc800078e00ff */
[C---:B------:R-:W-:Y:S01]  /*3c60*/  IMAD.HI.U32 R3, R0.reuse, -0x2daee0ad, RZ ;  /* 0xd2511f5300037827 */ /* 0x040fe200078e00ff */
[----:B------:R-:W-:Y:S01]  /*3c70*/  LOP3.LUT R2, R5, UR8, R2, 0x96, !PT ;  /* 0x0000000805027c12 */ /* 0x000fe2000f8e9602 */
[----:B------:R-:W-:Y:S02]  /*3c80*/  UIADD3 UR8, UPT, UPT, UR4, -0x4ab325aa, URZ ;  /* 0xb54cda5604087890 */ /* 0x000fe4000fffe0ff */
[----:B------:R-:W-:Y:S01]  /*3c90*/  IMAD R7, R0, -0x2daee0ad, RZ ;  /* 0xd2511f5300077824 */ /* 0x000fe200078e02ff */
[----:B------:R-:W-:Y:S01]  /*3ca0*/  LOP3.LUT R3, R6, UR9, R3, 0x96, !PT ;  /* 0x0000000906037c12 */ /* 0x000fe2000f8e9603 */
[----:B------:R-:W-:Y:S01]  /*3cb0*/  IMAD.HI.U32 R6, R2, -0x2daee0ad, RZ ;  /* 0xd2511f5302067827 */ /* 0x000fe200078e00ff */
[----:B------:R-:W-:-:S03]  /*3cc0*/  UIADD3 UR9, UPT, UPT, UR5, 0x646e171e, URZ ;  /* 0x646e171e05097890 */ /* 0x000fc6000fffe0ff */
[----:B------:R-:W-:Y:S01]  /*3cd0*/  IMAD R5, R4, -0x326172a9, RZ ;  /* 0xcd9e8d5704057824 */ /* 0x000fe200078e02ff */
[----:B------:R-:W-:Y:S01]  /*3ce0*/  LOP3.LUT R6, R7, UR11, R6, 0x96, !PT ;  /* 0x0000000b07067c12 */ /* 0x000fe2000f8e9606 */
[----:B------:R-:W-:Y:S01]  /*3cf0*/  IMAD.HI.U32 R0, R3, -0x326172a9, RZ ;  /* 0xcd9e8d5703007827 */ /* 0x000fe200078e00ff */
[----:B------:R-:W-:-:S03]  /*3d00*/  UIADD3 UR11, UPT, UPT, UR5, 0x1fd5c5a3, URZ ;  /* 0x1fd5c5a3050b7890 */ /* 0x000fc6000fffe0ff */
        /* <DEDUP_REMOVED lines=10> */
[----:B------:R-:W4:Y:S01]  /*3db0*/  LDCU UR13, c[0x0][0x388] ;  /* 0x00007100ff0d77ac */ /* 0x000f220008000800 */
[----:B------:R-:W-:-:S04]  /*3dc0*/  IMAD.HI.U32 R4, R3, -0x2daee0ad, RZ ;  /* 0xd2511f5303047827 */ /* 0x000fc800078e00ff */
[----:B------:R-:W-:Y:S01]  /*3dd0*/  IMAD.HI.U32 R0, R2, -0x326172a9, RZ ;  /* 0xcd9e8d5702007827 */ /* 0x000fe200078e00ff */
[----:B------:R-:W-:-:S03]  /*3de0*/  LOP3.LUT R4, R7, UR9, R4, 0x96, !PT ;  /* 0x0000000907047c12 */ /* 0x000fc6000f8e9604 */
[----:B------:R-:W-:Y:S01]  /*3df0*/  IMAD R6, R3, -0x2daee0ad, RZ ;  /* 0xd2511f5303067824 */ /* 0x000fe200078e02ff */
[----:B------:R-:W-:Y:S01]  /*3e00*/  LOP3.LUT R0, R5, UR8, R0, 0x96, !PT ;  /* 0x0000000805007c12 */ /* 0x000fe2000f8e9600 */
[----:B------:R-:W-:Y:S01]  /*3e10*/  IMAD R3, R2, -0x326172a9, RZ ;  /* 0xcd9e8d5702037824 */ /* 0x000fe200078e02ff */
[----:B------:R-:W0:Y:S01]  /*3e20*/  LDCU.64 UR8, c[0x0][0x398] ;  /* 0x00007300ff0877ac */ /* 0x000e220008000a00 */
[----:B------:R-:W-:-:S04]  /*3e30*/  IMAD.HI.U32 R2, R4, -0x326172a9, RZ ;  /* 0xcd9e8d5704027827 */ /* 0x000fc800078e00ff */
[----:B------:R-:W-:Y:S01]  /*3e40*/  IMAD.HI.U32 R5, R0, -0x2daee0ad, RZ ;  /* 0xd2511f5300057827 */ /* 0x000fe200078e00ff */
[----:B------:R-:W-:Y:S01]  /*3e50*/  LOP3.LUT R2, R3, UR15, R2, 0x96, !PT ;  /* 0x0000000f03027c12 */ /* 0x000fe2000f8e9602 */
[----:B------:R-:W0:Y:S02]  /*3e60*/  LDCU UR15, c[0x0][0x448] ;  /* 0x00008900ff0f77ac */ /* 0x000e240008000800 */
[----:B------:R-:W-:Y:S01]  /*3e70*/  IMAD R3, R4, -0x326172a9, RZ ;  /* 0xcd9e8d5704037824 */ /* 0x000fe200078e02ff */
[----:B------:R-:W-:Y:S01]  /*3e80*/  LOP3.LUT R5, R6, UR11, R5, 0x96, !PT ;  /* 0x0000000b06057c12 */ /* 0x000fe2000f8e9605 */
[----:B------:R-:W-:Y:S01]  /*3e90*/  IMAD R7, R0, -0x2daee0ad, RZ ;  /* 0xd2511f5300077824 */ /* 0x000fe200078e02ff */
[----:B------:R-:W0:Y:S01]  /*3ea0*/  LDCU.64 UR10, c[0x0][0x3a0] ;  /* 0x00007400ff0a77ac */ /* 0x000e220008000a00 */
[----:B------:R-:W-:-:S04]  /*3eb0*/  IMAD.HI.U32 R4, R2, -0x2daee0ad, RZ ;  /* 0xd2511f5302047827 */ /* 0x000fc800078e00ff */
[----:B------:R-:W-:Y:S01]  /*3ec0*/  IMAD.HI.U32 R0, R5, -0x326172a9, RZ ;  /* 0xcd9e8d5705007827 */ /* 0x000fe200078e00ff */
[----:B------:R-:W-:-:S03]  /*3ed0*/  LOP3.LUT R4, R7, UR17, R4, 0x96, !PT ;  /* 0x0000001107047c12 */ /* 0x000fc6000f8e9604 */
        /* <DEDUP_REMOVED lines=8> */
[----:B0--34-:R-:W-:-:S07]  /*3f60*/  IMAD R10, R0, -0x2daee0ad, RZ ;  /* 0xd2511f53000a7824 */ /* 0x019fce00078e02ff */
.L_x_14143:
        /* <DEDUP_REMOVED lines=9> */
[----:B-12---:R-:W0:Y:S01]  /*4000*/  LDC.64 R142, c[0x0][0x390] ;  /* 0x0000e400ff8e7b82 */ /* 0x006e220000000a00 */
        /* <DEDUP_REMOVED lines=31> */
.L_x_13386:
        /* <DEDUP_REMOVED lines=12> */
.L_x_13388:
[----:B------:R-:W-:Y:S05]  /*42c0*/  BSYNC.RECONVERGENT B2 ;  /* 0x0000000000027941 */ /* 0x000fea0003800200 */
.L_x_13387:
        /* <DEDUP_REMOVED lines=62> */
.L_x_13385:
[----:B------:R-:W-:Y:S05]  /*46b0*/  BSYNC.RECONVERGENT B1 ;  /* 0x0000000000017941 */ /* 0x000fea0003800200 */
.L_x_13384:
        /* <DEDUP_REMOVED lines=8> */
[----:B-----5:R-:W-:-:S04]  /*4740*/  PRMT R14, R144, 0x7632, R14 ;  /* 0x00007632900e7816 */ /* 0x020fc8000000000e */
[----:B0-----:R-:W-:Y:S01]  /*4750*/  FSETP.LE.FTZ.AND P3, PT, R10, R194, PT ;  /* 0x000000c20a00720b */ /* 0x001fe20003f73000 */
[----:B------:R-:W-:Y:S02]  /*4760*/  IMAD.U32 R10, R144, 0x10000, RZ ;  /* 0x00010000900a7824 */ /* 0x000fe400078e00ff */
[----:B------:R-:W-:-:S10]  /*4770*/  IMAD.MOV.U32 R144, RZ, RZ, 0x2 ;  /* 0x00000002ff907424 */ /* 0x000fd400078e00ff */
        /* <DEDUP_REMOVED lines=10> */
.L_x_13391:
        /* <DEDUP_REMOVED lines=12> */
.L_x_13393:
[----:B------:R-:W-:Y:S05]  /*48e0*/  BSYNC.RECONVERGENT B2 ;  /* 0x0000000000027941 */ /* 0x000fea0003800200 */
.L_x_13392:
        /* <DEDUP_REMOVED lines=62> */
.L_x_13390:
[----:B------:R-:W-:Y:S05]  /*4cd0*/  BSYNC.RECONVERGENT B1 ;  /* 0x0000000000017941 */ /* 0x000fea0003800200 */
.L_x_13389:
        /* <DEDUP_REMOVED lines=19> */
.L_x_13396:
        /* <DEDUP_REMOVED lines=12> */
.L_x_13398:
[----:B------:R-:W-:Y:S05]  /*4ed0*/  BSYNC.RECONVERGENT B2 ;  /* 0x0000000000027941 */ /* 0x000fea0003800200 */
.L_x_13397:
        /* <DEDUP_REMOVED lines=62> */
.L_x_13395:
[----:B------:R-:W-:Y:S05]  /*52c0*/  BSYNC.RECONVERGENT B1 ;  /* 0x0000000000017941 */ /* 0x000fea0003800200 */
.L_x_13394:
[----:B------:R-:W-:Y:S01]  /*52d0*/  I2FP.F32.U32 R14, R141 ;  /* 0x0000008d000e7245 */ /* 0x000fe20000201000 */
[----:B------:R-:W-:Y:S01]  /*52e0*/  BSSY.RECONVERGENT B1, `(.L_x_13399) ;  /* 0x000005e000017945 */ /* 0x000fe20003800200 */
[----:B------:R-:W-:Y:S01]  /*52f0*/  ISETP.NE.AND P2, PT, R142, 0x1, PT ;  /* 0x000000018e00780c */ /* 0x000fe20003f45270 */
[----:B------:R-:W-:Y:S01]  /*5300*/  IMAD.U32 R141, R145, 0x10000, RZ ;  /* 0x00010000918d7824 */ /* 0x000fe200078e00ff */
[----:B------:R-:W-:Y:S01]  /*5310*/  LOP3.LUT R18, R18, 0xfffffffb, RZ, 0xc0, !PT ;  /* 0xfffffffb12127812 */ /* 0x000fe200078ec0ff */
[----:B------:R-:W-:Y:S01]  /*5320*/  FFMA.FTZ R14, R14, R193, 1.1641532182693481445e-10 ;  /* 0x2f0000000e0e7423 */ /* 0x000fe200000100c1 */
[----:B------:R-:W-:-:S04]  /*5330*/  IMAD.MOV.U32 R189, RZ, RZ, 0x2 ;  /* 0x00000002ffbd7424 */ /* 0x000fc800078e00ff */
[----:B------:R-:W-:Y:S02]  /*5340*/  FSETP.LE.FTZ.AND P3, PT, R14, R194, PT ;  /* 0x000000c20e00720b */ /* 0x000fe40003f73000 */
[----:B------:R-:W-:Y:S01]  /*5350*/  PRMT R14, R145, 0x7632, R14 ;  /* 0x00007632910e7816 */ /* 0x000fe2000000000e */
        /* <DEDUP_REMOVED lines=11> */
.L_x_13401:
        /* <DEDUP_REMOVED lines=12> */
.L_x_13403:
[----:B------:R-:W-:Y:S05]  /*54d0*/  BSYNC.RECONVERGENT B2 ;  /* 0x0000000000027941 */ /* 0x000fea0003800200 */
.L_x_13402:
        /* <DEDUP_REMOVED lines=62> */
.L_x_13400:
[----:B------:R-:W-:Y:S05]  /*58c0*/  BSYNC.RECONVERGENT B1 ;  /* 0x0000000000017941 */ /* 0x000fea0003800200 */
.L_x_13399:
[----:B------:R-:W-:Y:S01]  /*58d0*/  I2FP.F32.U32 R142, R145 ;  /* 0x00000091008e7245 */ /* 0x000fe20000201000 */
[----:B------:R-:W-:Y:S01]  /*58e0*/  BSSY.RECONVERGENT B1, `(.L_x_13404) ;  /* 0x000005d000017945 */ /* 0x000fe20003800200 */
[----:B------:R-:W-:Y:S01]  /*58f0*/  LOP3.LUT R18, R18, 0xfffffffd, RZ, 0xc0, !PT ;  /* 0xfffffffd12127812 */ /* 0x000fe200078ec0ff */
[----:B------:R-:W-:Y:S02]  /*5900*/  HFMA2 R144, -RZ, RZ, 0, 1.1920928955078125e-07 ;  /* 0x00000002ff907431 */ /* 0x000fe400000001ff */
[----:B------:R-:W-:Y:S02]  /*5910*/  IMAD.MOV.U32 R143, RZ, RZ, R12 ;  /* 0x000000ffff8f7224 */ /* 0x000fe400078e000c */
[----:B------:R-:W-:-:S05]  /*5920*/  FFMA.FTZ R142, R142, R193, 1.1641532182693481445e-10 ;  /* 0x2f0000008e8e7423 */ /* 0x000fca00000100c1 */
[----:B------:R-:W-:Y:S01]  /*5930*/  FSETP.LE.FTZ.AND P2, PT, R142, R194, PT ;  /* 0x000000c28e00720b */ /* 0x000fe20003f53000 */
[----:B------:R-:W-:-:S12]  /*5940*/  IMAD.U32 R142, R14, 0x10000, RZ ;  /* 0x000100000e8e7824 */ /* 0x000fd800078e00ff */
        /* <DEDUP_REMOVED lines=11> */
.L_x_13406:
        /* <DEDUP_REMOVED lines=12> */
.L_x_13408:
[----:B------:R-:W-:Y:S05]  /*5ac0*/  BSYNC.RECONVERGENT B2 ;  /* 0x0000000000027941 */ /* 0x000fea0003800200 */
.L_x_13407:
        /* <DEDUP_REMOVED lines=62> */
.L_x_13405:
[----:B------:R-:W-:Y:S05]  /*5eb0*/  BSYNC.RECONVERGENT B1 ;  /* 0x0000000000017941 */ /* 0x000fea0003800200 */
.L_x_13404:
[----:B------:R-:W-:Y:S01]  /*5ec0*/  ISETP.NE.AND P3, PT, R144, 0x1, PT ;  /* 0x000000019000780c */ /* 0x000fe20003f65270 */
[----:B------:R-:W-:Y:S01]  /*5ed0*/  BSSY.RECONVERGENT B1, `(.L_x_13409) ;  /* 0x000005c000017945 */ /* 0x000fe20003800200 */
[----:B------:R-:W-:Y:S01]  /*5ee0*/  I2FP.F32.U32 R14, R143 ;  /* 0x0000008f000e7245 */ /* 0x000fe20000201000 */
[----:B------:R-:W-:Y:S02]  /*5ef0*/  IMAD.U32 R143, R146, 0x10000, RZ ;  /* 0x00010000928f7824 */ /* 0x000fe400078e00ff */
[----:B------:R-:W-:Y:S02]  /*5f00*/  IMAD.MOV.U32 R190, RZ, RZ, 0x2 ;  /* 0x00000002ffbe7424 */ /* 0x000fe400078e00ff */
[----:B------:R-:W-:-:S05]  /*5f10*/  FFMA.FTZ R14, R14, R193, 1.1641532182693481445e-10 ;  /* 0x2f0000000e0e7423 */ /* 0x000fca00000100c1 */
[----:B------:R-:W-:Y:S02]  /*5f20*/  FSETP.LE.FTZ.AND P2, PT, R14, R194, PT ;  /* 0x000000c20e00720b */ /* 0x000fe40003f53000 */
[----:B------:R-:W-:Y:S01]  /*5f30*/  PRMT R14, R146, 0x7632, R14 ;  /* 0x00007632920e7816 */ /* 0x000fe2000000000e */
[----:B------:R-:W-:Y:S01]  /*5f40*/  IMAD.MOV.U32 R146, RZ, RZ, R12 ;  /* 0x000000ffff927224 */ /* 0x000fe200078e000c */
[----:B------:R-:W-:Y:S09]  /*5f50*/  @!P3 BRA `(.L_x_13410) ;  /* 0x00000004004cb947 */ /* 0x000ff20003800000 */
        /* <DEDUP_REMOVED lines=8> */
.L_x_13411:
        /* <DEDUP_REMOVED lines=12> */
.L_x_13413:
[----:B------:R-:W-:Y:S05]  /*60a0*/  BSYNC.RECONVERGENT B2 ;  /* 0x0000000000027941 */ /* 0x000fea0003800200 */
.L_x_13412:
        /* <DEDUP_REMOVED lines=62> */
.L_x_13410:
[----:B------:R-:W-:Y:S05]  /*6490*/  BSYNC.RECONVERGENT B1 ;  /* 0x0000000000017941 */ /* 0x000fea0003800200 */
.L_x_13409:
[----:B------:R-:W-:Y:S01]  /*64a0*/  ISETP.NE.AND P4, PT, R190, 0x1, PT ;  /* 0x00000001be00780c */ /* 0x000fe20003f85270 */
[----:B------:R-:W-:Y:S01]  /*64b0*/  BSSY.RECONVERGENT B1, `(.L_x_13414) ;  /* 0x000005b000017945 */ /* 0x000fe20003800200 */
[----:B------:R-:W-:Y:S01]  /*64c0*/  I2FP.F32.U32 R144, R146 ;  /* 0x0000009200907245 */ /* 0x000fe20000201000 */
[----:B------:R-:W-:Y:S02]  /*64d0*/  HFMA2 R189, -RZ, RZ, 0, 1.1920928955078125e-07 ;  /* 0x00000002ffbd7431 */ /* 0x000fe400000001ff */
[----:B------:R-:W-:Y:S02]  /*64e0*/  IMAD.MOV.U32 R145, RZ, RZ, R12 ;  /* 0x000000ffff917224 */ /* 0x000fe400078e000c */
[----:B------:R-:W-:-:S05]  /*64f0*/  FFMA.FTZ R144, R144, R193, 1.1641532182693481445e-10 ;  /* 0x2f00000090907423 */ /* 0x000fca00000100c1 */
[----:B------:R-:W-:Y:S01]  /*6500*/  FSETP.LE.FTZ.AND P3, PT, R144, R194, PT ;  /* 0x000000c29000720b */ /* 0x000fe20003f73000 */
[----:B------:R-:W-:Y:S01]  /*6510*/  IMAD.U32 R144, R14, 0x10000, RZ ;  /* 0x000100000e907824 */ /* 0x000fe200078e00ff */
        /* <DEDUP_REMOVED lines=9> */
.L_x_13416:
        /* <DEDUP_REMOVED lines=12> */
.L_x_13418:
[----:B------:R-:W-:Y:S05]  /*6670*/  BSYNC.RECONVERGENT B2 ;  /* 0x0000000000027941 */ /* 0x000fea0003800200 */
.L_x_13417:
        /* <DEDUP_REMOVED lines=62> */
.L_x_13415:
[----:B------:R-:W-:Y:S05]  /*6a60*/  BSYNC.RECONVERGENT B1 ;  /* 0x0000000000017941 */ /* 0x000fea0003800200 */
.L_x_13414:
        /* <DEDUP_REMOVED lines=18> */
.L_x_13421:
        /* <DEDUP_REMOVED lines=12> */
.L_x_13423:
[----:B------:R-:W-:Y:S05]  /*6c50*/  BSYNC.RECONVERGENT B2 ;  /* 0x0000000000027941 */ /* 0x000fea0003800200 */
.L_x_13422:
        /* <DEDUP_REMOVED lines=62> */
.L_x_13420:
[----:B------:R-:W-:Y:S05]  /*7040*/  BSYNC.RECONVERGENT B1 ;  /* 0x0000000000017941 */ /* 0x000fea0003800200 */
.L_x_13419:
        /* <DEDUP_REMOVED lines=10> */
[----:B------:R-:W-:Y:S01]  /*70f0*/  FSETP.GTU.FTZ.AND P5, PT, R146, R194, PT ;  /* 0x000000c29200720b */ /* 0x000fe20003fbc000 */
[----:B------:R-:W-:Y:S01]  /*7100*/  IMAD.U32 R146, R147, 0x10000, RZ ;  /* 0x0001000093927824 */ /* 0x000fe200078e00ff */
[----:B------:R-:W-:Y:S01]  /*7110*/  @P1 LOP3.LUT R18, R18, 0x1000, RZ, 0xfc, !PT ;  /* 0x0000100012121812 */ /* 0x000fe200078efcff */
[----:B------:R-:W-:Y:S01]  /*7120*/  FMUL.FTZ R147, R142, UR12 ;  /* 0x0000000c8e937c20 */ /* 0x000fe20008410000 */
[----:B------:R-:W-:Y:S01]  /*7130*/  FMUL.FTZ R142, R141, UR12 ;  /* 0x0000000c8d8e7c20 */ /* 0x000fe20008410000 */
[----:B------:R-:W-:Y:S01]  /*7140*/  FMUL.FTZ R141, R10, UR12 ;  /* 0x0000000c0a8d7c20 */ /* 0x000fe20008410000 */
[----:B------:R-:W-:Y:S01]  /*7150*/  LOP3.LUT P1, RZ, R18, 0x8, RZ, 0xc0, !PT ;  /* 0x0000000812ff7812 */ /* 0x000fe2000782c0ff */
[----:B------:R-:W-:Y:S01]  /*7160*/  FMUL.FTZ R10, R146, UR12 ;  /* 0x0000000c920a7c20 */ /* 0x000fe20008410000 */
        /* <DEDUP_REMOVED lines=25> */
.L_x_13383:
        /* <DEDUP_REMOVED lines=16> */
.L_x_13427:
        /* <DEDUP_REMOVED lines=12> */
.L_x_13429:
[----:B------:R-:W-:Y:S05]  /*74c0*/  BSYNC.RECONVERGENT B2 ;  /* 0x0000000000027941 */ /* 0x000fea0003800200 */
.L_x_13428:
        /* <DEDUP_REMOVED lines=62> */
.L_x_13426:
[----:B------:R-:W-:Y:S05]  /*78b0*/  BSYNC.RECONVERGENT B1 ;  /* 0x0000000000017941 */ /* 0x000fea0003800200 */
.L_x_13425:
        /* <DEDUP_REMOVED lines=9> */
[----:B------:R-:W-:Y:S02]  /*7950*/  IMAD.MOV.U32 R4, RZ, RZ, 0x2 ;  /* 0x00000002ff047424 */ /* 0x000fe400078e00ff */
[----:B------:R-:W-:Y:S01]  /*7960*/  IMAD.MOV.U32 R7, RZ, RZ, R12 ;  /* 0x000000ffff077224 */ /* 0x000fe200078e000c */
[----:B0-----:R-:W-:-:S02]  /*7970*/  FSETP.LE.FTZ.AND P4, PT, R0, R189, PT ;  /* 0x000000bd0000720b */ /* 0x001fc40003f93000 */
[----:B------:R-:W-:Y:S01]  /*7980*/  PRMT R0, R144, 0x7632, R0 ;  /* 0x0000763290007816 */ /* 0x000fe20000000000 */
[----:B-1----:R-:W-:-:S10]  /*7990*/  FMUL.FTZ R2, R10, R2 ;  /* 0x000000020a027220 */ /* 0x002fd40000410000 */
        /* <DEDUP_REMOVED lines=10> */
.L_x_13432:
        /* <DEDUP_REMOVED lines=12> */
.L_x_13434:
[----:B------:R-:W-:Y:S05]  /*7b00*/  BSYNC.RECONVERGENT B2 ;  /* 0x0000000000027941 */ /* 0x000fea0003800200 */
.L_x_13433:
        /* <DEDUP_REMOVED lines=62> */
.L_x_13431:
[----:B------:R-:W-:Y:S05]  /*7ef0*/  BSYNC.RECONVERGENT B1 ;  /* 0x0000000000017941 */ /* 0x000fea0003800200 */
.L_x_13430:
[----:B------:R-:W-:Y:S01]  /*7f00*/  I2FP.F32.U32 R3, R7 ;  /* 0x0000000700037245 */ /* 0x000fe20000201000 */
[----:B------:R-:W-:Y:S01]  /*7f10*/  BSSY.RECONVERGENT B1, `(.L_x_13435) ;  /* 0x0000062000017945 */ /* 0x000fe20003800200 */
[----:B------:R-:W-:Y:S01]  /*7f20*/  ISETP.NE.AND P3, PT, R4, 0x1, PT ;  /* 0x000000010400780c */ /* 0x000fe20003f65270 */
[----:B------:R-:W-:Y:S01]  /*7f30*/  IMAD.MOV.U32 R5, RZ, RZ, R12 ;  /* 0x000000ffff057224 */ /* 0x000fe200078e000c */
        /* <DEDUP_REMOVED lines=8> */
[----:B------:R-:W-:Y:S02]  /*7fc0*/  HFMA2 R3, -RZ, RZ, 0, 1.1920928955078125e-07 ;  /* 0x00000002ff037431 */ /* 0x000fe400000001ff */
[----:B------:R-:W-:Y:S01]  /*7fd0*/  @P1 FADD.FTZ R140, R132, R140 ;  /* 0x0000008c848c1221 */ /* 0x000fe20000010000 */
[----:B------:R-:W-:Y:S01]  /*7fe0*/  PRMT R8, R2, 0x7610, R8 ;  /* 0x0000761002087816 */ /* 0x000fe20000000008 */
        /* <DEDUP_REMOVED lines=9> */
.L_x_13437:
        /* <DEDUP_REMOVED lines=12> */
.L_x_13439:
[----:B------:R-:W-:Y:S05]  /*8140*/  BSYNC.RECONVERGENT B2 ;  /* 0x0000000000027941 */ /* 0x000fea0003800200 */
.L_x_13438:
        /* <DEDUP_REMOVED lines=62> */
.L_x_13436:
[----:B------:R-:W-:Y:S05]  /*8530*/  BSYNC.RECONVERGENT B1 ;  /* 0x0000000000017941 */ /* 0x000fea0003800200 */
.L_x_13435:
        /* <DEDUP_REMOVED lines=20> */
.L_x_13442:
        /* <DEDUP_REMOVED lines=12> */
.L_x_13444:
[----:B------:R-:W-:Y:S05]  /*8740*/  BSYNC.RECONVERGENT B2 ;  /* 0x0000000000027941 */ /* 0x000fea0003800200 */
.L_x_13443:
        /* <DEDUP_REMOVED lines=62> */
.L_x_13441:
[----:B------:R-:W-:Y:S05]  /*8b30*/  BSYNC.RECONVERGENT B1 ;  /* 0x0000000000017941 */ /* 0x000fea0003800200 */
.L_x_13440:
[----:B------:R-:W-:Y:S01]  /*8b40*/  I2FP.F32.U32 R3, R5 ;  /* 0x0000000500037245 */ /* 0x000fe20000201000 */
[----:B------:R-:W-:Y:S01]  /*8b50*/  BSSY.RECONVERGENT B1, `(.L_x_13445) ;  /* 0x0000063000017945 */ /* 0x000fe20003800200 */
[----:B------:R-:W-:Y:S01]  /*8b60*/  ISETP.NE.AND P3, PT, R2, 0x1, PT ;  /* 0x000000010200780c */ /* 0x000fe20003f65270 */
[----:B------:R-:W-:Y:S01]  /*8b70*/  HFMA2 R6, -RZ, RZ, 0, 1.1920928955078125e-07 ;  /* 0x00000002ff067431 */ /* 0x000fe200000001ff */
[----:B------:R-:W-:Y:S01]  /*8b80*/  FSEL R0, R0, RZ, P4 ;  /* 0x000000ff00007208 */ /* 0x000fe20002000000 */
[----:B------:R-:W-:Y:S01]  /*8b90*/  FFMA.FTZ R3, R3, R193, 1.1641532182693481445e-10 ;  /* 0x2f00000003037423 */ /* 0x000fe200000100c1 */
[----:B------:R-:W-:-:S04]  /*8ba0*/  IMAD.MOV.U32 R5, RZ, RZ, R12 ;  /* 0x000000ffff057224 */ /* 0x000fc800078e000c */
        /* <DEDUP_REMOVED lines=18> */
.L_x_13447:
        /* <DEDUP_REMOVED lines=12> */
.L_x_13449:
[----:B------:R-:W-:Y:S05]  /*8d90*/  BSYNC.RECONVERGENT B2 ;  /* 0x0000000000027941 */ /* 0x000fea0003800200 */
.L_x_13448:
        /* <DEDUP_REMOVED lines=62> */
.L_x_13446:
[----:B------:R-:W-:Y:S05]  /*9180*/  BSYNC.RECONVERGENT B1 ;  /* 0x0000000000017941 */ /* 0x000fea0003800200 */
.L_x_13445:
[----:B------:R-:W-:Y:S01]  /*9190*/  I2FP.F32.U32 R0, R5 ;  /* 0x0000000500007245 */ /* 0x000fe20000201000 */
[----:B------:R-:W-:Y:S01]  /*91a0*/  IMAD.U32 R2, R145, 0x10000, RZ ;  /* 0x0001000091027824 */ /* 0x000fe200078e00ff */
[----:B------:R-:W-:Y:S01]  /*91b0*/  ISETP.NE.AND P2, PT, R6, 0x1, PT ;  /* 0x000000010600780c */ /* 0x000fe20003f45270 */
[----:B------:R-:W-:Y:S01]  /*91c0*/  BSSY.RECONVERGENT B1, `(.L_x_13450) ;  /* 0x000005d000017945 */ /* 0x000fe20003800200 */
[----:B------:R-:W-:Y:S01]  /*91d0*/  LOP3.LUT R18, R18, 0xfffffffb, RZ, 0xc0, !PT ;  /* 0xfffffffb12127812 */ /* 0x000fe200078ec0ff */
[----:B------:R-:W-:Y:S01]  /*91e0*/  FFMA.FTZ R0, R0, R193, 1.1641532182693481445e-10 ;  /* 0x2f00000000007423 */ /* 0x000fe200000100c1 */
[----:B------:R-:W-:Y:S01]  /*91f0*/  FMUL.FTZ R2, R10, R2 ;  /* 0x000000020a027220 */ /* 0x000fe20000410000 */
[----:B------:R-:W-:Y:S02]  /*9200*/  IMAD.MOV.U32 R4, RZ, RZ, 0x2 ;  /* 0x00000002ff047424 */ /* 0x000fe400078e00ff */
[----:B------:R-:W-:Y:S01]  /*9210*/  IMAD.MOV.U32 R3, RZ, RZ, R12 ;  /* 0x000000ffff037224 */ /* 0x000fe200078e000c */
[----:B------:R-:W-:-:S02]  /*9220*/  FSETP.LE.FTZ.AND P4, PT, R0, R189, PT ;  /* 0x000000bd0000720b */ /* 0x000fc40003f93000 */
        /* <DEDUP_REMOVED lines=11> */
.L_x_13452:
        /* <DEDUP_REMOVED lines=12> */
.L_x_13454:
[----:B------:R-:W-:Y:S05]  /*93a0*/  BSYNC.RECONVERGENT B2 ;  /* 0x0000000000027941 */ /* 0x000fea0003800200 */
.L_x_13453:
        /* <DEDUP_REMOVED lines=62> */
.L_x_13451:
[----:B------:R-:W-:Y:S05]  /*9790*/  BSYNC.RECONVERGENT B1 ;  /* 0x0000000000017941 */ /* 0x000fea0003800200 */
.L_x_13450:
[----:B------:R-:W-:Y:S01]  /*97a0*/  I2FP.F32.U32 R3, R3 ;  /* 0x0000000300037245 */ /* 0x000fe20000201000 */
[----:B------:R-:W-:Y:S01]  /*97b0*/  BSSY.RECONVERGENT B1, `(.L_x_13455) ;  /* 0x0000062000017945 */ /* 0x000fe20003800200 */
[----:B------:R-:W-:Y:S01]  /*97c0*/  FSEL R2, R2, RZ, P4 ;  /* 0x000000ff02027208 */ /* 0x000fe20002000000 */
[----:B------:R-:W-:Y:S02]  /*97d0*/  IMAD.MOV.U32 R5, RZ, RZ, R12 ;  /* 0x000000ffff057224 */ /* 0x000fe400078e000c */
[----:B------:R-:W-:-:S05]  /*97e0*/  FFMA.FTZ R3, R3, R193, 1.1641532182693481445e-10 ;  /* 0x2f00000003037423 */ /* 0x000fca00000100c1 */
[----:B------:R-:W-:Y:S01]  /*97f0*/  FSETP.GTU.FTZ.AND P2, PT, R3, R189, PT ;  /* 0x000000bd0300720b */ /* 0x000fe20003f5c000 */
[----:B------:R-:W-:-:S04]  /*9800*/  IMAD.U32 R3, R129, 0x10000, RZ ;  /* 0x0001000081037824 */ /* 0x000fc800078e00ff */
[----:B------:R-:W-:-:S05]  /*9810*/  FMUL.FTZ R3, R3, R10 ;  /* 0x0000000a03037220 */ /* 0x000fca0000410000 */
[----:B------:R-:W-:-:S05]  /*9820*/  FSEL R3, R3, RZ, !P2 ;  /* 0x000000ff03037208 */ /* 0x000fca0005000000 */
[----:B------:R-:W-:Y:S01]  /*9830*/  FADD.FTZ R142, R3, R2 ;  /* 0x00000002038e7221 */ /* 0x000fe20000010000 */
[----:B------:R-:W-:Y:S01]  /*9840*/  SEL R2, RZ, 0x1, P2 ;  /* 0x00000001ff027807 */ /* 0x000fe20001000000 */
[----:B------:R-:W-:Y:S01]  /*9850*/  HFMA2 R3, -RZ, RZ, 0, 1.1920928955078125e-07 ;  /* 0x00000002ff037431 */ /* 0x000fe200000001ff */
[----:B------:R-:W-:Y:S01]  /*9860*/  ISETP.NE.AND P2, PT, R4, 0x1, PT ;  /* 0x000000010400780c */ /* 0x000fe20003f45270 */
[----:B------:R-:W-:Y:S01]  /*9870*/  @P1 FADD.FTZ R142, R134, R142 ;  /* 0x0000008e868e1221 */ /* 0x000fe20000010000 */
[----:B------:R-:W-:-:S11]  /*9880*/  PRMT R6, R2, 0x7610, R6 ;  /* 0x0000761002067816 */ /* 0x000fd60000000006 */
        /* <DEDUP_REMOVED lines=9> */
.L_x_13457:
        /* <DEDUP_REMOVED lines=12> */
.L_x_13459:
[----:B------:R-:W-:Y:S05]  /*99e0*/  BSYNC.RECONVERGENT B2 ;  /* 0x0000000000027941 */ /* 0x000fea0003800200 */
.L_x_13458:
        /* <DEDUP_REMOVED lines=62> */
.L_x_13456:
[----:B------:R-:W-:Y:S05]  /*9dd0*/  BSYNC.RECONVERGENT B1 ;  /* 0x0000000000017941 */ /* 0x000fea0003800200 */
.L_x_13455:
        /* <DEDUP_REMOVED lines=20> */
.L_x_13462:
        /* <DEDUP_REMOVED lines=12> */
.L_x_13464:
[----:B------:R-:W-:Y:S05]  /*9fe0*/  BSYNC.RECONVERGENT B2 ;  /* 0x0000000000027941 */ /* 0x000fea0003800200 */
.L_x_13463:
        /* <DEDUP_REMOVED lines=62> */
.L_x_13461:
[----:B------:R-:W-:Y:S05]  /*a3d0*/  BSYNC.RECONVERGENT B1 ;  /* 0x0000000000017941 */ /* 0x000fea0003800200 */
.L_x_13460:
        /* <DEDUP_REMOVED lines=14> */
[----:B------:R-:W-:Y:S01]  /*a4c0*/  PRMT R5, R0, 0x7610, R5 ;  /* 0x0000761000057816 */ /* 0x000fe20000000005 */
[----:B------:R-:W-:-:S10]  /*a4d0*/  IMAD.MOV.U32 R0, RZ, RZ, R12 ;  /* 0x000000ffff007224 */ /* 0x000fd400078e000c */
        /* <DEDUP_REMOVED lines=9> */
.L_x_13467:
        /* <DEDUP_REMOVED lines=12> */
.L_x_13469:
[----:B------:R-:W-:Y:S05]  /*a630*/  BSYNC.RECONVERGENT B2 ;  /* 0x0000000000027941 */ /* 0x000fea0003800200 */
.L_x_13468:
        /* <DEDUP_REMOVED lines=62> */
.L_x_13466:
[----:B------:R-:W-:Y:S05]  /*aa20*/  BSYNC.RECONVERGENT B1 ;  /* 0x0000000000017941 */ /* 0x000fea0003800200 */
.L_x_13465:
[----:B------:R-:W-:Y:S01]  /*aa30*/  ISETP.NE.AND P3, PT, R14, 0x1, PT ;  /* 0x000000010e00780c */ /* 0x000fe20003f65270 */
[----:B------:R-:W-:Y:S01]  /*aa40*/  IMAD.U32 R2, R146, 0x10000, RZ ;  /* 0x0001000092027824 */ /* 0x000fe200078e00ff */
[----:B------:R-:W-:Y:S01]  /*aa50*/  I2FP.F32.U32 R0, R0 ;  /* 0x0000000000007245 */ /* 0x000fe20000201000 */
[----:B------:R-:W-:Y:S01]  /*aa60*/  BSSY.RECONVERGENT B1, `(.L_x_13470) ;  /* 0x000005b000017945 */ /* 0x000fe20003800200 */
[----:B------:R-:W-:Y:S02]  /*aa70*/  IMAD.MOV.U32 R3, RZ, RZ, 0x2 ;  /* 0x00000002ff037424 */ /* 0x000fe400078e00ff */
[----:B------:R-:W-:Y:S01]  /*aa80*/  FMUL.FTZ R2, R10, R2 ;  /* 0x000000020a027220 */ /* 0x000fe20000410000 */
[----:B------:R-:W-:Y:S02]  /*aa90*/  IMAD.MOV.U32 R4, RZ, RZ, R12 ;  /* 0x000000ffff047224 */ /* 0x000fe400078e000c */
[----:B------:R-:W-:-:S05]  /*aaa0*/  FFMA.FTZ R0, R0, R193, 1.1641532182693481445e-10 ;  /* 0x2f00000000007423 */ /* 0x000fca00000100c1 */
[----:B------:R-:W-:Y:S02]  /*aab0*/  FSETP.LE.FTZ.AND P2, PT, R0, R189, PT ;  /* 0x000000bd0000720b */ /* 0x000fe40003f53000 */
        /* <DEDUP_REMOVED lines=10> */
.L_x_13472:
        /* <DEDUP_REMOVED lines=12> */
.L_x_13474:
[----:B------:R-:W-:Y:S05]  /*ac20*/  BSYNC.RECONVERGENT B2 ;  /* 0x0000000000027941 */ /* 0x000fea0003800200 */
.L_x_13473:
        /* <DEDUP_REMOVED lines=62> */
.L_x_13471:
[----:B------:R-:W-:Y:S05]  /*b010*/  BSYNC.RECONVERGENT B1 ;  /* 0x0000000000017941 */ /* 0x000fea0003800200 */
.L_x_13470:
        /* <DEDUP_REMOVED lines=14> */
[----:B------:R-:W-:-:S10]  /*b100*/  HFMA2 R2, -RZ, RZ, 0, 1.1920928955078125e-07 ;  /* 0x00000002ff027431 */ /* 0x000fd400000001ff */
        /* <DEDUP_REMOVED lines=9> */
.L_x_13477:
        /* <DEDUP_REMOVED lines=12> */
.L_x_13479:
[----:B------:R-:W-:Y:S05]  /*b260*/  BSYNC.RECONVERGENT B2 ;  /* 0x0000000000027941 */ /* 0x000fea0003800200 */
.L_x_13478:
        /* <DEDUP_REMOVED lines=62> */
.L_x_13476:
[----:B------:R-:W-:Y:S05]  /*b650*/  BSYNC.RECONVERGENT B1 ;  /* 0x0000000000017941 */ /* 0x000fea0003800200 */
.L_x_13475:
        /* <DEDUP_REMOVED lines=18> */
.L_x_13482:
        /* <DEDUP_REMOVED lines=12> */
.L_x_13484:
[----:B------:R-:W-:Y:S05]  /*b840*/  BSYNC.RECONVERGENT B2 ;  /* 0x0000000000027941 */ /* 0x000fea0003800200 */
.L_x_13483:
        /* <DEDUP_REMOVED lines=62> */
.L_x_13481:
[----:B------:R-:W-:Y:S05]  /*bc30*/  BSYNC.RECONVERGENT B1 ;  /* 0x0000000000017941 */ /* 0x000fea0003800200 */
.L_x_13480:
[----:B------:R-:W-:Y:S01]  /*bc40*/  I2FP.F32.U32 R2, R145 ;  /* 0x0000009100027245 */ /* 0x000fe20000201000 */
[----:B------:R-:W-:Y:S01]  /*bc50*/  BSSY.RECONVERGENT B1, `(.L_x_13485) ;  /* 0x0000062000017945 */ /* 0x000fe20003800200 */
[----:B------:R-:W-:Y:S01]  /*bc60*/  FSEL R0, R0, RZ, P3 ;  /* 0x000000ff00007208 */ /* 0x000fe20001800000 */
[----:B------:R-:W-:Y:S02]  /*bc70*/  HFMA2 R146, -RZ, RZ, 0, 1.1920928955078125e-07 ;  /* 0x00000002ff927431 */ /* 0x000fe400000001ff */
        /* <DEDUP_REMOVED lines=20> */
.L_x_13487:
        /* <DEDUP_REMOVED lines=12> */
.L_x_13489:
[----:B------:R-:W-:Y:S05]  /*be80*/  BSYNC.RECONVERGENT B2 ;  /* 0x0000000000027941 */ /* 0x000fea0003800200 */
.L_x_13488:
        /* <DEDUP_REMOVED lines=62> */
.L_x_13486:
[----:B------:R-:W-:Y:S05]  /*c270*/  BSYNC.RECONVERGENT B1 ;  /* 0x0000000000017941 */ /* 0x000fea0003800200 */
.L_x_13485:
[----:B------:R-:W-:Y:S01]  /*c280*/  ISETP.NE.AND P5, PT, R146, 0x1, PT ;  /* 0x000000019200780c */ /* 0x000fe20003fa5270 */
[----:B------:R-:W-:Y:S01]  /*c290*/  BSSY.RECONVERGENT B1, `(.L_x_13490) ;  /* 0x000005d000017945 */ /* 0x000fe20003800200 */
[----:B------:R-:W-:Y:S01]  /*c2a0*/  I2FP.F32.U32 R0, R2 ;  /* 0x0000000200007245 */ /* 0x000fe20000201000 */
[----:B------:R-:W-:Y:S02]  /*c2b0*/  IMAD.U32 R2, R147, 0x10000, RZ ;  /* 0x0001000093027824 */ /* 0x000fe400078e00ff */
[----:B------:R-:W-:Y:S02]  /*c2c0*/  IMAD.MOV.U32 R14, RZ, RZ, 0x2 ;  /* 0x00000002ff0e7424 */ /* 0x000fe400078e00ff */
[----:B------:R-:W-:Y:S01]  /*c2d0*/  FFMA.FTZ R0, R0, R193, 1.1641532182693481445e-10 ;  /* 0x2f00000000007423 */ /* 0x000fe200000100c1 */
[----:B------:R-:W-:Y:S01]  /*c2e0*/  FMUL.FTZ R2, R10, R2 ;  /* 0x000000020a027220 */ /* 0x000fe20000410000 */
[----:B------:R-:W-:-:S03]  /*c2f0*/  IMAD.MOV.U32 R190, RZ, RZ, R12 ;  /* 0x000000ffffbe7224 */ /* 0x000fc600078e000c */
        /* <DEDUP_REMOVED lines=11> */
.L_x_13492:
        /* <DEDUP_REMOVED lines=12> */
.L_x_13494:
[----:B------:R-:W-:Y:S05]  /*c470*/  BSYNC.RECONVERGENT B2 ;  /* 0x0000000000027941 */ /* 0x000fea0003800200 */
.L_x_13493:
        /* <DEDUP_REMOVED lines=56> */
[----:B------:R-:W-:Y:S01]  /*c800*/  MOV R188, R146 ;  /* 0x0000009200bc7202 */ /* 0x000fe20000000f00 */
[----:B------:R-:W-:Y:S01]  /*c810*/  UIADD3 UR16, UPT, UPT, UR4, -0x700cb87f, URZ ;  /* 0x8ff3478104107890 */ /* 0x000fe2000fffe0ff */
[----:B------:R-:W-:-:S04]  /*c820*/  IMAD.WIDE.U32 R146, R12, -0x326172a9, RZ ;  /* 0xcd9e8d570c927825 */ /* 0x000fc800078e00ff */
[----:B------:R-:W-:Y:S01]  /*c830*/  IMAD.MOV.U32 R12, RZ, RZ, R146 ;  /* 0x000000ffff0c7224 */ /* 0x000fe200078e0092 */
[----:B------:R-:W-:Y:S01]  /*c840*/  LOP3.LUT R16, R14, UR16, R147, 0x96, !PT ;  /* 0x000000100e107c12 */ /* 0x000fe2000f8e9693 */
[----:B------:R-:W-:-:S07]  /*c850*/  IMAD.MOV.U32 R14, RZ, RZ, RZ ;  /* 0x000000ffff0e7224 */ /* 0x000fce00078e00ff */
.L_x_13491:
[----:B------:R-:W-:Y:S05]  /*c860*/  BSYNC.RECONVERGENT B1 ;  /* 0x0000000000017941 */ /* 0x000fea0003800200 */
.L_x_13490:
[----:B------:R-:W-:Y:S01]  /*c870*/  I2FP.F32.U32 R146, R190 ;  /* 0x000000be00927245 */ /* 0x000fe20000201000 */
[----:B------:R-:W-:Y:S01]  /*c880*/  BSSY.RECONVERGENT B1, `(.L_x_13495) ;  /* 0x0000061000017945 */ /* 0x000fe20003800200 */
[----:B------:R-:W-:Y:S01]  /*c890*/  FSEL R2, R2, RZ, P4 ;  /* 0x000000ff02027208 */ /* 0x000fe20002000000 */
[----:B------:R-:W-:Y:S02]  /*c8a0*/  HFMA2 R190, -RZ, RZ, 0, 1.1920928955078125e-07 ;  /* 0x00000002ffbe7431 */ /* 0x000fe400000001ff */
        /* <DEDUP_REMOVED lines=19> */
.L_x_13497:
        /* <DEDUP_REMOVED lines=12> */
.L_x_13499:
[----:B------:R-:W-:Y:S05]  /*caa0*/  BSYNC.RECONVERGENT B2 ;  /* 0x0000000000027941 */ /* 0x000fea0003800200 */
.L_x_13498:
        /* <DEDUP_REMOVED lines=62> */
.L_x_13496:
[----:B------:R-:W-:Y:S05]  /*ce90*/  BSYNC.RECONVERGENT B1 ;  /* 0x0000000000017941 */ /* 0x000fea0003800200 */
.L_x_13495:
        /* <DEDUP_REMOVED lines=18> */
.L_x_13502:
        /* <DEDUP_REMOVED lines=15> */
.L_x_13504:
[----:B------:R-:W-:Y:S05]  /*d0b0*/  BSYNC.RECONVERGENT B2 ;  /* 0x0000000000027941 */ /* 0x000fea0003800200 */
.L_x_13503:
        /* <DEDUP_REMOVED lines=62> */
.L_x_13501:
[----:B------:R-:W-:Y:S05]  /*d4a0*/  BSYNC.RECONVERGENT B1 ;  /* 0x0000000000017941 */ /* 0x000fea0003800200 */
.L_x_13500:
        /* <DEDUP_REMOVED lines=10> */
[----:B------:R-:W-:-:S07]  /*d550*/  @P1 FADD.FTZ R147, R139, R147 ;  /* 0x000000938b931221 */ /* 0x000fce0000010000 */
.L_x_13424:
[----:B------:R-:W0:Y:S01]  /*d560*/  LDC.64 R190, c[0x0][0x3a8] ;  /* 0x0000ea00ffbe7b82 */ /* 0x000e220000000a00 */
[----:B------:R-:W-:Y:S02]  /*d570*/  SEL R10, RZ, 0x1000000, !P5 ;  /* 0x01000000ff0a7807 */ /* 0x000fe40006800000 */
[----:B------:R-:W-:Y:S02]  /*d580*/  SEL R189, RZ, 0x10000, !P4 ;  /* 0x00010000ffbd7807 */ /* 0x000fe40006000000 */
[C---:B------:R-:W-:Y:S02]  /*d590*/  LOP3.LUT P6, RZ, R18.reuse, 0x8, RZ, 0xc0, !PT ;  /* 0x0000000812ff7812 */ /* 0x040fe400078cc0ff */
[C---:B------:R-:W-:Y:S01]  /*d5a0*/  LOP3.LUT P5, RZ, R18.reuse, 0x4, RZ, 0xc0, !PT ;  /* 0x0000000412ff7812 */ /* 0x040fe200078ac0ff */
[----:B------:R-:W1:Y:S01]  /*d5b0*/  LDC.64 R228, c[0x0][0x3b0] ;  /* 0x0000ec00ffe47b82 */ /* 0x000e620000000a00 */
[C---:B------:R-:W-:Y:S02]  /*d5c0*/  LOP3.LUT P4, RZ, R18.reuse, 0x2, RZ, 0xc0, !PT ;  /* 0x0000000212ff7812 */ /* 0x040fe4000788c0ff */
[----:B------:R-:W-:Y:S01]  /*d5d0*/  LOP3.LUT P1, RZ, R18, 0x10, RZ, 0xc0, !PT ;  /* 0x0000001012ff7812 */ /* 0x000fe2000782c0ff */
[----:B0-----:R-:W-:-:S05]  /*d5e0*/  IMAD.WIDE.U32 R190, R9, 0x20, R190 ;  /* 0x0000002009be7825 */ /* 0x001fca00078e00be */
[----:B------:R-:W-:Y:S01]  /*d5f0*/  STG.E.128 desc[UR6][R190.64], R140 ;  /* 0x0000008cbe007986 */ /* 0x000fe2000c101d06 */
[----:B-1----:R-:W-:-:S03]  /*d600*/  IMAD.WIDE.U32 R228, R9, 0x8, R228 ;  /* 0x0000000809e47825 */ /* 0x002fc600078e00e4 */
[----:B------:R0:W-:Y:S02]  /*d610*/  STG.E.128 desc[UR6][R190.64+0x10], R144 ;  /* 0x00001090be007986 */ /* 0x0001e4000c101d06 */
[----:B0-----:R-:W-:-:S04]  /*d620*/  SEL R190, RZ, 0x100, !P3 ;  /* 0x00000100ffbe7807 */ /* 0x001fc80005800000 */
[----:B------:R-:W-:Y:S02]  /*d630*/  LOP3.LUT R10, R190, R10, R189, 0xfe, !PT ;  /* 0x0000000abe0a7212 */ /* 0x000fe400078efebd */
[----:B------:R-:W-:Y:S02]  /*d640*/  SEL R190, RZ, 0x1, !P2 ;  /* 0x00000001ffbe7807 */ /* 0x000fe40005000000 */
[----:B------:R-:W-:Y:S02]  /*d650*/  SEL R189, RZ, 0x10000, !P5 ;  /* 0x00010000ffbd7807 */ /* 0x000fe40006800000 */
[----:B------:R-:W-:Y:S02]  /*d660*/  LOP3.LUT R191, R10, R190, RZ, 0xfc, !PT ;  /* 0x000000be0abf7212 */ /* 0x000fe400078efcff */
[----:B------:R-:W-:Y:S02]  /*d670*/  SEL R10, RZ, 0x1000000, !P4 ;  /* 0x01000000ff0a7807 */ /* 0x000fe40006000000 */
[----:B------:R-:W-:-:S04]  /*d680*/  SEL R190, RZ, 0x100, !P6 ;  /* 0x00000100ffbe7807 */ /* 0x000fc80007000000 */
[----:B------:R-:W-:Y:S02]  /*d690*/  LOP3.LUT R10, R190, R10, R189, 0xfe, !PT ;  /* 0x0000000abe0a7212 */ /* 0x000fe400078efebd */
[----:B------:R-:W-:-:S04]  /*d6a0*/  SEL R189, RZ, 0x1, !P1 ;  /* 0x00000001ffbd7807 */ /* 0x000fc80004800000 */
[----:B------:R-:W-:-:S05]  /*d6b0*/  LOP3.LUT R190, R10, R189, RZ, 0xfc, !PT ;  /* 0x000000bd0abe7212 */ /* 0x000fca00078efcff */
[----:B------:R0:W-:Y:S01]  /*d6c0*/  STG.E.64 desc[UR6][R228.64], R190 ;  /* 0x000000bee4007986 */ /* 0x0001e2000c101b06 */
[----:B------:R-:W-:Y:S05]  /*d6d0*/  @!P0 BRA `(.L_x_13505) ;  /* 0x0000000000508947 */ /* 0x000fea0003800000 */
[----:B------:R-:W-:Y:S02]  /*d6e0*/  SHF.L.U32 R10, R2, 0x10, RZ ;  /* 0x00000010020a7819 */ /* 0x000fe400000006ff */
[----:B------:R-:W-:Y:S02]  /*d6f0*/  LOP3.LUT R189, R0, 0xffff, RZ, 0xc0, !PT ;  /* 0x0000ffff00bd7812 */ /* 0x000fe400078ec0ff */
[----:B------:R-:W-:Y:S02]  /*d700*/  LOP3.LUT R10, R10, 0xff0000, RZ, 0xc0, !PT ;  /* 0x00ff00000a0a7812 */ /* 0x000fe400078ec0ff */
[----:B0-----:R-:W-:Y:S02]  /*d710*/  LOP3.LUT R190, R5, 0xff, RZ, 0xc0, !PT ;  /* 0x000000ff05be7812 */ /* 0x001fe400078ec0ff */
        /* <DEDUP_REMOVED lines=16> */
.L_x_13505:
[----:B------:R-:W-:Y:S02]  /*d820*/  IMAD.MOV.U32 R10, RZ, RZ, R188 ;  /* 0x000000ffff0a7224 */ /* 0x000fe400078e00bc */
[----:B------:R-:W-:-:S07]  /*d830*/  VIADD R188, R9, 0x20 ;  /* 0x0000002009bc7836 */ /* 0x000fce0000000000 */
.L_x_13382:
[----:B------:R-:W-:Y:S05]  /*d840*/  BSYNC.RECONVERGENT B0 ;  /* 0x0000000000007941 */ /* 0x000fea0003800200 */
.L_x_13381:
[----:B------:R-:W-:Y:S01]  /*d850*/  ISETP.GE.U32.AND P0, PT, R192, 0x40, PT ;  /* 0x00000040c000780c */ /* 0x000fe20003f06070 */
[----:B------:R-:W-:Y:S01]  /*d860*/  BSSY.RECONVERGENT B0, `(.L_x_13506) ;  /* 0x0000987000007945 */ /* 0x000fe20003800200 */
[----:B------:R-:W-:-:S11]  /*d870*/  LOP3.LUT R18, R18, 0xfffffbff, RZ, 0xc0, !PT ;  /* 0xfffffbff12127812 */ /* 0x000fd600078ec0ff */
[----:B------:R-:W-:Y:S01]  /*d880*/  @P0 LOP3.LUT R18, R18, 0x400, RZ, 0xfc, !PT ;  /* 0x0000040012120812 */ /* 0x000fe200078efcff */
[----:B------:R-:W-:Y:S06]  /*d890*/  @!P0 BRA `(.L_x_13507) ;  /* 0x00000098000c8947 */ /* 0x000fec0003800000 */
[----:B------:R-:W-:Y:S01]  /*d8a0*/  ISETP.NE.U32.AND P0, PT, RZ, UR8, PT ;  /* 0x00000008ff007c0c */ /* 0x000fe2000bf05070 */
[----:B-1----:R-:W1:Y:S01]  /*d8b0*/  LDC.64 R150, c[0x0][0x390] ;  /* 0x0000e400ff967b82 */ /* 0x002e620000000a00 */
[----:B------:R-:W-:Y:S02]  /*d8c0*/  ISETP.NE.U32.AND P1, PT, RZ, UR10, PT ;  /* 0x0000000aff007c0c */ /* 0x000fe4000bf25070 */
[----:B------:R-:W-:Y:S02]  /*d8d0*/  ISETP.NE.AND.EX P0, PT, RZ, UR9, PT, P0 ;  /* 0x00000009ff007c0c */ /* 0x000fe4000bf05300 */
[----:B------:R-:W-:-:S11]  /*d8e0*/  ISETP.NE.AND.EX P1, PT, RZ, UR11, PT, P1 ;  /* 0x0000000bff007c0c */ /* 0x000fd6000bf25310 */
[----:B------:R-:W3:Y:S02]  /*d8f0*/  @P0 LDC.64 R148, c[0x0][0x398] ;  /* 0x0000e600ff940b82 */ /* 0x000ee40000000a00 */
[----:B---3--:R-:W-:-:S05]  /*d900*/  @P0 IMAD.WIDE.U32 R148, R188, 0x10, R148 ;  /* 0x00000010bc940825 */ /* 0x008fca00078e0094 */
[----:B--2---:R2:W5:Y:S02]  /*d910*/  @P0 LDG.E.128 R128, desc[UR6][R148.64] ;  /* 0x0000000694800981 */ /* 0x004564000c1e1d00 */
[----:B--2---:R-:W2:Y:S02]  /*d920*/  @P1 LDC.64 R148, c[0x0][0x3a0] ;  /* 0x0000e800ff941b82 */ /* 0x004ea40000000a00 */
[----:B--2---:R-:W-:-:S05]  /*d930*/  @P1 IMAD.WIDE.U32 R148, R188, 0x20, R148 ;  /* 0x00000020bc941825 */ /* 0x004fca00078e0094 */
[----:B------:R-:W5:Y:S04]  /*d940*/  @P1 LDG.E.128 R132, desc[UR6][R148.64] ;  /* 0x0000000694841981 */ /* 0x000f68000c1e1d00 */
[----:B------:R1:W5:Y:S02]  /*d950*/  @P1 LDG.E.128 R136, desc[UR6][R148.64+0x10] ;  /* 0x0000100694881981 */ /* 0x000364000c1e1d00 */
        /* <DEDUP_REMOVED lines=19> */
.L_x_13511:
        /* <DEDUP_REMOVED lines=12> */
.L_x_13513:
[----:B------:R-:W-:Y:S05]  /*db50*/  BSYNC.RECONVERGENT B2 ;  /* 0x0000000000027941 */ /* 0x000fea0003800200 */
.L_x_13512:
        /* <DEDUP_REMOVED lines=62> */
.L_x_13510:
[----:B------:R-:W-:Y:S05]  /*df40*/  BSYNC.RECONVERGENT B1 ;  /* 0x0000000000017941 */ /* 0x000fea0003800200 */
.L_x_13509:
[----:B------:R-:W2:Y:S01]  /*df50*/  LDC R194, c[0x0][0x404] ;  /* 0x00010100ffc27b82 */ /* 0x000ea20000000800 */
[----:B------:R-:W-:Y:S01]  /*df60*/  I2FP.F32.U32 R0, R0 ;  /* 0x0000000000007245 */ /* 0x000fe20000201000 */
[----:B------:R-:W-:Y:S01]  /*df70*/  IMAD.MOV.U32 R230, RZ, RZ, 0x2f800000 ;  /* 0x2f800000ffe67424 */ /* 0x000fe200078e00ff */
[----:B------:R-:W-:Y:S01]  /*df80*/  ISETP.NE.AND P2, PT, R5, 0x1, PT ;  /* 0x000000010500780c */ /* 0x000fe20003f45270 */
[----:B------:R-:W-:Y:S01]  /*df90*/  BSSY.RECONVERGENT B1, `(.L_x_13514) ;  /* 0x000005f000017945 */ /* 0x000fe20003800200 */
[----:B-----5:R-:W-:Y:S01]  /*dfa0*/  SHF.L.U32 R2, R152, 0x10, RZ ;  /* 0x0000001098027819 */ /* 0x020fe200000006ff */
[----:B------:R-:W-:Y:S01]  /*dfb0*/  FFMA.FTZ R0, R0, R230, 1.1641532182693481445e-10 ;  /* 0x2f00000000007423 */ /* 0x000fe200000100e6 */
[----:B------:R-:W-:Y:S01]  /*dfc0*/  LOP3.LUT R18, R18, 0xffffffef, RZ, 0xc0, !PT ;  /* 0xffffffef12127812 */ /* 0x000fe200078ec0ff */
[----:B------:R-:W3:Y:S01]  /*dfd0*/  LDC R193, c[0x0][0x408] ;  /* 0x00010200ffc17b82 */ /* 0x000ee20000000800 */
[----:B------:R-:W-:Y:S02]  /*dfe0*/  IMAD.MOV.U32 R4, RZ, RZ, 0x2 ;  /* 0x00000002ff047424 */ /* 0x000fe400078e00ff */
[----:B------:R-:W-:Y:S01]  /*dff0*/  IMAD.MOV.U32 R3, RZ, RZ, R12 ;  /* 0x000000ffff037224 */ /* 0x000fe200078e000c */
[----:B--2---:R-:W-:-:S02]  /*e000*/  FSETP.LE.FTZ.AND P4, PT, R0, R194, PT ;  /* 0x000000c20000720b */ /* 0x004fc40003f93000 */
[----:B------:R-:W-:Y:S01]  /*e010*/  PRMT R0, R152, 0x7632, R0 ;  /* 0x0000763298007816 */ /* 0x000fe20000000000 */
[----:B---3--:R-:W-:-:S10]  /*e020*/  FMUL.FTZ R2, R2, R193 ;  /* 0x000000c102027220 */ /* 0x008fd40000410000 */
        /* <DEDUP_REMOVED lines=10> */
.L_x_13516:
        /* <DEDUP_REMOVED lines=12> */
.L_x_13518:
[----:B------:R-:W-:Y:S05]  /*e190*/  BSYNC.RECONVERGENT B2 ;  /* 0x0000000000027941 */ /* 0x000fea0003800200 */
.L_x_13517:
        /* <DEDUP_REMOVED lines=62> */
.L_x_13515:
[----:B------:R-:W-:Y:S05]  /*e580*/  BSYNC.RECONVERGENT B1 ;  /* 0x0000000000017941 */ /* 0x000fea0003800200 */
.L_x_13514:
[----:B------:R-:W-:Y:S01]  /*e590*/  I2FP.F32.U32 R3, R3 ;  /* 0x0000000300037245 */ /* 0x000fe20000201000 */
[----:B------:R-:W-:Y:S01]  /*e5a0*/  BSSY.RECONVERGENT B1, `(.L_x_13519) ;  /* 0x0000062000017945 */ /* 0x000fe20003800200 */
[----:B------:R-:W-:Y:S02]  /*e5b0*/  ISETP.NE.AND P3, PT, R4, 0x1, PT ;  /* 0x000000010400780c */ /* 0x000fe40003f65270 */
[----:B------:R-:W-:Y:S01]  /*e5c0*/  FSEL R2, R2, RZ, P4 ;  /* 0x000000ff02027208 */ /* 0x000fe20002000000 */
[----:B------:R-:W-:Y:S01]  /*e5d0*/  FFMA.FTZ R3, R3, R230, 1.1641532182693481445e-10 ;  /* 0x2f00000003037423 */ /* 0x000fe200000100e6 */
[----:B------:R-:W-:-:S04]  /*e5e0*/  MOV R5, R12 ;  /* 0x0000000c00057202 */ /* 0x000fc80000000f00 */
[----:B------:R-:W-:Y:S01]  /*e5f0*/  FSETP.GTU.FTZ.AND P2, PT, R3, R194, PT ;  /* 0x000000c20300720b */ /* 0x000fe20003f5c000 */
[----:B------:R-:W-:-:S04]  /*e600*/  IMAD.U32 R3, R128, 0x10000, RZ ;  /* 0x0001000080037824 */ /* 0x000fc800078e00ff */
[----:B------:R-:W-:-:S05]  /*e610*/  FMUL.FTZ R3, R3, R193 ;  /* 0x000000c103037220 */ /* 0x000fca0000410000 */
[----:B------:R-:W-:-:S05]  /*e620*/  FSEL R3, R3, RZ, !P2 ;  /* 0x000000ff03037208 */ /* 0x000fca0005000000 */
[----:B-1----:R-:W-:Y:S01]  /*e630*/  FADD.FTZ R148, R3, R2 ;  /* 0x0000000203947221 */ /* 0x002fe20000010000 */
[----:B------:R-:W-:Y:S01]  /*e640*/  SEL R2, RZ, 0x1, P2 ;  /* 0x00000001ff027807 */ /* 0x000fe20001000000 */
[----:B------:R-:W-:Y:S02]  /*e650*/  IMAD.MOV.U32 R3, RZ, RZ, 0x2 ;  /* 0x00000002ff037424 */ /* 0x000fe400078e00ff */
[----:B------:R-:W-:Y:S01]  /*e660*/  @P1 FADD.FTZ R148, R132, R148 ;  /* 0x0000009484941221 */ /* 0x000fe20000010000 */
[----:B------:R-:W-:Y:S01]  /*e670*/  PRMT R8, R2, 0x7610, R8 ;  /* 0x0000761002087816 */ /* 0x000fe20000000008 */
        /* <DEDUP_REMOVED lines=9> */
.L_x_13521:
        /* <DEDUP_REMOVED lines=12> */
.L_x_13523:
[----:B------:R-:W-:Y:S05]  /*e7d0*/  BSYNC.RECONVERGENT B2 ;  /* 0x0000000000027941 */ /* 0x000fea0003800200 */
.L_x_13522:
        /* <DEDUP_REMOVED lines=62> */
.L_x_13520:
[----:B------:R-:W-:Y:S05]  /*ebc0*/  BSYNC.RECONVERGENT B1 ;  /* 0x0000000000017941 */ /* 0x000fea0003800200 */
.L_x_13519:
        /* <DEDUP_REMOVED lines=8> */
[----:B------:R-:W-:Y:S01]  /*ec50*/  FSETP.LE.FTZ.AND P4, PT, R2, R194, PT ;  /* 0x000000c20200720b */ /* 0x000fe20003f93000 */
[----:B------:R-:W-:-:S12]  /*ec60*/  IMAD.MOV.U32 R2, RZ, RZ, 0x2 ;  /* 0x00000002ff027424 */ /* 0x000fd800078e00ff */
        /* <DEDUP_REMOVED lines=10> */
.L_x_13526:
        /* <DEDUP_REMOVED lines=12> */
.L_x_13528:
[----:B------:R-:W-:Y:S05]  /*edd0*/  BSYNC.RECONVERGENT B2 ;  /* 0x0000000000027941 */ /* 0x000fea0003800200 */
.L_x_13527:
        /* <DEDUP_REMOVED lines=62> */
.L_x_13525:
[----:B------:R-:W-:Y:S05]  /*f1c0*/  BSYNC.RECONVERGENT B1 ;  /* 0x0000000000017941 */ /* 0x000fea0003800200 */
.L_x_13524:
[----:B------:R-:W-:Y:S01]  /*f1d0*/  I2FP.F32.U32 R3, R5 ;  /* 0x0000000500037245 */ /* 0x000fe20000201000 */
[----:B------:R-:W-:Y:S01]  /*f1e0*/  BSSY.RECONVERGENT B1, `(.L_x_13529) ;  /* 0x0000063000017945 */ /* 0x000fe20003800200 */
        /* <DEDUP_REMOVED lines=9> */
[----:B------:R-:W-:Y:S01]  /*f280*/  IMAD.MOV.U32 R3, RZ, RZ, 0x2 ;  /* 0x00000002ff037424 */ /* 0x000fe200078e00ff */
[----:B------:R-:W-:Y:S01]  /*f290*/  ISETP.NE.AND P2, PT, R2, 0x1, PT ;  /* 0x000000010200780c */ /* 0x000fe20003f45270 */
[----:B------:R-:W-:Y:S01]  /*f2a0*/  @P1 FADD.FTZ R149, R133, R149 ;  /* 0x0000009585951221 */ /* 0x000fe20000010000 */
[----:B------:R-:W-:Y:S02]  /*f2b0*/  PRMT R7, R0, 0x7610, R7 ;  /* 0x0000761000077816 */ /* 0x000fe40000000007 */
[----:B------:R-:W-:-:S09]  /*f2c0*/  MOV R0, R12 ;  /* 0x0000000c00007202 */ /* 0x000fd20000000f00 */
        /* <DEDUP_REMOVED lines=9> */
.L_x_13531:
        /* <DEDUP_REMOVED lines=12> */
.L_x_13533:
[----:B------:R-:W-:Y:S05]  /*f420*/  BSYNC.RECONVERGENT B2 ;  /* 0x0000000000027941 */ /* 0x000fea0003800200 */
.L_x_13532:
        /* <DEDUP_REMOVED lines=50> */
[----:B------:R-:W-:Y:S01]  /*f750*/  IMAD.WIDE.U32 R4, R0, -0x326172a9, RZ ;  /* 0xcd9e8d5700047825 */ /* 0x000fe200078e00ff */
[----:B------:R-:W-:-:S04]  /*f760*/  MOV R0, R189 ;  /* 0x000000bd00007202 */ /* 0x000fc80000000f00 */
        /* <DEDUP_REMOVED lines=10> */
.L_x_13530:
[----:B------:R-:W-:Y:S05]  /*f810*/  BSYNC.RECONVERGENT B1 ;  /* 0x0000000000017941 */ /* 0x000fea0003800200 */
.L_x_13529:
        /* <DEDUP_REMOVED lines=9> */
[----:B------:R-:W-:-:S02]  /*f8b0*/  FSETP.LE.FTZ.AND P4, PT, R0, R194, PT ;  /* 0x000000c20000720b */ /* 0x000fc40003f93000 */
        /* <DEDUP_REMOVED lines=11> */
.L_x_13536:
        /* <DEDUP_REMOVED lines=12> */
.L_x_13538:
[----:B------:R-:W-:Y:S05]  /*fa30*/  BSYNC.RECONVERGENT B2 ;  /* 0x0000000000027941 */ /* 0x000fea0003800200 */
.L_x_13537:
        /* <DEDUP_REMOVED lines=62> */
.L_x_13535:
[----:B------:R-:W-:Y:S05]  /*fe20*/  BSYNC.RECONVERGENT B1 ;  /* 0x0000000000017941 */ /* 0x000fea0003800200 */
.L_x_13534:
[----:B------:R-:W-:Y:S01]  /*fe30*/  I2FP.F32.U32 R3, R6 ;  /* 0x0000000600037245 */ /* 0x000fe20000201000 */
[----:B------:R-:W-:Y:S01]  /*fe40*/  BSSY.RECONVERGENT B1, `(.L_x_13539) ;  /* 0x0000062000017945 */ /* 0x000fe20003800200 */
[----:B------:R-:W-:Y:S02]  /*fe50*/  FSEL R2, R2, RZ, P4 ;  /* 0x000000ff02027208 */ /* 0x000fe40002000000 */
[----:B------:R-:W-:Y:S01]  /*fe60*/  MOV R5, R12 ;  /* 0x0000000c00057202 */ /* 0x000fe20000000f00 */
[----:B------:R-:W-:-:S05]  /*fe70*/  FFMA.FTZ R3, R3, R230, 1.1641532182693481445e-10 ;  /* 0x2f00000003037423 */ /* 0x000fca00000100e6 */
[----:B------:R-:W-:Y:S01]  /*fe80*/  FSETP.GTU.FTZ.AND P2, PT, R3, R194, PT ;  /* 0x000000c20300720b */ /* 0x000fe20003f5c000 */
        /* <DEDUP_REMOVED lines=8> */
[----:B------:R-:W-:-:S11]  /*ff10*/  PRMT R6, R2, 0x7610, R6 ;  /* 0x0000761002067816 */ /* 0x000fd60000000006 */
        /* <DEDUP_REMOVED lines=9> */
.L_x_13541:
        /* <DEDUP_REMOVED lines=12> */
.L_x_13543:
[----:B------:R-:W-:Y:S05]  /*10070*/  BSYNC.RECONVERGENT B2 ;  /* 0x0000000000027941 */ /* 0x000fea0003800200 */
.L_x_13542:
        /* <DEDUP_REMOVED lines=62> */
.L_x_13540:
[----:B------:R-:W-:Y:S05]  /*10460*/  BSYNC.RECONVERGENT B1 ;  /* 0x0000000000017941 */ /* 0x000fea0003800200 */
.L_x_13539:
        /* <DEDUP_REMOVED lines=20> */
.L_x_13546:
        /* <DEDUP_REMOVED lines=12> */
.L_x_13548:
[----:B------:R-:W-:Y:S05]  /*10670*/  BSYNC.RECONVERGENT B2 ;  /* 0x0000000000027941 */ /* 0x000fea0003800200 */
.L_x_13547:
        /* <DEDUP_REMOVED lines=62> */
.L_x_13545:
[----:B------:R-:W-:Y:S05]  /*10a60*/  BSYNC.RECONVERGENT B1 ;  /* 0x0000000000017941 */ /* 0x000fea0003800200 */
.L_x_13544:
[----:B------:R-:W-:Y:S01]  /*10a70*/  I2FP.F32.U32 R3, R5 ;  /* 0x0000000500037245 */ /* 0x000fe20000201000 */
[----:B------:R-:W-:Y:S01]  /*10a80*/  BSSY.RECONVERGENT B1, `(.L_x_13549) ;  /* 0x0000063000017945 */ /* 0x000fe20003800200 */
[----:B------:R-:W-:Y:S01]  /*10a90*/  FSEL R0, R0, RZ, P4 ;  /* 0x000000ff00007208 */ /* 0x000fe20002000000 */
[----:B------:R-:W-:Y:S01]  /*10aa0*/  IMAD.MOV.U32 R14, RZ, RZ, 0x2 ;  /* 0x00000002ff0e7424 */ /* 0x000fe200078e00ff */
[----:B------:R-:W-:Y:S01]  /*10ab0*/  MOV R4, R12 ;  /* 0x0000000c00047202 */ /* 0x000fe20000000f00 */
        /* <DEDUP_REMOVED lines=20> */
.L_x_13551:
        /* <DEDUP_REMOVED lines=12> */
.L_x_13553:
[----:B------:R-:W-:Y:S05]  /*10cc0*/  BSYNC.RECONVERGENT B2 ;  /* 0x0000000000027941 */ /* 0x000fea0003800200 */
.L_x_13552:
        /* <DEDUP_REMOVED lines=62> */
.L_x_13550:
[----:B------:R-:W-:Y:S05]  /*110b0*/  BSYNC.RECONVERGENT B1 ;  /* 0x0000000000017941 */ /* 0x000fea0003800200 */
.L_x_13549:
        /* <DEDUP_REMOVED lines=8> */
[----:B------:R-:W-:Y:S02]  /*11140*/  FSETP.LE.FTZ.AND P2, PT, R0, R194, PT ;  /* 0x000000c20000720b */ /* 0x000fe40003f53000 */
[----:B------:R-:W-:Y:S01]  /*11150*/  PRMT R0, R154, 0x7632, R0 ;  /* 0x000076329a007816 */ /* 0x000fe20000000000 */
        /* <DEDUP_REMOVED lines=9> */
.L_x_13556:
        /* <DEDUP_REMOVED lines=12> */
.L_x_13558:
[----:B------:R-:W-:Y:S05]  /*112b0*/  BSYNC.RECONVERGENT B2 ;  /* 0x0000000000027941 */ /* 0x000fea0003800200 */
.L_x_13557:
[----:B0-----:R-:W-:Y:S01]  /*112c0*/  IMAD.WIDE.U32 R190, R19, -0x2daee0ad, RZ ;  /* 0xd2511f5313be7825 */ /* 0x001fe200078e00ff */
        /* <DEDUP_REMOVED lines=61> */
.L_x_13555:
[----:B------:R-:W-:Y:S05]  /*116a0*/  BSYNC.RECONVERGENT B1 ;  /* 0x0000000000017941 */ /* 0x000fea0003800200 */
.L_x_13554:
        /* <DEDUP_REMOVED lines=24> */
.L_x_13561:
        /* <DEDUP_REMOVED lines=12> */
.L_x_13563:
[----:B------:R-:W-:Y:S05]  /*118f0*/  BSYNC.RECONVERGENT B2 ;  /* 0x0000000000027941 */ /* 0x000fea0003800200 */
.L_x_13562:
[----:B0-----:R-:W-:Y:S01]  /*11900*/  IMAD.WIDE.U32 R190, R19, -0x2daee0ad, RZ ;  /* 0xd2511f5313be7825 */ /* 0x001fe200078e00ff */
        /* <DEDUP_REMOVED lines=61> */
.L_x_13560:
[----:B------:R-:W-:Y:S05]  /*11ce0*/  BSYNC.RECONVERGENT B1 ;  /* 0x0000000000017941 */ /* 0x000fea0003800200 */
.L_x_13559:
        /* <DEDUP_REMOVED lines=18> */
.L_x_13566:
        /* <DEDUP_REMOVED lines=12> */
.L_x_13568:
[----:B------:R-:W-:Y:S05]  /*11ed0*/  BSYNC.RECONVERGENT B2 ;  /* 0x0000000000027941 */ /* 0x000fea0003800200 */
.L_x_13567:
        /* <DEDUP_REMOVED lines=62> */
.L_x_13565:
[----:B------:R-:W-:Y:S05]  /*122c0*/  BSYNC.RECONVERGENT B1 ;  /* 0x0000000000017941 */ /* 0x000fea0003800200 */
.L_x_13564:
        /* <DEDUP_REMOVED lines=24> */
.L_x_13571:
        /* <DEDUP_REMOVED lines=12> */
.L_x_13573:
[----:B------:R-:W-:Y:S05]  /*12510*/  BSYNC.RECONVERGENT B2 ;  /* 0x0000000000027941 */ /* 0x000fea0003800200 */
.L_x_13572:
        /* <DEDUP_REMOVED lines=62> */
.L_x_13570:
[----:B------:R-:W-:Y:S05]  /*12900*/  BSYNC.RECONVERGENT B1 ;  /* 0x0000000000017941 */ /* 0x000fea0003800200 */
.L_x_13569:
        /* <DEDUP_REMOVED lines=19> */
.L_x_13576:
        /* <DEDUP_REMOVED lines=12> */
.L_x_13578:
[----:B------:R-:W-:Y:S05]  /*12b00*/  BSYNC.RECONVERGENT B2 ;  /* 0x0000000000027941 */ /* 0x000fea0003800200 */
.L_x_13577:
[----:B0-----:R-:W-:Y:S01]  /*12b10*/  IMAD.WIDE.U32 R190, R19, -0x2daee0ad, RZ ;  /* 0xd2511f5313be7825 */ /* 0x001fe200078e00ff */
        /* <DEDUP_REMOVED lines=61> */
.L_x_13575:
[----:B------:R-:W-:Y:S05]  /*12ef0*/  BSYNC.RECONVERGENT B1 ;  /* 0x0000000000017941 */ /* 0x000fea0003800200 */
.L_x_13574:
        /* <DEDUP_REMOVED lines=23> */
.L_x_13581:
        /* <DEDUP_REMOVED lines=12> */
.L_x_13583:
[----:B------:R-:W-:Y:S05]  /*13130*/  BSYNC.RECONVERGENT B2 ;  /* 0x0000000000027941 */ /* 0x000fea0003800200 */
.L_x_13582:
        /* <DEDUP_REMOVED lines=62> */
.L_x_13580:
[----:B------:R-:W-:Y:S05]  /*13520*/  BSYNC.RECONVERGENT B1 ;  /* 0x0000000000017941 */ /* 0x000fea0003800200 */
.L_x_13579:
[----:B------:R-:W-:Y:S01]  /*13530*/  ISETP.NE.AND P6, PT, R155, 0x1, PT ;  /* 0x000000019b00780c */ /* 0x000fe20003fc5270 */
[----:B------:R-:W-:Y:S01]  /*13540*/  BSSY.RECONVERGENT B1, `(.L_x_13584) ;  /* 0x000005f000017945 */ /* 0x000fe20003800200 */
[----:B------:R-:W-:Y:S01]  /*13550*/  I2FP.F32.U32 R10, R10 ;  /* 0x0000000a000a7245 */ /* 0x000fe20000201000 */
[----:B------:R-:W-:Y:S01]  /*13560*/  IMAD.MOV.U32 R14, RZ, RZ, 0x2 ;  /* 0x00000002ff0e7424 */ /* 0x000fe200078e00ff */
[----:B------:R-:W-:-:S03]  /*13570*/  SHF.L.U32 R0, R0, 0x10, RZ ;  /* 0x0000001000007819 */ /* 0x000fc600000006ff */
        /* <DEDUP_REMOVED lines=13> */
.L_x_13586:
        /* <DEDUP_REMOVED lines=15> */
.L_x_13588:
[----:B------:R-:W-:Y:S05]  /*13740*/  BSYNC.RECONVERGENT B2 ;  /* 0x0000000000027941 */ /* 0x000fea0003800200 */
.L_x_13587:
        /* <DEDUP_REMOVED lines=62> */
.L_x_13585:
[----:B------:R-:W-:Y:S05]  /*13b30*/  BSYNC.RECONVERGENT B1 ;  /* 0x0000000000017941 */ /* 0x000fea0003800200 */
.L_x_13584:
        /* <DEDUP_REMOVED lines=12> */
.L_x_13508:
        /* <DEDUP_REMOVED lines=16> */
.L_x_13592:
        /* <DEDUP_REMOVED lines=12> */
.L_x_13594:
[----:B------:R-:W-:Y:S05]  /*13dc0*/  BSYNC.RECONVERGENT B2 ;  /* 0x0000000000027941 */ /* 0x000fea0003800200 */
.L_x_13593:
        /* <DEDUP_REMOVED lines=62> */
.L_x_13591:
[----:B------:R-:W-:Y:S05]  /*141b0*/  BSYNC.RECONVERGENT B1 ;  /* 0x0000000000017941 */ /* 0x000fea0003800200 */
.L_x_13590:
        /* <DEDUP_REMOVED lines=8> */
[----:B------:R-:W-:-:S03]  /*14240*/  IMAD.MOV.U32 R151, RZ, RZ, R12 ;  /* 0x000000ffff977224 */ /* 0x000fc600078e000c */
[----:B-1----:R-:W-:Y:S02]  /*14250*/  FSETP.LE.FTZ.AND P3, PT, R10, R194, PT ;  /* 0x000000c20a00720b */ /* 0x002fe40003f73000 */
[----:B------:R-:W-:Y:S01]  /*14260*/  SHF.L.U32 R10, R152, 0x10, RZ ;  /* 0x00000010980a7819 */ /* 0x000fe200000006ff */
[----:B------:R-:W-:-:S10]  /*14270*/  IMAD.MOV.U32 R152, RZ, RZ, 0x2 ;  /* 0x00000002ff987424 */ /* 0x000fd400078e00ff */
        /* <DEDUP_REMOVED lines=10> */
.L_x_13597:
        /* <DEDUP_REMOVED lines=12> */
.L_x_13599:
[----:B------:R-:W-:Y:S05]  /*143e0*/  BSYNC.RECONVERGENT B2 ;  /* 0x0000000000027941 */ /* 0x000fea0003800200 */
.L_x_13598:
[----:B0-----:R-:W-:Y:S01]  /*143f0*/  IMAD.WIDE.U32 R190, R19, -0x2daee0ad, RZ ;  /* 0xd2511f5313be7825 */ /* 0x001fe200078e00ff */
        /* <DEDUP_REMOVED lines=61> */
.L_x_13596:
[----:B------:R-:W-:Y:S05]  /*147d0*/  BSYNC.RECONVERGENT B1 ;  /* 0x0000000000017941 */ /* 0x000fea0003800200 */
.L_x_13595:
        /* <DEDUP_REMOVED lines=8> */
[----:B------:R-:W-:-:S11]  /*14860*/  SHF.L.U32 R148, R14, 0x10, RZ ;  /* 0x000000100e947819 */ /* 0x000fd600000006ff */
        /* <DEDUP_REMOVED lines=10> */
.L_x_13602:
        /* <DEDUP_REMOVED lines=12> */
.L_x_13604:
[----:B------:R-:W-:Y:S05]  /*149d0*/  BSYNC.RECONVERGENT B2 ;  /* 0x0000000000027941 */ /* 0x000fea0003800200 */
.L_x_13603:
        /* <DEDUP_REMOVED lines=62> */
.L_x_13601:
[----:B------:R-:W-:Y:S05]  /*14dc0*/  BSYNC.RECONVERGENT B1 ;  /* 0x0000000000017941 */ /* 0x000fea0003800200 */
.L_x_13600:
[----:B------:R-:W-:Y:S01]  /*14dd0*/  I2FP.F32.U32 R14, R149 ;  /* 0x00000095000e7245 */ /* 0x000fe20000201000 */
[----:B------:R-:W-:Y:S01]  /*14de0*/  BSSY.RECONVERGENT B1, `(.L_x_13605) ;  /* 0x000005e000017945 */ /* 0x000fe20003800200 */
[----:B------:R-:W-:Y:S01]  /*14df0*/  LOP3.LUT R18, R18, 0xfffffffb, RZ, 0xc0, !PT ;  /* 0xfffffffb12127812 */ /* 0x000fe200078ec0ff */
[----:B0-----:R-:W-:Y:S01]  /*14e00*/  IMAD.MOV.U32 R190, RZ, RZ, 0x2 ;  /* 0x00000002ffbe7424 */ /* 0x001fe200078e00ff */
        /* <DEDUP_REMOVED lines=16> */
.L_x_13607:
        /* <DEDUP_REMOVED lines=12> */
.L_x_13609:
[----:B------:R-:W-:Y:S05]  /*14fd0*/  BSYNC.RECONVERGENT B2 ;  /* 0x0000000000027941 */ /* 0x000fea0003800200 */
.L_x_13608:
        /* <DEDUP_REMOVED lines=62> */
.L_x_13606:
[----:B------:R-:W-:Y:S05]  /*153c0*/  BSYNC.RECONVERGENT B1 ;  /* 0x0000000000017941 */ /* 0x000fea0003800200 */
.L_x_13605:
[----:B------:R-:W-:Y:S01]  /*153d0*/  I2FP.F32.U32 R150, R153 ;  /* 0x0000009900967245 */ /* 0x000fe20000201000 */
[----:B------:R-:W-:Y:S01]  /*153e0*/  BSSY.RECONVERGENT B1, `(.L_x_13610) ;  /* 0x000005d000017945 */ /* 0x000fe20003800200 */
[----:B------:R-:W-:Y:S01]  /*153f0*/  LOP3.LUT R18, R18, 0xfffffffd, RZ, 0xc0, !PT ;  /* 0xfffffffd12127812 */ /* 0x000fe200078ec0ff */
[----:B------:R-:W-:Y:S02]  /*15400*/  IMAD.MOV.U32 R152, RZ, RZ, 0x2 ;  /* 0x00000002ff987424 */ /* 0x000fe400078e00ff */
[----:B------:R-:W-:Y:S01]  /*15410*/  FFMA.FTZ R150, R150, R193, 1.1641532182693481445e-10 ;  /* 0x2f00000096967423 */ /* 0x000fe200000100c1 */
[----:B------:R-:W-:-:S04]  /*15420*/  IMAD.MOV.U32 R151, RZ, RZ, R12 ;  /* 0x000000ffff977224 */ /* 0x000fc800078e000c */
[----:B------:R-:W-:Y:S02]  /*15430*/  FSETP.LE.FTZ.AND P2, PT, R150, R194, PT ;  /* 0x000000c29600720b */ /* 0x000fe40003f53000 */
[----:B------:R-:W-:-:S11]  /*15440*/  SHF.L.U32 R150, R14, 0x10, RZ ;  /* 0x000000100e967819 */ /* 0x000fd600000006ff */
        /* <DEDUP_REMOVED lines=11> */
.L_x_13612:
        /* <DEDUP_REMOVED lines=12> */
.L_x_13614:
[----:B------:R-:W-:Y:S05]  /*155c0*/  BSYNC.RECONVERGENT B2 ;  /* 0x0000000000027941 */ /* 0x000fea0003800200 */
.L_x_13613:
        /* <DEDUP_REMOVED lines=62> */
.L_x_13611:
[----:B------:R-:W-:Y:S05]  /*159b0*/  BSYNC.RECONVERGENT B1 ;  /* 0x0000000000017941 */ /* 0x000fea0003800200 */
.L_x_13610:
[----:B------:R-:W-:Y:S01]  /*159c0*/  ISETP.NE.AND P3, PT, R152, 0x1, PT ;  /* 0x000000019800780c */ /* 0x000fe20003f65270 */
[----:B------:R-:W-:Y:S01]  /*159d0*/  BSSY.RECONVERGENT B1, `(.L_x_13615) ;  /* 0x000005c000017945 */ /* 0x000fe20003800200 */
[----:B------:R-:W-:Y:S01]  /*159e0*/  I2FP.F32.U32 R14, R151 ;  /* 0x00000097000e7245 */ /* 0x000fe20000201000 */
[----:B------:R-:W-:Y:S01]  /*159f0*/  IMAD.MOV.U32 R191, RZ, RZ, 0x2 ;  /* 0x00000002ffbf7424 */ /* 0x000fe200078e00ff */
[----:B------:R-:W-:-:S03]  /*15a00*/  SHF.L.U32 R151, R154, 0x10, RZ ;  /* 0x000000109a977819 */ /* 0x000fc600000006ff */
        /* <DEDUP_REMOVED lines=13> */
.L_x_13617:
        /* <DEDUP_REMOVED lines=12> */
.L_x_13619:
[----:B------:R-:W-:Y:S05]  /*15ba0*/  BSYNC.RECONVERGENT B2 ;  /* 0x0000000000027941 */ /* 0x000fea0003800200 */
.L_x_13618:
        /* <DEDUP_REMOVED lines=62> */
.L_x_13616:
[----:B------:R-:W-:Y:S05]  /*15f90*/  BSYNC.RECONVERGENT B1 ;  /* 0x0000000000017941 */ /* 0x000fea0003800200 */
.L_x_13615:
[----:B------:R-:W-:Y:S01]  /*15fa0*/  ISETP.NE.AND P4, PT, R191, 0x1, PT ;  /* 0x00000001bf00780c */ /* 0x000fe20003f85270 */
[----:B------:R-:W-:Y:S01]  /*15fb0*/  BSSY.RECONVERGENT B1, `(.L_x_13620) ;  /* 0x000005b000017945 */ /* 0x000fe20003800200 */
[----:B------:R-:W-:Y:S01]  /*15fc0*/  I2FP.F32.U32 R152, R154 ;  /* 0x0000009a00987245 */ /* 0x000fe20000201000 */
[----:B------:R-:W-:Y:S02]  /*15fd0*/  IMAD.MOV.U32 R190, RZ, RZ, 0x2 ;  /* 0x00000002ffbe7424 */ /* 0x000fe400078e00ff */
[----:B------:R-:W-:Y:S02]  /*15fe0*/  IMAD.MOV.U32 R153, RZ, RZ, R12 ;  /* 0x000000ffff997224 */ /* 0x000fe400078e000c */
[----:B------:R-:W-:-:S05]  /*15ff0*/  FFMA.FTZ R152, R152, R193, 1.1641532182693481445e-10 ;  /* 0x2f00000098987423 */ /* 0x000fca00000100c1 */
[----:B------:R-:W-:Y:S02]  /*16000*/  FSETP.LE.FTZ.AND P3, PT, R152, R194, PT ;  /* 0x000000c29800720b */ /* 0x000fe40003f73000 */
[----:B------:R-:W-:Y:S01]  /*16010*/  SHF.L.U32 R152, R14, 0x10, RZ ;  /* 0x000000100e987819 */ /* 0x000fe200000006ff */
        /* <DEDUP_REMOVED lines=9> */
.L_x_13622:
        /* <DEDUP_REMOVED lines=12> */
.L_x_13624:
[----:B------:R-:W-:Y:S05]  /*16170*/  BSYNC.RECONVERGENT B2 ;  /* 0x0000000000027941 */ /* 0x000fea0003800200 */
.L_x_13623:
        /* <DEDUP_REMOVED lines=62> */
.L_x_13621:
[----:B------:R-:W-:Y:S05]  /*16560*/  BSYNC.RECONVERGENT B1 ;  /* 0x0000000000017941 */ /* 0x000fea0003800200 */
.L_x_13620:
[----:B------:R-:W-:Y:S01]  /*16570*/  ISETP.NE.AND P5, PT, R190, 0x1, PT ;  /* 0x00000001be00780c */ /* 0x000fe20003fa5270 */
[----:B------:R-:W-:Y:S01]  /*16580*/  BSSY.RECONVERGENT B1, `(.L_x_13625) ;  /* 0x000005c000017945 */ /* 0x000fe20003800200 */
[----:B------:R-:W-:Y:S01]  /*16590*/  I2FP.F32.U32 R14, R153 ;  /* 0x00000099000e7245 */ /* 0x000fe20000201000 */
[----:B------:R-:W-:Y:S01]  /*165a0*/  IMAD.MOV.U32 R154, RZ, RZ, R12 ;  /* 0x000000ffff9a7224 */ /* 0x000fe200078e000c */
        /* <DEDUP_REMOVED lines=14> */
.L_x_13627:
        /* <DEDUP_REMOVED lines=12> */
.L_x_13629:
[----:B------:R-:W-:Y:S05]  /*16750*/  BSYNC.RECONVERGENT B2 ;  /* 0x0000000000027941 */ /* 0x000fea0003800200 */
.L_x_13628:
        /* <DEDUP_REMOVED lines=62> */
.L_x_13626:
[----:B------:R-:W-:Y:S05]  /*16b40*/  BSYNC.RECONVERGENT B1 ;  /* 0x0000000000017941 */ /* 0x000fea0003800200 */
.L_x_13625:
        /* <DEDUP_REMOVED lines=10> */
[----:B------:R-:W-:Y:S02]  /*16bf0*/  FSETP.GTU.FTZ.AND P5, PT, R154, R194, PT ;  /* 0x000000c29a00720b */ /* 0x000fe40003fbc000 */
[----:B------:R-:W-:Y:S02]  /*16c00*/  @P1 LOP3.LUT R18, R18, 0x1000, RZ, 0xfc, !PT ;  /* 0x0000100012121812 */ /* 0x000fe400078efcff */
[----:B------:R-:W-:Y:S01]  /*16c10*/  SHF.L.U32 R154, R155, 0x10, RZ ;  /* 0x000000109b9a7819 */ /* 0x000fe200000006ff */
[----:B------:R-:W-:Y:S01]  /*16c20*/  FMUL.FTZ R155, R150, UR12 ;  /* 0x0000000c969b7c20 */ /* 0x000fe20008410000 */
[C---:B------:R-:W-:Y:S01]  /*16c30*/  LOP3.LUT P1, RZ, R18.reuse, 0x8, RZ, 0xc0, !PT ;  /* 0x0000000812ff7812 */ /* 0x040fe2000782c0ff */
[----:B------:R-:W-:Y:S01]  /*16c40*/  FMUL.FTZ R150, R149, UR12 ;  /* 0x0000000c95967c20 */ /* 0x000fe20008410000 */
[----:B------:R-:W-:Y:S01]  /*16c50*/  LOP3.LUT R18, R18, 0xfffff7ff, RZ, 0xc0, !PT ;  /* 0xfffff7ff12127812 */ /* 0x000fe200078ec0ff */
[----:B------:R-:W-:Y:S01]  /*16c60*/  FMUL.FTZ R149, R10, UR12 ;  /* 0x0000000c0a957c20 */ /* 0x000fe20008410000 */
[----:B------:R-:W-:Y:S01]  /*16c70*/  FMUL.FTZ R10, R154, UR12 ;  /* 0x0000000c9a0a7c20 */ /* 0x000fe20008410000 */
[----:B------:R-:W-:-:S02]  /*16c80*/  FSEL R154, R153, RZ, P4 ;  /* 0x000000ff999a7208 */ /* 0x000fc40002000000 */
[----:B------:R-:W-:Y:S02]  /*16c90*/  @P0 LOP3.LUT R18, R18, 0x800, RZ, 0xfc, !PT ;  /* 0x0000080012120812 */ /* 0x000fe400078efcff */
[----:B------:R-:W-:Y:S02]  /*16ca0*/  FSEL R148, R149, RZ, P2 ;  /* 0x000000ff95947208 */ /* 0x000fe40001000000 */
[----:B------:R-:W-:Y:S02]  /*16cb0*/  FSEL R149, R190, RZ, P1 ;  /* 0x000000ffbe957208 */ /* 0x000fe40000800000 */
[C---:B------:R-:W-:Y:S02]  /*16cc0*/  LOP3.LUT P1, RZ, R18.reuse, 0x1000, RZ, 0xc0, !PT ;  /* 0x0000100012ff7812 */ /* 0x040fe4000782c0ff */
[C---:B------:R-:W-:Y:S02]  /*16cd0*/  LOP3.LUT P2, RZ, R18.reuse, 0x2000, RZ, 0xc0, !PT ;  /* 0x0000200012ff7812 */ /* 0x040fe4000784c0ff */
[----:B------:R-:W-:-:S02]  /*16ce0*/  LOP3.LUT P6, RZ, R18, 0x2, RZ, 0xc0, !PT ;  /* 0x0000000212ff7812 */ /* 0x000fc400078cc0ff */
        /* <DEDUP_REMOVED lines=14> */
[----:B------:R-:W-:Y:S01]  /*16dd0*/  @P1 FADD.FTZ R155, R139, R155 ;  /* 0x0000009b8b9b1221 */ /* 0x000fe20000010000 */
[----:B------:R-:W-:-:S13]  /*16de0*/  PLOP3.LUT P5, PT, P5, PT, PT, 0x8, 0x80 ;  /* 0x000000000080781c */ /* 0x000fda0002fae170 */
.L_x_13589:
[----:B0-----:R-:W0:Y:S01]  /*16df0*/  LDC.64 R190, c[0x0][0x3a8] ;  /* 0x0000ea00ffbe7b82 */ /* 0x001e220000000a00 */
[----:B------:R-:W-:Y:S02]  /*16e00*/  SEL R10, RZ, 0x1000000, !P5 ;  /* 0x01000000ff0a7807 */ /* 0x000fe40006800000 */
[C---:B------:R-:W-:Y:S02]  /*16e10*/  LOP3.LUT P6, RZ, R18.reuse, 0x8, RZ, 0xc0, !PT ;  /* 0x0000000812ff7812 */ /* 0x040fe400078cc0ff */
[C---:B------:R-:W-:Y:S02]  /*16e20*/  LOP3.LUT P5, RZ, R18.reuse, 0x4, RZ, 0xc0, !PT ;  /* 0x0000000412ff7812 */ /* 0x040fe400078ac0ff */
[----:B------:R-:W-:Y:S01]  /*16e30*/  SEL R193, RZ, 0x100, !P6 ;  /* 0x00000100ffc17807 */ /* 0x000fe20007000000 */
[----:B------:R-:W1:Y:S01]  /*16e40*/  LDC.64 R228, c[0x0][0x3b0] ;  /* 0x0000ec00ffe47b82 */ /* 0x000e620000000a00 */
[----:B------:R-:W-:Y:S01]  /*16e50*/  LOP3.LUT P1, RZ, R18, 0x10, RZ, 0xc0, !PT ;  /* 0x0000001012ff7812 */ /* 0x000fe2000782c0ff */
[----:B0-----:R-:W-:-:S05]  /*16e60*/  IMAD.WIDE.U32 R190, R188, 0x20, R190 ;  /* 0x00000020bcbe7825 */ /* 0x001fca00078e00be */
[----:B------:R-:W-:Y:S01]  /*16e70*/  STG.E.128 desc[UR6][R190.64], R148 ;  /* 0x00000094be007986 */ /* 0x000fe2000c101d06 */
[----:B-1----:R-:W-:-:S03]  /*16e80*/  IMAD.WIDE.U32 R228, R188, 0x8, R228 ;  /* 0x00000008bce47825 */ /* 0x002fc600078e00e4 */
[----:B------:R0:W-:Y:S02]  /*16e90*/  STG.E.128 desc[UR6][R190.64+0x10], R152 ;  /* 0x00001098be007986 */ /* 0x0001e4000c101d06 */
[----:B0-----:R-:W-:Y:S02]  /*16ea0*/  SEL R190, RZ, 0x10000, !P4 ;  /* 0x00010000ffbe7807 */ /* 0x001fe40006000000 */
[----:B------:R-:W-:Y:S02]  /*16eb0*/  SEL R191, RZ, 0x100, !P3 ;  /* 0x00000100ffbf7807 */ /* 0x000fe40005800000 */
[----:B------:R-:W-:Y:S02]  /*16ec0*/  LOP3.LUT P4, RZ, R18, 0x2, RZ, 0xc0, !PT ;  /* 0x0000000212ff7812 */ /* 0x000fe4000788c0ff */
[----:B------:R-:W-:Y:S02]  /*16ed0*/  LOP3.LUT R10, R191, R10, R190, 0xfe, !PT ;  /* 0x0000000abf0a7212 */ /* 0x000fe400078efebe */
[----:B------:R-:W-:-:S04]  /*16ee0*/  SEL R190, RZ, 0x1, !P2 ;  /* 0x00000001ffbe7807 */ /* 0x000fc80005000000 */
        /* <DEDUP_REMOVED lines=28> */
.L_x_13630:
[----:B------:R-:W-:Y:S01]  /*170b0*/  IMAD.MOV.U32 R10, RZ, RZ, R189 ;  /* 0x000000ffff0a7224 */ /* 0x000fe200078e00bd */
[----:B------:R-:W-:-:S07]  /*170c0*/  IADD3 R188, PT, PT, R188, 0x20, RZ ;  /* 0x00000020bcbc7810 */ /* 0x000fce0007ffe0ff */
.L_x_13507:
[----:B------:R-:W-:Y:S05]  /*170d0*/  BSYNC.RECONVERGENT B0 ;  /* 0x0000000000007941 */ /* 0x000fea0003800200 */
.L_x_13506:
        /* <DEDUP_REMOVED lines=12> */
[----:B-12---:R1:W5:Y:S02]  /*171a0*/  @P0 LDG.E.128 R128, desc[UR6][R156.64] ;  /* 0x000000069c800981 */ /* 0x006364000c1e1d00 */
[----:B-1----:R-:W1:Y:S02]  /*171b0*/  @P1 LDC.64 R156, c[0x0][0x3a0] ;  /* 0x0000e800ff9c1b82 */ /* 0x002e640000000a00 */
[----:B-1----:R-:W-:-:S05]  /*171c0*/  @P1 IMAD.WIDE.U32 R156, R188, 0x20, R156 ;  /* 0x00000020bc9c1825 */ /* 0x002fca00078e009c */
[----:B------:R-:W5:Y:S04]  /*171d0*/  @P1 LDG.E.128 R132, desc[UR6][R156.64] ;  /* 0x000000069c841981 */ /* 0x000f68000c1e1d00 */
[----:B------:R3:W5:Y:S02]  /*171e0*/  @P1 LDG.E.128 R136, desc[UR6][R156.64+0x10] ;  /* 0x000010069c881981 */ /* 0x000764000c1e1d00 */
[----:B---3--:R-:W-:-:S05]  /*171f0*/  IMAD.WIDE.U32 R156, R188, 0x10, R158 ;  /* 0x00000010bc9c7825 */ /* 0x008fca00078e009e */
        /* <DEDUP_REMOVED lines=18> */
.L_x_13636:
        /* <DEDUP_REMOVED lines=12> */
.L_x_13638:
[----:B------:R-:W-:Y:S05]  /*173e0*/  BSYNC.RECONVERGENT B2 ;  /* 0x0000000000027941 */ /* 0x000fea0003800200 */
.L_x_13637:
        /* <DEDUP_REMOVED lines=62> */
.L_x_13635:
[----:B------:R-:W-:Y:S05]  /*177d0*/  BSYNC.RECONVERGENT B1 ;  /* 0x0000000000017941 */ /* 0x000fea0003800200 */
.L_x_13634:
[----:B------:R-:W2:Y:S01]  /*177e0*/  LDC R194, c[0x0][0x404] ;  /* 0x00010100ffc27b82 */ /* 0x000ea20000000800 */
[----:B------:R-:W-:Y:S01]  /*177f0*/  I2FP.F32.U32 R0, R0 ;  /* 0x0000000000007245 */ /* 0x000fe20000201000 */
[----:B------:R-:W-:Y:S01]  /*17800*/  HFMA2 R230, -RZ, RZ, 0.1171875, 0 ;  /* 0x2f800000ffe67431 */ /* 0x000fe200000001ff */
[----:B------:R-:W-:Y:S01]  /*17810*/  ISETP.NE.AND P2, PT, R5, 0x1, PT ;  /* 0x000000010500780c */ /* 0x000fe20003f45270 */
[----:B-----5:R-:W-:Y:S01]  /*17820*/  IMAD.U32 R2, R160, 0x10000, RZ ;  /* 0x00010000a0027824 */ /* 0x020fe200078e00ff */
[----:B------:R-:W-:Y:S01]  /*17830*/  LOP3.LUT R18, R18, 0xffffffef, RZ, 0xc0, !PT ;  /* 0xffffffef12127812 */ /* 0x000fe200078ec0ff */
[----:B------:R-:W-:Y:S01]  /*17840*/  BSSY.RECONVERGENT B1, `(.L_x_13639) ;  /* 0x000005d000017945 */ /* 0x000fe20003800200 */
[----:B------:R-:W-:Y:S01]  /*17850*/  FFMA.FTZ R0, R0, R230, 1.1641532182693481445e-10 ;  /* 0x2f00000000007423 */ /* 0x000fe200000100e6 */
[----:B------:R-:W3:Y:S01]  /*17860*/  LDC R193, c[0x0][0x408] ;  /* 0x00010200ffc17b82 */ /* 0x000ee20000000800 */
[----:B------:R-:W-:Y:S01]  /*17870*/  IMAD.MOV.U32 R4, RZ, RZ, 0x2 ;  /* 0x00000002ff047424 */ /* 0x000fe200078e00ff */
[----:B------:R-:W-:-:S02]  /*17880*/  MOV R3, R12 ;  /* 0x0000000c00037202 */ /* 0x000fc40000000f00 */
[----:B--2---:R-:W-:Y:S02]  /*17890*/  FSETP.LE.FTZ.AND P4, PT, R0, R194, PT ;  /* 0x000000c20000720b */ /* 0x004fe40003f93000 */
        /* <DEDUP_REMOVED lines=12> */
.L_x_13641:
        /* <DEDUP_REMOVED lines=12> */
.L_x_13643:
[----:B------:R-:W-:Y:S05]  /*17a20*/  BSYNC.RECONVERGENT B2 ;  /* 0x0000000000027941 */ /* 0x000fea0003800200 */
.L_x_13642:
        /* <DEDUP_REMOVED lines=57> */
[----:B------:R-:W-:Y:S01]  /*17dc0*/  IMAD.WIDE.U32 R4, R8, -0x326172a9, RZ ;  /* 0xcd9e8d5708047825 */ /* 0x000fe200078e00ff */
[----:B------:R-:W-:-:S03]  /*17dd0*/  UIADD3 UR16, UPT, UPT, UR4, -0x700cb87f, URZ ;  /* 0x8ff3478104107890 */ /* 0x000fc6000fffe0ff */
[----:B------:R-:W-:Y:S02]  /*17de0*/  IMAD.MOV.U32 R12, RZ, RZ, R4 ;  /* 0x000000ffff0c7224 */ /* 0x000fe400078e0004 */
[----:B------:R-:W-:Y:S01]  /*17df0*/  HFMA2 R4, -RZ, RZ, 0, 0 ;  /* 0x00000000ff047431 */ /* 0x000fe200000001ff */
[----:B------:R-:W-:-:S07]  /*17e00*/  LOP3.LUT R16, R6, UR16, R5, 0x96, !PT ;  /* 0x0000001006107c12 */ /* 0x000fce000f8e9605 */
.L_x_13640:
[----:B------:R-:W-:Y:S05]  /*17e10*/  BSYNC.RECONVERGENT B1 ;  /* 0x0000000000017941 */ /* 0x000fea0003800200 */
.L_x_13639:
        /* <DEDUP_REMOVED lines=9> */
[----:B-1----:R-:W-:Y:S01]  /*17eb0*/  FADD.FTZ R156, R3, R2 ;  /* 0x00000002039c7221 */ /* 0x002fe20000010000 */
        /* <DEDUP_REMOVED lines=14> */
.L_x_13646:
        /* <DEDUP_REMOVED lines=12> */
.L_x_13648:
[----:B------:R-:W-:Y:S05]  /*18060*/  BSYNC.RECONVERGENT B2 ;  /* 0x0000000000027941 */ /* 0x000fea0003800200 */
.L_x_13647:
        /* <DEDUP_REMOVED lines=62> */
.L_x_13645:
[----:B------:R-:W-:Y:S05]  /*18450*/  BSYNC.RECONVERGENT B1 ;  /* 0x0000000000017941 */ /* 0x000fea0003800200 */
.L_x_13644:
        /* <DEDUP_REMOVED lines=20> */
.L_x_13651:
        /* <DEDUP_REMOVED lines=12> */
.L_x_13653:
[----:B------:R-:W-:Y:S05]  /*18660*/  BSYNC.RECONVERGENT B2 ;  /* 0x0000000000027941 */ /* 0x000fea0003800200 */
.L_x_13652:
        /* <DEDUP_REMOVED lines=62> */
.L_x_13650:
[----:B------:R-:W-:Y:S05]  /*18a50*/  BSYNC.RECONVERGENT B1 ;  /* 0x0000000000017941 */ /* 0x000fea0003800200 */
.L_x_13649:
        /* <DEDUP_REMOVED lines=25> */
.L_x_13656:
        /* <DEDUP_REMOVED lines=12> */
.L_x_13658:
[----:B------:R-:W-:Y:S05]  /*18cb0*/  BSYNC.RECONVERGENT B2 ;  /* 0x0000000000027941 */ /* 0x000fea0003800200 */
.L_x_13657:
        /* <DEDUP_REMOVED lines=62> */
.L_x_13655:
[----:B------:R-:W-:Y:S05]  /*190a0*/  BSYNC.RECONVERGENT B1 ;  /* 0x0000000000017941 */ /* 0x000fea0003800200 */
.L_x_13654:
        /* <DEDUP_REMOVED lines=21> */
.L_x_13661:
        /* <DEDUP_REMOVED lines=12> */
.L_x_13663:
[----:B------:R-:W-:Y:S05]  /*192c0*/  BSYNC.RECONVERGENT B2 ;  /* 0x0000000000027941 */ /* 0x000fea0003800200 */
.L_x_13662:
        /* <DEDUP_REMOVED lines=62> */
.L_x_13660:
[----:B------:R-:W-:Y:S05]  /*196b0*/  BSYNC.RECONVERGENT B1 ;  /* 0x0000000000017941 */ /* 0x000fea0003800200 */
.L_x_13659:
        /* <DEDUP_REMOVED lines=24> */
.L_x_13666:
        /* <DEDUP_REMOVED lines=12> */
.L_x_13668:
[----:B------:R-:W-:Y:S05]  /*19900*/  BSYNC.RECONVERGENT B2 ;  /* 0x0000000000027941 */ /* 0x000fea0003800200 */
.L_x_13667:
        /* <DEDUP_REMOVED lines=62> */
.L_x_13665:
[----:B------:R-:W-:Y:S05]  /*19cf0*/  BSYNC.RECONVERGENT B1 ;  /* 0x0000000000017941 */ /* 0x000fea0003800200 */
.L_x_13664:
        /* <DEDUP_REMOVED lines=20> */
.L_x_13671:
        /* <DEDUP_REMOVED lines=12> */
.L_x_13673:
[----:B------:R-:W-:Y:S05]  /*19f00*/  BSYNC.RECONVERGENT B2 ;  /* 0x0000000000027941 */ /* 0x000fea0003800200 */
.L_x_13672:
        /* <DEDUP_REMOVED lines=62> */
.L_x_13670:
[----:B------:R-:W-:Y:S05]  /*1a2f0*/  BSYNC.RECONVERGENT B1 ;  /* 0x0000000000017941 */ /* 0x000fea0003800200 */
.L_x_13669:
        /* <DEDUP_REMOVED lines=25> */
.L_x_13676:
        /* <DEDUP_REMOVED lines=12> */
.L_x_13678:
[----:B------:R-:W-:Y:S05]  /*1a550*/  BSYNC.RECONVERGENT B2 ;  /* 0x0000000000027941 */ /* 0x000fea0003800200 */
.L_x_13677:
        /* <DEDUP_REMOVED lines=62> */
.L_x_13675:
[----:B------:R-:W-:Y:S05]  /*1a940*/  BSYNC.RECONVERGENT B1 ;  /* 0x0000000000017941 */ /* 0x000fea0003800200 */
.L_x_13674:
        /* <DEDUP_REMOVED lines=8> */
[----:B------:R-:W-:Y:S02]  /*1a9d0*/  FSETP.LE.FTZ.AND P2, PT, R0, R194, PT ;  /* 0x000000c20000720b */ /* 0x000fe40003f53000 */
[----:B------:R-:W-:Y:S01]  /*1a9e0*/  PRMT R0, R162, 0x7632, R0 ;  /* 0x00007632a2007816 */ /* 0x000fe20000000000 */
        /* <DEDUP_REMOVED lines=9> */
.L_x_13681:
        /* <DEDUP_REMOVED lines=12> */
.L_x_13683:
[----:B------:R-:W-:Y:S05]  /*1ab40*/  BSYNC.RECONVERGENT B2 ;  /* 0x0000000000027941 */ /* 0x000fea0003800200 */
.L_x_13682:
[----:B0-----:R-:W-:Y:S01]  /*1ab50*/  IMAD.WIDE.U32 R190, R19, -0x2daee0ad, RZ ;  /* 0xd2511f5313be7825 */ /* 0x001fe200078e00ff */
        /* <DEDUP_REMOVED lines=61> */
.L_x_13680:
[----:B------:R-:W-:Y:S05]  /*1af30*/  BSYNC.RECONVERGENT B1 ;  /* 0x0000000000017941 */ /* 0x000fea0003800200 */
.L_x_13679:
        /* <DEDUP_REMOVED lines=24> */
.L_x_13686:
        /* <DEDUP_REMOVED lines=12> */
.L_x_13688:
[----:B------:R-:W-:Y:S05]  /*1b180*/  BSYNC.RECONVERGENT B2 ;  /* 0x0000000000027941 */ /* 0x000fea0003800200 */
.L_x_13687:
        /* <DEDUP_REMOVED lines=62> */
.L_x_13685:
[----:B------:R-:W-:Y:S05]  /*1b570*/  BSYNC.RECONVERGENT B1 ;  /* 0x0000000000017941 */ /* 0x000fea0003800200 */
.L_x_13684:
        /* <DEDUP_REMOVED lines=18> */
.L_x_13691:
        /* <DEDUP_REMOVED lines=12> */
.L_x_13693:
[----:B------:R-:W-:Y:S05]  /*1b760*/  BSYNC.RECONVERGENT B2 ;  /* 0x0000000000027941 */ /* 0x000fea0003800200 */
.L_x_13692:
        /* <DEDUP_REMOVED lines=62> */
.L_x_13690:
[----:B------:R-:W-:Y:S05]  /*1bb50*/  BSYNC.RECONVERGENT B1 ;  /* 0x0000000000017941 */ /* 0x000fea0003800200 */
.L_x_13689:
        /* <DEDUP_REMOVED lines=24> */
.L_x_13696:
        /* <DEDUP_REMOVED lines=12> */
.L_x_13698:
[----:B------:R-:W-:Y:S05]  /*1bda0*/  BSYNC.RECONVERGENT B2 ;  /* 0x0000000000027941 */ /* 0x000fea0003800200 */
.L_x_13697:
        /* <DEDUP_REMOVED lines=62> */
.L_x_13695:
[----:B------:R-:W-:Y:S05]  /*1c190*/  BSYNC.RECONVERGENT B1 ;  /* 0x0000000000017941 */ /* 0x000fea0003800200 */
.L_x_13694:
        /* <DEDUP_REMOVED lines=19> */
.L_x_13701:
        /* <DEDUP_REMOVED lines=12> */
.L_x_13703:
[----:B------:R-:W-:Y:S05]  /*1c390*/  BSYNC.RECONVERGENT B2 ;  /* 0x0000000000027941 */ /* 0x000fea0003800200 */
.L_x_13702:
        /* <DEDUP_REMOVED lines=61> */
[----:B------:R-:W-:-:S07]  /*1c770*/  HFMA2 R14, -RZ, RZ, 0, 0 ;  /* 0x00000000ff0e7431 */ /* 0x000fce00000001ff */
.L_x_13700:
[----:B------:R-:W-:Y:S05]  /*1c780*/  BSYNC.RECONVERGENT B1 ;  /* 0x0000000000017941 */ /* 0x000fea0003800200 */
.L_x_13699:
        /* <DEDUP_REMOVED lines=23> */
.L_x_13706:
        /* <DEDUP_REMOVED lines=12> */
.L_x_13708:
[----:B------:R-:W-:Y:S05]  /*1c9c0*/  BSYNC.RECONVERGENT B2 ;  /* 0x0000000000027941 */ /* 0x000fea0003800200 */
.L_x_13707:
        /* <DEDUP_REMOVED lines=62> */
.L_x_13705:
[----:B------:R-:W-:Y:S05]  /*1cdb0*/  BSYNC.RECONVERGENT B1 ;  /* 0x0000000000017941 */ /* 0x000fea0003800200 */
.L_x_13704:
        /* <DEDUP_REMOVED lines=18> */
.L_x_13711:
        /* <DEDUP_REMOVED lines=15> */
.L_x_13713:
[----:B------:R-:W-:Y:S05]  /*1cfd0*/  BSYNC.RECONVERGENT B2 ;  /* 0x0000000000027941 */ /* 0x000fea0003800200 */
.L_x_13712:
        /* <DEDUP_REMOVED lines=62> */
.L_x_13710:
[----:B------:R-:W-:Y:S05]  /*1d3c0*/  BSYNC.RECONVERGENT B1 ;  /* 0x0000000000017941 */ /* 0x000fea0003800200 */
.L_x_13709:
        /* <DEDUP_REMOVED lines=12> */
.L_x_13633:
        /* <DEDUP_REMOVED lines=16> */
.L_x_13717:
        /* <DEDUP_REMOVED lines=12> */
.L_x_13719:
[----:B------:R-:W-:Y:S05]  /*1d650*/  BSYNC.RECONVERGENT B2 ;  /* 0x0000000000027941 */ /* 0x000fea0003800200 */
.L_x_13718:
        /* <DEDUP_REMOVED lines=62> */
.L_x_13716:
[----:B------:R-:W-:Y:S05]  /*1da40*/  BSYNC.RECONVERGENT B1 ;  /* 0x0000000000017941 */ /* 0x000fea0003800200 */
.L_x_13715:
        /* <DEDUP_REMOVED lines=9> */
[----:B-1----:R-:W-:Y:S01]  /*1dae0*/  FSETP.LE.FTZ.AND P3, PT, R10, R194, PT ;  /* 0x000000c20a00720b */ /* 0x002fe20003f73000 */
[----:B------:R-:W-:Y:S01]  /*1daf0*/  IMAD.U32 R10, R160, 0x10000, RZ ;  /* 0x00010000a00a7824 */ /* 0x000fe200078e00ff */
[----:B------:R-:W-:-:S11]  /*1db00*/  MOV R160, 0x2 ;  /* 0x0000000200a07802 */ /* 0x000fd60000000f00 */
        /* <DEDUP_REMOVED lines=10> */
.L_x_13722:
        /* <DEDUP_REMOVED lines=12> */
.L_x_13724:
[----:B------:R-:W-:Y:S05]  /*1dc70*/  BSYNC.RECONVERGENT B2 ;  /* 0x0000000000027941 */ /* 0x000fea0003800200 */
.L_x_13723:
        /* <DEDUP_REMOVED lines=62> */
.L_x_13721:
[----:B------:R-:W-:Y:S05]  /*1e060*/  BSYNC.RECONVERGENT B1 ;  /* 0x0000000000017941 */ /* 0x000fea0003800200 */
.L_x_13720:
        /* <DEDUP_REMOVED lines=19> */
.L_x_13727:
        /* <DEDUP_REMOVED lines=12> */
.L_x_13729:
[----:B------:R-:W-:Y:S05]  /*1e260*/  BSYNC.RECONVERGENT B2 ;  /* 0x0000000000027941 */ /* 0x000fea0003800200 */
.L_x_13728:
        /* <DEDUP_REMOVED lines=62> */
.L_x_13726:
[----:B------:R-:W-:Y:S05]  /*1e650*/  BSYNC.RECONVERGENT B1 ;  /* 0x0000000000017941 */ /* 0x000fea0003800200 */
.L_x_13725:
[----:B------:R-:W-:Y:S01]  /*1e660*/  I2FP.F32.U32 R14, R157 ;  /* 0x0000009d000e7245 */ /* 0x000fe20000201000 */
[----:B------:R-:W-:Y:S01]  /*1e670*/  BSSY.RECONVERGENT B1, `(.L_x_13730) ;  /* 0x000005e000017945 */ /* 0x000fe20003800200 */
[----:B------:R-:W-:Y:S01]  /*1e680*/  LOP3.LUT R18, R18, 0xfffffffb, RZ, 0xc0, !PT ;  /* 0xfffffffb12127812 */ /* 0x000fe200078ec0ff */
[----:B0-----:R-:W-:Y:S02]  /*1e690*/  HFMA2 R190, -RZ, RZ, 0, 1.1920928955078125e-07 ;  /* 0x00000002ffbe7431 */ /* 0x001fe400000001ff */
        /* <DEDUP_REMOVED lines=16> */
.L_x_13732:
        /* <DEDUP_REMOVED lines=12> */
.L_x_13734:
[----:B------:R-:W-:Y:S05]  /*1e860*/  BSYNC.RECONVERGENT B2 ;  /* 0x0000000000027941 */ /* 0x000fea0003800200 */
.L_x_13733:
        /* <DEDUP_REMOVED lines=62> */
.L_x_13731:
[----:B------:R-:W-:Y:S05]  /*1ec50*/  BSYNC.RECONVERGENT B1 ;  /* 0x0000000000017941 */ /* 0x000fea0003800200 */
.L_x_13730:
        /* <DEDUP_REMOVED lines=19> */
.L_x_13737:
        /* <DEDUP_REMOVED lines=12> */
.L_x_13739:
[----:B------:R-:W-:Y:S05]  /*1ee50*/  BSYNC.RECONVERGENT B2 ;  /* 0x0000000000027941 */ /* 0x000fea0003800200 */
.L_x_13738:
        /* <DEDUP_REMOVED lines=62> */
.L_x_13736:
[----:B------:R-:W-:Y:S05]  /*1f240*/  BSYNC.RECONVERGENT B1 ;  /* 0x0000000000017941 */ /* 0x000fea0003800200 */
.L_x_13735:
[----:B------:R-:W-:Y:S01]  /*1f250*/  ISETP.NE.AND P3, PT, R160, 0x1, PT ;  /* 0x00000001a000780c */ /* 0x000fe20003f65270 */
[----:B------:R-:W-:Y:S01]  /*1f260*/  BSSY.RECONVERGENT B1, `(.L_x_13740) ;  /* 0x000005c000017945 */ /* 0x000fe20003800200 */
[----:B------:R-:W-:Y:S01]  /*1f270*/  I2FP.F32.U32 R14, R159 ;  /* 0x0000009f000e7245 */ /* 0x000fe20000201000 */
[----:B------:R-:W-:Y:S02]  /*1f280*/  HFMA2 R191, -RZ, RZ, 0, 1.1920928955078125e-07 ;  /* 0x00000002ffbf7431 */ /* 0x000fe400000001ff */
[----:B------:R-:W-:Y:S02]  /*1f290*/  IMAD.U32 R159, R162, 0x10000, RZ ;  /* 0x00010000a29f7824 */ /* 0x000fe400078e00ff */
        /* <DEDUP_REMOVED lines=13> */
.L_x_13742:
        /* <DEDUP_REMOVED lines=12> */
.L_x_13744:
[----:B------:R-:W-:Y:S05]  /*1f430*/  BSYNC.RECONVERGENT B2 ;  /* 0x0000000000027941 */ /* 0x000fea0003800200 */
.L_x_13743:
        /* <DEDUP_REMOVED lines=62> */
.L_x_13741:
[----:B------:R-:W-:Y:S05]  /*1f820*/  BSYNC.RECONVERGENT B1 ;  /* 0x0000000000017941 */ /* 0x000fea0003800200 */
.L_x_13740:
        /* <DEDUP_REMOVED lines=17> */
.L_x_13747:
        /* <DEDUP_REMOVED lines=12> */
.L_x_13749:
[----:B------:R-:W-:Y:S05]  /*1fa00*/  BSYNC.RECONVERGENT B2 ;  /* 0x0000000000027941 */ /* 0x000fea0003800200 */
.L_x_13748:
        /* <DEDUP_REMOVED lines=62> */
.L_x_13746:
[----:B------:R-:W-:Y:S05]  /*1fdf0*/  BSYNC.RECONVERGENT B1 ;  /* 0x0000000000017941 */ /* 0x000fea0003800200 */
.L_x_13745:
        /* <DEDUP_REMOVED lines=18> */
.L_x_13752:
        /* <DEDUP_REMOVED lines=12> */
.L_x_13754:
[----:B------:R-:W-:Y:S05]  /*1ffe0*/  BSYNC.RECONVERGENT B2 ;  /* 0x0000000000027941 */ /* 0x000fea0003800200 */
.L_x_13753:
        /* <DEDUP_REMOVED lines=62> */
.L_x_13751:
[----:B------:R-:W-:Y:S05]  /*203d0*/  BSYNC.RECONVERGENT B1 ;  /* 0x0000000000017941 */ /* 0x000fea0003800200 */
.L_x_13750:
        /* <DEDUP_REMOVED lines=42> */
.L_x_13714:
        /* <DEDUP_REMOVED lines=44> */
.L_x_13755:
[----:B------:R-:W-:Y:S02]  /*20940*/  IMAD.MOV.U32 R10, RZ, RZ, R189 ;  /* 0x000000ffff0a7224 */ /* 0x000fe400078e00bd */
[----:B------:R-:W-:-:S07]  /*20950*/  VIADD R188, R188, 0x20 ;  /* 0x00000020bcbc7836 */ /* 0x000fce0000000000 */
.L_x_13632:
[----:B------:R-:W-:Y:S05]  /*20960*/  BSYNC.RECONVERGENT B0 ;  /* 0x0000000000007941 */ /* 0x000fea0003800200 */
.L_x_13631:
        /* <DEDUP_REMOVED lines=36> */
.L_x_13761:
        /* <DEDUP_REMOVED lines=12> */
.L_x_13763:
[----:B------:R-:W-:Y:S05]  /*20c70*/  BSYNC.RECONVERGENT B2 ;  /* 0x0000000000027941 */ /* 0x000fea0003800200 */
.L_x_13762:
        /* <DEDUP_REMOVED lines=58> */
[----:B------:R-:W-:Y:S01]  /*21020*/  IMAD.WIDE.U32 R2, R0, -0x326172a9, RZ ;  /* 0xcd9e8d5700027825 */ /* 0x000fe200078e00ff */
[----:B------:R-:W-:-:S03]  /*21030*/  MOV R0, R10 ;  /* 0x0000000a00007202 */ /* 0x000fc60000000f00 */
[----:B------:R-:W-:Y:S01]  /*21040*/  IMAD.MOV.U32 R12, RZ, RZ, R2 ;  /* 0x000000ffff0c7224 */ /* 0x000fe200078e0002 */
[----:B------:R-:W-:-:S07]  /*21050*/  LOP3.LUT R16, R4, UR16, R3, 0x96, !PT ;  /* 0x0000001004107c12 */ /* 0x000fce000f8e9603 */
.L_x_13760:
[----:B------:R-:W-:Y:S05]  /*21060*/  BSYNC.RECONVERGENT B1 ;  /* 0x0000000000017941 */ /* 0x000fea0003800200 */
.L_x_13759:
        /* <DEDUP_REMOVED lines=24> */
.L_x_13766:
        /* <DEDUP_REMOVED lines=12> */
.L_x_13768:
[----:B------:R-:W-:Y:S05]  /*212b0*/  BSYNC.RECONVERGENT B2 ;  /* 0x0000000000027941 */ /* 0x000fea0003800200 */
.L_x_13767:
        /* <DEDUP_REMOVED lines=62> */
.L_x_13765:
[----:B------:R-:W-:Y:S05]  /*216a0*/  BSYNC.RECONVERGENT B1 ;  /* 0x0000000000017941 */ /* 0x000fea0003800200 */
.L_x_13764:
[----:B------:R-:W-:Y:S01]  /*216b0*/  I2FP.F32.U32 R3, R3 ;  /* 0x0000000300037245 */ /* 0x000fe20000201000 */
[----:B------:R-:W-:Y:S01]  /*216c0*/  BSSY.RECONVERGENT B1, `(.L_x_13769) ;  /* 0x0000062000017945 */ /* 0x000fe20003800200 */
[----:B------:R-:W-:Y:S01]  /*216d0*/  FSEL R2, R2, RZ, P4 ;  /* 0x000000ff02027208 */ /* 0x000fe20002000000 */
[----:B------:R-:W-:Y:S02]  /*216e0*/  IMAD.MOV.U32 R5, RZ, RZ, R12 ;  /* 0x000000ffff057224 */ /* 0x000fe400078e000c */
[----:B------:R-:W-:-:S05]  /*216f0*/  FFMA.FTZ R3, R3, R230, 1.1641532182693481445e-10 ;  /* 0x2f00000003037423 */ /* 0x000fca00000100e6 */
[----:B------:R-:W-:Y:S02]  /*21700*/  FSETP.GTU.FTZ.AND P2, PT, R3, R194, PT ;  /* 0x000000c20300720b */ /* 0x000fe40003f5c000 */
[----:B------:R-:W-:-:S05]  /*21710*/  SHF.L.U32 R3, R128, 0x10, RZ ;  /* 0x0000001080037819 */ /* 0x000fca00000006ff */
        /* <DEDUP_REMOVED lines=17> */
.L_x_13771:
        /* <DEDUP_REMOVED lines=12> */
.L_x_13773:
[----:B------:R-:W-:Y:S05]  /*218f0*/  BSYNC.RECONVERGENT B2 ;  /* 0x0000000000027941 */ /* 0x000fea0003800200 */
.L_x_13772:
        /* <DEDUP_REMOVED lines=62> */
.L_x_13770:
[----:B------:R-:W-:Y:S05]  /*21ce0*/  BSYNC.RECONVERGENT B1 ;  /* 0x0000000000017941 */ /* 0x000fea0003800200 */
.L_x_13769:
        /* <DEDUP_REMOVED lines=20> */
.L_x_13776:
        /* <DEDUP_REMOVED lines=12> */
.L_x_13778:
[----:B------:R-:W-:Y:S05]  /*21ef0*/  BSYNC.RECONVERGENT B2 ;  /* 0x0000000000027941 */ /* 0x000fea0003800200 */
.L_x_13777:
        /* <DEDUP_REMOVED lines=62> */
.L_x_13775:
[----:B------:R-:W-:Y:S05]  /*222e0*/  BSYNC.RECONVERGENT B1 ;  /* 0x0000000000017941 */ /* 0x000fea0003800200 */
.L_x_13774:
[----:B------:R-:W-:Y:S01]  /*222f0*/  I2FP.F32.U32 R3, R5 ;  /* 0x0000000500037245 */ /* 0x000fe20000201000 */
[----:B------:R-:W-:Y:S01]  /*22300*/  BSSY.RECONVERGENT B1, `(.L_x_13779) ;  /* 0x0000063000017945 */ /* 0x000fe20003800200 */
[----:B------:R-:W-:-:S03]  /*22310*/  FSEL R0, R0, RZ, P4 ;  /* 0x000000ff00007208 */ /* 0x000fc60002000000 */
        /* <DEDUP_REMOVED lines=8> */
[----:B------:R-:W-:Y:S01]  /*223a0*/  IMAD.MOV.U32 R3, RZ, RZ, 0x2 ;  /* 0x00000002ff037424 */ /* 0x000fe200078e00ff */
        /* <DEDUP_REMOVED lines=13> */
.L_x_13781:
        /* <DEDUP_REMOVED lines=12> */
.L_x_13783:
[----:B------:R-:W-:Y:S05]  /*22540*/  BSYNC.RECONVERGENT B2 ;  /* 0x0000000000027941 */ /* 0x000fea0003800200 */
.L_x_13782:
        /* <DEDUP_REMOVED lines=62> */
.L_x_13780:
[----:B------:R-:W-:Y:S05]  /*22930*/  BSYNC.RECONVERGENT B1 ;  /* 0x0000000000017941 */ /* 0x000fea0003800200 */
.L_x_13779:
        /* <DEDUP_REMOVED lines=21> */
.L_x_13786:
        /* <DEDUP_REMOVED lines=12> */
.L_x_13788:
[----:B------:R-:W-:Y:S05]  /*22b50*/  BSYNC.RECONVERGENT B2 ;  /* 0x0000000000027941 */ /* 0x000fea0003800200 */
.L_x_13787:
        /* <DEDUP_REMOVED lines=62> */
.L_x_13785:
[----:B------:R-:W-:Y:S05]  /*22f40*/  BSYNC.RECONVERGENT B1 ;  /* 0x0000000000017941 */ /* 0x000fea0003800200 */
.L_x_13784:
        /* <DEDUP_REMOVED lines=24> */
.L_x_13791:
        /* <DEDUP_REMOVED lines=12> */
.L_x_13793:
[----:B------:R-:W-:Y:S05]  /*23190*/  BSYNC.RECONVERGENT B2 ;  /* 0x0000000000027941 */ /* 0x000fea0003800200 */
.L_x_13792:
        /* <DEDUP_REMOVED lines=62> */
.L_x_13790:
[----:B------:R-:W-:Y:S05]  /*23580*/  BSYNC.RECONVERGENT B1 ;  /* 0x0000000000017941 */ /* 0x000fea0003800200 */
.L_x_13789:
        /* <DEDUP_REMOVED lines=20> */
.L_x_13796:
        /* <DEDUP_REMOVED lines=12> */
.L_x_13798:
[----:B------:R-:W-:Y:S05]  /*23790*/  BSYNC.RECONVERGENT B2 ;  /* 0x0000000000027941 */ /* 0x000fea0003800200 */
.L_x_13797:
        /* <DEDUP_REMOVED lines=62> */
.L_x_13795:
[----:B------:R-:W-:Y:S05]  /*23b80*/  BSYNC.RECONVERGENT B1 ;  /* 0x0000000000017941 */ /* 0x000fea0003800200 */
.L_x_13794:
[----:B------:R-:W-:Y:S01]  /*23b90*/  I2FP.F32.U32 R3, R5 ;  /* 0x0000000500037245 */ /* 0x000fe20000201000 */
[----:B------:R-:W-:Y:S01]  /*23ba0*/  BSSY.RECONVERGENT B1, `(.L_x_13799) ;  /* 0x0000063000017945 */ /* 0x000fe20003800200 */
[----:B------:R-:W-:Y:S01]  /*23bb0*/  FSEL R0, R0, RZ, P4 ;  /* 0x000000ff00007208 */ /* 0x000fe20002000000 */
[----:B------:R-:W-:Y:S02]  /*23bc0*/  IMAD.MOV.U32 R14, RZ, RZ, 0x2 ;  /* 0x00000002ff0e7424 */ /* 0x000fe400078e00ff */
[----:B------:R-:W-:Y:S01]  /*23bd0*/  FFMA.FTZ R3, R3, R230, 1.1641532182693481445e-10 ;  /* 0x2f00000003037423 */ /* 0x000fe200000100e6 */
[----:B------:R-:W-:-:S04]  /*23be0*/  IMAD.MOV.U32 R4, RZ, RZ, R12 ;  /* 0x000000ffff047224 */ /* 0x000fc800078e000c */
[----:B------:R-:W-:Y:S02]  /*23bf0*/  FSETP.GTU.FTZ.AND P2, PT, R3, R194, PT ;  /* 0x000000c20300720b */ /* 0x000fe40003f5c000 */
[----:B------:R-:W-:-:S04]  /*23c00*/  PRMT R3, R129, 0x7632, R3 ;  /* 0x0000763281037816 */ /* 0x000fc80000000003 */
[----:B------:R-:W-:-:S05]  /*23c10*/  SHF.L.U32 R3, R3, 0x10, RZ ;  /* 0x0000001003037819 */ /* 0x000fca00000006ff */
        /* <DEDUP_REMOVED lines=16> */
.L_x_13801:
        /* <DEDUP_REMOVED lines=12> */
.L_x_13803:
[----:B------:R-:W-:Y:S05]  /*23de0*/  BSYNC.RECONVERGENT B2 ;  /* 0x0000000000027941 */ /* 0x000fea0003800200 */
.L_x_13802:
        /* <DEDUP_REMOVED lines=62> */
.L_x_13800:
[----:B------:R-:W-:Y:S05]  /*241d0*/  BSYNC.RECONVERGENT B1 ;  /* 0x0000000000017941 */ /* 0x000fea0003800200 */
.L_x_13799:
        /* <DEDUP_REMOVED lines=19> */
.L_x_13806:
        /* <DEDUP_REMOVED lines=12> */
.L_x_13808:
[----:B------:R-:W-:Y:S05]  /*243d0*/  BSYNC.RECONVERGENT B2 ;  /* 0x0000000000027941 */ /* 0x000fea0003800200 */
.L_x_13807:
        /* <DEDUP_REMOVED lines=62> */
.L_x_13805:
[----:B------:R-:W-:Y:S05]  /*247c0*/  BSYNC.RECONVERGENT B1 ;  /* 0x0000000000017941 */ /* 0x000fea0003800200 */
.L_x_13804:
        /* <DEDUP_REMOVED lines=24> */
.L_x_13811:
        /* <DEDUP_REMOVED lines=12> */
.L_x_13813:
[----:B------:R-:W-:Y:S05]  /*24a10*/  BSYNC.RECONVERGENT B2 ;  /* 0x0000000000027941 */ /* 0x000fea0003800200 */
.L_x_13812:
        /* <DEDUP_REMOVED lines=62> */
.L_x_13810:
[----:B------:R-:W-:Y:S05]  /*24e00*/  BSYNC.RECONVERGENT B1 ;  /* 0x0000000000017941 */ /* 0x000fea0003800200 */
.L_x_13809:
        /* <DEDUP_REMOVED lines=18> */
.L_x_13816:
        /* <DEDUP_REMOVED lines=12> */
.L_x_13818:
[----:B------:R-:W-:Y:S05]  /*24ff0*/  BSYNC.RECONVERGENT B2 ;  /* 0x0000000000027941 */ /* 0x000fea0003800200 */
.L_x_13817:
        /* <DEDUP_REMOVED lines=62> */
.L_x_13815:
[----:B------:R-:W-:Y:S05]  /*253e0*/  BSYNC.RECONVERGENT B1 ;  /* 0x0000000000017941 */ /* 0x000fea0003800200 */
.L_x_13814:
        /* <DEDUP_REMOVED lines=24> */
.L_x_13821:
        /* <DEDUP_REMOVED lines=12> */
.L_x_13823:
[----:B------:R-:W-:Y:S05]  /*25630*/  BSYNC.RECONVERGENT B2 ;  /* 0x0000000000027941 */ /* 0x000fea0003800200 */
.L_x_13822:
        /* <DEDUP_REMOVED lines=62> */
.L_x_13820:
[----:B------:R-:W-:Y:S05]  /*25a20*/  BSYNC.RECONVERGENT B1 ;  /* 0x0000000000017941 */ /* 0x000fea0003800200 */
.L_x_13819:
        /* <DEDUP_REMOVED lines=19> */
.L_x_13826:
        /* <DEDUP_REMOVED lines=12> */
.L_x_13828:
[----:B------:R-:W-:Y:S05]  /*25c20*/  BSYNC.RECONVERGENT B2 ;  /* 0x0000000000027941 */ /* 0x000fea0003800200 */
.L_x_13827:
        /* <DEDUP_REMOVED lines=62> */
.L_x_13825:
[----:B------:R-:W-:Y:S05]  /*26010*/  BSYNC.RECONVERGENT B1 ;  /* 0x0000000000017941 */ /* 0x000fea0003800200 */
.L_x_13824:
        /* <DEDUP_REMOVED lines=23> */
.L_x_13831:
        /* <DEDUP_REMOVED lines=12> */
.L_x_13833:
[----:B------:R-:W-:Y:S05]  /*26250*/  BSYNC.RECONVERGENT B2 ;  /* 0x0000000000027941 */ /* 0x000fea0003800200 */
.L_x_13832:
        /* <DEDUP_REMOVED lines=62> */
.L_x_13830:
[----:B------:R-:W-:Y:S05]  /*26640*/  BSYNC.RECONVERGENT B1 ;  /* 0x0000000000017941 */ /* 0x000fea0003800200 */
.L_x_13829:
        /* <DEDUP_REMOVED lines=18> */
.L_x_13836:
        /* <DEDUP_REMOVED lines=15> */
.L_x_13838:
[----:B------:R-:W-:Y:S05]  /*26860*/  BSYNC.RECONVERGENT B2 ;  /* 0x0000000000027941 */ /* 0x000fea0003800200 */
.L_x_13837:
        /* <DEDUP_REMOVED lines=62> */
.L_x_13835:
[----:B------:R-:W-:Y:S05]  /*26c50*/  BSYNC.RECONVERGENT B1 ;  /* 0x0000000000017941 */ /* 0x000fea0003800200 */
.L_x_13834:
[----:B------:R-:W-:Y:S02]  /*26c60*/  I2FP.F32.U32 R10, R10 ;  /* 0x0000000a000a7245 */ /* 0x000fe40000201000 */
        /* <DEDUP_REMOVED lines=8> */
[----:B------:R-:W-:-:S03]  /*26cf0*/  SEL R0, RZ, 0x1, P6 ;  /* 0x00000001ff007807 */ /* 0x000fc60003000000 */
[----:B------:R-:W-:Y:S01]  /*26d00*/  @P1 FADD.FTZ R171, R139, R171 ;  /* 0x000000ab8bab1221 */ /* 0x000fe20000010000 */
[----:B------:R-:W-:Y:S06]  /*26d10*/  BRA `(.L_x_13839) ;  /* 0x00000030007c7947 */ /* 0x000fec0003800000 */
.L_x_13758:
        /* <DEDUP_REMOVED lines=16> */
.L_x_13842:
        /* <DEDUP_REMOVED lines=12> */
.L_x_13844:
[----:B------:R-:W-:Y:S05]  /*26ee0*/  BSYNC.RECONVERGENT B2 ;  /* 0x0000000000027941 */ /* 0x000fea0003800200 */
.L_x_13843:
        /* <DEDUP_REMOVED lines=62> */
.L_x_13841:
[----:B------:R-:W-:Y:S05]  /*272d0*/  BSYNC.RECONVERGENT B1 ;  /* 0x0000000000017941 */ /* 0x000fea0003800200 */
.L_x_13840:
[----:B------:R-:W1:Y:S01]  /*272e0*/  LDC R194, c[0x0][0x404] ;  /* 0x00010100ffc27b82 */ /* 0x000e620000000800 */
[----:B------:R-:W-:Y:S01]  /*272f0*/  I2FP.F32.U32 R10, R165 ;  /* 0x000000a5000a7245 */ /* 0x000fe20000201000 */
[----:B------:R-:W-:Y:S01]  /*27300*/  HFMA2 R193, -RZ, RZ, 0.1171875, 0 ;  /* 0x2f800000ffc17431 */ /* 0x000fe200000001ff */
[----:B------:R-:W-:Y:S01]  /*27310*/  LOP3.LUT R18, R18, 0xffffffef, RZ, 0xc0, !PT ;  /* 0xffffffef12127812 */ /* 0x000fe200078ec0ff */
[----:B------:R-:W-:Y:S01]  /*27320*/  BSSY.RECONVERGENT B1, `(.L_x_13845) ;  /* 0x000005d000017945 */ /* 0x000fe20003800200 */
[----:B-----5:R-:W-:Y:S02]  /*27330*/  PRMT R14, R168, 0x7632, R14 ;  /* 0x00007632a80e7816 */ /* 0x020fe4000000000e */
[----:B------:R-:W-:Y:S01]  /*27340*/  FFMA.FTZ R10, R10, R193, 1.1641532182693481445e-10 ;  /* 0x2f0000000a0a7423 */ /* 0x000fe200000100c1 */
[----:B------:R-:W-:-:S04]  /*27350*/  MOV R167, R12 ;  /* 0x0000000c00a77202 */ /* 0x000fc80000000f00 */
[----:B-1----:R-:W-:Y:S01]  /*27360*/  FSETP.LE.FTZ.AND P2, PT, R10, R194, PT ;  /* 0x000000c20a00720b */ /* 0x002fe20003f53000 */
[----:B------:R-:W-:Y:S02]  /*27370*/  IMAD.U32 R10, R168, 0x10000, RZ ;  /* 0x00010000a80a7824 */ /* 0x000fe400078e00ff */
[----:B------:R-:W-:-:S10]  /*27380*/  IMAD.MOV.U32 R168, RZ, RZ, 0x2 ;  /* 0x00000002ffa87424 */ /* 0x000fd400078e00ff */
        /* <DEDUP_REMOVED lines=11> */
.L_x_13847:
        /* <DEDUP_REMOVED lines=12> */
.L_x_13849:
[----:B------:R-:W-:Y:S05]  /*27500*/  BSYNC.RECONVERGENT B2 ;  /* 0x0000000000027941 */ /* 0x000fea0003800200 */
.L_x_13848:
[----:B0-----:R-:W-:Y:S01]  /*27510*/  IMAD.WIDE.U32 R190, R19, -0x2daee0ad, RZ ;  /* 0xd2511f5313be7825 */ /* 0x001fe200078e00ff */
        /* <DEDUP_REMOVED lines=61> */
.L_x_13846:
[----:B------:R-:W-:Y:S05]  /*278f0*/  BSYNC.RECONVERGENT B1 ;  /* 0x0000000000017941 */ /* 0x000fea0003800200 */
.L_x_13845:
[----:B------:R-:W-:Y:S01]  /*27900*/  I2FP.F32.U32 R164, R167 ;  /* 0x000000a700a47245 */ /* 0x000fe20000201000 */
[----:B------:R-:W-:Y:S01]  /*27910*/  BSSY.RECONVERGENT B1, `(.L_x_13850) ;  /* 0x000005d000017945 */ /* 0x000fe20003800200 */
[----:B------:R-:W-:Y:S01]  /*27920*/  LOP3.LUT R18, R18, 0xfffffff7, RZ, 0xc0, !PT ;  /* 0xfffffff712127812 */ /* 0x000fe200078ec0ff */
[----:B------:R-:W-:Y:S01]  /*27930*/  IMAD.MOV.U32 R166, RZ, RZ, 0x2 ;  /* 0x00000002ffa67424 */ /* 0x000fe200078e00ff */
[----:B------:R-:W-:Y:S01]  /*27940*/  MOV R165, R12 ;  /* 0x0000000c00a57202 */ /* 0x000fe20000000f00 */
        /* <DEDUP_REMOVED lines=14> */
.L_x_13852:
        /* <DEDUP_REMOVED lines=12> */
.L_x_13854:
[----:B------:R-:W-:Y:S05]  /*27af0*/  BSYNC.RECONVERGENT B2 ;  /* 0x0000000000027941 */ /* 0x000fea0003800200 */
.L_x_13853:
        /* <DEDUP_REMOVED lines=62> */
.L_x_13851:
[----:B------:R-:W-:Y:S05]  /*27ee0*/  BSYNC.RECONVERGENT B1 ;  /* 0x0000000000017941 */ /* 0x000fea0003800200 */
.L_x_13850:
[----:B------:R-:W-:Y:S01]  /*27ef0*/  I2FP.F32.U32 R14, R165 ;  /* 0x000000a5000e7245 */ /* 0x000fe20000201000 */
[----:B------:R-:W-:Y:S01]  /*27f00*/  BSSY.RECONVERGENT B1, `(.L_x_13855) ;  /* 0x000005e000017945 */ /* 0x000fe20003800200 */
[----:B------:R-:W-:Y:S01]  /*27f10*/  LOP3.LUT R18, R18, 0xfffffffb, RZ, 0xc0, !PT ;  /* 0xfffffffb12127812 */ /* 0x000fe200078ec0ff */
[----:B------:R-:W-:Y:S02]  /*27f20*/  IMAD.U32 R165, R169, 0x10000, RZ ;  /* 0x00010000a9a57824 */ /* 0x000fe400078e00ff */
[----:B------:R-:W-:Y:S01]  /*27f30*/  FFMA.FTZ R14, R14, R193, 1.1641532182693481445e-10 ;  /* 0x2f0000000e0e7423 */ /* 0x000fe200000100c1 */
[----:B0-----:R-:W-:-:S04]  /*27f40*/  IMAD.MOV.U32 R190, RZ, RZ, 0x2 ;  /* 0x00000002ffbe7424 */ /* 0x001fc800078e00ff */
        /* <DEDUP_REMOVED lines=14> */
.L_x_13857:
        /* <DEDUP_REMOVED lines=12> */
.L_x_13859:
[----:B------:R-:W-:Y:S05]  /*280f0*/  BSYNC.RECONVERGENT B2 ;  /* 0x0000000000027941 */ /* 0x000fea0003800200 */
.L_x_13858:
        /* <DEDUP_REMOVED lines=62> */
.L_x_13856:
[----:B------:R-:W-:Y:S05]  /*284e0*/  BSYNC.RECONVERGENT B1 ;  /* 0x0000000000017941 */ /* 0x000fea0003800200 */
.L_x_13855:
        /* <DEDUP_REMOVED lines=19> */
.L_x_13862:
        /* <DEDUP_REMOVED lines=12> */
.L_x_13864:
[----:B------:R-:W-:Y:S05]  /*286e0*/  BSYNC.RECONVERGENT B2 ;  /* 0x0000000000027941 */ /* 0x000fea0003800200 */
.L_x_13863:
        /* <DEDUP_REMOVED lines=62> */
.L_x_13861:
[----:B------:R-:W-:Y:S05]  /*28ad0*/  BSYNC.RECONVERGENT B1 ;  /* 0x0000000000017941 */ /* 0x000fea0003800200 */
.L_x_13860:
[----:B------:R-:W-:Y:S01]  /*28ae0*/  ISETP.NE.AND P3, PT, R168, 0x1, PT ;  /* 0x00000001a800780c */ /* 0x000fe20003f65270 */
[----:B------:R-:W-:Y:S01]  /*28af0*/  BSSY.RECONVERGENT B1, `(.L_x_13865) ;  /* 0x000005c000017945 */ /* 0x000fe20003800200 */
[----:B------:R-:W-:Y:S01]  /*28b00*/  I2FP.F32.U32 R14, R167 ;  /* 0x000000a7000e7245 */ /* 0x000fe20000201000 */
[----:B------:R-:W-:Y:S02]  /*28b10*/  IMAD.U32 R167, R170, 0x10000, RZ ;  /* 0x00010000aaa77824 */ /* 0x000fe400078e00ff */
[----:B------:R-:W-:Y:S02]  /*28b20*/  IMAD.MOV.U32 R191, RZ, RZ, 0x2 ;  /* 0x00000002ffbf7424 */ /* 0x000fe400078e00ff */
[----:B------:R-:W-:-:S05]  /*28b30*/  FFMA.FTZ R14, R14, R193, 1.1641532182693481445e-10 ;  /* 0x2f0000000e0e7423 */ /* 0x000fca00000100c1 */
[----:B------:R-:W-:Y:S02]  /*28b40*/  FSETP.LE.FTZ.AND P2, PT, R14, R194, PT ;  /* 0x000000c20e00720b */ /* 0x000fe40003f53000 */
[----:B------:R-:W-:Y:S02]  /*28b50*/  PRMT R14, R170, 0x7632, R14 ;  /* 0x00007632aa0e7816 */ /* 0x000fe4000000000e */
[----:B------:R-:W-:Y:S01]  /*28b60*/  MOV R170, R12 ;  /* 0x0000000c00aa7202 */ /* 0x000fe20000000f00 */
        /* <DEDUP_REMOVED lines=9> */
.L_x_13867:
        /* <DEDUP_REMOVED lines=12> */
.L_x_13869:
[----:B------:R-:W-:Y:S05]  /*28cc0*/  BSYNC.RECONVERGENT B2 ;  /* 0x0000000000027941 */ /* 0x000fea0003800200 */
.L_x_13868:
        /* <DEDUP_REMOVED lines=62> */
.L_x_13866:
[----:B------:R-:W-:Y:S05]  /*290b0*/  BSYNC.RECONVERGENT B1 ;  /* 0x0000000000017941 */ /* 0x000fea0003800200 */
.L_x_13865:
[----:B------:R-:W-:Y:S01]  /*290c0*/  ISETP.NE.AND P4, PT, R191, 0x1, PT ;  /* 0x00000001bf00780c */ /* 0x000fe20003f85270 */
[----:B------:R-:W-:Y:S01]  /*290d0*/  BSSY.RECONVERGENT B1, `(.L_x_13870) ;  /* 0x000005b000017945 */ /* 0x000fe20003800200 */
[----:B------:R-:W-:Y:S01]  /*290e0*/  I2FP.F32.U32 R168, R170 ;  /* 0x000000aa00a87245 */ /* 0x000fe20000201000 */
[----:B------:R-:W-:Y:S01]  /*290f0*/  IMAD.MOV.U32 R190, RZ, RZ, 0x2 ;  /* 0x00000002ffbe7424 */ /* 0x000fe200078e00ff */
[----:B------:R-:W-:-:S03]  /*29100*/  MOV R169, R12 ;  /* 0x0000000c00a97202 */ /* 0x000fc60000000f00 */
        /* <DEDUP_REMOVED lines=12> */
.L_x_13872:
        /* <DEDUP_REMOVED lines=12> */
.L_x_13874:
[----:B------:R-:W-:Y:S05]  /*29290*/  BSYNC.RECONVERGENT B2 ;  /* 0x0000000000027941 */ /* 0x000fea0003800200 */
.L_x_13873:
        /* <DEDUP_REMOVED lines=62> */
.L_x_13871:
[----:B------:R-:W-:Y:S05]  /*29680*/  BSYNC.RECONVERGENT B1 ;  /* 0x0000000000017941 */ /* 0x000fea0003800200 */
.L_x_13870:
        /* <DEDUP_REMOVED lines=18> */
.L_x_13877:
        /* <DEDUP_REMOVED lines=12> */
.L_x_13879:
[----:B------:R-:W-:Y:S05]  /*29870*/  BSYNC.RECONVERGENT B2 ;  /* 0x0000000000027941 */ /* 0x000fea0003800200 */
.L_x_13878:
        /* <DEDUP_REMOVED lines=62> */
.L_x_13876:
[----:B------:R-:W-:Y:S05]  /*29c60*/  BSYNC.RECONVERGENT B1 ;  /* 0x0000000000017941 */ /* 0x000fea0003800200 */
.L_x_13875:
        /* <DEDUP_REMOVED lines=42> */
.L_x_13839:
        /* <DEDUP_REMOVED lines=44> */
.L_x_13880:
[----:B------:R-:W-:Y:S01]  /*2a1d0*/  MOV R10, R189 ;  /* 0x000000bd000a7202 */ /* 0x000fe20000000f00 */
[----:B------:R-:W-:-:S07]  /*2a1e0*/  VIADD R188, R188, 0x20 ;  /* 0x00000020bcbc7836 */ /* 0x000fce0000000000 */
.L_x_13757:
[----:B------:R-:W-:Y:S05]  /*2a1f0*/  BSYNC.RECONVERGENT B0 ;  /* 0x0000000000007941 */ /* 0x000fea0003800200 */
.L_x_13756:
        /* <DEDUP_REMOVED lines=36> */
.L_x_13886:
        /* <DEDUP_REMOVED lines=12> */
.L_x_13888:
[----:B------:R-:W-:Y:S05]  /*2a500*/  BSYNC.RECONVERGENT B2 ;  /* 0x0000000000027941 */ /* 0x000fea0003800200 */
.L_x_13887:
        /* <DEDUP_REMOVED lines=62> */
.L_x_13885:
[----:B------:R-:W-:Y:S05]  /*2a8f0*/  BSYNC.RECONVERGENT B1 ;  /* 0x0000000000017941 */ /* 0x000fea0003800200 */
.L_x_13884:
[----:B------:R-:W2:Y:S01]  /*2a900*/  LDC R194, c[0x0][0x404] ;  /* 0x00010100ffc27b82 */ /* 0x000ea20000000800 */
[----:B------:R-:W-:Y:S01]  /*2a910*/  I2FP.F32.U32 R2, R0 ;  /* 0x0000000000027245 */ /* 0x000fe20000201000 */
[----:B------:R-:W-:Y:S01]  /*2a920*/  IMAD.MOV.U32 R230, RZ, RZ, 0x2f800000 ;  /* 0x2f800000ffe67424 */ /* 0x000fe200078e00ff */
[----:B------:R-:W-:Y:S01]  /*2a930*/  ISETP.NE.AND P2, PT, R5, 0x1, PT ;  /* 0x000000010500780c */ /* 0x000fe20003f45270 */
[----:B-----5:R-:W-:Y:S01]  /*2a940*/  IMAD.U32 R3, R176, 0x10000, RZ ;  /* 0x00010000b0037824 */ /* 0x020fe200078e00ff */
[----:B------:R-:W-:Y:S01]  /*2a950*/  LOP3.LUT R18, R18, 0xffffffef, RZ, 0xc0, !PT ;  /* 0xffffffef12127812 */ /* 0x000fe200078ec0ff */
[----:B------:R-:W-:Y:S01]  /*2a960*/  FFMA.FTZ R2, R2, R230, 1.1641532182693481445e-10 ;  /* 0x2f00000002027423 */ /* 0x000fe200000100e6 */
[----:B------:R-:W-:Y:S01]  /*2a970*/  BSSY.RECONVERGENT B1, `(.L_x_13889) ;  /* 0x000005c000017945 */ /* 0x000fe20003800200 */
[----:B------:R-:W3:Y:S01]  /*2a980*/  LDC R193, c[0x0][0x408] ;  /* 0x00010200ffc17b82 */ /* 0x000ee20000000800 */
[----:B------:R-:W-:Y:S02]  /*2a990*/  PRMT R0, R176, 0x7632, R0 ;  /* 0x00007632b0007816 */ /* 0x000fe40000000000 */
[----:B------:R-:W-:-:S02]  /*2a9a0*/  MOV R4, 0x2 ;  /* 0x0000000200047802 */ /* 0x000fc40000000f00 */
[----:B--2---:R-:W-:Y:S01]  /*2a9b0*/  FSETP.LE.FTZ.AND P4, PT, R2, R194, PT ;  /* 0x000000c20200720b */ /* 0x004fe20003f93000 */
[----:B---3--:R-:W-:Y:S01]  /*2a9c0*/  FMUL.FTZ R2, R3, R193 ;  /* 0x000000c103027220 */ /* 0x008fe20000410000 */
        /* <DEDUP_REMOVED lines=11> */
.L_x_13891:
        /* <DEDUP_REMOVED lines=12> */
.L_x_13893:
[----:B------:R-:W-:Y:S05]  /*2ab40*/  BSYNC.RECONVERGENT B2 ;  /* 0x0000000000027941 */ /* 0x000fea0003800200 */
.L_x_13892:
        /* <DEDUP_REMOVED lines=62> */
.L_x_13890:
[----:B------:R-:W-:Y:S05]  /*2af30*/  BSYNC.RECONVERGENT B1 ;  /* 0x0000000000017941 */ /* 0x000fea0003800200 */
.L_x_13889:
        /* <DEDUP_REMOVED lines=9> */
[----:B-1----:R-:W-:Y:S01]  /*2afd0*/  FADD.FTZ R172, R3, R2 ;  /* 0x0000000203ac7221 */ /* 0x002fe20000010000 */
        /* <DEDUP_REMOVED lines=14> */
.L_x_13896:
        /* <DEDUP_REMOVED lines=12> */
.L_x_13898:
[----:B------:R-:W-:Y:S05]  /*2b180*/  BSYNC.RECONVERGENT B2 ;  /* 0x0000000000027941 */ /* 0x000fea0003800200 */
.L_x_13897:
        /* <DEDUP_REMOVED lines=62> */
.L_x_13895:
[----:B------:R-:W-:Y:S05]  /*2b570*/  BSYNC.RECONVERGENT B1 ;  /* 0x0000000000017941 */ /* 0x000fea0003800200 */
.L_x_13894:
        /* <DEDUP_REMOVED lines=20> */
.L_x_13901:
        /* <DEDUP_REMOVED lines=12> */
.L_x_13903:
[----:B------:R-:W-:Y:S05]  /*2b780*/  BSYNC.RECONVERGENT B2 ;  /* 0x0000000000027941 */ /* 0x000fea0003800200 */
.L_x_13902:
        /* <DEDUP_REMOVED lines=62> */
.L_x_13900:
[----:B------:R-:W-:Y:S05]  /*2bb70*/  BSYNC.RECONVERGENT B1 ;  /* 0x0000000000017941 */ /* 0x000fea0003800200 */
.L_x_13899:
        /* <DEDUP_REMOVED lines=25> */
.L_x_13906:
        /* <DEDUP_REMOVED lines=12> */
.L_x_13908:
[----:B------:R-:W-:Y:S05]  /*2bdd0*/  BSYNC.RECONVERGENT B2 ;  /* 0x0000000000027941 */ /* 0x000fea0003800200 */
.L_x_13907:
        /* <DEDUP_REMOVED lines=62> */
.L_x_13905:
[----:B------:R-:W-:Y:S05]  /*2c1c0*/  BSYNC.RECONVERGENT B1 ;  /* 0x0000000000017941 */ /* 0x000fea0003800200 */
.L_x_13904:
[----:B------:R-:W-:Y:S01]  /*2c1d0*/  I2FP.F32.U32 R0, R0 ;  /* 0x0000000000007245 */ /* 0x000fe20000201000 */
[----:B------:R-:W-:Y:S01]  /*2c1e0*/  IMAD.U32 R2, R177, 0x10000, RZ ;  /* 0x00010000b1027824 */ /* 0x000fe200078e00ff */
[----:B------:R-:W-:Y:S01]  /*2c1f0*/  ISETP.NE.AND P2, PT, R3, 0x1, PT ;  /* 0x000000010300780c */ /* 0x000fe20003f45270 */
[----:B------:R-:W-:Y:S01]  /*2c200*/  BSSY.RECONVERGENT B1, `(.L_x_13909) ;  /* 0x000005d000017945 */ /* 0x000fe20003800200 */
[----:B------:R-:W-:Y:S01]  /*2c210*/  LOP3.LUT R18, R18, 0xfffffffb, RZ, 0xc0, !PT ;  /* 0xfffffffb12127812 */ /* 0x000fe200078ec0ff */
[----:B------:R-:W-:Y:S01]  /*2c220*/  FFMA.FTZ R0, R0, R230, 1.1641532182693481445e-10 ;  /* 0x2f00000000007423 */ /* 0x000fe200000100e6 */
[----:B------:R-:W-:Y:S02]  /*2c230*/  HFMA2 R4, -RZ, RZ, 0, 1.1920928955078125e-07 ;  /* 0x00000002ff047431 */ /* 0x000fe400000001ff */
[----:B------:R-:W-:Y:S01]  /*2c240*/  FMUL.FTZ R2, R2, R193 ;  /* 0x000000c102027220 */ /* 0x000fe20000410000 */
        /* <DEDUP_REMOVED lines=13> */
.L_x_13911:
        /* <DEDUP_REMOVED lines=12> */
.L_x_13913:
[----:B------:R-:W-:Y:S05]  /*2c3e0*/  BSYNC.RECONVERGENT B2 ;  /* 0x0000000000027941 */ /* 0x000fea0003800200 */
.L_x_13912:
        /* <DEDUP_REMOVED lines=62> */
.L_x_13910:
[----:B------:R-:W-:Y:S05]  /*2c7d0*/  BSYNC.RECONVERGENT B1 ;  /* 0x0000000000017941 */ /* 0x000fea0003800200 */
.L_x_13909:
        /* <DEDUP_REMOVED lines=24> */
.L_x_13916:
        /* <DEDUP_REMOVED lines=12> */
.L_x_13918:
[----:B------:R-:W-:Y:S05]  /*2ca20*/  BSYNC.RECONVERGENT B2 ;  /* 0x0000000000027941 */ /* 0x000fea0003800200 */
.L_x_13917:
        /* <DEDUP_REMOVED lines=62> */
.L_x_13915:
[----:B------:R-:W-:Y:S05]  /*2ce10*/  BSYNC.RECONVERGENT B1 ;  /* 0x0000000000017941 */ /* 0x000fea0003800200 */
.L_x_13914:
        /* <DEDUP_REMOVED lines=20> */
.L_x_13921:
        /* <DEDUP_REMOVED lines=12> */
.L_x_13923:
[----:B------:R-:W-:Y:S05]  /*2d020*/  BSYNC.RECONVERGENT B2 ;  /* 0x0000000000027941 */ /* 0x000fea0003800200 */
.L_x_13922:
        /* <DEDUP_REMOVED lines=62> */
.L_x_13920:
[----:B------:R-:W-:Y:S05]  /*2d410*/  BSYNC.RECONVERGENT B1 ;  /* 0x0000000000017941 */ /* 0x000fea0003800200 */
.L_x_13919:
[----:B------:R-:W-:Y:S01]  /*2d420*/  I2FP.F32.U32 R3, R5 ;  /* 0x0000000500037245 */ /* 0x000fe20000201000 */
[----:B------:R-:W-:Y:S01]  /*2d430*/  BSSY.RECONVERGENT B1, `(.L_x_13924) ;  /* 0x0000063000017945 */ /* 0x000fe20003800200 */
[----:B------:R-:W-:Y:S01]  /*2d440*/  FSEL R0, R0, RZ, P4 ;  /* 0x000000ff00007208 */ /* 0x000fe20002000000 */
[----:B------:R-:W-:Y:S02]  /*2d450*/  HFMA2 R14, -RZ, RZ, 0, 1.1920928955078125e-07 ;  /* 0x00000002ff0e7431 */ /* 0x000fe400000001ff */
[----:B------:R-:W-:Y:S02]  /*2d460*/  IMAD.MOV.U32 R4, RZ, RZ, R12 ;  /* 0x000000ffff047224 */ /* 0x000fe400078e000c */
        /* <DEDUP_REMOVED lines=20> */
.L_x_13926:
        /* <DEDUP_REMOVED lines=12> */
.L_x_13928:
[----:B------:R-:W-:Y:S05]  /*2d670*/  BSYNC.RECONVERGENT B2 ;  /* 0x0000000000027941 */ /* 0x000fea0003800200 */
.L_x_13927:
        /* <DEDUP_REMOVED lines=62> */
.L_x_13925:
[----:B------:R-:W-:Y:S05]  /*2da60*/  BSYNC.RECONVERGENT B1 ;  /* 0x0000000000017941 */ /* 0x000fea0003800200 */
.L_x_13924:
[----:B------:R-:W-:Y:S01]  /*2da70*/  ISETP.NE.AND P3, PT, R14, 0x1, PT ;  /* 0x000000010e00780c */ /* 0x000fe20003f65270 */
[----:B------:R-:W-:Y:S01]  /*2da80*/  IMAD.U32 R2, R178, 0x10000, RZ ;  /* 0x00010000b2027824 */ /* 0x000fe200078e00ff */
[----:B------:R-:W-:Y:S01]  /*2da90*/  I2FP.F32.U32 R0, R4 ;  /* 0x0000000400007245 */ /* 0x000fe20000201000 */
[----:B------:R-:W-:Y:S01]  /*2daa0*/  BSSY.RECONVERGENT B1, `(.L_x_13929) ;  /* 0x000005b000017945 */ /* 0x000fe20003800200 */
[----:B------:R-:W-:Y:S02]  /*2dab0*/  HFMA2 R10, -RZ, RZ, 0, 1.1920928955078125e-07 ;  /* 0x00000002ff0a7431 */ /* 0x000fe400000001ff */
        /* <DEDUP_REMOVED lines=14> */
.L_x_13931:
        /* <DEDUP_REMOVED lines=12> */
.L_x_13933:
[----:B------:R-:W-:Y:S05]  /*2dc60*/  BSYNC.RECONVERGENT B2 ;  /* 0x0000000000027941 */ /* 0x000fea0003800200 */
.L_x_13932:
        /* <DEDUP_REMOVED lines=62> */
.L_x_13930:
[----:B------:R-:W-:Y:S05]  /*2e050*/  BSYNC.RECONVERGENT B1 ;  /* 0x0000000000017941 */ /* 0x000fea0003800200 */
.L_x_13929:
        /* <DEDUP_REMOVED lines=24> */
.L_x_13936:
        /* <DEDUP_REMOVED lines=12> */
.L_x_13938:
[----:B------:R-:W-:Y:S05]  /*2e2a0*/  BSYNC.RECONVERGENT B2 ;  /* 0x0000000000027941 */ /* 0x000fea0003800200 */
.L_x_13937:
        /* <DEDUP_REMOVED lines=62> */
.L_x_13935:
[----:B------:R-:W-:Y:S05]  /*2e690*/  BSYNC.RECONVERGENT B1 ;  /* 0x0000000000017941 */ /* 0x000fea0003800200 */
.L_x_13934:
        /* <DEDUP_REMOVED lines=18> */
.L_x_13941:
        /* <DEDUP_REMOVED lines=12> */
.L_x_13943:
[----:B------:R-:W-:Y:S05]  /*2e880*/  BSYNC.RECONVERGENT B2 ;  /* 0x0000000000027941 */ /* 0x000fea0003800200 */
.L_x_13942:
        /* <DEDUP_REMOVED lines=62> */
.L_x_13940:
[----:B------:R-:W-:Y:S05]  /*2ec70*/  BSYNC.RECONVERGENT B1 ;  /* 0x0000000000017941 */ /* 0x000fea0003800200 */
.L_x_13939:
        /* <DEDUP_REMOVED lines=24> */
.L_x_13946:
        /* <DEDUP_REMOVED lines=12> */
.L_x_13948:
[----:B------:R-:W-:Y:S05]  /*2eec0*/  BSYNC.RECONVERGENT B2 ;  /* 0x0000000000027941 */ /* 0x000fea0003800200 */
.L_x_13947:
        /* <DEDUP_REMOVED lines=62> */
.L_x_13945:
[----:B------:R-:W-:Y:S05]  /*2f2b0*/  BSYNC.RECONVERGENT B1 ;  /* 0x0000000000017941 */ /* 0x000fea0003800200 */
.L_x_13944:
        /* <DEDUP_REMOVED lines=19> */
.L_x_13951:
        /* <DEDUP_REMOVED lines=12> */
.L_x_13953:
[----:B------:R-:W-:Y:S05]  /*2f4b0*/  BSYNC.RECONVERGENT B2 ;  /* 0x0000000000027941 */ /* 0x000fea0003800200 */
.L_x_13952:
        /* <DEDUP_REMOVED lines=62> */
.L_x_13950:
[----:B------:R-:W-:Y:S05]  /*2f8a0*/  BSYNC.RECONVERGENT B1 ;  /* 0x0000000000017941 */ /* 0x000fea0003800200 */
.L_x_13949:
        /* <DEDUP_REMOVED lines=23> */
.L_x_13956:
        /* <DEDUP_REMOVED lines=12> */
.L_x_13958:
[----:B------:R-:W-:Y:S05]  /*2fae0*/  BSYNC.RECONVERGENT B2 ;  /* 0x0000000000027941 */ /* 0x000fea0003800200 */
.L_x_13957:
        /* <DEDUP_REMOVED lines=62> */
.L_x_13955:
[----:B------:R-:W-:Y:S05]  /*2fed0*/  BSYNC.RECONVERGENT B1 ;  /* 0x0000000000017941 */ /* 0x000fea0003800200 */
.L_x_13954:
[----:B------:R-:W-:Y:S01]  /*2fee0*/  ISETP.NE.AND P6, PT, R179, 0x1, PT ;  /* 0x00000001b300780c */ /* 0x000fe20003fc5270 */
[----:B------:R-:W-:Y:S01]  /*2fef0*/  IMAD.U32 R0, R0, 0x10000, RZ ;  /* 0x0001000000007824 */ /* 0x000fe200078e00ff */
[----:B------:R-:W-:Y:S01]  /*2ff00*/  I2FP.F32.U32 R10, R10 ;  /* 0x0000000a000a7245 */ /* 0x000fe20000201000 */
[----:B------:R-:W-:Y:S01]  /*2ff10*/  BSSY.RECONVERGENT B1, `(.L_x_13959) ;  /* 0x000005d000017945 */ /* 0x000fe20003800200 */
[----:B------:R-:W-:Y:S02]  /*2ff20*/  HFMA2 R14, -RZ, RZ, 0, 1.1920928955078125e-07 ;  /* 0x00000002ff0e7431 */ /* 0x000fe400000001ff */
        /* <DEDUP_REMOVED lines=13> */
.L_x_13961:
        /* <DEDUP_REMOVED lines=15> */
.L_x_13963:
[----:B------:R-:W-:Y:S05]  /*300f0*/  BSYNC.RECONVERGENT B2 ;  /* 0x0000000000027941 */ /* 0x000fea0003800200 */
.L_x_13962:
        /* <DEDUP_REMOVED lines=62> */
.L_x_13960:
[----:B------:R-:W-:Y:S05]  /*304e0*/  BSYNC.RECONVERGENT B1 ;  /* 0x0000000000017941 */ /* 0x000fea0003800200 */
.L_x_13959:
        /* <DEDUP_REMOVED lines=12> */
.L_x_13883:
        /* <DEDUP_REMOVED lines=16> */
.L_x_13967:
        /* <DEDUP_REMOVED lines=12> */
.L_x_13969:
[----:B------:R-:W-:Y:S05]  /*30770*/  BSYNC.RECONVERGENT B2 ;  /* 0x0000000000027941 */ /* 0x000fea0003800200 */
.L_x_13968:
        /* <DEDUP_REMOVED lines=62> */
.L_x_13966:
[----:B------:R-:W-:Y:S05]  /*30b60*/  BSYNC.RECONVERGENT B1 ;  /* 0x0000000000017941 */ /* 0x000fea0003800200 */
.L_x_13965:
[----:B------:R-:W1:Y:S01]  /*30b70*/  LDC R194, c[0x0][0x404] ;  /* 0x00010100ffc27b82 */ /* 0x000e620000000800 */
[----:B------:R-:W-:Y:S01]  /*30b80*/  I2FP.F32.U32 R10, R173 ;  /* 0x000000ad000a7245 */ /* 0x000fe20000201000 */
[----:B------:R-:W-:Y:S01]  /*30b90*/  IMAD.MOV.U32 R193, RZ, RZ, 0x2f800000 ;  /* 0x2f800000ffc17424 */ /* 0x000fe200078e00ff */
[----:B------:R-:W-:Y:S01]  /*30ba0*/  LOP3.LUT R18, R18, 0xffffffef, RZ, 0xc0, !PT ;  /* 0xffffffef12127812 */ /* 0x000fe200078ec0ff */
[----:B------:R-:W-:Y:S01]  /*30bb0*/  BSSY.RECONVERGENT B1, `(.L_x_13970) ;  /* 0x000005d000017945 */ /* 0x000fe20003800200 */
[----:B-----5:R-:W-:Y:S01]  /*30bc0*/  PRMT R14, R176, 0x7632, R14 ;  /* 0x00007632b00e7816 */ /* 0x020fe2000000000e */
[----:B------:R-:W-:Y:S01]  /*30bd0*/  FFMA.FTZ R10, R10, R193, 1.1641532182693481445e-10 ;  /* 0x2f0000000a0a7423 */ /* 0x000fe200000100c1 */
[----:B------:R-:W-:-:S04]  /*30be0*/  IMAD.MOV.U32 R175, RZ, RZ, R12 ;  /* 0x000000ffffaf7224 */ /* 0x000fc800078e000c */
[----:B-1----:R-:W-:Y:S02]  /*30bf0*/  FSETP.LE.FTZ.AND P2, PT, R10, R194, PT ;  /* 0x000000c20a00720b */ /* 0x002fe40003f53000 */
[----:B------:R-:W-:Y:S01]  /*30c00*/  SHF.L.U32 R10, R176, 0x10, RZ ;  /* 0x00000010b00a7819 */ /* 0x000fe200000006ff */
[----:B------:R-:W-:-:S10]  /*30c10*/  IMAD.MOV.U32 R176, RZ, RZ, 0x2 ;  /* 0x00000002ffb07424 */ /* 0x000fd400078e00ff */
        /* <DEDUP_REMOVED lines=11> */
.L_x_13972:
        /* <DEDUP_REMOVED lines=12> */
.L_x_13974:
[----:B------:R-:W-:Y:S05]  /*30d90*/  BSYNC.RECONVERGENT B2 ;  /* 0x0000000000027941 */ /* 0x000fea0003800200 */
.L_x_13973:
        /* <DEDUP_REMOVED lines=62> */
.L_x_13971:
[----:B------:R-:W-:Y:S05]  /*31180*/  BSYNC.RECONVERGENT B1 ;  /* 0x0000000000017941 */ /* 0x000fea0003800200 */
.L_x_13970:
        /* <DEDUP_REMOVED lines=19> */
.L_x_13977:
        /* <DEDUP_REMOVED lines=12> */
.L_x_13979:
[----:B------:R-:W-:Y:S05]  /*31380*/  BSYNC.RECONVERGENT B2 ;  /* 0x0000000000027941 */ /* 0x000fea0003800200 */
.L_x_13978:
        /* <DEDUP_REMOVED lines=62> */
.L_x_13976:
[----:B------:R-:W-:Y:S05]  /*31770*/  BSYNC.RECONVERGENT B1 ;  /* 0x0000000000017941 */ /* 0x000fea0003800200 */
.L_x_13975:
        /* <DEDUP_REMOVED lines=20> */
.L_x_13982:
        /* <DEDUP_REMOVED lines=12> */
.L_x_13984:
[----:B------:R-:W-:Y:S05]  /*31980*/  BSYNC.RECONVERGENT B2 ;  /* 0x0000000000027941 */ /* 0x000fea0003800200 */
.L_x_13983:
        /* <DEDUP_REMOVED lines=62> */
.L_x_13981:
[----:B------:R-:W-:Y:S05]  /*31d70*/  BSYNC.RECONVERGENT B1 ;  /* 0x0000000000017941 */ /* 0x000fea0003800200 */
.L_x_13980:
        /* <DEDUP_REMOVED lines=19> */
.L_x_13987:
        /* <DEDUP_REMOVED lines=12> */
.L_x_13989:
[----:B------:R-:W-:Y:S05]  /*31f70*/  BSYNC.RECONVERGENT B2 ;  /* 0x0000000000027941 */ /* 0x000fea0003800200 */
.L_x_13988:
        /* <DEDUP_REMOVED lines=62> */
.L_x_13986:
[----:B------:R-:W-:Y:S05]  /*32360*/  BSYNC.RECONVERGENT B1 ;  /* 0x0000000000017941 */ /* 0x000fea0003800200 */
.L_x_13985:
        /* <DEDUP_REMOVED lines=18> */
.L_x_13992:
        /* <DEDUP_REMOVED lines=12> */
.L_x_13994:
[----:B------:R-:W-:Y:S05]  /*32550*/  BSYNC.RECONVERGENT B2 ;  /* 0x0000000000027941 */ /* 0x000fea0003800200 */
.L_x_13993:
        /* <DEDUP_REMOVED lines=62> */
.L_x_13991:
[----:B------:R-:W-:Y:S05]  /*32940*/  BSYNC.RECONVERGENT B1 ;  /* 0x0000000000017941 */ /* 0x000fea0003800200 */
.L_x_13990:
        /* <DEDUP_REMOVED lines=17> */
.L_x_13997:
        /* <DEDUP_REMOVED lines=12> */
.L_x_13999:
[----:B------:R-:W-:Y:S05]  /*32b20*/  BSYNC.RECONVERGENT B2 ;  /* 0x0000000000027941 */ /* 0x000fea0003800200 */
.L_x_13998:
        /* <DEDUP_REMOVED lines=62> */
.L_x_13996:
[----:B------:R-:W-:Y:S05]  /*32f10*/  BSYNC.RECONVERGENT B1 ;  /* 0x0000000000017941 */ /* 0x000fea0003800200 */
.L_x_13995:
        /* <DEDUP_REMOVED lines=18> */
.L_x_14002:
        /* <DEDUP_REMOVED lines=12> */
.L_x_14004:
[----:B------:R-:W-:Y:S05]  /*33100*/  BSYNC.RECONVERGENT B2 ;  /* 0x0000000000027941 */ /* 0x000fea0003800200 */
.L_x_14003:
        /* <DEDUP_REMOVED lines=62> */
.L_x_14001:
[----:B------:R-:W-:Y:S05]  /*334f0*/  BSYNC.RECONVERGENT B1 ;  /* 0x0000000000017941 */ /* 0x000fea0003800200 */
.L_x_14000:
        /* <DEDUP_REMOVED lines=42> */
.L_x_13964:
        /* <DEDUP_REMOVED lines=44> */
.L_x_14005:
[----:B------:R-:W-:Y:S01]  /*33a60*/  IMAD.MOV.U32 R10, RZ, RZ, R189 ;  /* 0x000000ffff0a7224 */ /* 0x000fe200078e00bd */
[----:B------:R-:W-:-:S07]  /*33a70*/  IADD3 R188, PT, PT, R188, 0x20, RZ ;  /* 0x00000020bcbc7810 */ /* 0x000fce0007ffe0ff */
.L_x_13882:
[----:B------:R-:W-:Y:S05]  /*33a80*/  BSYNC.RECONVERGENT B0 ;  /* 0x0000000000007941 */ /* 0x000fea0003800200 */
.L_x_13881:
        /* <DEDUP_REMOVED lines=36> */
.L_x_14011:
        /* <DEDUP_REMOVED lines=12> */
.L_x_14013:
[----:B------:R-:W-:Y:S05]  /*33d90*/  BSYNC.RECONVERGENT B2 ;  /* 0x0000000000027941 */ /* 0x000fea0003800200 */
.L_x_14012:
        /* <DEDUP_REMOVED lines=62> */
.L_x_14010:
[----:B------:R-:W-:Y:S05]  /*34180*/  BSYNC.RECONVERGENT B1 ;  /* 0x0000000000017941 */ /* 0x000fea0003800200 */
.L_x_14009:
        /* <DEDUP_REMOVED lines=9> */
[----:B------:R-:W-:Y:S01]  /*34220*/  PRMT R0, R184, 0x7632, R0 ;  /* 0x00007632b8007816 */ /* 0x000fe20000000000 */
[----:B------:R-:W-:-:S02]  /*34230*/  IMAD.MOV.U32 R4, RZ, RZ, 0x2 ;  /* 0x00000002ff047424 */ /* 0x000fc400078e00ff */
[----:B--2---:R-:W-:Y:S01]  /*34240*/  FSETP.LE.FTZ.AND P4, PT, R2, R194, PT ;  /* 0x000000c20200720b */ /* 0x004fe20003f93000 */
[----:B---3--:R-:W-:Y:S01]  /*34250*/  FMUL.FTZ R2, R3, R193 ;  /* 0x000000c103027220 */ /* 0x008fe20000410000 */
        /* <DEDUP_REMOVED lines=11> */
.L_x_14016:
        /* <DEDUP_REMOVED lines=12> */
.L_x_14018:
[----:B------:R-:W-:Y:S05]  /*343d0*/  BSYNC.RECONVERGENT B2 ;  /* 0x0000000000027941 */ /* 0x000fea0003800200 */
.L_x_14017:
        /* <DEDUP_REMOVED lines=62> */
.L_x_14015:
[----:B------:R-:W-:Y:S05]  /*347c0*/  BSYNC.RECONVERGENT B1 ;  /* 0x0000000000017941 */ /* 0x000fea0003800200 */
.L_x_14014:
        /* <DEDUP_REMOVED lines=24> */
.L_x_14021:
        /* <DEDUP_REMOVED lines=12> */
.L_x_14023:
[----:B------:R-:W-:Y:S05]  /*34a10*/  BSYNC.RECONVERGENT B2 ;  /* 0x0000000000027941 */ /* 0x000fea0003800200 */
.L_x_14022:
        /* <DEDUP_REMOVED lines=62> */
.L_x_14020:
[----:B------:R-:W-:Y:S05]  /*34e00*/  BSYNC.RECONVERGENT B1 ;  /* 0x0000000000017941 */ /* 0x000fea0003800200 */
.L_x_14019:
        /* <DEDUP_REMOVED lines=20> */
.L_x_14026:
        /* <DEDUP_REMOVED lines=12> */
.L_x_14028:
[----:B------:R-:W-:Y:S05]  /*35010*/  BSYNC.RECONVERGENT B2 ;  /* 0x0000000000027941 */ /* 0x000fea0003800200 */
.L_x_14027:
        /* <DEDUP_REMOVED lines=62> */
.L_x_14025:
[----:B------:R-:W-:Y:S05]  /*35400*/  BSYNC.RECONVERGENT B1 ;  /* 0x0000000000017941 */ /* 0x000fea0003800200 */
.L_x_14024:
        /* <DEDUP_REMOVED lines=25> */
.L_x_14031:
        /* <DEDUP_REMOVED lines=12> */
.L_x_14033:
[----:B------:R-:W-:Y:S05]  /*35660*/  BSYNC.RECONVERGENT B2 ;  /* 0x0000000000027941 */ /* 0x000fea0003800200 */
.L_x_14032:
        /* <DEDUP_REMOVED lines=62> */
.L_x_14030:
[----:B------:R-:W-:Y:S05]  /*35a50*/  BSYNC.RECONVERGENT B1 ;  /* 0x0000000000017941 */ /* 0x000fea0003800200 */
.L_x_14029:
        /* <DEDUP_REMOVED lines=21> */
.L_x_14036:
        /* <DEDUP_REMOVED lines=12> */
.L_x_14038:
[----:B------:R-:W-:Y:S05]  /*35c70*/  BSYNC.RECONVERGENT B2 ;  /* 0x0000000000027941 */ /* 0x000fea0003800200 */
.L_x_14037:
        /* <DEDUP_REMOVED lines=62> */
.L_x_14035:
[----:B------:R-:W-:Y:S05]  /*36060*/  BSYNC.RECONVERGENT B1 ;  /* 0x0000000000017941 */ /* 0x000fea0003800200 */
.L_x_14034:
        /* <DEDUP_REMOVED lines=24> */
.L_x_14041:
        /* <DEDUP_REMOVED lines=12> */
.L_x_14043:
[----:B------:R-:W-:Y:S05]  /*362b0*/  BSYNC.RECONVERGENT B2 ;  /* 0x0000000000027941 */ /* 0x000fea0003800200 */
.L_x_14042:
        /* <DEDUP_REMOVED lines=62> */
.L_x_14040:
[----:B------:R-:W-:Y:S05]  /*366a0*/  BSYNC.RECONVERGENT B1 ;  /* 0x0000000000017941 */ /* 0x000fea0003800200 */
.L_x_14039:
        /* <DEDUP_REMOVED lines=20> */
.L_x_14046:
        /* <DEDUP_REMOVED lines=12> */
.L_x_14048:
[----:B------:R-:W-:Y:S05]  /*368b0*/  BSYNC.RECONVERGENT B2 ;  /* 0x0000000000027941 */ /* 0x000fea0003800200 */
.L_x_14047:
        /* <DEDUP_REMOVED lines=62> */
.L_x_14045:
[----:B------:R-:W-:Y:S05]  /*36ca0*/  BSYNC.RECONVERGENT B1 ;  /* 0x0000000000017941 */ /* 0x000fea0003800200 */
.L_x_14044:
        /* <DEDUP_REMOVED lines=25> */
.L_x_14051:
        /* <DEDUP_REMOVED lines=12> */
.L_x_14053:
[----:B------:R-:W-:Y:S05]  /*36f00*/  BSYNC.RECONVERGENT B2 ;  /* 0x0000000000027941 */ /* 0x000fea0003800200 */
.L_x_14052:
        /* <DEDUP_REMOVED lines=62> */
.L_x_14050:
[----:B------:R-:W-:Y:S05]  /*372f0*/  BSYNC.RECONVERGENT B1 ;  /* 0x0000000000017941 */ /* 0x000fea0003800200 */
.L_x_14049:
        /* <DEDUP_REMOVED lines=19> */
.L_x_14056:
        /* <DEDUP_REMOVED lines=12> */
.L_x_14058:
[----:B------:R-:W-:Y:S05]  /*374f0*/  BSYNC.RECONVERGENT B2 ;  /* 0x0000000000027941 */ /* 0x000fea0003800200 */
.L_x_14057:
        /* <DEDUP_REMOVED lines=62> */
.L_x_14055:
[----:B------:R-:W-:Y:S05]  /*378e0*/  BSYNC.RECONVERGENT B1 ;  /* 0x0000000000017941 */ /* 0x000fea0003800200 */
.L_x_14054:
        /* <DEDUP_REMOVED lines=24> */
.L_x_14061:
        /* <DEDUP_REMOVED lines=12> */
.L_x_14063:
[----:B------:R-:W-:Y:S05]  /*37b30*/  BSYNC.RECONVERGENT B2 ;  /* 0x0000000000027941 */ /* 0x000fea0003800200 */
.L_x_14062:
        /* <DEDUP_REMOVED lines=62> */
.L_x_14060:
[----:B------:R-:W-:Y:S05]  /*37f20*/  BSYNC.RECONVERGENT B1 ;  /* 0x0000000000017941 */ /* 0x000fea0003800200 */
.L_x_14059:
        /* <DEDUP_REMOVED lines=18> */
.L_x_14066:
        /* <DEDUP_REMOVED lines=12> */
.L_x_14068:
[----:B------:R-:W-:Y:S05]  /*38110*/  BSYNC.RECONVERGENT B2 ;  /* 0x0000000000027941 */ /* 0x000fea0003800200 */
.L_x_14067:
        /* <DEDUP_REMOVED lines=62> */
.L_x_14065:
[----:B------:R-:W-:Y:S05]  /*38500*/  BSYNC.RECONVERGENT B1 ;  /* 0x0000000000017941 */ /* 0x000fea0003800200 */
.L_x_14064:
        /* <DEDUP_REMOVED lines=24> */
.L_x_14071:
        /* <DEDUP_REMOVED lines=12> */
.L_x_14073:
[----:B------:R-:W-:Y:S05]  /*38750*/  BSYNC.RECONVERGENT B2 ;  /* 0x0000000000027941 */ /* 0x000fea0003800200 */
.L_x_14072:
        /* <DEDUP_REMOVED lines=62> */
.L_x_14070:
[----:B------:R-:W-:Y:S05]  /*38b40*/  BSYNC.RECONVERGENT B1 ;  /* 0x0000000000017941 */ /* 0x000fea0003800200 */
.L_x_14069:
        /* <DEDUP_REMOVED lines=19> */
.L_x_14076:
        /* <DEDUP_REMOVED lines=12> */
.L_x_14078:
[----:B------:R-:W-:Y:S05]  /*38d40*/  BSYNC.RECONVERGENT B2 ;  /* 0x0000000000027941 */ /* 0x000fea0003800200 */
.L_x_14077:
        /* <DEDUP_REMOVED lines=62> */
.L_x_14075:
[----:B------:R-:W-:Y:S05]  /*39130*/  BSYNC.RECONVERGENT B1 ;  /* 0x0000000000017941 */ /* 0x000fea0003800200 */
.L_x_14074:
        /* <DEDUP_REMOVED lines=23> */
.L_x_14081:
        /* <DEDUP_REMOVED lines=12> */
.L_x_14083:
[----:B------:R-:W-:Y:S05]  /*39370*/  BSYNC.RECONVERGENT B2 ;  /* 0x0000000000027941 */ /* 0x000fea0003800200 */
.L_x_14082:
        /* <DEDUP_REMOVED lines=62> */
.L_x_14080:
[----:B------:R-:W-:Y:S05]  /*39760*/  BSYNC.RECONVERGENT B1 ;  /* 0x0000000000017941 */ /* 0x000fea0003800200 */
.L_x_14079:
        /* <DEDUP_REMOVED lines=18> */
.L_x_14086:
        /* <DEDUP_REMOVED lines=15> */
.L_x_14088:
[----:B------:R-:W-:Y:S05]  /*39980*/  BSYNC.RECONVERGENT B2 ;  /* 0x0000000000027941 */ /* 0x000fea0003800200 */
.L_x_14087:
        /* <DEDUP_REMOVED lines=62> */
.L_x_14085:
[----:B------:R-:W-:Y:S05]  /*39d70*/  BSYNC.RECONVERGENT B1 ;  /* 0x0000000000017941 */ /* 0x000fea0003800200 */
.L_x_14084:
        /* <DEDUP_REMOVED lines=12> */
.L_x_14008:
        /* <DEDUP_REMOVED lines=16> */
.L_x_14092:
        /* <DEDUP_REMOVED lines=12> */
.L_x_14094:
[----:B------:R-:W-:Y:S05]  /*3a000*/  BSYNC.RECONVERGENT B2 ;  /* 0x0000000000027941 */ /* 0x000fea0003800200 */
.L_x_14093:
        /* <DEDUP_REMOVED lines=62> */
.L_x_14091:
[----:B------:R-:W-:Y:S05]  /*3a3f0*/  BSYNC.RECONVERGENT B1 ;  /* 0x0000000000017941 */ /* 0x000fea0003800200 */
.L_x_14090:
        /* <DEDUP_REMOVED lines=8> */
[----:B-1----:R-:W-:Y:S01]  /*3a480*/  FSETP.LE.FTZ.AND P2, PT, R10, R194, PT ;  /* 0x000000c20a00720b */ /* 0x002fe20003f53000 */
[----:B------:R-:W-:Y:S01]  /*3a490*/  IMAD.U32 R10, R184, 0x10000, RZ ;  /* 0x00010000b80a7824 */ /* 0x000fe200078e00ff */
[----:B------:R-:W-:-:S11]  /*3a4a0*/  MOV R184, 0x2 ;  /* 0x0000000200b87802 */ /* 0x000fd60000000f00 */
        /* <DEDUP_REMOVED lines=11> */
.L_x_14097:
        /* <DEDUP_REMOVED lines=12> */
.L_x_14099:
[----:B------:R-:W-:Y:S05]  /*3a620*/  BSYNC.RECONVERGENT B2 ;  /* 0x0000000000027941 */ /* 0x000fea0003800200 */
.L_x_14098:
        /* <DEDUP_REMOVED lines=62> */
.L_x_14096:
[----:B------:R-:W-:Y:S05]  /*3aa10*/  BSYNC.RECONVERGENT B1 ;  /* 0x0000000000017941 */ /* 0x000fea0003800200 */
.L_x_14095:
        /* <DEDUP_REMOVED lines=19> */
.L_x_14102:
        /* <DEDUP_REMOVED lines=12> */
.L_x_14104:
[----:B------:R-:W-:Y:S05]  /*3ac10*/  BSYNC.RECONVERGENT B2 ;  /* 0x0000000000027941 */ /* 0x000fea0003800200 */
.L_x_14103:
        /* <DEDUP_REMOVED lines=62> */
.L_x_14101:
[----:B------:R-:W-:Y:S05]  /*3b000*/  BSYNC.RECONVERGENT B1 ;  /* 0x0000000000017941 */ /* 0x000fea0003800200 */
.L_x_14100:
        /* <DEDUP_REMOVED lines=20> */
.L_x_14107:
        /* <DEDUP_REMOVED lines=12> */
.L_x_14109:
[----:B------:R-:W-:Y:S05]  /*3b210*/  BSYNC.RECONVERGENT B2 ;  /* 0x0000000000027941 */ /* 0x000fea0003800200 */
.L_x_14108:
        /* <DEDUP_REMOVED lines=62> */
.L_x_14106:
[----:B------:R-:W-:Y:S05]  /*3b600*/  BSYNC.RECONVERGENT B1 ;  /* 0x0000000000017941 */ /* 0x000fea0003800200 */
.L_x_14105:
        /* <DEDUP_REMOVED lines=19> */
.L_x_14112:
        /* <DEDUP_REMOVED lines=12> */
.L_x_14114:
[----:B------:R-:W-:Y:S05]  /*3b800*/  BSYNC.RECONVERGENT B2 ;  /* 0x0000000000027941 */ /* 0x000fea0003800200 */
.L_x_14113:
        /* <DEDUP_REMOVED lines=62> */
.L_x_14111:
[----:B------:R-:W-:Y:S05]  /*3bbf0*/  BSYNC.RECONVERGENT B1 ;  /* 0x0000000000017941 */ /* 0x000fea0003800200 */
.L_x_14110:
        /* <DEDUP_REMOVED lines=18> */
.L_x_14117:
        /* <DEDUP_REMOVED lines=12> */
.L_x_14119:
[----:B------:R-:W-:Y:S05]  /*3bde0*/  BSYNC.RECONVERGENT B2 ;  /* 0x0000000000027941 */ /* 0x000fea0003800200 */
.L_x_14118:
        /* <DEDUP_REMOVED lines=62> */
.L_x_14116:
[----:B------:R-:W-:Y:S05]  /*3c1d0*/  BSYNC.RECONVERGENT B1 ;  /* 0x0000000000017941 */ /* 0x000fea0003800200 */
.L_x_14115:
        /* <DEDUP_REMOVED lines=17> */
.L_x_14122:
        /* <DEDUP_REMOVED lines=12> */
.L_x_14124:
[----:B------:R-:W-:Y:S05]  /*3c3b0*/  BSYNC.RECONVERGENT B2 ;  /* 0x0000000000027941 */ /* 0x000fea0003800200 */
.L_x_14123:
        /* <DEDUP_REMOVED lines=62> */
.L_x_14121:
[----:B------:R-:W-:Y:S05]  /*3c7a0*/  BSYNC.RECONVERGENT B1 ;  /* 0x0000000000017941 */ /* 0x000fea0003800200 */
.L_x_14120:
        /* <DEDUP_REMOVED lines=18> */
.L_x_14127:
        /* <DEDUP_REMOVED lines=12> */
.L_x_14129:
[----:B------:R-:W-:Y:S05]  /*3c990*/  BSYNC.RECONVERGENT B2 ;  /* 0x0000000000027941 */ /* 0x000fea0003800200 */
.L_x_14128:
        /* <DEDUP_REMOVED lines=62> */
.L_x_14126:
[----:B------:R-:W-:Y:S05]  /*3cd80*/  BSYNC.RECONVERGENT B1 ;  /* 0x0000000000017941 */ /* 0x000fea0003800200 */
.L_x_14125:
        /* <DEDUP_REMOVED lines=42> */
.L_x_14089:
        /* <DEDUP_REMOVED lines=21> */
[----:B------:R-:W-:Y:S02]  /*3d180*/  LOP3.LUT R190, R10, R190, RZ, 0xfc, !PT ;  /* 0x000000be0abe7212 */ /* 0x000fe400078efcff */
[----:B------:R-:W-:-:S03]  /*3d190*/  MOV R10, R189 ;  /* 0x000000bd000a7202 */ /* 0x000fc60000000f00 */
[----:B------:R3:W-:Y:S01]  /*3d1a0*/  STG.E.64 desc[UR6][R228.64], R190 ;  /* 0x000000bee4007986 */ /* 0x0007e2000c101b06 */
[----:B------:R-:W-:Y:S05]  /*3d1b0*/  @!P0 BRA `(.L_x_14007) ;  /* 0x0000000000508947 */ /* 0x000fea0003800000 */
[----:B------:R-:W-:Y:S01]  /*3d1c0*/  IMAD.U32 R189, R2, 0x10000, RZ ;  /* 0x0001000002bd7824 */ /* 0x000fe200078e00ff */
[----:B---3--:R-:W-:Y:S02]  /*3d1d0*/  LOP3.LUT R190, R0, 0xffff, RZ, 0xc0, !PT ;  /* 0x0000ffff00be7812 */ /* 0x008fe400078ec0ff */
        /* <DEDUP_REMOVED lines=14> */
[----:B------:R-:W-:Y:S01]  /*3d2c0*/  LOP3.LUT R189, R189, R231, RZ, 0xfc, !PT ;  /* 0x000000e7bdbd7212 */ /* 0x000fe200078efcff */
[----:B0-----:R-:W-:Y:S01]  /*3d2d0*/  IMAD.WIDE.U32 R190, R188, 0x8, R190 ;  /* 0x00000008bcbe7825 */ /* 0x001fe200078e00be */
[----:B------:R-:W-:-:S05]  /*3d2e0*/  LOP3.LUT R188, R193, 0xff, R8, 0xf8, !PT ;  /* 0x000000ffc1bc7812 */ /* 0x000fca00078ef808 */
[----:B------:R4:W-:Y:S02]  /*3d2f0*/  STG.E.64 desc[UR6][R190.64], R188 ;  /* 0x000000bcbe007986 */ /* 0x0009e4000c101b06 */
.L_x_14007:
[----:B------:R-:W-:Y:S05]  /*3d300*/  BSYNC.RECONVERGENT B0 ;  /* 0x0000000000007941 */ /* 0x000fea0003800200 */
.L_x_14006:
[----:B01-3--:R-:W0:Y:S01]  /*3d310*/  S2R R228, SR_TID.X ;  /* 0x0000000000e47919 */ /* 0x00be220000002100 */
[----:B----4-:R-:W-:Y:S01]  /*3d320*/  FADD.FTZ R188, RZ, R140 ;  /* 0x0000008cffbc7221 */ /* 0x010fe20000010000 */
        /* <DEDUP_REMOVED lines=14> */
[----:B0-----:R-:W-:-:S13]  /*3d410*/  LOP3.LUT P0, RZ, R228, 0x1f, RZ, 0xc0, !PT ;  /* 0x0000001fe4ff7812 */ /* 0x001fda000780c0ff */
        /* <DEDUP_REMOVED lines=162> */
.L_x_14155:
        /* <DEDUP_REMOVED lines=13> */
[----:B0-----:R-:W0:Y:S01]  /*3df10*/  MUFU.RSQ R193, R190 ;  /* 0x000000be00c17308 */ /* 0x001e220000001400 */
[----:B-1----:R-:W-:-:S05]  /*3df20*/  @!P2 IMAD.WIDE R188, R195, 0x4, R188 ;  /* 0x00000004c3bca825 */ /* 0x002fca00078e02bc */
[----:B0-----:R0:W-:Y:S01]  /*3df30*/  @!P2 STG.E desc[UR6][R188.64], R193 ;  /* 0x000000c1bc00a986 */ /* 0x0011e2000c101906 */
[----:B------:R-:W-:Y:S05]  /*3df40*/  @!P0 BRA `(.L_x_14132) ;  /* 0x0000000000fc8947 */ /* 0x000fea0003800000 */
[----:B------:R-:W3:Y:S04]  /*3df50*/  LDL R245, [R1+0x90] ;  /* 0x0000900001f57983 */ /* 0x000ee80000100800 */
[----:B------:R-:W4:Y:S04]  /*3df60*/  LDL R244, [R1+0x94] ;  /* 0x0000940001f47983 */ /* 0x000f280000100800 */
[----:B------:R-:W2:Y:S04]  /*3df70*/  LDL R228, [R1+0x98] ;  /* 0x0000980001e47983 */ /* 0x000ea80000100800 */
[----:B------:R-:W2:Y:S04]  /*3df80*/  LDL R251, [R1+0x9c] ;  /* 0x00009c0001fb7983 */ /* 0x000ea80000100800 */
[----:B------:R-:W2:Y:S04]  /*3df90*/  LDL R249, [R1+0x80] ;  /* 0x0000800001f97983 */ /* 0x000ea80000100800 */
[----:B------:R-:W2:Y:S04]  /*3dfa0*/  LDL R248, [R1+0x84] ;  /* 0x0000840001f87983 */ /* 0x000ea80000100800 */
[----:B------:R-:W2:Y:S04]  /*3dfb0*/  LDL R250, [R1+0x88] ;  /* 0x0000880001fa7983 */ /* 0x000ea80000100800 */
[----:B------:R-:W2:Y:S01]  /*3dfc0*/  LDL R229, [R1+0x8c] ;  /* 0x00008c0001e57983 */ /* 0x000ea20000100800 */
[--C-:B0-----:R-:W-:Y:S01]  /*3dfd0*/  FADD.FTZ R189, R140, -R194.reuse ;  /* 0x800000c28cbd7221 */ /* 0x101fe20000010000 */
[--C-:B------:R-:W-:Y:S01]  /*3dfe0*/  FADD.FTZ R188, R141, -R194.reuse ;  /* 0x800000c28dbc7221 */ /* 0x100fe20000010000 */
[--C-:B------:R-:W-:Y:S01]  /*3dff0*/  FADD.FTZ R191, R143, -R194.reuse ;  /* 0x800000c28fbf7221 */ /* 0x100fe20000010000 */
[----:B------:R-:W-:Y:S01]  /*3e000*/  FADD.FTZ R190, R144, -R194 ;  /* 0x800000c290be7221 */ /* 0x000fe20000010000 */
[C---:B------:R-:W-:Y:S01]  /*3e010*/  FMUL.FTZ R230, R193.reuse, R189 ;  /* 0x000000bdc1e67220 */ /* 0x040fe20000410000 */
[----:B------:R-:W-:-:S02]  /*3e020*/  FMUL.FTZ R231, R193, R188 ;  /* 0x000000bcc1e77220 */ /* 0x000fc40000410000 */
[C---:B------:R-:W-:Y:S01]  /*3e030*/  FMUL.FTZ R246, R193.reuse, R190 ;  /* 0x000000bec1f67220 */ /* 0x040fe20000410000 */
[----:B---3-5:R-:W-:Y:S01]  /*3e040*/  FFMA.FTZ R188, R230, R245, R56 ;  /* 0x000000f5e6bc7223 */ /* 0x028fe20000010038 */
[----:B------:R-:W-:Y:S01]  /*3e050*/  FMUL.FTZ R245, R193, R191 ;  /* 0x000000bfc1f57220 */ /* 0x000fe20000410000 */
[----:B----4-:R-:W-:-:S05]  /*3e060*/  FFMA.FTZ R189, R231, R244, R57 ;  /* 0x000000f4e7bd7223 */ /* 0x010fca0000010039 */
[----:B------:R-:W-:Y:S01]  /*3e070*/  F2FP.BF16.F32.PACK_AB R188, R189, R188 ;  /* 0x000000bcbdbc723e */ /* 0x000fe200000010ff */
[----:B------:R-:W-:-:S04]  /*3e080*/  FADD.FTZ R189, R142, -R194 ;  /* 0x800000c28ebd7221 */ /* 0x000fc80000010000 */
[----:B------:R-:W-:Y:S01]  /*3e090*/  FMUL.FTZ R244, R193, R189 ;  /* 0x000000bdc1f47220 */ /* 0x000fe20000410000 */
[----:B------:R-:W-:Y:S01]  /*3e0a0*/  FADD.FTZ R189, R145, -R194 ;  /* 0x800000c291bd7221 */ /* 0x000fe20000010000 */
[----:B--2---:R-:W-:-:S03]  /*3e0b0*/  FFMA.FTZ R190, R246, R249, R52 ;  /* 0x000000f9f6be7223 */ /* 0x004fc60000010034 */
        /* <DEDUP_REMOVED lines=40> */
.L_x_14132:
[----:B------:R-:W-:Y:S05]  /*3e340*/  BSYNC.RECONVERGENT B0 ;  /* 0x0000000000007941 */ /* 0x000fea0003800200 */
.L_x_14131:
[----:B------:R-:W-:Y:S01]  /*3e350*/  LOP3.LUT P0, RZ, R18, 0x400, RZ, 0xc0, !PT ;  /* 0x0000040012ff7812 */ /* 0x000fe2000780c0ff */
[----:B------:R-:W-:-:S12]  /*3e360*/  BSSY.RECONVERGENT B0, `(.L_x_14133) ;  /* 0x0000041000007945 */ /* 0x000fd80003800200 */
[----:B------:R-:W-:Y:S05]  /*3e370*/  @!P0 BRA `(.L_x_14134) ;  /* 0x0000000000fc8947 */ /* 0x000fea0003800000 */
[----:B-1----:R-:W3:Y:S04]  /*3e380*/  LDL R191, [R1+0x50] ;  /* 0x0000500001bf7983 */ /* 0x002ee80000100800 */
        /* <DEDUP_REMOVED lines=8> */
[----:B------:R-:W-:-:S03]  /*3e410*/  FADD.FTZ R188, R149, -R194 ;  /* 0x800000c295bc7221 */ /* 0x000fc60000010000 */
[C---:B------:R-:W-:Y:S01]  /*3e420*/  FMUL.FTZ R230, R193.reuse, R189 ;  /* 0x000000bdc1e67220 */ /* 0x040fe20000410000 */
[----:B------:R-:W-:-:S03]  /*3e430*/  FMUL.FTZ R231, R193, R188 ;  /* 0x000000bcc1e77220 */ /* 0x000fc60000410000 */
[----:B---3-5:R-:W-:Y:S01]  /*3e440*/  FFMA.FTZ R188, R230, R191, R48 ;  /* 0x000000bfe6bc7223 */ /* 0x028fe20000010030 */
[--C-:B------:R-:W-:Y:S01]  /*3e450*/  FADD.FTZ R191, R151, -R194.reuse ;  /* 0x800000c297bf7221 */ /* 0x100fe20000010000 */
[----:B----4-:R-:W-:Y:S01]  /*3e460*/  FFMA.FTZ R189, R231, R190, R49 ;  /* 0x000000bee7bd7223 */ /* 0x010fe20000010031 */
[--C-:B------:R-:W-:Y:S02]  /*3e470*/  FADD.FTZ R190, R152, -R194.reuse ;  /* 0x800000c298be7221 */ /* 0x100fe40000010000 */
[----:B------:R-:W-:Y:S02]  /*3e480*/  FMUL.FTZ R245, R193, R191 ;  /* 0x000000bfc1f57220 */ /* 0x000fe40000410000 */
[----:B------:R-:W-:Y:S01]  /*3e490*/  F2FP.BF16.F32.PACK_AB R188, R189, R188 ;  /* 0x000000bcbdbc723e */ /* 0x000fe200000010ff */
[----:B------:R-:W-:Y:S01]  /*3e4a0*/  FADD.FTZ R189, R150, -R194 ;  /* 0x800000c296bd7221 */ /* 0x000fe20000010000 */
[----:B------:R-:W-:Y:S01]  /*3e4b0*/  FMUL.FTZ R246, R193, R190 ;  /* 0x000000bec1f67220 */ /* 0x000fe20000410000 */
[----:B--2---:R-:W-:-:S02]  /*3e4c0*/  FFMA.FTZ R228, R245, R228, R51 ;  /* 0x000000e4f5e47223 */ /* 0x004fc40000010033 */
        /* <DEDUP_REMOVED lines=42> */
.L_x_14134:
[----:B------:R-:W-:Y:S05]  /*3e770*/  BSYNC.RECONVERGENT B0 ;  /* 0x0000000000007941 */ /* 0x000fea0003800200 */
.L_x_14133:
[----:B------:R-:W-:Y:S01]  /*3e780*/  LOP3.LUT P0, RZ, R18, 0x200, RZ, 0xc0, !PT ;  /* 0x0000020012ff7812 */ /* 0x000fe2000780c0ff */
[----:B------:R-:W-:-:S12]  /*3e790*/  BSSY.RECONVERGENT B0, `(.L_x_14135) ;  /* 0x0000039000007945 */ /* 0x000fd80003800200 */
[----:B------:R-:W-:Y:S05]  /*3e7a0*/  @!P0 BRA `(.L_x_14136) ;  /* 0x0000000000dc8947 */ /* 0x000fea0003800000 */
[----:B-1-3--:R-:W3:Y:S04]  /*3e7b0*/  LDL R191, [R1+0x10] ;  /* 0x0000100001bf7983 */ /* 0x00aee80000100800 */
[----:B------:R-:W4:Y:S04]  /*3e7c0*/  LDL R190, [R1+0x14] ;  /* 0x0000140001be7983 */ /* 0x000f280000100800 */
[----:B------:R-:W2:Y:S04]  /*3e7d0*/  LDL R251, [R1+0x18] ;  /* 0x0000180001fb7983 */ /* 0x000ea80000100800 */
[----:B------:R-:W2:Y:S04]  /*3e7e0*/  LDL R228, [R1+0x1c] ;  /* 0x00001c0001e47983 */ /* 0x000ea80000100800 */
[----:B------:R-:W2:Y:S04]  /*3e7f0*/  LDL R249, [R1] ;  /* 0x0000000001f97983 */ /* 0x000ea80000100800 */
        /* <DEDUP_REMOVED lines=11> */
[----:B------:R-:W-:Y:S01]  /*3e8b0*/  FMUL.FTZ R245, R193, R191 ;  /* 0x000000bfc1f57220 */ /* 0x000fe20000410000 */
[----:B------:R-:W-:Y:S01]  /*3e8c0*/  FFMA.FTZ R231, R231, R241, R81 ;  /* 0x000000f1e7e77223 */ /* 0x000fe20000010051 */
        /* <DEDUP_REMOVED lines=37> */
.L_x_14136:
[----:B------:R-:W-:Y:S05]  /*3eb20*/  BSYNC.RECONVERGENT B0 ;  /* 0x0000000000007941 */ /* 0x000fea0003800200 */
.L_x_14135:
[----:B------:R-:W-:Y:S01]  /*3eb30*/  LOP3.LUT P0, RZ, R18, 0x80, RZ, 0xc0, !PT ;  /* 0x0000008012ff7812 */ /* 0x000fe2000780c0ff */
[----:B------:R-:W-:-:S12]  /*3eb40*/  BSSY.RECONVERGENT B0, `(.L_x_14137) ;  /* 0x0000031000007945 */ /* 0x000fd80003800200 */
[----:B------:R-:W-:Y:S05]  /*3eb50*/  @!P0 BRA `(.L_x_14138) ;  /* 0x0000000000bc8947 */ /* 0x000fea0003800000 */
[--C-:B01-34-:R-:W-:Y:S01]  /*3eb60*/  FADD.FTZ R189, R164, -R194.reuse ;  /* 0x800000c2a4bd7221 */ /* 0x11bfe20000010000 */
        /* <DEDUP_REMOVED lines=46> */
.L_x_14138:
[----:B------:R-:W-:Y:S05]  /*3ee50*/  BSYNC.RECONVERGENT B0 ;  /* 0x0000000000007941 */ /* 0x000fea0003800200 */
.L_x_14137:
        /* <DEDUP_REMOVED lines=47> */
[----:B------:R-:W-:Y:S02]  /*3f150*/  F2FP.BF16.F32.PACK_AB R188, R231, R188 ;  /* 0x000000bce7bc723e */ /* 0x000fe400000010ff */
[----:B------:R-:W-:-:S03]  /*3f160*/  IADD3 R9, PT, PT, R9, 0x20, RZ ;  /* 0x0000002009097810 */ /* 0x000fc60007ffe0ff */
[----:B------:R0:W-:Y:S04]  /*3f170*/  STG.E.128 desc[UR6][R228.64], R188 ;  /* 0x000000bce4007986 */ /* 0x0001e8000c101d06 */
.L_x_14140:
[----:B------:R-:W-:Y:S05]  /*3f180*/  BSYNC.RECONVERGENT B0 ;  /* 0x0000000000007941 */ /* 0x000fea0003800200 */
.L_x_14139:
[----:B------:R-:W-:Y:S01]  /*3f190*/  LOP3.LUT P0, RZ, R18, 0x20, RZ, 0xc0, !PT ;  /* 0x0000002012ff7812 */ /* 0x000fe2000780c0ff */
[----:B------:R-:W-:-:S12]  /*3f1a0*/  BSSY.RECONVERGENT B0, `(.L_x_14141) ;  /* 0x0000030000007945 */ /* 0x000fd80003800200 */
[----:B------:R-:W-:Y:S05]  /*3f1b0*/  @!P0 BRA `(.L_x_14142) ;  /* 0x0000000000b88947 */ /* 0x000fea0003800000 */
[--C-:B01-34-:R-:W-:Y:S01]  /*3f1c0*/  FADD.FTZ R189, R180, -R194.reuse ;  /* 0x800000c2b4bd7221 */ /* 0x11bfe20000010000 */
        /* <DEDUP_REMOVED lines=12> */
[----:B------:R-:W-:Y:S01]  /*3f290*/  FFMA.FTZ R231, R231, R101, R125 ;  /* 0x00000065e7e77223 */ /* 0x000fe2000001007d */
[----:B------:R-:W-:Y:S01]  /*3f2a0*/  F2FP.BF16.F32.PACK_AB R188, R189, R188 ;  /* 0x000000bcbdbc723e */ /* 0x000fe200000010ff */
[----:B------:R-:W-:Y:S01]  /*3f2b0*/  FADD.FTZ R189, R183, -R194 ;  /* 0x800000c2b7bd7221 */ /* 0x000fe20000010000 */
[----:B------:R-:W-:-:S03]  /*3f2c0*/  FFMA.FTZ R191, R247, R109, R113 ;  /* 0x0000006df7bf7223 */ /* 0x000fc60000010071 */
        /* <DEDUP_REMOVED lines=16> */
[----:B------:R-:W-:Y:S01]  /*3f3d0*/  FFMA.FTZ R191, R194, R106, R122 ;  /* 0x0000006ac2bf7223 */ /* 0x000fe2000001007a */
[----:B------:R-:W-:Y:S01]  /*3f3e0*/  FFMA.FTZ R188, R193, R107, R123 ;  /* 0x0000006bc1bc7223 */ /* 0x000fe2000001007b */
[----:B------:R-:W-:Y:S01]  /*3f3f0*/  FFMA.FTZ R189, R245, R102, R126 ;  /* 0x00000066f5bd7223 */ /* 0x000fe2000001007e */
[----:B------:R-:W-:Y:S01]  /*3f400*/  FFMA.FTZ R190, R246, R104, R120 ;  /* 0x00000068f6be7223 */ /* 0x000fe20000010078 */
[----:B------:R-:W-:Y:S01]  /*3f410*/  FFMA.FTZ R193, R247, R105, R121 ;  /* 0x00000069f7c17223 */ /* 0x000fe20000010079 */
[----:B------:R-:W-:Y:S01]  /*3f420*/  FFMA.FTZ R194, R230, R103, R127 ;  /* 0x00000067e6c27223 */ /* 0x000fe2000001007f */
[----:B------:R-:W-:Y:S01]  /*3f430*/  F2FP.BF16.F32.PACK_AB R191, R188, R191 ;  /* 0x000000bfbcbf723e */ /* 0x000fe200000010ff */
[----:B------:R-:W-:-:S02]  /*3f440*/  FFMA.FTZ R188, R244, R100, R124 ;  /* 0x00000064f4bc7223 */ /* 0x000fc4000001007c */
[----:B------:R-:W-:Y:S02]  /*3f450*/  F2FP.BF16.F32.PACK_AB R190, R193, R190 ;  /* 0x000000bec1be723e */ /* 0x000fe400000010ff */
[----:B------:R-:W-:Y:S02]  /*3f460*/  F2FP.BF16.F32.PACK_AB R189, R194, R189 ;  /* 0x000000bdc2bd723e */ /* 0x000fe400000010ff */
[----:B------:R-:W-:Y:S01]  /*3f470*/  F2FP.BF16.F32.PACK_AB R188, R231, R188 ;  /* 0x000000bce7bc723e */ /* 0x000fe200000010ff */
[----:B0-----:R-:W-:-:S05]  /*3f480*/  IMAD.WIDE.U32 R228, R9, 0x10, R228 ;  /* 0x0000001009e47825 */ /* 0x001fca00078e00e4 */
[----:B------:R0:W-:Y:S02]  /*3f490*/  STG.E.128 desc[UR6][R228.64], R188 ;  /* 0x000000bce4007986 */ /* 0x0001e4000c101d06 */
.L_x_14142:
[----:B------:R-:W-:Y:S05]  /*3f4a0*/  BSYNC.RECONVERGENT B0 ;  /* 0x0000000000007941 */ /* 0x000fea0003800200 */
.L_x_14141:
[----:B01-34-:R-:W0:Y:S02]  /*3f4b0*/  LDC.64 R188, c[0x0][0x380] ;  /* 0x0000e000ffbc7b82 */ /* 0x01be240000000a00 */
[----:B0-----:R-:W-:-:S05]  /*3f4c0*/  IMAD R195, R188, 0x4, R195 ;  /* 0x00000004bcc37824 */ /* 0x001fca00078e02c3 */
[----:B------:R-:W-:-:S13]  /*3f4d0*/  ISETP.GE.AND P0, PT, R195, R189, PT ;  /* 0x000000bdc300720c */ /* 0x000fda0003f06270 */
[----:B------:R-:W-:Y:S05]  /*3f4e0*/  @!P0 BRA `(.L_x_14143) ;  /* 0xfffffc4800a08947 */ /* 0x000fea000383ffff */
[----:B------:R-:W-:Y:S05]  /*3f4f0*/  EXIT ;  /* 0x000000000000794d */ /* 0x000fea0003800000 */
.L_x_14130:
[----:B------:R-:W-:Y:S01]  /*3f500*/  HFMA2 R190, -RZ, RZ, 0, 5.9604644775390625e-08 ;  /* 0x00000001ffbe7431 */ /* 0x000fe200000001ff */
[----:B------:R-:W-:Y:S01]  /*3f510*/  BSSY B0, `(.L_x_14144) ;  /* 0x0000007000007945 */ /* 0x000fe20003800000 */
[----:B------:R-:W-:Y:S02]  /*3f520*/  IMAD.MOV.U32 R229, RZ, RZ, R191 ;  /* 0x000000ffffe57224 */ /* 0x000fe400078e00bf */
[----:B------:R-:W-:Y:S02]  /*3f530*/  IMAD.MOV.U32 R189, RZ, RZ, 0x1f ;  /* 0x0000001fffbd7424 */ /* 0x000fe400078e00ff */
[----:B------:R-:W-:-:S07]  /*3f540*/  IMAD.MOV.U32 R188, RZ, RZ, -0x1 ;  /* 0xffffffffffbc7424 */ /* 0x000fce00078e00ff */
[----:B--2--5:R-:W-:Y:S05]  /*3f550*/  WARPSYNC.COLLECTIVE R188, `(.L_x_14145) ;  /* 0x00000000bc087348 */ /* 0x024fea0003c00000 */
[----:B------:R0:W1:Y:S02]  /*3f560*/  SHFL.BFLY P6, R188, R229, R190, R189 ;  /* 0x0c0000bee5bc7389 */ /* 0x00006400000c00bd */
[----:B012--5:R-:W-:Y:S05]  /*3f570*/  ENDCOLLECTIVE ;  /* 0x000000000000791b */ /* 0x027fea0003800000 */
.L_x_14145:
[----:B------:R-:W-:Y:S05]  /*3f580*/  BSYNC B0 ;  /* 0x0000000000007941 */ /* 0x000fea0003800000 */
.L_x_14144:
        /* <DEDUP_REMOVED lines=9> */
.L_x_14146:
[----:B------:R-:W-:Y:S02]  /*3f620*/  IMAD.MOV.U32 R190, RZ, RZ, 0x4 ;  /* 0x00000004ffbe7424 */ /* 0x000fe400078e00ff */
[----:B------:R-:W-:Y:S01]  /*3f630*/  FADD.FTZ R191, R191, R188 ;  /* 0x000000bcbfbf7221 */ /* 0x000fe20000010000 */
[----:B------:R-:W-:-:S03]  /*3f640*/  MOV R188, 0xffffffff ;  /* 0xffffffff00bc7802 */ /* 0x000fc60000000f00 */
[----:B------:R-:W-:-:S07]  /*3f650*/  IMAD.MOV.U32 R229, RZ, RZ, R191 ;  /* 0x000000ffffe57224 */ /* 0x000fce00078e00bf */
[----:B------:R-:W-:Y:S05]  /*3f660*/  WARPSYNC.COLLECTIVE R188, `(.L_x_14147) ;  /* 0x00000000bc087348 */ /* 0x000fea0003c00000 */
[----:B------:R0:W1:Y:S02]  /*3f670*/  SHFL.BFLY P6, R188, R229, R190, R189 ;  /* 0x0c0000bee5bc7389 */ /* 0x00006400000c00bd */
[----:B01----:R-:W-:Y:S05]  /*3f680*/  ENDCOLLECTIVE ;  /* 0x000000000000791b */ /* 0x003fea0003800000 */
.L_x_14147:
[----:B------:R-:W-:Y:S02]  /*3f690*/  IMAD.MOV.U32 R190, RZ, RZ, 0x8 ;  /* 0x00000008ffbe7424 */ /* 0x000fe400078e00ff */
[----:B------:R-:W-:Y:S01]  /*3f6a0*/  FADD.FTZ R191, R191, R188 ;  /* 0x000000bcbfbf7221 */ /* 0x000fe20000010000 */
[----:B------:R-:W-:-:S03]  /*3f6b0*/  MOV R188, 0xffffffff ;  /* 0xffffffff00bc7802 */ /* 0x000fc60000000f00 */
[----:B------:R-:W-:-:S07]  /*3f6c0*/  IMAD.MOV.U32 R229, RZ, RZ, R191 ;  /* 0x000000ffffe57224 */ /* 0x000fce00078e00bf */
[----:B------:R-:W-:Y:S05]  /*3f6d0*/  WARPSYNC.COLLECTIVE R188, `(.L_x_14148) ;  /* 0x00000000bc087348 */ /* 0x000fea0003c00000 */
[----:B------:R0:W1:Y:S02]  /*3f6e0*/  SHFL.BFLY P6, R188, R229, R190, R189 ;  /* 0x0c0000bee5bc7389 */ /* 0x00006400000c00bd */
[----:B01----:R-:W-:Y:S05]  /*3f6f0*/  ENDCOLLECTIVE ;  /* 0x000000000000791b */ /* 0x003fea0003800000 */
.L_x_14148:
[----:B------:R-:W-:Y:S02]  /*3f700*/  IMAD.MOV.U32 R190, RZ, RZ, 0x10 ;  /* 0x00000010ffbe7424 */ /* 0x000fe400078e00ff */
[----:B------:R-:W-:Y:S01]  /*3f710*/  FADD.FTZ R191, R191, R188 ;  /* 0x000000bcbfbf7221 */ /* 0x000fe20000010000 */
[----:B------:R-:W-:-:S03]  /*3f720*/  MOV R188, 0xffffffff ;  /* 0xffffffff00bc7802 */ /* 0x000fc60000000f00 */
[----:B------:R-:W-:-:S07]  /*3f730*/  IMAD.MOV.U32 R229, RZ, RZ, R191 ;  /* 0x000000ffffe57224 */ /* 0x000fce00078e00bf */
[----:B------:R-:W-:Y:S05]  /*3f740*/  WARPSYNC.COLLECTIVE R188, `(.L_x_14149) ;  /* 0x00000000bc087348 */ /* 0x000fea0003c00000 */
[----:B------:R0:W1:Y:S02]  /*3f750*/  SHFL.BFLY P6, R188, R229, R190, R189 ;  /* 0x0c0000bee5bc7389 */ /* 0x00006400000c00bd */
[----:B01----:R-:W-:Y:S05]  /*3f760*/  ENDCOLLECTIVE ;  /* 0x000000000000791b */ /* 0x003fea0003800000 */
.L_x_14149:
        /* <DEDUP_REMOVED lines=106> */
.L_x_14150:
[----:B------:R-:W-:Y:S01]  /*3fe10*/  MOV R190, 0x2 ;  /* 0x0000000200be7802 */ /* 0x000fe20000000f00 */
[----:B------:R-:W-:Y:S01]  /*3fe20*/  FADD.FTZ R193, R193, R188 ;  /* 0x000000bcc1c17221 */ /* 0x000fe20000010000 */
[----:B------:R-:W-:-:S03]  /*3fe30*/  IMAD.MOV.U32 R188, RZ, RZ, -0x1 ;  /* 0xffffffffffbc7424 */ /* 0x000fc600078e00ff */
[----:B------:R-:W-:-:S07]  /*3fe40*/  IMAD.MOV.U32 R229, RZ, RZ, R193 ;  /* 0x000000ffffe57224 */ /* 0x000fce00078e00c1 */
[----:B------:R-:W-:Y:S05]  /*3fe50*/  WARPSYNC.COLLECTIVE R188, `(.L_x_14151) ;  /* 0x00000000bc087348 */ /* 0x000fea0003c00000 */
[----:B------:R0:W1:Y:S02]  /*3fe60*/  SHFL.BFLY P6, R188, R229, R190, R189 ;  /* 0x0c0000bee5bc7389 */ /* 0x00006400000c00bd */
[----:B01----:R-:W-:Y:S05]  /*3fe70*/  ENDCOLLECTIVE ;  /* 0x000000000000791b */ /* 0x003fea0003800000 */
.L_x_14151:
[----:B------:R-:W-:Y:S02]  /*3fe80*/  HFMA2 R190, -RZ, RZ, 0, 2.384185791015625e-07 ;  /* 0x00000004ffbe7431 */ /* 0x000fe400000001ff */
[----:B------:R-:W-:Y:S01]  /*3fe90*/  FADD.FTZ R193, R193, R188 ;  /* 0x000000bcc1c17221 */ /* 0x000fe20000010000 */
[----:B------:R-:W-:-:S03]  /*3fea0*/  IMAD.MOV.U32 R188, RZ, RZ, -0x1 ;  /* 0xffffffffffbc7424 */ /* 0x000fc600078e00ff */
[----:B------:R-:W-:-:S07]  /*3feb0*/  IMAD.MOV.U32 R229, RZ, RZ, R193 ;  /* 0x000000ffffe57224 */ /* 0x000fce00078e00c1 */
[----:B------:R-:W-:Y:S05]  /*3fec0*/  WARPSYNC.COLLECTIVE R188, `(.L_x_14152) ;  /* 0x00000000bc087348 */ /* 0x000fea0003c00000 */
[----:B------:R0:W1:Y:S02]  /*3fed0*/  SHFL.BFLY P6, R188, R229, R190, R189 ;  /* 0x0c0000bee5bc7389 */ /* 0x00006400000c00bd */
[----:B01----:R-:W-:Y:S05]  /*3fee0*/  ENDCOLLECTIVE ;  /* 0x000000000000791b */ /* 0x003fea0003800000 */
.L_x_14152:
[----:B------:R-:W-:Y:S01]  /*3fef0*/  MOV R190, 0x8 ;  /* 0x0000000800be7802 */ /* 0x000fe20000000f00 */
[----:B------:R-:W-:Y:S01]  /*3ff00*/  FADD.FTZ R193, R193, R188 ;  /* 0x000000bcc1c17221 */ /* 0x000fe20000010000 */
[----:B------:R-:W-:-:S03]  /*3ff10*/  IMAD.MOV.U32 R188, RZ, RZ, -0x1 ;  /* 0xffffffffffbc7424 */ /* 0x000fc600078e00ff */
[----:B------:R-:W-:-:S07]  /*3ff20*/  IMAD.MOV.U32 R229, RZ, RZ, R193 ;  /* 0x000000ffffe57224 */ /* 0x000fce00078e00c1 */
[----:B------:R-:W-:Y:S05]  /*3ff30*/  WARPSYNC.COLLECTIVE R188, `(.L_x_14153) ;  /* 0x00000000bc087348 */ /* 0x000fea0003c00000 */
[----:B------:R0:W1:Y:S02]  /*3ff40*/  SHFL.BFLY P6, R188, R229, R190, R189 ;  /* 0x0c0000bee5bc7389 */ /* 0x00006400000c00bd */
[----:B01----:R-:W-:Y:S05]  /*3ff50*/  ENDCOLLECTIVE ;  /* 0x000000000000791b */ /* 0x003fea0003800000 */
.L_x_14153:
[----:B------:R-:W-:Y:S02]  /*3ff60*/  HFMA2 R190, -RZ, RZ, 0, 9.5367431640625e-07 ;  /* 0x00000010ffbe7431 */ /* 0x000fe400000001ff */
[----:B------:R-:W-:Y:S01]  /*3ff70*/  FADD.FTZ R193, R193, R188 ;  /* 0x000000bcc1c17221 */ /* 0x000fe20000010000 */
[----:B------:R-:W-:-:S03]  /*3ff80*/  IMAD.MOV.U32 R188, RZ, RZ, -0x1 ;  /* 0xffffffffffbc7424 */ /* 0x000fc600078e00ff */
[----:B------:R-:W-:-:S07]  /*3ff90*/  IMAD.MOV.U32 R229, RZ, RZ, R193 ;  /* 0x000000ffffe57224 */ /* 0x000fce00078e00c1 */
[----:B------:R-:W-:Y:S05]  /*3ffa0*/  WARPSYNC.COLLECTIVE R188, `(.L_x_14154) ;  /* 0x00000000bc087348 */ /* 0x000fea0003c00000 */
[----:B------:R0:W1:Y:S02]  /*3ffb0*/  SHFL.BFLY P6, R188, R229, R190, R189 ;  /* 0x0c0000bee5bc7389 */ /* 0x00006400000c00bd */
[----:B01----:R-:W-:Y:S05]  /*3ffc0*/  ENDCOLLECTIVE ;  /* 0x000000000000791b */ /* 0x003fea0003800000 */
.L_x_14154:
[----:B------:R-:W-:Y:S05]  /*3ffd0*/  BRA `(.L_x_14155) ;  /* 0xffffffdc00987947 */ /* 0x000fea000383ffff */
.L_x_14156:
        /* <DEDUP_REMOVED lines=10> */
.L_x_33280:


//--------------------- .text._ZN10layer_norm31ln_parallel_residual_fwd_kernelINS_13Kernel_traitsIf13__nv_bfloat16fS2_fjLj1536ELj1ELj4ELj1ELj16ENS_18Kernel_traits_baseILj1536EfS2_fS2_fjLj128EEEEELb1ELb0ELb1EEEvNS_9FwdParamsE --------------------------
	.section	.text._ZN10layer_norm31ln_parallel_residual_fwd_kernelINS_13Kernel_traitsIf13__nv_bfloat16fS2_fjLj1536ELj1ELj4ELj1ELj16ENS_18Kernel_traits_baseILj1536EfS2_fS2_fjLj128EEEEELb1ELb0ELb1EEEvNS_9FwdParamsE,"ax",@progbits
	.align	128
        .global         _ZN10layer_norm31ln_parallel_residual_fwd_kernelINS_13Kernel_traitsIf13__nv_bfloat16fS2_fjLj1536ELj1ELj4ELj1ELj16ENS_18Kernel_traits_baseILj1536EfS2_fS2_fjLj128EEEEELb1ELb0ELb1EEEvNS_9FwdParamsE
        .type           _ZN10layer_norm31ln_parallel_residual_fwd_kernelINS_13Kernel_traitsIf13__nv_bfloat16fS2_fjLj1536ELj1ELj4ELj1ELj16ENS_18Kernel_traits_baseILj1536EfS2_fS2_fjLj128EEEEELb1ELb0ELb1EEEvNS_9FwdParamsE,@function
        .size           _ZN10layer_norm31ln_parallel_residual_fwd_kernelINS_13Kernel_traitsIf13__nv_bfloat16fS2_fjLj1536ELj1ELj4ELj1ELj16ENS_18Kernel_traits_baseILj1536EfS2_fS2_fjLj128EEEEELb1ELb0ELb1EEEvNS_9FwdParamsE,(.L_x_33281 - _ZN10layer_norm31ln_parallel_residual_fwd_kernelINS_13Kernel_traitsIf13__nv_bfloat16fS2_fjLj1536ELj1ELj4ELj1ELj16ENS_18Kernel_traits_baseILj1536EfS2_fS2_fjLj128EEEEELb1ELb0ELb1EEEvNS_9FwdParamsE)
        .other          _ZN10layer_norm31ln_parallel_residual_fwd_kernelINS_13Kernel_traitsIf13__nv_bfloat16fS2_fjLj1536ELj1ELj4ELj1ELj16ENS_18Kernel_traits_baseILj1536EfS2_fS2_fjLj128EEEEELb1ELb0ELb1EEEvNS_9FwdParamsE,@"STO_CUDA_ENTRY STV_DEFAULT"
_ZN10layer_norm31ln_parallel_residual_fwd_kernelINS_13Kernel_traitsIf13__nv_bfloat16fS2_fjLj1536ELj1ELj4ELj1ELj16ENS_18Kernel_traits_baseILj1536EfS2_fS2_fjLj128EEEEELb1ELb0ELb1EEEvNS_9FwdParamsE:
.text._ZN10layer_norm31ln_parallel_residual_fwd_kernelINS_13Kernel_traitsIf13__nv_bfloat16fS2_fjLj1536ELj1ELj4ELj1ELj16ENS_18Kernel_traits_baseILj1536EfS2_fS2_fjLj128EEEEELb1ELb0ELb1EEEvNS_9FwdParamsE:
        /* <DEDUP_REMOVED lines=21> */
[----:B------:R-:W-:Y:S01]  /*0150*/  SHF.R.U32.HI R231, RZ, 0x5, R242 ;  /* 0x00000005ffe77819 */ /* 0x000fe200000116f2 */
[----:B-1----:R-:W-:-:S06]  /*0160*/  USHF.L.U32 UR8, UR9, 0x2, URZ ;  /* 0x0000000209087899 */ /* 0x002fcc00080006ff */
[----:B------:R-:W-:Y:S01]  /*0170*/  LOP3.LUT R231, R231, UR8, RZ, 0xfc, !PT ;  /* 0x00000008e7e77c12 */ /* 0x000fe2000f8efcff */
[----:B---3--:R-:W-:Y:S01]  /*0180*/  IMAD R6, R7, UR9, R242 ;  /* 0x0000000907067c24 */ /* 0x008fe2000f8e02f2 */
[----:B------:R-:W-:Y:S02]  /*0190*/  LOP3.LUT R242, R242, 0x1f, RZ, 0xc0, !PT ;  /* 0x0000001ff2f27812 */ /* 0x000fe400078ec0ff */
[----:B--2---:R-:W-:Y:S02]  /*01a0*/  @P0 R2UR UR5, R3 ;  /* 0x00000000030502ca */ /* 0x004fe400000e0000 */
[----:B0-----:R-:W-:-:S05]  /*01b0*/  @P0 IADD3 R230, P1, PT, R4, R11, RZ ;  /* 0x0000000b04e60210 */ /* 0x001fca0007f3e0ff */
[----:B------:R-:W-:Y:S01]  /*01c0*/  @P0 IMAD.X R9, RZ, RZ, R5, P1 ;  /* 0x000000ffff090224 */ /* 0x000fe200008e0605 */
[----:B------:R-:W-:-:S04]  /*01d0*/  @P0 R2UR UR4, R2 ;  /* 0x00000000020402ca */ /* 0x000fc800000e0000 */
[--C-:B------:R-:W-:Y:S02]  /*01e0*/  SHF.R.U64 R5, R230, 0x2, R9.reuse ;  /* 0x00000002e6057819 */ /* 0x100fe40000001209 */
[----:B------:R-:W-:Y:S01]  /*01f0*/  SHF.R.U32.HI R2, RZ, 0x2, R9 ;  /* 0x00000002ff027819 */ /* 0x000fe20000011609 */
[----:B------:R-:W-:Y:S08]  /*0200*/  BRA.U UP0, `(.L_x_14157) ;  /* 0x0000000900407547 */ /* 0x000ff0000b800000 */
        /* <DEDUP_REMOVED lines=101> */
.L_x_14158:
        /* <DEDUP_REMOVED lines=43> */
.L_x_14157:
        /* <DEDUP_REMOVED lines=60> */
[----:B---3--:R1:W-:Y:S04]  /*0ed0*/  STL.64 [R1], R48 ;  /* 0x0000003001007387 */ /* 0x0083e80000100a00 */
[----:B------:R1:W-:Y:S04]  /*0ee0*/  STL.64 [R1+0x8], R50 ;  /* 0x0000083201007387 */ /* 0x0003e80000100a00 */
[----:B----4-:R1:W-:Y:S04]  /*0ef0*/  STL.64 [R1+0x10], R44 ;  /* 0x0000102c01007387 */ /* 0x0103e80000100a00 */
        /* <DEDUP_REMOVED lines=18> */
.L_x_14160:
        /* <DEDUP_REMOVED lines=85> */
[----:B------:R0:W-:Y:S02]  /*1570*/  STL.64 [R1+0x98], R10 ;  /* 0x0000980a01007387 */ /* 0x0001e40000100a00 */
.L_x_14159:
[----:B------:R-:W2:Y:S02]  /*1580*/  LDCU UR8, c[0x0][0x384] ;  /* 0x00007080ff0877ac */ /* 0x000ea40008000800 */
[----:B--2---:R-:W-:-:S13]  /*1590*/  ISETP.GE.AND P0, PT, R231, UR8, PT ;  /* 0x00000008e7007c0c */ /* 0x004fda000bf06270 */
[----:B------:R-:W-:Y:S05]  /*15a0*/  @P0 EXIT ;  /* 0x000000000000094d */ /* 0x000fea0003800000 */
[----:B------:R-:W2:Y:S01]  /*15b0*/  LDCU.64 UR8, c[0x0][0x398] ;  /* 0x00007300ff0877ac */ /* 0x000ea20008000a00 */
[----:B------:R-:W-:Y:S01]  /*15c0*/  IMAD.HI.U32 R3, R6, -0x326172a9, RZ ;  /* 0xcd9e8d5706037827 */ /* 0x000fe200078e00ff */
[----:B------:R-:W-:Y:S01]  /*15d0*/  LOP3.LUT R230, R230, 0x3, RZ, 0xc0, !PT ;  /* 0x00000003e6e67812 */ /* 0x000fe200078ec0ff */
[----:B------:R-:W-:Y:S02]  /*15e0*/  UIADD3 UR10, UPT, UPT, UR4, 0x3c6ef372, URZ ;  /* 0x3c6ef372040a7890 */ /* 0x000fe4000fffe0ff */
[C---:B------:R-:W-:Y:S01]  /*15f0*/  IMAD.HI.U32 R0, R5.reuse, -0x2daee0ad, RZ ;  /* 0xd2511f5305007827 */ /* 0x040fe200078e00ff */
        /* <DEDUP_REMOVED lines=9> */
[----:B------:R-:W-:Y:S01]  /*1690*/  IMAD.HI.U32 R4, R0, -0x326172a9, RZ ;  /* 0xcd9e8d5700047827 */ /* 0x000fe200078e00ff */
        /* <DEDUP_REMOVED lines=41> */
[----:B------:R-:W-:Y:S01]  /*1930*/  IMAD.HI.U32 R7, R3, -0x2daee0ad, RZ ;  /* 0xd2511f5303077827 */ /* 0x000fe200078e00ff */
        /* <DEDUP_REMOVED lines=14> */
[C---:B------:R-:W-:Y:S01]  /*1a20*/  IMAD.HI.U32 R8, R0.reuse, -0x2daee0ad, RZ ;  /* 0xd2511f5300087827 */ /* 0x040fe200078e00ff */
        /* <DEDUP_REMOVED lines=18> */
.L_x_14900:
[----:B------:R-:W-:Y:S01]  /*1b50*/  ISETP.NE.U32.AND P1, PT, RZ, UR8, PT ;  /* 0x00000008ff007c0c */ /* 0x000fe2000bf25070 */
[----:B0-----:R-:W0:Y:S01]  /*1b60*/  @P0 LDC.64 R16, c[0x0][0x398] ;  /* 0x0000e600ff100b82 */ /* 0x001e220000000a00 */
        /* <DEDUP_REMOVED lines=8> */
[----:B-----5:R-:W5:Y:S01]  /*1bf0*/  @P0 LDG.E.128 R68, desc[UR6][R16.64] ;  /* 0x0000000610440981 */ /* 0x020f62000c1e1d00 */
[----:B-1----:R-:W-:-:S04]  /*1c00*/  IMAD.WIDE.U32 R20, R222, 0x10, R228 ;  /* 0x00000010de147825 */ /* 0x002fc800078e00e4 */
[----:B--2---:R-:W-:-:S05]  /*1c10*/  @P1 IMAD.WIDE.U32 R18, R222, 0x20, R18 ;  /* 0x00000020de121825 */ /* 0x004fca00078e0012 */
[----:B------:R-:W5:Y:S04]  /*1c20*/  @P1 LDG.E.128 R64, desc[UR6][R18.64] ;  /* 0x0000000612401981 */ /* 0x000f68000c1e1d00 */
[----:B------:R-:W5:Y:S04]  /*1c30*/  @P1 LDG.E.128 R60, desc[UR6][R18.64+0x10] ;  /* 0x00001006123c1981 */ /* 0x000f68000c1e1d00 */
[----:B------:R0:W5:Y:S02]  /*1c40*/  LDG.E.128 R16, desc[UR6][R20.64] ;  /* 0x0000000614107981 */ /* 0x000164000c1e1d00 */
[----:B0-----:R-:W0:Y:S01]  /*1c50*/  LDC.64 R20, c[0x0][0x398] ;  /* 0x0000e600ff147b82 */ /* 0x001e220000000a00 */
[----:B------:R-:W-:Y:S01]  /*1c60*/  HFMA2 R234, -RZ, RZ, 0.1171875, 0 ;  /* 0x2f800000ffea7431 */ /* 0x000fe200000001ff */
[----:B0-----:R-:W-:-:S04]  /*1c70*/  ISETP.NE.U32.AND P0, PT, R20, RZ, PT ;  /* 0x000000ff1400720c */ /* 0x001fc80003f05070 */
[----:B------:R-:W-:-:S13]  /*1c80*/  ISETP.NE.AND.EX P0, PT, R21, RZ, PT, P0 ;  /* 0x000000ff1500720c */ /* 0x000fda0003f05300 */
[----:B------:R-:W-:Y:S05]  /*1c90*/  @P0 BRA `(.L_x_14161) ;  /* 0x0000003000540947 */ /* 0x000fea0003800000 */
        /* <DEDUP_REMOVED lines=16> */
.L_x_14164:
        /* <DEDUP_REMOVED lines=13> */
.L_x_14166:
[----:B------:R-:W-:Y:S05]  /*1e70*/  BSYNC.RECONVERGENT B1 ;  /* 0x0000000000017941 */ /* 0x000fea0003800200 */
.L_x_14165:
        /* <DEDUP_REMOVED lines=59> */
[----:B------:R-:W-:-:S07]  /*2230*/  IMAD.MOV.U32 R24, RZ, RZ, RZ ;  /* 0x000000ffff187224 */ /* 0x000fce00078e00ff */
.L_x_14163:
[----:B------:R-:W-:Y:S05]  /*2240*/  BSYNC.RECONVERGENT B0 ;  /* 0x0000000000007941 */ /* 0x000fea0003800200 */
.L_x_14162:
[----:B------:R-:W-:Y:S01]  /*2250*/  I2FP.F32.U32 R23, R23 ;  /* 0x0000001700177245 */ /* 0x000fe20000201000 */
[----:B------:R-:W-:Y:S01]  /*2260*/  BSSY.RECONVERGENT B0, `(.L_x_14167) ;  /* 0x000005f000007945 */ /* 0x000fe20003800200 */
[----:B------:R-:W-:Y:S01]  /*2270*/  MOV R224, UR10 ;  /* 0x0000000a00e07c02 */ /* 0x000fe20008000f00 */
[----:B------:R-:W-:Y:S01]  /*2280*/  IMAD.MOV.U32 R26, RZ, RZ, 0x2 ;  /* 0x00000002ff1a7424 */ /* 0x000fe200078e00ff */
[----:B------:R-:W-:Y:S01]  /*2290*/  ISETP.NE.AND P0, PT, R24, 0x1, PT ;  /* 0x000000011800780c */ /* 0x000fe20003f05270 */
[----:B------:R-:W-:Y:S01]  /*22a0*/  FFMA.FTZ R23, R23, R234, 1.1641532182693481445e-10 ;  /* 0x2f00000017177423 */ /* 0x000fe200000100ea */
[----:B------:R-:W-:Y:S01]  /*22b0*/  LOP3.LUT R7, R7, 0xfffffff7, RZ, 0xc0, !PT ;  /* 0xfffffff707077812 */ /* 0x000fe200078ec0ff */
        /* <DEDUP_REMOVED lines=14> */
.L_x_14169:
        /* <DEDUP_REMOVED lines=13> */
.L_x_14171:
[----:B------:R-:W-:Y:S05]  /*2470*/  BSYNC.RECONVERGENT B1 ;  /* 0x0000000000017941 */ /* 0x000fea0003800200 */
.L_x_14170:
        /* <DEDUP_REMOVED lines=61> */
.L_x_14168:
[----:B------:R-:W-:Y:S05]  /*2850*/  BSYNC.RECONVERGENT B0 ;  /* 0x0000000000007941 */ /* 0x000fea0003800200 */
.L_x_14167:
        /* <DEDUP_REMOVED lines=19> */
.L_x_14174:
        /* <DEDUP_REMOVED lines=13> */
.L_x_14176:
[----:B------:R-:W-:Y:S05]  /*2a60*/  BSYNC.RECONVERGENT B1 ;  /* 0x0000000000017941 */ /* 0x000fea0003800200 */
.L_x_14175:
        /* <DEDUP_REMOVED lines=61> */
.L_x_14173:
[----:B------:R-:W-:Y:S05]  /*2e40*/  BSYNC.RECONVERGENT B0 ;  /* 0x0000000000007941 */ /* 0x000fea0003800200 */
.L_x_14172:
[----:B------:R-:W-:Y:S01]  /*2e50*/  ISETP.NE.AND P2, PT, R27, 0x1, PT ;  /* 0x000000011b00780c */ /* 0x000fe20003f45270 */
[----:B------:R-:W-:Y:S01]  /*2e60*/  BSSY.RECONVERGENT B0, `(.L_x_14177) ;  /* 0x000005c000007945 */ /* 0x000fe20003800200 */
[----:B------:R-:W-:Y:S01]  /*2e70*/  I2FP.F32.U32 R25, R25 ;  /* 0x0000001900197245 */ /* 0x000fe20000201000 */
[C---:B------:R-:W-:Y:S01]  /*2e80*/  IMAD.U32 R24, R17.reuse, 0x10000, RZ ;  /* 0x0001000011187824 */ /* 0x040fe200078e00ff */
[----:B------:R-:W-:Y:S01]  /*2e90*/  PRMT R17, R17, 0x7632, R17 ;  /* 0x0000763211117816 */ /* 0x000fe20000000011 */
[----:B------:R-:W-:Y:S02]  /*2ea0*/  IMAD.MOV.U32 R26, RZ, RZ, 0x2 ;  /* 0x00000002ff1a7424 */ /* 0x000fe400078e00ff */
        /* <DEDUP_REMOVED lines=12> */
.L_x_14179:
        /* <DEDUP_REMOVED lines=13> */
.L_x_14181:
[----:B------:R-:W-:Y:S05]  /*3040*/  BSYNC.RECONVERGENT B1 ;  /* 0x0000000000017941 */ /* 0x000fea0003800200 */
.L_x_14180:
        /* <DEDUP_REMOVED lines=61> */
.L_x_14178:
[----:B------:R-:W-:Y:S05]  /*3420*/  BSYNC.RECONVERGENT B0 ;  /* 0x0000000000007941 */ /* 0x000fea0003800200 */
.L_x_14177:
        /* <DEDUP_REMOVED lines=17> */
.L_x_14184:
        /* <DEDUP_REMOVED lines=13> */
.L_x_14186:
[----:B------:R-:W-:Y:S05]  /*3610*/  BSYNC.RECONVERGENT B1 ;  /* 0x0000000000017941 */ /* 0x000fea0003800200 */
.L_x_14185:
        /* <DEDUP_REMOVED lines=61> */
.L_x_14183:
[----:B------:R-:W-:Y:S05]  /*39f0*/  BSYNC.RECONVERGENT B0 ;  /* 0x0000000000007941 */ /* 0x000fea0003800200 */
.L_x_14182:
        /* <DEDUP_REMOVED lines=20> */
.L_x_14189:
        /* <DEDUP_REMOVED lines=13> */
.L_x_14191:
[----:B------:R-:W-:Y:S05]  /*3c10*/  BSYNC.RECONVERGENT B1 ;  /* 0x0000000000017941 */ /* 0x000fea0003800200 */
.L_x_14190:
        /* <DEDUP_REMOVED lines=60> */
[----:B------:R-:W-:-:S07]  /*3fe0*/  HFMA2 R26, -RZ, RZ, 0, 0 ;  /* 0x00000000ff1a7431 */ /* 0x000fce00000001ff */
.L_x_14188:
[----:B------:R-:W-:Y:S05]  /*3ff0*/  BSYNC.RECONVERGENT B0 ;  /* 0x0000000000007941 */ /* 0x000fea0003800200 */
.L_x_14187:
        /* <DEDUP_REMOVED lines=17> */
.L_x_14194:
        /* <DEDUP_REMOVED lines=13> */
.L_x_14196:
[----:B------:R-:W-:Y:S05]  /*41e0*/  BSYNC.RECONVERGENT B1 ;  /* 0x0000000000017941 */ /* 0x000fea0003800200 */
.L_x_14195:
        /* <DEDUP_REMOVED lines=58> */
[----:B------:R-:W-:Y:S02]  /*4590*/  HFMA2 R28, -RZ, RZ, 0, 0 ;  /* 0x00000000ff1c7431 */ /* 0x000fe400000001ff */
[----:B------:R-:W-:Y:S02]  /*45a0*/  IMAD.MOV.U32 R27, RZ, RZ, R22 ;  /* 0x000000ffff1b7224 */ /* 0x000fe400078e0016 */
[----:B------:R-:W-:-:S07]  /*45b0*/  IMAD.MOV.U32 R22, RZ, RZ, R26 ;  /* 0x000000ffff167224 */ /* 0x000fce00078e001a */
.L_x_14193:
[----:B------:R-:W-:Y:S05]  /*45c0*/  BSYNC.RECONVERGENT B0 ;  /* 0x0000000000007941 */ /* 0x000fea0003800200 */
.L_x_14192:
[----:B------:R-:W-:Y:S01]  /*45d0*/  ISETP.NE.AND P5, PT, R28, 0x1, PT ;  /* 0x000000011c00780c */ /* 0x000fe20003fa5270 */
[----:B------:R-:W-:Y:S01]  /*45e0*/  BSSY.RECONVERGENT B0, `(.L_x_14197) ;  /* 0x000005c000007945 */ /* 0x000fe20003800200 */
[----:B------:R-:W-:Y:S01]  /*45f0*/  I2FP.F32.U32 R27, R27 ;  /* 0x0000001b001b7245 */ /* 0x000fe20000201000 */
[C---:B------:R-:W-:Y:S01]  /*4600*/  IMAD.U32 R26, R19.reuse, 0x10000, RZ ;  /* 0x00010000131a7824 */ /* 0x040fe200078e00ff */
[----:B------:R-:W-:Y:S02]  /*4610*/  PRMT R19, R19, 0x7632, R19 ;  /* 0x0000763213137816 */ /* 0x000fe40000000013 */
[----:B------:R-:W-:Y:S01]  /*4620*/  MOV R30, R8 ;  /* 0x00000008001e7202 */ /* 0x000fe20000000f00 */
[----:B------:R-:W-:Y:S01]  /*4630*/  FFMA.FTZ R29, R27, R234, 1.1641532182693481445e-10 ;  /* 0x2f0000001b1d7423 */ /* 0x000fe200000100ea */
[----:B------:R-:W-:-:S04]  /*4640*/  IMAD.MOV.U32 R27, RZ, RZ, 0x2 ;  /* 0x00000002ff1b7424 */ /* 0x000fc800078e00ff */
        /* <DEDUP_REMOVED lines=10> */
.L_x_14199:
        /* <DEDUP_REMOVED lines=12> */
.L_x_14201:
[----:B------:R-:W-:Y:S05]  /*47b0*/  BSYNC.RECONVERGENT B1 ;  /* 0x0000000000017941 */ /* 0x000fea0003800200 */
.L_x_14200:
        /* <DEDUP_REMOVED lines=61> */
[----:B------:R-:W-:-:S07]  /*4b90*/  IMAD.MOV.U32 R22, RZ, RZ, R28 ;  /* 0x000000ffff167224 */ /* 0x000fce00078e001c */
.L_x_14198:
[----:B------:R-:W-:Y:S05]  /*4ba0*/  BSYNC.RECONVERGENT B0 ;  /* 0x0000000000007941 */ /* 0x000fea0003800200 */
.L_x_14197:
[----:B------:R-:W-:Y:S01]  /*4bb0*/  IMAD.U32 R225, RZ, RZ, UR11 ;  /* 0x0000000bffe17e24 */ /* 0x000fe2000f8e00ff */
[----:B------:R-:W-:Y:S02]  /*4bc0*/  P2R R28, PR, RZ, 0x2 ;  /* 0x00000002ff1c7803 */ /* 0x000fe40000000000 */
[----:B------:R-:W-:Y:S01]  /*4bd0*/  I2FP.F32.U32 R29, R30 ;  /* 0x0000001e001d7245 */ /* 0x000fe20000201000 */
[-C--:B------:R-:W-:Y:S01]  /*4be0*/  FMUL.FTZ R25, R25, R225.reuse ;  /* 0x000000e119197220 */ /* 0x080fe20000410000 */
[----:B------:R-:W-:Y:S01]  /*4bf0*/  LOP3.LUT P1, RZ, R7, 0x4, RZ, 0xc0, !PT ;  /* 0x0000000407ff7812 */ /* 0x000fe2000782c0ff */
[----:B------:R-:W-:Y:S02]  /*4c00*/  IMAD.U32 R30, R19, 0x10000, RZ ;  /* 0x00010000131e7824 */ /* 0x000fe400078e00ff */
[-C--:B------:R-:W-:Y:S01]  /*4c10*/  FMUL.FTZ R23, R23, R225.reuse ;  /* 0x000000e117177220 */ /* 0x080fe20000410000 */
        /* <DEDUP_REMOVED lines=29> */
.L_x_14161:
        /* <DEDUP_REMOVED lines=18> */
.L_x_14205:
        /* <DEDUP_REMOVED lines=13> */
.L_x_14207:
[----:B------:R-:W-:Y:S05]  /*4fe0*/  BSYNC.RECONVERGENT B1 ;  /* 0x0000000000017941 */ /* 0x000fea0003800200 */
.L_x_14206:
        /* <DEDUP_REMOVED lines=16> */
[----:B------:R-:W-:Y:S01]  /*50f0*/  IMAD.WIDE.U32 R8, R9, -0x326172a9, RZ ;  /* 0xcd9e8d5709087825 */ /* 0x000fe200078e00ff */
[----:B------:R-:W-:-:S03]  /*5100*/  UIADD3 UR15, UPT, UPT, UR5, 0x32370b8f, URZ ;  /* 0x32370b8f050f7890 */ /* 0x000fc6000fffe0ff */
[----:B------:R-:W-:Y:S01]  /*5110*/  IMAD.WIDE.U32 R14, R14, -0x2daee0ad, RZ ;  /* 0xd2511f530e0e7825 */ /* 0x000fe200078e00ff */
[----:B------:R-:W-:-:S04]  /*5120*/  LOP3.LUT R12, R23, R12, R9, 0x96, !PT ;  /* 0x0000000c170c7212 */ /* 0x000fc800078e9609 */
[----:B------:R-:W-:Y:S01]  /*5130*/  LOP3.LUT R24, R10, UR15, R15, 0x96, !PT ;  /* 0x0000000f0a187c12 */ /* 0x000fe2000f8e960f */
[----:B------:R-:W-:Y:S01]  /*5140*/  IMAD.WIDE.U32 R12, R12, -0x2daee0ad, RZ ;  /* 0xd2511f530c0c7825 */ /* 0x000fe200078e00ff */
[----:B------:R-:W-:-:S03]  /*5150*/  UIADD3 UR15, UPT, UPT, UR4, 0x78dde6e4, URZ ;  /* 0x78dde6e4040f7890 */ /* 0x000fc6000fffe0ff */
        /* <DEDUP_REMOVED lines=35> */
[----:B------:R-:W-:Y:S01]  /*5390*/  LOP3.LUT R4, R12, UR16, R11, 0x96, !PT ;  /* 0x000000100c047c12 */ /* 0x000fe2000f8e960b */
[----:B------:R-:W-:-:S07]  /*53a0*/  IMAD.MOV.U32 R9, RZ, RZ, R221 ;  /* 0x000000ffff097224 */ /* 0x000fce00078e00dd */
.L_x_14204:
[----:B------:R-:W-:Y:S05]  /*53b0*/  BSYNC.RECONVERGENT B0 ;  /* 0x0000000000007941 */ /* 0x000fea0003800200 */
.L_x_14203:
[----:B------:R-:W-:Y:S01]  /*53c0*/  I2FP.F32.U32 R9, R9 ;  /* 0x0000000900097245 */ /* 0x000fe20000201000 */
[----:B------:R-:W-:Y:S01]  /*53d0*/  IMAD.U32 R224, RZ, RZ, UR10 ;  /* 0x0000000affe07e24 */ /* 0x000fe2000f8e00ff */
[----:B------:R-:W-:Y:S01]  /*53e0*/  ISETP.NE.AND P0, PT, R10, 0x1, PT ;  /* 0x000000010a00780c */ /* 0x000fe20003f05270 */
[C---:B-----5:R-:W-:Y:S01]  /*53f0*/  IMAD.U32 R24, R16.reuse, 0x10000, RZ ;  /* 0x0001000010187824 */ /* 0x060fe200078e00ff */
[----:B------:R-:W-:Y:S01]  /*5400*/  MOV R225, UR11 ;  /* 0x0000000b00e17c02 */ /* 0x000fe20008000f00 */
[----:B------:R-:W-:Y:S01]  /*5410*/  FFMA.FTZ R9, R9, R234, 1.1641532182693481445e-10 ;  /* 0x2f00000009097423 */ /* 0x000fe200000100ea */
[----:B------:R-:W-:Y:S01]  /*5420*/  LOP3.LUT R7, R7, 0xfffffff7, RZ, 0xc0, !PT ;  /* 0xfffffff707077812 */ /* 0x000fe200078ec0ff */
[----:B------:R-:W-:Y:S01]  /*5430*/  BSSY.RECONVERGENT B0, `(.L_x_14208) ;  /* 0x0000059000007945 */ /* 0x000fe20003800200 */
[----:B------:R-:W-:Y:S01]  /*5440*/  PRMT R16, R16, 0x7632, R16 ;  /* 0x0000763210107816 */ /* 0x000fe20000000010 */
[----:B------:R-:W-:Y:S01]  /*5450*/  IMAD.MOV.U32 R12, RZ, RZ, 0x2 ;  /* 0x00000002ff0c7424 */ /* 0x000fe200078e00ff */
[----:B------:R-:W-:Y:S01]  /*5460*/  FSETP.LE.FTZ.AND P3, PT, R9, R224, PT ;  /* 0x000000e00900720b */ /* 0x000fe20003f73000 */
[----:B------:R-:W-:-:S02]  /*5470*/  IMAD.MOV.U32 R9, RZ, RZ, R8 ;  /* 0x000000ffff097224 */ /* 0x000fc400078e0008 */
[----:B------:R-:W-:-:S10]  /*5480*/  FMUL.FTZ R24, R225, R24 ;  /* 0x00000018e1187220 */ /* 0x000fd40000410000 */
        /* <DEDUP_REMOVED lines=10> */
.L_x_14210:
        /* <DEDUP_REMOVED lines=13> */
.L_x_14212:
[----:B------:R-:W-:Y:S05]  /*5600*/  BSYNC.RECONVERGENT B1 ;  /* 0x0000000000017941 */ /* 0x000fea0003800200 */
.L_x_14211:
        /* <DEDUP_REMOVED lines=59> */
.L_x_14209:
[----:B------:R-:W-:Y:S05]  /*59c0*/  BSYNC.RECONVERGENT B0 ;  /* 0x0000000000007941 */ /* 0x000fea0003800200 */
.L_x_14208:
[----:B------:R-:W-:Y:S01]  /*59d0*/  I2FP.F32.U32 R9, R9 ;  /* 0x0000000900097245 */ /* 0x000fe20000201000 */
[----:B------:R-:W-:Y:S01]  /*59e0*/  IMAD.U32 R10, R68, 0x10000, RZ ;  /* 0x00010000440a7824 */ /* 0x000fe200078e00ff */
[----:B------:R-:W-:Y:S01]  /*59f0*/  ISETP.NE.AND P2, PT, R12, 0x1, PT ;  /* 0x000000010c00780c */ /* 0x000fe20003f45270 */
[----:B------:R-:W-:Y:S01]  /*5a00*/  BSSY.RECONVERGENT B0, `(.L_x_14213) ;  /* 0x000005e000007945 */ /* 0x000fe20003800200 */
[----:B------:R-:W-:Y:S01]  /*5a10*/  FSEL R11, R24, RZ, P3 ;  /* 0x000000ff180b7208 */ /* 0x000fe20001800000 */
        /* <DEDUP_REMOVED lines=18> */
.L_x_14215:
        /* <DEDUP_REMOVED lines=13> */
.L_x_14217:
[----:B------:R-:W-:Y:S05]  /*5c10*/  BSYNC.RECONVERGENT B1 ;  /* 0x0000000000017941 */ /* 0x000fea0003800200 */
.L_x_14216:
        /* <DEDUP_REMOVED lines=60> */
.L_x_14214:
[----:B------:R-:W-:Y:S05]  /*5fe0*/  BSYNC.RECONVERGENT B0 ;  /* 0x0000000000007941 */ /* 0x000fea0003800200 */
.L_x_14213:
[----:B------:R-:W-:Y:S01]  /*5ff0*/  I2FP.F32.U32 R11, R11 ;  /* 0x0000000b000b7245 */ /* 0x000fe20000201000 */
[----:B------:R-:W-:Y:S01]  /*6000*/  IMAD.U32 R10, R16, 0x10000, RZ ;  /* 0x00010000100a7824 */ /* 0x000fe200078e00ff */
[----:B------:R-:W-:Y:S01]  /*6010*/  ISETP.NE.AND P0, PT, R13, 0x1, PT ;  /* 0x000000010d00780c */ /* 0x000fe20003f05270 */
[----:B------:R-:W-:Y:S01]  /*6020*/  BSSY.RECONVERGENT B0, `(.L_x_14218) ;  /* 0x000005b000007945 */ /* 0x000fe20003800200 */
[----:B------:R-:W-:Y:S01]  /*6030*/  LOP3.LUT R7, R7, 0xfffffffd, RZ, 0xc0, !PT ;  /* 0xfffffffd07077812 */ /* 0x000fe200078ec0ff */
[----:B------:R-:W-:Y:S01]  /*6040*/  FFMA.FTZ R11, R11, R234, 1.1641532182693481445e-10 ;  /* 0x2f0000000b0b7423 */ /* 0x000fe200000100ea */
[----:B------:R-:W-:Y:S02]  /*6050*/  HFMA2 R14, -RZ, RZ, 0, 1.1920928955078125e-07 ;  /* 0x00000002ff0e7431 */ /* 0x000fe400000001ff */
[----:B------:R-:W-:Y:S02]  /*6060*/  FMUL.FTZ R10, R10, R225 ;  /* 0x000000e10a0a7220 */ /* 0x000fe40000410000 */
        /* <DEDUP_REMOVED lines=12> */
.L_x_14220:
        /* <DEDUP_REMOVED lines=13> */
.L_x_14222:
[----:B------:R-:W-:Y:S05]  /*6200*/  BSYNC.RECONVERGENT B1 ;  /* 0x0000000000017941 */ /* 0x000fea0003800200 */
.L_x_14221:
        /* <DEDUP_REMOVED lines=60> */
.L_x_14219:
[----:B------:R-:W-:Y:S05]  /*65d0*/  BSYNC.RECONVERGENT B0 ;  /* 0x0000000000007941 */ /* 0x000fea0003800200 */
.L_x_14218:
[----:B------:R-:W-:Y:S01]  /*65e0*/  I2FP.F32.U32 R11, R11 ;  /* 0x0000000b000b7245 */ /* 0x000fe20000201000 */
[----:B------:R-:W-:Y:S01]  /*65f0*/  BSSY.RECONVERGENT B0, `(.L_x_14223) ;  /* 0x0000061000007945 */ /* 0x000fe20003800200 */
[----:B------:R-:W-:Y:S01]  /*6600*/  PRMT R12, R68, 0x7632, R12 ;  /* 0x00007632440c7816 */ /* 0x000fe2000000000c */
[----:B------:R-:W-:Y:S01]  /*6610*/  HFMA2 R15, -RZ, RZ, 0, 1.1920928955078125e-07 ;  /* 0x00000002ff0f7431 */ /* 0x000fe200000001ff */
[----:B------:R-:W-:Y:S01]  /*6620*/  ISETP.NE.AND P2, PT, R14, 0x1, PT ;  /* 0x000000010e00780c */ /* 0x000fe20003f45270 */
[----:B------:R-:W-:Y:S01]  /*6630*/  FFMA.FTZ R11, R11, R234, 1.1641532182693481445e-10 ;  /* 0x2f0000000b0b7423 */ /* 0x000fe200000100ea */
[----:B------:R-:W-:Y:S01]  /*6640*/  FSEL R53, R10, RZ, P3 ;  /* 0x000000ff0a357208 */ /* 0x000fe20001800000 */
[----:B------:R-:W-:-:S03]  /*6650*/  IMAD.U32 R12, R12, 0x10000, RZ ;  /* 0x000100000c0c7824 */ /* 0x000fc600078e00ff */
[----:B------:R-:W-:Y:S01]  /*6660*/  FSETP.GTU.FTZ.AND P0, PT, R11, R224, PT ;  /* 0x000000e00b00720b */ /* 0x000fe20003f1c000 */
[----:B------:R-:W-:Y:S01]  /*6670*/  FMUL.FTZ R12, R12, R225 ;  /* 0x000000e10c0c7220 */ /* 0x000fe20000410000 */
[----:B------:R-:W-:Y:S02]  /*6680*/  IMAD.MOV.U32 R11, RZ, RZ, R8 ;  /* 0x000000ffff0b7224 */ /* 0x000fe400078e0008 */
[----:B------:R-:W-:Y:S02]  /*6690*/  SEL R10, RZ, 0x1, P0 ;  /* 0x00000001ff0a7807 */ /* 0x000fe40000000000 */
[----:B------:R-:W-:-:S05]  /*66a0*/  FSEL R12, R12, RZ, !P0 ;  /* 0x000000ff0c0c7208 */ /* 0x000fca0004000000 */
        /* <DEDUP_REMOVED lines=11> */
.L_x_14225:
        /* <DEDUP_REMOVED lines=13> */
.L_x_14227:
[----:B------:R-:W-:Y:S05]  /*6830*/  BSYNC.RECONVERGENT B1 ;  /* 0x0000000000017941 */ /* 0x000fea0003800200 */
.L_x_14226:
        /* <DEDUP_REMOVED lines=60> */
.L_x_14224:
[----:B------:R-:W-:Y:S05]  /*6c00*/  BSYNC.RECONVERGENT B0 ;  /* 0x0000000000007941 */ /* 0x000fea0003800200 */
.L_x_14223:
[----:B------:R-:W-:Y:S01]  /*6c10*/  ISETP.NE.AND P2, PT, R15, 0x1, PT ;  /* 0x000000010f00780c */ /* 0x000fe20003f45270 */
[C---:B------:R-:W-:Y:S01]  /*6c20*/  IMAD.U32 R12, R17.reuse, 0x10000, RZ ;  /* 0x00010000110c7824 */ /* 0x040fe200078e00ff */
[----:B------:R-:W-:Y:S01]  /*6c30*/  I2FP.F32.U32 R11, R11 ;  /* 0x0000000b000b7245 */ /* 0x000fe20000201000 */
[----:B------:R-:W-:Y:S01]  /*6c40*/  BSSY.RECONVERGENT B0, `(.L_x_14228) ;  /* 0x000005a000007945 */ /* 0x000fe20003800200 */
[----:B------:R-:W-:Y:S01]  /*6c50*/  HFMA2 R14, -RZ, RZ, 0, 1.1920928955078125e-07 ;  /* 0x00000002ff0e7431 */ /* 0x000fe200000001ff */
[----:B------:R-:W-:Y:S01]  /*6c60*/  PRMT R17, R17, 0x7632, R17 ;  /* 0x0000763211117816 */ /* 0x000fe20000000011 */
[----:B------:R-:W-:Y:S02]  /*6c70*/  IMAD.MOV.U32 R13, RZ, RZ, R8 ;  /* 0x000000ffff0d7224 */ /* 0x000fe400078e0008 */
[----:B------:R-:W-:-:S05]  /*6c80*/  FFMA.FTZ R11, R11, R234, 1.1641532182693481445e-10 ;  /* 0x2f0000000b0b7423 */ /* 0x000fca00000100ea */
        /* <DEDUP_REMOVED lines=11> */
.L_x_14230:
        /* <DEDUP_REMOVED lines=13> */
.L_x_14232:
[----:B------:R-:W-:Y:S05]  /*6e10*/  BSYNC.RECONVERGENT B1 ;  /* 0x0000000000017941 */ /* 0x000fea0003800200 */
.L_x_14231:
        /* <DEDUP_REMOVED lines=60> */
.L_x_14229:
[----:B------:R-:W-:Y:S05]  /*71e0*/  BSYNC.RECONVERGENT B0 ;  /* 0x0000000000007941 */ /* 0x000fea0003800200 */
.L_x_14228:
[----:B------:R-:W-:Y:S01]  /*71f0*/  I2FP.F32.U32 R13, R13 ;  /* 0x0000000d000d7245 */ /* 0x000fe20000201000 */
[----:B------:R-:W-:Y:S01]  /*7200*/  IMAD.U32 R12, R69, 0x10000, RZ ;  /* 0x00010000450c7824 */ /* 0x000fe200078e00ff */
[----:B------:R-:W-:Y:S01]  /*7210*/  FSEL R11, R11, RZ, P0 ;  /* 0x000000ff0b0b7208 */ /* 0x000fe20000000000 */
[----:B------:R-:W-:Y:S02]  /*7220*/  BSSY.RECONVERGENT B0, `(.L_x_14233) ;  /* 0x000005e000007945 */ /* 0x000fe40003800200 */
[----:B------:R-:W-:Y:S01]  /*7230*/  FFMA.FTZ R13, R13, R234, 1.1641532182693481445e-10 ;  /* 0x2f0000000d0d7423 */ /* 0x000fe200000100ea */
[----:B------:R-:W-:-:S04]  /*7240*/  FMUL.FTZ R12, R12, R225 ;  /* 0x000000e10c0c7220 */ /* 0x000fc80000410000 */
[----:B------:R-:W-:Y:S01]  /*7250*/  FSETP.GTU.FTZ.AND P2, PT, R13, R224, PT ;  /* 0x000000e00d00720b */ /* 0x000fe20003f5c000 */
[----:B------:R-:W-:-:S03]  /*7260*/  IMAD.MOV.U32 R13, RZ, RZ, R8 ;  /* 0x000000ffff0d7224 */ /* 0x000fc600078e0008 */
[----:B------:R-:W-:-:S05]  /*7270*/  FSEL R12, R12, RZ, !P2 ;  /* 0x000000ff0c0c7208 */ /* 0x000fca0005000000 */
[----:B------:R-:W-:Y:S01]  /*7280*/  FADD.FTZ R54, R12, R11 ;  /* 0x0000000b0c367221 */ /* 0x000fe20000010000 */
[----:B------:R-:W-:Y:S01]  /*7290*/  SEL R11, RZ, 0x1, P2 ;  /* 0x00000001ff0b7807 */ /* 0x000fe20001000000 */
[----:B------:R-:W-:Y:S01]  /*72a0*/  HFMA2 R12, -RZ, RZ, 0, 1.1920928955078125e-07 ;  /* 0x00000002ff0c7431 */ /* 0x000fe200000001ff */
        /* <DEDUP_REMOVED lines=11> */
.L_x_14235:
        /* <DEDUP_REMOVED lines=13> */
.L_x_14237:
[----:B------:R-:W-:Y:S05]  /*7430*/  BSYNC.RECONVERGENT B1 ;  /* 0x0000000000017941 */ /* 0x000fea0003800200 */
.L_x_14236:
        /* <DEDUP_REMOVED lines=60> */
.L_x_14234:
[----:B------:R-:W-:Y:S05]  /*7800*/  BSYNC.RECONVERGENT B0 ;  /* 0x0000000000007941 */ /* 0x000fea0003800200 */
.L_x_14233:
        /* <DEDUP_REMOVED lines=18> */
.L_x_14240:
        /* <DEDUP_REMOVED lines=13> */
.L_x_14242:
[----:B------:R-:W-:Y:S05]  /*7a00*/  BSYNC.RECONVERGENT B1 ;  /* 0x0000000000017941 */ /* 0x000fea0003800200 */
.L_x_14241:
        /* <DEDUP_REMOVED lines=60> */
.L_x_14239:
[----:B------:R-:W-:Y:S05]  /*7dd0*/  BSYNC.RECONVERGENT B0 ;  /* 0x0000000000007941 */ /* 0x000fea0003800200 */
.L_x_14238:
[----:B------:R-:W-:Y:S01]  /*7de0*/  I2FP.F32.U32 R13, R13 ;  /* 0x0000000d000d7245 */ /* 0x000fe20000201000 */
[----:B------:R-:W-:Y:S01]  /*7df0*/  BSSY.RECONVERGENT B0, `(.L_x_14243) ;  /* 0x0000061000007945 */ /* 0x000fe20003800200 */
[----:B------:R-:W-:Y:S01]  /*7e00*/  PRMT R12, R69, 0x7632, R12 ;  /* 0x00007632450c7816 */ /* 0x000fe2000000000c */
[----:B------:R-:W-:Y:S01]  /*7e10*/  HFMA2 R17, -RZ, RZ, 0, 1.1920928955078125e-07 ;  /* 0x00000002ff117431 */ /* 0x000fe200000001ff */
[----:B------:R-:W-:Y:S01]  /*7e20*/  FSEL R55, R16, RZ, P2 ;  /* 0x000000ff10377208 */ /* 0x000fe20001000000 */
[----:B------:R-:W-:Y:S02]  /*7e30*/  FFMA.FTZ R13, R13, R234, 1.1641532182693481445e-10 ;  /* 0x2f0000000d0d7423 */ /* 0x000fe400000100ea */
[----:B------:R-:W-:-:S03]  /*7e40*/  IMAD.U32 R12, R12, 0x10000, RZ ;  /* 0x000100000c0c7824 */ /* 0x000fc600078e00ff */
[----:B------:R-:W-:Y:S01]  /*7e50*/  FSETP.GTU.FTZ.AND P3, PT, R13, R224, PT ;  /* 0x000000e00d00720b */ /* 0x000fe20003f7c000 */
[----:B------:R-:W-:Y:S01]  /*7e60*/  FMUL.FTZ R12, R12, R225 ;  /* 0x000000e10c0c7220 */ /* 0x000fe20000410000 */
[----:B------:R-:W-:-:S04]  /*7e70*/  IMAD.MOV.U32 R13, RZ, RZ, R8 ;  /* 0x000000ffff0d7224 */ /* 0x000fc800078e0008 */
        /* <DEDUP_REMOVED lines=14> */
.L_x_14245:
        /* <DEDUP_REMOVED lines=13> */
.L_x_14247:
[----:B------:R-:W-:Y:S05]  /*8030*/  BSYNC.RECONVERGENT B1 ;  /* 0x0000000000017941 */ /* 0x000fea0003800200 */
.L_x_14246:
        /* <DEDUP_REMOVED lines=60> */
.L_x_14244:
[----:B------:R-:W-:Y:S05]  /*8400*/  BSYNC.RECONVERGENT B0 ;  /* 0x0000000000007941 */ /* 0x000fea0003800200 */
.L_x_14243:
[----:B------:R-:W-:Y:S01]  /*8410*/  I2FP.F32.U32 R13, R13 ;  /* 0x0000000d000d7245 */ /* 0x000fe20000201000 */
[C---:B------:R-:W-:Y:S01]  /*8420*/  IMAD.U32 R16, R18.reuse, 0x10000, RZ ;  /* 0x0001000012107824 */ /* 0x040fe200078e00ff */
[----:B------:R-:W-:Y:S01]  /*8430*/  ISETP.NE.AND P3, PT, R17, 0x1, PT ;  /* 0x000000011100780c */ /* 0x000fe20003f65270 */
[----:B------:R-:W-:Y:S01]  /*8440*/  BSSY.RECONVERGENT B0, `(.L_x_14248) ;  /* 0x000005c000007945 */ /* 0x000fe20003800200 */
[----:B------:R-:W-:Y:S01]  /*8450*/  LOP3.LUT R7, R7, 0xfffffffb, RZ, 0xc0, !PT ;  /* 0xfffffffb07077812 */ /* 0x000fe200078ec0ff */
[----:B------:R-:W-:Y:S01]  /*8460*/  FFMA.FTZ R13, R13, R234, 1.1641532182693481445e-10 ;  /* 0x2f0000000d0d7423 */ /* 0x000fe200000100ea */
[----:B------:R-:W-:Y:S01]  /*8470*/  PRMT R14, R18, 0x7632, R14 ;  /* 0x00007632120e7816 */ /* 0x000fe2000000000e */
[----:B------:R-:W-:Y:S02]  /*8480*/  HFMA2 R18, -RZ, RZ, 0, 1.1920928955078125e-07 ;  /* 0x00000002ff127431 */ /* 0x000fe400000001ff */
        /* <DEDUP_REMOVED lines=13> */
.L_x_14250:
        /* <DEDUP_REMOVED lines=13> */
.L_x_14252:
[----:B------:R-:W-:Y:S05]  /*8630*/  BSYNC.RECONVERGENT B1 ;  /* 0x0000000000017941 */ /* 0x000fea0003800200 */
.L_x_14251:
        /* <DEDUP_REMOVED lines=60> */
.L_x_14249:
[----:B------:R-:W-:Y:S05]  /*8a00*/  BSYNC.RECONVERGENT B0 ;  /* 0x0000000000007941 */ /* 0x000fea0003800200 */
.L_x_14248:
        /* <DEDUP_REMOVED lines=23> */
.L_x_14255:
        /* <DEDUP_REMOVED lines=13> */
.L_x_14257:
[----:B------:R-:W-:Y:S05]  /*8c50*/  BSYNC.RECONVERGENT B1 ;  /* 0x0000000000017941 */ /* 0x000fea0003800200 */
.L_x_14256:
        /* <DEDUP_REMOVED lines=60> */
.L_x_14254:
[----:B------:R-:W-:Y:S05]  /*9020*/  BSYNC.RECONVERGENT B0 ;  /* 0x0000000000007941 */ /* 0x000fea0003800200 */
.L_x_14253:
        /* <DEDUP_REMOVED lines=18> */
.L_x_14260:
        /* <DEDUP_REMOVED lines=13> */
.L_x_14262:
[----:B------:R-:W-:Y:S05]  /*9220*/  BSYNC.RECONVERGENT B1 ;  /* 0x0000000000017941 */ /* 0x000fea0003800200 */
.L_x_14261:
        /* <DEDUP_REMOVED lines=60> */
.L_x_14259:
[----:B------:R-:W-:Y:S05]  /*95f0*/  BSYNC.RECONVERGENT B0 ;  /* 0x0000000000007941 */ /* 0x000fea0003800200 */
.L_x_14258:
        /* <DEDUP_REMOVED lines=8> */
[----:B------:R-:W-:-:S03]  /*9680*/  FMUL.FTZ R16, R16, R225 ;  /* 0x000000e110107220 */ /* 0x000fc60000410000 */
[----:B------:R-:W-:Y:S02]  /*9690*/  SEL R15, RZ, 0x1, P4 ;  /* 0x00000001ff0f7807 */ /* 0x000fe40002000000 */
[----:B------:R-:W-:Y:S02]  /*96a0*/  FSEL R16, R16, RZ, !P4 ;  /* 0x000000ff10107208 */ /* 0x000fe40006000000 */
[----:B------:R-:W-:Y:S02]  /*96b0*/  ISETP.NE.AND P4, PT, R17, 0x1, PT ;  /* 0x000000011100780c */ /* 0x000fe40003f85270 */
[----:B------:R-:W-:Y:S01]  /*96c0*/  PRMT R14, R15, 0x7610, R14 ;  /* 0x000076100f0e7816 */ /* 0x000fe2000000000e */
        /* <DEDUP_REMOVED lines=12> */
.L_x_14265:
        /* <DEDUP_REMOVED lines=13> */
.L_x_14267:
[----:B------:R-:W-:Y:S05]  /*9860*/  BSYNC.RECONVERGENT B1 ;  /* 0x0000000000017941 */ /* 0x000fea0003800200 */
.L_x_14266:
        /* <DEDUP_REMOVED lines=60> */
.L_x_14264:
[----:B------:R-:W-:Y:S05]  /*9c30*/  BSYNC.RECONVERGENT B0 ;  /* 0x0000000000007941 */ /* 0x000fea0003800200 */
.L_x_14263:
        /* <DEDUP_REMOVED lines=19> */
.L_x_14270:
        /* <DEDUP_REMOVED lines=12> */
.L_x_14272:
[----:B------:R-:W-:Y:S05]  /*9e30*/  BSYNC.RECONVERGENT B1 ;  /* 0x0000000000017941 */ /* 0x000fea0003800200 */
.L_x_14271:
        /* <DEDUP_REMOVED lines=61> */
.L_x_14269:
[----:B------:R-:W-:Y:S05]  /*a210*/  BSYNC.RECONVERGENT B0 ;  /* 0x0000000000007941 */ /* 0x000fea0003800200 */
.L_x_14268:
        /* <DEDUP_REMOVED lines=24> */
.L_x_14275:
        /* <DEDUP_REMOVED lines=12> */
.L_x_14277:
[----:B------:R-:W-:Y:S05]  /*a460*/  BSYNC.RECONVERGENT B1 ;  /* 0x0000000000017941 */ /* 0x000fea0003800200 */
.L_x_14276:
        /* <DEDUP_REMOVED lines=61> */
.L_x_14274:
[----:B------:R-:W-:Y:S05]  /*a840*/  BSYNC.RECONVERGENT B0 ;  /* 0x0000000000007941 */ /* 0x000fea0003800200 */
.L_x_14273:
        /* <DEDUP_REMOVED lines=18> */
.L_x_14280:
[----:B------:R-:W-:Y:S01]  /*a970*/  IADD3 R5, PT, PT, R5, 0x1, RZ ;  /* 0x0000000105057810 */ /* 0x000fe20007ffe0ff */
[----:B------:R-:W-:Y:S03]  /*a980*/  BSSY.RECONVERGENT B1, `(.L_x_14281) ;  /* 0x000000d000017945 */ /* 0x000fe60003800200 */
[----:B------:R-:W-:-:S13]  /*a990*/  ISETP.NE.AND P6, PT, R5, RZ, PT ;  /* 0x000000ff0500720c */ /* 0x000fda0003fc5270 */
        /* <DEDUP_REMOVED lines=11> */
.L_x_14282:
[----:B------:R-:W-:Y:S05]  /*aa50*/  BSYNC.RECONVERGENT B1 ;  /* 0x0000000000017941 */ /* 0x000fea0003800200 */
.L_x_14281:
        /* <DEDUP_REMOVED lines=34> */
[----:B------:R-:W-:-:S04]  /*ac80*/  IMAD.WIDE.U32 R18, R19, -0x2daee0ad, RZ ;  /* 0xd2511f5313127825 */ /* 0x000fc800078e00ff */
[----:B------:R-:W-:Y:S01]  /*ac90*/  IMAD.WIDE.U32 R28, R28, -0x326172a9, RZ ;  /* 0xcd9e8d571c1c7825 */ /* 0x000fe200078e00ff */
[----:B------:R-:W-:Y:S01]  /*aca0*/  LOP3.LUT R26, R26, UR15, R19, 0x96, !PT ;  /* 0x0000000f1a1a7c12 */ /* 0x000fe2000f8e9613 */
[----:B------:R-:W-:-:S04]  /*acb0*/  UIADD3 UR15, UPT, UPT, UR4, -0x4ab325aa, URZ ;  /* 0xb54cda56040f7890 */ /* 0x000fc8000fffe0ff */
[----:B------:R-:W-:Y:S02]  /*acc0*/  IMAD.WIDE.U32 R26, R26, -0x326172a9, RZ ;  /* 0xcd9e8d571a1a7825 */ /* 0x000fe400078e00ff */
[----:B------:R-:W-:Y:S01]  /*acd0*/  LOP3.LUT R29, R24, UR15, R29, 0x96, !PT ;  /* 0x0000000f181d7c12 */ /* 0x000fe2000f8e961d */
[----:B------:R-:W-:-:S06]  /*ace0*/  UIADD3 UR15, UPT, UPT, UR4, 0x5384540f, URZ ;  /* 0x5384540f040f7890 */ /* 0x000fcc000fffe0ff */
        /* <DEDUP_REMOVED lines=8> */
[----:B------:R-:W-:-:S06]  /*ad70*/  UIADD3 UR15, UPT, UPT, UR4, -0xe443238, URZ ;  /* 0xf1bbcdc8040f7890 */ /* 0x000fcc000fffe0ff */
        /* <DEDUP_REMOVED lines=11> */
.L_x_14279:
[----:B------:R-:W-:Y:S05]  /*ae30*/  BSYNC.RECONVERGENT B0 ;  /* 0x0000000000007941 */ /* 0x000fea0003800200 */
.L_x_14278:
        /* <DEDUP_REMOVED lines=10> */
[----:B------:R-:W-:-:S07]  /*aee0*/  @P1 FADD.FTZ R59, R63, R59 ;  /* 0x0000003b3f3b1221 */ /* 0x000fce0000010000 */
.L_x_14202:
[----:B------:R-:W0:Y:S01]  /*aef0*/  LDC.64 R240, c[0x0][0x3a8] ;  /* 0x0000ea00fff07b82 */ /* 0x000e220000000a00 */
[----:B------:R-:W-:Y:S02]  /*af00*/  SEL R18, RZ, 0x1000000, !P5 ;  /* 0x01000000ff127807 */ /* 0x000fe40006800000 */
[----:B------:R-:W-:Y:S02]  /*af10*/  SEL R19, RZ, 0x10000, !P4 ;  /* 0x00010000ff137807 */ /* 0x000fe40006000000 */
[----:B------:R-:W-:Y:S02]  /*af20*/  SEL R24, RZ, 0x100, !P3 ;  /* 0x00000100ff187807 */ /* 0x000fe40005800000 */
[----:B------:R-:W-:Y:S01]  /*af30*/  LOP3.LUT P4, RZ, R7, 0x2, RZ, 0xc0, !PT ;  /* 0x0000000207ff7812 */ /* 0x000fe2000788c0ff */
[----:B------:R-:W1:Y:S01]  /*af40*/  LDC.64 R232, c[0x0][0x3b0] ;  /* 0x0000ec00ffe87b82 */ /* 0x000e620000000a00 */
[----:B------:R-:W-:Y:S02]  /*af50*/  LOP3.LUT R24, R24, R18, R19, 0xfe, !PT ;  /* 0x0000001218187212 */ /* 0x000fe400078efe13 */
[----:B------:R-:W-:-:S02]  /*af60*/  ISETP.NE.U32.AND P3, PT, R20, RZ, PT ;  /* 0x000000ff1400720c */ /* 0x000fc40003f65070 */
[----:B------:R-:W-:Y:S02]  /*af70*/  SEL R20, RZ, 0x1000000, !P2 ;  /* 0x01000000ff147807 */ /* 0x000fe40005000000 */
[----:B------:R-:W-:Y:S02]  /*af80*/  SEL R19, RZ, 0x10000, !P0 ;  /* 0x00010000ff137807 */ /* 0x000fe40004000000 */
[----:B------:R-:W-:Y:S02]  /*af90*/  SEL R18, RZ, 0x100, !P4 ;  /* 0x00000100ff127807 */ /* 0x000fe40006000000 */
[C---:B------:R-:W-:Y:S02]  /*afa0*/  LOP3.LUT P5, RZ, R7.reuse, 0x4, RZ, 0xc0, !PT ;  /* 0x0000000407ff7812 */ /* 0x040fe400078ac0ff */
[----:B------:R-:W-:Y:S02]  /*afb0*/  LOP3.LUT R18, R18, R20, R19, 0xfe, !PT ;  /* 0x0000001412127212 */ /* 0x000fe400078efe13 */
[----:B------:R-:W-:Y:S01]  /*afc0*/  SEL R19, RZ, 0x1, !P5 ;  /* 0x00000001ff137807 */ /* 0x000fe20006800000 */
[----:B0-----:R-:W-:Y:S01]  /*afd0*/  IMAD.WIDE.U32 R16, R222, 0x20, R240 ;  /* 0x00000020de107825 */ /* 0x001fe200078e00f0 */
[----:B------:R-:W-:-:S02]  /*afe0*/  LOP3.LUT P6, RZ, R7, 0x8, RZ, 0xc0, !PT ;  /* 0x0000000807ff7812 */ /* 0x000fc400078cc0ff */
[----:B------:R-:W-:Y:S02]  /*aff0*/  ISETP.NE.AND.EX P0, PT, R21, RZ, PT, P3 ;  /* 0x000000ff1500720c */ /* 0x000fe40003f05330 */
[----:B------:R-:W-:Y:S04]  /*b000*/  STG.E.128 desc[UR6][R16.64], R52 ;  /* 0x0000003410007986 */ /* 0x000fe8000c101d06 */
[----:B------:R0:W-:Y:S02]  /*b010*/  STG.E.128 desc[UR6][R16.64+0x10], R56 ;  /* 0x0000103810007986 */ /* 0x0001e4000c101d06 */
[----:B0-----:R-:W-:Y:S02]  /*b020*/  LOP3.LUT R17, R24, R19, RZ, 0xfc, !PT ;  /* 0x0000001318117212 */ /* 0x001fe400078efcff */
        /* <DEDUP_REMOVED lines=25> */
.L_x_14283:
        /* <DEDUP_REMOVED lines=27> */
.L_x_14287:
        /* <DEDUP_REMOVED lines=12> */
.L_x_14289:
[----:B------:R-:W-:Y:S05]  /*b430*/  BSYNC.RECONVERGENT B1 ;  /* 0x0000000000017941 */ /* 0x000fea0003800200 */
.L_x_14288:
        /* <DEDUP_REMOVED lines=57> */
[----:B------:R-:W-:Y:S01]  /*b7d0*/  UIADD3 UR15, UPT, UPT, UR5, -0x695add53, URZ ;  /* 0x96a522ad050f7890 */ /* 0x000fe2000fffe0ff */
[----:B------:R-:W-:-:S05]  /*b7e0*/  MOV R9, R22 ;  /* 0x0000001600097202 */ /* 0x000fca0000000f00 */
[----:B------:R-:W-:-:S07]  /*b7f0*/  LOP3.LUT R4, R10, UR15, R21, 0x96, !PT ;  /* 0x0000000f0a047c12 */ /* 0x000fce000f8e9615 */
.L_x_14286:
[----:B------:R-:W-:Y:S05]  /*b800*/  BSYNC.RECONVERGENT B0 ;  /* 0x0000000000007941 */ /* 0x000fea0003800200 */
.L_x_14285:
[----:B------:R-:W-:Y:S01]  /*b810*/  I2FP.F32.U32 R9, R9 ;  /* 0x0000000900097245 */ /* 0x000fe20000201000 */
[----:B-----5:R-:W-:Y:S01]  /*b820*/  IMAD.U32 R12, R16, 0x10000, RZ ;  /* 0x00010000100c7824 */ /* 0x020fe200078e00ff */
[----:B------:R-:W-:Y:S01]  /*b830*/  ISETP.NE.AND P2, PT, R14, 0x1, PT ;  /* 0x000000010e00780c */ /* 0x000fe20003f45270 */
[----:B------:R-:W-:Y:S01]  /*b840*/  BSSY.RECONVERGENT B0, `(.L_x_14290) ;  /* 0x000005d000007945 */ /* 0x000fe20003800200 */
[----:B------:R-:W-:Y:S01]  /*b850*/  LOP3.LUT R7, R7, 0xffffffef, RZ, 0xc0, !PT ;  /* 0xffffffef07077812 */ /* 0x000fe200078ec0ff */
[----:B------:R-:W-:Y:S01]  /*b860*/  FFMA.FTZ R9, R9, R234, 1.1641532182693481445e-10 ;  /* 0x2f00000009097423 */ /* 0x000fe200000100ea */
[----:B------:R-:W-:Y:S01]  /*b870*/  HFMA2 R13, -RZ, RZ, 0, 1.1920928955078125e-07 ;  /* 0x00000002ff0d7431 */ /* 0x000fe200000001ff */
[----:B------:R-:W-:Y:S01]  /*b880*/  PRMT R10, R16, 0x7632, R10 ;  /* 0x00007632100a7816 */ /* 0x000fe2000000000a */
[----:B------:R-:W-:Y:S02]  /*b890*/  IMAD.MOV.U32 R11, RZ, RZ, R8 ;  /* 0x000000ffff0b7224 */ /* 0x000fe400078e0008 */
        /* <DEDUP_REMOVED lines=12> */
.L_x_14292:
        /* <DEDUP_REMOVED lines=12> */
.L_x_14294:
[----:B------:R-:W-:Y:S05]  /*ba20*/  BSYNC.RECONVERGENT B1 ;  /* 0x0000000000017941 */ /* 0x000fea0003800200 */
.L_x_14293:
        /* <DEDUP_REMOVED lines=62> */
.L_x_14291:
[----:B------:R-:W-:Y:S05]  /*be10*/  BSYNC.RECONVERGENT B0 ;  /* 0x0000000000007941 */ /* 0x000fea0003800200 */
.L_x_14290:
[----:B------:R-:W-:Y:S01]  /*be20*/  I2FP.F32.U32 R11, R11 ;  /* 0x0000000b000b7245 */ /* 0x000fe20000201000 */
[----:B------:R-:W-:Y:S01]  /*be30*/  IMAD.U32 R12, R68, 0x10000, RZ ;  /* 0x00010000440c7824 */ /* 0x000fe200078e00ff */
[----:B------:R-:W-:Y:S01]  /*be40*/  ISETP.NE.AND P3, PT, R13, 0x1, PT ;  /* 0x000000010d00780c */ /* 0x000fe20003f65270 */
[----:B------:R-:W-:Y:S01]  /*be50*/  BSSY.RECONVERGENT B0, `(.L_x_14295) ;  /* 0x000005f000007945 */ /* 0x000fe20003800200 */
[----:B------:R-:W-:Y:S01]  /*be60*/  FSEL R9, R9, RZ, P4 ;  /* 0x000000ff09097208 */ /* 0x000fe20002000000 */
[----:B------:R-:W-:Y:S01]  /*be70*/  FFMA.FTZ R11, R11, R234, 1.1641532182693481445e-10 ;  /* 0x2f0000000b0b7423 */ /* 0x000fe200000100ea */
[----:B------:R-:W-:-:S04]  /*be80*/  FMUL.FTZ R12, R12, R225 ;  /* 0x000000e10c0c7220 */ /* 0x000fc80000410000 */
[----:B------:R-:W-:Y:S01]  /*be90*/  FSETP.GTU.FTZ.AND P2, PT, R11, R224, PT ;  /* 0x000000e00b00720b */ /* 0x000fe20003f5c000 */
[----:B------:R-:W-:-:S03]  /*bea0*/  IMAD.MOV.U32 R11, RZ, RZ, R8 ;  /* 0x000000ffff0b7224 */ /* 0x000fc600078e0008 */
[----:B------:R-:W-:Y:S01]  /*beb0*/  FSEL R48, R12, RZ, !P2 ;  /* 0x000000ff0c307208 */ /* 0x000fe20005000000 */
[----:B------:R-:W-:-:S04]  /*bec0*/  HFMA2 R12, -RZ, RZ, 0, 1.1920928955078125e-07 ;  /* 0x00000002ff0c7431 */ /* 0x000fc800000001ff */
        /* <DEDUP_REMOVED lines=12> */
.L_x_14297:
        /* <DEDUP_REMOVED lines=12> */
.L_x_14299:
[----:B------:R-:W-:Y:S05]  /*c050*/  BSYNC.RECONVERGENT B1 ;  /* 0x0000000000017941 */ /* 0x000fea0003800200 */
.L_x_14298:
        /* <DEDUP_REMOVED lines=62> */
.L_x_14296:
[----:B------:R-:W-:Y:S05]  /*c440*/  BSYNC.RECONVERGENT B0 ;  /* 0x0000000000007941 */ /* 0x000fea0003800200 */
.L_x_14295:
        /* <DEDUP_REMOVED lines=20> */
.L_x_14302:
        /* <DEDUP_REMOVED lines=12> */
.L_x_14304:
[----:B------:R-:W-:Y:S05]  /*c650*/  BSYNC.RECONVERGENT B1 ;  /* 0x0000000000017941 */ /* 0x000fea0003800200 */
.L_x_14303:
        /* <DEDUP_REMOVED lines=62> */
.L_x_14301:
[----:B------:R-:W-:Y:S05]  /*ca40*/  BSYNC.RECONVERGENT B0 ;  /* 0x0000000000007941 */ /* 0x000fea0003800200 */
.L_x_14300:
        /* <DEDUP_REMOVED lines=24> */
.L_x_14307:
        /* <DEDUP_REMOVED lines=12> */
.L_x_14309:
[----:B------:R-:W-:Y:S05]  /*cc90*/  BSYNC.RECONVERGENT B1 ;  /* 0x0000000000017941 */ /* 0x000fea0003800200 */
.L_x_14308:
        /* <DEDUP_REMOVED lines=62> */
.L_x_14306:
[----:B------:R-:W-:Y:S05]  /*d080*/  BSYNC.RECONVERGENT B0 ;  /* 0x0000000000007941 */ /* 0x000fea0003800200 */
.L_x_14305:
[----:B------:R-:W-:Y:S01]  /*d090*/  I2FP.F32.U32 R11, R11 ;  /* 0x0000000b000b7245 */ /* 0x000fe20000201000 */
[----:B------:R-:W-:Y:S01]  /*d0a0*/  IMAD.U32 R14, R17, 0x10000, RZ ;  /* 0x00010000110e7824 */ /* 0x000fe200078e00ff */
[----:B------:R-:W-:Y:S01]  /*d0b0*/  ISETP.NE.AND P2, PT, R15, 0x1, PT ;  /* 0x000000010f00780c */ /* 0x000fe20003f45270 */
[----:B------:R-:W-:Y:S01]  /*d0c0*/  BSSY.RECONVERGENT B0, `(.L_x_14310) ;  /* 0x000005d000007945 */ /* 0x000fe20003800200 */
[----:B------:R-:W-:Y:S01]  /*d0d0*/  LOP3.LUT R7, R7, 0xfffffffb, RZ, 0xc0, !PT ;  /* 0xfffffffb07077812 */ /* 0x000fe200078ec0ff */
[----:B------:R-:W-:Y:S01]  /*d0e0*/  FFMA.FTZ R11, R11, R234, 1.1641532182693481445e-10 ;  /* 0x2f0000000b0b7423 */ /* 0x000fe200000100ea */
[----:B------:R-:W-:Y:S01]  /*d0f0*/  PRMT R12, R17, 0x7632, R12 ;  /* 0x00007632110c7816 */ /* 0x000fe2000000000c */
[----:B------:R-:W-:-:S03]  /*d100*/  IMAD.MOV.U32 R13, RZ, RZ, R8 ;  /* 0x000000ffff0d7224 */ /* 0x000fc600078e0008 */
[----:B------:R-:W-:Y:S01]  /*d110*/  FSETP.LE.FTZ.AND P4, PT, R11, R224, PT ;  /* 0x000000e00b00720b */ /* 0x000fe20003f93000 */
[----:B------:R-:W-:Y:S01]  /*d120*/  FMUL.FTZ R11, R14, R225 ;  /* 0x000000e10e0b7220 */ /* 0x000fe20000410000 */
[----:B------:R-:W-:-:S11]  /*d130*/  HFMA2 R14, -RZ, RZ, 0, 1.1920928955078125e-07 ;  /* 0x00000002ff0e7431 */ /* 0x000fd600000001ff */
        /* <DEDUP_REMOVED lines=10> */
.L_x_14312:
        /* <DEDUP_REMOVED lines=12> */
.L_x_14314:
[----:B------:R-:W-:Y:S05]  /*d2a0*/  BSYNC.RECONVERGENT B1 ;  /* 0x0000000000017941 */ /* 0x000fea0003800200 */
.L_x_14313:
        /* <DEDUP_REMOVED lines=62> */
.L_x_14311:
[----:B------:R-:W-:Y:S05]  /*d690*/  BSYNC.RECONVERGENT B0 ;  /* 0x0000000000007941 */ /* 0x000fea0003800200 */
.L_x_14310:
        /* <DEDUP_REMOVED lines=23> */
.L_x_14317:
        /* <DEDUP_REMOVED lines=12> */
.L_x_14319:
[----:B------:R-:W-:Y:S05]  /*d8d0*/  BSYNC.RECONVERGENT B1 ;  /* 0x0000000000017941 */ /* 0x000fea0003800200 */
.L_x_14318:
        /* <DEDUP_REMOVED lines=62> */
.L_x_14316:
[----:B------:R-:W-:Y:S05]  /*dcc0*/  BSYNC.RECONVERGENT B0 ;  /* 0x0000000000007941 */ /* 0x000fea0003800200 */
.L_x_14315:
        /* <DEDUP_REMOVED lines=20> */
.L_x_14322:
        /* <DEDUP_REMOVED lines=12> */
.L_x_14324:
[----:B------:R-:W-:Y:S05]  /*ded0*/  BSYNC.RECONVERGENT B1 ;  /* 0x0000000000017941 */ /* 0x000fea0003800200 */
.L_x_14323:
        /* <DEDUP_REMOVED lines=62> */
.L_x_14321:
[----:B------:R-:W-:Y:S05]  /*e2c0*/  BSYNC.RECONVERGENT B0 ;  /* 0x0000000000007941 */ /* 0x000fea0003800200 */
.L_x_14320:
        /* <DEDUP_REMOVED lines=24> */
.L_x_14327:
        /* <DEDUP_REMOVED lines=12> */
.L_x_14329:
[----:B------:R-:W-:Y:S05]  /*e510*/  BSYNC.RECONVERGENT B1 ;  /* 0x0000000000017941 */ /* 0x000fea0003800200 */
.L_x_14328:
        /* <DEDUP_REMOVED lines=62> */
.L_x_14326:
[----:B------:R-:W-:Y:S05]  /*e900*/  BSYNC.RECONVERGENT B0 ;  /* 0x0000000000007941 */ /* 0x000fea0003800200 */
.L_x_14325:
[----:B------:R-:W-:Y:S01]  /*e910*/  ISETP.NE.AND P3, PT, R16, 0x1, PT ;  /* 0x000000011000780c */ /* 0x000fe20003f65270 */
[C---:B------:R-:W-:Y:S01]  /*e920*/  IMAD.U32 R14, R18.reuse, 0x10000, RZ ;  /* 0x00010000120e7824 */ /* 0x040fe200078e00ff */
[----:B------:R-:W-:Y:S01]  /*e930*/  I2FP.F32.U32 R13, R13 ;  /* 0x0000000d000d7245 */ /* 0x000fe20000201000 */
[----:B------:R-:W-:Y:S01]  /*e940*/  BSSY.RECONVERGENT B0, `(.L_x_14330) ;  /* 0x000005b000007945 */ /* 0x000fe20003800200 */
[----:B------:R-:W-:Y:S01]  /*e950*/  PRMT R18, R18, 0x7632, R18 ;  /* 0x0000763212127816 */ /* 0x000fe20000000012 */
[----:B------:R-:W-:Y:S02]  /*e960*/  IMAD.MOV.U32 R15, RZ, RZ, R8 ;  /* 0x000000ffff0f7224 */ /* 0x000fe400078e0008 */
[----:B------:R-:W-:-:S05]  /*e970*/  FFMA.FTZ R13, R13, R234, 1.1641532182693481445e-10 ;  /* 0x2f0000000d0d7423 */ /* 0x000fca00000100ea */
[----:B------:R-:W-:Y:S01]  /*e980*/  FSETP.LE.FTZ.AND P2, PT, R13, R224, PT ;  /* 0x000000e00d00720b */ /* 0x000fe20003f53000 */
[----:B------:R-:W-:Y:S01]  /*e990*/  FMUL.FTZ R13, R14, R225 ;  /* 0x000000e10e0d7220 */ /* 0x000fe20000410000 */
[----:B------:R-:W-:Y:S01]  /*e9a0*/  HFMA2 R14, -RZ, RZ, 0, 1.1920928955078125e-07 ;  /* 0x00000002ff0e7431 */ /* 0x000fe200000001ff */
        /* <DEDUP_REMOVED lines=9> */
.L_x_14332:
        /* <DEDUP_REMOVED lines=12> */
.L_x_14334:
[----:B------:R-:W-:Y:S05]  /*eb00*/  BSYNC.RECONVERGENT B1 ;  /* 0x0000000000017941 */ /* 0x000fea0003800200 */
.L_x_14333:
        /* <DEDUP_REMOVED lines=62> */
.L_x_14331:
[----:B------:R-:W-:Y:S05]  /*eef0*/  BSYNC.RECONVERGENT B0 ;  /* 0x0000000000007941 */ /* 0x000fea0003800200 */
.L_x_14330:
        /* <DEDUP_REMOVED lines=11> */
[--C-:B------:R-:W-:Y:S01]  /*efb0*/  FADD.FTZ R44, R44, R13.reuse ;  /* 0x0000000d2c2c7221 */ /* 0x100fe20000010000 */
[----:B------:R-:W-:Y:S01]  /*efc0*/  PRMT R13, R15, 0x7610, R13 ;  /* 0x000076100f0d7816 */ /* 0x000fe2000000000d */
[----:B------:R-:W-:Y:S02]  /*efd0*/  IMAD.MOV.U32 R15, RZ, RZ, R8 ;  /* 0x000000ffff0f7224 */ /* 0x000fe400078e0008 */
        /* <DEDUP_REMOVED lines=10> */
.L_x_14337:
        /* <DEDUP_REMOVED lines=12> */
.L_x_14339:
[----:B------:R-:W-:Y:S05]  /*f140*/  BSYNC.RECONVERGENT B1 ;  /* 0x0000000000017941 */ /* 0x000fea0003800200 */
.L_x_14338:
        /* <DEDUP_REMOVED lines=62> */
.L_x_14336:
[----:B------:R-:W-:Y:S05]  /*f530*/  BSYNC.RECONVERGENT B0 ;  /* 0x0000000000007941 */ /* 0x000fea0003800200 */
.L_x_14335:
        /* <DEDUP_REMOVED lines=18> */
.L_x_14342:
        /* <DEDUP_REMOVED lines=12> */
.L_x_14344:
[----:B------:R-:W-:Y:S05]  /*f720*/  BSYNC.RECONVERGENT B1 ;  /* 0x0000000000017941 */ /* 0x000fea0003800200 */
.L_x_14343:
        /* <DEDUP_REMOVED lines=62> */
.L_x_14341:
[----:B------:R-:W-:Y:S05]  /*fb10*/  BSYNC.RECONVERGENT B0 ;  /* 0x0000000000007941 */ /* 0x000fea0003800200 */
.L_x_14340:
        /* <DEDUP_REMOVED lines=24> */
.L_x_14347:
        /* <DEDUP_REMOVED lines=12> */
.L_x_14349:
[----:B------:R-:W-:Y:S05]  /*fd60*/  BSYNC.RECONVERGENT B1 ;  /* 0x0000000000017941 */ /* 0x000fea0003800200 */
.L_x_14348:
        /* <DEDUP_REMOVED lines=62> */
.L_x_14346:
[----:B------:R-:W-:Y:S05]  /*10150*/  BSYNC.RECONVERGENT B0 ;  /* 0x0000000000007941 */ /* 0x000fea0003800200 */
.L_x_14345:
[----:B------:R-:W-:Y:S01]  /*10160*/  ISETP.NE.AND P5, PT, R17, 0x1, PT ;  /* 0x000000011100780c */ /* 0x000fe20003fa5270 */
[C---:B------:R-:W-:Y:S01]  /*10170*/  IMAD.U32 R16, R19.reuse, 0x10000, RZ ;  /* 0x0001000013107824 */ /* 0x040fe200078e00ff */
[----:B------:R-:W-:Y:S01]  /*10180*/  I2FP.F32.U32 R15, R15 ;  /* 0x0000000f000f7245 */ /* 0x000fe20000201000 */
[----:B------:R-:W-:Y:S01]  /*10190*/  BSSY.RECONVERGENT B0, `(.L_x_14350) ;  /* 0x000005b000007945 */ /* 0x000fe20003800200 */
[----:B------:R-:W-:Y:S01]  /*101a0*/  PRMT R19, R19, 0x7632, R19 ;  /* 0x0000763213137816 */ /* 0x000fe20000000013 */
[----:B------:R-:W-:Y:S02]  /*101b0*/  IMAD.MOV.U32 R18, RZ, RZ, R8 ;  /* 0x000000ffff127224 */ /* 0x000fe400078e0008 */
[----:B------:R-:W-:Y:S01]  /*101c0*/  FFMA.FTZ R21, R15, R234, 1.1641532182693481445e-10 ;  /* 0x2f0000000f157423 */ /* 0x000fe200000100ea */
[----:B------:R-:W-:Y:S01]  /*101d0*/  FMUL.FTZ R15, R16, R225 ;  /* 0x000000e1100f7220 */ /* 0x000fe20000410000 */
[----:B------:R-:W-:-:S03]  /*101e0*/  HFMA2 R16, -RZ, RZ, 0, 1.1920928955078125e-07 ;  /* 0x00000002ff107431 */ /* 0x000fc600000001ff */
        /* <DEDUP_REMOVED lines=10> */
.L_x_14352:
        /* <DEDUP_REMOVED lines=12> */
.L_x_14354:
[----:B------:R-:W-:Y:S05]  /*10350*/  BSYNC.RECONVERGENT B1 ;  /* 0x0000000000017941 */ /* 0x000fea0003800200 */
.L_x_14353:
        /* <DEDUP_REMOVED lines=62> */
.L_x_14351:
[----:B------:R-:W-:Y:S05]  /*10740*/  BSYNC.RECONVERGENT B0 ;  /* 0x0000000000007941 */ /* 0x000fea0003800200 */
.L_x_14350:
        /* <DEDUP_REMOVED lines=23> */
.L_x_14357:
        /* <DEDUP_REMOVED lines=12> */
.L_x_14359:
[----:B------:R-:W-:Y:S05]  /*10980*/  BSYNC.RECONVERGENT B1 ;  /* 0x0000000000017941 */ /* 0x000fea0003800200 */
.L_x_14358:
        /* <DEDUP_REMOVED lines=62> */
.L_x_14356:
[----:B------:R-:W-:Y:S05]  /*10d70*/  BSYNC.RECONVERGENT B0 ;  /* 0x0000000000007941 */ /* 0x000fea0003800200 */
.L_x_14355:
        /* <DEDUP_REMOVED lines=18> */
.L_x_14362:
        /* <DEDUP_REMOVED lines=14> */
.L_x_14364:
[----:B------:R-:W-:Y:S05]  /*10f80*/  BSYNC.RECONVERGENT B1 ;  /* 0x0000000000017941 */ /* 0x000fea0003800200 */
.L_x_14363:
        /* <DEDUP_REMOVED lines=62> */
.L_x_14361:
[----:B------:R-:W-:Y:S05]  /*11370*/  BSYNC.RECONVERGENT B0 ;  /* 0x0000000000007941 */ /* 0x000fea0003800200 */
.L_x_14360:
        /* <DEDUP_REMOVED lines=12> */
.L_x_14284:
        /* <DEDUP_REMOVED lines=16> */
.L_x_14368:
        /* <DEDUP_REMOVED lines=12> */
.L_x_14370:
[----:B------:R-:W-:Y:S05]  /*11600*/  BSYNC.RECONVERGENT B1 ;  /* 0x0000000000017941 */ /* 0x000fea0003800200 */
.L_x_14369:
        /* <DEDUP_REMOVED lines=60> */
[----:B------:R-:W-:-:S07]  /*119d0*/  IMAD.MOV.U32 R21, RZ, RZ, R22 ;  /* 0x000000ffff157224 */ /* 0x000fce00078e0016 */
.L_x_14367:
[----:B------:R-:W-:Y:S05]  /*119e0*/  BSYNC.RECONVERGENT B0 ;  /* 0x0000000000007941 */ /* 0x000fea0003800200 */
.L_x_14366:
        /* <DEDUP_REMOVED lines=20> */
.L_x_14373:
        /* <DEDUP_REMOVED lines=12> */
.L_x_14375:
[----:B------:R-:W-:Y:S05]  /*11bf0*/  BSYNC.RECONVERGENT B1 ;  /* 0x0000000000017941 */ /* 0x000fea0003800200 */
.L_x_14374:
        /* <DEDUP_REMOVED lines=62> */
.L_x_14372:
[----:B------:R-:W-:Y:S05]  /*11fe0*/  BSYNC.RECONVERGENT B0 ;  /* 0x0000000000007941 */ /* 0x000fea0003800200 */
.L_x_14371:
        /* <DEDUP_REMOVED lines=19> */
.L_x_14378:
        /* <DEDUP_REMOVED lines=12> */
.L_x_14380:
[----:B------:R-:W-:Y:S05]  /*121e0*/  BSYNC.RECONVERGENT B1 ;  /* 0x0000000000017941 */ /* 0x000fea0003800200 */
.L_x_14379:
        /* <DEDUP_REMOVED lines=62> */
.L_x_14377:
[----:B------:R-:W-:Y:S05]  /*125d0*/  BSYNC.RECONVERGENT B0 ;  /* 0x0000000000007941 */ /* 0x000fea0003800200 */
.L_x_14376:
        /* <DEDUP_REMOVED lines=20> */
.L_x_14383:
        /* <DEDUP_REMOVED lines=12> */
.L_x_14385:
[----:B------:R-:W-:Y:S05]  /*127e0*/  BSYNC.RECONVERGENT B1 ;  /* 0x0000000000017941 */ /* 0x000fea0003800200 */
.L_x_14384:
        /* <DEDUP_REMOVED lines=62> */
.L_x_14382:
[----:B------:R-:W-:Y:S05]  /*12bd0*/  BSYNC.RECONVERGENT B0 ;  /* 0x0000000000007941 */ /* 0x000fea0003800200 */
.L_x_14381:
        /* <DEDUP_REMOVED lines=19> */
.L_x_14388:
        /* <DEDUP_REMOVED lines=12> */
.L_x_14390:
[----:B------:R-:W-:Y:S05]  /*12dd0*/  BSYNC.RECONVERGENT B1 ;  /* 0x0000000000017941 */ /* 0x000fea0003800200 */
.L_x_14389:
        /* <DEDUP_REMOVED lines=62> */
.L_x_14387:
[----:B------:R-:W-:Y:S05]  /*131c0*/  BSYNC.RECONVERGENT B0 ;  /* 0x0000000000007941 */ /* 0x000fea0003800200 */
.L_x_14386:
        /* <DEDUP_REMOVED lines=18> */
.L_x_14393:
        /* <DEDUP_REMOVED lines=12> */
.L_x_14395:
[----:B------:R-:W-:Y:S05]  /*133b0*/  BSYNC.RECONVERGENT B1 ;  /* 0x0000000000017941 */ /* 0x000fea0003800200 */
.L_x_14394:
        /* <DEDUP_REMOVED lines=62> */
.L_x_14392:
[----:B------:R-:W-:Y:S05]  /*137a0*/  BSYNC.RECONVERGENT B0 ;  /* 0x0000000000007941 */ /* 0x000fea0003800200 */
.L_x_14391:
        /* <DEDUP_REMOVED lines=17> */
.L_x_14398:
        /* <DEDUP_REMOVED lines=12> */
.L_x_14400:
[----:B------:R-:W-:Y:S05]  /*13980*/  BSYNC.RECONVERGENT B1 ;  /* 0x0000000000017941 */ /* 0x000fea0003800200 */
.L_x_14399:
        /* <DEDUP_REMOVED lines=62> */
.L_x_14397:
[----:B------:R-:W-:Y:S05]  /*13d70*/  BSYNC.RECONVERGENT B0 ;  /* 0x0000000000007941 */ /* 0x000fea0003800200 */
.L_x_14396:
[----:B------:R-:W-:Y:S01]  /*13d80*/  ISETP.NE.AND P5, PT, R26, 0x1, PT ;  /* 0x000000011a00780c */ /* 0x000fe20003fa5270 */
[----:B------:R-:W-:Y:S01]  /*13d90*/  BSSY.RECONVERGENT B0, `(.L_x_14401) ;  /* 0x000005c000007945 */ /* 0x000fe20003800200 */
[----:B------:R-:W-:Y:S01]  /*13da0*/  I2FP.F32.U32 R25, R22 ;  /* 0x0000001600197245 */ /* 0x000fe20000201000 */
[----:B------:R-:W-:Y:S01]  /*13db0*/  IMAD.MOV.U32 R22, RZ, RZ, 0x2 ;  /* 0x00000002ff167424 */ /* 0x000fe200078e00ff */
[----:B------:R-:W-:-:S03]  /*13dc0*/  MOV R29, R8 ;  /* 0x00000008001d7202 */ /* 0x000fc60000000f00 */
[----:B------:R-:W-:-:S05]  /*13dd0*/  FFMA.FTZ R25, R25, R234, 1.1641532182693481445e-10 ;  /* 0x2f00000019197423 */ /* 0x000fca00000100ea */
[----:B------:R-:W-:Y:S01]  /*13de0*/  FSETP.LE.FTZ.AND P4, PT, R25, R224, PT ;  /* 0x000000e01900720b */ /* 0x000fe20003f93000 */
[C---:B------:R-:W-:Y:S01]  /*13df0*/  IMAD.U32 R25, R19.reuse, 0x10000, RZ ;  /* 0x0001000013197824 */ /* 0x040fe200078e00ff */
        /* <DEDUP_REMOVED lines=10> */
.L_x_14403:
        /* <DEDUP_REMOVED lines=12> */
.L_x_14405:
[----:B------:R-:W-:Y:S05]  /*13f60*/  BSYNC.RECONVERGENT B1 ;  /* 0x0000000000017941 */ /* 0x000fea0003800200 */
.L_x_14404:
        /* <DEDUP_REMOVED lines=62> */
.L_x_14402:
[----:B------:R-:W-:Y:S05]  /*14350*/  BSYNC.RECONVERGENT B0 ;  /* 0x0000000000007941 */ /* 0x000fea0003800200 */
.L_x_14401:
[----:B------:R-:W-:Y:S01]  /*14360*/  LOP3.LUT R7, R7, 0xffffff7f, RZ, 0xc0, !PT ;  /* 0xffffff7f07077812 */ /* 0x000fe200078ec0ff */
[----:B------:R-:W-:Y:S01]  /*14370*/  FMUL.FTZ R16, R16, R225 ;  /* 0x000000e110107220 */ /* 0x000fe20000410000 */
[----:B------:R-:W-:Y:S01]  /*14380*/  I2FP.F32.U32 R27, R29 ;  /* 0x0000001d001b7245 */ /* 0x000fe20000201000 */
[-C--:B------:R-:W-:Y:S01]  /*14390*/  FMUL.FTZ R21, R21, R225.reuse ;  /* 0x000000e115157220 */ /* 0x080fe20000410000 */
[----:B------:R-:W-:Y:S01]  /*143a0*/  @P2 LOP3.LUT R7, R7, 0x80, RZ, 0xfc, !PT ;  /* 0x0000008007072812 */ /* 0x000fe200078efcff */
[----:B------:R-:W-:Y:S02]  /*143b0*/  IMAD.U32 R19, R19, 0x10000, RZ ;  /* 0x0001000013137824 */ /* 0x000fe400078e00ff */
[-C--:B------:R-:W-:Y:S01]  /*143c0*/  FMUL.FTZ R25, R25, R225.reuse ;  /* 0x000000e119197220 */ /* 0x080fe20000410000 */
        /* <DEDUP_REMOVED lines=34> */
[----:B------:R-:W-:-:S10]  /*145f0*/  @P1 FADD.FTZ R47, R63, R47 ;  /* 0x0000002f3f2f1221 */ /* 0x000fd40000010000 */
.L_x_14365:
        /* <DEDUP_REMOVED lines=42> */
.L_x_14406:
[----:B01----:R-:W0:Y:S01]  /*148a0*/  @P1 LDC.64 R16, c[0x0][0x3a0] ;  /* 0x0000e800ff101b82 */ /* 0x003e220000000a00 */
[----:B------:R-:W-:-:S07]  /*148b0*/  IADD3 R217, PT, PT, R222, 0x40, RZ ;  /* 0x00000040ded97810 */ /* 0x000fce0007ffe0ff */
        /* <DEDUP_REMOVED lines=25> */
.L_x_14410:
        /* <DEDUP_REMOVED lines=12> */
.L_x_14412:
[----:B------:R-:W-:Y:S05]  /*14b10*/  BSYNC.RECONVERGENT B1 ;  /* 0x0000000000017941 */ /* 0x000fea0003800200 */
.L_x_14411:
        /* <DEDUP_REMOVED lines=61> */
.L_x_14409:
[----:B------:R-:W-:Y:S05]  /*14ef0*/  BSYNC.RECONVERGENT B0 ;  /* 0x0000000000007941 */ /* 0x000fea0003800200 */
.L_x_14408:
[----:B------:R-:W-:Y:S01]  /*14f00*/  I2FP.F32.U32 R9, R9 ;  /* 0x0000000900097245 */ /* 0x000fe20000201000 */
[C---:B-----5:R-:W-:Y:S01]  /*14f10*/  IMAD.U32 R12, R16.reuse, 0x10000, RZ ;  /* 0x00010000100c7824 */ /* 0x060fe200078e00ff */
        /* <DEDUP_REMOVED lines=19> */
.L_x_14415:
        /* <DEDUP_REMOVED lines=12> */
.L_x_14417:
[----:B------:R-:W-:Y:S05]  /*15110*/  BSYNC.RECONVERGENT B1 ;  /* 0x0000000000017941 */ /* 0x000fea0003800200 */
.L_x_14416:
        /* <DEDUP_REMOVED lines=62> */
.L_x_14414:
[----:B------:R-:W-:Y:S05]  /*15500*/  BSYNC.RECONVERGENT B0 ;  /* 0x0000000000007941 */ /* 0x000fea0003800200 */
.L_x_14413:
        /* <DEDUP_REMOVED lines=8> */
[----:B------:R-:W-:Y:S01]  /*15590*/  FSETP.GTU.FTZ.AND P2, PT, R11, R224, PT ;  /* 0x000000e00b00720b */ /* 0x000fe20003f5c000 */
[----:B------:R-:W-:-:S03]  /*155a0*/  IMAD.MOV.U32 R11, RZ, RZ, R8 ;  /* 0x000000ffff0b7224 */ /* 0x000fc600078e0008 */
[----:B------:R-:W-:-:S05]  /*155b0*/  FSEL R40, R14, RZ, !P2 ;  /* 0x000000ff0e287208 */ /* 0x000fca0005000000 */
        /* <DEDUP_REMOVED lines=12> */
.L_x_14420:
        /* <DEDUP_REMOVED lines=12> */
.L_x_14422:
[----:B------:R-:W-:Y:S05]  /*15740*/  BSYNC.RECONVERGENT B1 ;  /* 0x0000000000017941 */ /* 0x000fea0003800200 */
.L_x_14421:
        /* <DEDUP_REMOVED lines=62> */
.L_x_14419:
[----:B------:R-:W-:Y:S05]  /*15b30*/  BSYNC.RECONVERGENT B0 ;  /* 0x0000000000007941 */ /* 0x000fea0003800200 */
.L_x_14418:
        /* <DEDUP_REMOVED lines=20> */
.L_x_14425:
        /* <DEDUP_REMOVED lines=12> */
.L_x_14427:
[----:B------:R-:W-:Y:S05]  /*15d40*/  BSYNC.RECONVERGENT B1 ;  /* 0x0000000000017941 */ /* 0x000fea0003800200 */
.L_x_14426:
        /* <DEDUP_REMOVED lines=62> */
.L_x_14424:
[----:B------:R-:W-:Y:S05]  /*16130*/  BSYNC.RECONVERGENT B0 ;  /* 0x0000000000007941 */ /* 0x000fea0003800200 */
.L_x_14423:
[----:B------:R-:W-:Y:S01]  /*16140*/  I2FP.F32.U32 R11, R11 ;  /* 0x0000000b000b7245 */ /* 0x000fe20000201000 */
[----:B------:R-:W-:Y:S01]  /*16150*/  BSSY.RECONVERGENT B0, `(.L_x_14428) ;  /* 0x0000062000007945 */ /* 0x000fe20003800200 */
[----:B------:R-:W-:Y:S01]  /*16160*/  ISETP.NE.AND P3, PT, R12, 0x1, PT ;  /* 0x000000010c00780c */ /* 0x000fe20003f65270 */
[----:B------:R-:W-:Y:S01]  /*16170*/  HFMA2 R15, -RZ, RZ, 0, 1.1920928955078125e-07 ;  /* 0x00000002ff0f7431 */ /* 0x000fe200000001ff */
[----:B------:R-:W-:Y:S01]  /*16180*/  FSEL R41, R10, RZ, P4 ;  /* 0x000000ff0a297208 */ /* 0x000fe20002000000 */
[----:B------:R-:W-:-:S05]  /*16190*/  FFMA.FTZ R11, R11, R234, 1.1641532182693481445e-10 ;  /* 0x2f0000000b0b7423 */ /* 0x000fca00000100ea */
[----:B------:R-:W-:Y:S02]  /*161a0*/  FSETP.GTU.FTZ.AND P2, PT, R11, R224, PT ;  /* 0x000000e00b00720b */ /* 0x000fe40003f5c000 */
[----:B------:R-:W-:Y:S02]  /*161b0*/  PRMT R11, R68, 0x7632, R11 ;  /* 0x00007632440b7816 */ /* 0x000fe4000000000b */
[----:B------:R-:W-:-:S03]  /*161c0*/  SEL R10, RZ, 0x1, P2 ;  /* 0x00000001ff0a7807 */ /* 0x000fc60001000000 */
[----:B------:R-:W-:Y:S02]  /*161d0*/  IMAD.U32 R14, R11, 0x10000, RZ ;  /* 0x000100000b0e7824 */ /* 0x000fe400078e00ff */
[----:B------:R-:W-:Y:S02]  /*161e0*/  IMAD.MOV.U32 R11, RZ, RZ, R8 ;  /* 0x000000ffff0b7224 */ /* 0x000fe400078e0008 */
[----:B------:R-:W-:-:S05]  /*161f0*/  FMUL.FTZ R14, R14, R225 ;  /* 0x000000e10e0e7220 */ /* 0x000fca0000410000 */
        /* <DEDUP_REMOVED lines=12> */
.L_x_14430:
        /* <DEDUP_REMOVED lines=12> */
.L_x_14432:
[----:B------:R-:W-:Y:S05]  /*16380*/  BSYNC.RECONVERGENT B1 ;  /* 0x0000000000017941 */ /* 0x000fea0003800200 */
.L_x_14431:
        /* <DEDUP_REMOVED lines=62> */
.L_x_14429:
[----:B------:R-:W-:Y:S05]  /*16770*/  BSYNC.RECONVERGENT B0 ;  /* 0x0000000000007941 */ /* 0x000fea0003800200 */
.L_x_14428:
[----:B------:R-:W-:Y:S01]  /*16780*/  I2FP.F32.U32 R11, R11 ;  /* 0x0000000b000b7245 */ /* 0x000fe20000201000 */
[----:B------:R-:W-:Y:S01]  /*16790*/  BSSY.RECONVERGENT B0, `(.L_x_14433) ;  /* 0x000005f000007945 */ /* 0x000fe20003800200 */
[----:B------:R-:W-:Y:S01]  /*167a0*/  ISETP.NE.AND P2, PT, R15, 0x1, PT ;  /* 0x000000010f00780c */ /* 0x000fe20003f45270 */
[----:B------:R-:W-:Y:S01]  /*167b0*/  HFMA2 R14, -RZ, RZ, 0, 1.1920928955078125e-07 ;  /* 0x00000002ff0e7431 */ /* 0x000fe200000001ff */
[----:B------:R-:W-:Y:S01]  /*167c0*/  LOP3.LUT R7, R7, 0xfffffffb, RZ, 0xc0, !PT ;  /* 0xfffffffb07077812 */ /* 0x000fe200078ec0ff */
[----:B------:R-:W-:Y:S01]  /*167d0*/  FFMA.FTZ R11, R11, R234, 1.1641532182693481445e-10 ;  /* 0x2f0000000b0b7423 */ /* 0x000fe200000100ea */
[----:B------:R-:W-:Y:S01]  /*167e0*/  PRMT R12, R17, 0x7632, R12 ;  /* 0x00007632110c7816 */ /* 0x000fe2000000000c */
[----:B------:R-:W-:-:S03]  /*167f0*/  IMAD.MOV.U32 R13, RZ, RZ, R8 ;  /* 0x000000ffff0d7224 */ /* 0x000fc600078e0008 */
        /* <DEDUP_REMOVED lines=13> */
.L_x_14435:
        /* <DEDUP_REMOVED lines=12> */
.L_x_14437:
[----:B------:R-:W-:Y:S05]  /*16990*/  BSYNC.RECONVERGENT B1 ;  /* 0x0000000000017941 */ /* 0x000fea0003800200 */
.L_x_14436:
        /* <DEDUP_REMOVED lines=62> */
.L_x_14434:
[----:B------:R-:W-:Y:S05]  /*16d80*/  BSYNC.RECONVERGENT B0 ;  /* 0x0000000000007941 */ /* 0x000fea0003800200 */
.L_x_14433:
        /* <DEDUP_REMOVED lines=23> */
.L_x_14440:
        /* <DEDUP_REMOVED lines=12> */
.L_x_14442:
[----:B------:R-:W-:Y:S05]  /*16fc0*/  BSYNC.RECONVERGENT B1 ;  /* 0x0000000000017941 */ /* 0x000fea0003800200 */
.L_x_14441:
        /* <DEDUP_REMOVED lines=62> */
.L_x_14439:
[----:B------:R-:W-:Y:S05]  /*173b0*/  BSYNC.RECONVERGENT B0 ;  /* 0x0000000000007941 */ /* 0x000fea0003800200 */
.L_x_14438:
        /* <DEDUP_REMOVED lines=20> */
.L_x_14445:
        /* <DEDUP_REMOVED lines=12> */
.L_x_14447:
[----:B------:R-:W-:Y:S05]  /*175c0*/  BSYNC.RECONVERGENT B1 ;  /* 0x0000000000017941 */ /* 0x000fea0003800200 */
.L_x_14446:
        /* <DEDUP_REMOVED lines=62> */
.L_x_14444:
[----:B------:R-:W-:Y:S05]  /*179b0*/  BSYNC.RECONVERGENT B0 ;  /* 0x0000000000007941 */ /* 0x000fea0003800200 */
.L_x_14443:
        /* <DEDUP_REMOVED lines=24> */
.L_x_14450:
        /* <DEDUP_REMOVED lines=12> */
.L_x_14452:
[----:B------:R-:W-:Y:S05]  /*17c00*/  BSYNC.RECONVERGENT B1 ;  /* 0x0000000000017941 */ /* 0x000fea0003800200 */
.L_x_14451:
        /* <DEDUP_REMOVED lines=62> */
.L_x_14449:
[----:B------:R-:W-:Y:S05]  /*17ff0*/  BSYNC.RECONVERGENT B0 ;  /* 0x0000000000007941 */ /* 0x000fea0003800200 */
.L_x_14448:
[----:B------:R-:W-:Y:S01]  /*18000*/  I2FP.F32.U32 R13, R13 ;  /* 0x0000000d000d7245 */ /* 0x000fe20000201000 */
[----:B------:R-:W-:Y:S01]  /*18010*/  BSSY.RECONVERGENT B0, `(.L_x_14453) ;  /* 0x000005d000007945 */ /* 0x000fe20003800200 */
[----:B------:R-:W-:Y:S01]  /*18020*/  ISETP.NE.AND P3, PT, R17, 0x1, PT ;  /* 0x000000011100780c */ /* 0x000fe20003f65270 */
[----:B------:R-:W-:Y:S01]  /*18030*/  HFMA2 R16, -RZ, RZ, 0, 1.1920928955078125e-07 ;  /* 0x00000002ff107431 */ /* 0x000fe200000001ff */
[----:B------:R-:W-:Y:S01]  /*18040*/  PRMT R14, R18, 0x7632, R14 ;  /* 0x00007632120e7816 */ /* 0x000fe2000000000e */
[----:B------:R-:W-:Y:S01]  /*18050*/  FFMA.FTZ R13, R13, R234, 1.1641532182693481445e-10 ;  /* 0x2f0000000d0d7423 */ /* 0x000fe200000100ea */
[----:B------:R-:W-:-:S04]  /*18060*/  IMAD.MOV.U32 R15, RZ, RZ, R8 ;  /* 0x000000ffff0f7224 */ /* 0x000fc800078e0008 */
        /* <DEDUP_REMOVED lines=12> */
.L_x_14455:
        /* <DEDUP_REMOVED lines=12> */
.L_x_14457:
[----:B------:R-:W-:Y:S05]  /*181f0*/  BSYNC.RECONVERGENT B1 ;  /* 0x0000000000017941 */ /* 0x000fea0003800200 */
.L_x_14456:
        /* <DEDUP_REMOVED lines=62> */
.L_x_14454:
[----:B------:R-:W-:Y:S05]  /*185e0*/  BSYNC.RECONVERGENT B0 ;  /* 0x0000000000007941 */ /* 0x000fea0003800200 */
.L_x_14453:
        /* <DEDUP_REMOVED lines=23> */
.L_x_14460:
        /* <DEDUP_REMOVED lines=12> */
.L_x_14462:
[----:B------:R-:W-:Y:S05]  /*18820*/  BSYNC.RECONVERGENT B1 ;  /* 0x0000000000017941 */ /* 0x000fea0003800200 */
.L_x_14461:
        /* <DEDUP_REMOVED lines=62> */
.L_x_14459:
[----:B------:R-:W-:Y:S05]  /*18c10*/  BSYNC.RECONVERGENT B0 ;  /* 0x0000000000007941 */ /* 0x000fea0003800200 */
.L_x_14458:
        /* <DEDUP_REMOVED lines=18> */
.L_x_14465:
        /* <DEDUP_REMOVED lines=12> */
.L_x_14467:
[----:B------:R-:W-:Y:S05]  /*18e00*/  BSYNC.RECONVERGENT B1 ;  /* 0x0000000000017941 */ /* 0x000fea0003800200 */
.L_x_14466:
        /* <DEDUP_REMOVED lines=62> */
.L_x_14464:
[----:B------:R-:W-:Y:S05]  /*191f0*/  BSYNC.RECONVERGENT B0 ;  /* 0x0000000000007941 */ /* 0x000fea0003800200 */
.L_x_14463:
        /* <DEDUP_REMOVED lines=24> */
.L_x_14470:
        /* <DEDUP_REMOVED lines=12> */
.L_x_14472:
[----:B------:R-:W-:Y:S05]  /*19440*/  BSYNC.RECONVERGENT B1 ;  /* 0x0000000000017941 */ /* 0x000fea0003800200 */
.L_x_14471:
        /* <DEDUP_REMOVED lines=62> */
.L_x_14469:
[----:B------:R-:W-:Y:S05]  /*19830*/  BSYNC.RECONVERGENT B0 ;  /* 0x0000000000007941 */ /* 0x000fea0003800200 */
.L_x_14468:
        /* <DEDUP_REMOVED lines=19> */
.L_x_14475:
        /* <DEDUP_REMOVED lines=12> */
.L_x_14477:
[----:B------:R-:W-:Y:S05]  /*19a30*/  BSYNC.RECONVERGENT B1 ;  /* 0x0000000000017941 */ /* 0x000fea0003800200 */
.L_x_14476:
        /* <DEDUP_REMOVED lines=62> */
.L_x_14474:
[----:B------:R-:W-:Y:S05]  /*19e20*/  BSYNC.RECONVERGENT B0 ;  /* 0x0000000000007941 */ /* 0x000fea0003800200 */
.L_x_14473:
        /* <DEDUP_REMOVED lines=23> */
.L_x_14480:
        /* <DEDUP_REMOVED lines=12> */
.L_x_14482:
[----:B------:R-:W-:Y:S05]  /*1a060*/  BSYNC.RECONVERGENT B1 ;  /* 0x0000000000017941 */ /* 0x000fea0003800200 */
.L_x_14481:
        /* <DEDUP_REMOVED lines=62> */
.L_x_14479:
[----:B------:R-:W-:Y:S05]  /*1a450*/  BSYNC.RECONVERGENT B0 ;  /* 0x0000000000007941 */ /* 0x000fea0003800200 */
.L_x_14478:
        /* <DEDUP_REMOVED lines=18> */
.L_x_14485:
        /* <DEDUP_REMOVED lines=15> */
.L_x_14487:
[----:B------:R-:W-:Y:S05]  /*1a670*/  BSYNC.RECONVERGENT B1 ;  /* 0x0000000000017941 */ /* 0x000fea0003800200 */
.L_x_14486:
        /* <DEDUP_REMOVED lines=62> */
.L_x_14484:
[----:B------:R-:W-:Y:S05]  /*1aa60*/  BSYNC.RECONVERGENT B0 ;  /* 0x0000000000007941 */ /* 0x000fea0003800200 */
.L_x_14483:
        /* <DEDUP_REMOVED lines=12> */
[----:B------:R-:W-:Y:S06]  /*1ab30*/  BRA `(.L_x_14488) ;  /* 0x0000003000747947 */ /* 0x000fec0003800000 */
.L_x_14407:
        /* <DEDUP_REMOVED lines=16> */
.L_x_14491:
        /* <DEDUP_REMOVED lines=12> */
.L_x_14493:
[----:B------:R-:W-:Y:S05]  /*1ad00*/  BSYNC.RECONVERGENT B1 ;  /* 0x0000000000017941 */ /* 0x000fea0003800200 */
.L_x_14492:
        /* <DEDUP_REMOVED lines=62> */
.L_x_14490:
[----:B------:R-:W-:Y:S05]  /*1b0f0*/  BSYNC.RECONVERGENT B0 ;  /* 0x0000000000007941 */ /* 0x000fea0003800200 */
.L_x_14489:
        /* <DEDUP_REMOVED lines=20> */
.L_x_14496:
        /* <DEDUP_REMOVED lines=12> */
.L_x_14498:
[----:B------:R-:W-:Y:S05]  /*1b300*/  BSYNC.RECONVERGENT B1 ;  /* 0x0000000000017941 */ /* 0x000fea0003800200 */
.L_x_14497:
        /* <DEDUP_REMOVED lines=62> */
.L_x_14495:
[----:B------:R-:W-:Y:S05]  /*1b6f0*/  BSYNC.RECONVERGENT B0 ;  /* 0x0000000000007941 */ /* 0x000fea0003800200 */
.L_x_14494:
        /* <DEDUP_REMOVED lines=19> */
.L_x_14501:
        /* <DEDUP_REMOVED lines=12> */
.L_x_14503:
[----:B------:R-:W-:Y:S05]  /*1b8f0*/  BSYNC.RECONVERGENT B1 ;  /* 0x0000000000017941 */ /* 0x000fea0003800200 */
.L_x_14502:
        /* <DEDUP_REMOVED lines=62> */
.L_x_14500:
[----:B------:R-:W-:Y:S05]  /*1bce0*/  BSYNC.RECONVERGENT B0 ;  /* 0x0000000000007941 */ /* 0x000fea0003800200 */
.L_x_14499:
        /* <DEDUP_REMOVED lines=20> */
.L_x_14506:
        /* <DEDUP_REMOVED lines=12> */
.L_x_14508:
[----:B------:R-:W-:Y:S05]  /*1bef0*/  BSYNC.RECONVERGENT B1 ;  /* 0x0000000000017941 */ /* 0x000fea0003800200 */
.L_x_14507:
        /* <DEDUP_REMOVED lines=62> */
.L_x_14505:
[----:B------:R-:W-:Y:S05]  /*1c2e0*/  BSYNC.RECONVERGENT B0 ;  /* 0x0000000000007941 */ /* 0x000fea0003800200 */
.L_x_14504:
        /* <DEDUP_REMOVED lines=19> */
.L_x_14511:
        /* <DEDUP_REMOVED lines=12> */
.L_x_14513:
[----:B------:R-:W-:Y:S05]  /*1c4e0*/  BSYNC.RECONVERGENT B1 ;  /* 0x0000000000017941 */ /* 0x000fea0003800200 */
.L_x_14512:
        /* <DEDUP_REMOVED lines=62> */
.L_x_14510:
[----:B------:R-:W-:Y:S05]  /*1c8d0*/  BSYNC.RECONVERGENT B0 ;  /* 0x0000000000007941 */ /* 0x000fea0003800200 */
.L_x_14509:
[----:B------:R-:W-:Y:S01]  /*1c8e0*/  ISETP.NE.AND P3, PT, R25, 0x1, PT ;  /* 0x000000011900780c */ /* 0x000fe20003f65270 */
[----:B------:R-:W-:Y:S01]  /*1c8f0*/  BSSY.RECONVERGENT B0, `(.L_x_14514) ;  /* 0x000005c000007945 */ /* 0x000fe20003800200 */
[----:B------:R-:W-:Y:S01]  /*1c900*/  I2FP.F32.U32 R23, R23 ;  /* 0x0000001700177245 */ /* 0x000fe20000201000 */
[----:B------:R-:W-:Y:S02]  /*1c910*/  HFMA2 R24, -RZ, RZ, 0, 1.1920928955078125e-07 ;  /* 0x00000002ff187431 */ /* 0x000fe400000001ff */
[----:B------:R-:W-:Y:S02]  /*1c920*/  IMAD.MOV.U32 R27, RZ, RZ, R8 ;  /* 0x000000ffff1b7224 */ /* 0x000fe400078e0008 */
        /* <DEDUP_REMOVED lines=13> */
.L_x_14516:
        /* <DEDUP_REMOVED lines=12> */
.L_x_14518:
[----:B------:R-:W-:Y:S05]  /*1cac0*/  BSYNC.RECONVERGENT B1 ;  /* 0x0000000000017941 */ /* 0x000fea0003800200 */
.L_x_14517:
        /* <DEDUP_REMOVED lines=62> */
.L_x_14515:
[----:B------:R-:W-:Y:S05]  /*1ceb0*/  BSYNC.RECONVERGENT B0 ;  /* 0x0000000000007941 */ /* 0x000fea0003800200 */
.L_x_14514:
        /* <DEDUP_REMOVED lines=17> */
.L_x_14521:
        /* <DEDUP_REMOVED lines=12> */
.L_x_14523:
[----:B------:R-:W-:Y:S05]  /*1d090*/  BSYNC.RECONVERGENT B1 ;  /* 0x0000000000017941 */ /* 0x000fea0003800200 */
.L_x_14522:
        /* <DEDUP_REMOVED lines=62> */
.L_x_14520:
[----:B------:R-:W-:Y:S05]  /*1d480*/  BSYNC.RECONVERGENT B0 ;  /* 0x0000000000007941 */ /* 0x000fea0003800200 */
.L_x_14519:
        /* <DEDUP_REMOVED lines=18> */
.L_x_14526:
        /* <DEDUP_REMOVED lines=12> */
.L_x_14528:
[----:B------:R-:W-:Y:S05]  /*1d670*/  BSYNC.RECONVERGENT B1 ;  /* 0x0000000000017941 */ /* 0x000fea0003800200 */
.L_x_14527:
        /* <DEDUP_REMOVED lines=62> */
.L_x_14525:
[----:B------:R-:W-:Y:S05]  /*1da60*/  BSYNC.RECONVERGENT B0 ;  /* 0x0000000000007941 */ /* 0x000fea0003800200 */
.L_x_14524:
[----:B------:R-:W-:Y:S01]  /*1da70*/  LOP3.LUT R7, R7, 0xffffff7f, RZ, 0xc0, !PT ;  /* 0xffffff7f07077812 */ /* 0x000fe200078ec0ff */
[-C--:B------:R-:W-:Y:S01]  /*1da80*/  FMUL.FTZ R26, R18, R225.reuse ;  /* 0x000000e1121a7220 */ /* 0x080fe20000410000 */
[-C--:B------:R-:W-:Y:S01]  /*1da90*/  FMUL.FTZ R18, R23, R225.reuse ;  /* 0x000000e117127220 */ /* 0x080fe20000410000 */
[----:B------:R-:W-:Y:S01]  /*1daa0*/  IMAD.U32 R23, R19, 0x10000, RZ ;  /* 0x0001000013177824 */ /* 0x000fe200078e00ff */
[----:B------:R-:W-:Y:S01]  /*1dab0*/  @P2 LOP3.LUT R7, R7, 0x80, RZ, 0xfc, !PT ;  /* 0x0000008007072812 */ /* 0x000fe200078efcff */
[-C--:B------:R-:W-:Y:S01]  /*1dac0*/  FMUL.FTZ R19, R17, R225.reuse ;  /* 0x000000e111137220 */ /* 0x080fe20000410000 */
[----:B------:R-:W-:Y:S01]  /*1dad0*/  FMUL.FTZ R17, R22, R225 ;  /* 0x000000e116117220 */ /* 0x000fe20000410000 */
[----:B------:R-:W-:Y:S01]  /*1dae0*/  I2FP.F32.U32 R27, R29 ;  /* 0x0000001d001b7245 */ /* 0x000fe20000201000 */
[-C--:B------:R-:W-:Y:S01]  /*1daf0*/  FMUL.FTZ R22, R16, R225.reuse ;  /* 0x000000e110167220 */ /* 0x080fe20000410000 */
[C---:B------:R-:W-:Y:S01]  /*1db00*/  LOP3.LUT P2, RZ, R7.reuse, 0x10, RZ, 0xc0, !PT ;  /* 0x0000001007ff7812 */ /* 0x040fe2000784c0ff */
[-C--:B------:R-:W-:Y:S01]  /*1db10*/  FMUL.FTZ R20, R20, R225.reuse ;  /* 0x000000e114147220 */ /* 0x080fe20000410000 */
[----:B------:R-:W-:Y:S01]  /*1db20*/  LOP3.LUT R7, R7, 0xffffffbf, RZ, 0xc0, !PT ;  /* 0xffffffbf07077812 */ /* 0x000fe200078ec0ff */
[----:B------:R-:W-:Y:S01]  /*1db30*/  FFMA.FTZ R27, R27, R234, 1.1641532182693481445e-10 ;  /* 0x2f0000001b1b7423 */ /* 0x000fe200000100ea */
[-C--:B------:R-:W-:Y:S01]  /*1db40*/  FMUL.FTZ R24, R24, R225.reuse ;  /* 0x000000e118187220 */ /* 0x080fe20000410000 */
[----:B------:R-:W-:Y:S01]  /*1db50*/  FMUL.FTZ R16, R23, R225 ;  /* 0x000000e117107220 */ /* 0x000fe20000410000 */
[----:B------:R-:W-:-:S02]  /*1db60*/  @P1 LOP3.LUT R7, R7, 0x40, RZ, 0xfc, !PT ;  /* 0x0000004007071812 */ /* 0x000fc400078efcff */
[----:B------:R-:W-:Y:S02]  /*1db70*/  FSEL R40, R20, RZ, P2 ;  /* 0x000000ff14287208 */ /* 0x000fe40001000000 */
[C---:B------:R-:W-:Y:S02]  /*1db80*/  LOP3.LUT P1, RZ, R7.reuse, 0x8, RZ, 0xc0, !PT ;  /* 0x0000000807ff7812 */ /* 0x040fe4000782c0ff */
[----:B------:R-:W-:Y:S02]  /*1db90*/  LOP3.LUT R7, R7, 0xffffffdf, RZ, 0xc0, !PT ;  /* 0xffffffdf07077812 */ /* 0x000fe400078ec0ff */
[----:B------:R-:W-:Y:S02]  /*1dba0*/  FSEL R41, R22, RZ, P1 ;  /* 0x000000ff16297208 */ /* 0x000fe40000800000 */
[----:B------:R-:W-:Y:S02]  /*1dbb0*/  @P0 LOP3.LUT R7, R7, 0x20, RZ, 0xfc, !PT ;  /* 0x0000002007070812 */ /* 0x000fe400078efcff */
[----:B------:R-:W-:-:S02]  /*1dbc0*/  FSETP.GTU.FTZ.AND P5, PT, R27, R224, PT ;  /* 0x000000e01b00720b */ /* 0x000fc40003fbc000 */
[C---:B------:R-:W-:Y:S02]  /*1dbd0*/  LOP3.LUT P1, RZ, R7.reuse, 0x40, RZ, 0xc0, !PT ;  /* 0x0000004007ff7812 */ /* 0x040fe4000782c0ff */
[C---:B------:R-:W-:Y:S02]  /*1dbe0*/  LOP3.LUT P0, RZ, R7.reuse, 0x2, RZ, 0xc0, !PT ;  /* 0x0000000207ff7812 */ /* 0x040fe4000780c0ff */
[C---:B------:R-:W-:Y:S02]  /*1dbf0*/  LOP3.LUT P6, RZ, R7.reuse, 0x4, RZ, 0xc0, !PT ;  /* 0x0000000407ff7812 */ /* 0x040fe400078cc0ff */
[----:B------:R-:W-:Y:S02]  /*1dc00*/  LOP3.LUT P2, RZ, R7, 0x80, RZ, 0xc0, !PT ;  /* 0x0000008007ff7812 */ /* 0x000fe4000784c0ff */
[----:B------:R-:W-:Y:S02]  /*1dc10*/  FSEL R38, R24, RZ, P4 ;  /* 0x000000ff18267208 */ /* 0x000fe40002000000 */
[----:B------:R-:W-:-:S02]  /*1dc20*/  FSEL R37, R26, RZ, P3 ;  /* 0x000000ff1a257208 */ /* 0x000fc40001800000 */
        /* <DEDUP_REMOVED lines=14> */
.L_x_14488:
        /* <DEDUP_REMOVED lines=42> */
.L_x_14529:
        /* <DEDUP_REMOVED lines=27> */
.L_x_14533:
        /* <DEDUP_REMOVED lines=12> */
.L_x_14535:
[----:B------:R-:W-:Y:S05]  /*1e220*/  BSYNC.RECONVERGENT B1 ;  /* 0x0000000000017941 */ /* 0x000fea0003800200 */
.L_x_14534:
        /* <DEDUP_REMOVED lines=60> */
[----:B------:R-:W-:-:S07]  /*1e5f0*/  IMAD.MOV.U32 R9, RZ, RZ, R21 ;  /* 0x000000ffff097224 */ /* 0x000fce00078e0015 */
.L_x_14532:
[----:B------:R-:W-:Y:S05]  /*1e600*/  BSYNC.RECONVERGENT B0 ;  /* 0x0000000000007941 */ /* 0x000fea0003800200 */
.L_x_14531:
        /* <DEDUP_REMOVED lines=21> */
.L_x_14538:
        /* <DEDUP_REMOVED lines=12> */
.L_x_14540:
[----:B------:R-:W-:Y:S05]  /*1e820*/  BSYNC.RECONVERGENT B1 ;  /* 0x0000000000017941 */ /* 0x000fea0003800200 */
.L_x_14539:
        /* <DEDUP_REMOVED lines=62> */
.L_x_14537:
[----:B------:R-:W-:Y:S05]  /*1ec10*/  BSYNC.RECONVERGENT B0 ;  /* 0x0000000000007941 */ /* 0x000fea0003800200 */
.L_x_14536:
[----:B------:R-:W-:Y:S01]  /*1ec20*/  I2FP.F32.U32 R11, R11 ;  /* 0x0000000b000b7245 */ /* 0x000fe20000201000 */
[----:B------:R-:W-:Y:S01]  /*1ec30*/  BSSY.RECONVERGENT B0, `(.L_x_14541) ;  /* 0x0000061000007945 */ /* 0x000fe20003800200 */
[----:B------:R-:W-:Y:S01]  /*1ec40*/  ISETP.NE.AND P3, PT, R12, 0x1, PT ;  /* 0x000000010c00780c */ /* 0x000fe20003f65270 */
[----:B------:R-:W-:Y:S01]  /*1ec50*/  IMAD.MOV.U32 R13, RZ, RZ, 0x2 ;  /* 0x00000002ff0d7424 */ /* 0x000fe200078e00ff */
[----:B------:R-:W-:Y:S01]  /*1ec60*/  FSEL R9, R9, RZ, P4 ;  /* 0x000000ff09097208 */ /* 0x000fe20002000000 */
[----:B------:R-:W-:-:S05]  /*1ec70*/  FFMA.FTZ R11, R11, R234, 1.1641532182693481445e-10 ;  /* 0x2f0000000b0b7423 */ /* 0x000fca00000100ea */
[----:B------:R-:W-:Y:S02]  /*1ec80*/  FSETP.GTU.FTZ.AND P2, PT, R11, R224, PT ;  /* 0x000000e00b00720b */ /* 0x000fe40003f5c000 */
[----:B------:R-:W-:-:S05]  /*1ec90*/  SHF.L.U32 R11, R68, 0x10, RZ ;  /* 0x00000010440b7819 */ /* 0x000fca00000006ff */
        /* <DEDUP_REMOVED lines=15> */
.L_x_14543:
        /* <DEDUP_REMOVED lines=12> */
.L_x_14545:
[----:B------:R-:W-:Y:S05]  /*1ee50*/  BSYNC.RECONVERGENT B1 ;  /* 0x0000000000017941 */ /* 0x000fea0003800200 */
.L_x_14544:
        /* <DEDUP_REMOVED lines=62> */
.L_x_14542:
[----:B------:R-:W-:Y:S05]  /*1f240*/  BSYNC.RECONVERGENT B0 ;  /* 0x0000000000007941 */ /* 0x000fea0003800200 */
.L_x_14541:
        /* <DEDUP_REMOVED lines=20> */
.L_x_14548:
        /* <DEDUP_REMOVED lines=12> */
.L_x_14550:
[----:B------:R-:W-:Y:S05]  /*1f450*/  BSYNC.RECONVERGENT B1 ;  /* 0x0000000000017941 */ /* 0x000fea0003800200 */
.L_x_14549:
        /* <DEDUP_REMOVED lines=62> */
.L_x_14547:
[----:B------:R-:W-:Y:S05]  /*1f840*/  BSYNC.RECONVERGENT B0 ;  /* 0x0000000000007941 */ /* 0x000fea0003800200 */
.L_x_14546:
[----:B------:R-:W-:Y:S01]  /*1f850*/  I2FP.F32.U32 R11, R11 ;  /* 0x0000000b000b7245 */ /* 0x000fe20000201000 */
[----:B------:R-:W-:Y:S01]  /*1f860*/  BSSY.RECONVERGENT B0, `(.L_x_14551) ;  /* 0x0000062000007945 */ /* 0x000fe20003800200 */
[----:B------:R-:W-:Y:S01]  /*1f870*/  ISETP.NE.AND P3, PT, R12, 0x1, PT ;  /* 0x000000010c00780c */ /* 0x000fe20003f65270 */
[----:B------:R-:W-:Y:S01]  /*1f880*/  IMAD.MOV.U32 R15, RZ, RZ, 0x2 ;  /* 0x00000002ff0f7424 */ /* 0x000fe200078e00ff */
[----:B------:R-:W-:Y:S01]  /*1f890*/  FSEL R10, R10, RZ, P4 ;  /* 0x000000ff0a0a7208 */ /* 0x000fe20002000000 */
        /* <DEDUP_REMOVED lines=19> */
.L_x_14553:
        /* <DEDUP_REMOVED lines=12> */
.L_x_14555:
[----:B------:R-:W-:Y:S05]  /*1fa90*/  BSYNC.RECONVERGENT B1 ;  /* 0x0000000000017941 */ /* 0x000fea0003800200 */
.L_x_14554:
        /* <DEDUP_REMOVED lines=62> */
.L_x_14552:
[----:B------:R-:W-:Y:S05]  /*1fe80*/  BSYNC.RECONVERGENT B0 ;  /* 0x0000000000007941 */ /* 0x000fea0003800200 */
.L_x_14551:
        /* <DEDUP_REMOVED lines=21> */
.L_x_14558:
        /* <DEDUP_REMOVED lines=12> */
.L_x_14560:
[----:B------:R-:W-:Y:S05]  /*200a0*/  BSYNC.RECONVERGENT B1 ;  /* 0x0000000000017941 */ /* 0x000fea0003800200 */
.L_x_14559:
        /* <DEDUP_REMOVED lines=62> */
.L_x_14557:
[----:B------:R-:W-:Y:S05]  /*20490*/  BSYNC.RECONVERGENT B0 ;  /* 0x0000000000007941 */ /* 0x000fea0003800200 */
.L_x_14556:
        /* <DEDUP_REMOVED lines=23> */
.L_x_14563:
        /* <DEDUP_REMOVED lines=12> */
.L_x_14565:
[----:B------:R-:W-:Y:S05]  /*206d0*/  BSYNC.RECONVERGENT B1 ;  /* 0x0000000000017941 */ /* 0x000fea0003800200 */
.L_x_14564:
        /* <DEDUP_REMOVED lines=62> */
.L_x_14562:
[----:B------:R-:W-:Y:S05]  /*20ac0*/  BSYNC.RECONVERGENT B0 ;  /* 0x0000000000007941 */ /* 0x000fea0003800200 */
.L_x_14561:
        /* <DEDUP_REMOVED lines=20> */
.L_x_14568:
        /* <DEDUP_REMOVED lines=12> */
.L_x_14570:
[----:B------:R-:W-:Y:S05]  /*20cd0*/  BSYNC.RECONVERGENT B1 ;  /* 0x0000000000017941 */ /* 0x000fea0003800200 */
.L_x_14569:
        /* <DEDUP_REMOVED lines=62> */
.L_x_14567:
[----:B------:R-:W-:Y:S05]  /*210c0*/  BSYNC.RECONVERGENT B0 ;  /* 0x0000000000007941 */ /* 0x000fea0003800200 */
.L_x_14566:
        /* <DEDUP_REMOVED lines=24> */
.L_x_14573:
        /* <DEDUP_REMOVED lines=12> */
.L_x_14575:
[----:B------:R-:W-:Y:S05]  /*21310*/  BSYNC.RECONVERGENT B1 ;  /* 0x0000000000017941 */ /* 0x000fea0003800200 */
.L_x_14574:
        /* <DEDUP_REMOVED lines=62> */
.L_x_14572:
[----:B------:R-:W-:Y:S05]  /*21700*/  BSYNC.RECONVERGENT B0 ;  /* 0x0000000000007941 */ /* 0x000fea0003800200 */
.L_x_14571:
[----:B------:R-:W-:Y:S01]  /*21710*/  I2FP.F32.U32 R13, R13 ;  /* 0x0000000d000d7245 */ /* 0x000fe20000201000 */
[----:B------:R-:W-:Y:S01]  /*21720*/  BSSY.RECONVERGENT B0, `(.L_x_14576) ;  /* 0x000005d000007945 */ /* 0x000fe20003800200 */
[----:B------:R-:W-:Y:S01]  /*21730*/  ISETP.NE.AND P3, PT, R17, 0x1, PT ;  /* 0x000000011100780c */ /* 0x000fe20003f65270 */
[----:B------:R-:W-:Y:S01]  /*21740*/  IMAD.MOV.U32 R16, RZ, RZ, 0x2 ;  /* 0x00000002ff107424 */ /* 0x000fe200078e00ff */
[----:B------:R-:W-:Y:S01]  /*21750*/  PRMT R14, R18, 0x7632, R14 ;  /* 0x00007632120e7816 */ /* 0x000fe2000000000e */
        /* <DEDUP_REMOVED lines=14> */
.L_x_14578:
        /* <DEDUP_REMOVED lines=12> */
.L_x_14580:
[----:B------:R-:W-:Y:S05]  /*21900*/  BSYNC.RECONVERGENT B1 ;  /* 0x0000000000017941 */ /* 0x000fea0003800200 */
.L_x_14579:
        /* <DEDUP_REMOVED lines=62> */
.L_x_14577:
[----:B------:R-:W-:Y:S05]  /*21cf0*/  BSYNC.RECONVERGENT B0 ;  /* 0x0000000000007941 */ /* 0x000fea0003800200 */
.L_x_14576:
        /* <DEDUP_REMOVED lines=23> */
.L_x_14583:
        /* <DEDUP_REMOVED lines=12> */
.L_x_14585:
[----:B------:R-:W-:Y:S05]  /*21f30*/  BSYNC.RECONVERGENT B1 ;  /* 0x0000000000017941 */ /* 0x000fea0003800200 */
.L_x_14584:
        /* <DEDUP_REMOVED lines=62> */
.L_x_14582:
[----:B------:R-:W-:Y:S05]  /*22320*/  BSYNC.RECONVERGENT B0 ;  /* 0x0000000000007941 */ /* 0x000fea0003800200 */
.L_x_14581:
        /* <DEDUP_REMOVED lines=18> */
.L_x_14588:
        /* <DEDUP_REMOVED lines=12> */
.L_x_14590:
[----:B------:R-:W-:Y:S05]  /*22510*/  BSYNC.RECONVERGENT B1 ;  /* 0x0000000000017941 */ /* 0x000fea0003800200 */
.L_x_14589:
        /* <DEDUP_REMOVED lines=62> */
.L_x_14587:
[----:B------:R-:W-:Y:S05]  /*22900*/  BSYNC.RECONVERGENT B0 ;  /* 0x0000000000007941 */ /* 0x000fea0003800200 */
.L_x_14586:
        /* <DEDUP_REMOVED lines=24> */
.L_x_14593:
        /* <DEDUP_REMOVED lines=12> */
.L_x_14595:
[----:B------:R-:W-:Y:S05]  /*22b50*/  BSYNC.RECONVERGENT B1 ;  /* 0x0000000000017941 */ /* 0x000fea0003800200 */
.L_x_14594:
        /* <DEDUP_REMOVED lines=62> */
.L_x_14592:
[----:B------:R-:W-:Y:S05]  /*22f40*/  BSYNC.RECONVERGENT B0 ;  /* 0x0000000000007941 */ /* 0x000fea0003800200 */
.L_x_14591:
        /* <DEDUP_REMOVED lines=19> */
.L_x_14598:
        /* <DEDUP_REMOVED lines=12> */
.L_x_14600:
[----:B------:R-:W-:Y:S05]  /*23140*/  BSYNC.RECONVERGENT B1 ;  /* 0x0000000000017941 */ /* 0x000fea0003800200 */
.L_x_14599:
        /* <DEDUP_REMOVED lines=62> */
.L_x_14597:
[----:B------:R-:W-:Y:S05]  /*23530*/  BSYNC.RECONVERGENT B0 ;  /* 0x0000000000007941 */ /* 0x000fea0003800200 */
.L_x_14596:
[----:B------:R-:W-:Y:S01]  /*23540*/  I2FP.F32.U32 R17, R18 ;  /* 0x0000001200117245 */ /* 0x000fe20000201000 */
[----:B------:R-:W-:Y:S01]  /*23550*/  BSSY.RECONVERGENT B0, `(.L_x_14601) ;  /* 0x0000061000007945 */ /* 0x000fe20003800200 */
[----:B------:R-:W-:Y:S01]  /*23560*/  FSEL R15, R15, RZ, P4 ;  /* 0x000000ff0f0f7208 */ /* 0x000fe20002000000 */
[----:B------:R-:W-:Y:S02]  /*23570*/  IMAD.MOV.U32 R22, RZ, RZ, 0x2 ;  /* 0x00000002ff167424 */ /* 0x000fe400078e00ff */
[----:B------:R-:W-:Y:S01]  /*23580*/  FFMA.FTZ R17, R17, R234, 1.1641532182693481445e-10 ;  /* 0x2f00000011117423 */ /* 0x000fe200000100ea */
[----:B------:R-:W-:-:S04]  /*23590*/  IMAD.MOV.U32 R18, RZ, RZ, R8 ;  /* 0x000000ffff127224 */ /* 0x000fc800078e0008 */
[----:B------:R-:W-:Y:S02]  /*235a0*/  FSETP.GTU.FTZ.AND P5, PT, R17, R224, PT ;  /* 0x000000e01100720b */ /* 0x000fe40003fbc000 */
[----:B------:R-:W-:-:S05]  /*235b0*/  SHF.L.U32 R17, R71, 0x10, RZ ;  /* 0x0000001047117819 */ /* 0x000fca00000006ff */
        /* <DEDUP_REMOVED lines=15> */
.L_x_14603:
        /* <DEDUP_REMOVED lines=12> */
.L_x_14605:
[----:B------:R-:W-:Y:S05]  /*23770*/  BSYNC.RECONVERGENT B1 ;  /* 0x0000000000017941 */ /* 0x000fea0003800200 */
.L_x_14604:
        /* <DEDUP_REMOVED lines=62> */
.L_x_14602:
[----:B------:R-:W-:Y:S05]  /*23b60*/  BSYNC.RECONVERGENT B0 ;  /* 0x0000000000007941 */ /* 0x000fea0003800200 */
.L_x_14601:
        /* <DEDUP_REMOVED lines=18> */
.L_x_14608:
        /* <DEDUP_REMOVED lines=15> */
.L_x_14610:
[----:B------:R-:W-:Y:S05]  /*23d80*/  BSYNC.RECONVERGENT B1 ;  /* 0x0000000000017941 */ /* 0x000fea0003800200 */
.L_x_14609:
        /* <DEDUP_REMOVED lines=62> */
.L_x_14607:
[----:B------:R-:W-:Y:S05]  /*24170*/  BSYNC.RECONVERGENT B0 ;  /* 0x0000000000007941 */ /* 0x000fea0003800200 */
.L_x_14606:
        /* <DEDUP_REMOVED lines=11> */
[----:B------:R-:W-:Y:S01]  /*24230*/  PRMT R216, R16, 0x7610, R216 ;  /* 0x0000761010d87816 */ /* 0x000fe200000000d8 */
[----:B------:R-:W-:Y:S06]  /*24240*/  BRA `(.L_x_14611) ;  /* 0x0000003000747947 */ /* 0x000fec0003800000 */
.L_x_14530:
        /* <DEDUP_REMOVED lines=16> */
.L_x_14614:
        /* <DEDUP_REMOVED lines=12> */
.L_x_14616:
[----:B------:R-:W-:Y:S05]  /*24410*/  BSYNC.RECONVERGENT B1 ;  /* 0x0000000000017941 */ /* 0x000fea0003800200 */
.L_x_14615:
        /* <DEDUP_REMOVED lines=62> */
.L_x_14613:
[----:B------:R-:W-:Y:S05]  /*24800*/  BSYNC.RECONVERGENT B0 ;  /* 0x0000000000007941 */ /* 0x000fea0003800200 */
.L_x_14612:
[----:B------:R-:W-:Y:S01]  /*24810*/  I2FP.F32.U32 R21, R22 ;  /* 0x0000001600157245 */ /* 0x000fe20000201000 */
[----:B------:R-:W-:Y:S01]  /*24820*/  BSSY.RECONVERGENT B0, `(.L_x_14617) ;  /* 0x000005e000007945 */ /* 0x000fe20003800200 */
[----:B------:R-:W-:Y:S01]  /*24830*/  ISETP.NE.AND P2, PT, R23, 0x1, PT ;  /* 0x000000011700780c */ /* 0x000fe20003f45270 */
[----:B------:R-:W-:Y:S01]  /*24840*/  IMAD.MOV.U32 R24, RZ, RZ, 0x2 ;  /* 0x00000002ff187424 */ /* 0x000fe200078e00ff */
[----:B------:R-:W-:Y:S01]  /*24850*/  LOP3.LUT R7, R7, 0xffffffef, RZ, 0xc0, !PT ;  /* 0xffffffef07077812 */ /* 0x000fe200078ec0ff */
[----:B------:R-:W-:Y:S01]  /*24860*/  FFMA.FTZ R21, R21, R234, 1.1641532182693481445e-10 ;  /* 0x2f00000015157423 */ /* 0x000fe200000100ea */
[C---:B-----5:R-:W-:Y:S02]  /*24870*/  SHF.L.U32 R22, R16.reuse, 0x10, RZ ;  /* 0x0000001010167819 */ /* 0x060fe400000006ff */
[----:B------:R-:W-:Y:S02]  /*24880*/  PRMT R16, R16, 0x7632, R16 ;  /* 0x0000763210107816 */ /* 0x000fe40000000010 */
        /* <DEDUP_REMOVED lines=12> */
.L_x_14619:
        /* <DEDUP_REMOVED lines=12> */
.L_x_14621:
[----:B------:R-:W-:Y:S05]  /*24a10*/  BSYNC.RECONVERGENT B1 ;  /* 0x0000000000017941 */ /* 0x000fea0003800200 */
.L_x_14620:
        /* <DEDUP_REMOVED lines=62> */
.L_x_14618:
[----:B------:R-:W-:Y:S05]  /*24e00*/  BSYNC.RECONVERGENT B0 ;  /* 0x0000000000007941 */ /* 0x000fea0003800200 */
.L_x_14617:
        /* <DEDUP_REMOVED lines=19> */
.L_x_14624:
        /* <DEDUP_REMOVED lines=12> */
.L_x_14626:
[----:B------:R-:W-:Y:S05]  /*25000*/  BSYNC.RECONVERGENT B1 ;  /* 0x0000000000017941 */ /* 0x000fea0003800200 */
.L_x_14625:
        /* <DEDUP_REMOVED lines=62> */
.L_x_14623:
[----:B------:R-:W-:Y:S05]  /*253f0*/  BSYNC.RECONVERGENT B0 ;  /* 0x0000000000007941 */ /* 0x000fea0003800200 */
.L_x_14622:
        /* <DEDUP_REMOVED lines=20> */
.L_x_14629:
        /* <DEDUP_REMOVED lines=12> */
.L_x_14631:
[----:B------:R-:W-:Y:S05]  /*25600*/  BSYNC.RECONVERGENT B1 ;  /* 0x0000000000017941 */ /* 0x000fea0003800200 */
.L_x_14630:
        /* <DEDUP_REMOVED lines=62> */
.L_x_14628:
[----:B------:R-:W-:Y:S05]  /*259f0*/  BSYNC.RECONVERGENT B0 ;  /* 0x0000000000007941 */ /* 0x000fea0003800200 */
.L_x_14627:
        /* <DEDUP_REMOVED lines=19> */
.L_x_14634:
        /* <DEDUP_REMOVED lines=12> */
.L_x_14636:
[----:B------:R-:W-:Y:S05]  /*25bf0*/  BSYNC.RECONVERGENT B1 ;  /* 0x0000000000017941 */ /* 0x000fea0003800200 */
.L_x_14635:
        /* <DEDUP_REMOVED lines=62> */
.L_x_14633:
[----:B------:R-:W-:Y:S05]  /*25fe0*/  BSYNC.RECONVERGENT B0 ;  /* 0x0000000000007941 */ /* 0x000fea0003800200 */
.L_x_14632:
        /* <DEDUP_REMOVED lines=18> */
.L_x_14639:
        /* <DEDUP_REMOVED lines=12> */
.L_x_14641:
[----:B------:R-:W-:Y:S05]  /*261d0*/  BSYNC.RECONVERGENT B1 ;  /* 0x0000000000017941 */ /* 0x000fea0003800200 */
.L_x_14640:
        /* <DEDUP_REMOVED lines=62> */
.L_x_14638:
[----:B------:R-:W-:Y:S05]  /*265c0*/  BSYNC.RECONVERGENT B0 ;  /* 0x0000000000007941 */ /* 0x000fea0003800200 */
.L_x_14637:
        /* <DEDUP_REMOVED lines=17> */
.L_x_14644:
        /* <DEDUP_REMOVED lines=12> */
.L_x_14646:
[----:B------:R-:W-:Y:S05]  /*267a0*/  BSYNC.RECONVERGENT B1 ;  /* 0x0000000000017941 */ /* 0x000fea0003800200 */
.L_x_14645:
        /* <DEDUP_REMOVED lines=62> */
.L_x_14643:
[----:B------:R-:W-:Y:S05]  /*26b90*/  BSYNC.RECONVERGENT B0 ;  /* 0x0000000000007941 */ /* 0x000fea0003800200 */
.L_x_14642:
        /* <DEDUP_REMOVED lines=18> */
.L_x_14649:
        /* <DEDUP_REMOVED lines=12> */
.L_x_14651:
[----:B------:R-:W-:Y:S05]  /*26d80*/  BSYNC.RECONVERGENT B1 ;  /* 0x0000000000017941 */ /* 0x000fea0003800200 */
.L_x_14650:
        /* <DEDUP_REMOVED lines=62> */
.L_x_14648:
[----:B------:R-:W-:Y:S05]  /*27170*/  BSYNC.RECONVERGENT B0 ;  /* 0x0000000000007941 */ /* 0x000fea0003800200 */
.L_x_14647:
[----:B------:R-:W-:Y:S01]  /*27180*/  LOP3.LUT R7, R7, 0xffffff7f, RZ, 0xc0, !PT ;  /* 0xffffff7f07077812 */ /* 0x000fe200078ec0ff */
[-C--:B------:R-:W-:Y:S01]  /*27190*/  FMUL.FTZ R26, R18, R225.reuse ;  /* 0x000000e1121a7220 */ /* 0x080fe20000410000 */
[-C--:B------:R-:W-:Y:S01]  /*271a0*/  FMUL.FTZ R18, R24, R225.reuse ;  /* 0x000000e118127220 */ /* 0x080fe20000410000 */
[----:B------:R-:W-:Y:S01]  /*271b0*/  SHF.L.U32 R24, R19, 0x10, RZ ;  /* 0x0000001013187819 */ /* 0x000fe200000006ff */
[-C--:B------:R-:W-:Y:S01]  /*271c0*/  FMUL.FTZ R19, R23, R225.reuse ;  /* 0x000000e117137220 */ /* 0x080fe20000410000 */
[----:B------:R-:W-:Y:S01]  /*271d0*/  @P2 LOP3.LUT R7, R7, 0x80, RZ, 0xfc, !PT ;  /* 0x0000008007072812 */ /* 0x000fe200078efcff */
[----:B------:R-:W-:Y:S01]  /*271e0*/  FMUL.FTZ R23, R16, R225 ;  /* 0x000000e110177220 */ /* 0x000fe20000410000 */
[----:B------:R-:W-:Y:S01]  /*271f0*/  I2FP.F32.U32 R27, R29 ;  /* 0x0000001d001b7245 */ /* 0x000fe20000201000 */
[-C--:B------:R-:W-:Y:S01]  /*27200*/  FMUL.FTZ R22, R22, R225.reuse ;  /* 0x000000e116167220 */ /* 0x080fe20000410000 */
[----:B------:R-:W-:Y:S01]  /*27210*/  LOP3.LUT P2, RZ, R7, 0x10, RZ, 0xc0, !PT ;  /* 0x0000001007ff7812 */ /* 0x000fe2000784c0ff */
        /* <DEDUP_REMOVED lines=32> */
.L_x_14611:
        /* <DEDUP_REMOVED lines=42> */
.L_x_14652:
        /* <DEDUP_REMOVED lines=27> */
.L_x_14656:
        /* <DEDUP_REMOVED lines=12> */
.L_x_14658:
[----:B------:R-:W-:Y:S05]  /*27930*/  BSYNC.RECONVERGENT B1 ;  /* 0x0000000000017941 */ /* 0x000fea0003800200 */
.L_x_14657:
        /* <DEDUP_REMOVED lines=60> */
[----:B------:R-:W-:-:S07]  /*27d00*/  IMAD.MOV.U32 R9, RZ, RZ, R20 ;  /* 0x000000ffff097224 */ /* 0x000fce00078e0014 */
.L_x_14655:
[----:B------:R-:W-:Y:S05]  /*27d10*/  BSYNC.RECONVERGENT B0 ;  /* 0x0000000000007941 */ /* 0x000fea0003800200 */
.L_x_14654:
        /* <DEDUP_REMOVED lines=21> */
.L_x_14661:
        /* <DEDUP_REMOVED lines=12> */
.L_x_14663:
[----:B------:R-:W-:Y:S05]  /*27f30*/  BSYNC.RECONVERGENT B1 ;  /* 0x0000000000017941 */ /* 0x000fea0003800200 */
.L_x_14662:
        /* <DEDUP_REMOVED lines=62> */
.L_x_14660:
[----:B------:R-:W-:Y:S05]  /*28320*/  BSYNC.RECONVERGENT B0 ;  /* 0x0000000000007941 */ /* 0x000fea0003800200 */
.L_x_14659:
        /* <DEDUP_REMOVED lines=10> */
[----:B------:R-:W-:Y:S01]  /*283d0*/  FADD.FTZ R24, R11, R9 ;  /* 0x000000090b187221 */ /* 0x000fe20000010000 */
        /* <DEDUP_REMOVED lines=12> */
.L_x_14666:
        /* <DEDUP_REMOVED lines=12> */
.L_x_14668:
[----:B------:R-:W-:Y:S05]  /*28560*/  BSYNC.RECONVERGENT B1 ;  /* 0x0000000000017941 */ /* 0x000fea0003800200 */
.L_x_14667:
        /* <DEDUP_REMOVED lines=62> */
.L_x_14665:
[----:B------:R-:W-:Y:S05]  /*28950*/  BSYNC.RECONVERGENT B0 ;  /* 0x0000000000007941 */ /* 0x000fea0003800200 */
.L_x_14664:
        /* <DEDUP_REMOVED lines=20> */
.L_x_14671:
        /* <DEDUP_REMOVED lines=12> */
.L_x_14673:
[----:B------:R-:W-:Y:S05]  /*28b60*/  BSYNC.RECONVERGENT B1 ;  /* 0x0000000000017941 */ /* 0x000fea0003800200 */
.L_x_14672:
        /* <DEDUP_REMOVED lines=62> */
.L_x_14670:
[----:B------:R-:W-:Y:S05]  /*28f50*/  BSYNC.RECONVERGENT B0 ;  /* 0x0000000000007941 */ /* 0x000fea0003800200 */
.L_x_14669:
[----:B------:R-:W-:Y:S01]  /*28f60*/  I2FP.F32.U32 R11, R11 ;  /* 0x0000000b000b7245 */ /* 0x000fe20000201000 */
[----:B------:R-:W-:Y:S01]  /*28f70*/  BSSY.RECONVERGENT B0, `(.L_x_14674) ;  /* 0x0000062000007945 */ /* 0x000fe20003800200 */
[----:B------:R-:W-:Y:S01]  /*28f80*/  ISETP.NE.AND P3, PT, R12, 0x1, PT ;  /* 0x000000010c00780c */ /* 0x000fe20003f65270 */
[----:B------:R-:W-:Y:S01]  /*28f90*/  IMAD.MOV.U32 R15, RZ, RZ, 0x2 ;  /* 0x00000002ff0f7424 */ /* 0x000fe200078e00ff */
        /* <DEDUP_REMOVED lines=20> */
.L_x_14676:
        /* <DEDUP_REMOVED lines=12> */
.L_x_14678:
[----:B------:R-:W-:Y:S05]  /*291a0*/  BSYNC.RECONVERGENT B1 ;  /* 0x0000000000017941 */ /* 0x000fea0003800200 */
.L_x_14677:
        /* <DEDUP_REMOVED lines=62> */
.L_x_14675:
[----:B------:R-:W-:Y:S05]  /*29590*/  BSYNC.RECONVERGENT B0 ;  /* 0x0000000000007941 */ /* 0x000fea0003800200 */
.L_x_14674:
        /* <DEDUP_REMOVED lines=21> */
.L_x_14681:
        /* <DEDUP_REMOVED lines=12> */
.L_x_14683:
[----:B------:R-:W-:Y:S05]  /*297b0*/  BSYNC.RECONVERGENT B1 ;  /* 0x0000000000017941 */ /* 0x000fea0003800200 */
.L_x_14682:
        /* <DEDUP_REMOVED lines=62> */
.L_x_14680:
[----:B------:R-:W-:Y:S05]  /*29ba0*/  BSYNC.RECONVERGENT B0 ;  /* 0x0000000000007941 */ /* 0x000fea0003800200 */
.L_x_14679:
        /* <DEDUP_REMOVED lines=23> */
.L_x_14686:
        /* <DEDUP_REMOVED lines=12> */
.L_x_14688:
[----:B------:R-:W-:Y:S05]  /*29de0*/  BSYNC.RECONVERGENT B1 ;  /* 0x0000000000017941 */ /* 0x000fea0003800200 */
.L_x_14687:
        /* <DEDUP_REMOVED lines=62> */
.L_x_14685:
[----:B------:R-:W-:Y:S05]  /*2a1d0*/  BSYNC.RECONVERGENT B0 ;  /* 0x0000000000007941 */ /* 0x000fea0003800200 */
.L_x_14684:
        /* <DEDUP_REMOVED lines=20> */
.L_x_14691:
        /* <DEDUP_REMOVED lines=12> */
.L_x_14693:
[----:B------:R-:W-:Y:S05]  /*2a3e0*/  BSYNC.RECONVERGENT B1 ;  /* 0x0000000000017941 */ /* 0x000fea0003800200 */
.L_x_14692:
        /* <DEDUP_REMOVED lines=62> */
.L_x_14690:
[----:B------:R-:W-:Y:S05]  /*2a7d0*/  BSYNC.RECONVERGENT B0 ;  /* 0x0000000000007941 */ /* 0x000fea0003800200 */
.L_x_14689:
        /* <DEDUP_REMOVED lines=24> */
.L_x_14696:
        /* <DEDUP_REMOVED lines=12> */
.L_x_14698:
[----:B------:R-:W-:Y:S05]  /*2aa20*/  BSYNC.RECONVERGENT B1 ;  /* 0x0000000000017941 */ /* 0x000fea0003800200 */
.L_x_14697:
        /* <DEDUP_REMOVED lines=62> */
.L_x_14695:
[----:B------:R-:W-:Y:S05]  /*2ae10*/  BSYNC.RECONVERGENT B0 ;  /* 0x0000000000007941 */ /* 0x000fea0003800200 */
.L_x_14694:
[----:B------:R-:W-:Y:S01]  /*2ae20*/  I2FP.F32.U32 R13, R13 ;  /* 0x0000000d000d7245 */ /* 0x000fe20000201000 */
[----:B------:R-:W-:Y:S01]  /*2ae30*/  BSSY.RECONVERGENT B0, `(.L_x_14699) ;  /* 0x000005d000007945 */ /* 0x000fe20003800200 */
[----:B------:R-:W-:Y:S01]  /*2ae40*/  ISETP.NE.AND P3, PT, R17, 0x1, PT ;  /* 0x000000011100780c */ /* 0x000fe20003f65270 */
[----:B------:R-:W-:Y:S01]  /*2ae50*/  IMAD.MOV.U32 R16, RZ, RZ, 0x2 ;  /* 0x00000002ff107424 */ /* 0x000fe200078e00ff */
[----:B------:R-:W-:Y:S01]  /*2ae60*/  PRMT R14, R18, 0x7632, R14 ;  /* 0x00007632120e7816 */ /* 0x000fe2000000000e */
[----:B------:R-:W-:Y:S01]  /*2ae70*/  FFMA.FTZ R13, R13, R234, 1.1641532182693481445e-10 ;  /* 0x2f0000000d0d7423 */ /* 0x000fe200000100ea */
[----:B------:R-:W-:-:S04]  /*2ae80*/  MOV R15, R8 ;  /* 0x00000008000f7202 */ /* 0x000fc80000000f00 */
        /* <DEDUP_REMOVED lines=12> */
.L_x_14701:
        /* <DEDUP_REMOVED lines=12> */
.L_x_14703:
[----:B------:R-:W-:Y:S05]  /*2b010*/  BSYNC.RECONVERGENT B1 ;  /* 0x0000000000017941 */ /* 0x000fea0003800200 */
.L_x_14702:
        /* <DEDUP_REMOVED lines=62> */
.L_x_14700:
[----:B------:R-:W-:Y:S05]  /*2b400*/  BSYNC.RECONVERGENT B0 ;  /* 0x0000000000007941 */ /* 0x000fea0003800200 */
.L_x_14699:
        /* <DEDUP_REMOVED lines=23> */
.L_x_14706:
        /* <DEDUP_REMOVED lines=12> */
.L_x_14708:
[----:B------:R-:W-:Y:S05]  /*2b640*/  BSYNC.RECONVERGENT B1 ;  /* 0x0000000000017941 */ /* 0x000fea0003800200 */
.L_x_14707:
        /* <DEDUP_REMOVED lines=62> */
.L_x_14705:
[----:B------:R-:W-:Y:S05]  /*2ba30*/  BSYNC.RECONVERGENT B0 ;  /* 0x0000000000007941 */ /* 0x000fea0003800200 */
.L_x_14704:
        /* <DEDUP_REMOVED lines=18> */
.L_x_14711:
        /* <DEDUP_REMOVED lines=12> */
.L_x_14713:
[----:B------:R-:W-:Y:S05]  /*2bc20*/  BSYNC.RECONVERGENT B1 ;  /* 0x0000000000017941 */ /* 0x000fea0003800200 */
.L_x_14712:
        /* <DEDUP_REMOVED lines=62> */
.L_x_14710:
[----:B------:R-:W-:Y:S05]  /*2c010*/  BSYNC.RECONVERGENT B0 ;  /* 0x0000000000007941 */ /* 0x000fea0003800200 */
.L_x_14709:
        /* <DEDUP_REMOVED lines=24> */
.L_x_14716:
        /* <DEDUP_REMOVED lines=12> */
.L_x_14718:
[----:B------:R-:W-:Y:S05]  /*2c260*/  BSYNC.RECONVERGENT B1 ;  /* 0x0000000000017941 */ /* 0x000fea0003800200 */
.L_x_14717:
        /* <DEDUP_REMOVED lines=62> */
.L_x_14715:
[----:B------:R-:W-:Y:S05]  /*2c650*/  BSYNC.RECONVERGENT B0 ;  /* 0x0000000000007941 */ /* 0x000fea0003800200 */
.L_x_14714:
        /* <DEDUP_REMOVED lines=19> */
.L_x_14721:
        /* <DEDUP_REMOVED lines=12> */
.L_x_14723:
[----:B------:R-:W-:Y:S05]  /*2c850*/  BSYNC.RECONVERGENT B1 ;  /* 0x0000000000017941 */ /* 0x000fea0003800200 */
.L_x_14722:
        /* <DEDUP_REMOVED lines=62> */
.L_x_14720:
[----:B------:R-:W-:Y:S05]  /*2cc40*/  BSYNC.RECONVERGENT B0 ;  /* 0x0000000000007941 */ /* 0x000fea0003800200 */
.L_x_14719:
        /* <DEDUP_REMOVED lines=23> */
.L_x_14726:
        /* <DEDUP_REMOVED lines=12> */
.L_x_14728:
[----:B------:R-:W-:Y:S05]  /*2ce80*/  BSYNC.RECONVERGENT B1 ;  /* 0x0000000000017941 */ /* 0x000fea0003800200 */
.L_x_14727:
        /* <DEDUP_REMOVED lines=62> */
.L_x_14725:
[----:B------:R-:W-:Y:S05]  /*2d270*/  BSYNC.RECONVERGENT B0 ;  /* 0x0000000000007941 */ /* 0x000fea0003800200 */
.L_x_14724:
        /* <DEDUP_REMOVED lines=18> */
.L_x_14731:
        /* <DEDUP_REMOVED lines=15> */
.L_x_14733:
[----:B------:R-:W-:Y:S05]  /*2d490*/  BSYNC.RECONVERGENT B1 ;  /* 0x0000000000017941 */ /* 0x000fea0003800200 */
.L_x_14732:
        /* <DEDUP_REMOVED lines=62> */
.L_x_14730:
[----:B------:R-:W-:Y:S05]  /*2d880*/  BSYNC.RECONVERGENT B0 ;  /* 0x0000000000007941 */ /* 0x000fea0003800200 */
.L_x_14729:
        /* <DEDUP_REMOVED lines=13> */
.L_x_14653:
        /* <DEDUP_REMOVED lines=16> */
.L_x_14737:
        /* <DEDUP_REMOVED lines=12> */
.L_x_14739:
[----:B------:R-:W-:Y:S05]  /*2db20*/  BSYNC.RECONVERGENT B1 ;  /* 0x0000000000017941 */ /* 0x000fea0003800200 */
.L_x_14738:
        /* <DEDUP_REMOVED lines=62> */
.L_x_14736:
[----:B------:R-:W-:Y:S05]  /*2df10*/  BSYNC.RECONVERGENT B0 ;  /* 0x0000000000007941 */ /* 0x000fea0003800200 */
.L_x_14735:
        /* <DEDUP_REMOVED lines=20> */
.L_x_14742:
        /* <DEDUP_REMOVED lines=12> */
.L_x_14744:
[----:B------:R-:W-:Y:S05]  /*2e120*/  BSYNC.RECONVERGENT B1 ;  /* 0x0000000000017941 */ /* 0x000fea0003800200 */
.L_x_14743:
        /* <DEDUP_REMOVED lines=62> */
.L_x_14741:
[----:B------:R-:W-:Y:S05]  /*2e510*/  BSYNC.RECONVERGENT B0 ;  /* 0x0000000000007941 */ /* 0x000fea0003800200 */
.L_x_14740:
        /* <DEDUP_REMOVED lines=19> */
.L_x_14747:
        /* <DEDUP_REMOVED lines=12> */
.L_x_14749:
[----:B------:R-:W-:Y:S05]  /*2e710*/  BSYNC.RECONVERGENT B1 ;  /* 0x0000000000017941 */ /* 0x000fea0003800200 */
.L_x_14748:
        /* <DEDUP_REMOVED lines=62> */
.L_x_14746:
[----:B------:R-:W-:Y:S05]  /*2eb00*/  BSYNC.RECONVERGENT B0 ;  /* 0x0000000000007941 */ /* 0x000fea0003800200 */
.L_x_14745:
        /* <DEDUP_REMOVED lines=20> */
.L_x_14752:
        /* <DEDUP_REMOVED lines=12> */
.L_x_14754:
[----:B------:R-:W-:Y:S05]  /*2ed10*/  BSYNC.RECONVERGENT B1 ;  /* 0x0000000000017941 */ /* 0x000fea0003800200 */
.L_x_14753:
        /* <DEDUP_REMOVED lines=62> */
.L_x_14751:
[----:B------:R-:W-:Y:S05]  /*2f100*/  BSYNC.RECONVERGENT B0 ;  /* 0x0000000000007941 */ /* 0x000fea0003800200 */
.L_x_14750:
        /* <DEDUP_REMOVED lines=19> */
.L_x_14757:
        /* <DEDUP_REMOVED lines=12> */
.L_x_14759:
[----:B------:R-:W-:Y:S05]  /*2f300*/  BSYNC.RECONVERGENT B1 ;  /* 0x0000000000017941 */ /* 0x000fea0003800200 */
.L_x_14758:
        /* <DEDUP_REMOVED lines=62> */
.L_x_14756:
[----:B------:R-:W-:Y:S05]  /*2f6f0*/  BSYNC.RECONVERGENT B0 ;  /* 0x0000000000007941 */ /* 0x000fea0003800200 */
.L_x_14755:
        /* <DEDUP_REMOVED lines=18> */
.L_x_14762:
        /* <DEDUP_REMOVED lines=12> */
.L_x_14764:
[----:B------:R-:W-:Y:S05]  /*2f8e0*/  BSYNC.RECONVERGENT B1 ;  /* 0x0000000000017941 */ /* 0x000fea0003800200 */
.L_x_14763:
        /* <DEDUP_REMOVED lines=62> */
.L_x_14761:
[----:B------:R-:W-:Y:S05]  /*2fcd0*/  BSYNC.RECONVERGENT B0 ;  /* 0x0000000000007941 */ /* 0x000fea0003800200 */
.L_x_14760:
        /* <DEDUP_REMOVED lines=17> */
.L_x_14767:
        /* <DEDUP_REMOVED lines=12> */
.L_x_14769:
[----:B------:R-:W-:Y:S05]  /*2feb0*/  BSYNC.RECONVERGENT B1 ;  /* 0x0000000000017941 */ /* 0x000fea0003800200 */
.L_x_14768:
        /* <DEDUP_REMOVED lines=62> */
.L_x_14766:
[----:B------:R-:W-:Y:S05]  /*302a0*/  BSYNC.RECONVERGENT B0 ;  /* 0x0000000000007941 */ /* 0x000fea0003800200 */
.L_x_14765:
        /* <DEDUP_REMOVED lines=18> */
.L_x_14772:
        /* <DEDUP_REMOVED lines=12> */
.L_x_14774:
[----:B------:R-:W-:Y:S05]  /*30490*/  BSYNC.RECONVERGENT B1 ;  /* 0x0000000000017941 */ /* 0x000fea0003800200 */
.L_x_14773:
        /* <DEDUP_REMOVED lines=62> */
.L_x_14771:
[----:B------:R-:W-:Y:S05]  /*30880*/  BSYNC.RECONVERGENT B0 ;  /* 0x0000000000007941 */ /* 0x000fea0003800200 */
.L_x_14770:
[----:B------:R-:W-:Y:S01]  /*30890*/  LOP3.LUT R7, R7, 0xffffff7f, RZ, 0xc0, !PT ;  /* 0xffffff7f07077812 */ /* 0x000fe200078ec0ff */
[----:B------:R-:W-:Y:S01]  /*308a0*/  FMUL.FTZ R24, R24, R225 ;  /* 0x000000e118187220 */ /* 0x000fe20000410000 */
[----:B------:R-:W-:Y:S01]  /*308b0*/  I2FP.F32.U32 R26, R25 ;  /* 0x00000019001a7245 */ /* 0x000fe20000201000 */
[-C--:B------:R-:W-:Y:S01]  /*308c0*/  FMUL.FTZ R25, R18, R225.reuse ;  /* 0x000000e112197220 */ /* 0x080fe20000410000 */
[----:B------:R-:W-:Y:S01]  /*308d0*/  @P2 LOP3.LUT R7, R7, 0x80, RZ, 0xfc, !PT ;  /* 0x0000008007072812 */ /* 0x000fe200078efcff */
[-C--:B------:R-:W-:Y:S01]  /*308e0*/  FMUL.FTZ R18, R23, R225.reuse ;  /* 0x000000e117127220 */ /* 0x080fe20000410000 */
[-C--:B------:R-:W-:Y:S01]  /*308f0*/  FMUL.FTZ R20, R20, R225.reuse ;  /* 0x000000e114147220 */ /* 0x080fe20000410000 */
[----:B------:R-:W-:Y:S01]  /*30900*/  FFMA.FTZ R26, R26, R234, 1.1641532182693481445e-10 ;  /* 0x2f0000001a1a7423 */ /* 0x000fe200000100ea */
[----:B------:R-:W-:Y:S01]  /*30910*/  LOP3.LUT P2, RZ, R7, 0x10, RZ, 0xc0, !PT ;  /* 0x0000001007ff7812 */ /* 0x000fe2000784c0ff */
[----:B------:R-:W-:Y:S01]  /*30920*/  IMAD.U32 R23, R19, 0x10000, RZ ;  /* 0x0001000013177824 */ /* 0x000fe200078e00ff */
        /* <DEDUP_REMOVED lines=13> */
[----:B------:R-:W-:Y:S02]  /*30a00*/  LOP3.LUT P1, RZ, R7, 0x40, RZ, 0xc0, !PT ;  /* 0x0000004007ff7812 */ /* 0x000fe4000782c0ff */
[----:B------:R-:W-:-:S02]  /*30a10*/  FSEL R24, R20, RZ, P2 ;  /* 0x000000ff14187208 */ /* 0x000fc40001000000 */
[C---:B------:R-:W-:Y:S02]  /*30a20*/  LOP3.LUT P0, RZ, R7.reuse, 0x2, RZ, 0xc0, !PT ;  /* 0x0000000207ff7812 */ /* 0x040fe4000780c0ff */
[C---:B------:R-:W-:Y:S02]  /*30a30*/  LOP3.LUT P6, RZ, R7.reuse, 0x4, RZ, 0xc0, !PT ;  /* 0x0000000407ff7812 */ /* 0x040fe400078cc0ff */
[----:B------:R-:W-:Y:S02]  /*30a40*/  LOP3.LUT P2, RZ, R7, 0x80, RZ, 0xc0, !PT ;  /* 0x0000008007ff7812 */ /* 0x000fe4000784c0ff */
        /* <DEDUP_REMOVED lines=14> */
.L_x_14734:
        /* <DEDUP_REMOVED lines=9> */
[----:B------:R-:W-:Y:S02]  /*30bc0*/  LOP3.LUT P6, RZ, R7, 0x10, RZ, 0xc0, !PT ;  /* 0x0000001007ff7812 */ /* 0x000fe400078cc0ff */
[----:B0-----:R-:W-:Y:S02]  /*30bd0*/  LOP3.LUT R18, R213, R17, R212, 0xfe, !PT ;  /* 0x00000011d5127212 */ /* 0x001fe400078efed4 */
[----:B------:R-:W-:Y:S02]  /*30be0*/  SEL R17, RZ, 0x1000000, !P3 ;  /* 0x01000000ff117807 */ /* 0x000fe40005800000 */
[----:B------:R-:W-:Y:S02]  /*30bf0*/  SEL R19, RZ, 0x10000, !P4 ;  /* 0x00010000ff137807 */ /* 0x000fe40006000000 */
[----:B------:R-:W-:-:S04]  /*30c00*/  SEL R212, RZ, 0x100, !P5 ;  /* 0x00000100ffd47807 */ /* 0x000fc80006800000 */
[----:B------:R-:W-:Y:S01]  /*30c10*/  LOP3.LUT R17, R212, R17, R19, 0xfe, !PT ;  /* 0x00000011d4117212 */ /* 0x000fe200078efe13 */
[----:B------:R-:W-:Y:S01]  /*30c20*/  IMAD.WIDE.U32 R212, R220, 0x8, R232 ;  /* 0x00000008dcd47825 */ /* 0x000fe200078e00e8 */
[----:B------:R-:W-:-:S04]  /*30c30*/  SEL R19, RZ, 0x1, !P2 ;  /* 0x00000001ff137807 */ /* 0x000fc80005000000 */
[----:B------:R-:W-:Y:S02]  /*30c40*/  LOP3.LUT R19, R18, R19, RZ, 0xfc, !PT ;  /* 0x0000001312137212 */ /* 0x000fe400078efcff */
        /* <DEDUP_REMOVED lines=24> */
.L_x_14775:
        /* <DEDUP_REMOVED lines=27> */
.L_x_14779:
        /* <DEDUP_REMOVED lines=12> */
.L_x_14781:
[----:B------:R-:W-:Y:S05]  /*31040*/  BSYNC.RECONVERGENT B1 ;  /* 0x0000000000017941 */ /* 0x000fea0003800200 */
.L_x_14780:
        /* <DEDUP_REMOVED lines=61> */
.L_x_14778:
[----:B------:R-:W-:Y:S05]  /*31420*/  BSYNC.RECONVERGENT B0 ;  /* 0x0000000000007941 */ /* 0x000fea0003800200 */
.L_x_14777:
        /* <DEDUP_REMOVED lines=21> */
.L_x_14784:
        /* <DEDUP_REMOVED lines=12> */
.L_x_14786:
[----:B------:R-:W-:Y:S05]  /*31640*/  BSYNC.RECONVERGENT B1 ;  /* 0x0000000000017941 */ /* 0x000fea0003800200 */
.L_x_14785:
        /* <DEDUP_REMOVED lines=62> */
.L_x_14783:
[----:B------:R-:W-:Y:S05]  /*31a30*/  BSYNC.RECONVERGENT B0 ;  /* 0x0000000000007941 */ /* 0x000fea0003800200 */
.L_x_14782:
        /* <DEDUP_REMOVED lines=23> */
.L_x_14789:
        /* <DEDUP_REMOVED lines=12> */
.L_x_14791:
[----:B------:R-:W-:Y:S05]  /*31c70*/  BSYNC.RECONVERGENT B1 ;  /* 0x0000000000017941 */ /* 0x000fea0003800200 */
.L_x_14790:
[----:B-1----:R-:W-:Y:S01]  /*31c80*/  IMAD.WIDE.U32 R18, R5, -0x2daee0ad, RZ ;  /* 0xd2511f5305127825 */ /* 0x002fe200078e00ff */
        /* <DEDUP_REMOVED lines=61> */
.L_x_14788:
[----:B------:R-:W-:Y:S05]  /*32060*/  BSYNC.RECONVERGENT B0 ;  /* 0x0000000000007941 */ /* 0x000fea0003800200 */
.L_x_14787:
        /* <DEDUP_REMOVED lines=20> */
.L_x_14794:
        /* <DEDUP_REMOVED lines=12> */
.L_x_14796:
[----:B------:R-:W-:Y:S05]  /*32270*/  BSYNC.RECONVERGENT B1 ;  /* 0x0000000000017941 */ /* 0x000fea0003800200 */
.L_x_14795:
        /* <DEDUP_REMOVED lines=62> */
.L_x_14793:
[----:B------:R-:W-:Y:S05]  /*32660*/  BSYNC.RECONVERGENT B0 ;  /* 0x0000000000007941 */ /* 0x000fea0003800200 */
.L_x_14792:
        /* <DEDUP_REMOVED lines=24> */
.L_x_14799:
        /* <DEDUP_REMOVED lines=12> */
.L_x_14801:
[----:B------:R-:W-:Y:S05]  /*328b0*/  BSYNC.RECONVERGENT B1 ;  /* 0x0000000000017941 */ /* 0x000fea0003800200 */
.L_x_14800:
        /* <DEDUP_REMOVED lines=62> */
.L_x_14798:
[----:B------:R-:W-:Y:S05]  /*32ca0*/  BSYNC.RECONVERGENT B0 ;  /* 0x0000000000007941 */ /* 0x000fea0003800200 */
.L_x_14797:
        /* <DEDUP_REMOVED lines=21> */
.L_x_14804:
        /* <DEDUP_REMOVED lines=12> */
.L_x_14806:
[----:B------:R-:W-:Y:S05]  /*32ec0*/  BSYNC.RECONVERGENT B1 ;  /* 0x0000000000017941 */ /* 0x000fea0003800200 */
.L_x_14805:
        /* <DEDUP_REMOVED lines=62> */
.L_x_14803:
[----:B------:R-:W-:Y:S05]  /*332b0*/  BSYNC.RECONVERGENT B0 ;  /* 0x0000000000007941 */ /* 0x000fea0003800200 */
.L_x_14802:
        /* <DEDUP_REMOVED lines=10> */
[----:B-1----:R-:W-:Y:S01]  /*33360*/  FADD.FTZ R18, R13, R11 ;  /* 0x0000000b0d127221 */ /* 0x002fe20000010000 */
        /* <DEDUP_REMOVED lines=12> */
.L_x_14809:
        /* <DEDUP_REMOVED lines=12> */
.L_x_14811:
[----:B------:R-:W-:Y:S05]  /*334f0*/  BSYNC.RECONVERGENT B1 ;  /* 0x0000000000017941 */ /* 0x000fea0003800200 */
.L_x_14810:
        /* <DEDUP_REMOVED lines=62> */
.L_x_14808:
[----:B------:R-:W-:Y:S05]  /*338e0*/  BSYNC.RECONVERGENT B0 ;  /* 0x0000000000007941 */ /* 0x000fea0003800200 */
.L_x_14807:
        /* <DEDUP_REMOVED lines=20> */
.L_x_14814:
        /* <DEDUP_REMOVED lines=12> */
.L_x_14816:
[----:B------:R-:W-:Y:S05]  /*33af0*/  BSYNC.RECONVERGENT B1 ;  /* 0x0000000000017941 */ /* 0x000fea0003800200 */
.L_x_14815:
        /* <DEDUP_REMOVED lines=62> */
.L_x_14813:
[----:B------:R-:W-:Y:S05]  /*33ee0*/  BSYNC.RECONVERGENT B0 ;  /* 0x0000000000007941 */ /* 0x000fea0003800200 */
.L_x_14812:
        /* <DEDUP_REMOVED lines=24> */
.L_x_14819:
        /* <DEDUP_REMOVED lines=12> */
.L_x_14821:
[----:B------:R-:W-:Y:S05]  /*34130*/  BSYNC.RECONVERGENT B1 ;  /* 0x0000000000017941 */ /* 0x000fea0003800200 */
.L_x_14820:
        /* <DEDUP_REMOVED lines=62> */
.L_x_14818:
[----:B------:R-:W-:Y:S05]  /*34520*/  BSYNC.RECONVERGENT B0 ;  /* 0x0000000000007941 */ /* 0x000fea0003800200 */
.L_x_14817:
[----:B------:R-:W-:Y:S01]  /*34530*/  I2FP.F32.U32 R13, R13 ;  /* 0x0000000d000d7245 */ /* 0x000fe20000201000 */
[----:B------:R-:W-:Y:S01]  /*34540*/  BSSY.RECONVERGENT B0, `(.L_x_14822) ;  /* 0x000005d000007945 */ /* 0x000fe20003800200 */
[----:B------:R-:W-:Y:S01]  /*34550*/  ISETP.NE.AND P3, PT, R212, 0x1, PT ;  /* 0x00000001d400780c */ /* 0x000fe20003f65270 */
[----:B------:R-:W-:Y:S01]  /*34560*/  IMAD.MOV.U32 R15, RZ, RZ, R8 ;  /* 0x000000ffff0f7224 */ /* 0x000fe200078e0008 */
[----:B------:R-:W-:Y:S01]  /*34570*/  PRMT R14, R214, 0x7632, R14 ;  /* 0x00007632d60e7816 */ /* 0x000fe2000000000e */
[----:B------:R-:W-:-:S05]  /*34580*/  FFMA.FTZ R13, R13, R234, 1.1641532182693481445e-10 ;  /* 0x2f0000000d0d7423 */ /* 0x000fca00000100ea */
[----:B------:R-:W-:Y:S01]  /*34590*/  FSETP.LE.FTZ.AND P2, PT, R13, R224, PT ;  /* 0x000000e00d00720b */ /* 0x000fe20003f53000 */
[----:B------:R-:W-:Y:S02]  /*345a0*/  IMAD.U32 R13, R214, 0x10000, RZ ;  /* 0x00010000d60d7824 */ /* 0x000fe400078e00ff */
[----:B------:R-:W-:Y:S02]  /*345b0*/  HFMA2 R214, -RZ, RZ, 0, 1.1920928955078125e-07 ;  /* 0x00000002ffd67431 */ /* 0x000fe400000001ff */
        /* <DEDUP_REMOVED lines=10> */
.L_x_14824:
        /* <DEDUP_REMOVED lines=12> */
.L_x_14826:
[----:B------:R-:W-:Y:S05]  /*34720*/  BSYNC.RECONVERGENT B1 ;  /* 0x0000000000017941 */ /* 0x000fea0003800200 */
.L_x_14825:
        /* <DEDUP_REMOVED lines=62> */
.L_x_14823:
[----:B------:R-:W-:Y:S05]  /*34b10*/  BSYNC.RECONVERGENT B0 ;  /* 0x0000000000007941 */ /* 0x000fea0003800200 */
.L_x_14822:
        /* <DEDUP_REMOVED lines=23> */
.L_x_14829:
        /* <DEDUP_REMOVED lines=12> */
.L_x_14831:
[----:B------:R-:W-:Y:S05]  /*34d50*/  BSYNC.RECONVERGENT B1 ;  /* 0x0000000000017941 */ /* 0x000fea0003800200 */
.L_x_14830:
        /* <DEDUP_REMOVED lines=62> */
.L_x_14828:
[----:B------:R-:W-:Y:S05]  /*35140*/  BSYNC.RECONVERGENT B0 ;  /* 0x0000000000007941 */ /* 0x000fea0003800200 */
.L_x_14827:
        /* <DEDUP_REMOVED lines=18> */
.L_x_14834:
        /* <DEDUP_REMOVED lines=12> */
.L_x_14836:
[----:B------:R-:W-:Y:S05]  /*35330*/  BSYNC.RECONVERGENT B1 ;  /* 0x0000000000017941 */ /* 0x000fea0003800200 */
.L_x_14835:
        /* <DEDUP_REMOVED lines=62> */
.L_x_14833:
[----:B------:R-:W-:Y:S05]  /*35720*/  BSYNC.RECONVERGENT B0 ;  /* 0x0000000000007941 */ /* 0x000fea0003800200 */
.L_x_14832:
        /* <DEDUP_REMOVED lines=24> */
.L_x_14839:
        /* <DEDUP_REMOVED lines=12> */
.L_x_14841:
[----:B------:R-:W-:Y:S05]  /*35970*/  BSYNC.RECONVERGENT B1 ;  /* 0x0000000000017941 */ /* 0x000fea0003800200 */
.L_x_14840:
        /* <DEDUP_REMOVED lines=62> */
.L_x_14838:
[----:B------:R-:W-:Y:S05]  /*35d60*/  BSYNC.RECONVERGENT B0 ;  /* 0x0000000000007941 */ /* 0x000fea0003800200 */
.L_x_14837:
        /* <DEDUP_REMOVED lines=19> */
.L_x_14844:
        /* <DEDUP_REMOVED lines=12> */
.L_x_14846:
[----:B------:R-:W-:Y:S05]  /*35f60*/  BSYNC.RECONVERGENT B1 ;  /* 0x0000000000017941 */ /* 0x000fea0003800200 */
.L_x_14845:
        /* <DEDUP_REMOVED lines=62> */
.L_x_14843:
[----:B------:R-:W-:Y:S05]  /*36350*/  BSYNC.RECONVERGENT B0 ;  /* 0x0000000000007941 */ /* 0x000fea0003800200 */
.L_x_14842:
        /* <DEDUP_REMOVED lines=23> */
.L_x_14849:
        /* <DEDUP_REMOVED lines=12> */
.L_x_14851:
[----:B------:R-:W-:Y:S05]  /*36590*/  BSYNC.RECONVERGENT B1 ;  /* 0x0000000000017941 */ /* 0x000fea0003800200 */
.L_x_14850:
        /* <DEDUP_REMOVED lines=62> */
.L_x_14848:
[----:B------:R-:W-:Y:S05]  /*36980*/  BSYNC.RECONVERGENT B0 ;  /* 0x0000000000007941 */ /* 0x000fea0003800200 */
.L_x_14847:
        /* <DEDUP_REMOVED lines=18> */
.L_x_14854:
        /* <DEDUP_REMOVED lines=15> */
.L_x_14856:
[----:B------:R-:W-:Y:S05]  /*36ba0*/  BSYNC.RECONVERGENT B1 ;  /* 0x0000000000017941 */ /* 0x000fea0003800200 */
.L_x_14855:
        /* <DEDUP_REMOVED lines=62> */
.L_x_14853:
[----:B------:R-:W-:Y:S05]  /*36f90*/  BSYNC.RECONVERGENT B0 ;  /* 0x0000000000007941 */ /* 0x000fea0003800200 */
.L_x_14852:
        /* <DEDUP_REMOVED lines=12> */
.L_x_14776:
        /* <DEDUP_REMOVED lines=16> */
.L_x_14860:
        /* <DEDUP_REMOVED lines=12> */
.L_x_14862:
[----:B------:R-:W-:Y:S05]  /*37220*/  BSYNC.RECONVERGENT B1 ;  /* 0x0000000000017941 */ /* 0x000fea0003800200 */
.L_x_14861:
        /* <DEDUP_REMOVED lines=62> */
.L_x_14859:
[----:B------:R-:W-:Y:S05]  /*37610*/  BSYNC.RECONVERGENT B0 ;  /* 0x0000000000007941 */ /* 0x000fea0003800200 */
.L_x_14858:
[----:B------:R-:W-:Y:S01]  /*37620*/  I2FP.F32.U32 R16, R17 ;  /* 0x0000001100107245 */ /* 0x000fe20000201000 */
[----:B------:R-:W-:Y:S01]  /*37630*/  BSSY.RECONVERGENT B0, `(.L_x_14863) ;  /* 0x000005e000007945 */ /* 0x000fe20003800200 */
[----:B------:R-:W-:Y:S01]  /*37640*/  ISETP.NE.AND P2, PT, R18, 0x1, PT ;  /* 0x000000011200780c */ /* 0x000fe20003f45270 */
[----:B------:R-:W-:Y:S01]  /*37650*/  HFMA2 R226, -RZ, RZ, 0, 1.1920928955078125e-07 ;  /* 0x00000002ffe27431 */ /* 0x000fe200000001ff */
[----:B------:R-:W-:Y:S01]  /*37660*/  LOP3.LUT R7, R7, 0xffffffef, RZ, 0xc0, !PT ;  /* 0xffffffef07077812 */ /* 0x000fe200078ec0ff */
[----:B------:R-:W-:Y:S01]  /*37670*/  FFMA.FTZ R16, R16, R234, 1.1641532182693481445e-10 ;  /* 0x2f00000010107423 */ /* 0x000fe200000100ea */
[----:B-----5:R-:W-:Y:S02]  /*37680*/  IMAD.U32 R240, R212, 0x10000, RZ ;  /* 0x00010000d4f07824 */ /* 0x020fe400078e00ff */
[----:B------:R-:W-:Y:S02]  /*37690*/  IMAD.MOV.U32 R17, RZ, RZ, R8 ;  /* 0x000000ffff117224 */ /* 0x000fe400078e0008 */
        /* <DEDUP_REMOVED lines=12> */
.L_x_14865:
        /* <DEDUP_REMOVED lines=12> */
.L_x_14867:
[----:B------:R-:W-:Y:S05]  /*37820*/  BSYNC.RECONVERGENT B1 ;  /* 0x0000000000017941 */ /* 0x000fea0003800200 */
.L_x_14866:
        /* <DEDUP_REMOVED lines=62> */
.L_x_14864:
[----:B------:R-:W-:Y:S05]  /*37c10*/  BSYNC.RECONVERGENT B0 ;  /* 0x0000000000007941 */ /* 0x000fea0003800200 */
.L_x_14863:
        /* <DEDUP_REMOVED lines=19> */
.L_x_14870:
        /* <DEDUP_REMOVED lines=12> */
.L_x_14872:
[----:B------:R-:W-:Y:S05]  /*37e10*/  BSYNC.RECONVERGENT B1 ;  /* 0x0000000000017941 */ /* 0x000fea0003800200 */
.L_x_14871:
        /* <DEDUP_REMOVED lines=62> */
.L_x_14869:
[----:B------:R-:W-:Y:S05]  /*38200*/  BSYNC.RECONVERGENT B0 ;  /* 0x0000000000007941 */ /* 0x000fea0003800200 */
.L_x_14868:
        /* <DEDUP_REMOVED lines=20> */
.L_x_14875:
        /* <DEDUP_REMOVED lines=12> */
.L_x_14877:
[----:B------:R-:W-:Y:S05]  /*38410*/  BSYNC.RECONVERGENT B1 ;  /* 0x0000000000017941 */ /* 0x000fea0003800200 */
.L_x_14876:
        /* <DEDUP_REMOVED lines=62> */
.L_x_14874:
[----:B------:R-:W-:Y:S05]  /*38800*/  BSYNC.RECONVERGENT B0 ;  /* 0x0000000000007941 */ /* 0x000fea0003800200 */
.L_x_14873:
        /* <DEDUP_REMOVED lines=19> */
.L_x_14880:
        /* <DEDUP_REMOVED lines=12> */
.L_x_14882:
[----:B------:R-:W-:Y:S05]  /*38a00*/  BSYNC.RECONVERGENT B1 ;  /* 0x0000000000017941 */ /* 0x000fea0003800200 */
.L_x_14881:
        /* <DEDUP_REMOVED lines=62> */
.L_x_14879:
[----:B------:R-:W-:Y:S05]  /*38df0*/  BSYNC.RECONVERGENT B0 ;  /* 0x0000000000007941 */ /* 0x000fea0003800200 */
.L_x_14878:
[----:B------:R-:W-:Y:S01]  /*38e00*/  ISETP.NE.AND P3, PT, R212, 0x1, PT ;  /* 0x00000001d400780c */ /* 0x000fe20003f65270 */
[----:B------:R-:W-:Y:S01]  /*38e10*/  BSSY.RECONVERGENT B0, `(.L_x_14883) ;  /* 0x000005c000007945 */ /* 0x000fe20003800200 */
[----:B------:R-:W-:Y:S01]  /*38e20*/  I2FP.F32.U32 R16, R19 ;  /* 0x0000001300107245 */ /* 0x000fe20000201000 */
[----:B------:R-:W-:Y:S02]  /*38e30*/  HFMA2 R18, -RZ, RZ, 0, 1.1920928955078125e-07 ;  /* 0x00000002ff127431 */ /* 0x000fe400000001ff */
[----:B------:R-:W-:Y:S02]  /*38e40*/  IMAD.U32 R19, R214, 0x10000, RZ ;  /* 0x00010000d6137824 */ /* 0x000fe400078e00ff */
        /* <DEDUP_REMOVED lines=13> */
.L_x_14885:
        /* <DEDUP_REMOVED lines=12> */
.L_x_14887:
[----:B------:R-:W-:Y:S05]  /*38fe0*/  BSYNC.RECONVERGENT B1 ;  /* 0x0000000000017941 */ /* 0x000fea0003800200 */
.L_x_14886:
        /* <DEDUP_REMOVED lines=62> */
.L_x_14884:
[----:B------:R-:W-:Y:S05]  /*393d0*/  BSYNC.RECONVERGENT B0 ;  /* 0x0000000000007941 */ /* 0x000fea0003800200 */
.L_x_14883:
        /* <DEDUP_REMOVED lines=17> */
.L_x_14890:
        /* <DEDUP_REMOVED lines=12> */
.L_x_14892:
[----:B------:R-:W-:Y:S05]  /*395b0*/  BSYNC.RECONVERGENT B1 ;  /* 0x0000000000017941 */ /* 0x000fea0003800200 */
.L_x_14891:
        /* <DEDUP_REMOVED lines=62> */
.L_x_14889:
[----:B------:R-:W-:Y:S05]  /*399a0*/  BSYNC.RECONVERGENT B0 ;  /* 0x0000000000007941 */ /* 0x000fea0003800200 */
.L_x_14888:
[----:B------:R-:W-:Y:S01]  /*399b0*/  ISETP.NE.AND P5, PT, R212, 0x1, PT ;  /* 0x00000001d400780c */ /* 0x000fe20003fa5270 */
[----:B------:R-:W-:Y:S01]  /*399c0*/  BSSY.RECONVERGENT B0, `(.L_x_14893) ;  /* 0x000005c000007945 */ /* 0x000fe20003800200 */
[----:B------:R-:W-:Y:S01]  /*399d0*/  I2FP.F32.U32 R17, R17 ;  /* 0x0000001100117245 */ /* 0x000fe20000201000 */
[----:B------:R-:W-:Y:S01]  /*399e0*/  HFMA2 R230, -RZ, RZ, 0, 1.1920928955078125e-07 ;  /* 0x00000002ffe67431 */ /* 0x000fe200000001ff */
[----:B------:R-:W-:-:S03]  /*399f0*/  PRMT R18, R215, 0x7632, R18 ;  /* 0x00007632d7127816 */ /* 0x000fc60000000012 */
[----:B------:R-:W-:-:S05]  /*39a00*/  FFMA.FTZ R17, R17, R234, 1.1641532182693481445e-10 ;  /* 0x2f00000011117423 */ /* 0x000fca00000100ea */
[----:B------:R-:W-:Y:S01]  /*39a10*/  FSETP.LE.FTZ.AND P4, PT, R17, R224, PT ;  /* 0x000000e01100720b */ /* 0x000fe20003f93000 */
[----:B------:R-:W-:Y:S02]  /*39a20*/  IMAD.U32 R17, R215, 0x10000, RZ ;  /* 0x00010000d7117824 */ /* 0x000fe400078e00ff */
        /* <DEDUP_REMOVED lines=10> */
.L_x_14895:
        /* <DEDUP_REMOVED lines=12> */
.L_x_14897:
[----:B------:R-:W-:Y:S05]  /*39b90*/  BSYNC.RECONVERGENT B1 ;  /* 0x0000000000017941 */ /* 0x000fea0003800200 */
.L_x_14896:
        /* <DEDUP_REMOVED lines=62> */
.L_x_14894:
[----:B------:R-:W-:Y:S05]  /*39f80*/  BSYNC.RECONVERGENT B0 ;  /* 0x0000000000007941 */ /* 0x000fea0003800200 */
.L_x_14893:
[----:B------:R-:W-:Y:S01]  /*39f90*/  LOP3.LUT R7, R7, 0xffffff7f, RZ, 0xc0, !PT ;  /* 0xffffff7f07077812 */ /* 0x000fe200078ec0ff */
[----:B------:R-:W-:Y:S01]  /*39fa0*/  FMUL.FTZ R17, R17, R225 ;  /* 0x000000e111117220 */ /* 0x000fe20000410000 */
[----:B------:R-:W-:Y:S01]  /*39fb0*/  I2FP.F32.U32 R212, R215 ;  /* 0x000000d700d47245 */ /* 0x000fe20000201000 */
[-C--:B------:R-:W-:Y:S01]  /*39fc0*/  FMUL.FTZ R226, R235, R225.reuse ;  /* 0x000000e1ebe27220 */ /* 0x080fe20000410000 */
[----:B------:R-:W-:Y:S01]  /*39fd0*/  @P2 LOP3.LUT R7, R7, 0x80, RZ, 0xfc, !PT ;  /* 0x0000008007072812 */ /* 0x000fe200078efcff */
[-C--:B------:R-:W-:Y:S01]  /*39fe0*/  FMUL.FTZ R16, R16, R225.reuse ;  /* 0x000000e110107220 */ /* 0x080fe20000410000 */
[----:B------:R-:W-:Y:S01]  /*39ff0*/  FSEL R214, R17, RZ, P4 ;  /* 0x000000ff11d67208 */ /* 0x000fe20002000000 */
[----:B------:R-:W-:Y:S01]  /*3a000*/  FFMA.FTZ R212, R212, R234, 1.1641532182693481445e-10 ;  /* 0x2f000000d4d47423 */ /* 0x000fe200000100ea */
[----:B------:R-:W-:Y:S01]  /*3a010*/  LOP3.LUT P2, RZ, R7, 0x10, RZ, 0xc0, !PT ;  /* 0x0000001007ff7812 */ /* 0x000fe2000784c0ff */
[-C--:B------:R-:W-:Y:S01]  /*3a020*/  FMUL.FTZ R19, R19, R225.reuse ;  /* 0x000000e113137220 */ /* 0x080fe20000410000 */
[----:B------:R-:W-:Y:S01]  /*3a030*/  LOP3.LUT R7, R7, 0xffffffbf, RZ, 0xc0, !PT ;  /* 0xffffffbf07077812 */ /* 0x000fe200078ec0ff */
[-C--:B------:R-:W-:Y:S01]  /*3a040*/  FMUL.FTZ R215, R232, R225.reuse ;  /* 0x000000e1e8d77220 */ /* 0x080fe20000410000 */
[----:B------:R-:W-:Y:S01]  /*3a050*/  FSETP.GTU.FTZ.AND P5, PT, R212, R224, PT ;  /* 0x000000e0d400720b */ /* 0x000fe20003fbc000 */
[-C--:B------:R-:W-:Y:S01]  /*3a060*/  FMUL.FTZ R224, R240, R225.reuse ;  /* 0x000000e1f0e07220 */ /* 0x080fe20000410000 */
[----:B------:R-:W-:Y:S01]  /*3a070*/  @P1 LOP3.LUT R7, R7, 0x40, RZ, 0xfc, !PT ;  /* 0x0000004007071812 */ /* 0x000fe200078efcff */
[----:B------:R-:W-:Y:S01]  /*3a080*/  IMAD.U32 R212, R18, 0x10000, RZ ;  /* 0x0001000012d47824 */ /* 0x000fe200078e00ff */
[----:B------:R-:W-:Y:S01]  /*3a090*/  FSEL R213, R16, RZ, P3 ;  /* 0x000000ff10d57208 */ /* 0x000fe20001800000 */
[-C--:B------:R-:W-:Y:S01]  /*3a0a0*/  FMUL.FTZ R18, R233, R225.reuse ;  /* 0x000000e1e9127220 */ /* 0x080fe20000410000 */
[C---:B------:R-:W-:Y:S01]  /*3a0b0*/  LOP3.LUT P1, RZ, R7.reuse, 0x8, RZ, 0xc0, !PT ;  /* 0x0000000807ff7812 */ /* 0x040fe2000782c0ff */
[----:B------:R-:W-:Y:S01]  /*3a0c0*/  FMUL.FTZ R225, R212, R225 ;  /* 0x000000e1d4e17220 */ /* 0x000fe20000410000 */
[----:B------:R-:W-:-:S02]  /*3a0d0*/  LOP3.LUT R7, R7, 0xffffffdf, RZ, 0xc0, !PT ;  /* 0xffffffdf07077812 */ /* 0x000fc400078ec0ff */
[----:B------:R-:W-:Y:S02]  /*3a0e0*/  FSEL R17, R226, RZ, P1 ;  /* 0x000000ffe2117208 */ /* 0x000fe40000800000 */
[----:B------:R-:W-:Y:S02]  /*3a0f0*/  @P0 LOP3.LUT R7, R7, 0x20, RZ, 0xfc, !PT ;  /* 0x0000002007070812 */ /* 0x000fe400078efcff */
        /* <DEDUP_REMOVED lines=17> */
[----:B------:R-:W-:Y:S01]  /*3a210*/  @P1 FADD.FTZ R215, R63, R215 ;  /* 0x000000d73fd71221 */ /* 0x000fe20000010000 */
[----:B------:R-:W-:-:S13]  /*3a220*/  PLOP3.LUT P5, PT, P5, PT, PT, 0x8, 0x80 ;  /* 0x000000000080781c */ /* 0x000fda0002fae170 */
.L_x_14857:
[----:B------:R-:W0:Y:S01]  /*3a230*/  LDC.64 R224, c[0x0][0x3a8] ;  /* 0x0000ea00ffe07b82 */ /* 0x000e220000000a00 */
[----:B------:R-:W-:Y:S02]  /*3a240*/  SEL R226, RZ, 0x100, !P3 ;  /* 0x00000100ffe27807 */ /* 0x000fe40005800000 */
[C---:B------:R-:W-:Y:S02]  /*3a250*/  LOP3.LUT P6, RZ, R7.reuse, 0x8, RZ, 0xc0, !PT ;  /* 0x0000000807ff7812 */ /* 0x040fe400078cc0ff */
[----:B------:R-:W-:Y:S02]  /*3a260*/  LOP3.LUT P1, RZ, R7, 0x10, RZ, 0xc0, !PT ;  /* 0x0000001007ff7812 */ /* 0x000fe4000782c0ff */
[----:B------:R-:W-:Y:S01]  /*3a270*/  SEL R227, RZ, 0x100, !P6 ;  /* 0x00000100ffe37807 */ /* 0x000fe20007000000 */
[----:B------:R-:W1:Y:S01]  /*3a280*/  LDC.64 R228, c[0x0][0x3b0] ;  /* 0x0000ec00ffe47b82 */ /* 0x000e620000000a00 */
        /* <DEDUP_REMOVED lines=8> */
[----:B------:R-:W-:Y:S02]  /*3a310*/  LOP3.LUT P4, RZ, R7, 0x2, RZ, 0xc0, !PT ;  /* 0x0000000207ff7812 */ /* 0x000fe4000788c0ff */
[----:B------:R-:W-:Y:S02]  /*3a320*/  LOP3.LUT R225, R224, R225, RZ, 0xfc, !PT ;  /* 0x000000e1e0e17212 */ /* 0x000fe400078efcff */
        /* <DEDUP_REMOVED lines=17> */
[----:B------:R-:W-:Y:S02]  /*3a440*/  LOP3.LUT R232, R226, 0xff, R13, 0xf8, !PT ;  /* 0x000000ffe2e87812 */ /* 0x000fe400078ef80d */
[----:B------:R-:W-:Y:S01]  /*3a450*/  LOP3.LUT R226, R10, 0xff, RZ, 0xc0, !PT ;  /* 0x000000ff0ae27812 */ /* 0x000fe200078ec0ff */
        /* <DEDUP_REMOVED lines=9> */
.L_x_14898:
        /* <DEDUP_REMOVED lines=169> */
.L_x_14912:
[----:B-1----:R-:W-:Y:S01]  /*3af80*/  FADD.FTZ R224, R227, R224 ;  /* 0x000000e0e3e07221 */ /* 0x002fe20000010000 */
[----:B------:R-:W-:Y:S01]  /*3af90*/  FMUL.FTZ R225, R233, R233 ;  /* 0x000000e9e9e17220 */ /* 0x000fe20000410000 */
[----:B0-----:R-:W0:Y:S01]  /*3afa0*/  @!P1 LDC.64 R226, c[0x0][0x3c0] ;  /* 0x0000f000ffe29b82 */ /* 0x001e220000000a00 */
[----:B------:R-:W-:Y:S01]  /*3afb0*/  ISETP.NE.AND P2, PT, RZ, UR13, PT ;  /* 0x0000000dff007c0c */ /* 0x000fe2000bf45270 */
[----:B------:R-:W-:Y:S01]  /*3afc0*/  FFMA.FTZ R224, R224, R228, UR14 ;  /* 0x0000000ee0e07e23 */ /* 0x000fe200080100e4 */
[----:B------:R-:W2:Y:S02]  /*3afd0*/  LDL R252, [R1+0x18] ;  /* 0x0000180001fc7983 */ /* 0x000ea40000100800 */
[----:B------:R-:W-:Y:S02]  /*3afe0*/  FSEL R225, R225, RZ, P2 ;  /* 0x000000ffe1e17208 */ /* 0x000fe40001000000 */
[----:B------:R-:W3:Y:S01]  /*3aff0*/  LDL R243, [R1+0x1c] ;  /* 0x00001c0001f37983 */ /* 0x000ee20000100800 */
[----:B------:R-:W1:Y:S02]  /*3b000*/  @!P1 LDC.64 R228, c[0x0][0x3c8] ;  /* 0x0000f200ffe49b82 */ /* 0x000e640000000a00 */
[----:B------:R-:W-:Y:S01]  /*3b010*/  FADD.FTZ R224, R224, R225 ;  /* 0x000000e1e0e07221 */ /* 0x000fe20000010000 */
[----:B------:R-:W-:-:S05]  /*3b020*/  FSEL R225, R233, RZ, !P2 ;  /* 0x000000ffe9e17208 */ /* 0x000fca0005000000 */
[----:B------:R-:W4:Y:S01]  /*3b030*/  MUFU.RSQ R224, R224 ;  /* 0x000000e000e07308 */ /* 0x000f220000001400 */
[C---:B------:R-:W-:Y:S01]  /*3b040*/  FADD.FTZ R52, -R225.reuse, R52 ;  /* 0x00000034e1347221 */ /* 0x040fe20000010100 */
[C---:B------:R-:W-:Y:S01]  /*3b050*/  FADD.FTZ R53, -R225.reuse, R53 ;  /* 0x00000035e1357221 */ /* 0x040fe20000010100 */
[C---:B------:R-:W-:Y:S01]  /*3b060*/  FADD.FTZ R54, -R225.reuse, R54 ;  /* 0x00000036e1367221 */ /* 0x040fe20000010100 */
[C---:B------:R-:W-:Y:S01]  /*3b070*/  FADD.FTZ R55, -R225.reuse, R55 ;  /* 0x00000037e1377221 */ /* 0x040fe20000010100 */
[----:B------:R-:W5:Y:S01]  /*3b080*/  LDC.64 R240, c[0x0][0x428] ;  /* 0x00010a00fff07b82 */ /* 0x000f620000000a00 */
[C---:B------:R-:W-:Y:S01]  /*3b090*/  FADD.FTZ R57, -R225.reuse, R57 ;  /* 0x00000039e1397221 */ /* 0x040fe20000010100 */
[----:B------:R-:W-:Y:S01]  /*3b0a0*/  FADD.FTZ R58, -R225, R58 ;  /* 0x0000003ae13a7221 */ /* 0x000fe20000010100 */
[----:B0-----:R-:W-:-:S04]  /*3b0b0*/  @!P1 IMAD.WIDE R226, R231, 0x4, R226 ;  /* 0x00000004e7e29825 */ /* 0x001fc800078e02e2 */
[----:B------:R-:W-:Y:S01]  /*3b0c0*/  FADD.FTZ R59, -R225, R59 ;  /* 0x0000003be13b7221 */ /* 0x000fe20000010100 */
[----:B------:R1:W-:Y:S01]  /*3b0d0*/  @!P1 STG.E desc[UR6][R226.64], R233 ;  /* 0x000000e9e2009986 */ /* 0x0003e2000c101906 */
[----:B------:R-:W0:Y:S01]  /*3b0e0*/  LDC.64 R234, c[0x0][0x430] ;  /* 0x00010c00ffea7b82 */ /* 0x000e220000000a00 */
[C---:B----4-:R-:W-:Y:S01]  /*3b0f0*/  FMUL.FTZ R58, R224.reuse, R58 ;  /* 0x0000003ae03a7220 */ /* 0x050fe20000410000 */
[----:B------:R-:W-:Y:S01]  /*3b100*/  FMUL.FTZ R59, R224, R59 ;  /* 0x0000003be03b7220 */ /* 0x000fe20000410000 */
[----:B-1----:R-:W-:-:S04]  /*3b110*/  @!P1 IMAD.WIDE R226, R231, 0x4, R228 ;  /* 0x00000004e7e29825 */ /* 0x002fc800078e02e4 */
[C---:B------:R-:W-:Y:S01]  /*3b120*/  FMUL.FTZ R229, R224.reuse, R54 ;  /* 0x00000036e0e57220 */ /* 0x040fe20000410000 */
[C---:B------:R-:W-:Y:S01]  /*3b130*/  FMUL.FTZ R228, R224.reuse, R55 ;  /* 0x00000037e0e47220 */ /* 0x040fe20000410000 */
[----:B------:R-:W-:Y:S01]  /*3b140*/  FADD.FTZ R55, -R225, R56 ;  /* 0x00000038e1377221 */ /* 0x000fe20000010100 */
[----:B------:R-:W-:Y:S01]  /*3b150*/  FMUL.FTZ R233, R224, R57 ;  /* 0x00000039e0e97220 */ /* 0x000fe20000410000 */
[----:B------:R1:W-:Y:S01]  /*3b160*/  @!P1 STG.E desc[UR6][R226.64], R224 ;  /* 0x000000e0e2009986 */ /* 0x0003e2000c101906 */
[----:B------:R-:W-:Y:S01]  /*3b170*/  FFMA.FTZ R54, R228, R239, R247 ;  /* 0x000000efe4367223 */ /* 0x000fe200000100f7 */
[C---:B------:R-:W-:Y:S01]  /*3b180*/  FMUL.FTZ R232, R224.reuse, R55 ;  /* 0x00000037e0e87220 */ /* 0x040fe20000410000 */
[----:B------:R-:W-:Y:S01]  /*3b190*/  FFMA.FTZ R55, R233, R209, R249 ;  /* 0x000000d1e9377223 */ /* 0x000fe200000100f9 */
[----:B------:R-:W-:Y:S01]  /*3b1a0*/  FFMA.FTZ R56, R59, R211, R251 ;  /* 0x000000d33b387223 */ /* 0x000fe200000100fb */
[C---:B-1----:R-:W-:Y:S01]  /*3b1b0*/  FMUL.FTZ R227, R224.reuse, R52 ;  /* 0x00000034e0e37220 */ /* 0x042fe20000410000 */
[----:B------:R-:W-:-:S03]  /*3b1c0*/  FMUL.FTZ R226, R224, R53 ;  /* 0x00000035e0e27220 */ /* 0x000fc60000410000 */
[----:B------:R-:W-:Y:S01]  /*3b1d0*/  FFMA.FTZ R52, R227, R236, R244 ;  /* 0x000000ece3347223 */ /* 0x000fe200000100f4 */
[----:B------:R-:W-:-:S05]  /*3b1e0*/  FFMA.FTZ R53, R226, R237, R245 ;  /* 0x000000ede2357223 */ /* 0x000fca00000100f5 */
[----:B------:R-:W-:Y:S01]  /*3b1f0*/  F2FP.BF16.F32.PACK_AB R52, R53, R52 ;  /* 0x000000343534723e */ /* 0x000fe200000010ff */
[----:B------:R-:W-:-:S05]  /*3b200*/  FFMA.FTZ R53, R229, R238, R246 ;  /* 0x000000eee5357223 */ /* 0x000fca00000100f6 */
[----:B------:R-:W-:Y:S01]  /*3b210*/  F2FP.BF16.F32.PACK_AB R53, R54, R53 ;  /* 0x000000353635723e */ /* 0x000fe200000010ff */
[----:B------:R-:W-:-:S05]  /*3b220*/  FFMA.FTZ R54, R232, R208, R248 ;  /* 0x000000d0e8367223 */ /* 0x000fca00000100f8 */
[----:B------:R-:W-:Y:S01]  /*3b230*/  F2FP.BF16.F32.PACK_AB R54, R55, R54 ;  /* 0x000000363736723e */ /* 0x000fe200000010ff */
[----:B------:R-:W-:-:S05]  /*3b240*/  FFMA.FTZ R55, R58, R210, R250 ;  /* 0x000000d23a377223 */ /* 0x000fca00000100fa */
[----:B------:R-:W-:Y:S01]  /*3b250*/  F2FP.BF16.F32.PACK_AB R55, R56, R55 ;  /* 0x000000373837723e */ /* 0x000fe200000010ff */
[----:B-----5:R-:W-:-:S05]  /*3b260*/  IMAD.WIDE.U32 R56, R222, 0x10, R240 ;  /* 0x00000010de387825 */ /* 0x020fca00078e00f0 */
[----:B------:R1:W-:Y:S02]  /*3b270*/  STG.E.128 desc[UR6][R56.64], R52 ;  /* 0x0000003438007986 */ /* 0x0003e4000c101d06 */
[----:B-1----:R-:W-:Y:S01]  /*3b280*/  FFMA.FTZ R53, R229, R166, R74 ;  /* 0x000000a6e5357223 */ /* 0x002fe2000001004a */
[----:B------:R-:W-:Y:S01]  /*3b290*/  FFMA.FTZ R54, R232, R160, R76 ;  /* 0x000000a0e8367223 */ /* 0x000fe2000001004c */
[----:B------:R-:W4:Y:S01]  /*3b2a0*/  LDL R229, [R1+0xc] ;  /* 0x00000c0001e57983 */ /* 0x000f220000100800 */
[----:B------:R-:W-:Y:S01]  /*3b2b0*/  FFMA.FTZ R55, R58, R162, R78 ;  /* 0x000000a23a377223 */ /* 0x000fe2000001004e */
[----:B------:R-:W-:Y:S02]  /*3b2c0*/  FFMA.FTZ R52, R59, R163, R79 ;  /* 0x000000a33b347223 */ /* 0x000fe4000001004f */
[----:B------:R-:W5:Y:S01]  /*3b2d0*/  LDL R232, [R1+0x8] ;  /* 0x0000080001e87983 */ /* 0x000f620000100800 */
[----:B------:R-:W-:Y:S02]  /*3b2e0*/  FFMA.FTZ R57, R228, R167, R75 ;  /* 0x000000a7e4397223 */ /* 0x000fe4000001004b */
[----:B------:R-:W-:Y:S01]  /*3b2f0*/  F2FP.BF16.F32.PACK_AB R55, R52, R55 ;  /* 0x000000373437723e */ /* 0x000fe200000010ff */
[----:B------:R-:W-:Y:S01]  /*3b300*/  FFMA.FTZ R52, R227, R164, R72 ;  /* 0x000000a4e3347223 */ /* 0x000fe20000010048 */
[----:B------:R-:W2:Y:S04]  /*3b310*/  LDL R228, [R1] ;  /* 0x0000000001e47983 */ /* 0x000ea80000100800 */
[----:B------:R-:W3:Y:S01]  /*3b320*/  LDL R227, [R1+0x10] ;  /* 0x0000100001e37983 */ /* 0x000ee20000100800 */
[----:B------:R-:W-:-:S03]  /*3b330*/  FFMA.FTZ R56, R233, R161, R77 ;  /* 0x000000a1e9387223 */ /* 0x000fc6000001004d */
[----:B------:R-:W3:Y:S04]  /*3b340*/  LDL R233, [R1+0x4] ;  /* 0x0000040001e97983 */ /* 0x000ee80000100800 */
[----:B------:R-:W3:Y:S01]  /*3b350*/  LDL R59, [R1+0x14] ;  /* 0x00001400013b7983 */ /* 0x000ee20000100800 */
[----:B------:R-:W-:Y:S01]  /*3b360*/  FFMA.FTZ R58, R226, R165, R73 ;  /* 0x000000a5e23a7223 */ /* 0x000fe20000010049 */
[----:B------:R-:W-:Y:S02]  /*3b370*/  F2FP.BF16.F32.PACK_AB R54, R56, R54 ;  /* 0x000000363836723e */ /* 0x000fe400000010ff */
[----:B------:R-:W-:Y:S01]  /*3b380*/  F2FP.BF16.F32.PACK_AB R53, R57, R53 ;  /* 0x000000353935723e */ /* 0x000fe200000010ff */
[----:B0-----:R-:W-:Y:S01]  /*3b390*/  IMAD.WIDE.U32 R56, R222, 0x10, R234 ;  /* 0x00000010de387825 */ /* 0x001fe200078e00ea */
[----:B------:R-:W-:-:S03]  /*3b3a0*/  F2FP.BF16.F32.PACK_AB R52, R58, R52 ;  /* 0x000000343a34723e */ /* 0x000fc600000010ff */
[C---:B------:R-:W-:Y:S01]  /*3b3b0*/  FADD.FTZ R50, -R225.reuse, R50 ;  /* 0x00000032e1327221 */ /* 0x040fe20000010100 */
[C---:B------:R-:W-:Y:S01]  /*3b3c0*/  FADD.FTZ R51, -R225.reuse, R51 ;  /* 0x00000033e1337221 */ /* 0x040fe20000010100 */
[C---:B------:R-:W-:Y:S01]  /*3b3d0*/  FADD.FTZ R49, -R225.reuse, R49 ;  /* 0x00000031e1317221 */ /* 0x040fe20000010100 */
[C---:B------:R-:W-:Y:S01]  /*3b3e0*/  FADD.FTZ R48, -R225.reuse, R48 ;  /* 0x00000030e1307221 */ /* 0x040fe20000010100 */
[----:B------:R0:W-:Y:S01]  /*3b3f0*/  STG.E.128 desc[UR6][R56.64], R52 ;  /* 0x0000003438007986 */ /* 0x0001e2000c101d06 */
[C---:B------:R-:W-:Y:S01]  /*3b400*/  FADD.FTZ R44, -R225.reuse, R44 ;  /* 0x0000002ce12c7221 */ /* 0x040fe20000010100 */
[----:B------:R-:W-:Y:S02]  /*3b410*/  FADD.FTZ R45, -R225, R45 ;  /* 0x0000002de12d7221 */ /* 0x000fe40000010100 */
[----:B------:R-:W3:Y:S04]  /*3b420*/  LDL R226, [R1+0x30] ;  /* 0x0000300001e27983 */ /* 0x000ee80000100800 */
[----:B------:R-:W3:Y:S04]  /*3b430*/  LDL R222, [R1+0x34] ;  /* 0x0000340001de7983 */ /* 0x000ee80000100800 */
[----:B------:R-:W3:Y:S01]  /*3b440*/  LDL R58, [R1+0x3c] ;  /* 0x00003c00013a7983 */ /* 0x000ee20000100800 */
[C---:B0-----:R-:W-:Y:S01]  /*3b450*/  FMUL.FTZ R54, R224.reuse, R50 ;  /* 0x00000032e0367220 */ /* 0x041fe20000410000 */
[C---:B------:R-:W-:Y:S01]  /*3b460*/  FMUL.FTZ R55, R224.reuse, R51 ;  /* 0x00000033e0377220 */ /* 0x040fe20000410000 */
[C---:B------:R-:W-:Y:S01]  /*3b470*/  FMUL.FTZ R53, R224.reuse, R49 ;  /* 0x00000031e0357220 */ /* 0x040fe20000410000 */
[C---:B------:R-:W-:Y:S01]  /*3b480*/  FMUL.FTZ R52, R224.reuse, R48 ;  /* 0x00000030e0347220 */ /* 0x040fe20000410000 */
[----:B------:R-:W-:Y:S01]  /*3b490*/  FMUL.FTZ R56, R224, R45 ;  /* 0x0000002de0387220 */ /* 0x000fe20000410000 */
[----:B----4-:R-:W-:-:S02]  /*3b4a0*/  FFMA.FTZ R50, R55, R207, R229 ;  /* 0x000000cf37327223 */ /* 0x010fc400000100e5 */
[----:B------:R-:W4:Y:S01]  /*3b4b0*/  LDL R229, [R1+0x24] ;  /* 0x0000240001e57983 */ /* 0x000f220000100800 */
[----:B-----5:R-:W-:-:S03]  /*3b4c0*/  FFMA.FTZ R49, R54, R206, R232 ;  /* 0x000000ce36317223 */ /* 0x020fc600000100e8 */
[----:B------:R-:W5:Y:S02]  /*3b4d0*/  LDL R232, [R1+0x20] ;  /* 0x0000200001e87983 */ /* 0x000f640000100800 */
[----:B------:R-:W-:Y:S01]  /*3b4e0*/  F2FP.BF16.F32.PACK_AB R49, R50, R49 ;  /* 0x000000313231723e */ /* 0x000fe200000010ff */
[----:B------:R-:W-:Y:S01]  /*3b4f0*/  FADD.FTZ R50, -R225, R46 ;  /* 0x0000002ee1327221 */ /* 0x000fe20000010100 */
[----:B------:R-:W-:Y:S01]  /*3b500*/  FMUL.FTZ R46, R224, R44 ;  /* 0x0000002ce02e7220 */ /* 0x000fe20000410000 */
[----:B--2---:R-:W-:Y:S02]  /*3b510*/  FFMA.FTZ R48, R52, R204, R228 ;  /* 0x000000cc34307223 */ /* 0x004fe400000100e4 */
[----:B------:R-:W-:Y:S01]  /*3b520*/  FMUL.FTZ R57, R224, R50 ;  /* 0x00000032e0397220 */ /* 0x000fe20000410000 */
[----:B---3--:R-:W-:Y:S01]  /*3b530*/  FFMA.FTZ R50, R46, R200, R227 ;  /* 0x000000c82e327223 */ /* 0x008fe200000100e3 */
[----:B------:R-:W2:Y:S04]  /*3b540*/  LDL R228, [R1+0x28] ;  /* 0x0000280001e47983 */ /* 0x000ea80000100800 */
[----:B------:R-:W3:Y:S01]  /*3b550*/  LDL R227, [R1+0x2c] ;  /* 0x00002c0001e37983 */ /* 0x000ee20000100800 */
[----:B------:R-:W-:-:S05]  /*3b560*/  FFMA.FTZ R51, R53, R205, R233 ;  /* 0x000000cd35337223 */ /* 0x000fca00000100e9 */
[----:B------:R-:W-:Y:S01]  /*3b570*/  F2FP.BF16.F32.PACK_AB R48, R51, R48 ;  /* 0x000000303330723e */ /* 0x000fe200000010ff */
[----:B------:R-:W-:Y:S02]  /*3b580*/  FFMA.FTZ R51, R56, R201, R59 ;  /* 0x000000c938337223 */ /* 0x000fe4000001003b */
[----:B------:R-:W3:Y:S01]  /*3b590*/  LDL R59, [R1+0x38] ;  /* 0x00003800013b7983 */ /* 0x000ee20000100800 */
[----:B------:R-:W-:-:S04]  /*3b5a0*/  FADD.FTZ R47, -R225, R47 ;  /* 0x0000002fe12f7221 */ /* 0x000fc80000010100 */
[----:B------:R-:W-:Y:S01]  /*3b5b0*/  FMUL.FTZ R47, R224, R47 ;  /* 0x0000002fe02f7220 */ /* 0x000fe20000410000 */
[----:B------:R-:W-:-:S03]  /*3b5c0*/  FFMA.FTZ R44, R57, R202, R252 ;  /* 0x000000ca392c7223 */ /* 0x000fc600000100fc */
[----:B------:R-:W-:Y:S01]  /*3b5d0*/  FFMA.FTZ R45, R47, R203, R243 ;  /* 0x000000cb2f2d7223 */ /* 0x000fe200000100f3 */
[----:B------:R-:W-:-:S04]  /*3b5e0*/  F2FP.BF16.F32.PACK_AB R50, R51, R50 ;  /* 0x000000323332723e */ /* 0x000fc800000010ff */
[----:B------:R-:W-:Y:S01]  /*3b5f0*/  F2FP.BF16.F32.PACK_AB R51, R45, R44 ;  /* 0x0000002c2d33723e */ /* 0x000fe200000010ff */
[----:B------:R-:W-:-:S04]  /*3b600*/  IMAD.WIDE.U32 R44, R219, 0x10, R240 ;  /* 0x00000010db2c7825 */ /* 0x000fc800078e00f0 */
[----:B------:R-:W-:Y:S01]  /*3b610*/  FFMA.FTZ R47, R47, R155, R87 ;  /* 0x0000009b2f2f7223 */ /* 0x000fe20000010057 */
[----:B------:R0:W-:Y:S01]  /*3b620*/  STG.E.128 desc[UR6][R44.64], R48 ;  /* 0x000000302c007986 */ /* 0x0001e2000c101d06 */
[----:B------:R-:W-:Y:S01]  /*3b630*/  FFMA.FTZ R46, R46, R152, R84 ;  /* 0x000000982e2e7223 */ /* 0x000fe20000010054 */
[C---:B------:R-:W-:Y:S01]  /*3b640*/  FADD.FTZ R40, -R225.reuse, R40 ;  /* 0x00000028e1287221 */ /* 0x040fe20000010100 */
        /* <DEDUP_REMOVED lines=8> */
[----:B------:R-:W-:Y:S01]  /*3b6d0*/  F2FP.BF16.F32.PACK_AB R47, R47, R44 ;  /* 0x0000002c2f2f723e */ /* 0x000fe200000010ff */
[----:B------:R-:W-:Y:S01]  /*3b6e0*/  FFMA.FTZ R44, R52, R156, R80 ;  /* 0x0000009c342c7223 */ /* 0x000fe20000010050 */
[----:B------:R-:W-:Y:S01]  /*3b6f0*/  F2FP.BF16.F32.PACK_AB R46, R48, R46 ;  /* 0x0000002e302e723e */ /* 0x000fe200000010ff */
[----:B------:R-:W-:Y:S01]  /*3b700*/  FADD.FTZ R36, -R225, R36 ;  /* 0x00000024e1247221 */ /* 0x000fe20000010100 */
[----:B------:R-:W-:Y:S01]  /*3b710*/  F2FP.BF16.F32.PACK_AB R45, R49, R45 ;  /* 0x0000002d312d723e */ /* 0x000fe200000010ff */
[----:B------:R-:W-:Y:S01]  /*3b720*/  IMAD.WIDE.U32 R48, R219, 0x10, R234 ;  /* 0x00000010db307825 */ /* 0x000fe200078e00ea */
[----:B------:R-:W-:-:S03]  /*3b730*/  F2FP.BF16.F32.PACK_AB R44, R50, R44 ;  /* 0x0000002c322c723e */ /* 0x000fc600000010ff */
[C---:B------:R-:W-:Y:S01]  /*3b740*/  FADD.FTZ R37, -R225.reuse, R37 ;  /* 0x00000025e1257221 */ /* 0x040fe20000010100 */
[----:B------:R-:W3:Y:S04]  /*3b750*/  LDL R57, [R1+0x54] ;  /* 0x0000540001397983 */ /* 0x000ee80000100800 */
[----:B------:R0:W-:Y:S04]  /*3b760*/  STG.E.128 desc[UR6][R48.64], R44 ;  /* 0x0000002c30007986 */ /* 0x0001e8000c101d06 */
[----:B------:R-:W3:Y:S04]  /*3b770*/  LDL R56, [R1+0x58] ;  /* 0x0000580001387983 */ /* 0x000ee80000100800 */
[----:B------:R-:W3:Y:S04]  /*3b780*/  LDL R50, [R1+0x5c] ;  /* 0x00005c0001327983 */ /* 0x000ee80000100800 */
[----:B------:R-:W3:Y:S01]  /*3b790*/  LDL R219, [R1+0x48] ;  /* 0x0000480001db7983 */ /* 0x000ee20000100800 */
[C---:B0-----:R-:W-:Y:S01]  /*3b7a0*/  FMUL.FTZ R44, R224.reuse, R40 ;  /* 0x00000028e02c7220 */ /* 0x041fe20000410000 */
        /* <DEDUP_REMOVED lines=17> */
[----:B----4-:R-:W-:Y:S01]  /*3b8c0*/  FFMA.FTZ R43, R45, R197, R229 ;  /* 0x000000c52d2b7223 */ /* 0x010fe200000100e5 */
[----:B-----5:R-:W-:-:S05]  /*3b8d0*/  FFMA.FTZ R40, R44, R196, R232 ;  /* 0x000000c42c287223 */ /* 0x020fca00000100e8 */
[----:B------:R-:W-:Y:S01]  /*3b8e0*/  F2FP.BF16.F32.PACK_AB R40, R43, R40 ;  /* 0x000000282b28723e */ /* 0x000fe200000010ff */
[----:B--2---:R-:W-:Y:S01]  /*3b8f0*/  FFMA.FTZ R41, R47, R198, R228 ;  /* 0x000000c62f297223 */ /* 0x004fe200000100e4 */
[----:B---3--:R-:W-:Y:S01]  /*3b900*/  FFMA.FTZ R42, R46, R199, R227 ;  /* 0x000000c72e2a7223 */ /* 0x008fe200000100e3 */
[----:B------:R-:W-:Y:S01]  /*3b910*/  FADD.FTZ R43, -R225, R39 ;  /* 0x00000027e12b7221 */ /* 0x000fe20000010100 */
[----:B------:R-:W-:Y:S01]  /*3b920*/  FFMA.FTZ R45, R45, R149, R89 ;  /* 0x000000952d2d7223 */ /* 0x000fe20000010059 */
[C---:B------:R-:W-:Y:S01]  /*3b930*/  FMUL.FTZ R51, R224.reuse, R28 ;  /* 0x0000001ce0337220 */ /* 0x040fe20000410000 */
[----:B------:R-:W-:Y:S01]  /*3b940*/  FMUL.FTZ R52, R224, R29 ;  /* 0x0000001de0347220 */ /* 0x000fe20000410000 */
[----:B------:R-:W-:Y:S01]  /*3b950*/  F2FP.BF16.F32.PACK_AB R41, R42, R41 ;  /* 0x000000292a29723e */ /* 0x000fe200000010ff */
        /* <DEDUP_REMOVED lines=9> */
[----:B------:R-:W2:Y:S02]  /*3b9f0*/  LDL R58, [R1+0x50] ;  /* 0x00005000013a7983 */ /* 0x000ea40000100800 */
[----:B------:R-:W-:-:S02]  /*3ba00*/  F2FP.BF16.F32.PACK_AB R42, R43, R42 ;  /* 0x0000002a2b2a723e */ /* 0x000fc400000010ff */
[----:B------:R-:W3:Y:S01]  /*3ba10*/  LDL R226, [R1+0x40] ;  /* 0x0000400001e27983 */ /* 0x000ee20000100800 */
[----:B------:R-:W-:-:S03]  /*3ba20*/  F2FP.BF16.F32.PACK_AB R43, R37, R36 ;  /* 0x00000024252b723e */ /* 0x000fc600000010ff */
[----:B------:R-:W4:Y:S01]  /*3ba30*/  LDL R222, [R1+0x44] ;  /* 0x0000440001de7983 */ /* 0x000f220000100800 */
[----:B------:R-:W-:-:S03]  /*3ba40*/  IMAD.WIDE.U32 R36, R217, 0x10, R240 ;  /* 0x00000010d9247825 */ /* 0x000fc600078e00f0 */
[----:B------:R-:W5:Y:S04]  /*3ba50*/  LDL R59, [R1+0x4c] ;  /* 0x00004c00013b7983 */ /* 0x000f680000100800 */
[----:B------:R0:W-:Y:S01]  /*3ba60*/  STG.E.128 desc[UR6][R36.64], R40 ;  /* 0x0000002824007986 */ /* 0x0001e2000c101d06 */
[C---:B------:R-:W-:Y:S01]  /*3ba70*/  FMUL.FTZ R30, R224.reuse, R30 ;  /* 0x0000001ee01e7220 */ /* 0x040fe20000410000 */
[C---:B------:R-:W-:Y:S01]  /*3ba80*/  FMUL.FTZ R53, R224.reuse, R31 ;  /* 0x0000001fe0357220 */ /* 0x040fe20000410000 */
[C---:B------:R-:W-:Y:S01]  /*3ba90*/  FMUL.FTZ R54, R224.reuse, R22 ;  /* 0x00000016e0367220 */ /* 0x040fe20000410000 */
[----:B------:R-:W-:Y:S01]  /*3baa0*/  FMUL.FTZ R55, R224, R23 ;  /* 0x00000017e0377220 */ /* 0x000fe20000410000 */
[----:B------:R-:W5:Y:S04]  /*3bab0*/  LDL R228, [R1+0x60] ;  /* 0x0000600001e47983 */ /* 0x000f680000100800 */
[----:B------:R-:W5:Y:S01]  /*3bac0*/  LDL R227, [R1+0x64] ;  /* 0x0000640001e37983 */ /* 0x000f620000100800 */
[C---:B0-----:R-:W-:Y:S01]  /*3bad0*/  FADD.FTZ R42, -R225.reuse, R18 ;  /* 0x00000012e12a7221 */ /* 0x041fe20000010100 */
[C---:B------:R-:W-:Y:S01]  /*3bae0*/  FADD.FTZ R40, -R225.reuse, R16 ;  /* 0x00000010e1287221 */ /* 0x040fe20000010100 */
[----:B------:R-:W-:Y:S01]  /*3baf0*/  FADD.FTZ R41, -R225, R17 ;  /* 0x00000011e1297221 */ /* 0x000fe20000010100 */
[----:B------:R-:W-:Y:S01]  /*3bb00*/  FFMA.FTZ R18, R39, R144, R92 ;  /* 0x0000009027127223 */ /* 0x000fe2000001005c */
[----:B------:R-:W-:Y:S01]  /*3bb10*/  FFMA.FTZ R16, R44, R148, R88 ;  /* 0x000000942c107223 */ /* 0x000fe20000010058 */
[----:B------:R-:W-:Y:S01]  /*3bb20*/  FFMA.FTZ R17, R47, R150, R90 ;  /* 0x000000962f117223 */ /* 0x000fe2000001005a */
[----:B------:R-:W-:Y:S01]  /*3bb30*/  FFMA.FTZ R39, R38, R145, R93 ;  /* 0x0000009126277223 */ /* 0x000fe2000001005d */
[----:B------:R-:W-:Y:S01]  /*3bb40*/  FFMA.FTZ R43, R46, R151, R91 ;  /* 0x000000972e2b7223 */ /* 0x000fe2000001005b */
[----:B------:R-:W-:Y:S01]  /*3bb50*/  FADD.FTZ R36, -R225, R20 ;  /* 0x00000014e1247221 */ /* 0x000fe20000010100 */
[----:B------:R-:W-:Y:S01]  /*3bb60*/  F2FP.BF16.F32.PACK_AB R16, R45, R16 ;  /* 0x000000102d10723e */ /* 0x000fe200000010ff */
[----:B------:R-:W-:Y:S01]  /*3bb70*/  FADD.FTZ R37, -R225, R21 ;  /* 0x00000015e1257221 */ /* 0x000fe20000010100 */
[----:B------:R-:W-:Y:S01]  /*3bb80*/  F2FP.BF16.F32.PACK_AB R18, R39, R18 ;  /* 0x000000122712723e */ /* 0x000fe200000010ff */
[----:B------:R-:W-:Y:S01]  /*3bb90*/  FADD.FTZ R38, -R225, R19 ;  /* 0x00000013e1267221 */ /* 0x000fe20000010100 */
[----:B------:R-:W-:Y:S01]  /*3bba0*/  F2FP.BF16.F32.PACK_AB R17, R43, R17 ;  /* 0x000000112b11723e */ /* 0x000fe200000010ff */
[C---:B------:R-:W-:Y:S01]  /*3bbb0*/  FADD.FTZ R39, -R225.reuse, R212 ;  /* 0x000000d4e1277221 */ /* 0x040fe20000010100 */
[C---:B------:R-:W-:Y:S01]  /*3bbc0*/  FADD.FTZ R43, -R225.reuse, R213 ;  /* 0x000000d5e12b7221 */ /* 0x040fe20000010100 */
[C---:B------:R-:W-:Y:S01]  /*3bbd0*/  FADD.FTZ R44, -R225.reuse, R214 ;  /* 0x000000d6e12c7221 */ /* 0x040fe20000010100 */
[----:B------:R-:W-:Y:S01]  /*3bbe0*/  FADD.FTZ R45, -R225, R215 ;  /* 0x000000d7e12d7221 */ /* 0x000fe20000010100 */
[----:B------:R-:W-:Y:S01]  /*3bbf0*/  FFMA.FTZ R20, R48, R146, R94 ;  /* 0x0000009230147223 */ /* 0x000fe2000001005e */
[----:B------:R-:W5:Y:S01]  /*3bc00*/  LDL R225, [R1+0x78] ;  /* 0x0000780001e17983 */ /* 0x000f620000100800 */
[----:B------:R-:W-:Y:S01]  /*3bc10*/  FFMA.FTZ R21, R49, R147, R95 ;  /* 0x0000009331157223 */ /* 0x000fe2000001005f */
[----:B------:R-:W-:-:S02]  /*3bc20*/  FMUL.FTZ R46, R224, R34 ;  /* 0x00000022e02e7220 */ /* 0x000fc40000410000 */
[----:B------:R-:W5:Y:S02]  /*3bc30*/  LDL R215, [R1+0x7c] ;  /* 0x00007c0001d77983 */ /* 0x000f640000100800 */
[----:B------:R-:W-:Y:S01]  /*3bc40*/  F2FP.BF16.F32.PACK_AB R19, R21, R20 ;  /* 0x000000141513723e */ /* 0x000fe200000010ff */
[----:B------:R-:W-:-:S04]  /*3bc50*/  IMAD.WIDE.U32 R20, R217, 0x10, R234 ;  /* 0x00000010d9147825 */ /* 0x000fc800078e00ea */
[C---:B------:R-:W-:Y:S01]  /*3bc60*/  FMUL.FTZ R47, R224.reuse, R35 ;  /* 0x00000023e02f7220 */ /* 0x040fe20000410000 */
[C---:B------:R-:W-:Y:S01]  /*3bc70*/  FMUL.FTZ R28, R224.reuse, R26 ;  /* 0x0000001ae01c7220 */ /* 0x040fe20000410000 */
[C---:B------:R-:W-:Y:S01]  /*3bc80*/  FMUL.FTZ R29, R224.reuse, R27 ;  /* 0x0000001be01d7220 */ /* 0x040fe20000410000 */
[----:B------:R-:W5:Y:S04]  /*3bc90*/  LDL R217, [R1+0x74] ;  /* 0x0000740001d97983 */ /* 0x000f680000100800 */
[----:B------:R0:W-:Y:S01]  /*3bca0*/  STG.E.128 desc[UR6][R20.64], R16 ;  /* 0x0000001014007986 */ /* 0x0001e2000c101d06 */
[C---:B------:R-:W-:Y:S01]  /*3bcb0*/  FMUL.FTZ R26, R224.reuse, R36 ;  /* 0x00000024e01a7220 */ /* 0x040fe20000410000 */
[----:B------:R-:W-:Y:S01]  /*3bcc0*/  FMUL.FTZ R27, R224, R37 ;  /* 0x00000025e01b7220 */ /* 0x000fe20000410000 */
[----:B------:R-:W-:Y:S01]  /*3bcd0*/  FFMA.FTZ R23, R52, R185, R57 ;  /* 0x000000b934177223 */ /* 0x000fe20000010039 */
[----:B------:R-:W-:Y:S01]  /*3bce0*/  FFMA.FTZ R22, R53, R187, R50 ;  /* 0x000000bb35167223 */ /* 0x000fe20000010032 */
[----:B------:R-:W5:Y:S04]  /*3bcf0*/  LDL R57, [R1+0x94] ;  /* 0x0000940001397983 */ /* 0x000f680000100800 */
[----:B------:R-:W5:Y:S04]  /*3bd00*/  LDL R214, [R1+0x80] ;  /* 0x0000800001d67983 */ /* 0x000f680000100800 */
[----:B------:R-:W5:Y:S04]  /*3bd10*/  LDL R213, [R1+0x84] ;  /* 0x0000840001d57983 */ /* 0x000f680000100800 */
[----:B------:R-:W5:Y:S01]  /*3bd20*/  LDL R212, [R1+0x88] ;  /* 0x0000880001d47983 */ /* 0x000f620000100800 */
[C---:B0-----:R-:W-:Y:S01]  /*3bd30*/  FMUL.FTZ R20, R224.reuse, R32 ;  /* 0x00000020e0147220 */ /* 0x041fe20000410000 */
[----:B------:R-:W-:Y:S01]  /*3bd40*/  FMUL.FTZ R21, R224, R33 ;  /* 0x00000021e0157220 */ /* 0x000fe20000410000 */
[----:B------:R-:W-:Y:S01]  /*3bd50*/  FFMA.FTZ R19, R30, R186, R56 ;  /* 0x000000ba1e137223 */ /* 0x000fe20000010038 */
[----:B------:R-:W-:Y:S01]  /*3bd60*/  FFMA.FTZ R17, R46, R190, R219 ;  /* 0x000000be2e117223 */ /* 0x000fe200000100db */
[----:B------:R-:W5:Y:S03]  /*3bd70*/  LDL R56, [R1+0x98] ;  /* 0x0000980001387983 */ /* 0x000f660000100800 */
[----:B------:R-:W-:Y:S01]  /*3bd80*/  F2FP.BF16.F32.PACK_AB R19, R22, R19 ;  /* 0x000000131613723e */ /* 0x000fe200000010ff */
[----:B------:R-:W5:Y:S01]  /*3bd90*/  LDL R219, [R1+0x6c] ;  /* 0x00006c0001db7983 */ /* 0x000f620000100800 */
[----:B--2---:R-:W-:-:S03]  /*3bda0*/  FFMA.FTZ R18, R51, R184, R58 ;  /* 0x000000b833127223 */ /* 0x004fc6000001003a */
[----:B------:R-:W2:Y:S01]  /*3bdb0*/  LDL R58, [R1+0x90] ;  /* 0x00009000013a7983 */ /* 0x000ea20000100800 */
[----:B---3--:R-:W-:Y:S01]  /*3bdc0*/  FFMA.FTZ R16, R20, R188, R226 ;  /* 0x000000bc14107223 */ /* 0x008fe200000100e2 */
[----:B----4-:R-:W-:Y:S02]  /*3bdd0*/  FFMA.FTZ R37, R21, R189, R222 ;  /* 0x000000bd15257223 */ /* 0x010fe400000100de */
[----:B------:R-:W3:Y:S01]  /*3bde0*/  LDL R226, [R1+0x70] ;  /* 0x0000700001e27983 */ /* 0x000ee20000100800 */
[----:B-----5:R-:W-:-:S03]  /*3bdf0*/  FFMA.FTZ R36, R47, R191, R59 ;  /* 0x000000bf2f247223 */ /* 0x020fc6000001003b */
[----:B------:R-:W4:Y:S01]  /*3be00*/  LDL R222, [R1+0x68] ;  /* 0x0000680001de7983 */ /* 0x000f220000100800 */
[----:B------:R-:W-:Y:S01]  /*3be10*/  F2FP.BF16.F32.PACK_AB R18, R23, R18 ;  /* 0x000000121712723e */ /* 0x000fe200000010ff */
[----:B------:R-:W-:Y:S01]  /*3be20*/  IMAD.WIDE.U32 R22, R218, 0x10, R240 ;  /* 0x00000010da167825 */ /* 0x000fe200078e00f0 */
[----:B------:R-:W-:Y:S01]  /*3be30*/  F2FP.BF16.F32.PACK_AB R16, R37, R16 ;  /* 0x000000102510723e */ /* 0x000fe200000010ff */
[----:B------:R-:W5:Y:S01]  /*3be40*/  LDL R59, [R1+0x8c] ;  /* 0x00008c00013b7983 */ /* 0x000f620000100800 */
[----:B------:R-:W-:-:S05]  /*3be50*/  F2FP.BF16.F32.PACK_AB R17, R36, R17 ;  /* 0x000000112411723e */ /* 0x000fca00000010ff */
[----:B------:R0:W-:Y:S02]  /*3be60*/  STG.E.128 desc[UR6][R22.64], R16 ;  /* 0x0000001016007986 */ /* 0x0001e4000c101d06 */
[----:B0-----:R-:W-:Y:S01]  /*3be70*/  FFMA.FTZ R19, R30, R138, R102 ;  /* 0x0000008a1e137223 */ /* 0x001fe20000010066 */
[----:B------:R-:W-:Y:S01]  /*3be80*/  FFMA.FTZ R18, R51, R136, R100 ;  /* 0x0000008833127223 */ /* 0x000fe20000010064 */
[----:B------:R-:W-:Y:S01]  /*3be90*/  FFMA.FTZ R23, R53, R139, R103 ;  /* 0x0000008b35177223 */ /* 0x000fe20000010067 */
[----:B------:R-:W-:-:S04]  /*3bea0*/  FFMA.FTZ R30, R52, R137, R101 ;  /* 0x00000089341e7223 */ /* 0x000fc80000010065 */
[----:B------:R-:W-:Y:S02]  /*3beb0*/  F2FP.BF16.F32.PACK_AB R19, R23, R19 ;  /* 0x000000131713723e */ /* 0x000fe400000010ff */
[----:B------:R-:W-:Y:S01]  /*3bec0*/  F2FP.BF16.F32.PACK_AB R18, R30, R18 ;  /* 0x000000121e12723e */ /* 0x000fe200000010ff */
[C---:B------:R-:W-:Y:S01]  /*3bed0*/  FFMA.FTZ R30, R54.reuse, R130, R110 ;  /* 0x00000082361e7223 */ /* 0x040fe2000001006e */
[----:B------:R-:W-:Y:S02]  /*3bee0*/  FFMA.FTZ R23, R54, R178, R225 ;  /* 0x000000b236177223 */ /* 0x000fe400000100e1 */
[----:B------:R-:W5:Y:S01]  /*3bef0*/  LDL R54, [R1+0x9c] ;  /* 0x00009c0001367983 */ /* 0x000f620000100800 */
[----:B------:R-:W-:Y:S01]  /*3bf00*/  FFMA.FTZ R17, R46, R142, R98 ;  /* 0x0000008e2e117223 */ /* 0x000fe20000010062 */
[----:B------:R-:W-:Y:S01]  /*3bf10*/  FFMA.FTZ R47, R47, R143, R99 ;  /* 0x0000008f2f2f7223 */ /* 0x000fe20000010063 */
[C---:B------:R-:W-:Y:S01]  /*3bf20*/  FMUL.FTZ R24, R224.reuse, R24 ;  /* 0x00000018e0187220 */ /* 0x040fe20000410000 */
[----:B------:R-:W-:Y:S01]  /*3bf30*/  FMUL.FTZ R25, R224, R25 ;  /* 0x00000019e0197220 */ /* 0x000fe20000410000 */
[----:B------:R-:W-:-:S02]  /*3bf40*/  FFMA.FTZ R46, R55, R179, R215 ;  /* 0x000000b3372e7223 */ /* 0x000fc400000100d7 */
[----:B------:R-:W-:Y:S01]  /*3bf50*/  F2FP.BF16.F32.PACK_AB R17, R47, R17 ;  /* 0x000000112f11723e */ /* 0x000fe200000010ff */
[----:B------:R-:W-:Y:S01]  /*3bf60*/  FFMA.FTZ R47, R55, R131, R111 ;  /* 0x00000083372f7223 */ /* 0x000fe2000001006f */
[C---:B------:R-:W-:Y:S01]  /*3bf70*/  FMUL.FTZ R35, R224.reuse, R39 ;  /* 0x00000027e0237220 */ /* 0x040fe20000410000 */
[----:B------:R-:W-:Y:S01]  /*3bf80*/  FMUL.FTZ R48, R224, R43 ;  /* 0x0000002be0307220 */ /* 0x000fe20000410000 */
[----:B------:R-:W-:Y:S01]  /*3bf90*/  FFMA.FTZ R16, R20, R140, R96 ;  /* 0x0000008c14107223 */ /* 0x000fe20000010060 */
[----:B------:R-:W-:Y:S01]  /*3bfa0*/  FFMA.FTZ R21, R21, R141, R97 ;  /* 0x0000008d15157223 */ /* 0x000fe20000010061 */
[----:B------:R-:W-:Y:S01]  /*3bfb0*/  FFMA.FTZ R20, R24, R180, R228 ;  /* 0x000000b418147223 */ /* 0x000fe200000100e4 */
[----:B------:R-:W-:Y:S01]  /*3bfc0*/  FFMA.FTZ R22, R25, R181, R227 ;  /* 0x000000b519167223 */ /* 0x000fe200000100e3 */
[C---:B------:R-:W-:Y:S01]  /*3bfd0*/  FFMA.FTZ R52, R27.reuse, R177, R217 ;  /* 0x000000b11b347223 */ /* 0x040fe200000100d9 */
[----:B------:R-:W-:Y:S01]  /*3bfe0*/  FFMA.FTZ R51, R27, R129, R109 ;  /* 0x000000811b337223 */ /* 0x000fe2000001006d */
[----:B------:R-:W-:Y:S01]  /*3bff0*/  F2FP.BF16.F32.PACK_AB R23, R46, R23 ;  /* 0x000000172e17723e */ /* 0x000fe200000010ff */
[----:B------:R-:W-:Y:S01]  /*3c000*/  FFMA.FTZ R24, R24, R132, R104 ;  /* 0x0000008418187223 */ /* 0x000fe20000010068 */
[----:B------:R-:W-:Y:S01]  /*3c010*/  F2FP.BF16.F32.PACK_AB R27, R47, R30 ;  /* 0x0000001e2f1b723e */ /* 0x000fe200000010ff */
[----:B------:R-:W-:Y:S01]  /*3c020*/  FFMA.FTZ R47, R25, R133, R105 ;  /* 0x00000085192f7223 */ /* 0x000fe20000010069 */
[----:B------:R-:W-:Y:S01]  /*3c030*/  FFMA.FTZ R46, R48, R169, R57 ;  /* 0x000000a9302e7223 */ /* 0x000fe20000010039 */
[----:B------:R-:W-:-:S02]  /*3c040*/  F2FP.BF16.F32.PACK_AB R16, R21, R16 ;  /* 0x000000101510723e */ /* 0x000fc400000010ff */
[----:B------:R-:W-:Y:S02]  /*3c050*/  F2FP.BF16.F32.PACK_AB R20, R22, R20 ;  /* 0x000000141614723e */ /* 0x000fe400000010ff */
[----:B------:R-:W-:Y:S01]  /*3c060*/  F2FP.BF16.F32.PACK_AB R24, R47, R24 ;  /* 0x000000182f18723e */ /* 0x000fe200000010ff */
[C---:B------:R-:W-:Y:S01]  /*3c070*/  FMUL.FTZ R31, R224.reuse, R40 ;  /* 0x00000028e01f7220 */ /* 0x040fe20000410000 */
[C---:B------:R-:W-:Y:S01]  /*3c080*/  FMUL.FTZ R32, R224.reuse, R41 ;  /* 0x00000029e0207220 */ /* 0x040fe20000410000 */
[C---:B------:R-:W-:Y:S01]  /*3c090*/  FMUL.FTZ R33, R224.reuse, R42 ;  /* 0x0000002ae0217220 */ /* 0x040fe20000410000 */
[----:B------:R-:W-:Y:S01]  /*3c0a0*/  FMUL.FTZ R34, R224, R38 ;  /* 0x00000026e0227220 */ /* 0x000fe20000410000 */
[----:B------:R-:W-:Y:S01]  /*3c0b0*/  FFMA.FTZ R25, R28, R134, R106 ;  /* 0x000000861c197223 */ /* 0x000fe2000001006a */
[----:B------:R-:W-:Y:S01]  /*3c0c0*/  FFMA.FTZ R53, R29, R183, R219 ;  /* 0x000000b71d357223 */ /* 0x000fe200000100db */
[C---:B------:R-:W-:Y:S01]  /*3c0d0*/  FMUL.FTZ R49, R224.reuse, R44 ;  /* 0x0000002ce0317220 */ /* 0x040fe20000410000 */
[----:B------:R-:W-:Y:S01]  /*3c0e0*/  FMUL.FTZ R50, R224, R45 ;  /* 0x0000002de0327220 */ /* 0x000fe20000410000 */
[----:B------:R-:W-:Y:S01]  /*3c0f0*/  FFMA.FTZ R48, R48, R121, R117 ;  /* 0x0000007930307223 */ /* 0x000fe20000010075 */
[----:B------:R-:W-:-:S04]  /*3c100*/  IMAD.WIDE.U32 R40, R218, 0x10, R234 ;  /* 0x00000010da287825 */ /* 0x000fc800078e00ea */
[C---:B------:R-:W-:Y:S01]  /*3c110*/  IMAD.WIDE.U32 R38, R220.reuse, 0x10, R240 ;  /* 0x00000010dc267825 */ /* 0x040fe200078e00f0 */
[----:B------:R0:W-:Y:S03]  /*3c120*/  STG.E.128 desc[UR6][R40.64], R16 ;  /* 0x0000001028007986 */ /* 0x0001e6000c101d06 */
[----:B------:R-:W-:-:S04]  /*3c130*/  IMAD.WIDE.U32 R42, R220, 0x10, R234 ;  /* 0x00000010dc2a7825 */ /* 0x000fc800078e00ea */
[----:B------:R-:W-:-:S04]  /*3c140*/  IMAD.WIDE.U32 R36, R223, 0x10, R240 ;  /* 0x00000010df247825 */ /* 0x000fc800078e00f0 */
[----:B------:R-:W-:-:S04]  /*3c150*/  IMAD.WIDE.U32 R44, R223, 0x10, R234 ;  /* 0x00000010df2c7825 */ /* 0x000fc800078e00ea */
[----:B--2---:R-:W-:-:S05]  /*3c160*/  FFMA.FTZ R30, R35, R168, R58 ;  /* 0x000000a8231e7223 */ /* 0x004fca000001003a */
[----:B------:R-:W-:Y:S01]  /*3c170*/  F2FP.BF16.F32.PACK_AB R30, R46, R30 ;  /* 0x0000001e2e1e723e */ /* 0x000fe200000010ff */
[C---:B---3--:R-:W-:Y:S01]  /*3c180*/  FFMA.FTZ R22, R26.reuse, R176, R226 ;  /* 0x000000b01a167223 */ /* 0x048fe200000100e2 */
[----:B------:R-:W-:Y:S01]  /*3c190*/  FFMA.FTZ R26, R26, R128, R108 ;  /* 0x000000801a1a7223 */ /* 0x000fe2000001006c */
[----:B------:R-:W1:Y:S01]  /*3c1a0*/  LDC.64 R46, c[0x0][0x380] ;  /* 0x0000e000ff2e7b82 */ /* 0x000e620000000a00 */
[----:B----4-:R-:W-:Y:S02]  /*3c1b0*/  FFMA.FTZ R21, R28, R182, R222 ;  /* 0x000000b61c157223 */ /* 0x010fe400000100de */
[----:B------:R-:W-:Y:S01]  /*3c1c0*/  F2FP.BF16.F32.PACK_AB R22, R52, R22 ;  /* 0x000000163416723e */ /* 0x000fe200000010ff */
[----:B------:R-:W-:Y:S01]  /*3c1d0*/  FFMA.FTZ R28, R31, R172, R214 ;  /* 0x000000ac1f1c7223 */ /* 0x000fe200000100d6 */
[----:B------:R-:W-:Y:S02]  /*3c1e0*/  F2FP.BF16.F32.PACK_AB R26, R51, R26 ;  /* 0x0000001a331a723e */ /* 0x000fe400000010ff */
[----:B------:R-:W-:Y:S01]  /*3c1f0*/  F2FP.BF16.F32.PACK_AB R21, R53, R21 ;  /* 0x000000153515723e */ /* 0x000fe200000010ff */
[----:B------:R-:W-:Y:S01]  /*3c200*/  FFMA.FTZ R53, R29, R135, R107 ;  /* 0x000000871d357223 */ /* 0x000fe2000001006b */
[----:B------:R-:W-:Y:S01]  /*3c210*/  FFMA.FTZ R52, R32, R173, R213 ;  /* 0x000000ad20347223 */ /* 0x000fe200000100d5 */
[----:B------:R-:W-:Y:S01]  /*3c220*/  FFMA.FTZ R29, R33, R174, R212 ;  /* 0x000000ae211d7223 */ /* 0x000fe200000100d4 */
[----:B-----5:R-:W-:-:S03]  /*3c230*/  FFMA.FTZ R51, R34, R175, R59 ;  /* 0x000000af22337223 */ /* 0x020fc6000001003b */
[----:B------:R-:W-:Y:S01]  /*3c240*/  F2FP.BF16.F32.PACK_AB R28, R52, R28 ;  /* 0x0000001c341c723e */ /* 0x000fe200000010ff */
[----:B------:R-:W-:Y:S01]  /*3c250*/  FFMA.FTZ R52, R35, R120, R116 ;  /* 0x0000007823347223 */ /* 0x000fe20000010074 */
[----:B------:R-:W-:Y:S01]  /*3c260*/  F2FP.BF16.F32.PACK_AB R29, R51, R29 ;  /* 0x0000001d331d723e */ /* 0x000fe200000010ff */
[----:B------:R-:W-:Y:S01]  /*3c270*/  FFMA.FTZ R51, R31, R124, R112 ;  /* 0x0000007c1f337223 */ /* 0x000fe20000010070 */
[C---:B------:R-:W-:Y:S01]  /*3c280*/  FFMA.FTZ R31, R49.reuse, R170, R56 ;  /* 0x000000aa311f7223 */ /* 0x040fe20000010038 */
[----:B------:R-:W-:Y:S01]  /*3c290*/  FFMA.FTZ R35, R49, R122, R118 ;  /* 0x0000007a31237223 */ /* 0x000fe20000010076 */
[----:B------:R-:W-:Y:S01]  /*3c2a0*/  F2FP.BF16.F32.PACK_AB R25, R53, R25 ;  /* 0x000000193519723e */ /* 0x000fe200000010ff */
[----:B------:R-:W-:Y:S01]  /*3c2b0*/  FFMA.FTZ R33, R33, R126, R114 ;  /* 0x0000007e21217223 */ /* 0x000fe20000010072 */
[----:B------:R-:W-:Y:S01]  /*3c2c0*/  FFMA.FTZ R53, R34, R127, R115 ;  /* 0x0000007f22357223 */ /* 0x000fe20000010073 */
[----:B------:R-:W-:Y:S01]  /*3c2d0*/  FFMA.FTZ R32, R32, R125, R113 ;  /* 0x0000007d20207223 */ /* 0x000fe20000010071 */
[----:B------:R-:W-:Y:S01]  /*3c2e0*/  F2FP.BF16.F32.PACK_AB R34, R48, R52 ;  /* 0x000000343022723e */ /* 0x000fe200000010ff */
[----:B------:R0:W-:Y:S02]  /*3c2f0*/  STG.E.128 desc[UR6][R38.64], R20 ;  /* 0x0000001426007986 */ /* 0x0001e4000c101d06 */
[----:B------:R-:W-:-:S02]  /*3c300*/  F2FP.BF16.F32.PACK_AB R33, R53, R33 ;  /* 0x000000213521723e */ /* 0x000fc400000010ff */
[----:B------:R-:W-:Y:S01]  /*3c310*/  F2FP.BF16.F32.PACK_AB R32, R32, R51 ;  /* 0x000000332020723e */ /* 0x000fe200000010ff */
[----:B------:R0:W-:Y:S01]  /*3c320*/  STG.E.128 desc[UR6][R42.64], R24 ;  /* 0x000000182a007986 */ /* 0x0001e2000c101d06 */
[----:B-1----:R-:W-:Y:S02]  /*3c330*/  IMAD R231, R46, 0x4, R231 ;  /* 0x000000042ee77824 */ /* 0x002fe400078e02e7 */
[C---:B------:R-:W-:Y:S01]  /*3c340*/  FFMA.FTZ R49, R50.reuse, R171, R54 ;  /* 0x000000ab32317223 */ /* 0x040fe20000010036 */
[----:B------:R-:W-:-:S04]  /*3c350*/  FFMA.FTZ R50, R50, R123, R119 ;  /* 0x0000007b32327223 */ /* 0x000fc80000010077 */
[----:B------:R-:W-:Y:S02]  /*3c360*/  F2FP.BF16.F32.PACK_AB R31, R49, R31 ;  /* 0x0000001f311f723e */ /* 0x000fe400000010ff */
[----:B------:R-:W-:-:S03]  /*3c370*/  F2FP.BF16.F32.PACK_AB R35, R50, R35 ;  /* 0x000000233223723e */ /* 0x000fc600000010ff */
[----:B------:R0:W-:Y:S04]  /*3c380*/  STG.E.128 desc[UR6][R36.64], R28 ;  /* 0x0000001c24007986 */ /* 0x0001e8000c101d06 */
[----:B------:R0:W-:Y:S01]  /*3c390*/  STG.E.128 desc[UR6][R44.64], R32 ;  /* 0x000000202c007986 */ /* 0x0001e2000c101d06 */
[----:B------:R-:W-:-:S13]  /*3c3a0*/  ISETP.GE.AND P1, PT, R231, R47, PT ;  /* 0x0000002fe700720c */ /* 0x000fda0003f26270 */
[----:B------:R-:W-:Y:S05]  /*3c3b0*/  @!P1 BRA `(.L_x_14900) ;  /* 0xfffffc5400e49947 */ /* 0x000fea000383ffff */
[----:B------:R-:W-:Y:S05]  /*3c3c0*/  EXIT ;  /* 0x000000000000794d */ /* 0x000fea0003800000 */
.L_x_14899:
        /* <DEDUP_REMOVED lines=8> */
.L_x_14902:
[----:B------:R-:W-:Y:S05]  /*3c450*/  BSYNC B0 ;  /* 0x0000000000007941 */ /* 0x000fea0003800000 */
.L_x_14901:
        /* <DEDUP_REMOVED lines=9> */
.L_x_14903:
[----:B------:R-:W-:Y:S02]  /*3c4f0*/  IMAD.MOV.U32 R226, RZ, RZ, 0x4 ;  /* 0x00000004ffe27424 */ /* 0x000fe400078e00ff */
[----:B------:R-:W-:Y:S01]  /*3c500*/  FADD.FTZ R227, R227, R224 ;  /* 0x000000e0e3e37221 */ /* 0x000fe20000010000 */
[----:B------:R-:W-:-:S03]  /*3c510*/  MOV R224, 0xffffffff ;  /* 0xffffffff00e07802 */ /* 0x000fc60000000f00 */
[----:B------:R-:W-:-:S07]  /*3c520*/  IMAD.MOV.U32 R229, RZ, RZ, R227 ;  /* 0x000000ffffe57224 */ /* 0x000fce00078e00e3 */
[----:B------:R-:W-:Y:S05]  /*3c530*/  WARPSYNC.COLLECTIVE R224, `(.L_x_14904) ;  /* 0x00000000e0087348 */ /* 0x000fea0003c00000 */
[----:B------:R0:W1:Y:S02]  /*3c540*/  SHFL.BFLY P2, R224, R229, R226, R225 ;  /* 0x0c0000e2e5e07389 */ /* 0x00006400000400e1 */
[----:B01----:R-:W-:Y:S05]  /*3c550*/  ENDCOLLECTIVE ;  /* 0x000000000000791b */ /* 0x003fea0003800000 */
.L_x_14904:
[----:B------:R-:W-:Y:S02]  /*3c560*/  IMAD.MOV.U32 R226, RZ, RZ, 0x8 ;  /* 0x00000008ffe27424 */ /* 0x000fe400078e00ff */
[----:B------:R-:W-:Y:S01]  /*3c570*/  FADD.FTZ R227, R227, R224 ;  /* 0x000000e0e3e37221 */ /* 0x000fe20000010000 */
[----:B------:R-:W-:-:S03]  /*3c580*/  MOV R224, 0xffffffff ;  /* 0xffffffff00e07802 */ /* 0x000fc60000000f00 */
[----:B------:R-:W-:-:S07]  /*3c590*/  IMAD.MOV.U32 R229, RZ, RZ, R227 ;  /* 0x000000ffffe57224 */ /* 0x000fce00078e00e3 */
[----:B------:R-:W-:Y:S05]  /*3c5a0*/  WARPSYNC.COLLECTIVE R224, `(.L_x_14905) ;  /* 0x00000000e0087348 */ /* 0x000fea0003c00000 */
[----:B------:R0:W1:Y:S02]  /*3c5b0*/  SHFL.BFLY P2, R224, R229, R226, R225 ;  /* 0x0c0000e2e5e07389 */ /* 0x00006400000400e1 */
[----:B01----:R-:W-:Y:S05]  /*3c5c0*/  ENDCOLLECTIVE ;  /* 0x000000000000791b */ /* 0x003fea0003800000 */
.L_x_14905:
[----:B------:R-:W-:Y:S02]  /*3c5d0*/  IMAD.MOV.U32 R226, RZ, RZ, 0x10 ;  /* 0x00000010ffe27424 */ /* 0x000fe400078e00ff */
[----:B------:R-:W-:Y:S01]  /*3c5e0*/  FADD.FTZ R227, R227, R224 ;  /* 0x000000e0e3e37221 */ /* 0x000fe20000010000 */
[----:B------:R-:W-:-:S03]  /*3c5f0*/  MOV R224, 0xffffffff ;  /* 0xffffffff00e07802 */ /* 0x000fc60000000f00 */
[----:B------:R-:W-:-:S07]  /*3c600*/  IMAD.MOV.U32 R229, RZ, RZ, R227 ;  /* 0x000000ffffe57224 */ /* 0x000fce00078e00e3 */
[----:B------:R-:W-:Y:S05]  /*3c610*/  WARPSYNC.COLLECTIVE R224, `(.L_x_14906) ;  /* 0x00000000e0087348 */ /* 0x000fea0003c00000 */
[----:B------:R0:W1:Y:S02]  /*3c620*/  SHFL.BFLY P2, R224, R229, R226, R225 ;  /* 0x0c0000e2e5e07389 */ /* 0x00006400000400e1 */
[----:B01----:R-:W-:Y:S05]  /*3c630*/  ENDCOLLECTIVE ;  /* 0x000000000000791b */ /* 0x003fea0003800000 */
.L_x_14906:
        /* <DEDUP_REMOVED lines=105> */
.L_x_14907:
[----:B------:R-:W-:Y:S01]  /*3ccd0*/  MOV R226, 0x2 ;  /* 0x0000000200e27802 */ /* 0x000fe20000000f00 */
[----:B------:R-:W-:Y:S01]  /*3cce0*/  FADD.FTZ R227, R227, R224 ;  /* 0x000000e0e3e37221 */ /* 0x000fe20000010000 */
[----:B------:R-:W-:-:S03]  /*3ccf0*/  IMAD.MOV.U32 R224, RZ, RZ, -0x1 ;  /* 0xffffffffffe07424 */ /* 0x000fc600078e00ff */
[----:B------:R-:W-:-:S07]  /*3cd00*/  IMAD.MOV.U32 R229, RZ, RZ, R227 ;  /* 0x000000ffffe57224 */ /* 0x000fce00078e00e3 */
[----:B------:R-:W-:Y:S05]  /*3cd10*/  WARPSYNC.COLLECTIVE R224, `(.L_x_14908) ;  /* 0x00000000e0087348 */ /* 0x000fea0003c00000 */
[----:B------:R0:W1:Y:S02]  /*3cd20*/  SHFL.BFLY P2, R224, R229, R226, R225 ;  /* 0x0c0000e2e5e07389 */ /* 0x00006400000400e1 */
[----:B01----:R-:W-:Y:S05]  /*3cd30*/  ENDCOLLECTIVE ;  /* 0x000000000000791b */ /* 0x003fea0003800000 */
.L_x_14908:
[----:B------:R-:W-:Y:S02]  /*3cd40*/  HFMA2 R226, -RZ, RZ, 0, 2.384185791015625e-07 ;  /* 0x00000004ffe27431 */ /* 0x000fe400000001ff */
[----:B------:R-:W-:Y:S01]  /*3cd50*/  FADD.FTZ R227, R227, R224 ;  /* 0x000000e0e3e37221 */ /* 0x000fe20000010000 */
[----:B------:R-:W-:-:S03]  /*3cd60*/  IMAD.MOV.U32 R224, RZ, RZ, -0x1 ;  /* 0xffffffffffe07424 */ /* 0x000fc600078e00ff */
[----:B------:R-:W-:-:S07]  /*3cd70*/  IMAD.MOV.U32 R229, RZ, RZ, R227 ;  /* 0x000000ffffe57224 */ /* 0x000fce00078e00e3 */
[----:B------:R-:W-:Y:S05]  /*3cd80*/  WARPSYNC.COLLECTIVE R224, `(.L_x_14909) ;  /* 0x00000000e0087348 */ /* 0x000fea0003c00000 */
[----:B------:R0:W1:Y:S02]  /*3cd90*/  SHFL.BFLY P2, R224, R229, R226, R225 ;  /* 0x0c0000e2e5e07389 */ /* 0x00006400000400e1 */
[----:B01----:R-:W-:Y:S05]  /*3cda0*/  ENDCOLLECTIVE ;  /* 0x000000000000791b */ /* 0x003fea0003800000 */
.L_x_14909:
[----:B------:R-:W-:Y:S01]  /*3cdb0*/  MOV R226, 0x8 ;  /* 0x0000000800e27802 */ /* 0x000fe20000000f00 */
[----:B------:R-:W-:Y:S01]  /*3cdc0*/  FADD.FTZ R227, R227, R224 ;  /* 0x000000e0e3e37221 */ /* 0x000fe20000010000 */
[----:B------:R-:W-:-:S03]  /*3cdd0*/  IMAD.MOV.U32 R224, RZ, RZ, -0x1 ;  /* 0xffffffffffe07424 */ /* 0x000fc600078e00ff */
[----:B------:R-:W-:-:S07]  /*3cde0*/  IMAD.MOV.U32 R229, RZ, RZ, R227 ;  /* 0x000000ffffe57224 */ /* 0x000fce00078e00e3 */
[----:B------:R-:W-:Y:S05]  /*3cdf0*/  WARPSYNC.COLLECTIVE R224, `(.L_x_14910) ;  /* 0x00000000e0087348 */ /* 0x000fea0003c00000 */
[----:B------:R0:W1:Y:S02]  /*3ce00*/  SHFL.BFLY P2, R224, R229, R226, R225 ;  /* 0x0c0000e2e5e07389 */ /* 0x00006400000400e1 */
[----:B01----:R-:W-:Y:S05]  /*3ce10*/  ENDCOLLECTIVE ;  /* 0x000000000000791b */ /* 0x003fea0003800000 */
.L_x_14910:
[----:B------:R-:W-:Y:S02]  /*3ce20*/  HFMA2 R226, -RZ, RZ, 0, 9.5367431640625e-07 ;  /* 0x00000010ffe27431 */ /* 0x000fe400000001ff */
[----:B------:R-:W-:Y:S01]  /*3ce30*/  FADD.FTZ R227, R227, R224 ;  /* 0x000000e0e3e37221 */ /* 0x000fe20000010000 */
[----:B------:R-:W-:-:S03]  /*3ce40*/  IMAD.MOV.U32 R224, RZ, RZ, -0x1 ;  /* 0xffffffffffe07424 */ /* 0x000fc600078e00ff */
[----:B------:R-:W-:-:S07]  /*3ce50*/  IMAD.MOV.U32 R229, RZ, RZ, R227 ;  /* 0x000000ffffe57224 */ /* 0x000fce00078e00e3 */
[----:B------:R-:W-:Y:S05]  /*3ce60*/  WARPSYNC.COLLECTIVE R224, `(.L_x_14911) ;  /* 0x00000000e0087348 */ /* 0x000fea0003c00000 */
[----:B------:R0:W1:Y:S02]  /*3ce70*/  SHFL.BFLY P2, R224, R229, R226, R225 ;  /* 0x0c0000e2e5e07389 */ /* 0x00006400000400e1 */
[----:B01----:R-:W-:Y:S05]  /*3ce80*/  ENDCOLLECTIVE ;  /* 0x000000000000791b */ /* 0x003fea0003800000 */
.L_x_14911:
[----:B------:R-:W-:Y:S05]  /*3ce90*/  BRA `(.L_x_14912) ;  /* 0xffffffe000387947 */ /* 0x000fea000383ffff */
.L_x_14913:
        /* <DEDUP_REMOVED lines=14> */
.L_x_33281:


//--------------------- .text._ZN10layer_norm31ln_parallel_residual_fwd_kernelINS_13Kernel_traitsIf13__nv_bfloat16fS2_fjLj1536ELj1ELj4ELj1ELj16ENS_18Kernel_traits_baseILj1536EfS2_fS2_fjLj128EEEEELb1ELb1ELb0EEEvNS_9FwdParamsE --------------------------
	.section	.text._ZN10layer_norm31ln_parallel_residual_fwd_kernelINS_13Kernel_traitsIf13__nv_bfloat16fS2_fjLj1536ELj1ELj4ELj1ELj16ENS_18Kernel_traits_baseILj1536EfS2_fS2_fjLj128EEEEELb1ELb1ELb0EEEvNS_9FwdParamsE,"ax",@progbits
	.align	128
        .global         _ZN10layer_norm31ln_parallel_residual_fwd_kernelINS_13Kernel_traitsIf13__nv_bfloat16fS2_fjLj1536ELj1ELj4ELj1ELj16ENS_18Kernel_traits_baseILj1536EfS2_fS2_fjLj128EEEEELb1ELb1ELb0EEEvNS_9FwdParamsE
        .type           _ZN10layer_norm31ln_parallel_residual_fwd_kernelINS_13Kernel_traitsIf13__nv_bfloat16fS2_fjLj1536ELj1ELj4ELj1ELj16ENS_18Kernel_traits_baseILj1536EfS2_fS2_fjLj128EEEEELb1ELb1ELb0EEEvNS_9FwdParamsE,@function
        .size           _ZN10layer_norm31ln_parallel_residual_fwd_kernelINS_13Kernel_traitsIf13__nv_bfloat16fS2_fjLj1536ELj1ELj4ELj1ELj16ENS_18Kernel_traits_baseILj1536EfS2_fS2_fjLj128EEEEELb1ELb1ELb0EEEvNS_9FwdParamsE,(.L_x_33282 - _ZN10layer_norm31ln_parallel_residual_fwd_kernelINS_13Kernel_traitsIf13__nv_bfloat16fS2_fjLj1536ELj1ELj4ELj1ELj16ENS_18Kernel_traits_baseILj1536EfS2_fS2_fjLj128EEEEELb1ELb1ELb0EEEvNS_9FwdParamsE)
        .other          _ZN10layer_norm31ln_parallel_residual_fwd_kernelINS_13Kernel_traitsIf13__nv_bfloat16fS2_fjLj1536ELj1ELj4ELj1ELj16ENS_18Kernel_traits_baseILj1536EfS2_fS2_fjLj128EEEEELb1ELb1ELb0EEEvNS_9FwdParamsE,@"STO_CUDA_ENTRY STV_DEFAULT"
_ZN10layer_norm31ln_parallel_residual_fwd_kernelINS_13Kernel_traitsIf13__nv_bfloat16fS2_fjLj1536ELj1ELj4ELj1ELj16ENS_18Kernel_traits_baseILj1536EfS2_fS2_fjLj128EEEEELb1ELb1ELb0EEEvNS_9FwdParamsE:
.text._ZN10layer_norm31ln_parallel_residual_fwd_kernelINS_13Kernel_traitsIf13__nv_bfloat16fS2_fjLj1536ELj1ELj4ELj1ELj16ENS_18Kernel_traits_baseILj1536EfS2_fS2_fjLj128EEEEELb1ELb1ELb0EEEvNS_9FwdParamsE:
        /* <DEDUP_REMOVED lines=33> */
[----:B------:R-:W-:-:S04]  /*0210*/  @P0 IADD3.X R167, PT, PT, RZ, R5, RZ, P1, !PT ;  /* 0x00000005ffa70210 */ /* 0x000fc80000ffe4ff */
[--C-:B------:R-:W-:Y:S01]  /*0220*/  SHF.R.U64 R185, R0, 0x2, R167.reuse ;  /* 0x0000000200b97819 */ /* 0x100fe200000012a7 */
        /* <DEDUP_REMOVED lines=14> */
[C---:B------:R-:W-:Y:S02]  /*0310*/  VIADD R118, R3.reuse, 0x1fd5c5a3 ;  /* 0x1fd5c5a303767836 */ /* 0x040fe40000000000 */
        /* <DEDUP_REMOVED lines=67> */
.L_x_14915:
        /* <DEDUP_REMOVED lines=15> */
[----:B------:R-:W-:-:S06]  /*0840*/  @P5 LOP3.LUT R105, R105, 0x20, RZ, 0xfc, !PT ;  /* 0x0000002069695812 */ /* 0x000fcc00078efcff */
[----:B------:R-:W0:Y:S01]  /*0850*/  @P3 LDC.64 R30, c[0x0][0x3d0] ;  /* 0x0000f400ff1e3b82 */ /* 0x000e220000000a00 */
[C---:B-1----:R-:W-:Y:S01]  /*0860*/  @P0 IMAD.WIDE.U32 R16, R105.reuse, 0x20, R16 ;  /* 0x0000002069100825 */ /* 0x042fe200078e0010 */
[----:B------:R-:W5:Y:S03]  /*0870*/  @P5 LDG.E.128 R4, desc[UR6][R14.64] ;  /* 0x000000060e045981 */ /* 0x000f66000c1e1d00 */
[----:B------:R-:W-:Y:S01]  /*0880*/  @P0 VIADD R105, R105, 0x20 ;  /* 0x0000002069690836 */ /* 0x000fe20000000000 */
[----:B------:R-:W5:Y:S02]  /*0890*/  @P5 LDG.E.128 R8, desc[UR6][R14.64+0x10] ;  /* 0x000010060e085981 */ /* 0x000f64000c1e1d00 */
[----:B------:R-:W1:Y:S01]  /*08a0*/  @P4 LDC.64 R12, c[0x0][0x3d0] ;  /* 0x0000f400ff0c4b82 */ /* 0x000e620000000a00 */
[C---:B--2---:R-:W-:Y:S01]  /*08b0*/  @P1 IMAD.WIDE.U32 R18, R105.reuse, 0x20, R18 ;  /* 0x0000002069121825 */ /* 0x044fe200078e0012 */
[----:B------:R-:W5:Y:S03]  /*08c0*/  @P0 LDG.E.128 R20, desc[UR6][R16.64] ;  /* 0x0000000610140981 */ /* 0x000f66000c1e1d00 */
[----:B------:R-:W-:Y:S01]  /*08d0*/  @P1 VIADD R105, R105, 0x20 ;  /* 0x0000002069691836 */ /* 0x000fe20000000000 */
[----:B------:R-:W5:Y:S03]  /*08e0*/  @P0 LDG.E.128 R24, desc[UR6][R16.64+0x10] ;  /* 0x0000100610180981 */ /* 0x000f66000c1e1d00 */
[C---:B---3--:R-:W-:Y:S01]  /*08f0*/  @P2 IMAD.WIDE.U32 R28, R105.reuse, 0x20, R28 ;  /* 0x00000020691c2825 */ /* 0x048fe200078e001c */
[----:B------:R-:W-:Y:S01]  /*0900*/  @P2 IADD3 R105, PT, PT, R105, 0x20, RZ ;  /* 0x0000002069692810 */ /* 0x000fe20007ffe0ff */
[----:B------:R-:W5:Y:S01]  /*0910*/  @P1 LDG.E.128 R36, desc[UR6][R18.64] ;  /* 0x0000000612241981 */ /* 0x000f62000c1e1d00 */
[----:B------:R-:W-:-:S02]  /*0920*/  CS2R R78, SRZ ;  /* 0x00000000004e7805 */ /* 0x000fc4000001ff00 */
[----:B------:R-:W-:Y:S02]  /*0930*/  CS2R R76, SRZ ;  /* 0x00000000004c7805 */ /* 0x000fe4000001ff00 */
[----:B------:R-:W-:Y:S01]  /*0940*/  CS2R R66, SRZ ;  /* 0x0000000000427805 */ /* 0x000fe2000001ff00 */
[----:B------:R2:W5:Y:S01]  /*0950*/  @P1 LDG.E.128 R40, desc[UR6][R18.64+0x10] ;  /* 0x0000100612281981 */ /* 0x000562000c1e1d00 */
[C---:B0-----:R-:W-:Y:S01]  /*0960*/  @P3 IMAD.WIDE.U32 R30, R105.reuse, 0x20, R30 ;  /* 0x00000020691e3825 */ /* 0x041fe200078e001e */
[----:B------:R-:W-:Y:S02]  /*0970*/  CS2R R64, SRZ ;  /* 0x0000000000407805 */ /* 0x000fe4000001ff00 */
[----:B------:R-:W-:Y:S01]  /*0980*/  CS2R R62, SRZ ;  /* 0x00000000003e7805 */ /* 0x000fe2000001ff00 */
[----:B------:R-:W5:Y:S01]  /*0990*/  @P2 LDG.E.128 R52, desc[UR6][R28.64] ;  /* 0x000000061c342981 */ /* 0x000f62000c1e1d00 */
[----:B------:R-:W-:Y:S01]  /*09a0*/  @P3 VIADD R105, R105, 0x20 ;  /* 0x0000002069693836 */ /* 0x000fe20000000000 */
[----:B------:R-:W-:-:S02]  /*09b0*/  CS2R R60, SRZ ;  /* 0x00000000003c7805 */ /* 0x000fc4000001ff00 */
[----:B------:R-:W-:Y:S01]  /*09c0*/  CS2R R50, SRZ ;  /* 0x0000000000327805 */ /* 0x000fe2000001ff00 */
[----:B------:R0:W5:Y:S01]  /*09d0*/  @P2 LDG.E.128 R56, desc[UR6][R28.64+0x10] ;  /* 0x000010061c382981 */ /* 0x000162000c1e1d00 */
[----:B-1----:R-:W-:Y:S01]  /*09e0*/  @P4 IMAD.WIDE.U32 R12, R105, 0x20, R12 ;  /* 0x00000020690c4825 */ /* 0x002fe200078e000c */
[----:B------:R-:W-:Y:S02]  /*09f0*/  CS2R R48, SRZ ;  /* 0x0000000000307805 */ /* 0x000fe4000001ff00 */
[----:B------:R-:W-:Y:S01]  /*0a00*/  CS2R R46, SRZ ;  /* 0x00000000002e7805 */ /* 0x000fe2000001ff00 */
[----:B------:R-:W5:Y:S01]  /*0a10*/  @P3 LDG.E.128 R68, desc[UR6][R30.64] ;  /* 0x000000061e443981 */ /* 0x000f62000c1e1d00 */
[----:B------:R-:W-:Y:S02]  /*0a20*/  CS2R R44, SRZ ;  /* 0x00000000002c7805 */ /* 0x000fe4000001ff00 */
[----:B------:R-:W-:Y:S02]  /*0a30*/  CS2R R34, SRZ ;  /* 0x0000000000227805 */ /* 0x000fe4000001ff00 */
[----:B------:R-:W-:Y:S01]  /*0a40*/  CS2R R32, SRZ ;  /* 0x0000000000207805 */ /* 0x000fe2000001ff00 */
[----:B------:R1:W5:Y:S01]  /*0a50*/  @P3 LDG.E.128 R72, desc[UR6][R30.64+0x10] ;  /* 0x000010061e483981 */ /* 0x000362000c1e1d00 */
[----:B--2---:R-:W-:-:S02]  /*0a60*/  CS2R R18, SRZ ;  /* 0x0000000000127805 */ /* 0x004fc4000001ff00 */
[----:B0-----:R-:W-:Y:S02]  /*0a70*/  CS2R R28, SRZ ;  /* 0x00000000001c7805 */ /* 0x001fe4000001ff00 */
[----:B------:R-:W-:Y:S01]  /*0a80*/  CS2R R16, SRZ ;  /* 0x0000000000107805 */ /* 0x000fe2000001ff00 */
[----:B------:R-:W5:Y:S01]  /*0a90*/  @P4 LDG.E.128 R84, desc[UR6][R12.64] ;  /* 0x000000060c544981 */ /* 0x000f62000c1e1d00 */
[----:B------:R-:W-:Y:S02]  /*0aa0*/  CS2R R14, SRZ ;  /* 0x00000000000e7805 */ /* 0x000fe4000001ff00 */
[----:B------:R-:W-:Y:S02]  /*0ab0*/  @P4 CS2R R98, SRZ ;  /* 0x0000000000624805 */ /* 0x000fe4000001ff00 */
[----:B------:R-:W-:Y:S01]  /*0ac0*/  @P4 CS2R R96, SRZ ;  /* 0x0000000000604805 */ /* 0x000fe2000001ff00 */
[----:B------:R0:W5:Y:S01]  /*0ad0*/  @P4 LDG.E.128 R88, desc[UR6][R12.64+0x10] ;  /* 0x000010060c584981 */ /* 0x000162000c1e1d00 */
[----:B------:R-:W-:-:S02]  /*0ae0*/  @P4 CS2R R94, SRZ ;  /* 0x00000000005e4805 */ /* 0x000fc4000001ff00 */
[----:B-1----:R-:W-:Y:S02]  /*0af0*/  CS2R R30, SRZ ;  /* 0x00000000001e7805 */ /* 0x002fe4000001ff00 */
[----:B------:R-:W-:Y:S02]  /*0b00*/  @P4 CS2R R92, SRZ ;  /* 0x00000000005c4805 */ /* 0x000fe4000001ff00 */
[----:B0-----:R-:W-:-:S07]  /*0b10*/  CS2R R12, SRZ ;  /* 0x00000000000c7805 */ /* 0x001fce000001ff00 */
.L_x_14916:
[----:B------:R-:W-:Y:S05]  /*0b20*/  BSYNC.RECONVERGENT B0 ;  /* 0x0000000000007941 */ /* 0x000fea0003800200 */
.L_x_14914:
[----:B------:R-:W1:Y:S02]  /*0b30*/  LDCU UR4, c[0x0][0x384] ;  /* 0x00007080ff0477ac */ /* 0x000e640008000800 */
[----:B-1----:R-:W-:-:S13]  /*0b40*/  ISETP.GE.AND P0, PT, R162, UR4, PT ;  /* 0x00000004a2007c0c */ /* 0x002fda000bf06270 */
[----:B------:R-:W-:Y:S05]  /*0b50*/  @P0 EXIT ;  /* 0x000000000000094d */ /* 0x000fea0003800000 */
[----:B0-----:R-:W-:-:S04]  /*0b60*/  IMAD.HI.U32 R100, R169, -0x326172a9, RZ ;  /* 0xcd9e8d57a9647827 */ /* 0x001fc800078e00ff */
[----:B------:R-:W-:Y:S01]  /*0b70*/  HFMA2 R165, -RZ, RZ, 0, 0 ;  /* 0x00000000ffa57431 */ /* 0x000fe200000001ff */
[----:B------:R-:W-:Y:S01]  /*0b80*/  LOP3.LUT R181, R0, 0x3, RZ, 0xc0, !PT ;  /* 0x0000000300b57812 */ /* 0x000fe200078ec0ff */
[----:B------:R-:W0:Y:S01]  /*0b90*/  LDCU UR10, c[0x0][0x408] ;  /* 0x00008100ff0a77ac */ /* 0x000e220008000800 */
[----:B------:R-:W-:Y:S01]  /*0ba0*/  IMAD.HI.U32 R101, R185, -0x2daee0ad, RZ ;  /* 0xd2511f53b9657827 */ /* 0x000fe200078e00ff */
[----:B------:R-:W-:Y:S01]  /*0bb0*/  LOP3.LUT R100, R167, R100, R2, 0x96, !PT ;  /* 0x00000064a7647212 */ /* 0x000fe200078e9602 */
[----:B------:R-:W1:Y:S02]  /*0bc0*/  LDCU UR13, c[0x0][0x388] ;  /* 0x00007100ff0d77ac */ /* 0x000e640008000800 */
[----:B------:R-:W-:Y:S01]  /*0bd0*/  IMAD R105, R185, -0x2daee0ad, RZ ;  /* 0xd2511f53b9697824 */ /* 0x000fe200078e02ff */
[----:B------:R-:W-:Y:S01]  /*0be0*/  LOP3.LUT R101, R101, R3, RZ, 0x3c, !PT ;  /* 0x0000000365657212 */ /* 0x000fe200078e3cff */
[----:B------:R-:W-:Y:S01]  /*0bf0*/  IMAD R103, R169, -0x326172a9, RZ ;  /* 0xcd9e8d57a9677824 */ /* 0x000fe200078e02ff */
[----:B------:R-:W2:Y:S01]  /*0c00*/  LDCU.U8 UR11, c[0x0][0x410] ;  /* 0x00008200ff0b77ac */ /* 0x000ea20008000000 */
[----:B------:R-:W-:Y:S01]  /*0c10*/  IMAD.HI.U32 R104, R100, -0x2daee0ad, RZ ;  /* 0xd2511f5364687827 */ /* 0x000fe200078e00ff */
[----:B------:R-:W3:Y:S03]  /*0c20*/  LDCU UR12, c[0x0][0x448] ;  /* 0x00008900ff0c77ac */ /* 0x000ee60008000800 */
[----:B------:R-:W-:Y:S01]  /*0c30*/  IMAD.HI.U32 R102, R101, -0x326172a9, RZ ;  /* 0xcd9e8d5765667827 */ /* 0x000fe200078e00ff */
[----:B------:R-:W-:Y:S01]  /*0c40*/  LOP3.LUT R104, R107, R105, R104, 0x96, !PT ;  /* 0x000000696b687212 */ /* 0x000fe200078e9668 */
[----:B------:R-:W4:Y:S02]  /*0c50*/  LDCU.64 UR4, c[0x0][0x398] ;  /* 0x00007300ff0477ac */ /* 0x000f240008000a00 */
[----:B------:R-:W-:Y:S01]  /*0c60*/  IMAD R101, R101, -0x326172a9, RZ ;  /* 0xcd9e8d5765657824 */ /* 0x000fe200078e02ff */
[----:B------:R-:W-:Y:S01]  /*0c70*/  LOP3.LUT R102, R106, R103, R102, 0x96, !PT ;  /* 0x000000676a667212 */ /* 0x000fe200078e9666 */
[----:B------:R-:W-:Y:S01]  /*0c80*/  IMAD R106, R100, -0x2daee0ad, RZ ;  /* 0xd2511f53646a7824 */ /* 0x000fe200078e02ff */
[----:B------:R-:W0:Y:S01]  /*0c90*/  LDCU.64 UR8, c[0x0][0x3a0] ;  /* 0x00007400ff0877ac */ /* 0x000e220008000a00 */
        /* <DEDUP_REMOVED lines=28> */
[----:B------:R-:W-:-:S03]  /*0e60*/  IMAD R106, R101, -0x2daee0ad, RZ ;  /* 0xd2511f53656a7824 */ /* 0x000fc600078e02ff */
        /* <DEDUP_REMOVED lines=19> */
[----:B01234-:R-:W-:-:S07]  /*0fa0*/  IMAD R183, R100, -0x2daee0ad, RZ ;  /* 0xd2511f5364b77824 */ /* 0x01ffce00078e02ff */
.L_x_15679:
        /* <DEDUP_REMOVED lines=41> */
.L_x_14922:
        /* <DEDUP_REMOVED lines=13> */
.L_x_14924:
[----:B------:R-:W-:Y:S05]  /*1310*/  BSYNC.RECONVERGENT B2 ;  /* 0x0000000000027941 */ /* 0x000fea0003800200 */
.L_x_14923:
        /* <DEDUP_REMOVED lines=61> */
.L_x_14921:
[----:B------:R-:W-:Y:S05]  /*16f0*/  BSYNC.RECONVERGENT B1 ;  /* 0x0000000000017941 */ /* 0x000fea0003800200 */
.L_x_14920:
        /* <DEDUP_REMOVED lines=9> */
[----:B0-----:R-:W-:Y:S01]  /*1790*/  FSETP.LE.FTZ.AND P3, PT, R109, R156, PT ;  /* 0x0000009c6d00720b */ /* 0x001fe20003f73000 */
        /* <DEDUP_REMOVED lines=12> */
.L_x_14927:
        /* <DEDUP_REMOVED lines=13> */
.L_x_14929:
[----:B------:R-:W-:Y:S05]  /*1930*/  BSYNC.RECONVERGENT B2 ;  /* 0x0000000000027941 */ /* 0x000fea0003800200 */
.L_x_14928:
        /* <DEDUP_REMOVED lines=29> */
[----:B------:R-:W-:Y:S02]  /*1b10*/  VIADD R111, R3, 0xa9066899 ;  /* 0xa9066899036f7836 */ /* 0x000fe40000000000 */
[----:B------:R-:W-:Y:S01]  /*1b20*/  IMAD.WIDE.U32 R190, R157, -0x326172a9, RZ ;  /* 0xcd9e8d579dbe7825 */ /* 0x000fe200078e00ff */
[----:B------:R-:W-:Y:S02]  /*1b30*/  IADD3 R157, PT, PT, R2, 0x1715609d, RZ ;  /* 0x1715609d029d7810 */ /* 0x000fe40007ffe0ff */
[----:B------:R-:W-:Y:S02]  /*1b40*/  LOP3.LUT R111, R111, R158, R189, 0x96, !PT ;  /* 0x0000009e6f6f7212 */ /* 0x000fe400078e96bd */
        /* <DEDUP_REMOVED lines=19> */
[----:B------:R-:W-:Y:S01]  /*1c80*/  IMAD.WIDE.U32 R188, R111, -0x2daee0ad, RZ ;  /* 0xd2511f536fbc7825 */ /* 0x000fe200078e00ff */
[----:B------:R-:W-:-:S03]  /*1c90*/  IADD3 R111, PT, PT, R3, -0x695add53, RZ ;  /* 0x96a522ad036f7810 */ /* 0x000fc60007ffe0ff */
[----:B------:R-:W-:Y:S01]  /*1ca0*/  IMAD.WIDE.U32 R190, R157, -0x326172a9, RZ ;  /* 0xcd9e8d579dbe7825 */ /* 0x000fe200078e00ff */
[----:B------:R-:W-:-:S03]  /*1cb0*/  LOP3.LUT R168, R111, R158, R189, 0x96, !PT ;  /* 0x0000009e6fa87212 */ /* 0x000fc600078e96bd */
[----:B------:R-:W-:Y:S02]  /*1cc0*/  VIADD R157, R2, 0x8ff34781 ;  /* 0x8ff34781029d7836 */ /* 0x000fe40000000000 */
[----:B------:R-:W-:Y:S01]  /*1cd0*/  IMAD.MOV.U32 R111, RZ, RZ, R0 ;  /* 0x000000ffff6f7224 */ /* 0x000fe200078e0000 */
[----:B------:R-:W-:Y:S01]  /*1ce0*/  MOV R0, R188 ;  /* 0x000000bc00007202 */ /* 0x000fe20000000f00 */
[----:B------:R-:W-:Y:S01]  /*1cf0*/  IMAD.MOV.U32 R164, RZ, RZ, R190 ;  /* 0x000000ffffa47224 */ /* 0x000fe200078e00be */
[----:B------:R-:W-:-:S07]  /*1d00*/  LOP3.LUT R166, R157, R186, R191, 0x96, !PT ;  /* 0x000000ba9da67212 */ /* 0x000fce00078e96bf */
.L_x_14926:
[----:B------:R-:W-:Y:S05]  /*1d10*/  BSYNC.RECONVERGENT B1 ;  /* 0x0000000000017941 */ /* 0x000fea0003800200 */
.L_x_14925:
        /* <DEDUP_REMOVED lines=19> */
.L_x_14932:
        /* <DEDUP_REMOVED lines=13> */
.L_x_14934:
[----:B------:R-:W-:Y:S05]  /*1f20*/  BSYNC.RECONVERGENT B2 ;  /* 0x0000000000027941 */ /* 0x000fea0003800200 */
.L_x_14933:
        /* <DEDUP_REMOVED lines=47> */
[----:B------:R-:W-:-:S03]  /*2220*/  IADD3 R157, PT, PT, R3, -0x24c28bd8, RZ ;  /* 0xdb3d7428039d7810 */ /* 0x000fc60007ffe0ff */
[----:B------:R-:W-:Y:S01]  /*2230*/  VIADD R111, R2, 0xf1bbcdc8 ;  /* 0xf1bbcdc8026f7836 */ /* 0x000fe20000000000 */
[----:B------:R-:W-:-:S04]  /*2240*/  LOP3.LUT R157, R157, R188, R159, 0x96, !PT ;  /* 0x000000bc9d9d7212 */ /* 0x000fc800078e969f */
[----:B------:R-:W-:Y:S01]  /*2250*/  LOP3.LUT R111, R111, R190, R187, 0x96, !PT ;  /* 0x000000be6f6f7212 */ /* 0x000fe200078e96bb */
[----:B------:R-:W-:-:S04]  /*2260*/  IMAD.WIDE.U32 R190, R157, -0x326172a9, RZ ;  /* 0xcd9e8d579dbe7825 */ /* 0x000fc800078e00ff */
[----:B------:R-:W-:Y:S01]  /*2270*/  IMAD.WIDE.U32 R188, R111, -0x2daee0ad, RZ ;  /* 0xd2511f536fbc7825 */ /* 0x000fe200078e00ff */
[----:B------:R-:W-:-:S03]  /*2280*/  IADD3 R111, PT, PT, R3, -0x695add53, RZ ;  /* 0x96a522ad036f7810 */ /* 0x000fc60007ffe0ff */
[----:B------:R-:W-:Y:S01]  /*2290*/  VIADD R157, R2, 0x8ff34781 ;  /* 0x8ff34781029d7836 */ /* 0x000fe20000000000 */
[----:B------:R-:W-:Y:S01]  /*22a0*/  LOP3.LUT R168, R111, R158, R189, 0x96, !PT ;  /* 0x0000009e6fa87212 */ /* 0x000fe200078e96bd */
[----:B------:R-:W-:Y:S01]  /*22b0*/  IMAD.MOV.U32 R111, RZ, RZ, R0 ;  /* 0x000000ffff6f7224 */ /* 0x000fe200078e0000 */
[----:B------:R-:W-:Y:S01]  /*22c0*/  MOV R0, R188 ;  /* 0x000000bc00007202 */ /* 0x000fe20000000f00 */
[----:B------:R-:W-:Y:S01]  /*22d0*/  IMAD.MOV.U32 R164, RZ, RZ, R190 ;  /* 0x000000ffffa47224 */ /* 0x000fe200078e00be */
[----:B------:R-:W-:Y:S01]  /*22e0*/  LOP3.LUT R166, R157, R186, R191, 0x96, !PT ;  /* 0x000000ba9da67212 */ /* 0x000fe200078e96bf */
[----:B------:R-:W-:-:S07]  /*22f0*/  IMAD.MOV.U32 R157, RZ, RZ, RZ ;  /* 0x000000ffff9d7224 */ /* 0x000fce00078e00ff */
.L_x_14931:
[----:B------:R-:W-:Y:S05]  /*2300*/  BSYNC.RECONVERGENT B1 ;  /* 0x0000000000017941 */ /* 0x000fea0003800200 */
.L_x_14930:
        /* <DEDUP_REMOVED lines=20> */
.L_x_14937:
        /* <DEDUP_REMOVED lines=13> */
.L_x_14939:
[----:B------:R-:W-:Y:S05]  /*2520*/  BSYNC.RECONVERGENT B2 ;  /* 0x0000000000027941 */ /* 0x000fea0003800200 */
.L_x_14938:
        /* <DEDUP_REMOVED lines=61> */
.L_x_14936:
[----:B------:R-:W-:Y:S05]  /*2900*/  BSYNC.RECONVERGENT B1 ;  /* 0x0000000000017941 */ /* 0x000fea0003800200 */
.L_x_14935:
        /* <DEDUP_REMOVED lines=19> */
.L_x_14942:
        /* <DEDUP_REMOVED lines=13> */
.L_x_14944:
[----:B------:R-:W-:Y:S05]  /*2b10*/  BSYNC.RECONVERGENT B2 ;  /* 0x0000000000027941 */ /* 0x000fea0003800200 */
.L_x_14943:
        /* <DEDUP_REMOVED lines=50> */
[----:B------:R-:W-:Y:S01]  /*2e40*/  LOP3.LUT R157, R157, R188, R159, 0x96, !PT ;  /* 0x000000bc9d9d7212 */ /* 0x000fe200078e969f */
[----:B------:R-:W-:Y:S02]  /*2e50*/  IMAD.MOV.U32 R159, RZ, RZ, RZ ;  /* 0x000000ffff9f7224 */ /* 0x000fe400078e00ff */
        /* <DEDUP_REMOVED lines=9> */
.L_x_14941:
[----:B------:R-:W-:Y:S05]  /*2ef0*/  BSYNC.RECONVERGENT B1 ;  /* 0x0000000000017941 */ /* 0x000fea0003800200 */
.L_x_14940:
        /* <DEDUP_REMOVED lines=18> */
.L_x_14947:
        /* <DEDUP_REMOVED lines=13> */
.L_x_14949:
[----:B------:R-:W-:Y:S05]  /*30f0*/  BSYNC.RECONVERGENT B2 ;  /* 0x0000000000027941 */ /* 0x000fea0003800200 */
.L_x_14948:
        /* <DEDUP_REMOVED lines=61> */
.L_x_14946:
[----:B------:R-:W-:Y:S05]  /*34d0*/  BSYNC.RECONVERGENT B1 ;  /* 0x0000000000017941 */ /* 0x000fea0003800200 */
.L_x_14945:
        /* <DEDUP_REMOVED lines=17> */
.L_x_14952:
        /* <DEDUP_REMOVED lines=13> */
.L_x_14954:
[----:B------:R-:W-:Y:S05]  /*36c0*/  BSYNC.RECONVERGENT B2 ;  /* 0x0000000000027941 */ /* 0x000fea0003800200 */
.L_x_14953:
        /* <DEDUP_REMOVED lines=61> */
.L_x_14951:
[----:B------:R-:W-:Y:S05]  /*3aa0*/  BSYNC.RECONVERGENT B1 ;  /* 0x0000000000017941 */ /* 0x000fea0003800200 */
.L_x_14950:
        /* <DEDUP_REMOVED lines=18> */
.L_x_14957:
        /* <DEDUP_REMOVED lines=13> */
.L_x_14959:
[----:B------:R-:W-:Y:S05]  /*3ca0*/  BSYNC.RECONVERGENT B2 ;  /* 0x0000000000027941 */ /* 0x000fea0003800200 */
.L_x_14958:
        /* <DEDUP_REMOVED lines=61> */
.L_x_14956:
[----:B------:R-:W-:Y:S05]  /*4080*/  BSYNC.RECONVERGENT B1 ;  /* 0x0000000000017941 */ /* 0x000fea0003800200 */
.L_x_14955:
[----:B------:R-:W-:Y:S01]  /*4090*/  I2FP.F32.U32 R159, R158 ;  /* 0x0000009e009f7245 */ /* 0x000fe20000201000 */
[----:B------:R-:W-:Y:S01]  /*40a0*/  FMUL.FTZ R109, R109, UR10 ;  /* 0x0000000a6d6d7c20 */ /* 0x000fe20008410000 */
[----:B------:R-:W-:Y:S01]  /*40b0*/  P2R R187, PR, RZ, 0x2 ;  /* 0x00000002ffbb7803 */ /* 0x000fe20000000000 */
[----:B------:R-:W-:Y:S01]  /*40c0*/  FMUL.FTZ R110, R110, UR10 ;  /* 0x0000000a6e6e7c20 */ /* 0x000fe20008410000 */
[C---:B------:R-:W-:Y:S01]  /*40d0*/  LOP3.LUT P1, RZ, R184.reuse, 0x10, RZ, 0xc0, !PT ;  /* 0x00000010b8ff7812 */ /* 0x040fe2000782c0ff */
[----:B------:R-:W-:Y:S01]  /*40e0*/  FFMA.FTZ R183, R159, R108, 1.1641532182693481445e-10 ;  /* 0x2f0000009fb77423 */ /* 0x000fe2000001006c */
[----:B------:R-:W-:Y:S01]  /*40f0*/  IMAD.U32 R108, R135, 0x10000, RZ ;  /* 0x00010000876c7824 */ /* 0x000fe200078e00ff */
[----:B------:R-:W-:Y:S01]  /*4100*/  P2R R188, PR, RZ, 0x1 ;  /* 0x00000001ffbc7803 */ /* 0x000fe20000000000 */
[----:B------:R-:W-:Y:S01]  /*4110*/  FMUL.FTZ R111, R111, UR10 ;  /* 0x0000000a6f6f7c20 */ /* 0x000fe20008410000 */
[----:B------:R-:W-:Y:S01]  /*4120*/  LOP3.LUT P0, RZ, R184, 0x8, RZ, 0xc0, !PT ;  /* 0x00000008b8ff7812 */ /* 0x000fe2000780c0ff */
[----:B------:R-:W-:Y:S01]  /*4130*/  FMUL.FTZ R135, R132, UR10 ;  /* 0x0000000a84877c20 */ /* 0x000fe20008410000 */
[----:B------:R-:W-:Y:S01]  /*4140*/  LOP3.LUT P6, RZ, R184, 0x4, RZ, 0xc0, !PT ;  /* 0x00000004b8ff7812 */ /* 0x000fe200078cc0ff */
[----:B------:R-:W-:Y:S01]  /*4150*/  FMUL.FTZ R186, R108, UR10 ;  /* 0x0000000a6cba7c20 */ /* 0x000fe20008410000 */
[----:B------:R-:W-:Y:S01]  /*4160*/  LOP3.LUT P5, RZ, R184, 0x2, RZ, 0xc0, !PT ;  /* 0x00000002b8ff7812 */ /* 0x000fe200078ac0ff */
[----:B------:R-:W-:Y:S01]  /*4170*/  FMUL.FTZ R157, R157, UR10 ;  /* 0x0000000a9d9d7c20 */ /* 0x000fe20008410000 */
[----:B------:R-:W-:Y:S01]  /*4180*/  FSEL R108, R109, RZ, P1 ;  /* 0x000000ff6d6c7208 */ /* 0x000fe20000800000 */
[----:B------:R-:W-:Y:S01]  /*4190*/  FMUL.FTZ R158, R134, UR10 ;  /* 0x0000000a869e7c20 */ /* 0x000fe20008410000 */
[----:B------:R-:W-:Y:S01]  /*41a0*/  ISETP.NE.AND P1, PT, R187, RZ, PT ;  /* 0x000000ffbb00720c */ /* 0x000fe20003f25270 */
[----:B------:R-:W-:Y:S01]  /*41b0*/  FMUL.FTZ R159, R133, UR10 ;  /* 0x0000000a859f7c20 */ /* 0x000fe20008410000 */
[----:B------:R-:W-:-:S02]  /*41c0*/  FSEL R109, R110, RZ, P0 ;  /* 0x000000ff6e6d7208 */ /* 0x000fc40000000000 */
[----:B------:R-:W-:Y:S02]  /*41d0*/  FSEL R110, R111, RZ, P6 ;  /* 0x000000ff6f6e7208 */ /* 0x000fe40003000000 */
[----:B------:R-:W-:Y:S02]  /*41e0*/  FSEL R111, R135, RZ, P5 ;  /* 0x000000ff876f7208 */ /* 0x000fe40002800000 */
[----:B------:R-:W-:Y:S02]  /*41f0*/  FSETP.GTU.FTZ.AND P5, PT, R183, R156, PT ;  /* 0x0000009cb700720b */ /* 0x000fe40003fbc000 */
[----:B------:R-:W-:Y:S02]  /*4200*/  FSEL R134, R157, RZ, P4 ;  /* 0x000000ff9d867208 */ /* 0x000fe40002000000 */
        /* <DEDUP_REMOVED lines=8> */
[----:B------:R-:W-:Y:S01]  /*4290*/  @P1 FADD.FTZ R132, R104, R132 ;  /* 0x0000008468841221 */ /* 0x000fe20000010000 */
[----:B------:R-:W-:Y:S01]  /*42a0*/  @P1 FADD.FTZ R133, R105, R133 ;  /* 0x0000008569851221 */ /* 0x000fe20000010000 */
[----:B------:R-:W-:Y:S01]  /*42b0*/  @P1 FADD.FTZ R134, R106, R134 ;  /* 0x000000866a861221 */ /* 0x000fe20000010000 */
[----:B------:R-:W-:Y:S01]  /*42c0*/  @P1 FADD.FTZ R135, R107, R135 ;  /* 0x000000876b871221 */ /* 0x000fe20000010000 */
[----:B------:R-:W-:Y:S01]  /*42d0*/  PLOP3.LUT P5, PT, P5, PT, PT, 0x8, 0x80 ;  /* 0x000000000080781c */ /* 0x000fe20002fae170 */
[----:B------:R-:W-:-:S12]  /*42e0*/  BRA `(.L_x_14960) ;  /* 0x0000006000807947 */ /* 0x000fd80003800000 */
.L_x_14919:
        /* <DEDUP_REMOVED lines=16> */
.L_x_14963:
        /* <DEDUP_REMOVED lines=13> */
.L_x_14965:
[----:B------:R-:W-:Y:S05]  /*44c0*/  BSYNC.RECONVERGENT B2 ;  /* 0x0000000000027941 */ /* 0x000fea0003800200 */
.L_x_14964:
        /* <DEDUP_REMOVED lines=61> */
.L_x_14962:
[----:B------:R-:W-:Y:S05]  /*48a0*/  BSYNC.RECONVERGENT B1 ;  /* 0x0000000000017941 */ /* 0x000fea0003800200 */
.L_x_14961:
        /* <DEDUP_REMOVED lines=10> */
[----:B------:R-:W-:Y:S01]  /*4950*/  IMAD.MOV.U32 R111, RZ, RZ, 0x2 ;  /* 0x00000002ff6f7424 */ /* 0x000fe200078e00ff */
[----:B0-----:R-:W-:Y:S01]  /*4960*/  FSETP.LE.FTZ.AND P4, PT, R109, R156, PT ;  /* 0x0000009c6d00720b */ /* 0x001fe20003f93000 */
[----:B------:R-:W-:-:S02]  /*4970*/  IMAD.MOV.U32 R109, RZ, RZ, R164 ;  /* 0x000000ffff6d7224 */ /* 0x000fc400078e00a4 */
[----:B-1----:R-:W-:-:S10]  /*4980*/  FMUL.FTZ R108, R157, R108 ;  /* 0x0000006c9d6c7220 */ /* 0x002fd40000410000 */
        /* <DEDUP_REMOVED lines=10> */
.L_x_14968:
        /* <DEDUP_REMOVED lines=13> */
.L_x_14970:
[----:B------:R-:W-:Y:S05]  /*4b00*/  BSYNC.RECONVERGENT B2 ;  /* 0x0000000000027941 */ /* 0x000fea0003800200 */
.L_x_14969:
        /* <DEDUP_REMOVED lines=61> */
.L_x_14967:
[----:B------:R-:W-:Y:S05]  /*4ee0*/  BSYNC.RECONVERGENT B1 ;  /* 0x0000000000017941 */ /* 0x000fea0003800200 */
.L_x_14966:
        /* <DEDUP_REMOVED lines=23> */
.L_x_14973:
        /* <DEDUP_REMOVED lines=13> */
.L_x_14975:
[----:B------:R-:W-:Y:S05]  /*5130*/  BSYNC.RECONVERGENT B2 ;  /* 0x0000000000027941 */ /* 0x000fea0003800200 */
.L_x_14974:
        /* <DEDUP_REMOVED lines=61> */
.L_x_14972:
[----:B------:R-:W-:Y:S05]  /*5510*/  BSYNC.RECONVERGENT B1 ;  /* 0x0000000000017941 */ /* 0x000fea0003800200 */
.L_x_14971:
        /* <DEDUP_REMOVED lines=20> */
.L_x_14978:
        /* <DEDUP_REMOVED lines=13> */
.L_x_14980:
[----:B------:R-:W-:Y:S05]  /*5730*/  BSYNC.RECONVERGENT B2 ;  /* 0x0000000000027941 */ /* 0x000fea0003800200 */
.L_x_14979:
        /* <DEDUP_REMOVED lines=61> */
.L_x_14977:
[----:B------:R-:W-:Y:S05]  /*5b10*/  BSYNC.RECONVERGENT B1 ;  /* 0x0000000000017941 */ /* 0x000fea0003800200 */
.L_x_14976:
        /* <DEDUP_REMOVED lines=24> */
.L_x_14983:
        /* <DEDUP_REMOVED lines=13> */
.L_x_14985:
[----:B------:R-:W-:Y:S05]  /*5d70*/  BSYNC.RECONVERGENT B2 ;  /* 0x0000000000027941 */ /* 0x000fea0003800200 */
.L_x_14984:
        /* <DEDUP_REMOVED lines=61> */
.L_x_14982:
[----:B------:R-:W-:Y:S05]  /*6150*/  BSYNC.RECONVERGENT B1 ;  /* 0x0000000000017941 */ /* 0x000fea0003800200 */
.L_x_14981:
        /* <DEDUP_REMOVED lines=21> */
.L_x_14988:
        /* <DEDUP_REMOVED lines=13> */
.L_x_14990:
[----:B------:R-:W-:Y:S05]  /*6380*/  BSYNC.RECONVERGENT B2 ;  /* 0x0000000000027941 */ /* 0x000fea0003800200 */
.L_x_14989:
        /* <DEDUP_REMOVED lines=24> */
[----:B------:R-:W-:Y:S01]  /*6510*/  VIADD R159, R3, 0xed9eba14 ;  /* 0xed9eba14039f7836 */ /* 0x000fe20000000000 */
[----:B------:R-:W-:-:S04]  /*6520*/  LOP3.LUT R111, R111, R186, R181, 0x96, !PT ;  /* 0x000000ba6f6f7212 */ /* 0x000fc800078e96b5 */
        /* <DEDUP_REMOVED lines=29> */
[----:B------:R-:W-:Y:S01]  /*6700*/  LOP3.LUT R168, R111, R176, R183, 0x96, !PT ;  /* 0x000000b06fa87212 */ /* 0x000fe200078e96b7 */
[----:B------:R-:W-:Y:S01]  /*6710*/  IMAD.MOV.U32 R164, RZ, RZ, R186 ;  /* 0x000000ffffa47224 */ /* 0x000fe200078e00ba */
[----:B------:R-:W-:Y:S01]  /*6720*/  LOP3.LUT R166, R159, R180, R187, 0x96, !PT ;  /* 0x000000b49fa67212 */ /* 0x000fe200078e96bb */
[----:B------:R-:W-:Y:S01]  /*6730*/  IMAD.MOV.U32 R159, RZ, RZ, RZ ;  /* 0x000000ffff9f7224 */ /* 0x000fe200078e00ff */
[----:B------:R-:W-:Y:S01]  /*6740*/  MOV R111, R0 ;  /* 0x00000000006f7202 */ /* 0x000fe20000000f00 */
[----:B------:R-:W-:-:S07]  /*6750*/  IMAD.MOV.U32 R0, RZ, RZ, R182 ;  /* 0x000000ffff007224 */ /* 0x000fce00078e00b6 */
.L_x_14987:
[----:B------:R-:W-:Y:S05]  /*6760*/  BSYNC.RECONVERGENT B1 ;  /* 0x0000000000017941 */ /* 0x000fea0003800200 */
.L_x_14986:
        /* <DEDUP_REMOVED lines=23> */
.L_x_14993:
        /* <DEDUP_REMOVED lines=13> */
.L_x_14995:
[----:B------:R-:W-:Y:S05]  /*69b0*/  BSYNC.RECONVERGENT B2 ;  /* 0x0000000000027941 */ /* 0x000fea0003800200 */
.L_x_14994:
        /* <DEDUP_REMOVED lines=57> */
[----:B------:R-:W-:Y:S01]  /*6d50*/  MOV R111, R0 ;  /* 0x00000000006f7202 */ /* 0x000fe20000000f00 */
[----:B------:R-:W-:Y:S01]  /*6d60*/  IMAD.MOV.U32 R0, RZ, RZ, R182 ;  /* 0x000000ffff007224 */ /* 0x000fe200078e00b6 */
[----:B------:R-:W-:Y:S01]  /*6d70*/  LOP3.LUT R166, R159, R180, R187, 0x96, !PT ;  /* 0x000000b49fa67212 */ /* 0x000fe200078e96bb */
[----:B------:R-:W-:-:S07]  /*6d80*/  IMAD.MOV.U32 R176, RZ, RZ, RZ ;  /* 0x000000ffffb07224 */ /* 0x000fce00078e00ff */
.L_x_14992:
[----:B------:R-:W-:Y:S05]  /*6d90*/  BSYNC.RECONVERGENT B1 ;  /* 0x0000000000017941 */ /* 0x000fea0003800200 */
.L_x_14991:
        /* <DEDUP_REMOVED lines=20> */
.L_x_14998:
        /* <DEDUP_REMOVED lines=13> */
.L_x_15000:
[----:B------:R-:W-:Y:S05]  /*6fb0*/  BSYNC.RECONVERGENT B2 ;  /* 0x0000000000027941 */ /* 0x000fea0003800200 */
.L_x_14999:
        /* <DEDUP_REMOVED lines=61> */
.L_x_14997:
[----:B------:R-:W-:Y:S05]  /*7390*/  BSYNC.RECONVERGENT B1 ;  /* 0x0000000000017941 */ /* 0x000fea0003800200 */
.L_x_14996:
        /* <DEDUP_REMOVED lines=24> */
.L_x_15003:
        /* <DEDUP_REMOVED lines=13> */
.L_x_15005:
[----:B------:R-:W-:Y:S05]  /*75f0*/  BSYNC.RECONVERGENT B2 ;  /* 0x0000000000027941 */ /* 0x000fea0003800200 */
.L_x_15004:
        /* <DEDUP_REMOVED lines=61> */
.L_x_15002:
[----:B------:R-:W-:Y:S05]  /*79d0*/  BSYNC.RECONVERGENT B1 ;  /* 0x0000000000017941 */ /* 0x000fea0003800200 */
.L_x_15001:
        /* <DEDUP_REMOVED lines=19> */
.L_x_15008:
        /* <DEDUP_REMOVED lines=13> */
.L_x_15010:
[----:B------:R-:W-:Y:S05]  /*7be0*/  BSYNC.RECONVERGENT B2 ;  /* 0x0000000000027941 */ /* 0x000fea0003800200 */
.L_x_15009:
        /* <DEDUP_REMOVED lines=61> */
.L_x_15007:
[----:B------:R-:W-:Y:S05]  /*7fc0*/  BSYNC.RECONVERGENT B1 ;  /* 0x0000000000017941 */ /* 0x000fea0003800200 */
.L_x_15006:
        /* <DEDUP_REMOVED lines=23> */
.L_x_15013:
        /* <DEDUP_REMOVED lines=13> */
.L_x_15015:
[----:B------:R-:W-:Y:S05]  /*8210*/  BSYNC.RECONVERGENT B2 ;  /* 0x0000000000027941 */ /* 0x000fea0003800200 */
.L_x_15014:
        /* <DEDUP_REMOVED lines=61> */
.L_x_15012:
[----:B------:R-:W-:Y:S05]  /*85f0*/  BSYNC.RECONVERGENT B1 ;  /* 0x0000000000017941 */ /* 0x000fea0003800200 */
.L_x_15011:
        /* <DEDUP_REMOVED lines=18> */
.L_x_15018:
        /* <DEDUP_REMOVED lines=13> */
.L_x_15020:
[----:B------:R-:W-:Y:S05]  /*87f0*/  BSYNC.RECONVERGENT B2 ;  /* 0x0000000000027941 */ /* 0x000fea0003800200 */
.L_x_15019:
        /* <DEDUP_REMOVED lines=12> */
[C---:B------:R-:W-:Y:S02]  /*88c0*/  IADD3 R179, PT, PT, R2.reuse, -0x255992d5, RZ ;  /* 0xdaa66d2b02b37810 */ /* 0x040fe40007ffe0ff */
        /* <DEDUP_REMOVED lines=36> */
[----:B------:R-:W-:Y:S02]  /*8b10*/  VIADD R159, R2, 0xf1bbcdc8 ;  /* 0xf1bbcdc8029f7836 */ /* 0x000fe40000000000 */
[----:B------:R-:W-:-:S03]  /*8b20*/  IMAD.MOV.U32 R181, RZ, RZ, RZ ;  /* 0x000000ffffb57224 */ /* 0x000fc600078e00ff */
        /* <DEDUP_REMOVED lines=10> */
.L_x_15017:
[----:B------:R-:W-:Y:S05]  /*8bd0*/  BSYNC.RECONVERGENT B1 ;  /* 0x0000000000017941 */ /* 0x000fea0003800200 */
.L_x_15016:
        /* <DEDUP_REMOVED lines=24> */
.L_x_15023:
        /* <DEDUP_REMOVED lines=13> */
.L_x_15025:
[----:B------:R-:W-:Y:S05]  /*8e30*/  BSYNC.RECONVERGENT B2 ;  /* 0x0000000000027941 */ /* 0x000fea0003800200 */
.L_x_15024:
        /* <DEDUP_REMOVED lines=59> */
[----:B------:R-:W-:Y:S02]  /*91f0*/  IMAD.MOV.U32 R0, RZ, RZ, R188 ;  /* 0x000000ffff007224 */ /* 0x000fe400078e00bc */
[----:B------:R-:W-:-:S07]  /*9200*/  IMAD.MOV.U32 R182, RZ, RZ, RZ ;  /* 0x000000ffffb67224 */ /* 0x000fce00078e00ff */
.L_x_15022:
[----:B------:R-:W-:Y:S05]  /*9210*/  BSYNC.RECONVERGENT B1 ;  /* 0x0000000000017941 */ /* 0x000fea0003800200 */
.L_x_15021:
        /* <DEDUP_REMOVED lines=19> */
.L_x_15028:
        /* <DEDUP_REMOVED lines=13> */
.L_x_15030:
[----:B------:R-:W-:Y:S05]  /*9420*/  BSYNC.RECONVERGENT B2 ;  /* 0x0000000000027941 */ /* 0x000fea0003800200 */
.L_x_15029:
        /* <DEDUP_REMOVED lines=61> */
.L_x_15027:
[----:B------:R-:W-:Y:S05]  /*9800*/  BSYNC.RECONVERGENT B1 ;  /* 0x0000000000017941 */ /* 0x000fea0003800200 */
.L_x_15026:
        /* <DEDUP_REMOVED lines=23> */
.L_x_15033:
        /* <DEDUP_REMOVED lines=13> */
.L_x_15035:
[----:B------:R-:W-:Y:S05]  /*9a50*/  BSYNC.RECONVERGENT B2 ;  /* 0x0000000000027941 */ /* 0x000fea0003800200 */
.L_x_15034:
        /* <DEDUP_REMOVED lines=61> */
.L_x_15032:
[----:B------:R-:W-:Y:S05]  /*9e30*/  BSYNC.RECONVERGENT B1 ;  /* 0x0000000000017941 */ /* 0x000fea0003800200 */
.L_x_15031:
        /* <DEDUP_REMOVED lines=18> */
.L_x_15038:
        /* <DEDUP_REMOVED lines=15> */
.L_x_15040:
[----:B------:R-:W-:Y:S05]  /*a050*/  BSYNC.RECONVERGENT B2 ;  /* 0x0000000000027941 */ /* 0x000fea0003800200 */
.L_x_15039:
        /* <DEDUP_REMOVED lines=50> */
[----:B------:R-:W-:Y:S02]  /*a380*/  LOP3.LUT R159, R159, R190, R187, 0x96, !PT ;  /* 0x000000be9f9f7212 */ /* 0x000fe400078e96bb */
[----:B------:R-:W-:Y:S01]  /*a390*/  MOV R183, R0 ;  /* 0x0000000000b77202 */ /* 0x000fe20000000f00 */
[----:B------:R-:W-:Y:S01]  /*a3a0*/  IMAD.WIDE.U32 R190, R181, -0x326172a9, RZ ;  /* 0xcd9e8d57b5be7825 */ /* 0x000fe200078e00ff */
[----:B------:R-:W-:-:S03]  /*a3b0*/  IADD3 R181, PT, PT, R2, -0x700cb87f, RZ ;  /* 0x8ff3478102b57810 */ /* 0x000fc60007ffe0ff */
[----:B------:R-:W-:Y:S01]  /*a3c0*/  IMAD.WIDE.U32 R188, R159, -0x2daee0ad, RZ ;  /* 0xd2511f539fbc7825 */ /* 0x000fe200078e00ff */
[----:B------:R-:W-:-:S03]  /*a3d0*/  LOP3.LUT R166, R181, R186, R191, 0x96, !PT ;  /* 0x000000bab5a67212 */ /* 0x000fc600078e96bf */
[----:B------:R-:W-:Y:S02]  /*a3e0*/  VIADD R159, R3, 0x96a522ad ;  /* 0x96a522ad039f7836 */ /* 0x000fe40000000000 */
[----:B------:R-:W-:Y:S02]  /*a3f0*/  IMAD.MOV.U32 R164, RZ, RZ, R190 ;  /* 0x000000ffffa47224 */ /* 0x000fe400078e00be */
[----:B------:R-:W-:Y:S01]  /*a400*/  IMAD.MOV.U32 R0, RZ, RZ, R188 ;  /* 0x000000ffff007224 */ /* 0x000fe200078e00bc */
[----:B------:R-:W-:Y:S01]  /*a410*/  LOP3.LUT R168, R159, R182, R189, 0x96, !PT ;  /* 0x000000b69fa87212 */ /* 0x000fe200078e96bd */
[----:B------:R-:W-:-:S07]  /*a420*/  IMAD.MOV.U32 R181, RZ, RZ, RZ ;  /* 0x000000ffffb57224 */ /* 0x000fce00078e00ff */
.L_x_15037:
[----:B------:R-:W-:Y:S05]  /*a430*/  BSYNC.RECONVERGENT B1 ;  /* 0x0000000000017941 */ /* 0x000fea0003800200 */
.L_x_15036:
[----:B------:R-:W-:Y:S02]  /*a440*/  I2FP.F32.U32 R159, R183 ;  /* 0x000000b7009f7245 */ /* 0x000fe40000201000 */
[----:B------:R-:W-:Y:S02]  /*a450*/  PRMT R182, R175, 0x7632, R182 ;  /* 0x00007632afb67816 */ /* 0x000fe400000000b6 */
[----:B------:R-:W-:Y:S01]  /*a460*/  FSEL R135, R135, RZ, P5 ;  /* 0x000000ff87877208 */ /* 0x000fe20002800000 */
[----:B------:R-:W-:Y:S01]  /*a470*/  FFMA.FTZ R159, R159, R158, 1.1641532182693481445e-10 ;  /* 0x2f0000009f9f7423 */ /* 0x000fe2000001009e */
[----:B------:R-:W-:-:S04]  /*a480*/  SHF.L.U32 R182, R182, 0x10, RZ ;  /* 0x00000010b6b67819 */ /* 0x000fc800000006ff */
[----:B------:R-:W-:Y:S01]  /*a490*/  FSETP.GTU.FTZ.AND P6, PT, R159, R156, PT ;  /* 0x0000009c9f00720b */ /* 0x000fe20003fdc000 */
[----:B------:R-:W-:-:S05]  /*a4a0*/  FMUL.FTZ R182, R182, R157 ;  /* 0x0000009db6b67220 */ /* 0x000fca0000410000 */
[----:B------:R-:W-:Y:S02]  /*a4b0*/  FSEL R156, R182, RZ, !P6 ;  /* 0x000000ffb69c7208 */ /* 0x000fe40007000000 */
[----:B------:R-:W-:-:S03]  /*a4c0*/  SEL R182, RZ, 0x1, P6 ;  /* 0x00000001ffb67807 */ /* 0x000fc60003000000 */
[----:B------:R-:W-:-:S04]  /*a4d0*/  FADD.FTZ R135, R156, R135 ;  /* 0x000000879c877221 */ /* 0x000fc80000010000 */
[----:B------:R-:W-:-:S07]  /*a4e0*/  @P1 FADD.FTZ R135, R107, R135 ;  /* 0x000000876b871221 */ /* 0x000fce0000010000 */
.L_x_14960:
        /* <DEDUP_REMOVED lines=44> */
.L_x_15041:
[----:B------:R-:W-:Y:S01]  /*a7b0*/  IMAD.MOV.U32 R183, RZ, RZ, R0 ;  /* 0x000000ffffb77224 */ /* 0x000fe200078e0000 */
[----:B------:R-:W-:-:S07]  /*a7c0*/  IADD3 R0, PT, PT, R178, 0x20, RZ ;  /* 0x00000020b2007810 */ /* 0x000fce0007ffe0ff */
.L_x_14918:
[----:B------:R-:W-:Y:S05]  /*a7d0*/  BSYNC.RECONVERGENT B0 ;  /* 0x0000000000007941 */ /* 0x000fea0003800200 */
.L_x_14917:
        /* <DEDUP_REMOVED lines=11> */
[----:B------:R-:W4:Y:S01]  /*a890*/  @P1 LDC.64 R114, c[0x0][0x3a0] ;  /* 0x0000e800ff721b82 */ /* 0x000f220000000a00 */
[----:B--2---:R-:W-:-:S06]  /*a8a0*/  IMAD.WIDE.U32 R136, R0, 0x10, R136 ;  /* 0x0000001000887825 */ /* 0x004fcc00078e0088 */
[----:B------:R-:W5:Y:S01]  /*a8b0*/  LDG.E.128 R136, desc[UR6][R136.64] ;  /* 0x0000000688887981 */ /* 0x000f62000c1e1d00 */
[----:B---3--:R-:W-:-:S05]  /*a8c0*/  @P0 IMAD.WIDE.U32 R112, R0, 0x10, R112 ;  /* 0x0000001000700825 */ /* 0x008fca00078e0070 */
[----:B------:R2:W5:Y:S01]  /*a8d0*/  @P0 LDG.E.128 R172, desc[UR6][R112.64] ;  /* 0x0000000670ac0981 */ /* 0x000562000c1e1d00 */
[----:B----4-:R-:W-:-:S05]  /*a8e0*/  @P1 IMAD.WIDE.U32 R114, R0, 0x20, R114 ;  /* 0x0000002000721825 */ /* 0x010fca00078e0072 */
[----:B------:R2:W5:Y:S04]  /*a8f0*/  @P1 LDG.E.128 R100, desc[UR6][R114.64] ;  /* 0x0000000672641981 */ /* 0x000568000c1e1d00 */
[----:B------:R2:W5:Y:S01]  /*a900*/  @P1 LDG.E.128 R104, desc[UR6][R114.64+0x10] ;  /* 0x0000100672681981 */ /* 0x000562000c1e1d00 */
[----:B------:R-:W-:Y:S05]  /*a910*/  @!P0 BRA `(.L_x_15044) ;  /* 0x0000006000808947 */ /* 0x000fea0003800000 */
[----:B------:R-:W-:Y:S01]  /*a920*/  ISETP.NE.AND P2, PT, R181, 0x1, PT ;  /* 0x00000001b500780c */ /* 0x000fe20003f45270 */
[----:B------:R-:W-:Y:S01]  /*a930*/  BSSY.RECONVERGENT B1, `(.L_x_15045) ;  /* 0x0000059000017945 */ /* 0x000fe20003800200 */
[----:B--2---:R-:W-:Y:S01]  /*a940*/  IMAD.MOV.U32 R115, RZ, RZ, 0x2 ;  /* 0x00000002ff737424 */ /* 0x004fe200078e00ff */
[----:B01----:R-:W-:Y:S01]  /*a950*/  MOV R156, R183 ;  /* 0x000000b7009c7202 */ /* 0x003fe20000000f00 */
        /* <DEDUP_REMOVED lines=12> */
.L_x_15047:
        /* <DEDUP_REMOVED lines=13> */
.L_x_15049:
[----:B------:R-:W-:Y:S05]  /*aaf0*/  BSYNC.RECONVERGENT B2 ;  /* 0x0000000000027941 */ /* 0x000fea0003800200 */
.L_x_15048:
        /* <DEDUP_REMOVED lines=58> */
[----:B------:R-:W-:Y:S01]  /*aea0*/  IMAD.MOV.U32 R115, RZ, RZ, RZ ;  /* 0x000000ffff737224 */ /* 0x000fe200078e00ff */
[----:B------:R-:W-:-:S07]  /*aeb0*/  MOV R112, R183 ;  /* 0x000000b700707202 */ /* 0x000fce0000000f00 */
.L_x_15046:
[----:B------:R-:W-:Y:S05]  /*aec0*/  BSYNC.RECONVERGENT B1 ;  /* 0x0000000000017941 */ /* 0x000fea0003800200 */
.L_x_15045:
        /* <DEDUP_REMOVED lines=24> */
.L_x_15052:
        /* <DEDUP_REMOVED lines=13> */
.L_x_15054:
[----:B------:R-:W-:Y:S05]  /*b120*/  BSYNC.RECONVERGENT B2 ;  /* 0x0000000000027941 */ /* 0x000fea0003800200 */
.L_x_15053:
        /* <DEDUP_REMOVED lines=61> */
.L_x_15051:
[----:B------:R-:W-:Y:S05]  /*b500*/  BSYNC.RECONVERGENT B1 ;  /* 0x0000000000017941 */ /* 0x000fea0003800200 */
.L_x_15050:
[----:B------:R-:W-:Y:S01]  /*b510*/  I2FP.F32.U32 R114, R114 ;  /* 0x0000007200727245 */ /* 0x000fe20000201000 */
[----:B------:R-:W-:Y:S01]  /*b520*/  BSSY.RECONVERGENT B1, `(.L_x_15055) ;  /* 0x0000061000017945 */ /* 0x000fe20003800200 */
[----:B------:R-:W-:Y:S02]  /*b530*/  SHF.L.U32 R113, R172, 0x10, RZ ;  /* 0x00000010ac717819 */ /* 0x000fe400000006ff */
[----:B------:R-:W-:Y:S01]  /*b540*/  ISETP.NE.AND P3, PT, R170, 0x1, PT ;  /* 0x00000001aa00780c */ /* 0x000fe20003f65270 */
[----:B------:R-:W-:Y:S02]  /*b550*/  FFMA.FTZ R114, R114, R159, 1.1641532182693481445e-10 ;  /* 0x2f00000072727423 */ /* 0x000fe4000001009f */
[----:B------:R-:W-:Y:S01]  /*b560*/  FMUL.FTZ R115, R113, R158 ;  /* 0x0000009e71737220 */ /* 0x000fe20000410000 */
[----:B------:R-:W-:Y:S02]  /*b570*/  FSEL R113, R112, RZ, P4 ;  /* 0x000000ff70717208 */ /* 0x000fe40002000000 */
[----:B------:R-:W-:-:S04]  /*b580*/  FSETP.GTU.FTZ.AND P2, PT, R114, R157, PT ;  /* 0x0000009d7200720b */ /* 0x000fc80003f5c000 */
        /* <DEDUP_REMOVED lines=15> */
.L_x_15057:
        /* <DEDUP_REMOVED lines=13> */
.L_x_15059:
[----:B------:R-:W-:Y:S05]  /*b750*/  BSYNC.RECONVERGENT B2 ;  /* 0x0000000000027941 */ /* 0x000fea0003800200 */
.L_x_15058:
        /* <DEDUP_REMOVED lines=61> */
.L_x_15056:
[----:B------:R-:W-:Y:S05]  /*bb30*/  BSYNC.RECONVERGENT B1 ;  /* 0x0000000000017941 */ /* 0x000fea0003800200 */
.L_x_15055:
[----:B------:R-:W-:Y:S01]  /*bb40*/  I2FP.F32.U32 R114, R113 ;  /* 0x0000007100727245 */ /* 0x000fe20000201000 */
[----:B------:R-:W-:Y:S01]  /*bb50*/  BSSY.RECONVERGENT B1, `(.L_x_15060) ;  /* 0x000005e000017945 */ /* 0x000fe20003800200 */
[----:B------:R-:W-:Y:S02]  /*bb60*/  ISETP.NE.AND P2, PT, R115, 0x1, PT ;  /* 0x000000017300780c */ /* 0x000fe40003f45270 */
[----:B------:R-:W-:Y:S01]  /*bb70*/  SHF.L.U32 R113, R136, 0x10, RZ ;  /* 0x0000001088717819 */ /* 0x000fe200000006ff */
[----:B------:R-:W-:Y:S01]  /*bb80*/  FFMA.FTZ R114, R114, R159, 1.1641532182693481445e-10 ;  /* 0x2f00000072727423 */ /* 0x000fe2000001009f */
[----:B------:R-:W-:Y:S01]  /*bb90*/  LOP3.LUT R184, R184, 0xfffffff7, RZ, 0xc0, !PT ;  /* 0xfffffff7b8b87812 */ /* 0x000fe200078ec0ff */
[----:B------:R-:W-:Y:S02]  /*bba0*/  IMAD.MOV.U32 R136, RZ, RZ, 0x2 ;  /* 0x00000002ff887424 */ /* 0x000fe400078e00ff */
        /* <DEDUP_REMOVED lines=13> */
.L_x_15062:
        /* <DEDUP_REMOVED lines=13> */
.L_x_15064:
[----:B------:R-:W-:Y:S05]  /*bd50*/  BSYNC.RECONVERGENT B2 ;  /* 0x0000000000027941 */ /* 0x000fea0003800200 */
.L_x_15063:
        /* <DEDUP_REMOVED lines=30> */
[----:B------:R-:W-:Y:S01]  /*bf40*/  IMAD.WIDE.U32 R180, R179, -0x326172a9, RZ ;  /* 0xcd9e8d57b3b47825 */ /* 0x000fe200078e00ff */
[----:B------:R-:W-:-:S03]  /*bf50*/  IADD3 R179, PT, PT, R3, 0x646e171e, RZ ;  /* 0x646e171e03b37810 */ /* 0x000fc60007ffe0ff */
[----:B------:R-:W-:Y:S01]  /*bf60*/  IMAD.WIDE.U32 R176, R177, -0x2daee0ad, RZ ;  /* 0xd2511f53b1b07825 */ /* 0x000fe200078e00ff */
[----:B------:R-:W-:-:S04]  /*bf70*/  LOP3.LUT R115, R115, R170, R181, 0x96, !PT ;  /* 0x000000aa73737212 */ /* 0x000fc800078e96b5 */
        /* <DEDUP_REMOVED lines=24> */
[----:B------:R-:W-:Y:S02]  /*c100*/  LOP3.LUT R168, R171, R114, R177, 0x96, !PT ;  /* 0x00000072aba87212 */ /* 0x000fe400078e96b1 */
[----:B------:R-:W-:Y:S01]  /*c110*/  MOV R114, R156 ;  /* 0x0000009c00727202 */ /* 0x000fe20000000f00 */
[----:B------:R-:W-:-:S07]  /*c120*/  IMAD.MOV.U32 R156, RZ, RZ, R176 ;  /* 0x000000ffff9c7224 */ /* 0x000fce00078e00b0 */
.L_x_15061:
[----:B------:R-:W-:Y:S05]  /*c130*/  BSYNC.RECONVERGENT B1 ;  /* 0x0000000000017941 */ /* 0x000fea0003800200 */
.L_x_15060:
        /* <DEDUP_REMOVED lines=24> */
.L_x_15067:
        /* <DEDUP_REMOVED lines=13> */
.L_x_15069:
[----:B------:R-:W-:Y:S05]  /*c390*/  BSYNC.RECONVERGENT B2 ;  /* 0x0000000000027941 */ /* 0x000fea0003800200 */
.L_x_15068:
        /* <DEDUP_REMOVED lines=61> */
.L_x_15066:
[----:B------:R-:W-:Y:S05]  /*c770*/  BSYNC.RECONVERGENT B1 ;  /* 0x0000000000017941 */ /* 0x000fea0003800200 */
.L_x_15065:
[----:B------:R-:W-:Y:S01]  /*c780*/  I2FP.F32.U32 R114, R114 ;  /* 0x0000007200727245 */ /* 0x000fe20000201000 */
[----:B------:R-:W-:Y:S01]  /*c790*/  BSSY.RECONVERGENT B1, `(.L_x_15070) ;  /* 0x000005f000017945 */ /* 0x000fe20003800200 */
[----:B------:R-:W-:Y:S01]  /*c7a0*/  ISETP.NE.AND P2, PT, R171, 0x1, PT ;  /* 0x00000001ab00780c */ /* 0x000fe20003f45270 */
[----:B------:R-:W-:Y:S01]  /*c7b0*/  IMAD.MOV.U32 R176, RZ, RZ, 0x2 ;  /* 0x00000002ffb07424 */ /* 0x000fe200078e00ff */
[C---:B------:R-:W-:Y:S01]  /*c7c0*/  SHF.L.U32 R115, R137.reuse, 0x10, RZ ;  /* 0x0000001089737819 */ /* 0x040fe200000006ff */
[----:B------:R-:W-:Y:S01]  /*c7d0*/  FFMA.FTZ R114, R114, R159, 1.1641532182693481445e-10 ;  /* 0x2f00000072727423 */ /* 0x000fe2000001009f */
[----:B------:R-:W-:Y:S01]  /*c7e0*/  LOP3.LUT R184, R184, 0xfffffffb, RZ, 0xc0, !PT ;  /* 0xfffffffbb8b87812 */ /* 0x000fe200078ec0ff */
        /* <DEDUP_REMOVED lines=14> */
.L_x_15072:
        /* <DEDUP_REMOVED lines=13> */
.L_x_15074:
[----:B------:R-:W-:Y:S05]  /*c9a0*/  BSYNC.RECONVERGENT B2 ;  /* 0x0000000000027941 */ /* 0x000fea0003800200 */
.L_x_15073:
        /* <DEDUP_REMOVED lines=61> */
.L_x_15071:
[----:B------:R-:W-:Y:S05]  /*cd80*/  BSYNC.RECONVERGENT B1 ;  /* 0x0000000000017941 */ /* 0x000fea0003800200 */
.L_x_15070:
        /* <DEDUP_REMOVED lines=23> */
.L_x_15077:
        /* <DEDUP_REMOVED lines=13> */
.L_x_15079:
[----:B------:R-:W-:Y:S05]  /*cfd0*/  BSYNC.RECONVERGENT B2 ;  /* 0x0000000000027941 */ /* 0x000fea0003800200 */
.L_x_15078:
        /* <DEDUP_REMOVED lines=61> */
.L_x_15076:
[----:B------:R-:W-:Y:S05]  /*d3b0*/  BSYNC.RECONVERGENT B1 ;  /* 0x0000000000017941 */ /* 0x000fea0003800200 */
.L_x_15075:
        /* <DEDUP_REMOVED lines=20> */
.L_x_15082:
        /* <DEDUP_REMOVED lines=13> */
.L_x_15084:
[----:B------:R-:W-:Y:S05]  /*d5d0*/  BSYNC.RECONVERGENT B2 ;  /* 0x0000000000027941 */ /* 0x000fea0003800200 */
.L_x_15083:
        /* <DEDUP_REMOVED lines=61> */
.L_x_15081:
[----:B------:R-:W-:Y:S05]  /*d9b0*/  BSYNC.RECONVERGENT B1 ;  /* 0x0000000000017941 */ /* 0x000fea0003800200 */
.L_x_15080:
        /* <DEDUP_REMOVED lines=24> */
.L_x_15087:
        /* <DEDUP_REMOVED lines=13> */
.L_x_15089:
[----:B------:R-:W-:Y:S05]  /*dc10*/  BSYNC.RECONVERGENT B2 ;  /* 0x0000000000027941 */ /* 0x000fea0003800200 */
.L_x_15088:
        /* <DEDUP_REMOVED lines=61> */
.L_x_15086:
[----:B------:R-:W-:Y:S05]  /*dff0*/  BSYNC.RECONVERGENT B1 ;  /* 0x0000000000017941 */ /* 0x000fea0003800200 */
.L_x_15085:
        /* <DEDUP_REMOVED lines=19> */
.L_x_15092:
        /* <DEDUP_REMOVED lines=13> */
.L_x_15094:
[----:B------:R-:W-:Y:S05]  /*e200*/  BSYNC.RECONVERGENT B2 ;  /* 0x0000000000027941 */ /* 0x000fea0003800200 */
.L_x_15093:
        /* <DEDUP_REMOVED lines=61> */
.L_x_15091:
[----:B------:R-:W-:Y:S05]  /*e5e0*/  BSYNC.RECONVERGENT B1 ;  /* 0x0000000000017941 */ /* 0x000fea0003800200 */
.L_x_15090:
        /* <DEDUP_REMOVED lines=23> */
.L_x_15097:
        /* <DEDUP_REMOVED lines=13> */
.L_x_15099:
[----:B------:R-:W-:Y:S05]  /*e830*/  BSYNC.RECONVERGENT B2 ;  /* 0x0000000000027941 */ /* 0x000fea0003800200 */
.L_x_15098:
        /* <DEDUP_REMOVED lines=61> */
.L_x_15096:
[----:B------:R-:W-:Y:S05]  /*ec10*/  BSYNC.RECONVERGENT B1 ;  /* 0x0000000000017941 */ /* 0x000fea0003800200 */
.L_x_15095:
        /* <DEDUP_REMOVED lines=18> */
.L_x_15102:
        /* <DEDUP_REMOVED lines=13> */
.L_x_15104:
[----:B------:R-:W-:Y:S05]  /*ee10*/  BSYNC.RECONVERGENT B2 ;  /* 0x0000000000027941 */ /* 0x000fea0003800200 */
.L_x_15103:
        /* <DEDUP_REMOVED lines=61> */
.L_x_15101:
[----:B------:R-:W-:Y:S05]  /*f1f0*/  BSYNC.RECONVERGENT B1 ;  /* 0x0000000000017941 */ /* 0x000fea0003800200 */
.L_x_15100:
        /* <DEDUP_REMOVED lines=24> */
.L_x_15107:
        /* <DEDUP_REMOVED lines=13> */
.L_x_15109:
[----:B------:R-:W-:Y:S05]  /*f450*/  BSYNC.RECONVERGENT B2 ;  /* 0x0000000000027941 */ /* 0x000fea0003800200 */
.L_x_15108:
        /* <DEDUP_REMOVED lines=51> */
[----:B------:R-:W-:Y:S01]  /*f790*/  LOP3.LUT R181, R181, R188, R183, 0x96, !PT ;  /* 0x000000bcb5b57212 */ /* 0x000fe200078e96b7 */
[----:B------:R-:W-:Y:S02]  /*f7a0*/  IMAD.MOV.U32 R183, RZ, RZ, RZ ;  /* 0x000000ffffb77224 */ /* 0x000fe400078e00ff */
[----:B------:R-:W-:-:S04]  /*f7b0*/  IMAD.WIDE.U32 R188, R179, -0x2daee0ad, RZ ;  /* 0xd2511f53b3bc7825 */ /* 0x000fc800078e00ff */
[----:B------:R-:W-:Y:S01]  /*f7c0*/  IMAD.WIDE.U32 R190, R181, -0x326172a9, RZ ;  /* 0xcd9e8d57b5be7825 */ /* 0x000fe200078e00ff */
[----:B------:R-:W-:-:S03]  /*f7d0*/  IADD3 R181, PT, PT, R2, -0x700cb87f, RZ ;  /* 0x8ff3478102b57810 */ /* 0x000fc60007ffe0ff */
[----:B------:R-:W-:Y:S01]  /*f7e0*/  VIADD R179, R3, 0x96a522ad ;  /* 0x96a522ad03b37836 */ /* 0x000fe20000000000 */
[----:B------:R-:W-:Y:S01]  /*f7f0*/  LOP3.LUT R166, R181, R186, R191, 0x96, !PT ;  /* 0x000000bab5a67212 */ /* 0x000fe200078e96bf */
[----:B------:R-:W-:Y:S02]  /*f800*/  IMAD.MOV.U32 R164, RZ, RZ, R190 ;  /* 0x000000ffffa47224 */ /* 0x000fe400078e00be */
[----:B------:R-:W-:Y:S01]  /*f810*/  IMAD.MOV.U32 R156, RZ, RZ, R188 ;  /* 0x000000ffff9c7224 */ /* 0x000fe200078e00bc */
[----:B------:R-:W-:-:S07]  /*f820*/  LOP3.LUT R168, R179, R182, R189, 0x96, !PT ;  /* 0x000000b6b3a87212 */ /* 0x000fce00078e96bd */
.L_x_15106:
[----:B------:R-:W-:Y:S05]  /*f830*/  BSYNC.RECONVERGENT B1 ;  /* 0x0000000000017941 */ /* 0x000fea0003800200 */
.L_x_15105:
        /* <DEDUP_REMOVED lines=19> */
.L_x_15112:
        /* <DEDUP_REMOVED lines=13> */
.L_x_15114:
[----:B------:R-:W-:Y:S05]  /*fa40*/  BSYNC.RECONVERGENT B2 ;  /* 0x0000000000027941 */ /* 0x000fea0003800200 */
.L_x_15113:
        /* <DEDUP_REMOVED lines=61> */
.L_x_15111:
[----:B------:R-:W-:Y:S05]  /*fe20*/  BSYNC.RECONVERGENT B1 ;  /* 0x0000000000017941 */ /* 0x000fea0003800200 */
.L_x_15110:
        /* <DEDUP_REMOVED lines=23> */
.L_x_15117:
        /* <DEDUP_REMOVED lines=13> */
.L_x_15119:
[----:B------:R-:W-:Y:S05]  /*10070*/  BSYNC.RECONVERGENT B2 ;  /* 0x0000000000027941 */ /* 0x000fea0003800200 */
.L_x_15118:
        /* <DEDUP_REMOVED lines=61> */
.L_x_15116:
[----:B------:R-:W-:Y:S05]  /*10450*/  BSYNC.RECONVERGENT B1 ;  /* 0x0000000000017941 */ /* 0x000fea0003800200 */
.L_x_15115:
        /* <DEDUP_REMOVED lines=18> */
.L_x_15122:
        /* <DEDUP_REMOVED lines=15> */
.L_x_15124:
[----:B------:R-:W-:Y:S05]  /*10670*/  BSYNC.RECONVERGENT B2 ;  /* 0x0000000000027941 */ /* 0x000fea0003800200 */
.L_x_15123:
        /* <DEDUP_REMOVED lines=61> */
.L_x_15121:
[----:B------:R-:W-:Y:S05]  /*10a50*/  BSYNC.RECONVERGENT B1 ;  /* 0x0000000000017941 */ /* 0x000fea0003800200 */
.L_x_15120:
[----:B------:R-:W-:Y:S02]  /*10a60*/  I2FP.F32.U32 R182, R183 ;  /* 0x000000b700b67245 */ /* 0x000fe40000201000 */
[----:B------:R-:W-:-:S03]  /*10a70*/  PRMT R183, R175, 0x7632, R183 ;  /* 0x00007632afb77816 */ /* 0x000fc600000000b7 */
[----:B------:R-:W-:Y:S01]  /*10a80*/  FFMA.FTZ R182, R182, R159, 1.1641532182693481445e-10 ;  /* 0x2f000000b6b67423 */ /* 0x000fe2000001009f */
[----:B------:R-:W-:-:S04]  /*10a90*/  SHF.L.U32 R183, R183, 0x10, RZ ;  /* 0x00000010b7b77819 */ /* 0x000fc800000006ff */
[----:B------:R-:W-:Y:S01]  /*10aa0*/  FSETP.GTU.FTZ.AND P6, PT, R182, R157, PT ;  /* 0x0000009db600720b */ /* 0x000fe20003fdc000 */
[----:B------:R-:W-:Y:S01]  /*10ab0*/  FMUL.FTZ R183, R183, R158 ;  /* 0x0000009eb7b77220 */ /* 0x000fe20000410000 */
[----:B------:R-:W-:Y:S02]  /*10ac0*/  FSEL R158, R139, RZ, P5 ;  /* 0x000000ff8b9e7208 */ /* 0x000fe40002800000 */
[----:B------:R-:W-:Y:S02]  /*10ad0*/  SEL R182, RZ, 0x1, P6 ;  /* 0x00000001ffb67807 */ /* 0x000fe40003000000 */
[----:B------:R-:W-:-:S05]  /*10ae0*/  FSEL R183, R183, RZ, !P6 ;  /* 0x000000ffb7b77208 */ /* 0x000fca0007000000 */
[----:B------:R-:W-:-:S04]  /*10af0*/  FADD.FTZ R139, R183, R158 ;  /* 0x0000009eb78b7221 */ /* 0x000fc80000010000 */
[----:B------:R-:W-:Y:S01]  /*10b00*/  @P1 FADD.FTZ R139, R107, R139 ;  /* 0x0000008b6b8b1221 */ /* 0x000fe20000010000 */
[----:B------:R-:W-:Y:S06]  /*10b10*/  BRA `(.L_x_15125) ;  /* 0x0000003000647947 */ /* 0x000fec0003800000 */
.L_x_15044:
[----:B------:R-:W-:Y:S01]  /*10b20*/  ISETP.NE.AND P2, PT, R181, 0x1, PT ;  /* 0x00000001b500780c */ /* 0x000fe20003f45270 */
[----:B------:R-:W-:Y:S01]  /*10b30*/  BSSY.RECONVERGENT B1, `(.L_x_15126) ;  /* 0x0000059000017945 */ /* 0x000fe20003800200 */
[----:B01----:R-:W-:Y:S01]  /*10b40*/  IMAD.MOV.U32 R158, RZ, RZ, 0x2 ;  /* 0x00000002ff9e7424 */ /* 0x003fe200078e00ff */
        /* <DEDUP_REMOVED lines=13> */
.L_x_15128:
        /* <DEDUP_REMOVED lines=13> */
.L_x_15130:
[----:B------:R-:W-:Y:S05]  /*10cf0*/  BSYNC.RECONVERGENT B2 ;  /* 0x0000000000027941 */ /* 0x000fea0003800200 */
.L_x_15129:
        /* <DEDUP_REMOVED lines=60> */
.L_x_15127:
[----:B------:R-:W-:Y:S05]  /*110c0*/  BSYNC.RECONVERGENT B1 ;  /* 0x0000000000017941 */ /* 0x000fea0003800200 */
.L_x_15126:
[----:B------:R-:W0:Y:S01]  /*110d0*/  LDC R157, c[0x0][0x404] ;  /* 0x00010100ff9d7b82 */ /* 0x000e220000000800 */
[----:B------:R-:W-:Y:S01]  /*110e0*/  I2FP.F32.U32 R113, R112 ;  /* 0x0000007000717245 */ /* 0x000fe20000201000 */
[----:B------:R-:W-:Y:S01]  /*110f0*/  IMAD.MOV.U32 R112, RZ, RZ, 0x2f800000 ;  /* 0x2f800000ff707424 */ /* 0x000fe200078e00ff */
[----:B------:R-:W-:Y:S01]  /*11100*/  ISETP.NE.AND P2, PT, R158, 0x1, PT ;  /* 0x000000019e00780c */ /* 0x000fe20003f45270 */
[----:B------:R-:W-:Y:S01]  /*11110*/  BSSY.RECONVERGENT B1, `(.L_x_15131) ;  /* 0x000005d000017945 */ /* 0x000fe20003800200 */
[----:B------:R-:W-:Y:S01]  /*11120*/  LOP3.LUT R184, R184, 0xffffffef, RZ, 0xc0, !PT ;  /* 0xffffffefb8b87812 */ /* 0x000fe200078ec0ff */
[----:B------:R-:W-:Y:S01]  /*11130*/  FFMA.FTZ R114, R113, R112, 1.1641532182693481445e-10 ;  /* 0x2f00000071727423 */ /* 0x000fe20000010070 */
[----:B-----5:R-:W-:Y:S01]  /*11140*/  SHF.L.U32 R113, R136, 0x10, RZ ;  /* 0x0000001088717819 */ /* 0x020fe200000006ff */
[----:B------:R-:W-:Y:S02]  /*11150*/  IMAD.MOV.U32 R159, RZ, RZ, 0x2 ;  /* 0x00000002ff9f7424 */ /* 0x000fe400078e00ff */
[----:B------:R-:W-:Y:S01]  /*11160*/  IMAD.MOV.U32 R115, RZ, RZ, R164 ;  /* 0x000000ffff737224 */ /* 0x000fe200078e00a4 */
[----:B0-----:R-:W-:-:S02]  /*11170*/  FSETP.LE.FTZ.AND P3, PT, R114, R157, PT ;  /* 0x0000009d7200720b */ /* 0x001fc40003f73000 */
        /* <DEDUP_REMOVED lines=11> */
.L_x_15133:
        /* <DEDUP_REMOVED lines=13> */
.L_x_15135:
[----:B------:R-:W-:Y:S05]  /*11300*/  BSYNC.RECONVERGENT B2 ;  /* 0x0000000000027941 */ /* 0x000fea0003800200 */
.L_x_15134:
        /* <DEDUP_REMOVED lines=61> */
.L_x_15132:
[----:B------:R-:W-:Y:S05]  /*116e0*/  BSYNC.RECONVERGENT B1 ;  /* 0x0000000000017941 */ /* 0x000fea0003800200 */
.L_x_15131:
        /* <DEDUP_REMOVED lines=19> */
.L_x_15138:
        /* <DEDUP_REMOVED lines=13> */
.L_x_15140:
[----:B------:R-:W-:Y:S05]  /*118f0*/  BSYNC.RECONVERGENT B2 ;  /* 0x0000000000027941 */ /* 0x000fea0003800200 */
.L_x_15139:
        /* <DEDUP_REMOVED lines=61> */
.L_x_15137:
[----:B------:R-:W-:Y:S05]  /*11cd0*/  BSYNC.RECONVERGENT B1 ;  /* 0x0000000000017941 */ /* 0x000fea0003800200 */
.L_x_15136:
[----:B------:R-:W-:Y:S01]  /*11ce0*/  I2FP.F32.U32 R115, R115 ;  /* 0x0000007300737245 */ /* 0x000fe20000201000 */
[----:B------:R-:W-:Y:S01]  /*11cf0*/  BSSY.RECONVERGENT B1, `(.L_x_15141) ;  /* 0x000005e000017945 */ /* 0x000fe20003800200 */
[----:B------:R-:W-:Y:S01]  /*11d00*/  LOP3.LUT R184, R184, 0xfffffffb, RZ, 0xc0, !PT ;  /* 0xfffffffbb8b87812 */ /* 0x000fe200078ec0ff */
[----:B------:R-:W-:Y:S01]  /*11d10*/  IMAD.MOV.U32 R159, RZ, RZ, 0x2 ;  /* 0x00000002ff9f7424 */ /* 0x000fe200078e00ff */
[----:B------:R-:W-:Y:S01]  /*11d20*/  PRMT R136, R137, 0x7632, R136 ;  /* 0x0000763289887816 */ /* 0x000fe20000000088 */
[----:B------:R-:W-:Y:S01]  /*11d30*/  FFMA.FTZ R158, R115, R112, 1.1641532182693481445e-10 ;  /* 0x2f000000739e7423 */ /* 0x000fe20000010070 */
[----:B------:R-:W-:Y:S01]  /*11d40*/  SHF.L.U32 R115, R137, 0x10, RZ ;  /* 0x0000001089737819 */ /* 0x000fe200000006ff */
[----:B------:R-:W-:-:S03]  /*11d50*/  IMAD.MOV.U32 R137, RZ, RZ, R164 ;  /* 0x000000ffff897224 */ /* 0x000fc600078e00a4 */
[----:B------:R-:W-:-:S13]  /*11d60*/  FSETP.LE.FTZ.AND P2, PT, R158, R157, PT ;  /* 0x0000009d9e00720b */ /* 0x000fda0003f53000 */
        /* <DEDUP_REMOVED lines=11> */
.L_x_15143:
        /* <DEDUP_REMOVED lines=13> */
.L_x_15145:
[----:B------:R-:W-:Y:S05]  /*11ef0*/  BSYNC.RECONVERGENT B2 ;  /* 0x0000000000027941 */ /* 0x000fea0003800200 */
.L_x_15144:
        /* <DEDUP_REMOVED lines=61> */
.L_x_15142:
[----:B------:R-:W-:Y:S05]  /*122d0*/  BSYNC.RECONVERGENT B1 ;  /* 0x0000000000017941 */ /* 0x000fea0003800200 */
.L_x_15141:
        /* <DEDUP_REMOVED lines=19> */
.L_x_15148:
        /* <DEDUP_REMOVED lines=13> */
.L_x_15150:
[----:B------:R-:W-:Y:S05]  /*124e0*/  BSYNC.RECONVERGENT B2 ;  /* 0x0000000000027941 */ /* 0x000fea0003800200 */
.L_x_15149:
        /* <DEDUP_REMOVED lines=61> */
.L_x_15147:
[----:B------:R-:W-:Y:S05]  /*128c0*/  BSYNC.RECONVERGENT B1 ;  /* 0x0000000000017941 */ /* 0x000fea0003800200 */
.L_x_15146:
        /* <DEDUP_REMOVED lines=18> */
.L_x_15153:
        /* <DEDUP_REMOVED lines=13> */
.L_x_15155:
[----:B------:R-:W-:Y:S05]  /*12ac0*/  BSYNC.RECONVERGENT B2 ;  /* 0x0000000000027941 */ /* 0x000fea0003800200 */
.L_x_15154:
        /* <DEDUP_REMOVED lines=61> */
.L_x_15152:
[----:B------:R-:W-:Y:S05]  /*12ea0*/  BSYNC.RECONVERGENT B1 ;  /* 0x0000000000017941 */ /* 0x000fea0003800200 */
.L_x_15151:
        /* <DEDUP_REMOVED lines=17> */
.L_x_15158:
        /* <DEDUP_REMOVED lines=13> */
.L_x_15160:
[----:B------:R-:W-:Y:S05]  /*13090*/  BSYNC.RECONVERGENT B2 ;  /* 0x0000000000027941 */ /* 0x000fea0003800200 */
.L_x_15159:
        /* <DEDUP_REMOVED lines=61> */
.L_x_15157:
[----:B------:R-:W-:Y:S05]  /*13470*/  BSYNC.RECONVERGENT B1 ;  /* 0x0000000000017941 */ /* 0x000fea0003800200 */
.L_x_15156:
        /* <DEDUP_REMOVED lines=18> */
.L_x_15163:
        /* <DEDUP_REMOVED lines=13> */
.L_x_15165:
[----:B------:R-:W-:Y:S05]  /*13670*/  BSYNC.RECONVERGENT B2 ;  /* 0x0000000000027941 */ /* 0x000fea0003800200 */
.L_x_15164:
        /* <DEDUP_REMOVED lines=61> */
.L_x_15162:
[----:B------:R-:W-:Y:S05]  /*13a50*/  BSYNC.RECONVERGENT B1 ;  /* 0x0000000000017941 */ /* 0x000fea0003800200 */
.L_x_15161:
[----:B------:R-:W-:Y:S01]  /*13a60*/  I2FP.F32.U32 R183, R159 ;  /* 0x0000009f00b77245 */ /* 0x000fe20000201000 */
[----:B------:R-:W-:Y:S01]  /*13a70*/  FMUL.FTZ R113, R113, UR10 ;  /* 0x0000000a71717c20 */ /* 0x000fe20008410000 */
[----:B------:R-:W-:Y:S01]  /*13a80*/  P2R R188, PR, RZ, 0x2 ;  /* 0x00000002ffbc7803 */ /* 0x000fe20000000000 */
[----:B------:R-:W-:Y:S01]  /*13a90*/  FMUL.FTZ R114, R114, UR10 ;  /* 0x0000000a72727c20 */ /* 0x000fe20008410000 */
[----:B------:R-:W-:Y:S01]  /*13aa0*/  LOP3.LUT P1, RZ, R184, 0x10, RZ, 0xc0, !PT ;  /* 0x00000010b8ff7812 */ /* 0x000fe2000782c0ff */
[----:B------:R-:W-:Y:S01]  /*13ab0*/  FFMA.FTZ R186, R183, R112, 1.1641532182693481445e-10 ;  /* 0x2f000000b7ba7423 */ /* 0x000fe20000010070 */
[----:B------:R-:W-:Y:S01]  /*13ac0*/  SHF.L.U32 R112, R139, 0x10, RZ ;  /* 0x000000108b707819 */ /* 0x000fe200000006ff */
[----:B------:R-:W-:Y:S01]  /*13ad0*/  FMUL.FTZ R115, R115, UR10 ;  /* 0x0000000a73737c20 */ /* 0x000fe20008410000 */
        /* <DEDUP_REMOVED lines=10> */
[----:B------:R-:W-:-:S02]  /*13b80*/  ISETP.NE.AND P1, PT, R188, RZ, PT ;  /* 0x000000ffbc00720c */ /* 0x000fc40003f25270 */
[----:B------:R-:W-:Y:S02]  /*13b90*/  FSEL R113, R114, RZ, P0 ;  /* 0x000000ff72717208 */ /* 0x000fe40000000000 */
        /* <DEDUP_REMOVED lines=16> */
[----:B------:R-:W-:-:S13]  /*13ca0*/  PLOP3.LUT P5, PT, P5, PT, PT, 0x8, 0x80 ;  /* 0x000000000080781c */ /* 0x000fda0002fae170 */
.L_x_15125:
        /* <DEDUP_REMOVED lines=44> */
.L_x_15166:
[----:B------:R-:W-:Y:S01]  /*13f70*/  IMAD.MOV.U32 R183, RZ, RZ, R156 ;  /* 0x000000ffffb77224 */ /* 0x000fe200078e009c */
[----:B------:R-:W-:-:S07]  /*13f80*/  IADD3 R0, PT, PT, R0, 0x20, RZ ;  /* 0x0000002000007810 */ /* 0x000fce0007ffe0ff */
.L_x_15043:
[----:B------:R-:W-:Y:S05]  /*13f90*/  BSYNC.RECONVERGENT B0 ;  /* 0x0000000000007941 */ /* 0x000fea0003800200 */
.L_x_15042:
        /* <DEDUP_REMOVED lines=11> */
[----:B------:R-:W0:Y:S01]  /*14050*/  @P1 LDC.64 R140, c[0x0][0x3a0] ;  /* 0x0000e800ff8c1b82 */ /* 0x000e220000000a00 */
[----:B--2---:R-:W-:-:S04]  /*14060*/  IMAD.WIDE.U32 R116, R0, 0x10, R116 ;  /* 0x0000001000747825 */ /* 0x004fc800078e0074 */
[----:B---3--:R-:W-:-:S05]  /*14070*/  @P0 IMAD.WIDE.U32 R118, R0, 0x10, R118 ;  /* 0x0000001000760825 */ /* 0x008fca00078e0076 */
[----:B------:R2:W5:Y:S01]  /*14080*/  @P0 LDG.E.128 R172, desc[UR6][R118.64] ;  /* 0x0000000676ac0981 */ /* 0x000562000c1e1d00 */
[----:B01----:R-:W-:-:S03]  /*14090*/  @P1 IMAD.WIDE.U32 R156, R0, 0x20, R140 ;  /* 0x00000020009c1825 */ /* 0x003fc600078e008c */
[----:B------:R2:W5:Y:S04]  /*140a0*/  LDG.E.128 R140, desc[UR6][R116.64] ;  /* 0x00000006748c7981 */ /* 0x000568000c1e1d00 */
[----:B------:R2:W5:Y:S04]  /*140b0*/  @P1 LDG.E.128 R100, desc[UR6][R156.64] ;  /* 0x000000069c641981 */ /* 0x000568000c1e1d00 */
[----:B------:R2:W5:Y:S01]  /*140c0*/  @P1 LDG.E.128 R104, desc[UR6][R156.64+0x10] ;  /* 0x000010069c681981 */ /* 0x000562000c1e1d00 */
[----:B------:R-:W-:Y:S05]  /*140d0*/  @!P0 BRA `(.L_x_15169) ;  /* 0x0000006000808947 */ /* 0x000fea0003800000 */
        /* <DEDUP_REMOVED lines=16> */
.L_x_15172:
        /* <DEDUP_REMOVED lines=13> */
.L_x_15174:
[----:B------:R-:W-:Y:S05]  /*142b0*/  BSYNC.RECONVERGENT B2 ;  /* 0x0000000000027941 */ /* 0x000fea0003800200 */
.L_x_15173:
        /* <DEDUP_REMOVED lines=60> */
.L_x_15171:
[----:B------:R-:W-:Y:S05]  /*14680*/  BSYNC.RECONVERGENT B1 ;  /* 0x0000000000017941 */ /* 0x000fea0003800200 */
.L_x_15170:
        /* <DEDUP_REMOVED lines=24> */
.L_x_15177:
        /* <DEDUP_REMOVED lines=13> */
.L_x_15179:
[----:B------:R-:W-:Y:S05]  /*148e0*/  BSYNC.RECONVERGENT B2 ;  /* 0x0000000000027941 */ /* 0x000fea0003800200 */
.L_x_15178:
        /* <DEDUP_REMOVED lines=61> */
.L_x_15176:
[----:B------:R-:W-:Y:S05]  /*14cc0*/  BSYNC.RECONVERGENT B1 ;  /* 0x0000000000017941 */ /* 0x000fea0003800200 */
.L_x_15175:
[----:B------:R-:W-:Y:S01]  /*14cd0*/  I2FP.F32.U32 R118, R118 ;  /* 0x0000007600767245 */ /* 0x000fe20000201000 */
[----:B------:R-:W-:Y:S01]  /*14ce0*/  BSSY.RECONVERGENT B1, `(.L_x_15180) ;  /* 0x0000061000017945 */ /* 0x000fe20003800200 */
[----:B------:R-:W-:-:S03]  /*14cf0*/  SHF.L.U32 R117, R172, 0x10, RZ ;  /* 0x00000010ac757819 */ /* 0x000fc600000006ff */
[----:B------:R-:W-:Y:S02]  /*14d00*/  FFMA.FTZ R118, R118, R159, 1.1641532182693481445e-10 ;  /* 0x2f00000076767423 */ /* 0x000fe4000001009f */
[----:B------:R-:W-:Y:S01]  /*14d10*/  FMUL.FTZ R119, R117, R158 ;  /* 0x0000009e75777220 */ /* 0x000fe20000410000 */
[----:B------:R-:W-:Y:S02]  /*14d20*/  FSEL R117, R116, RZ, P4 ;  /* 0x000000ff74757208 */ /* 0x000fe40002000000 */
[----:B------:R-:W-:-:S04]  /*14d30*/  FSETP.GTU.FTZ.AND P2, PT, R118, R157, PT ;  /* 0x0000009d7600720b */ /* 0x000fc80003f5c000 */
[----:B------:R-:W-:Y:S01]  /*14d40*/  FSEL R116, R119, RZ, !P2 ;  /* 0x000000ff77747208 */ /* 0x000fe20005000000 */
[----:B------:R-:W-:Y:S01]  /*14d50*/  IMAD.MOV.U32 R119, RZ, RZ, 0x2 ;  /* 0x00000002ff777424 */ /* 0x000fe200078e00ff */
        /* <DEDUP_REMOVED lines=14> */
.L_x_15182:
        /* <DEDUP_REMOVED lines=13> */
.L_x_15184:
[----:B------:R-:W-:Y:S05]  /*14f10*/  BSYNC.RECONVERGENT B2 ;  /* 0x0000000000027941 */ /* 0x000fea0003800200 */
.L_x_15183:
        /* <DEDUP_REMOVED lines=61> */
.L_x_15181:
[----:B------:R-:W-:Y:S05]  /*152f0*/  BSYNC.RECONVERGENT B1 ;  /* 0x0000000000017941 */ /* 0x000fea0003800200 */
.L_x_15180:
        /* <DEDUP_REMOVED lines=20> */
.L_x_15187:
        /* <DEDUP_REMOVED lines=13> */
.L_x_15189:
[----:B------:R-:W-:Y:S05]  /*15510*/  BSYNC.RECONVERGENT B2 ;  /* 0x0000000000027941 */ /* 0x000fea0003800200 */
.L_x_15188:
        /* <DEDUP_REMOVED lines=61> */
.L_x_15186:
[----:B------:R-:W-:Y:S05]  /*158f0*/  BSYNC.RECONVERGENT B1 ;  /* 0x0000000000017941 */ /* 0x000fea0003800200 */
.L_x_15185:
        /* <DEDUP_REMOVED lines=24> */
.L_x_15192:
        /* <DEDUP_REMOVED lines=13> */
.L_x_15194:
[----:B------:R-:W-:Y:S05]  /*15b50*/  BSYNC.RECONVERGENT B2 ;  /* 0x0000000000027941 */ /* 0x000fea0003800200 */
.L_x_15193:
        /* <DEDUP_REMOVED lines=61> */
.L_x_15191:
[----:B------:R-:W-:Y:S05]  /*15f30*/  BSYNC.RECONVERGENT B1 ;  /* 0x0000000000017941 */ /* 0x000fea0003800200 */
.L_x_15190:
        /* <DEDUP_REMOVED lines=21> */
.L_x_15197:
        /* <DEDUP_REMOVED lines=13> */
.L_x_15199:
[----:B------:R-:W-:Y:S05]  /*16160*/  BSYNC.RECONVERGENT B2 ;  /* 0x0000000000027941 */ /* 0x000fea0003800200 */
.L_x_15198:
        /* <DEDUP_REMOVED lines=61> */
.L_x_15196:
[----:B------:R-:W-:Y:S05]  /*16540*/  BSYNC.RECONVERGENT B1 ;  /* 0x0000000000017941 */ /* 0x000fea0003800200 */
.L_x_15195:
        /* <DEDUP_REMOVED lines=23> */
.L_x_15202:
        /* <DEDUP_REMOVED lines=13> */
.L_x_15204:
[----:B------:R-:W-:Y:S05]  /*16790*/  BSYNC.RECONVERGENT B2 ;  /* 0x0000000000027941 */ /* 0x000fea0003800200 */
.L_x_15203:
        /* <DEDUP_REMOVED lines=61> */
.L_x_15201:
[----:B------:R-:W-:Y:S05]  /*16b70*/  BSYNC.RECONVERGENT B1 ;  /* 0x0000000000017941 */ /* 0x000fea0003800200 */
.L_x_15200:
        /* <DEDUP_REMOVED lines=20> */
.L_x_15207:
        /* <DEDUP_REMOVED lines=13> */
.L_x_15209:
[----:B------:R-:W-:Y:S05]  /*16d90*/  BSYNC.RECONVERGENT B2 ;  /* 0x0000000000027941 */ /* 0x000fea0003800200 */
.L_x_15208:
        /* <DEDUP_REMOVED lines=61> */
.L_x_15206:
[----:B------:R-:W-:Y:S05]  /*17170*/  BSYNC.RECONVERGENT B1 ;  /* 0x0000000000017941 */ /* 0x000fea0003800200 */
.L_x_15205:
        /* <DEDUP_REMOVED lines=24> */
.L_x_15212:
        /* <DEDUP_REMOVED lines=13> */
.L_x_15214:
[----:B------:R-:W-:Y:S05]  /*173d0*/  BSYNC.RECONVERGENT B2 ;  /* 0x0000000000027941 */ /* 0x000fea0003800200 */
.L_x_15213:
        /* <DEDUP_REMOVED lines=61> */
.L_x_15211:
[----:B------:R-:W-:Y:S05]  /*177b0*/  BSYNC.RECONVERGENT B1 ;  /* 0x0000000000017941 */ /* 0x000fea0003800200 */
.L_x_15210:
        /* <DEDUP_REMOVED lines=19> */
.L_x_15217:
        /* <DEDUP_REMOVED lines=13> */
.L_x_15219:
[----:B------:R-:W-:Y:S05]  /*179c0*/  BSYNC.RECONVERGENT B2 ;  /* 0x0000000000027941 */ /* 0x000fea0003800200 */
.L_x_15218:
        /* <DEDUP_REMOVED lines=61> */
.L_x_15216:
[----:B------:R-:W-:Y:S05]  /*17da0*/  BSYNC.RECONVERGENT B1 ;  /* 0x0000000000017941 */ /* 0x000fea0003800200 */
.L_x_15215:
        /* <DEDUP_REMOVED lines=23> */
.L_x_15222:
        /* <DEDUP_REMOVED lines=13> */
.L_x_15224:
[----:B------:R-:W-:Y:S05]  /*17ff0*/  BSYNC.RECONVERGENT B2 ;  /* 0x0000000000027941 */ /* 0x000fea0003800200 */
.L_x_15223:
        /* <DEDUP_REMOVED lines=61> */
.L_x_15221:
[----:B------:R-:W-:Y:S05]  /*183d0*/  BSYNC.RECONVERGENT B1 ;  /* 0x0000000000017941 */ /* 0x000fea0003800200 */
.L_x_15220:
        /* <DEDUP_REMOVED lines=18> */
.L_x_15227:
        /* <DEDUP_REMOVED lines=13> */
.L_x_15229:
[----:B------:R-:W-:Y:S05]  /*185d0*/  BSYNC.RECONVERGENT B2 ;  /* 0x0000000000027941 */ /* 0x000fea0003800200 */
.L_x_15228:
        /* <DEDUP_REMOVED lines=61> */
.L_x_15226:
[----:B------:R-:W-:Y:S05]  /*189b0*/  BSYNC.RECONVERGENT B1 ;  /* 0x0000000000017941 */ /* 0x000fea0003800200 */
.L_x_15225:
        /* <DEDUP_REMOVED lines=24> */
.L_x_15232:
        /* <DEDUP_REMOVED lines=13> */
.L_x_15234:
[----:B------:R-:W-:Y:S05]  /*18c10*/  BSYNC.RECONVERGENT B2 ;  /* 0x0000000000027941 */ /* 0x000fea0003800200 */
.L_x_15233:
        /* <DEDUP_REMOVED lines=61> */
.L_x_15231:
[----:B------:R-:W-:Y:S05]  /*18ff0*/  BSYNC.RECONVERGENT B1 ;  /* 0x0000000000017941 */ /* 0x000fea0003800200 */
.L_x_15230:
        /* <DEDUP_REMOVED lines=19> */
.L_x_15237:
        /* <DEDUP_REMOVED lines=13> */
.L_x_15239:
[----:B------:R-:W-:Y:S05]  /*19200*/  BSYNC.RECONVERGENT B2 ;  /* 0x0000000000027941 */ /* 0x000fea0003800200 */
.L_x_15238:
        /* <DEDUP_REMOVED lines=61> */
.L_x_15236:
[----:B------:R-:W-:Y:S05]  /*195e0*/  BSYNC.RECONVERGENT B1 ;  /* 0x0000000000017941 */ /* 0x000fea0003800200 */
.L_x_15235:
        /* <DEDUP_REMOVED lines=23> */
.L_x_15242:
        /* <DEDUP_REMOVED lines=13> */
.L_x_15244:
[----:B------:R-:W-:Y:S05]  /*19830*/  BSYNC.RECONVERGENT B2 ;  /* 0x0000000000027941 */ /* 0x000fea0003800200 */
.L_x_15243:
        /* <DEDUP_REMOVED lines=61> */
.L_x_15241:
[----:B------:R-:W-:Y:S05]  /*19c10*/  BSYNC.RECONVERGENT B1 ;  /* 0x0000000000017941 */ /* 0x000fea0003800200 */
.L_x_15240:
        /* <DEDUP_REMOVED lines=18> */
.L_x_15247:
        /* <DEDUP_REMOVED lines=15> */
.L_x_15249:
[----:B------:R-:W-:Y:S05]  /*19e30*/  BSYNC.RECONVERGENT B2 ;  /* 0x0000000000027941 */ /* 0x000fea0003800200 */
.L_x_15248:
        /* <DEDUP_REMOVED lines=61> */
.L_x_15246:
[----:B------:R-:W-:Y:S05]  /*1a210*/  BSYNC.RECONVERGENT B1 ;  /* 0x0000000000017941 */ /* 0x000fea0003800200 */
.L_x_15245:
        /* <DEDUP_REMOVED lines=12> */
.L_x_15169:
        /* <DEDUP_REMOVED lines=16> */
.L_x_15253:
        /* <DEDUP_REMOVED lines=13> */
.L_x_15255:
[----:B------:R-:W-:Y:S05]  /*1a4b0*/  BSYNC.RECONVERGENT B2 ;  /* 0x0000000000027941 */ /* 0x000fea0003800200 */
.L_x_15254:
        /* <DEDUP_REMOVED lines=60> */
.L_x_15252:
[----:B------:R-:W-:Y:S05]  /*1a880*/  BSYNC.RECONVERGENT B1 ;  /* 0x0000000000017941 */ /* 0x000fea0003800200 */
.L_x_15251:
        /* <DEDUP_REMOVED lines=22> */
.L_x_15258:
        /* <DEDUP_REMOVED lines=13> */
.L_x_15260:
[----:B------:R-:W-:Y:S05]  /*1aac0*/  BSYNC.RECONVERGENT B2 ;  /* 0x0000000000027941 */ /* 0x000fea0003800200 */
.L_x_15259:
        /* <DEDUP_REMOVED lines=61> */
.L_x_15257:
[----:B------:R-:W-:Y:S05]  /*1aea0*/  BSYNC.RECONVERGENT B1 ;  /* 0x0000000000017941 */ /* 0x000fea0003800200 */
.L_x_15256:
        /* <DEDUP_REMOVED lines=19> */
.L_x_15263:
        /* <DEDUP_REMOVED lines=13> */
.L_x_15265:
[----:B------:R-:W-:Y:S05]  /*1b0b0*/  BSYNC.RECONVERGENT B2 ;  /* 0x0000000000027941 */ /* 0x000fea0003800200 */
.L_x_15264:
        /* <DEDUP_REMOVED lines=61> */
.L_x_15262:
[----:B------:R-:W-:Y:S05]  /*1b490*/  BSYNC.RECONVERGENT B1 ;  /* 0x0000000000017941 */ /* 0x000fea0003800200 */
.L_x_15261:
        /* <DEDUP_REMOVED lines=20> */
.L_x_15268:
        /* <DEDUP_REMOVED lines=13> */
.L_x_15270:
[----:B------:R-:W-:Y:S05]  /*1b6b0*/  BSYNC.RECONVERGENT B2 ;  /* 0x0000000000027941 */ /* 0x000fea0003800200 */
.L_x_15269:
        /* <DEDUP_REMOVED lines=61> */
.L_x_15267:
[----:B------:R-:W-:Y:S05]  /*1ba90*/  BSYNC.RECONVERGENT B1 ;  /* 0x0000000000017941 */ /* 0x000fea0003800200 */
.L_x_15266:
        /* <DEDUP_REMOVED lines=19> */
.L_x_15273:
        /* <DEDUP_REMOVED lines=13> */
.L_x_15275:
[----:B------:R-:W-:Y:S05]  /*1bca0*/  BSYNC.RECONVERGENT B2 ;  /* 0x0000000000027941 */ /* 0x000fea0003800200 */
.L_x_15274:
        /* <DEDUP_REMOVED lines=61> */
.L_x_15272:
[----:B------:R-:W-:Y:S05]  /*1c080*/  BSYNC.RECONVERGENT B1 ;  /* 0x0000000000017941 */ /* 0x000fea0003800200 */
.L_x_15271:
        /* <DEDUP_REMOVED lines=18> */
.L_x_15278:
        /* <DEDUP_REMOVED lines=13> */
.L_x_15280:
[----:B------:R-:W-:Y:S05]  /*1c280*/  BSYNC.RECONVERGENT B2 ;  /* 0x0000000000027941 */ /* 0x000fea0003800200 */
.L_x_15279:
        /* <DEDUP_REMOVED lines=61> */
.L_x_15277:
[----:B------:R-:W-:Y:S05]  /*1c660*/  BSYNC.RECONVERGENT B1 ;  /* 0x0000000000017941 */ /* 0x000fea0003800200 */
.L_x_15276:
        /* <DEDUP_REMOVED lines=17> */
.L_x_15283:
        /* <DEDUP_REMOVED lines=13> */
.L_x_15285:
[----:B------:R-:W-:Y:S05]  /*1c850*/  BSYNC.RECONVERGENT B2 ;  /* 0x0000000000027941 */ /* 0x000fea0003800200 */
.L_x_15284:
        /* <DEDUP_REMOVED lines=61> */
.L_x_15282:
[----:B------:R-:W-:Y:S05]  /*1cc30*/  BSYNC.RECONVERGENT B1 ;  /* 0x0000000000017941 */ /* 0x000fea0003800200 */
.L_x_15281:
        /* <DEDUP_REMOVED lines=18> */
.L_x_15288:
        /* <DEDUP_REMOVED lines=13> */
.L_x_15290:
[----:B------:R-:W-:Y:S05]  /*1ce30*/  BSYNC.RECONVERGENT B2 ;  /* 0x0000000000027941 */ /* 0x000fea0003800200 */
.L_x_15289:
        /* <DEDUP_REMOVED lines=61> */
.L_x_15287:
[----:B------:R-:W-:Y:S05]  /*1d210*/  BSYNC.RECONVERGENT B1 ;  /* 0x0000000000017941 */ /* 0x000fea0003800200 */
.L_x_15286:
        /* <DEDUP_REMOVED lines=37> */
.L_x_15250:
        /* <DEDUP_REMOVED lines=44> */
.L_x_15291:
[----:B------:R-:W-:Y:S01]  /*1d730*/  IMAD.MOV.U32 R183, RZ, RZ, R156 ;  /* 0x000000ffffb77224 */ /* 0x000fe200078e009c */
[----:B------:R-:W-:-:S07]  /*1d740*/  IADD3 R0, PT, PT, R0, 0x20, RZ ;  /* 0x0000002000007810 */ /* 0x000fce0007ffe0ff */
.L_x_15168:
[----:B------:R-:W-:Y:S05]  /*1d750*/  BSYNC.RECONVERGENT B0 ;  /* 0x0000000000007941 */ /* 0x000fea0003800200 */
.L_x_15167:
        /* <DEDUP_REMOVED lines=36> */
.L_x_15297:
        /* <DEDUP_REMOVED lines=13> */
.L_x_15299:
[----:B------:R-:W-:Y:S05]  /*1da70*/  BSYNC.RECONVERGENT B2 ;  /* 0x0000000000027941 */ /* 0x000fea0003800200 */
.L_x_15298:
        /* <DEDUP_REMOVED lines=60> */
.L_x_15296:
[----:B------:R-:W-:Y:S05]  /*1de40*/  BSYNC.RECONVERGENT B1 ;  /* 0x0000000000017941 */ /* 0x000fea0003800200 */
.L_x_15295:
        /* <DEDUP_REMOVED lines=24> */
.L_x_15302:
        /* <DEDUP_REMOVED lines=13> */
.L_x_15304:
[----:B------:R-:W-:Y:S05]  /*1e0a0*/  BSYNC.RECONVERGENT B2 ;  /* 0x0000000000027941 */ /* 0x000fea0003800200 */
.L_x_15303:
        /* <DEDUP_REMOVED lines=61> */
.L_x_15301:
[----:B------:R-:W-:Y:S05]  /*1e480*/  BSYNC.RECONVERGENT B1 ;  /* 0x0000000000017941 */ /* 0x000fea0003800200 */
.L_x_15300:
        /* <DEDUP_REMOVED lines=23> */
.L_x_15307:
        /* <DEDUP_REMOVED lines=13> */
.L_x_15309:
[----:B------:R-:W-:Y:S05]  /*1e6d0*/  BSYNC.RECONVERGENT B2 ;  /* 0x0000000000027941 */ /* 0x000fea0003800200 */
.L_x_15308:
        /* <DEDUP_REMOVED lines=61> */
.L_x_15306:
[----:B------:R-:W-:Y:S05]  /*1eab0*/  BSYNC.RECONVERGENT B1 ;  /* 0x0000000000017941 */ /* 0x000fea0003800200 */
.L_x_15305:
[----:B------:R-:W-:Y:S01]  /*1eac0*/  I2FP.F32.U32 R122, R121 ;  /* 0x00000079007a7245 */ /* 0x000fe20000201000 */
[----:B------:R-:W-:Y:S01]  /*1ead0*/  BSSY.RECONVERGENT B1, `(.L_x_15310) ;  /* 0x000005e000017945 */ /* 0x000fe20003800200 */
[----:B------:R-:W-:Y:S01]  /*1eae0*/  ISETP.NE.AND P2, PT, R171, 0x1, PT ;  /* 0x00000001ab00780c */ /* 0x000fe20003f45270 */
[----:B------:R-:W-:Y:S01]  /*1eaf0*/  IMAD.MOV.U32 R123, RZ, RZ, R164 ;  /* 0x000000ffff7b7224 */ /* 0x000fe200078e00a4 */
[----:B------:R-:W-:Y:S01]  /*1eb00*/  SHF.L.U32 R121, R144, 0x10, RZ ;  /* 0x0000001090797819 */ /* 0x000fe200000006ff */
[----:B------:R-:W-:Y:S01]  /*1eb10*/  FFMA.FTZ R122, R122, R159, 1.1641532182693481445e-10 ;  /* 0x2f0000007a7a7423 */ /* 0x000fe2000001009f */
[----:B------:R-:W-:Y:S01]  /*1eb20*/  LOP3.LUT R184, R184, 0xfffffff7, RZ, 0xc0, !PT ;  /* 0xfffffff7b8b87812 */ /* 0x000fe200078ec0ff */
[----:B------:R-:W-:Y:S02]  /*1eb30*/  IMAD.MOV.U32 R144, RZ, RZ, 0x2 ;  /* 0x00000002ff907424 */ /* 0x000fe400078e00ff */
        /* <DEDUP_REMOVED lines=12> */
.L_x_15312:
        /* <DEDUP_REMOVED lines=13> */
.L_x_15314:
[----:B------:R-:W-:Y:S05]  /*1ecd0*/  BSYNC.RECONVERGENT B2 ;  /* 0x0000000000027941 */ /* 0x000fea0003800200 */
.L_x_15313:
        /* <DEDUP_REMOVED lines=61> */
.L_x_15311:
[----:B------:R-:W-:Y:S05]  /*1f0b0*/  BSYNC.RECONVERGENT B1 ;  /* 0x0000000000017941 */ /* 0x000fea0003800200 */
.L_x_15310:
        /* <DEDUP_REMOVED lines=24> */
.L_x_15317:
        /* <DEDUP_REMOVED lines=13> */
.L_x_15319:
[----:B------:R-:W-:Y:S05]  /*1f310*/  BSYNC.RECONVERGENT B2 ;  /* 0x0000000000027941 */ /* 0x000fea0003800200 */
.L_x_15318:
        /* <DEDUP_REMOVED lines=61> */
.L_x_15316:
[----:B------:R-:W-:Y:S05]  /*1f6f0*/  BSYNC.RECONVERGENT B1 ;  /* 0x0000000000017941 */ /* 0x000fea0003800200 */
.L_x_15315:
        /* <DEDUP_REMOVED lines=21> */
.L_x_15322:
        /* <DEDUP_REMOVED lines=13> */
.L_x_15324:
[----:B------:R-:W-:Y:S05]  /*1f920*/  BSYNC.RECONVERGENT B2 ;  /* 0x0000000000027941 */ /* 0x000fea0003800200 */
.L_x_15323:
        /* <DEDUP_REMOVED lines=49> */
[----:B------:R-:W-:Y:S01]  /*1fc40*/  LOP3.LUT R171, R171, R182, R177, 0x96, !PT ;  /* 0x000000b6abab7212 */ /* 0x000fe200078e96b1 */
[----:B------:R-:W-:Y:S01]  /*1fc50*/  HFMA2 R177, -RZ, RZ, 0, 0 ;  /* 0x00000000ffb17431 */ /* 0x000fe200000001ff */
[----:B------:R-:W-:-:S03]  /*1fc60*/  LOP3.LUT R123, R123, R186, R181, 0x96, !PT ;  /* 0x000000ba7b7b7212 */ /* 0x000fc600078e96b5 */
        /* <DEDUP_REMOVED lines=8> */
[----:B------:R-:W-:-:S07]  /*1fcf0*/  LOP3.LUT R168, R123, R176, R183, 0x96, !PT ;  /* 0x000000b07ba87212 */ /* 0x000fce00078e96b7 */
.L_x_15321:
[----:B------:R-:W-:Y:S05]  /*1fd00*/  BSYNC.RECONVERGENT B1 ;  /* 0x0000000000017941 */ /* 0x000fea0003800200 */
.L_x_15320:
        /* <DEDUP_REMOVED lines=23> */
.L_x_15327:
        /* <DEDUP_REMOVED lines=13> */
.L_x_15329:
[----:B------:R-:W-:Y:S05]  /*1ff50*/  BSYNC.RECONVERGENT B2 ;  /* 0x0000000000027941 */ /* 0x000fea0003800200 */
.L_x_15328:
        /* <DEDUP_REMOVED lines=61> */
.L_x_15326:
[----:B------:R-:W-:Y:S05]  /*20330*/  BSYNC.RECONVERGENT B1 ;  /* 0x0000000000017941 */ /* 0x000fea0003800200 */
.L_x_15325:
        /* <DEDUP_REMOVED lines=20> */
.L_x_15332:
        /* <DEDUP_REMOVED lines=13> */
.L_x_15334:
[----:B------:R-:W-:Y:S05]  /*20550*/  BSYNC.RECONVERGENT B2 ;  /* 0x0000000000027941 */ /* 0x000fea0003800200 */
.L_x_15333:
        /* <DEDUP_REMOVED lines=61> */
.L_x_15331:
[----:B------:R-:W-:Y:S05]  /*20930*/  BSYNC.RECONVERGENT B1 ;  /* 0x0000000000017941 */ /* 0x000fea0003800200 */
.L_x_15330:
[----:B------:R-:W-:Y:S01]  /*20940*/  I2FP.F32.U32 R144, R145 ;  /* 0x0000009100907245 */ /* 0x000fe20000201000 */
[----:B------:R-:W-:Y:S01]  /*20950*/  BSSY.RECONVERGENT B1, `(.L_x_15335) ;  /* 0x0000062000017945 */ /* 0x000fe20003800200 */
[----:B------:R-:W-:Y:S02]  /*20960*/  PRMT R145, R173, 0x7632, R145 ;  /* 0x00007632ad917816 */ /* 0x000fe40000000091 */
[----:B------:R-:W-:Y:S01]  /*20970*/  MOV R180, 0x2 ;  /* 0x0000000200b47802 */ /* 0x000fe20000000f00 */
[----:B------:R-:W-:Y:S02]  /*20980*/  FFMA.FTZ R144, R144, R159, 1.1641532182693481445e-10 ;  /* 0x2f00000090907423 */ /* 0x000fe4000001009f */
[----:B------:R-:W-:-:S03]  /*20990*/  IMAD.U32 R145, R145, 0x10000, RZ ;  /* 0x0001000091917824 */ /* 0x000fc600078e00ff */
        /* <DEDUP_REMOVED lines=18> */
.L_x_15337:
        /* <DEDUP_REMOVED lines=13> */
.L_x_15339:
[----:B------:R-:W-:Y:S05]  /*20b90*/  BSYNC.RECONVERGENT B2 ;  /* 0x0000000000027941 */ /* 0x000fea0003800200 */
.L_x_15338:
        /* <DEDUP_REMOVED lines=61> */
.L_x_15336:
[----:B------:R-:W-:Y:S05]  /*20f70*/  BSYNC.RECONVERGENT B1 ;  /* 0x0000000000017941 */ /* 0x000fea0003800200 */
.L_x_15335:
        /* <DEDUP_REMOVED lines=19> */
.L_x_15342:
        /* <DEDUP_REMOVED lines=13> */
.L_x_15344:
[----:B------:R-:W-:Y:S05]  /*21180*/  BSYNC.RECONVERGENT B2 ;  /* 0x0000000000027941 */ /* 0x000fea0003800200 */
.L_x_15343:
        /* <DEDUP_REMOVED lines=61> */
.L_x_15341:
[----:B------:R-:W-:Y:S05]  /*21560*/  BSYNC.RECONVERGENT B1 ;  /* 0x0000000000017941 */ /* 0x000fea0003800200 */
.L_x_15340:
        /* <DEDUP_REMOVED lines=23> */
.L_x_15347:
        /* <DEDUP_REMOVED lines=13> */
.L_x_15349:
[----:B------:R-:W-:Y:S05]  /*217b0*/  BSYNC.RECONVERGENT B2 ;  /* 0x0000000000027941 */ /* 0x000fea0003800200 */
.L_x_15348:
        /* <DEDUP_REMOVED lines=61> */
.L_x_15346:
[----:B------:R-:W-:Y:S05]  /*21b90*/  BSYNC.RECONVERGENT B1 ;  /* 0x0000000000017941 */ /* 0x000fea0003800200 */
.L_x_15345:
[----:B------:R-:W-:Y:S01]  /*21ba0*/  ISETP.NE.AND P4, PT, R179, 0x1, PT ;  /* 0x00000001b300780c */ /* 0x000fe20003f85270 */
[----:B------:R-:W-:Y:S01]  /*21bb0*/  BSSY.RECONVERGENT B1, `(.L_x_15350) ;  /* 0x000005c000017945 */ /* 0x000fe20003800200 */
[----:B------:R-:W-:Y:S01]  /*21bc0*/  I2FP.F32.U32 R180, R145 ;  /* 0x0000009100b47245 */ /* 0x000fe20000201000 */
[----:B------:R-:W-:Y:S01]  /*21bd0*/  IMAD.U32 R145, R146, 0x10000, RZ ;  /* 0x0001000092917824 */ /* 0x000fe200078e00ff */
        /* <DEDUP_REMOVED lines=14> */
.L_x_15352:
        /* <DEDUP_REMOVED lines=13> */
.L_x_15354:
[----:B------:R-:W-:Y:S05]  /*21d90*/  BSYNC.RECONVERGENT B2 ;  /* 0x0000000000027941 */ /* 0x000fea0003800200 */
.L_x_15353:
        /* <DEDUP_REMOVED lines=57> */
[----:B------:R-:W-:Y:S02]  /*22130*/  HFMA2 R181, -RZ, RZ, 0, 0 ;  /* 0x00000000ffb57431 */ /* 0x000fe400000001ff */
[----:B------:R-:W-:Y:S01]  /*22140*/  IMAD.MOV.U32 R164, RZ, RZ, R188 ;  /* 0x000000ffffa47224 */ /* 0x000fe200078e00bc */
[----:B------:R-:W-:Y:S01]  /*22150*/  LOP3.LUT R168, R179, R180, R187, 0x96, !PT ;  /* 0x000000b4b3a87212 */ /* 0x000fe200078e96bb */
[----:B------:R-:W-:-:S07]  /*22160*/  IMAD.MOV.U32 R156, RZ, RZ, R186 ;  /* 0x000000ffff9c7224 */ /* 0x000fce00078e00ba */
.L_x_15351:
[----:B------:R-:W-:Y:S05]  /*22170*/  BSYNC.RECONVERGENT B1 ;  /* 0x0000000000017941 */ /* 0x000fea0003800200 */
.L_x_15350:
        /* <DEDUP_REMOVED lines=24> */
.L_x_15357:
        /* <DEDUP_REMOVED lines=13> */
.L_x_15359:
[----:B------:R-:W-:Y:S05]  /*223d0*/  BSYNC.RECONVERGENT B2 ;  /* 0x0000000000027941 */ /* 0x000fea0003800200 */
.L_x_15358:
        /* <DEDUP_REMOVED lines=59> */
[----:B------:R-:W-:Y:S01]  /*22790*/  LOP3.LUT R168, R179, R182, R189, 0x96, !PT ;  /* 0x000000b6b3a87212 */ /* 0x000fe200078e96bd */
[----:B------:R-:W-:-:S07]  /*227a0*/  IMAD.MOV.U32 R156, RZ, RZ, R188 ;  /* 0x000000ffff9c7224 */ /* 0x000fce00078e00bc */
.L_x_15356:
[----:B------:R-:W-:Y:S05]  /*227b0*/  BSYNC.RECONVERGENT B1 ;  /* 0x0000000000017941 */ /* 0x000fea0003800200 */
.L_x_15355:
        /* <DEDUP_REMOVED lines=19> */
.L_x_15362:
        /* <DEDUP_REMOVED lines=13> */
.L_x_15364:
[----:B------:R-:W-:Y:S05]  /*229c0*/  BSYNC.RECONVERGENT B2 ;  /* 0x0000000000027941 */ /* 0x000fea0003800200 */
.L_x_15363:
        /* <DEDUP_REMOVED lines=57> */
[----:B------:R-:W-:Y:S01]  /*22d60*/  MOV R181, R156 ;  /* 0x0000009c00b57202 */ /* 0x000fe20000000f00 */
[----:B------:R-:W-:Y:S01]  /*22d70*/  IMAD.MOV.U32 R164, RZ, RZ, R190 ;  /* 0x000000ffffa47224 */ /* 0x000fe200078e00be */
[----:B------:R-:W-:Y:S01]  /*22d80*/  LOP3.LUT R168, R179, R182, R189, 0x96, !PT ;  /* 0x000000b6b3a87212 */ /* 0x000fe200078e96bd */
[----:B------:R-:W-:-:S07]  /*22d90*/  IMAD.MOV.U32 R156, RZ, RZ, R188 ;  /* 0x000000ffff9c7224 */ /* 0x000fce00078e00bc */
.L_x_15361:
[----:B------:R-:W-:Y:S05]  /*22da0*/  BSYNC.RECONVERGENT B1 ;  /* 0x0000000000017941 */ /* 0x000fea0003800200 */
.L_x_15360:
        /* <DEDUP_REMOVED lines=23> */
.L_x_15367:
        /* <DEDUP_REMOVED lines=13> */
.L_x_15369:
[----:B------:R-:W-:Y:S05]  /*22ff0*/  BSYNC.RECONVERGENT B2 ;  /* 0x0000000000027941 */ /* 0x000fea0003800200 */
.L_x_15368:
        /* <DEDUP_REMOVED lines=61> */
.L_x_15366:
[----:B------:R-:W-:Y:S05]  /*233d0*/  BSYNC.RECONVERGENT B1 ;  /* 0x0000000000017941 */ /* 0x000fea0003800200 */
.L_x_15365:
[----:B------:R-:W-:Y:S01]  /*233e0*/  ISETP.NE.AND P6, PT, R187, 0x1, PT ;  /* 0x00000001bb00780c */ /* 0x000fe20003fc5270 */
[----:B------:R-:W-:Y:S01]  /*233f0*/  IMAD.U32 R147, R147, 0x10000, RZ ;  /* 0x0001000093937824 */ /* 0x000fe200078e00ff */
[----:B------:R-:W-:Y:S01]  /*23400*/  I2FP.F32.U32 R182, R181 ;  /* 0x000000b500b67245 */ /* 0x000fe20000201000 */
[----:B------:R-:W-:Y:S01]  /*23410*/  BSSY.RECONVERGENT B1, `(.L_x_15370) ;  /* 0x000005c000017945 */ /* 0x000fe20003800200 */
[----:B------:R-:W-:Y:S01]  /*23420*/  MOV R181, 0x2 ;  /* 0x0000000200b57802 */ /* 0x000fe20000000f00 */
        /* <DEDUP_REMOVED lines=13> */
.L_x_15372:
        /* <DEDUP_REMOVED lines=15> */
.L_x_15374:
[----:B------:R-:W-:Y:S05]  /*235f0*/  BSYNC.RECONVERGENT B2 ;  /* 0x0000000000027941 */ /* 0x000fea0003800200 */
.L_x_15373:
        /* <DEDUP_REMOVED lines=61> */
.L_x_15371:
[----:B------:R-:W-:Y:S05]  /*239d0*/  BSYNC.RECONVERGENT B1 ;  /* 0x0000000000017941 */ /* 0x000fea0003800200 */
.L_x_15370:
[----:B------:R-:W-:Y:S02]  /*239e0*/  I2FP.F32.U32 R182, R183 ;  /* 0x000000b700b67245 */ /* 0x000fe40000201000 */
[----:B------:R-:W-:-:S03]  /*239f0*/  PRMT R183, R175, 0x7632, R183 ;  /* 0x00007632afb77816 */ /* 0x000fc600000000b7 */
[----:B------:R-:W-:Y:S02]  /*23a00*/  FFMA.FTZ R182, R182, R159, 1.1641532182693481445e-10 ;  /* 0x2f000000b6b67423 */ /* 0x000fe4000001009f */
[----:B------:R-:W-:-:S03]  /*23a10*/  IMAD.U32 R183, R183, 0x10000, RZ ;  /* 0x00010000b7b77824 */ /* 0x000fc600078e00ff */
        /* <DEDUP_REMOVED lines=8> */
.L_x_15294:
[----:B------:R-:W-:Y:S01]  /*23aa0*/  ISETP.NE.AND P2, PT, R181, 0x1, PT ;  /* 0x00000001b500780c */ /* 0x000fe20003f45270 */
[----:B------:R-:W-:Y:S01]  /*23ab0*/  BSSY.RECONVERGENT B1, `(.L_x_15376) ;  /* 0x0000059000017945 */ /* 0x000fe20003800200 */
[----:B------:R-:W-:Y:S01]  /*23ac0*/  MOV R159, 0x2 ;  /* 0x00000002009f7802 */ /* 0x000fe20000000f00 */
[----:B--2---:R-:W-:Y:S01]  /*23ad0*/  IMAD.MOV.U32 R120, RZ, RZ, R164 ;  /* 0x000000ffff787224 */ /* 0x004fe200078e00a4 */
        /* <DEDUP_REMOVED lines=12> */
.L_x_15378:
        /* <DEDUP_REMOVED lines=13> */
.L_x_15380:
[----:B------:R-:W-:Y:S05]  /*23c70*/  BSYNC.RECONVERGENT B2 ;  /* 0x0000000000027941 */ /* 0x000fea0003800200 */
.L_x_15379:
        /* <DEDUP_REMOVED lines=59> */
[----:B------:R-:W-:-:S07]  /*24030*/  IMAD.MOV.U32 R120, RZ, RZ, R183 ;  /* 0x000000ffff787224 */ /* 0x000fce00078e00b7 */
.L_x_15377:
[----:B------:R-:W-:Y:S05]  /*24040*/  BSYNC.RECONVERGENT B1 ;  /* 0x0000000000017941 */ /* 0x000fea0003800200 */
.L_x_15376:
[----:B------:R-:W0:Y:S01]  /*24050*/  LDC R157, c[0x0][0x404] ;  /* 0x00010100ff9d7b82 */ /* 0x000e220000000800 */
[----:B------:R-:W-:Y:S01]  /*24060*/  I2FP.F32.U32 R121, R120 ;  /* 0x0000007800797245 */ /* 0x000fe20000201000 */
[----:B------:R-:W-:Y:S01]  /*24070*/  IMAD.MOV.U32 R120, RZ, RZ, 0x2f800000 ;  /* 0x2f800000ff787424 */ /* 0x000fe200078e00ff */
[----:B------:R-:W-:Y:S01]  /*24080*/  LOP3.LUT R184, R184, 0xffffffef, RZ, 0xc0, !PT ;  /* 0xffffffefb8b87812 */ /* 0x000fe200078ec0ff */
[----:B------:R-:W-:Y:S01]  /*24090*/  BSSY.RECONVERGENT B1, `(.L_x_15381) ;  /* 0x000005d000017945 */ /* 0x000fe20003800200 */
[C---:B-----5:R-:W-:Y:S01]  /*240a0*/  PRMT R122, R144.reuse, 0x7632, R122 ;  /* 0x00007632907a7816 */ /* 0x060fe2000000007a */
[----:B------:R-:W-:Y:S01]  /*240b0*/  FFMA.FTZ R158, R121, R120, 1.1641532182693481445e-10 ;  /* 0x2f000000799e7423 */ /* 0x000fe20000010078 */
[----:B------:R-:W-:Y:S02]  /*240c0*/  SHF.L.U32 R121, R144, 0x10, RZ ;  /* 0x0000001090797819 */ /* 0x000fe400000006ff */
[----:B------:R-:W-:Y:S02]  /*240d0*/  MOV R123, R164 ;  /* 0x000000a4007b7202 */ /* 0x000fe40000000f00 */
[----:B0-----:R-:W-:Y:S01]  /*240e0*/  FSETP.LE.FTZ.AND P2, PT, R158, R157, PT ;  /* 0x0000009d9e00720b */ /* 0x001fe20003f53000 */
[----:B------:R-:W-:-:S12]  /*240f0*/  IMAD.MOV.U32 R158, RZ, RZ, 0x2 ;  /* 0x00000002ff9e7424 */ /* 0x000fd800078e00ff */
        /* <DEDUP_REMOVED lines=11> */
.L_x_15383:
        /* <DEDUP_REMOVED lines=13> */
.L_x_15385:
[----:B------:R-:W-:Y:S05]  /*24280*/  BSYNC.RECONVERGENT B2 ;  /* 0x0000000000027941 */ /* 0x000fea0003800200 */
.L_x_15384:
        /* <DEDUP_REMOVED lines=61> */
.L_x_15382:
[----:B------:R-:W-:Y:S05]  /*24660*/  BSYNC.RECONVERGENT B1 ;  /* 0x0000000000017941 */ /* 0x000fea0003800200 */
.L_x_15381:
        /* <DEDUP_REMOVED lines=19> */
.L_x_15388:
        /* <DEDUP_REMOVED lines=13> */
.L_x_15390:
[----:B------:R-:W-:Y:S05]  /*24870*/  BSYNC.RECONVERGENT B2 ;  /* 0x0000000000027941 */ /* 0x000fea0003800200 */
.L_x_15389:
        /* <DEDUP_REMOVED lines=61> */
.L_x_15387:
[----:B------:R-:W-:Y:S05]  /*24c50*/  BSYNC.RECONVERGENT B1 ;  /* 0x0000000000017941 */ /* 0x000fea0003800200 */
.L_x_15386:
        /* <DEDUP_REMOVED lines=20> */
.L_x_15393:
        /* <DEDUP_REMOVED lines=13> */
.L_x_15395:
[----:B------:R-:W-:Y:S05]  /*24e70*/  BSYNC.RECONVERGENT B2 ;  /* 0x0000000000027941 */ /* 0x000fea0003800200 */
.L_x_15394:
        /* <DEDUP_REMOVED lines=61> */
.L_x_15392:
[----:B------:R-:W-:Y:S05]  /*25250*/  BSYNC.RECONVERGENT B1 ;  /* 0x0000000000017941 */ /* 0x000fea0003800200 */
.L_x_15391:
        /* <DEDUP_REMOVED lines=19> */
.L_x_15398:
        /* <DEDUP_REMOVED lines=13> */
.L_x_15400:
[----:B------:R-:W-:Y:S05]  /*25460*/  BSYNC.RECONVERGENT B2 ;  /* 0x0000000000027941 */ /* 0x000fea0003800200 */
.L_x_15399:
        /* <DEDUP_REMOVED lines=61> */
.L_x_15397:
[----:B------:R-:W-:Y:S05]  /*25840*/  BSYNC.RECONVERGENT B1 ;  /* 0x0000000000017941 */ /* 0x000fea0003800200 */
.L_x_15396:
[----:B------:R-:W-:Y:S01]  /*25850*/  ISETP.NE.AND P3, PT, R183, 0x1, PT ;  /* 0x00000001b700780c */ /* 0x000fe20003f65270 */
[----:B------:R-:W-:Y:S01]  /*25860*/  BSSY.RECONVERGENT B1, `(.L_x_15401) ;  /* 0x000005c000017945 */ /* 0x000fe20003800200 */
[----:B------:R-:W-:Y:S01]  /*25870*/  I2FP.F32.U32 R145, R145 ;  /* 0x0000009100917245 */ /* 0x000fe20000201000 */
[----:B------:R-:W-:Y:S01]  /*25880*/  IMAD.MOV.U32 R181, RZ, RZ, 0x2 ;  /* 0x00000002ffb57424 */ /* 0x000fe200078e00ff */
[----:B------:R-:W-:-:S03]  /*25890*/  MOV R159, R164 ;  /* 0x000000a4009f7202 */ /* 0x000fc60000000f00 */
[----:B------:R-:W-:Y:S01]  /*258a0*/  FFMA.FTZ R158, R145, R120, 1.1641532182693481445e-10 ;  /* 0x2f000000919e7423 */ /* 0x000fe20000010078 */
[C---:B------:R-:W-:Y:S02]  /*258b0*/  SHF.L.U32 R145, R146.reuse, 0x10, RZ ;  /* 0x0000001092917819 */ /* 0x040fe400000006ff */
[----:B------:R-:W-:Y:S02]  /*258c0*/  PRMT R146, R146, 0x7632, R146 ;  /* 0x0000763292927816 */ /* 0x000fe40000000092 */
        /* <DEDUP_REMOVED lines=10> */
.L_x_15403:
        /* <DEDUP_REMOVED lines=13> */
.L_x_15405:
[----:B------:R-:W-:Y:S05]  /*25a40*/  BSYNC.RECONVERGENT B2 ;  /* 0x0000000000027941 */ /* 0x000fea0003800200 */
.L_x_15404:
        /* <DEDUP_REMOVED lines=61> */
.L_x_15402:
[----:B------:R-:W-:Y:S05]  /*25e20*/  BSYNC.RECONVERGENT B1 ;  /* 0x0000000000017941 */ /* 0x000fea0003800200 */
.L_x_15401:
[----:B------:R-:W-:Y:S01]  /*25e30*/  ISETP.NE.AND P4, PT, R181, 0x1, PT ;  /* 0x00000001b500780c */ /* 0x000fe20003f85270 */
[----:B------:R-:W-:Y:S01]  /*25e40*/  BSSY.RECONVERGENT B1, `(.L_x_15406) ;  /* 0x000005b000017945 */ /* 0x000fe20003800200 */
[----:B------:R-:W-:Y:S01]  /*25e50*/  I2FP.F32.U32 R159, R159 ;  /* 0x0000009f009f7245 */ /* 0x000fe20000201000 */
[----:B------:R-:W-:Y:S01]  /*25e60*/  IMAD.MOV.U32 R183, RZ, RZ, 0x2 ;  /* 0x00000002ffb77424 */ /* 0x000fe200078e00ff */
[----:B------:R-:W-:-:S03]  /*25e70*/  SHF.L.U32 R146, R146, 0x10, RZ ;  /* 0x0000001092927819 */ /* 0x000fc600000006ff */
        /* <DEDUP_REMOVED lines=12> */
.L_x_15408:
        /* <DEDUP_REMOVED lines=13> */
.L_x_15410:
[----:B------:R-:W-:Y:S05]  /*26010*/  BSYNC.RECONVERGENT B2 ;  /* 0x0000000000027941 */ /* 0x000fea0003800200 */
.L_x_15409:
        /* <DEDUP_REMOVED lines=61> */
.L_x_15407:
[----:B------:R-:W-:Y:S05]  /*263f0*/  BSYNC.RECONVERGENT B1 ;  /* 0x0000000000017941 */ /* 0x000fea0003800200 */
.L_x_15406:
        /* <DEDUP_REMOVED lines=18> */
.L_x_15413:
        /* <DEDUP_REMOVED lines=13> */
.L_x_15415:
[----:B------:R-:W-:Y:S05]  /*265f0*/  BSYNC.RECONVERGENT B2 ;  /* 0x0000000000027941 */ /* 0x000fea0003800200 */
.L_x_15414:
        /* <DEDUP_REMOVED lines=61> */
.L_x_15412:
[----:B------:R-:W-:Y:S05]  /*269d0*/  BSYNC.RECONVERGENT B1 ;  /* 0x0000000000017941 */ /* 0x000fea0003800200 */
.L_x_15411:
        /* <DEDUP_REMOVED lines=37> */
.L_x_15375:
        /* <DEDUP_REMOVED lines=44> */
.L_x_15416:
[----:B------:R-:W-:Y:S01]  /*26ef0*/  MOV R183, R156 ;  /* 0x0000009c00b77202 */ /* 0x000fe20000000f00 */
[----:B------:R-:W-:-:S07]  /*26f00*/  VIADD R0, R0, 0x20 ;  /* 0x0000002000007836 */ /* 0x000fce0000000000 */
.L_x_15293:
[----:B------:R-:W-:Y:S05]  /*26f10*/  BSYNC.RECONVERGENT B0 ;  /* 0x0000000000007941 */ /* 0x000fea0003800200 */
.L_x_15292:
        /* <DEDUP_REMOVED lines=22> */
[----:B------:R-:W-:Y:S02]  /*27080*/  HFMA2 R163, -RZ, RZ, 0, 1.1920928955078125e-07 ;  /* 0x00000002ffa37431 */ /* 0x000fe400000001ff */
[----:B--2---:R-:W-:Y:S01]  /*27090*/  IMAD.MOV.U32 R124, RZ, RZ, R164 ;  /* 0x000000ffff7c7224 */ /* 0x004fe200078e00a4 */
        /* <DEDUP_REMOVED lines=12> */
.L_x_15422:
        /* <DEDUP_REMOVED lines=13> */
.L_x_15424:
[----:B------:R-:W-:Y:S05]  /*27230*/  BSYNC.RECONVERGENT B2 ;  /* 0x0000000000027941 */ /* 0x000fea0003800200 */
.L_x_15423:
[----:B------:R-:W-:Y:S01]  /*27240*/  IMAD.WIDE.U32 R126, R169, -0x326172a9, RZ ;  /* 0xcd9e8d57a97e7825 */ /* 0x000fe200078e00ff */
[----:B------:R-:W-:-:S03]  /*27250*/  LOP3.LUT R158, R165, R125, R3, 0x96, !PT ;  /* 0x0000007da59e7212 */ /* 0x000fc600078e9603 */
[----:B------:R-:W-:Y:S01]  /*27260*/  HFMA2 R163, -RZ, RZ, 0, 0 ;  /* 0x00000000ffa37431 */ /* 0x000fe200000001ff */
        /* <DEDUP_REMOVED lines=56> */
[----:B------:R-:W-:-:S07]  /*275f0*/  IMAD.MOV.U32 R124, RZ, RZ, R183 ;  /* 0x000000ffff7c7224 */ /* 0x000fce00078e00b7 */
.L_x_15421:
[----:B------:R-:W-:Y:S05]  /*27600*/  BSYNC.RECONVERGENT B1 ;  /* 0x0000000000017941 */ /* 0x000fea0003800200 */
.L_x_15420:
        /* <DEDUP_REMOVED lines=11> */
[----:B------:R-:W-:-:S02]  /*276c0*/  MOV R127, R164 ;  /* 0x000000a4007f7202 */ /* 0x000fc40000000f00 */
        /* <DEDUP_REMOVED lines=12> */
.L_x_15427:
        /* <DEDUP_REMOVED lines=13> */
.L_x_15429:
[----:B------:R-:W-:Y:S05]  /*27860*/  BSYNC.RECONVERGENT B2 ;  /* 0x0000000000027941 */ /* 0x000fea0003800200 */
.L_x_15428:
        /* <DEDUP_REMOVED lines=61> */
.L_x_15426:
[----:B------:R-:W-:Y:S05]  /*27c40*/  BSYNC.RECONVERGENT B1 ;  /* 0x0000000000017941 */ /* 0x000fea0003800200 */
.L_x_15425:
[----:B------:R-:W-:Y:S01]  /*27c50*/  I2FP.F32.U32 R126, R127 ;  /* 0x0000007f007e7245 */ /* 0x000fe20000201000 */
[----:B------:R-:W-:Y:S01]  /*27c60*/  BSSY.RECONVERGENT B1, `(.L_x_15430) ;  /* 0x0000061000017945 */ /* 0x000fe20003800200 */
[----:B------:R-:W-:Y:S02]  /*27c70*/  SHF.L.U32 R170, R172, 0x10, RZ ;  /* 0x00000010acaa7819 */ /* 0x000fe400000006ff */
[----:B------:R-:W-:Y:S01]  /*27c80*/  FSEL R124, R124, RZ, P4 ;  /* 0x000000ff7c7c7208 */ /* 0x000fe20002000000 */
[----:B------:R-:W-:Y:S02]  /*27c90*/  FFMA.FTZ R125, R126, R159, 1.1641532182693481445e-10 ;  /* 0x2f0000007e7d7423 */ /* 0x000fe4000001009f */
[----:B------:R-:W-:-:S03]  /*27ca0*/  FMUL.FTZ R170, R170, R157 ;  /* 0x0000009daaaa7220 */ /* 0x000fc60000410000 */
[----:B------:R-:W-:-:S04]  /*27cb0*/  FSETP.GTU.FTZ.AND P2, PT, R125, R158, PT ;  /* 0x0000009e7d00720b */ /* 0x000fc80003f5c000 */
[----:B------:R-:W-:Y:S01]  /*27cc0*/  FSEL R125, R170, RZ, !P2 ;  /* 0x000000ffaa7d7208 */ /* 0x000fe20005000000 */
[----:B------:R-:W-:Y:S01]  /*27cd0*/  IMAD.MOV.U32 R170, RZ, RZ, 0x2 ;  /* 0x00000002ffaa7424 */ /* 0x000fe200078e00ff */
        /* <DEDUP_REMOVED lines=14> */
.L_x_15432:
        /* <DEDUP_REMOVED lines=13> */
.L_x_15434:
[----:B------:R-:W-:Y:S05]  /*27e90*/  BSYNC.RECONVERGENT B2 ;  /* 0x0000000000027941 */ /* 0x000fea0003800200 */
.L_x_15433:
        /* <DEDUP_REMOVED lines=61> */
.L_x_15431:
[----:B------:R-:W-:Y:S05]  /*28270*/  BSYNC.RECONVERGENT B1 ;  /* 0x0000000000017941 */ /* 0x000fea0003800200 */
.L_x_15430:
[----:B------:R-:W-:Y:S01]  /*28280*/  I2FP.F32.U32 R126, R125 ;  /* 0x0000007d007e7245 */ /* 0x000fe20000201000 */
[----:B------:R-:W-:Y:S01]  /*28290*/  BSSY.RECONVERGENT B1, `(.L_x_15435) ;  /* 0x000005e000017945 */ /* 0x000fe20003800200 */
[----:B------:R-:W-:Y:S01]  /*282a0*/  ISETP.NE.AND P2, PT, R170, 0x1, PT ;  /* 0x00000001aa00780c */ /* 0x000fe20003f45270 */
[----:B------:R-:W-:Y:S01]  /*282b0*/  IMAD.MOV.U32 R171, RZ, RZ, 0x2 ;  /* 0x00000002ffab7424 */ /* 0x000fe200078e00ff */
[----:B------:R-:W-:Y:S01]  /*282c0*/  SHF.L.U32 R148, R148, 0x10, RZ ;  /* 0x0000001094947819 */ /* 0x000fe200000006ff */
[----:B------:R-:W-:Y:S01]  /*282d0*/  FFMA.FTZ R127, R126, R159, 1.1641532182693481445e-10 ;  /* 0x2f0000007e7f7423 */ /* 0x000fe2000001009f */
[----:B------:R-:W-:Y:S02]  /*282e0*/  LOP3.LUT R184, R184, 0xfffffff7, RZ, 0xc0, !PT ;  /* 0xfffffff7b8b87812 */ /* 0x000fe400078ec0ff */
        /* <DEDUP_REMOVED lines=13> */
.L_x_15437:
        /* <DEDUP_REMOVED lines=13> */
.L_x_15439:
[----:B------:R-:W-:Y:S05]  /*28490*/  BSYNC.RECONVERGENT B2 ;  /* 0x0000000000027941 */ /* 0x000fea0003800200 */
.L_x_15438:
[----:B------:R-:W-:Y:S01]  /*284a0*/  IMAD.WIDE.U32 R170, R169, -0x326172a9, RZ ;  /* 0xcd9e8d57a9aa7825 */ /* 0x000fe200078e00ff */
[----:B------:R-:W-:Y:S02]  /*284b0*/  LOP3.LUT R180, R165, R127, R3, 0x96, !PT ;  /* 0x0000007fa5b47212 */ /* 0x000fe400078e9603 */
[----:B------:R-:W-:Y:S02]  /*284c0*/  IADD3 R127, PT, PT, R2, -0x61c88647, RZ ;  /* 0x9e3779b9027f7810 */ /* 0x000fe40007ffe0ff */
[----:B------:R-:W-:Y:S01]  /*284d0*/  LOP3.LUT R176, R167, R171, R2, 0x96, !PT ;  /* 0x000000aba7b07212 */ /* 0x000fe200078e9602 */
[C---:B------:R-:W-:Y:S01]  /*284e0*/  VIADD R171, R3.reuse, 0xbb67ae85 ;  /* 0xbb67ae8503ab7836 */ /* 0x040fe20000000000 */
[----:B------:R-:W-:Y:S01]  /*284f0*/  IADD3 R179, PT, PT, R3, 0x76cf5d0a, RZ ;  /* 0x76cf5d0a03b37810 */ /* 0x000fe20007ffe0ff */
[----:B------:R-:W-:-:S04]  /*28500*/  IMAD.WIDE.U32 R180, R180, -0x326172a9, RZ ;  /* 0xcd9e8d57b4b47825 */ /* 0x000fc800078e00ff */
[----:B------:R-:W-:Y:S01]  /*28510*/  IMAD.WIDE.U32 R176, R176, -0x2daee0ad, RZ ;  /* 0xd2511f53b0b07825 */ /* 0x000fe200078e00ff */
[----:B------:R-:W-:-:S04]  /*28520*/  LOP3.LUT R127, R127, R170, R181, 0x96, !PT ;  /* 0x000000aa7f7f7212 */ /* 0x000fc800078e96b5 */
        /* <DEDUP_REMOVED lines=8> */
[----:B------:R-:W-:Y:S01]  /*285b0*/  IMAD.WIDE.U32 R180, R179, -0x326172a9, RZ ;  /* 0xcd9e8d57b3b47825 */ /* 0x000fe200078e00ff */
[----:B------:R-:W-:-:S03]  /*285c0*/  IADD3 R179, PT, PT, R3, -0x126145ec, RZ ;  /* 0xed9eba1403b37810 */ /* 0x000fc60007ffe0ff */
[----:B------:R-:W-:Y:S01]  /*285d0*/  IMAD.WIDE.U32 R176, R177, -0x2daee0ad, RZ ;  /* 0xd2511f53b1b07825 */ /* 0x000fe200078e00ff */
[----:B------:R-:W-:-:S04]  /*285e0*/  LOP3.LUT R127, R127, R170, R181, 0x96, !PT ;  /* 0x000000aa7f7f7212 */ /* 0x000fc800078e96b5 */
        /* <DEDUP_REMOVED lines=40> */
.L_x_15436:
[----:B------:R-:W-:Y:S05]  /*28870*/  BSYNC.RECONVERGENT B1 ;  /* 0x0000000000017941 */ /* 0x000fea0003800200 */
.L_x_15435:
        /* <DEDUP_REMOVED lines=24> */
.L_x_15442:
        /* <DEDUP_REMOVED lines=13> */
.L_x_15444:
[----:B------:R-:W-:Y:S05]  /*28ad0*/  BSYNC.RECONVERGENT B2 ;  /* 0x0000000000027941 */ /* 0x000fea0003800200 */
.L_x_15443:
        /* <DEDUP_REMOVED lines=61> */
.L_x_15441:
[----:B------:R-:W-:Y:S05]  /*28eb0*/  BSYNC.RECONVERGENT B1 ;  /* 0x0000000000017941 */ /* 0x000fea0003800200 */
.L_x_15440:
[----:B------:R-:W-:Y:S01]  /*28ec0*/  I2FP.F32.U32 R126, R126 ;  /* 0x0000007e007e7245 */ /* 0x000fe20000201000 */
[----:B------:R-:W-:Y:S01]  /*28ed0*/  BSSY.RECONVERGENT B1, `(.L_x_15445) ;  /* 0x000005f000017945 */ /* 0x000fe20003800200 */
[----:B------:R-:W-:Y:S01]  /*28ee0*/  ISETP.NE.AND P2, PT, R176, 0x1, PT ;  /* 0x00000001b000780c */ /* 0x000fe20003f45270 */
[----:B------:R-:W-:Y:S01]  /*28ef0*/  IMAD.MOV.U32 R177, RZ, RZ, 0x2 ;  /* 0x00000002ffb17424 */ /* 0x000fe200078e00ff */
[C---:B------:R-:W-:Y:S01]  /*28f00*/  SHF.L.U32 R148, R149.reuse, 0x10, RZ ;  /* 0x0000001095947819 */ /* 0x040fe200000006ff */
[----:B------:R-:W-:Y:S01]  /*28f10*/  FFMA.FTZ R127, R126, R159, 1.1641532182693481445e-10 ;  /* 0x2f0000007e7f7423 */ /* 0x000fe2000001009f */
[----:B------:R-:W-:Y:S02]  /*28f20*/  LOP3.LUT R184, R184, 0xfffffffb, RZ, 0xc0, !PT ;  /* 0xfffffffbb8b87812 */ /* 0x000fe400078ec0ff */
[----:B------:R-:W-:Y:S01]  /*28f30*/  PRMT R149, R149, 0x7632, R149 ;  /* 0x0000763295957816 */ /* 0x000fe20000000095 */
[----:B------:R-:W-:Y:S01]  /*28f40*/  FMUL.FTZ R126, R148, R157 ;  /* 0x0000009d947e7220 */ /* 0x000fe20000410000 */
        /* <DEDUP_REMOVED lines=12> */
.L_x_15447:
        /* <DEDUP_REMOVED lines=13> */
.L_x_15449:
[----:B------:R-:W-:Y:S05]  /*290e0*/  BSYNC.RECONVERGENT B2 ;  /* 0x0000000000027941 */ /* 0x000fea0003800200 */
.L_x_15448:
        /* <DEDUP_REMOVED lines=58> */
[----:B------:R-:W-:Y:S01]  /*29490*/  IMAD.MOV.U32 R171, RZ, RZ, R156 ;  /* 0x000000ffffab7224 */ /* 0x000fe200078e009c */
[----:B------:R-:W-:Y:S02]  /*294a0*/  MOV R156, R182 ;  /* 0x000000b6009c7202 */ /* 0x000fe40000000f00 */
[----:B------:R-:W-:-:S07]  /*294b0*/  LOP3.LUT R168, R127, R176, R183, 0x96, !PT ;  /* 0x000000b07fa87212 */ /* 0x000fce00078e96b7 */
.L_x_15446:
[----:B------:R-:W-:Y:S05]  /*294c0*/  BSYNC.RECONVERGENT B1 ;  /* 0x0000000000017941 */ /* 0x000fea0003800200 */
.L_x_15445:
        /* <DEDUP_REMOVED lines=23> */
.L_x_15452:
        /* <DEDUP_REMOVED lines=13> */
.L_x_15454:
[----:B------:R-:W-:Y:S05]  /*29710*/  BSYNC.RECONVERGENT B2 ;  /* 0x0000000000027941 */ /* 0x000fea0003800200 */
.L_x_15453:
        /* <DEDUP_REMOVED lines=61> */
.L_x_15451:
[----:B------:R-:W-:Y:S05]  /*29af0*/  BSYNC.RECONVERGENT B1 ;  /* 0x0000000000017941 */ /* 0x000fea0003800200 */
.L_x_15450:
        /* <DEDUP_REMOVED lines=20> */
.L_x_15457:
        /* <DEDUP_REMOVED lines=13> */
.L_x_15459:
[----:B------:R-:W-:Y:S05]  /*29d10*/  BSYNC.RECONVERGENT B2 ;  /* 0x0000000000027941 */ /* 0x000fea0003800200 */
.L_x_15458:
        /* <DEDUP_REMOVED lines=61> */
.L_x_15456:
[----:B------:R-:W-:Y:S05]  /*2a0f0*/  BSYNC.RECONVERGENT B1 ;  /* 0x0000000000017941 */ /* 0x000fea0003800200 */
.L_x_15455:
        /* <DEDUP_REMOVED lines=24> */
.L_x_15462:
        /* <DEDUP_REMOVED lines=13> */
.L_x_15464:
[----:B------:R-:W-:Y:S05]  /*2a350*/  BSYNC.RECONVERGENT B2 ;  /* 0x0000000000027941 */ /* 0x000fea0003800200 */
.L_x_15463:
        /* <DEDUP_REMOVED lines=61> */
.L_x_15461:
[----:B------:R-:W-:Y:S05]  /*2a730*/  BSYNC.RECONVERGENT B1 ;  /* 0x0000000000017941 */ /* 0x000fea0003800200 */
.L_x_15460:
        /* <DEDUP_REMOVED lines=19> */
.L_x_15467:
        /* <DEDUP_REMOVED lines=13> */
.L_x_15469:
[----:B------:R-:W-:Y:S05]  /*2a940*/  BSYNC.RECONVERGENT B2 ;  /* 0x0000000000027941 */ /* 0x000fea0003800200 */
.L_x_15468:
        /* <DEDUP_REMOVED lines=61> */
.L_x_15466:
[----:B------:R-:W-:Y:S05]  /*2ad20*/  BSYNC.RECONVERGENT B1 ;  /* 0x0000000000017941 */ /* 0x000fea0003800200 */
.L_x_15465:
        /* <DEDUP_REMOVED lines=23> */
.L_x_15472:
        /* <DEDUP_REMOVED lines=13> */
.L_x_15474:
[----:B------:R-:W-:Y:S05]  /*2af70*/  BSYNC.RECONVERGENT B2 ;  /* 0x0000000000027941 */ /* 0x000fea0003800200 */
.L_x_15473:
        /* <DEDUP_REMOVED lines=57> */
[----:B------:R-:W-:-:S05]  /*2b310*/  VIADD R149, R3, 0x96a522ad ;  /* 0x96a522ad03957836 */ /* 0x000fca0000000000 */
[----:B------:R-:W-:Y:S01]  /*2b320*/  LOP3.LUT R168, R149, R180, R187, 0x96, !PT ;  /* 0x000000b495a87212 */ /* 0x000fe200078e96bb */
[----:B------:R-:W-:Y:S01]  /*2b330*/  IMAD.MOV.U32 R149, RZ, RZ, R156 ;  /* 0x000000ffff957224 */ /* 0x000fe200078e009c */
[----:B------:R-:W-:-:S07]  /*2b340*/  MOV R156, R186 ;  /* 0x000000ba009c7202 */ /* 0x000fce0000000f00 */
.L_x_15471:
[----:B------:R-:W-:Y:S05]  /*2b350*/  BSYNC.RECONVERGENT B1 ;  /* 0x0000000000017941 */ /* 0x000fea0003800200 */
.L_x_15470:
[----:B------:R-:W-:Y:S01]  /*2b360*/  ISETP.NE.AND P4, PT, R181, 0x1, PT ;  /* 0x00000001b500780c */ /* 0x000fe20003f85270 */
[----:B------:R-:W-:Y:S01]  /*2b370*/  BSSY.RECONVERGENT B1, `(.L_x_15475) ;  /* 0x000005c000017945 */ /* 0x000fe20003800200 */
[----:B------:R-:W-:Y:S01]  /*2b380*/  I2FP.F32.U32 R180, R149 ;  /* 0x0000009500b47245 */ /* 0x000fe20000201000 */
[----:B------:R-:W-:Y:S01]  /*2b390*/  IMAD.MOV.U32 R182, RZ, RZ, 0x2 ;  /* 0x00000002ffb67424 */ /* 0x000fe200078e00ff */
[----:B------:R-:W-:-:S03]  /*2b3a0*/  SHF.L.U32 R150, R150, 0x10, RZ ;  /* 0x0000001096967819 */ /* 0x000fc600000006ff */
        /* <DEDUP_REMOVED lines=13> */
.L_x_15477:
        /* <DEDUP_REMOVED lines=13> */
.L_x_15479:
[----:B------:R-:W-:Y:S05]  /*2b550*/  BSYNC.RECONVERGENT B2 ;  /* 0x0000000000027941 */ /* 0x000fea0003800200 */
.L_x_15478:
        /* <DEDUP_REMOVED lines=61> */
.L_x_15476:
[----:B------:R-:W-:Y:S05]  /*2b930*/  BSYNC.RECONVERGENT B1 ;  /* 0x0000000000017941 */ /* 0x000fea0003800200 */
.L_x_15475:
        /* <DEDUP_REMOVED lines=24> */
.L_x_15482:
        /* <DEDUP_REMOVED lines=13> */
.L_x_15484:
[----:B------:R-:W-:Y:S05]  /*2bb90*/  BSYNC.RECONVERGENT B2 ;  /* 0x0000000000027941 */ /* 0x000fea0003800200 */
.L_x_15483:
        /* <DEDUP_REMOVED lines=58> */
[----:B------:R-:W-:Y:S01]  /*2bf40*/  VIADD R179, R3, 0x96a522ad ;  /* 0x96a522ad03b37836 */ /* 0x000fe20000000000 */
[----:B------:R-:W-:-:S04]  /*2bf50*/  MOV R156, R188 ;  /* 0x000000bc009c7202 */ /* 0x000fc80000000f00 */
[----:B------:R-:W-:-:S07]  /*2bf60*/  LOP3.LUT R168, R179, R182, R189, 0x96, !PT ;  /* 0x000000b6b3a87212 */ /* 0x000fce00078e96bd */
.L_x_15481:
[----:B------:R-:W-:Y:S05]  /*2bf70*/  BSYNC.RECONVERGENT B1 ;  /* 0x0000000000017941 */ /* 0x000fea0003800200 */
.L_x_15480:
        /* <DEDUP_REMOVED lines=19> */
.L_x_15487:
        /* <DEDUP_REMOVED lines=13> */
.L_x_15489:
[----:B------:R-:W-:Y:S05]  /*2c180*/  BSYNC.RECONVERGENT B2 ;  /* 0x0000000000027941 */ /* 0x000fea0003800200 */
.L_x_15488:
        /* <DEDUP_REMOVED lines=61> */
.L_x_15486:
[----:B------:R-:W-:Y:S05]  /*2c560*/  BSYNC.RECONVERGENT B1 ;  /* 0x0000000000017941 */ /* 0x000fea0003800200 */
.L_x_15485:
        /* <DEDUP_REMOVED lines=23> */
.L_x_15492:
        /* <DEDUP_REMOVED lines=13> */
.L_x_15494:
[----:B------:R-:W-:Y:S05]  /*2c7b0*/  BSYNC.RECONVERGENT B2 ;  /* 0x0000000000027941 */ /* 0x000fea0003800200 */
.L_x_15493:
        /* <DEDUP_REMOVED lines=61> */
.L_x_15491:
[----:B------:R-:W-:Y:S05]  /*2cb90*/  BSYNC.RECONVERGENT B1 ;  /* 0x0000000000017941 */ /* 0x000fea0003800200 */
.L_x_15490:
        /* <DEDUP_REMOVED lines=18> */
.L_x_15497:
        /* <DEDUP_REMOVED lines=15> */
.L_x_15499:
[----:B------:R-:W-:Y:S05]  /*2cdb0*/  BSYNC.RECONVERGENT B2 ;  /* 0x0000000000027941 */ /* 0x000fea0003800200 */
.L_x_15498:
        /* <DEDUP_REMOVED lines=61> */
.L_x_15496:
[----:B------:R-:W-:Y:S05]  /*2d190*/  BSYNC.RECONVERGENT B1 ;  /* 0x0000000000017941 */ /* 0x000fea0003800200 */
.L_x_15495:
        /* <DEDUP_REMOVED lines=12> */
.L_x_15419:
        /* <DEDUP_REMOVED lines=16> */
.L_x_15503:
        /* <DEDUP_REMOVED lines=13> */
.L_x_15505:
[----:B------:R-:W-:Y:S05]  /*2d430*/  BSYNC.RECONVERGENT B2 ;  /* 0x0000000000027941 */ /* 0x000fea0003800200 */
.L_x_15504:
        /* <DEDUP_REMOVED lines=60> */
.L_x_15502:
[----:B------:R-:W-:Y:S05]  /*2d800*/  BSYNC.RECONVERGENT B1 ;  /* 0x0000000000017941 */ /* 0x000fea0003800200 */
.L_x_15501:
        /* <DEDUP_REMOVED lines=22> */
.L_x_15508:
        /* <DEDUP_REMOVED lines=13> */
.L_x_15510:
[----:B------:R-:W-:Y:S05]  /*2da40*/  BSYNC.RECONVERGENT B2 ;  /* 0x0000000000027941 */ /* 0x000fea0003800200 */
.L_x_15509:
        /* <DEDUP_REMOVED lines=61> */
.L_x_15507:
[----:B------:R-:W-:Y:S05]  /*2de20*/  BSYNC.RECONVERGENT B1 ;  /* 0x0000000000017941 */ /* 0x000fea0003800200 */
.L_x_15506:
        /* <DEDUP_REMOVED lines=19> */
.L_x_15513:
        /* <DEDUP_REMOVED lines=13> */
.L_x_15515:
[----:B------:R-:W-:Y:S05]  /*2e030*/  BSYNC.RECONVERGENT B2 ;  /* 0x0000000000027941 */ /* 0x000fea0003800200 */
.L_x_15514:
        /* <DEDUP_REMOVED lines=61> */
.L_x_15512:
[----:B------:R-:W-:Y:S05]  /*2e410*/  BSYNC.RECONVERGENT B1 ;  /* 0x0000000000017941 */ /* 0x000fea0003800200 */
.L_x_15511:
[----:B------:R-:W-:Y:S01]  /*2e420*/  I2FP.F32.U32 R127, R127 ;  /* 0x0000007f007f7245 */ /* 0x000fe20000201000 */
[----:B------:R-:W-:Y:S01]  /*2e430*/  BSSY.RECONVERGENT B1, `(.L_x_15516) ;  /* 0x000005e000017945 */ /* 0x000fe20003800200 */
[----:B------:R-:W-:Y:S02]  /*2e440*/  ISETP.NE.AND P2, PT, R159, 0x1, PT ;  /* 0x000000019f00780c */ /* 0x000fe40003f45270 */
[----:B------:R-:W-:Y:S01]  /*2e450*/  LOP3.LUT R184, R184, 0xfffffffb, RZ, 0xc0, !PT ;  /* 0xfffffffbb8b87812 */ /* 0x000fe200078ec0ff */
[----:B------:R-:W-:Y:S01]  /*2e460*/  FFMA.FTZ R158, R127, R124, 1.1641532182693481445e-10 ;  /* 0x2f0000007f9e7423 */ /* 0x000fe2000001007c */
[C---:B------:R-:W-:Y:S01]  /*2e470*/  IMAD.U32 R127, R149.reuse, 0x10000, RZ ;  /* 0x00010000957f7824 */ /* 0x040fe200078e00ff */
        /* <DEDUP_REMOVED lines=14> */
.L_x_15518:
        /* <DEDUP_REMOVED lines=13> */
.L_x_15520:
[----:B------:R-:W-:Y:S05]  /*2e630*/  BSYNC.RECONVERGENT B2 ;  /* 0x0000000000027941 */ /* 0x000fea0003800200 */
.L_x_15519:
        /* <DEDUP_REMOVED lines=61> */
.L_x_15517:
[----:B------:R-:W-:Y:S05]  /*2ea10*/  BSYNC.RECONVERGENT B1 ;  /* 0x0000000000017941 */ /* 0x000fea0003800200 */
.L_x_15516:
        /* <DEDUP_REMOVED lines=19> */
.L_x_15523:
        /* <DEDUP_REMOVED lines=13> */
.L_x_15525:
[----:B------:R-:W-:Y:S05]  /*2ec20*/  BSYNC.RECONVERGENT B2 ;  /* 0x0000000000027941 */ /* 0x000fea0003800200 */
.L_x_15524:
        /* <DEDUP_REMOVED lines=61> */
.L_x_15522:
[----:B------:R-:W-:Y:S05]  /*2f000*/  BSYNC.RECONVERGENT B1 ;  /* 0x0000000000017941 */ /* 0x000fea0003800200 */
.L_x_15521:
[----:B------:R-:W-:Y:S01]  /*2f010*/  ISETP.NE.AND P3, PT, R183, 0x1, PT ;  /* 0x00000001b700780c */ /* 0x000fe20003f65270 */
[----:B------:R-:W-:Y:S01]  /*2f020*/  BSSY.RECONVERGENT B1, `(.L_x_15526) ;  /* 0x000005c000017945 */ /* 0x000fe20003800200 */
[----:B------:R-:W-:Y:S01]  /*2f030*/  I2FP.F32.U32 R149, R149 ;  /* 0x0000009500957245 */ /* 0x000fe20000201000 */
[----:B------:R-:W-:Y:S01]  /*2f040*/  IMAD.MOV.U32 R159, RZ, RZ, R164 ;  /* 0x000000ffff9f7224 */ /* 0x000fe200078e00a4 */
[----:B------:R-:W-:-:S03]  /*2f050*/  MOV R181, 0x2 ;  /* 0x0000000200b57802 */ /* 0x000fc60000000f00 */
        /* <DEDUP_REMOVED lines=13> */
.L_x_15528:
        /* <DEDUP_REMOVED lines=13> */
.L_x_15530:
[----:B------:R-:W-:Y:S05]  /*2f200*/  BSYNC.RECONVERGENT B2 ;  /* 0x0000000000027941 */ /* 0x000fea0003800200 */
.L_x_15529:
        /* <DEDUP_REMOVED lines=61> */
.L_x_15527:
[----:B------:R-:W-:Y:S05]  /*2f5e0*/  BSYNC.RECONVERGENT B1 ;  /* 0x0000000000017941 */ /* 0x000fea0003800200 */
.L_x_15526:
[----:B------:R-:W-:Y:S01]  /*2f5f0*/  ISETP.NE.AND P4, PT, R181, 0x1, PT ;  /* 0x00000001b500780c */ /* 0x000fe20003f85270 */
[----:B------:R-:W-:Y:S01]  /*2f600*/  BSSY.RECONVERGENT B1, `(.L_x_15531) ;  /* 0x000005b000017945 */ /* 0x000fe20003800200 */
[----:B------:R-:W-:Y:S01]  /*2f610*/  I2FP.F32.U32 R159, R159 ;  /* 0x0000009f009f7245 */ /* 0x000fe20000201000 */
[----:B------:R-:W-:Y:S01]  /*2f620*/  IMAD.U32 R150, R150, 0x10000, RZ ;  /* 0x0001000096967824 */ /* 0x000fe200078e00ff */
[----:B------:R-:W-:-:S03]  /*2f630*/  MOV R183, 0x2 ;  /* 0x0000000200b77802 */ /* 0x000fc60000000f00 */
        /* <DEDUP_REMOVED lines=12> */
.L_x_15533:
        /* <DEDUP_REMOVED lines=13> */
.L_x_15535:
[----:B------:R-:W-:Y:S05]  /*2f7d0*/  BSYNC.RECONVERGENT B2 ;  /* 0x0000000000027941 */ /* 0x000fea0003800200 */
.L_x_15534:
        /* <DEDUP_REMOVED lines=58> */
[----:B------:R-:W-:Y:S01]  /*2fb80*/  MOV R159, R156 ;  /* 0x0000009c009f7202 */ /* 0x000fe20000000f00 */
[----:B------:R-:W-:Y:S01]  /*2fb90*/  IMAD.MOV.U32 R156, RZ, RZ, R188 ;  /* 0x000000ffff9c7224 */ /* 0x000fe200078e00bc */
[----:B------:R-:W-:-:S07]  /*2fba0*/  LOP3.LUT R168, R181, R158, R189, 0x96, !PT ;  /* 0x0000009eb5a87212 */ /* 0x000fce00078e96bd */
.L_x_15532:
[----:B------:R-:W-:Y:S05]  /*2fbb0*/  BSYNC.RECONVERGENT B1 ;  /* 0x0000000000017941 */ /* 0x000fea0003800200 */
.L_x_15531:
[----:B------:R-:W-:Y:S01]  /*2fbc0*/  ISETP.NE.AND P5, PT, R183, 0x1, PT ;  /* 0x00000001b700780c */ /* 0x000fe20003fa5270 */
[----:B------:R-:W-:Y:S01]  /*2fbd0*/  BSSY.RECONVERGENT B1, `(.L_x_15536) ;  /* 0x000005c000017945 */ /* 0x000fe20003800200 */
[----:B------:R-:W-:Y:S01]  /*2fbe0*/  I2FP.F32.U32 R159, R159 ;  /* 0x0000009f009f7245 */ /* 0x000fe20000201000 */
[C---:B------:R-:W-:Y:S01]  /*2fbf0*/  IMAD.U32 R158, R151.reuse, 0x10000, RZ ;  /* 0x00010000979e7824 */ /* 0x040fe200078e00ff */
[----:B------:R-:W-:Y:S02]  /*2fc00*/  PRMT R151, R151, 0x7632, R151 ;  /* 0x0000763297977816 */ /* 0x000fe40000000097 */
        /* <DEDUP_REMOVED lines=13> */
.L_x_15538:
        /* <DEDUP_REMOVED lines=13> */
.L_x_15540:
[----:B------:R-:W-:Y:S05]  /*2fdb0*/  BSYNC.RECONVERGENT B2 ;  /* 0x0000000000027941 */ /* 0x000fea0003800200 */
.L_x_15539:
        /* <DEDUP_REMOVED lines=61> */
.L_x_15537:
[----:B------:R-:W-:Y:S05]  /*30190*/  BSYNC.RECONVERGENT B1 ;  /* 0x0000000000017941 */ /* 0x000fea0003800200 */
.L_x_15536:
        /* <DEDUP_REMOVED lines=37> */
.L_x_15500:
        /* <DEDUP_REMOVED lines=13> */
[----:B------:R-:W-:-:S02]  /*304c0*/  SEL R191, RZ, 0x1, !P2 ;  /* 0x00000001ffbf7807 */ /* 0x000fc40005000000 */
[----:B------:R-:W-:Y:S01]  /*304d0*/  LOP3.LUT R157, R157, R183, R186, 0xfe, !PT ;  /* 0x000000b79d9d7212 */ /* 0x000fe200078efeba */
[----:B0-----:R-:W-:Y:S01]  /*304e0*/  IMAD.WIDE.U32 R186, R0, 0x20, R158 ;  /* 0x0000002000ba7825 */ /* 0x001fe200078e009e */
[----:B------:R-:W-:Y:S02]  /*304f0*/  SEL R190, RZ, 0x1, !P1 ;  /* 0x00000001ffbe7807 */ /* 0x000fe40004800000 */
[----:B------:R-:W-:Y:S02]  /*30500*/  LOP3.LUT R159, R192, R191, RZ, 0xfc, !PT ;  /* 0x000000bfc09f7212 */ /* 0x000fe400078efcff */
[----:B------:R-:W-:Y:S01]  /*30510*/  LOP3.LUT R158, R157, R190, RZ, 0xfc, !PT ;  /* 0x000000be9d9e7212 */ /* 0x000fe200078efcff */
[----:B-1----:R-:W-:Y:S01]  /*30520*/  IMAD.WIDE.U32 R188, R0, 0x8, R188 ;  /* 0x0000000800bc7825 */ /* 0x002fe200078e00bc */
[----:B------:R0:W-:Y:S04]  /*30530*/  STG.E.128 desc[UR6][R186.64], R124 ;  /* 0x0000007cba007986 */ /* 0x0001e8000c101d06 */
        /* <DEDUP_REMOVED lines=23> */
.L_x_15541:
[----:B------:R-:W-:Y:S01]  /*306b0*/  IMAD.MOV.U32 R183, RZ, RZ, R156 ;  /* 0x000000ffffb77224 */ /* 0x000fe200078e009c */
[----:B------:R-:W-:-:S07]  /*306c0*/  IADD3 R0, PT, PT, R0, 0x20, RZ ;  /* 0x0000002000007810 */ /* 0x000fce0007ffe0ff */
.L_x_15418:
[----:B------:R-:W-:Y:S05]  /*306d0*/  BSYNC.RECONVERGENT B0 ;  /* 0x0000000000007941 */ /* 0x000fea0003800200 */
.L_x_15417:
        /* <DEDUP_REMOVED lines=22> */
[----:B------:R-:W-:Y:S01]  /*30840*/  IMAD.MOV.U32 R163, RZ, RZ, 0x2 ;  /* 0x00000002ffa37424 */ /* 0x000fe200078e00ff */
[----:B--2---:R-:W-:Y:S01]  /*30850*/  MOV R128, R164 ;  /* 0x000000a400807202 */ /* 0x004fe20000000f00 */
[----:B01----:R-:W-:-:S09]  /*30860*/  IMAD.MOV.U32 R156, RZ, RZ, R183 ;  /* 0x000000ffff9c7224 */ /* 0x003fd200078e00b7 */
        /* <DEDUP_REMOVED lines=11> */
.L_x_15547:
        /* <DEDUP_REMOVED lines=13> */
.L_x_15549:
[----:B------:R-:W-:Y:S05]  /*309f0*/  BSYNC.RECONVERGENT B2 ;  /* 0x0000000000027941 */ /* 0x000fea0003800200 */
.L_x_15548:
        /* <DEDUP_REMOVED lines=60> */
.L_x_15546:
[----:B------:R-:W-:Y:S05]  /*30dc0*/  BSYNC.RECONVERGENT B1 ;  /* 0x0000000000017941 */ /* 0x000fea0003800200 */
.L_x_15545:
        /* <DEDUP_REMOVED lines=24> */
.L_x_15552:
        /* <DEDUP_REMOVED lines=13> */
.L_x_15554:
[----:B------:R-:W-:Y:S05]  /*31020*/  BSYNC.RECONVERGENT B2 ;  /* 0x0000000000027941 */ /* 0x000fea0003800200 */
.L_x_15553:
        /* <DEDUP_REMOVED lines=58> */
[----:B------:R-:W-:Y:S01]  /*313d0*/  MOV R131, R156 ;  /* 0x0000009c00837202 */ /* 0x000fe20000000f00 */
[----:B------:R-:W-:Y:S01]  /*313e0*/  IMAD.MOV.U32 R156, RZ, RZ, R176 ;  /* 0x000000ffff9c7224 */ /* 0x000fe200078e00b0 */
[----:B------:R-:W-:-:S07]  /*313f0*/  LOP3.LUT R168, R129, R130, R177, 0x96, !PT ;  /* 0x0000008281a87212 */ /* 0x000fce00078e96b1 */
.L_x_15551:
[----:B------:R-:W-:Y:S05]  /*31400*/  BSYNC.RECONVERGENT B1 ;  /* 0x0000000000017941 */ /* 0x000fea0003800200 */
.L_x_15550:
[----:B------:R-:W-:Y:S01]  /*31410*/  I2FP.F32.U32 R130, R131 ;  /* 0x0000008300827245 */ /* 0x000fe20000201000 */
[----:B------:R-:W-:Y:S01]  /*31420*/  IMAD.U32 R170, R172, 0x10000, RZ ;  /* 0x00010000acaa7824 */ /* 0x000fe200078e00ff */
[----:B------:R-:W-:Y:S01]  /*31430*/  FSEL R128, R128, RZ, P4 ;  /* 0x000000ff80807208 */ /* 0x000fe20002000000 */
        /* <DEDUP_REMOVED lines=8> */
[----:B------:R-:W-:Y:S01]  /*314c0*/  MOV R170, 0x2 ;  /* 0x0000000200aa7802 */ /* 0x000fe20000000f00 */
[----:B------:R-:W-:Y:S02]  /*314d0*/  IMAD.MOV.U32 R129, RZ, RZ, R164 ;  /* 0x000000ffff817224 */ /* 0x000fe400078e00a4 */
        /* <DEDUP_REMOVED lines=10> */
.L_x_15557:
        /* <DEDUP_REMOVED lines=13> */
.L_x_15559:
[----:B------:R-:W-:Y:S05]  /*31650*/  BSYNC.RECONVERGENT B2 ;  /* 0x0000000000027941 */ /* 0x000fea0003800200 */
.L_x_15558:
        /* <DEDUP_REMOVED lines=61> */
.L_x_15556:
[----:B------:R-:W-:Y:S05]  /*31a30*/  BSYNC.RECONVERGENT B1 ;  /* 0x0000000000017941 */ /* 0x000fea0003800200 */
.L_x_15555:
        /* <DEDUP_REMOVED lines=20> */
.L_x_15562:
        /* <DEDUP_REMOVED lines=13> */
.L_x_15564:
[----:B------:R-:W-:Y:S05]  /*31c50*/  BSYNC.RECONVERGENT B2 ;  /* 0x0000000000027941 */ /* 0x000fea0003800200 */
.L_x_15563:
        /* <DEDUP_REMOVED lines=61> */
.L_x_15561:
[----:B------:R-:W-:Y:S05]  /*32030*/  BSYNC.RECONVERGENT B1 ;  /* 0x0000000000017941 */ /* 0x000fea0003800200 */
.L_x_15560:
[----:B------:R-:W-:Y:S01]  /*32040*/  PRMT R131, R172, 0x7632, R131 ;  /* 0x00007632ac837816 */ /* 0x000fe20000000083 */
[----:B------:R-:W-:Y:S01]  /*32050*/  BSSY.RECONVERGENT B1, `(.L_x_15565) ;  /* 0x0000062000017945 */ /* 0x000fe20003800200 */
[----:B------:R-:W-:Y:S02]  /*32060*/  I2FP.F32.U32 R130, R130 ;  /* 0x0000008200827245 */ /* 0x000fe40000201000 */
[----:B------:R-:W-:Y:S01]  /*32070*/  FSEL R129, R129, RZ, P4 ;  /* 0x000000ff81817208 */ /* 0x000fe20002000000 */
[----:B------:R-:W-:Y:S01]  /*32080*/  IMAD.U32 R152, R131, 0x10000, RZ ;  /* 0x0001000083987824 */ /* 0x000fe200078e00ff */
[----:B------:R-:W-:Y:S01]  /*32090*/  MOV R176, 0x2 ;  /* 0x0000000200b07802 */ /* 0x000fe20000000f00 */
[----:B------:R-:W-:Y:S01]  /*320a0*/  FFMA.FTZ R131, R130, R159, 1.1641532182693481445e-10 ;  /* 0x2f00000082837423 */ /* 0x000fe2000001009f */
[----:B------:R-:W-:Y:S02]  /*320b0*/  IMAD.MOV.U32 R130, RZ, RZ, R164 ;  /* 0x000000ffff827224 */ /* 0x000fe400078e00a4 */
[----:B------:R-:W-:-:S02]  /*320c0*/  FMUL.FTZ R152, R152, R157 ;  /* 0x0000009d98987220 */ /* 0x000fc40000410000 */
        /* <DEDUP_REMOVED lines=15> */
.L_x_15567:
        /* <DEDUP_REMOVED lines=13> */
.L_x_15569:
[----:B------:R-:W-:Y:S05]  /*32290*/  BSYNC.RECONVERGENT B2 ;  /* 0x0000000000027941 */ /* 0x000fea0003800200 */
.L_x_15568:
        /* <DEDUP_REMOVED lines=61> */
.L_x_15566:
[----:B------:R-:W-:Y:S05]  /*32670*/  BSYNC.RECONVERGENT B1 ;  /* 0x0000000000017941 */ /* 0x000fea0003800200 */
.L_x_15565:
[----:B------:R-:W-:Y:S01]  /*32680*/  I2FP.F32.U32 R130, R130 ;  /* 0x0000008200827245 */ /* 0x000fe20000201000 */
[C---:B------:R-:W-:Y:S01]  /*32690*/  IMAD.U32 R152, R153.reuse, 0x10000, RZ ;  /* 0x0001000099987824 */ /* 0x040fe200078e00ff */
        /* <DEDUP_REMOVED lines=19> */
.L_x_15572:
        /* <DEDUP_REMOVED lines=13> */
.L_x_15574:
[----:B------:R-:W-:Y:S05]  /*328a0*/  BSYNC.RECONVERGENT B2 ;  /* 0x0000000000027941 */ /* 0x000fea0003800200 */
.L_x_15573:
        /* <DEDUP_REMOVED lines=61> */
.L_x_15571:
[----:B------:R-:W-:Y:S05]  /*32c80*/  BSYNC.RECONVERGENT B1 ;  /* 0x0000000000017941 */ /* 0x000fea0003800200 */
.L_x_15570:
        /* <DEDUP_REMOVED lines=23> */
.L_x_15577:
        /* <DEDUP_REMOVED lines=13> */
.L_x_15579:
[----:B------:R-:W-:Y:S05]  /*32ed0*/  BSYNC.RECONVERGENT B2 ;  /* 0x0000000000027941 */ /* 0x000fea0003800200 */
.L_x_15578:
        /* <DEDUP_REMOVED lines=61> */
.L_x_15576:
[----:B------:R-:W-:Y:S05]  /*332b0*/  BSYNC.RECONVERGENT B1 ;  /* 0x0000000000017941 */ /* 0x000fea0003800200 */
.L_x_15575:
        /* <DEDUP_REMOVED lines=20> */
.L_x_15582:
        /* <DEDUP_REMOVED lines=13> */
.L_x_15584:
[----:B------:R-:W-:Y:S05]  /*334d0*/  BSYNC.RECONVERGENT B2 ;  /* 0x0000000000027941 */ /* 0x000fea0003800200 */
.L_x_15583:
        /* <DEDUP_REMOVED lines=61> */
.L_x_15581:
[----:B------:R-:W-:Y:S05]  /*338b0*/  BSYNC.RECONVERGENT B1 ;  /* 0x0000000000017941 */ /* 0x000fea0003800200 */
.L_x_15580:
        /* <DEDUP_REMOVED lines=24> */
.L_x_15587:
        /* <DEDUP_REMOVED lines=13> */
.L_x_15589:
[----:B------:R-:W-:Y:S05]  /*33b10*/  BSYNC.RECONVERGENT B2 ;  /* 0x0000000000027941 */ /* 0x000fea0003800200 */
.L_x_15588:
        /* <DEDUP_REMOVED lines=61> */
.L_x_15586:
[----:B------:R-:W-:Y:S05]  /*33ef0*/  BSYNC.RECONVERGENT B1 ;  /* 0x0000000000017941 */ /* 0x000fea0003800200 */
.L_x_15585:
        /* <DEDUP_REMOVED lines=19> */
.L_x_15592:
        /* <DEDUP_REMOVED lines=13> */
.L_x_15594:
[----:B------:R-:W-:Y:S05]  /*34100*/  BSYNC.RECONVERGENT B2 ;  /* 0x0000000000027941 */ /* 0x000fea0003800200 */
.L_x_15593:
        /* <DEDUP_REMOVED lines=61> */
.L_x_15591:
[----:B------:R-:W-:Y:S05]  /*344e0*/  BSYNC.RECONVERGENT B1 ;  /* 0x0000000000017941 */ /* 0x000fea0003800200 */
.L_x_15590:
        /* <DEDUP_REMOVED lines=23> */
.L_x_15597:
        /* <DEDUP_REMOVED lines=13> */
.L_x_15599:
[----:B------:R-:W-:Y:S05]  /*34730*/  BSYNC.RECONVERGENT B2 ;  /* 0x0000000000027941 */ /* 0x000fea0003800200 */
.L_x_15598:
        /* <DEDUP_REMOVED lines=51> */
[----:B------:R-:W-:Y:S01]  /*34a70*/  IMAD.WIDE.U32 R186, R153, -0x2daee0ad, RZ ;  /* 0xd2511f5399ba7825 */ /* 0x000fe200078e00ff */
[----:B------:R-:W-:-:S03]  /*34a80*/  IADD3 R153, PT, PT, R3, -0x695add53, RZ ;  /* 0x96a522ad03997810 */ /* 0x000fc60007ffe0ff */
[----:B------:R-:W-:Y:S02]  /*34a90*/  HFMA2 R181, -RZ, RZ, 0, 0 ;  /* 0x00000000ffb57431 */ /* 0x000fe400000001ff */
[----:B------:R-:W-:Y:S01]  /*34aa0*/  IMAD.WIDE.U32 R188, R179, -0x326172a9, RZ ;  /* 0xcd9e8d57b3bc7825 */ /* 0x000fe200078e00ff */
[----:B------:R-:W-:Y:S02]  /*34ab0*/  LOP3.LUT R168, R153, R180, R187, 0x96, !PT ;  /* 0x000000b499a87212 */ /* 0x000fe400078e96bb */
[----:B------:R-:W-:Y:S01]  /*34ac0*/  MOV R153, R156 ;  /* 0x0000009c00997202 */ /* 0x000fe20000000f00 */
[----:B------:R-:W-:Y:S02]  /*34ad0*/  VIADD R179, R2, 0x8ff34781 ;  /* 0x8ff3478102b37836 */ /* 0x000fe40000000000 */
[----:B------:R-:W-:Y:S02]  /*34ae0*/  IMAD.MOV.U32 R164, RZ, RZ, R188 ;  /* 0x000000ffffa47224 */ /* 0x000fe400078e00bc */
[----:B------:R-:W-:Y:S01]  /*34af0*/  IMAD.MOV.U32 R156, RZ, RZ, R186 ;  /* 0x000000ffff9c7224 */ /* 0x000fe200078e00ba */
[----:B------:R-:W-:-:S07]  /*34b00*/  LOP3.LUT R166, R179, R182, R189, 0x96, !PT ;  /* 0x000000b6b3a67212 */ /* 0x000fce00078e96bd */
.L_x_15596:
[----:B------:R-:W-:Y:S05]  /*34b10*/  BSYNC.RECONVERGENT B1 ;  /* 0x0000000000017941 */ /* 0x000fea0003800200 */
.L_x_15595:
[----:B------:R-:W-:Y:S01]  /*34b20*/  ISETP.NE.AND P4, PT, R181, 0x1, PT ;  /* 0x00000001b500780c */ /* 0x000fe20003f85270 */
[----:B------:R-:W-:Y:S01]  /*34b30*/  IMAD.U32 R154, R154, 0x10000, RZ ;  /* 0x000100009a9a7824 */ /* 0x000fe200078e00ff */
[----:B------:R-:W-:Y:S01]  /*34b40*/  I2FP.F32.U32 R180, R153 ;  /* 0x0000009900b47245 */ /* 0x000fe20000201000 */
[----:B------:R-:W-:Y:S01]  /*34b50*/  BSSY.RECONVERGENT B1, `(.L_x_15600) ;  /* 0x000005a000017945 */ /* 0x000fe20003800200 */
[----:B------:R-:W-:Y:S01]  /*34b60*/  MOV R182, 0x2 ;  /* 0x0000000200b67802 */ /* 0x000fe20000000f00 */
[----:B------:R-:W-:Y:S02]  /*34b70*/  FMUL.FTZ R153, R154, R157 ;  /* 0x0000009d9a997220 */ /* 0x000fe40000410000 */
        /* <DEDUP_REMOVED lines=12> */
.L_x_15602:
        /* <DEDUP_REMOVED lines=13> */
.L_x_15604:
[----:B------:R-:W-:Y:S05]  /*34d10*/  BSYNC.RECONVERGENT B2 ;  /* 0x0000000000027941 */ /* 0x000fea0003800200 */
.L_x_15603:
        /* <DEDUP_REMOVED lines=61> */
.L_x_15601:
[----:B------:R-:W-:Y:S05]  /*350f0*/  BSYNC.RECONVERGENT B1 ;  /* 0x0000000000017941 */ /* 0x000fea0003800200 */
.L_x_15600:
[----:B------:R-:W-:Y:S01]  /*35100*/  PRMT R179, R174, 0x7632, R179 ;  /* 0x00007632aeb37816 */ /* 0x000fe200000000b3 */
[----:B------:R-:W-:Y:S01]  /*35110*/  BSSY.RECONVERGENT B1, `(.L_x_15605) ;  /* 0x0000062000017945 */ /* 0x000fe20003800200 */
[----:B------:R-:W-:Y:S02]  /*35120*/  I2FP.F32.U32 R154, R180 ;  /* 0x000000b4009a7245 */ /* 0x000fe40000201000 */
[----:B------:R-:W-:Y:S01]  /*35130*/  FSEL R153, R153, RZ, P3 ;  /* 0x000000ff99997208 */ /* 0x000fe20001800000 */
[----:B------:R-:W-:Y:S01]  /*35140*/  IMAD.U32 R180, R179, 0x10000, RZ ;  /* 0x00010000b3b47824 */ /* 0x000fe200078e00ff */
[----:B------:R-:W-:Y:S01]  /*35150*/  MOV R183, 0x2 ;  /* 0x0000000200b77802 */ /* 0x000fe20000000f00 */
        /* <DEDUP_REMOVED lines=18> */
.L_x_15607:
        /* <DEDUP_REMOVED lines=13> */
.L_x_15609:
[----:B------:R-:W-:Y:S05]  /*35350*/  BSYNC.RECONVERGENT B2 ;  /* 0x0000000000027941 */ /* 0x000fea0003800200 */
.L_x_15608:
        /* <DEDUP_REMOVED lines=61> */
.L_x_15606:
[----:B------:R-:W-:Y:S05]  /*35730*/  BSYNC.RECONVERGENT B1 ;  /* 0x0000000000017941 */ /* 0x000fea0003800200 */
.L_x_15605:
        /* <DEDUP_REMOVED lines=19> */
.L_x_15612:
        /* <DEDUP_REMOVED lines=13> */
.L_x_15614:
[----:B------:R-:W-:Y:S05]  /*35940*/  BSYNC.RECONVERGENT B2 ;  /* 0x0000000000027941 */ /* 0x000fea0003800200 */
.L_x_15613:
        /* <DEDUP_REMOVED lines=50> */
[----:B------:R-:W-:Y:S01]  /*35c70*/  LOP3.LUT R179, R179, R190, R187, 0x96, !PT ;  /* 0x000000beb3b37212 */ /* 0x000fe200078e96bb */
[----:B------:R-:W-:Y:S02]  /*35c80*/  HFMA2 R187, -RZ, RZ, 0, 0 ;  /* 0x00000000ffbb7431 */ /* 0x000fe400000001ff */
        /* <DEDUP_REMOVED lines=9> */
.L_x_15611:
[----:B------:R-:W-:Y:S05]  /*35d20*/  BSYNC.RECONVERGENT B1 ;  /* 0x0000000000017941 */ /* 0x000fea0003800200 */
.L_x_15610:
        /* <DEDUP_REMOVED lines=23> */
.L_x_15617:
        /* <DEDUP_REMOVED lines=13> */
.L_x_15619:
[----:B------:R-:W-:Y:S05]  /*35f70*/  BSYNC.RECONVERGENT B2 ;  /* 0x0000000000027941 */ /* 0x000fea0003800200 */
.L_x_15618:
        /* <DEDUP_REMOVED lines=61> */
.L_x_15616:
[----:B------:R-:W-:Y:S05]  /*36350*/  BSYNC.RECONVERGENT B1 ;  /* 0x0000000000017941 */ /* 0x000fea0003800200 */
.L_x_15615:
        /* <DEDUP_REMOVED lines=18> */
.L_x_15622:
        /* <DEDUP_REMOVED lines=15> */
.L_x_15624:
[----:B------:R-:W-:Y:S05]  /*36570*/  BSYNC.RECONVERGENT B2 ;  /* 0x0000000000027941 */ /* 0x000fea0003800200 */
.L_x_15623:
        /* <DEDUP_REMOVED lines=61> */
.L_x_15621:
[----:B------:R-:W-:Y:S05]  /*36950*/  BSYNC.RECONVERGENT B1 ;  /* 0x0000000000017941 */ /* 0x000fea0003800200 */
.L_x_15620:
        /* <DEDUP_REMOVED lines=12> */
.L_x_15544:
[----:B------:R-:W-:Y:S01]  /*36a20*/  ISETP.NE.AND P2, PT, R181, 0x1, PT ;  /* 0x00000001b500780c */ /* 0x000fe20003f45270 */
[----:B------:R-:W-:Y:S01]  /*36a30*/  BSSY.RECONVERGENT B1, `(.L_x_15626) ;  /* 0x0000059000017945 */ /* 0x000fe20003800200 */
[----:B01----:R-:W-:Y:S01]  /*36a40*/  MOV R159, 0x2 ;  /* 0x00000002009f7802 */ /* 0x003fe20000000f00 */
        /* <DEDUP_REMOVED lines=13> */
.L_x_15628:
        /* <DEDUP_REMOVED lines=13> */
.L_x_15630:
[----:B------:R-:W-:Y:S05]  /*36bf0*/  BSYNC.RECONVERGENT B2 ;  /* 0x0000000000027941 */ /* 0x000fea0003800200 */
.L_x_15629:
        /* <DEDUP_REMOVED lines=60> */
.L_x_15627:
[----:B------:R-:W-:Y:S05]  /*36fc0*/  BSYNC.RECONVERGENT B1 ;  /* 0x0000000000017941 */ /* 0x000fea0003800200 */
.L_x_15626:
        /* <DEDUP_REMOVED lines=22> */
.L_x_15633:
        /* <DEDUP_REMOVED lines=13> */
.L_x_15635:
[----:B------:R-:W-:Y:S05]  /*37200*/  BSYNC.RECONVERGENT B2 ;  /* 0x0000000000027941 */ /* 0x000fea0003800200 */
.L_x_15634:
        /* <DEDUP_REMOVED lines=61> */
.L_x_15632:
[----:B------:R-:W-:Y:S05]  /*375e0*/  BSYNC.RECONVERGENT B1 ;  /* 0x0000000000017941 */ /* 0x000fea0003800200 */
.L_x_15631:
        /* <DEDUP_REMOVED lines=19> */
.L_x_15638:
        /* <DEDUP_REMOVED lines=13> */
.L_x_15640:
[----:B------:R-:W-:Y:S05]  /*377f0*/  BSYNC.RECONVERGENT B2 ;  /* 0x0000000000027941 */ /* 0x000fea0003800200 */
.L_x_15639:
        /* <DEDUP_REMOVED lines=61> */
.L_x_15637:
[----:B------:R-:W-:Y:S05]  /*37bd0*/  BSYNC.RECONVERGENT B1 ;  /* 0x0000000000017941 */ /* 0x000fea0003800200 */
.L_x_15636:
        /* <DEDUP_REMOVED lines=20> */
.L_x_15643:
        /* <DEDUP_REMOVED lines=13> */
.L_x_15645:
[----:B------:R-:W-:Y:S05]  /*37df0*/  BSYNC.RECONVERGENT B2 ;  /* 0x0000000000027941 */ /* 0x000fea0003800200 */
.L_x_15644:
        /* <DEDUP_REMOVED lines=61> */
.L_x_15642:
[----:B------:R-:W-:Y:S05]  /*381d0*/  BSYNC.RECONVERGENT B1 ;  /* 0x0000000000017941 */ /* 0x000fea0003800200 */
.L_x_15641:
        /* <DEDUP_REMOVED lines=19> */
.L_x_15648:
        /* <DEDUP_REMOVED lines=13> */
.L_x_15650:
[----:B------:R-:W-:Y:S05]  /*383e0*/  BSYNC.RECONVERGENT B2 ;  /* 0x0000000000027941 */ /* 0x000fea0003800200 */
.L_x_15649:
        /* <DEDUP_REMOVED lines=61> */
.L_x_15647:
[----:B------:R-:W-:Y:S05]  /*387c0*/  BSYNC.RECONVERGENT B1 ;  /* 0x0000000000017941 */ /* 0x000fea0003800200 */
.L_x_15646:
        /* <DEDUP_REMOVED lines=18> */
.L_x_15653:
        /* <DEDUP_REMOVED lines=13> */
.L_x_15655:
[----:B------:R-:W-:Y:S05]  /*389c0*/  BSYNC.RECONVERGENT B2 ;  /* 0x0000000000027941 */ /* 0x000fea0003800200 */
.L_x_15654:
        /* <DEDUP_REMOVED lines=61> */
.L_x_15652:
[----:B------:R-:W-:Y:S05]  /*38da0*/  BSYNC.RECONVERGENT B1 ;  /* 0x0000000000017941 */ /* 0x000fea0003800200 */
.L_x_15651:
        /* <DEDUP_REMOVED lines=17> */
.L_x_15658:
        /* <DEDUP_REMOVED lines=13> */
.L_x_15660:
[----:B------:R-:W-:Y:S05]  /*38f90*/  BSYNC.RECONVERGENT B2 ;  /* 0x0000000000027941 */ /* 0x000fea0003800200 */
.L_x_15659:
        /* <DEDUP_REMOVED lines=61> */
.L_x_15657:
[----:B------:R-:W-:Y:S05]  /*39370*/  BSYNC.RECONVERGENT B1 ;  /* 0x0000000000017941 */ /* 0x000fea0003800200 */
.L_x_15656:
        /* <DEDUP_REMOVED lines=18> */
.L_x_15663:
        /* <DEDUP_REMOVED lines=13> */
.L_x_15665:
[----:B------:R-:W-:Y:S05]  /*39570*/  BSYNC.RECONVERGENT B2 ;  /* 0x0000000000027941 */ /* 0x000fea0003800200 */
.L_x_15664:
        /* <DEDUP_REMOVED lines=61> */
.L_x_15662:
[----:B------:R-:W-:Y:S05]  /*39950*/  BSYNC.RECONVERGENT B1 ;  /* 0x0000000000017941 */ /* 0x000fea0003800200 */
.L_x_15661:
        /* <DEDUP_REMOVED lines=37> */
.L_x_15625:
        /* <DEDUP_REMOVED lines=16> */
[----:B------:R-:W-:Y:S01]  /*39cb0*/  LOP3.LUT R157, R157, R183, R190, 0xfe, !PT ;  /* 0x000000b79d9d7212 */ /* 0x000fe200078efebe */
[----:B------:R-:W-:Y:S01]  /*39cc0*/  IMAD.MOV.U32 R183, RZ, RZ, R156 ;  /* 0x000000ffffb77224 */ /* 0x000fe200078e009c */
[----:B------:R-:W-:Y:S01]  /*39cd0*/  LOP3.LUT R189, R192, R189, RZ, 0xfc, !PT ;  /* 0x000000bdc0bd7212 */ /* 0x000fe200078efcff */
[----:B------:R2:W-:Y:S01]  /*39ce0*/  STG.E.128 desc[UR6][R158.64], R128 ;  /* 0x000000809e007986 */ /* 0x0005e2000c101d06 */
[----:B------:R-:W-:Y:S01]  /*39cf0*/  LOP3.LUT R188, R157, R188, RZ, 0xfc, !PT ;  /* 0x000000bc9dbc7212 */ /* 0x000fe200078efcff */
[----:B-1----:R-:W-:Y:S02]  /*39d00*/  IMAD.WIDE.U32 R186, R0, 0x8, R186 ;  /* 0x0000000800ba7825 */ /* 0x002fe400078e00ba */
[----:B------:R2:W-:Y:S04]  /*39d10*/  STG.E.128 desc[UR6][R158.64+0x10], R152 ;  /* 0x000010989e007986 */ /* 0x0005e8000c101d06 */
[----:B------:R2:W-:Y:S01]  /*39d20*/  STG.E.64 desc[UR6][R186.64], R188 ;  /* 0x000000bcba007986 */ /* 0x0005e2000c101b06 */
[----:B------:R-:W-:Y:S05]  /*39d30*/  @!P0 BRA `(.L_x_15543) ;  /* 0x0000000000508947 */ /* 0x000fea0003800000 */
[----:B------:R-:W-:Y:S01]  /*39d40*/  SHF.L.U32 R157, R179, 0x10, RZ ;  /* 0x00000010b39d7819 */ /* 0x000fe200000006ff */
[----:B--2---:R-:W0:Y:S01]  /*39d50*/  LDC.64 R188, c[0x0][0x3b8] ;  /* 0x0000ee00ffbc7b82 */ /* 0x004e220000000a00 */
        /* <DEDUP_REMOVED lines=18> */
.L_x_15543:
[----:B------:R-:W-:Y:S05]  /*39e80*/  BSYNC.RECONVERGENT B0 ;  /* 0x0000000000007941 */ /* 0x000fea0003800200 */
.L_x_15542:
[----:B------:R-:W-:Y:S01]  /*39e90*/  FADD.FTZ R0, RZ, R108 ;  /* 0x0000006cff007221 */ /* 0x000fe20000010000 */
[C---:B------:R-:W-:Y:S01]  /*39ea0*/  ISETP.GE.U32.AND P5, PT, R161.reuse, 0x20, PT ;  /* 0x00000020a100780c */ /* 0x040fe20003fa6070 */
[----:B-1----:R-:W1:Y:S01]  /*39eb0*/  S2R R190, SR_TID.X ;  /* 0x0000000000be7919 */ /* 0x002e620000002100 */
[----:B------:R-:W-:Y:S01]  /*39ec0*/  ISETP.GT.U32.AND P4, PT, R161, 0x3f, PT ;  /* 0x0000003fa100780c */ /* 0x000fe20003f84070 */
[----:B0--3--:R-:W-:Y:S01]  /*39ed0*/  FADD.FTZ R157, R109, R0 ;  /* 0x000000006d9d7221 */ /* 0x009fe20000010000 */
        /* <DEDUP_REMOVED lines=12> */
[----:B--2---:R-:W-:Y:S02]  /*39fa0*/  FSEL R159, R0, RZ, P5 ;  /* 0x000000ff009f7208 */ /* 0x004fe40002800000 */
[----:B-1----:R-:W-:-:S03]  /*39fb0*/  LOP3.LUT P6, RZ, R190, 0x1f, RZ, 0xc0, !PT ;  /* 0x0000001fbeff7812 */ /* 0x002fc600078cc0ff */
        /* <DEDUP_REMOVED lines=160> */
.L_x_15691:
        /* <DEDUP_REMOVED lines=17> */
[----:B0-----:R-:W0:Y:S01]  /*3aad0*/  LDC.64 R188, c[0x0][0x428] ;  /* 0x00010a00ffbc7b82 */ /* 0x001e220000000a00 */
        /* <DEDUP_REMOVED lines=31> */
.L_x_15668:
[----:B------:R-:W-:Y:S05]  /*3acd0*/  BSYNC.RECONVERGENT B0 ;  /* 0x0000000000007941 */ /* 0x000fea0003800200 */
.L_x_15667:
[----:B------:R-:W-:Y:S01]  /*3ace0*/  LOP3.LUT P0, RZ, R184, 0x200, RZ, 0xc0, !PT ;  /* 0x00000200b8ff7812 */ /* 0x000fe2000780c0ff */
        /* <DEDUP_REMOVED lines=34> */
.L_x_15670:
[----:B------:R-:W-:Y:S05]  /*3af10*/  BSYNC.RECONVERGENT B0 ;  /* 0x0000000000007941 */ /* 0x000fea0003800200 */
.L_x_15669:
[----:B------:R-:W-:Y:S01]  /*3af20*/  LOP3.LUT P0, RZ, R184, 0x100, RZ, 0xc0, !PT ;  /* 0x00000100b8ff7812 */ /* 0x000fe2000780c0ff */
        /* <DEDUP_REMOVED lines=34> */
.L_x_15672:
[----:B------:R-:W-:Y:S05]  /*3b150*/  BSYNC.RECONVERGENT B0 ;  /* 0x0000000000007941 */ /* 0x000fea0003800200 */
.L_x_15671:
[----:B------:R-:W-:Y:S01]  /*3b160*/  LOP3.LUT P0, RZ, R184, 0x80, RZ, 0xc0, !PT ;  /* 0x00000080b8ff7812 */ /* 0x000fe2000780c0ff */
        /* <DEDUP_REMOVED lines=34> */
.L_x_15674:
[----:B------:R-:W-:Y:S05]  /*3b390*/  BSYNC.RECONVERGENT B0 ;  /* 0x0000000000007941 */ /* 0x000fea0003800200 */
.L_x_15673:
        /* <DEDUP_REMOVED lines=35> */
.L_x_15676:
[----:B------:R-:W-:Y:S05]  /*3b5d0*/  BSYNC.RECONVERGENT B0 ;  /* 0x0000000000007941 */ /* 0x000fea0003800200 */
.L_x_15675:
        /* <DEDUP_REMOVED lines=34> */
.L_x_15678:
[----:B------:R-:W-:Y:S05]  /*3b800*/  BSYNC.RECONVERGENT B0 ;  /* 0x0000000000007941 */ /* 0x000fea0003800200 */
.L_x_15677:
[----:B01234-:R-:W0:Y:S02]  /*3b810*/  LDC.64 R156, c[0x0][0x380] ;  /* 0x0000e000ff9c7b82 */ /* 0x01fe240000000a00 */
[----:B0-----:R-:W-:-:S04]  /*3b820*/  LEA R162, R156, R162, 0x2 ;  /* 0x000000a29ca27211 */ /* 0x001fc800078e10ff */
[----:B------:R-:W-:-:S13]  /*3b830*/  ISETP.GE.AND P0, PT, R162, R157, PT ;  /* 0x0000009da200720c */ /* 0x000fda0003f06270 */
[----:B------:R-:W-:Y:S05]  /*3b840*/  @!P0 BRA `(.L_x_15679) ;  /* 0xfffffc5400d88947 */ /* 0x000fea000383ffff */
[----:B------:R-:W-:Y:S05]  /*3b850*/  EXIT ;  /* 0x000000000000794d */ /* 0x000fea0003800000 */
.L_x_15666:
[----:B------:R-:W-:Y:S01]  /*3b860*/  HFMA2 R193, -RZ, RZ, 0, 5.9604644775390625e-08 ;  /* 0x00000001ffc17431 */ /* 0x000fe200000001ff */
[----:B------:R-:W-:Y:S01]  /*3b870*/  BSSY B0, `(.L_x_15680) ;  /* 0x0000007000007945 */ /* 0x000fe20003800000 */
[----:B------:R-:W-:Y:S01]  /*3b880*/  IMAD.MOV.U32 R192, RZ, RZ, R159 ;  /* 0x000000ffffc07224 */ /* 0x000fe200078e009f */
[----:B------:R-:W-:Y:S01]  /*3b890*/  MOV R191, 0xffffffff ;  /* 0xffffffff00bf7802 */ /* 0x000fe20000000f00 */
[----:B------:R-:W-:-:S07]  /*3b8a0*/  IMAD.MOV.U32 R194, RZ, RZ, 0x1f ;  /* 0x0000001fffc27424 */ /* 0x000fce00078e00ff */
[----:B-----5:R-:W-:Y:S05]  /*3b8b0*/  WARPSYNC.COLLECTIVE R191, `(.L_x_15681) ;  /* 0x00000000bf087348 */ /* 0x020fea0003c00000 */
[----:B------:R0:W1:Y:S02]  /*3b8c0*/  SHFL.BFLY P6, R189, R192, R193, R194 ;  /* 0x0c0000c1c0bd7389 */ /* 0x00006400000c00c2 */
[----:B01---5:R-:W-:Y:S05]  /*3b8d0*/  ENDCOLLECTIVE ;  /* 0x000000000000791b */ /* 0x023fea0003800000 */
.L_x_15681:
[----:B------:R-:W-:Y:S05]  /*3b8e0*/  BSYNC B0 ;  /* 0x0000000000007941 */ /* 0x000fea0003800000 */
.L_x_15680:
        /* <DEDUP_REMOVED lines=9> */
.L_x_15682:
[----:B------:R-:W-:Y:S01]  /*3b980*/  HFMA2 R193, -RZ, RZ, 0, 2.384185791015625e-07 ;  /* 0x00000004ffc17431 */ /* 0x000fe200000001ff */
[----:B------:R-:W-:-:S05]  /*3b990*/  MOV R157, R189 ;  /* 0x000000bd009d7202 */ /* 0x000fca0000000f00 */
[----:B------:R-:W-:-:S04]  /*3b9a0*/  FADD.FTZ R186, R158, R157 ;  /* 0x0000009d9eba7221 */ /* 0x000fc80000010000 */
[----:B------:R-:W-:-:S07]  /*3b9b0*/  IMAD.MOV.U32 R192, RZ, RZ, R186 ;  /* 0x000000ffffc07224 */ /* 0x000fce00078e00ba */
[----:B------:R-:W-:Y:S05]  /*3b9c0*/  WARPSYNC.COLLECTIVE R191, `(.L_x_15683) ;  /* 0x00000000bf087348 */ /* 0x000fea0003c00000 */
[----:B------:R0:W1:Y:S02]  /*3b9d0*/  SHFL.BFLY P6, R189, R192, R193, R194 ;  /* 0x0c0000c1c0bd7389 */ /* 0x00006400000c00c2 */
[----:B01----:R-:W-:Y:S05]  /*3b9e0*/  ENDCOLLECTIVE ;  /* 0x000000000000791b */ /* 0x003fea0003800000 */
.L_x_15683:
        /* <DEDUP_REMOVED lines=8> */
.L_x_15684:
[----:B------:R-:W-:Y:S01]  /*3ba70*/  HFMA2 R193, -RZ, RZ, 0, 9.5367431640625e-07 ;  /* 0x00000010ffc17431 */ /* 0x000fe200000001ff */
[----:B------:R-:W-:-:S05]  /*3ba80*/  MOV R0, R189 ;  /* 0x000000bd00007202 */ /* 0x000fca0000000f00 */
[----:B------:R-:W-:-:S04]  /*3ba90*/  FADD.FTZ R188, R187, R0 ;  /* 0x00000000bbbc7221 */ /* 0x000fc80000010000 */
[----:B------:R-:W-:-:S07]  /*3baa0*/  IMAD.MOV.U32 R192, RZ, RZ, R188 ;  /* 0x000000ffffc07224 */ /* 0x000fce00078e00bc */
[----:B------:R-:W-:Y:S05]  /*3bab0*/  WARPSYNC.COLLECTIVE R191, `(.L_x_15685) ;  /* 0x00000000bf087348 */ /* 0x000fea0003c00000 */
[----:B------:R0:W1:Y:S02]  /*3bac0*/  SHFL.BFLY P6, R189, R192, R193, R194 ;  /* 0x0c0000c1c0bd7389 */ /* 0x00006400000c00c2 */
[----:B01----:R-:W-:Y:S05]  /*3bad0*/  ENDCOLLECTIVE ;  /* 0x000000000000791b */ /* 0x003fea0003800000 */
.L_x_15685:
[----:B------:R-:W-:Y:S01]  /*3bae0*/  MOV R193, 0x1 ;  /* 0x0000000100c17802 */ /* 0x000fe20000000f00 */
        /* <DEDUP_REMOVED lines=103> */
.L_x_15686:
[----:B------:R-:W-:Y:S02]  /*3c160*/  IMAD.MOV.U32 R193, RZ, RZ, 0x2 ;  /* 0x00000002ffc17424 */ /* 0x000fe400078e00ff */
[----:B------:R-:W-:-:S04]  /*3c170*/  IMAD.MOV.U32 R159, RZ, RZ, R189 ;  /* 0x000000ffff9f7224 */ /* 0x000fc800078e00bd */
[----:B------:R-:W-:-:S05]  /*3c180*/  FADD.FTZ R159, R0, R159 ;  /* 0x0000009f009f7221 */ /* 0x000fca0000010000 */
[----:B------:R-:W-:-:S07]  /*3c190*/  MOV R192, R159 ;  /* 0x0000009f00c07202 */ /* 0x000fce0000000f00 */
[----:B------:R-:W-:Y:S05]  /*3c1a0*/  WARPSYNC.COLLECTIVE R191, `(.L_x_15687) ;  /* 0x00000000bf087348 */ /* 0x000fea0003c00000 */
[----:B------:R0:W1:Y:S02]  /*3c1b0*/  SHFL.BFLY P6, R189, R192, R193, R194 ;  /* 0x0c0000c1c0bd7389 */ /* 0x00006400000c00c2 */
[----:B01----:R-:W-:Y:S05]  /*3c1c0*/  ENDCOLLECTIVE ;  /* 0x000000000000791b */ /* 0x003fea0003800000 */
.L_x_15687:
[----:B------:R-:W-:Y:S01]  /*3c1d0*/  HFMA2 R193, -RZ, RZ, 0, 2.384185791015625e-07 ;  /* 0x00000004ffc17431 */ /* 0x000fe200000001ff */
[----:B------:R-:W-:-:S05]  /*3c1e0*/  MOV R158, R189 ;  /* 0x000000bd009e7202 */ /* 0x000fca0000000f00 */
[----:B------:R-:W-:-:S04]  /*3c1f0*/  FADD.FTZ R158, R159, R158 ;  /* 0x0000009e9f9e7221 */ /* 0x000fc80000010000 */
[----:B------:R-:W-:-:S07]  /*3c200*/  IMAD.MOV.U32 R192, RZ, RZ, R158 ;  /* 0x000000ffffc07224 */ /* 0x000fce00078e009e */
[----:B------:R-:W-:Y:S05]  /*3c210*/  WARPSYNC.COLLECTIVE R191, `(.L_x_15688) ;  /* 0x00000000bf087348 */ /* 0x000fea0003c00000 */
[----:B------:R0:W1:Y:S02]  /*3c220*/  SHFL.BFLY P6, R189, R192, R193, R194 ;  /* 0x0c0000c1c0bd7389 */ /* 0x00006400000c00c2 */
[----:B01----:R-:W-:Y:S05]  /*3c230*/  ENDCOLLECTIVE ;  /* 0x000000000000791b */ /* 0x003fea0003800000 */
.L_x_15688:
[----:B------:R-:W-:Y:S02]  /*3c240*/  IMAD.MOV.U32 R193, RZ, RZ, 0x8 ;  /* 0x00000008ffc17424 */ /* 0x000fe400078e00ff */
[----:B------:R-:W-:-:S04]  /*3c250*/  IMAD.MOV.U32 R187, RZ, RZ, R189 ;  /* 0x000000ffffbb7224 */ /* 0x000fc800078e00bd */
[----:B------:R-:W-:-:S05]  /*3c260*/  FADD.FTZ R187, R158, R187 ;  /* 0x000000bb9ebb7221 */ /* 0x000fca0000010000 */
[----:B------:R-:W-:-:S07]  /*3c270*/  MOV R192, R187 ;  /* 0x000000bb00c07202 */ /* 0x000fce0000000f00 */
[----:B------:R-:W-:Y:S05]  /*3c280*/  WARPSYNC.COLLECTIVE R191, `(.L_x_15689) ;  /* 0x00000000bf087348 */ /* 0x000fea0003c00000 */
[----:B------:R0:W1:Y:S02]  /*3c290*/  SHFL.BFLY P6, R189, R192, R193, R194 ;  /* 0x0c0000c1c0bd7389 */ /* 0x00006400000c00c2 */
[----:B01----:R-:W-:Y:S05]  /*3c2a0*/  ENDCOLLECTIVE ;  /* 0x000000000000791b */ /* 0x003fea0003800000 */
.L_x_15689:
[----:B------:R-:W-:Y:S01]  /*3c2b0*/  HFMA2 R193, -RZ, RZ, 0, 9.5367431640625e-07 ;  /* 0x00000010ffc17431 */ /* 0x000fe200000001ff */
[----:B------:R-:W-:-:S05]  /*3c2c0*/  MOV R186, R189 ;  /* 0x000000bd00ba7202 */ /* 0x000fca0000000f00 */
[----:B------:R-:W-:-:S04]  /*3c2d0*/  FADD.FTZ R186, R187, R186 ;  /* 0x000000babbba7221 */ /* 0x000fc80000010000 */
[----:B------:R-:W-:-:S07]  /*3c2e0*/  IMAD.MOV.U32 R192, RZ, RZ, R186 ;  /* 0x000000ffffc07224 */ /* 0x000fce00078e00ba */
[----:B------:R-:W-:Y:S05]  /*3c2f0*/  WARPSYNC.COLLECTIVE R191, `(.L_x_15690) ;  /* 0x00000000bf087348 */ /* 0x000fea0003c00000 */
[----:B------:R0:W1:Y:S02]  /*3c300*/  SHFL.BFLY P6, R189, R192, R193, R194 ;  /* 0x0c0000c1c0bd7389 */ /* 0x00006400000c00c2 */
[----:B01----:R-:W-:Y:S05]  /*3c310*/  ENDCOLLECTIVE ;  /* 0x000000000000791b */ /* 0x003fea0003800000 */
.L_x_15690:
[----:B------:R-:W-:Y:S05]  /*3c320*/  BRA `(.L_x_15691) ;  /* 0xffffffe400a47947 */ /* 0x000fea000383ffff */
.L_x_15692:
        /* <DEDUP_REMOVED lines=13> */
.L_x_33282:


//--------------------- .text._ZN10layer_norm31ln_parallel_residual_fwd_kernelINS_13Kernel_traitsIf13__nv_bfloat16fS2_fjLj1536ELj1ELj4ELj1ELj16ENS_18Kernel_traits_baseILj1536EfS2_fS2_fjLj128EEEEELb1ELb1ELb1EEEvNS_9FwdParamsE --------------------------
	.section	.text._ZN10layer_norm31ln_parallel_residual_fwd_kernelINS_13Kernel_traitsIf13__nv_bfloat16fS2_fjLj1536ELj1ELj4ELj1ELj16ENS_18Kernel_traits_baseILj1536EfS2_fS2_fjLj128EEEEELb1ELb1ELb1EEEvNS_9FwdParamsE,"ax",@progbits
	.align	128
        .global         _ZN10layer_norm31ln_parallel_residual_fwd_kernelINS_13Kernel_traitsIf13__nv_bfloat16fS2_fjLj1536ELj1ELj4ELj1ELj16ENS_18Kernel_traits_baseILj1536EfS2_fS2_fjLj128EEEEELb1ELb1ELb1EEEvNS_9FwdParamsE
        .type           _ZN10layer_norm31ln_parallel_residual_fwd_kernelINS_13Kernel_traitsIf13__nv_bfloat16fS2_fjLj1536ELj1ELj4ELj1ELj16ENS_18Kernel_traits_baseILj1536EfS2_fS2_fjLj128EEEEELb1ELb1ELb1EEEvNS_9FwdParamsE,@function
        .size           _ZN10layer_norm31ln_parallel_residual_fwd_kernelINS_13Kernel_traitsIf13__nv_bfloat16fS2_fjLj1536ELj1ELj4ELj1ELj16ENS_18Kernel_traits_baseILj1536EfS2_fS2_fjLj128EEEEELb1ELb1ELb1EEEvNS_9FwdParamsE,(.L_x_33283 - _ZN10layer_norm31ln_parallel_residual_fwd_kernelINS_13Kernel_traitsIf13__nv_bfloat16fS2_fjLj1536ELj1ELj4ELj1ELj16ENS_18Kernel_traits_baseILj1536EfS2_fS2_fjLj128EEEEELb1ELb1ELb1EEEvNS_9FwdParamsE)
        .other          _ZN10layer_norm31ln_parallel_residual_fwd_kernelINS_13Kernel_traitsIf13__nv_bfloat16fS2_fjLj1536ELj1ELj4ELj1ELj16ENS_18Kernel_traits_baseILj1536EfS2_fS2_fjLj128EEEEELb1ELb1ELb1EEEvNS_9FwdParamsE,@"STO_CUDA_ENTRY STV_DEFAULT"
_ZN10layer_norm31ln_parallel_residual_fwd_kernelINS_13Kernel_traitsIf13__nv_bfloat16fS2_fjLj1536ELj1ELj4ELj1ELj16ENS_18Kernel_traits_baseILj1536EfS2_fS2_fjLj128EEEEELb1ELb1ELb1EEEvNS_9FwdParamsE:
.text._ZN10layer_norm31ln_parallel_residual_fwd_kernelINS_13Kernel_traitsIf13__nv_bfloat16fS2_fjLj1536ELj1ELj4ELj1ELj16ENS_18Kernel_traits_baseILj1536EfS2_fS2_fjLj128EEEEELb1ELb1ELb1EEEvNS_9FwdParamsE:
        /* <DEDUP_REMOVED lines=18> */
[----:B----4-:R-:W-:-:S03]  /*0120*/  SHF.R.U32.HI R162, RZ, 0x5, R161 ;  /* 0x00000005ffa27819 */ /* 0x010fc600000116a1 */
[----:B------:R-:W-:-:S03]  /*0130*/  UISETP.NE.AND.EX UP0, UPT, UR9, URZ, UPT, UP0 ;  /* 0x000000ff0900728c */ /* 0x000fc6000bf05300 */
[----:B------:R-:W3:Y:S01]  /*0140*/  LDC R160, c[0x0][0x360] ;  /* 0x0000d800ffa07b82 */ /* 0x000ee20000000800 */
[----:B0-----:R-:W-:-:S06]  /*0150*/  USHF.L.U32 UR4, UR5, 0x2, URZ ;  /* 0x0000000205047899 */ /* 0x001fcc00080006ff */
[----:B------:R-:W-:Y:S01]  /*0160*/  LOP3.LUT R162, R162, UR4, RZ, 0xfc, !PT ;  /* 0x00000004a2a27c12 */ /* 0x000fe2000f8efcff */
[----:B---3--:R-:W-:Y:S01]  /*0170*/  IMAD R160, R160, UR5, R161 ;  /* 0x00000005a0a07c24 */ /* 0x008fe2000f8e02a1 */
[----:B------:R-:W-:Y:S02]  /*0180*/  LOP3.LUT R161, R161, 0x1f, RZ, 0xc0, !PT ;  /* 0x0000001fa1a17812 */ /* 0x000fe400078ec0ff */
[----:B-1----:R-:W-:-:S05]  /*0190*/  @P0 IADD3 R204, P1, PT, R4, R7, RZ ;  /* 0x0000000704cc0210 */ /* 0x002fca0007f3e0ff */
[----:B------:R-:W-:Y:S01]  /*01a0*/  @P0 IMAD.X R205, RZ, RZ, R5, P1 ;  /* 0x000000ffffcd0224 */ /* 0x000fe200008e0605 */
[C---:B--2---:R-:W-:Y:S01]  /*01b0*/  IADD3 R102, PT, PT, R2.reuse, -0x61c88647, RZ ;  /* 0x9e3779b902667810 */ /* 0x044fe20007ffe0ff */
        /* <DEDUP_REMOVED lines=49> */
.L_x_15693:
        /* <DEDUP_REMOVED lines=38> */
.L_x_15694:
[----:B------:R-:W1:Y:S02]  /*0730*/  LDCU UR4, c[0x0][0x384] ;  /* 0x00007080ff0477ac */ /* 0x000e640008000800 */
[----:B-1----:R-:W-:-:S13]  /*0740*/  ISETP.GE.AND P0, PT, R162, UR4, PT ;  /* 0x00000004a2007c0c */ /* 0x002fda000bf06270 */
[----:B------:R-:W-:Y:S05]  /*0750*/  @P0 EXIT ;  /* 0x000000000000094d */ /* 0x000fea0003800000 */
[----:B0-----:R-:W-:Y:S01]  /*0760*/  IMAD.HI.U32 R101, R160, -0x326172a9, RZ ;  /* 0xcd9e8d57a0657827 */ /* 0x001fe200078e00ff */
[----:B------:R-:W0:Y:S03]  /*0770*/  LDCU.64 UR4, c[0x0][0x398] ;  /* 0x00007300ff0477ac */ /* 0x000e260008000a00 */
[----:B------:R-:W-:Y:S01]  /*0780*/  HFMA2 R165, -RZ, RZ, 0, 0 ;  /* 0x00000000ffa57431 */ /* 0x000fe200000001ff */
[----:B------:R-:W-:Y:S01]  /*0790*/  LOP3.LUT R204, R204, 0x3, RZ, 0xc0, !PT ;  /* 0x00000003cccc7812 */ /* 0x000fe200078ec0ff */
        /* <DEDUP_REMOVED lines=14> */
[----:B0-----:R-:W-:Y:S01]  /*0880*/  UISETP.NE.U32.AND UP0, UPT, UR4, URZ, UPT ;  /* 0x000000ff0400728c */ /* 0x001fe2000bf05070 */
[----:B------:R-:W-:Y:S01]  /*0890*/  IMAD.HI.U32 R102, R100, -0x326172a9, RZ ;  /* 0xcd9e8d5764667827 */ /* 0x000fe200078e00ff */
[----:B------:R-:W0:Y:S03]  /*08a0*/  LDCU UR4, c[0x0][0x388] ;  /* 0x00007100ff0477ac */ /* 0x000e260008000800 */
        /* <DEDUP_REMOVED lines=50> */
[----:B01234-:R-:W-:-:S07]  /*0bd0*/  IMAD R192, R100, -0x2daee0ad, RZ ;  /* 0xd2511f5364c07824 */ /* 0x01ffce00078e02ff */
.L_x_16434:
        /* <DEDUP_REMOVED lines=11> */
[----:B-----5:R-:W5:Y:S01]  /*0c90*/  LDG.E.128 R112, desc[UR6][R112.64] ;  /* 0x0000000670707981 */ /* 0x020f62000c1e1d00 */
        /* <DEDUP_REMOVED lines=8> */
[C---:B------:R-:W-:Y:S01]  /*0d20*/  IADD3 R179, PT, PT, R3.reuse, 0x76cf5d0a, RZ ;  /* 0x76cf5d0a03b37810 */ /* 0x040fe20007ffe0ff */
[C---:B------:R-:W-:Y:S01]  /*0d30*/  VIADD R178, R2.reuse, 0x78dde6e4 ;  /* 0x78dde6e402b27836 */ /* 0x040fe20000000000 */
[C---:B------:R-:W-:Y:S01]  /*0d40*/  IADD3 R182, PT, PT, R2.reuse, 0x3c6ef372, RZ ;  /* 0x3c6ef37202b67810 */ /* 0x040fe20007ffe0ff */
[C---:B------:R-:W-:Y:S01]  /*0d50*/  VIADD R180, R3.reuse, 0xed9eba14 ;  /* 0xed9eba1403b47836 */ /* 0x040fe20000000000 */
[C---:B------:R-:W-:Y:S01]  /*0d60*/  IADD3 R185, PT, PT, R3.reuse, -0x4498517b, RZ ;  /* 0xbb67ae8503b97810 */ /* 0x040fe20007ffe0ff */
[----:B------:R-:W-:Y:S01]  /*0d70*/  VIADD R181, R2, 0xdaa66d2b ;  /* 0xdaa66d2b02b57836 */ /* 0x000fe20000000000 */
[----:B------:R-:W-:Y:S01]  /*0d80*/  MOV R188, 0x2f800000 ;  /* 0x2f80000000bc7802 */ /* 0x000fe20000000f00 */
[C---:B------:R-:W-:Y:S02]  /*0d90*/  VIADD R183, R3.reuse, 0x646e171e ;  /* 0x646e171e03b77836 */ /* 0x040fe40000000000 */
[----:B------:R-:W-:-:S02]  /*0da0*/  VIADD R184, R3, 0xdb3d7428 ;  /* 0xdb3d742803b87836 */ /* 0x000fc40000000000 */
[C---:B------:R-:W-:Y:S02]  /*0db0*/  VIADD R186, R2.reuse, 0xb54cda56 ;  /* 0xb54cda5602ba7836 */ /* 0x040fe40000000000 */
[----:B------:R-:W-:Y:S01]  /*0dc0*/  VIADD R187, R2, 0x9e3779b9 ;  /* 0x9e3779b902bb7836 */ /* 0x000fe20000000000 */
        /* <DEDUP_REMOVED lines=17> */
.L_x_15698:
        /* <DEDUP_REMOVED lines=13> */
.L_x_15700:
[----:B------:R-:W-:Y:S05]  /*0fb0*/  BSYNC.RECONVERGENT B1 ;  /* 0x0000000000017941 */ /* 0x000fea0003800200 */
.L_x_15699:
        /* <DEDUP_REMOVED lines=37> */
[----:B------:R-:W-:Y:S01]  /*1210*/  VIADD R103, R3, 0x96a522ad ;  /* 0x96a522ad03677836 */ /* 0x000fe20000000000 */
[----:B------:R-:W-:Y:S01]  /*1220*/  LOP3.LUT R196, R184, R118, R199, 0x96, !PT ;  /* 0x00000076b8c47212 */ /* 0x000fe200078e96c7 */
[----:B------:R-:W-:Y:S01]  /*1230*/  IMAD.MOV.U32 R102, RZ, RZ, RZ ;  /* 0x000000ffff667224 */ /* 0x000fe200078e00ff */
[----:B------:R-:W-:Y:S01]  /*1240*/  MOV R100, R192 ;  /* 0x000000c000647202 */ /* 0x000fe20000000f00 */
[----:B------:R-:W-:-:S04]  /*1250*/  IMAD.WIDE.U32 R194, R194, -0x326172a9, RZ ;  /* 0xcd9e8d57c2c27825 */ /* 0x000fc800078e00ff */
[----:B------:R-:W-:Y:S01]  /*1260*/  IMAD.WIDE.U32 R196, R196, -0x326172a9, RZ ;  /* 0xcd9e8d57c4c47825 */ /* 0x000fe200078e00ff */
[----:B------:R-:W-:-:S03]  /*1270*/  LOP3.LUT R118, R101, R120, R195, 0x96, !PT ;  /* 0x0000007865767212 */ /* 0x000fc600078e96c3 */
[----:B------:R-:W-:Y:S02]  /*1280*/  VIADD R101, R2, 0x8ff34781 ;  /* 0x8ff3478102657836 */ /* 0x000fe40000000000 */
[----:B------:R-:W-:-:S03]  /*1290*/  IMAD.WIDE.U32 R118, R118, -0x2daee0ad, RZ ;  /* 0xd2511f5376767825 */ /* 0x000fc600078e00ff */
[----:B------:R-:W-:Y:S02]  /*12a0*/  LOP3.LUT R194, R101, R194, R197, 0x96, !PT ;  /* 0x000000c265c27212 */ /* 0x000fe400078e96c5 */
[----:B------:R-:W-:-:S07]  /*12b0*/  LOP3.LUT R198, R103, R198, R119, 0x96, !PT ;  /* 0x000000c667c67212 */ /* 0x000fce00078e9677 */
.L_x_15697:
[----:B------:R-:W-:Y:S05]  /*12c0*/  BSYNC.RECONVERGENT B0 ;  /* 0x0000000000007941 */ /* 0x000fea0003800200 */
.L_x_15696:
[----:B------:R-:W-:Y:S01]  /*12d0*/  I2FP.F32.U32 R101, R100 ;  /* 0x0000006400657245 */ /* 0x000fe20000201000 */
[----:B------:R-:W-:Y:S01]  /*12e0*/  IMAD.U32 R189, RZ, RZ, UR11 ;  /* 0x0000000bffbd7e24 */ /* 0x000fe2000f8e00ff */
[----:B------:R-:W-:Y:S01]  /*12f0*/  ISETP.NE.AND P0, PT, R102, 0x1, PT ;  /* 0x000000016600780c */ /* 0x000fe20003f05270 */
[----:B------:R-:W-:Y:S01]  /*1300*/  BSSY.RECONVERGENT B0, `(.L_x_15701) ;  /* 0x0000051000007945 */ /* 0x000fe20003800200 */
[----:B------:R-:W-:Y:S01]  /*1310*/  LOP3.LUT R202, R202, 0xfffffff7, RZ, 0xc0, !PT ;  /* 0xfffffff7caca7812 */ /* 0x000fe200078ec0ff */
[----:B------:R-:W-:Y:S01]  /*1320*/  FFMA.FTZ R100, R101, R188, 1.1641532182693481445e-10 ;  /* 0x2f00000065647423 */ /* 0x000fe200000100bc */
[C---:B-----5:R-:W-:Y:S01]  /*1330*/  SHF.L.U32 R101, R112.reuse, 0x10, RZ ;  /* 0x0000001070657819 */ /* 0x060fe200000006ff */
[----:B------:R-:W-:Y:S01]  /*1340*/  IMAD.MOV.U32 R119, RZ, RZ, 0x2 ;  /* 0x00000002ff777424 */ /* 0x000fe200078e00ff */
        /* <DEDUP_REMOVED lines=13> */
.L_x_15703:
        /* <DEDUP_REMOVED lines=13> */
.L_x_15705:
[----:B------:R-:W-:Y:S05]  /*14f0*/  BSYNC.RECONVERGENT B1 ;  /* 0x0000000000017941 */ /* 0x000fea0003800200 */
.L_x_15704:
        /* <DEDUP_REMOVED lines=48> */
[----:B------:R-:W-:-:S07]  /*1800*/  IMAD.MOV.U32 R119, RZ, RZ, RZ ;  /* 0x000000ffff777224 */ /* 0x000fce00078e00ff */
.L_x_15702:
[----:B------:R-:W-:Y:S05]  /*1810*/  BSYNC.RECONVERGENT B0 ;  /* 0x0000000000007941 */ /* 0x000fea0003800200 */
.L_x_15701:
[----:B------:R-:W-:Y:S01]  /*1820*/  I2FP.F32.U32 R103, R100 ;  /* 0x0000006400677245 */ /* 0x000fe20000201000 */
[----:B------:R-:W-:Y:S01]  /*1830*/  BSSY.RECONVERGENT B0, `(.L_x_15706) ;  /* 0x0000051000007945 */ /* 0x000fe20003800200 */
[----:B------:R-:W-:Y:S02]  /*1840*/  ISETP.NE.AND P0, PT, R119, 0x1, PT ;  /* 0x000000017700780c */ /* 0x000fe40003f05270 */
[----:B------:R-:W-:Y:S01]  /*1850*/  LOP3.LUT R202, R202, 0xfffffffb, RZ, 0xc0, !PT ;  /* 0xfffffffbcaca7812 */ /* 0x000fe200078ec0ff */
[----:B------:R-:W-:Y:S01]  /*1860*/  FFMA.FTZ R100, R103, R188, 1.1641532182693481445e-10 ;  /* 0x2f00000067647423 */ /* 0x000fe200000100bc */
[----:B------:R-:W-:Y:S01]  /*1870*/  SHF.L.U32 R103, R112, 0x10, RZ ;  /* 0x0000001070677819 */ /* 0x000fe200000006ff */
[----:B------:R-:W-:-:S03]  /*1880*/  IMAD.MOV.U32 R112, RZ, RZ, 0x2 ;  /* 0x00000002ff707424 */ /* 0x000fc600078e00ff */
        /* <DEDUP_REMOVED lines=12> */
.L_x_15708:
        /* <DEDUP_REMOVED lines=13> */
.L_x_15710:
[----:B------:R-:W-:Y:S05]  /*1a20*/  BSYNC.RECONVERGENT B1 ;  /* 0x0000000000017941 */ /* 0x000fea0003800200 */
.L_x_15709:
        /* <DEDUP_REMOVED lines=47> */
[----:B------:R-:W-:-:S03]  /*1d20*/  IMAD.MOV.U32 R118, RZ, RZ, R120 ;  /* 0x000000ffff767224 */ /* 0x000fc600078e0078 */
[----:B------:R-:W-:-:S07]  /*1d30*/  LOP3.LUT R198, R119, R198, R121, 0x96, !PT ;  /* 0x000000c677c67212 */ /* 0x000fce00078e9679 */
.L_x_15707:
[----:B------:R-:W-:Y:S05]  /*1d40*/  BSYNC.RECONVERGENT B0 ;  /* 0x0000000000007941 */ /* 0x000fea0003800200 */
.L_x_15706:
        /* <DEDUP_REMOVED lines=8> */
[----:B------:R-:W-:Y:S02]  /*1dd0*/  FSETP.LE.FTZ.AND P2, PT, R100, R189, PT ;  /* 0x000000bd6400720b */ /* 0x000fe40003f53000 */
        /* <DEDUP_REMOVED lines=11> */
.L_x_15713:
        /* <DEDUP_REMOVED lines=13> */
.L_x_15715:
[----:B------:R-:W-:Y:S05]  /*1f60*/  BSYNC.RECONVERGENT B1 ;  /* 0x0000000000017941 */ /* 0x000fea0003800200 */
.L_x_15714:
        /* <DEDUP_REMOVED lines=39> */
[----:B------:R-:W-:Y:S01]  /*21e0*/  LOP3.LUT R196, R184, R122, R199, 0x96, !PT ;  /* 0x0000007ab8c47212 */ /* 0x000fe200078e96c7 */
[----:B------:R-:W-:Y:S02]  /*21f0*/  IMAD.MOV.U32 R120, RZ, RZ, RZ ;  /* 0x000000ffff787224 */ /* 0x000fe400078e00ff */
[----:B------:R-:W-:-:S04]  /*2200*/  IMAD.WIDE.U32 R194, R121, -0x326172a9, RZ ;  /* 0xcd9e8d5779c27825 */ /* 0x000fc800078e00ff */
[----:B------:R-:W-:Y:S01]  /*2210*/  IMAD.WIDE.U32 R196, R196, -0x326172a9, RZ ;  /* 0xcd9e8d57c4c47825 */ /* 0x000fe200078e00ff */
[----:B------:R-:W-:-:S03]  /*2220*/  LOP3.LUT R113, R113, R124, R195, 0x96, !PT ;  /* 0x0000007c71717212 */ /* 0x000fc600078e96c3 */
[----:B------:R-:W-:Y:S02]  /*2230*/  VIADD R121, R2, 0x8ff34781 ;  /* 0x8ff3478102797836 */ /* 0x000fe40000000000 */
[----:B------:R-:W-:-:S03]  /*2240*/  IMAD.WIDE.U32 R112, R113, -0x2daee0ad, RZ ;  /* 0xd2511f5371707825 */ /* 0x000fc600078e00ff */
[----:B------:R-:W-:Y:S01]  /*2250*/  LOP3.LUT R194, R121, R194, R197, 0x96, !PT ;  /* 0x000000c279c27212 */ /* 0x000fe200078e96c5 */
[----:B------:R-:W-:Y:S01]  /*2260*/  IMAD.MOV.U32 R118, RZ, RZ, R112 ;  /* 0x000000ffff767224 */ /* 0x000fe200078e0070 */
[----:B------:R-:W-:-:S07]  /*2270*/  LOP3.LUT R198, R123, R198, R113, 0x96, !PT ;  /* 0x000000c67bc67212 */ /* 0x000fce00078e9671 */
.L_x_15712:
[----:B------:R-:W-:Y:S05]  /*2280*/  BSYNC.RECONVERGENT B0 ;  /* 0x0000000000007941 */ /* 0x000fea0003800200 */
.L_x_15711:
[----:B------:R-:W-:Y:S01]  /*2290*/  ISETP.NE.AND P0, PT, R120, 0x1, PT ;  /* 0x000000017800780c */ /* 0x000fe20003f05270 */
[----:B------:R-:W-:Y:S01]  /*22a0*/  BSSY.RECONVERGENT B0, `(.L_x_15716) ;  /* 0x000004f000007945 */ /* 0x000fe20003800200 */
[----:B------:R-:W-:-:S05]  /*22b0*/  I2FP.F32.U32 R113, R102 ;  /* 0x0000006600717245 */ /* 0x000fca0000201000 */
[----:B------:R-:W-:Y:S01]  /*22c0*/  FFMA.FTZ R102, R113, R188, 1.1641532182693481445e-10 ;  /* 0x2f00000071667423 */ /* 0x000fe200000100bc */
[----:B------:R-:W-:Y:S01]  /*22d0*/  SHF.L.U32 R113, R100, 0x10, RZ ;  /* 0x0000001064717819 */ /* 0x000fe200000006ff */
[----:B------:R-:W-:-:S03]  /*22e0*/  IMAD.MOV.U32 R100, RZ, RZ, R196 ;  /* 0x000000ffff647224 */ /* 0x000fc600078e00c4 */
        /* <DEDUP_REMOVED lines=11> */
.L_x_15718:
        /* <DEDUP_REMOVED lines=13> */
.L_x_15720:
[----:B------:R-:W-:Y:S05]  /*2470*/  BSYNC.RECONVERGENT B1 ;  /* 0x0000000000017941 */ /* 0x000fea0003800200 */
.L_x_15719:
        /* <DEDUP_REMOVED lines=49> */
.L_x_15717:
[----:B------:R-:W-:Y:S05]  /*2790*/  BSYNC.RECONVERGENT B0 ;  /* 0x0000000000007941 */ /* 0x000fea0003800200 */
.L_x_15716:
        /* <DEDUP_REMOVED lines=18> */
.L_x_15723:
        /* <DEDUP_REMOVED lines=13> */
.L_x_15725:
[----:B------:R-:W-:Y:S05]  /*2990*/  BSYNC.RECONVERGENT B1 ;  /* 0x0000000000017941 */ /* 0x000fea0003800200 */
.L_x_15724:
        /* <DEDUP_REMOVED lines=49> */
.L_x_15722:
[----:B------:R-:W-:Y:S05]  /*2cb0*/  BSYNC.RECONVERGENT B0 ;  /* 0x0000000000007941 */ /* 0x000fea0003800200 */
.L_x_15721:
[----:B------:R-:W-:Y:S01]  /*2cc0*/  ISETP.NE.AND P4, PT, R112, 0x1, PT ;  /* 0x000000017000780c */ /* 0x000fe20003f85270 */
[----:B------:R-:W-:Y:S01]  /*2cd0*/  BSSY.RECONVERGENT B0, `(.L_x_15726) ;  /* 0x000004f000007945 */ /* 0x000fe20003800200 */
[----:B------:R-:W-:-:S05]  /*2ce0*/  I2FP.F32.U32 R123, R100 ;  /* 0x00000064007b7245 */ /* 0x000fca0000201000 */
[----:B------:R-:W-:Y:S01]  /*2cf0*/  FFMA.FTZ R100, R123, R188, 1.1641532182693481445e-10 ;  /* 0x2f0000007b647423 */ /* 0x000fe200000100bc */
[----:B------:R-:W-:Y:S01]  /*2d00*/  SHF.L.U32 R123, R114, 0x10, RZ ;  /* 0x00000010727b7819 */ /* 0x000fe200000006ff */
[----:B------:R-:W-:-:S03]  /*2d10*/  IMAD.MOV.U32 R114, RZ, RZ, 0x2 ;  /* 0x00000002ff727424 */ /* 0x000fc600078e00ff */
        /* <DEDUP_REMOVED lines=11> */
.L_x_15728:
        /* <DEDUP_REMOVED lines=13> */
.L_x_15730:
[----:B------:R-:W-:Y:S05]  /*2ea0*/  BSYNC.RECONVERGENT B1 ;  /* 0x0000000000017941 */ /* 0x000fea0003800200 */
.L_x_15729:
        /* <DEDUP_REMOVED lines=49> */
.L_x_15727:
[----:B------:R-:W-:Y:S05]  /*31c0*/  BSYNC.RECONVERGENT B0 ;  /* 0x0000000000007941 */ /* 0x000fea0003800200 */
.L_x_15726:
        /* <DEDUP_REMOVED lines=18> */
.L_x_15733:
        /* <DEDUP_REMOVED lines=13> */
.L_x_15735:
[----:B------:R-:W-:Y:S05]  /*33c0*/  BSYNC.RECONVERGENT B1 ;  /* 0x0000000000017941 */ /* 0x000fea0003800200 */
.L_x_15734:
        /* <DEDUP_REMOVED lines=48> */
[----:B------:R-:W-:-:S07]  /*36d0*/  LOP3.LUT R198, R127, R198, R115, 0x96, !PT ;  /* 0x000000c67fc67212 */ /* 0x000fce00078e9673 */
.L_x_15732:
[----:B------:R-:W-:Y:S05]  /*36e0*/  BSYNC.RECONVERGENT B0 ;  /* 0x0000000000007941 */ /* 0x000fea0003800200 */
.L_x_15731:
[----:B------:R-:W-:Y:S01]  /*36f0*/  MOV R190, UR12 ;  /* 0x0000000c00be7c02 */ /* 0x000fe20008000f00 */
[----:B------:R-:W-:Y:S01]  /*3700*/  IMAD.U32 R125, R102, 0x10000, RZ ;  /* 0x00010000667d7824 */ /* 0x000fe200078e00ff */
[----:B------:R-:W-:Y:S02]  /*3710*/  P2R R124, PR, RZ, 0x2 ;  /* 0x00000002ff7c7803 */ /* 0x000fe40000000000 */
[----:B------:R-:W-:Y:S01]  /*3720*/  I2FP.F32.U32 R115, R112 ;  /* 0x0000007000737245 */ /* 0x000fe20000201000 */
[-C--:B------:R-:W-:Y:S01]  /*3730*/  FMUL.FTZ R119, R119, R190.reuse ;  /* 0x000000be77777220 */ /* 0x080fe20000410000 */
[C---:B------:R-:W-:Y:S01]  /*3740*/  LOP3.LUT P1, RZ, R202.reuse, 0x2, RZ, 0xc0, !PT ;  /* 0x00000002caff7812 */ /* 0x040fe2000782c0ff */
[-C--:B------:R-:W-:Y:S01]  /*3750*/  FMUL.FTZ R100, R113, R190.reuse ;  /* 0x000000be71647220 */ /* 0x080fe20000410000 */
[----:B------:R-:W-:Y:S01]  /*3760*/  FMUL.FTZ R120, R101, R190 ;  /* 0x000000be65787220 */ /* 0x000fe20000410000 */
[----:B------:R-:W-:Y:S01]  /*3770*/  LOP3.LUT P5, RZ, R202, 0x8, RZ, 0xc0, !PT ;  /* 0x00000008caff7812 */ /* 0x000fe200078ac0ff */
[----:B------:R-:W-:Y:S01]  /*3780*/  FFMA.FTZ R122, R115, R188, 1.1641532182693481445e-10 ;  /* 0x2f000000737a7423 */ /* 0x000fe200000100bc */
[----:B------:R-:W-:Y:S01]  /*3790*/  FSEL R102, R119, RZ, P1 ;  /* 0x000000ff77667208 */ /* 0x000fe20000800000 */
[-C--:B------:R-:W-:Y:S01]  /*37a0*/  FMUL.FTZ R115, R103, R190.reuse ;  /* 0x000000be67737220 */ /* 0x080fe20000410000 */
[----:B------:R-:W-:Y:S01]  /*37b0*/  ISETP.NE.AND P1, PT, R124, RZ, PT ;  /* 0x000000ff7c00720c */ /* 0x000fe20003f25270 */
[-C--:B------:R-:W-:Y:S01]  /*37c0*/  FMUL.FTZ R114, R131, R190.reuse ;  /* 0x000000be83727220 */ /* 0x080fe20000410000 */
[----:B------:R-:W-:Y:S01]  /*37d0*/  FSEL R103, R100, RZ, P2 ;  /* 0x000000ff64677208 */ /* 0x000fe20001000000 */
[-C--:B------:R-:W-:Y:S01]  /*37e0*/  FMUL.FTZ R123, R123, R190.reuse ;  /* 0x000000be7b7b7220 */ /* 0x080fe20000410000 */
[----:B------:R-:W-:Y:S01]  /*37f0*/  LOP3.LUT P6, RZ, R202, 0x4, RZ, 0xc0, !PT ;  /* 0x00000004caff7812 */ /* 0x000fe200078cc0ff */
[-C--:B------:R-:W-:Y:S01]  /*3800*/  FMUL.FTZ R121, R121, R190.reuse ;  /* 0x000000be79797220 */ /* 0x080fe20000410000 */
[----:B------:R-:W-:Y:S01]  /*3810*/  FMUL.FTZ R125, R125, R190 ;  /* 0x000000be7d7d7220 */ /* 0x000fe20000410000 */
[----:B------:R-:W-:-:S02]  /*3820*/  FSEL R100, R120, RZ, P5 ;  /* 0x000000ff78647208 */ /* 0x000fc40002800000 */
        /* <DEDUP_REMOVED lines=11> */
[----:B------:R-:W-:Y:S01]  /*38e0*/  @P1 FADD.FTZ R112, R104, R112 ;  /* 0x0000007068701221 */ /* 0x000fe20000010000 */
[----:B------:R-:W-:Y:S01]  /*38f0*/  @P1 FADD.FTZ R113, R105, R113 ;  /* 0x0000007169711221 */ /* 0x000fe20000010000 */
[----:B------:R-:W-:Y:S01]  /*3900*/  @P1 FADD.FTZ R114, R106, R114 ;  /* 0x000000726a721221 */ /* 0x000fe20000010000 */
[----:B------:R-:W-:Y:S01]  /*3910*/  @P1 FADD.FTZ R115, R107, R115 ;  /* 0x000000736b731221 */ /* 0x000fe20000010000 */
[----:B------:R-:W-:Y:S08]  /*3920*/  BRA `(.L_x_15736) ;  /* 0x0000004c00d07947 */ /* 0x000ff00003800000 */
.L_x_15695:
[----:B------:R-:W-:Y:S01]  /*3930*/  ISETP.NE.AND P0, PT, R204, 0x1, PT ;  /* 0x00000001cc00780c */ /* 0x000fe20003f05270 */
[----:B------:R-:W-:Y:S01]  /*3940*/  BSSY.RECONVERGENT B0, `(.L_x_15737) ;  /* 0x000004e000007945 */ /* 0x000fe20003800200 */
[----:B------:R-:W-:Y:S02]  /*3950*/  HFMA2 R102, -RZ, RZ, 0, 1.1920928955078125e-07 ;  /* 0x00000002ff667431 */ /* 0x000fe400000001ff */
[C---:B------:R-:W-:Y:S01]  /*3960*/  VIADD R119, R3.reuse, 0xa9066899 ;  /* 0xa906689903777836 */ /* 0x040fe20000000000 */
[C---:B------:R-:W-:Y:S01]  /*3970*/  IADD3 R120, PT, PT, R2.reuse, -0xe443238, RZ ;  /* 0xf1bbcdc802787810 */ /* 0x040fe20007ffe0ff */
[C---:B------:R-:W-:Y:S01]  /*3980*/  VIADD R121, R2.reuse, 0x5384540f ;  /* 0x5384540f02797836 */ /* 0x040fe20000000000 */
[C---:B------:R-:W-:Y:S01]  /*3990*/  IADD3 R123, PT, PT, R3.reuse, 0x1fd5c5a3, RZ ;  /* 0x1fd5c5a3037b7810 */ /* 0x040fe20007ffe0ff */
[----:B------:R-:W-:Y:S02]  /*39a0*/  VIADD R122, R2, 0x8ff34781 ;  /* 0x8ff34781027a7836 */ /* 0x000fe40000000000 */
        /* <DEDUP_REMOVED lines=15> */
.L_x_15739:
        /* <DEDUP_REMOVED lines=13> */
.L_x_15741:
[----:B------:R-:W-:Y:S05]  /*3b70*/  BSYNC.RECONVERGENT B1 ;  /* 0x0000000000017941 */ /* 0x000fea0003800200 */
.L_x_15740:
        /* <DEDUP_REMOVED lines=42> */
.L_x_15738:
[----:B------:R-:W-:Y:S05]  /*3e20*/  BSYNC.RECONVERGENT B0 ;  /* 0x0000000000007941 */ /* 0x000fea0003800200 */
.L_x_15737:
[----:B------:R-:W-:Y:S01]  /*3e30*/  I2FP.F32.U32 R101, R100 ;  /* 0x0000006400657245 */ /* 0x000fe20000201000 */
[----:B------:R-:W-:Y:S01]  /*3e40*/  IMAD.U32 R189, RZ, RZ, UR11 ;  /* 0x0000000bffbd7e24 */ /* 0x000fe2000f8e00ff */
[----:B------:R-:W-:Y:S01]  /*3e50*/  ISETP.NE.AND P0, PT, R102, 0x1, PT ;  /* 0x000000016600780c */ /* 0x000fe20003f05270 */
[----:B-----5:R-:W-:Y:S01]  /*3e60*/  IMAD.U32 R103, R112, 0x10000, RZ ;  /* 0x0001000070677824 */ /* 0x020fe200078e00ff */
        /* <DEDUP_REMOVED lines=19> */
.L_x_15744:
        /* <DEDUP_REMOVED lines=13> */
.L_x_15746:
[----:B------:R-:W-:Y:S05]  /*4070*/  BSYNC.RECONVERGENT B1 ;  /* 0x0000000000017941 */ /* 0x000fea0003800200 */
.L_x_15745:
        /* <DEDUP_REMOVED lines=42> */
.L_x_15743:
[----:B------:R-:W-:Y:S05]  /*4320*/  BSYNC.RECONVERGENT B0 ;  /* 0x0000000000007941 */ /* 0x000fea0003800200 */
.L_x_15742:
        /* <DEDUP_REMOVED lines=23> */
.L_x_15749:
        /* <DEDUP_REMOVED lines=13> */
.L_x_15751:
[----:B------:R-:W-:Y:S05]  /*4570*/  BSYNC.RECONVERGENT B1 ;  /* 0x0000000000017941 */ /* 0x000fea0003800200 */
.L_x_15750:
        /* <DEDUP_REMOVED lines=42> */
.L_x_15748:
[----:B------:R-:W-:Y:S05]  /*4820*/  BSYNC.RECONVERGENT B0 ;  /* 0x0000000000007941 */ /* 0x000fea0003800200 */
.L_x_15747:
        /* <DEDUP_REMOVED lines=20> */
.L_x_15754:
        /* <DEDUP_REMOVED lines=13> */
.L_x_15756:
[----:B------:R-:W-:Y:S05]  /*4a40*/  BSYNC.RECONVERGENT B1 ;  /* 0x0000000000017941 */ /* 0x000fea0003800200 */
.L_x_15755:
        /* <DEDUP_REMOVED lines=42> */
.L_x_15753:
[----:B------:R-:W-:Y:S05]  /*4cf0*/  BSYNC.RECONVERGENT B0 ;  /* 0x0000000000007941 */ /* 0x000fea0003800200 */
.L_x_15752:
[----:B------:R-:W-:Y:S01]  /*4d00*/  I2FP.F32.U32 R101, R103 ;  /* 0x0000006700657245 */ /* 0x000fe20000201000 */
[----:B------:R-:W-:Y:S01]  /*4d10*/  BSSY.RECONVERGENT B0, `(.L_x_15757) ;  /* 0x000004f000007945 */ /* 0x000fe20003800200 */
[----:B------:R-:W-:Y:S01]  /*4d20*/  PRMT R102, R172, 0x7632, R102 ;  /* 0x00007632ac667816 */ /* 0x000fe20000000066 */
[----:B------:R-:W-:Y:S01]  /*4d30*/  IMAD.MOV.U32 R128, RZ, RZ, 0x2 ;  /* 0x00000002ff807424 */ /* 0x000fe200078e00ff */
[----:B------:R-:W-:Y:S02]  /*4d40*/  ISETP.NE.AND P2, PT, R126, 0x1, PT ;  /* 0x000000017e00780c */ /* 0x000fe40003f45270 */
[----:B------:R-:W-:Y:S01]  /*4d50*/  SHF.L.U32 R103, R102, 0x10, RZ ;  /* 0x0000001066677819 */ /* 0x000fe200000006ff */
[----:B------:R-:W-:-:S04]  /*4d60*/  FFMA.FTZ R102, R101, R188, 1.1641532182693481445e-10 ;  /* 0x2f00000065667423 */ /* 0x000fc800000100bc */
[----:B------:R-:W-:Y:S01]  /*4d70*/  FMUL.FTZ R103, R103, R190 ;  /* 0x000000be67677220 */ /* 0x000fe20000410000 */
        /* <DEDUP_REMOVED lines=16> */
.L_x_15759:
        /* <DEDUP_REMOVED lines=13> */
.L_x_15761:
[----:B------:R-:W-:Y:S05]  /*4f50*/  BSYNC.RECONVERGENT B1 ;  /* 0x0000000000017941 */ /* 0x000fea0003800200 */
.L_x_15760:
        /* <DEDUP_REMOVED lines=42> */
.L_x_15758:
[----:B------:R-:W-:Y:S05]  /*5200*/  BSYNC.RECONVERGENT B0 ;  /* 0x0000000000007941 */ /* 0x000fea0003800200 */
.L_x_15757:
        /* <DEDUP_REMOVED lines=21> */
.L_x_15764:
        /* <DEDUP_REMOVED lines=13> */
.L_x_15766:
[----:B------:R-:W-:Y:S05]  /*5430*/  BSYNC.RECONVERGENT B1 ;  /* 0x0000000000017941 */ /* 0x000fea0003800200 */
.L_x_15765:
        /* <DEDUP_REMOVED lines=42> */
.L_x_15763:
[----:B------:R-:W-:Y:S05]  /*56e0*/  BSYNC.RECONVERGENT B0 ;  /* 0x0000000000007941 */ /* 0x000fea0003800200 */
.L_x_15762:
[----:B------:R-:W-:Y:S01]  /*56f0*/  I2FP.F32.U32 R103, R103 ;  /* 0x0000006700677245 */ /* 0x000fe20000201000 */
[----:B------:R-:W-:Y:S01]  /*5700*/  IMAD.U32 R127, R173, 0x10000, RZ ;  /* 0x00010000ad7f7824 */ /* 0x000fe200078e00ff */
[----:B------:R-:W-:Y:S01]  /*5710*/  ISETP.NE.AND P2, PT, R126, 0x1, PT ;  /* 0x000000017e00780c */ /* 0x000fe20003f45270 */
[----:B------:R-:W-:Y:S02]  /*5720*/  BSSY.RECONVERGENT B0, `(.L_x_15767) ;  /* 0x000004c000007945 */ /* 0x000fe40003800200 */
[----:B------:R-:W-:Y:S01]  /*5730*/  FFMA.FTZ R102, R103, R188, 1.1641532182693481445e-10 ;  /* 0x2f00000067667423 */ /* 0x000fe200000100bc */
[----:B------:R-:W-:Y:S01]  /*5740*/  FMUL.FTZ R127, R127, R190 ;  /* 0x000000be7f7f7220 */ /* 0x000fe20000410000 */
[----:B------:R-:W-:-:S03]  /*5750*/  MOV R103, R196 ;  /* 0x000000c400677202 */ /* 0x000fc60000000f00 */
        /* <DEDUP_REMOVED lines=16> */
.L_x_15769:
        /* <DEDUP_REMOVED lines=13> */
.L_x_15771:
[----:B------:R-:W-:Y:S05]  /*5930*/  BSYNC.RECONVERGENT B1 ;  /* 0x0000000000017941 */ /* 0x000fea0003800200 */
.L_x_15770:
        /* <DEDUP_REMOVED lines=42> */
.L_x_15768:
[----:B------:R-:W-:Y:S05]  /*5be0*/  BSYNC.RECONVERGENT B0 ;  /* 0x0000000000007941 */ /* 0x000fea0003800200 */
.L_x_15767:
        /* <DEDUP_REMOVED lines=18> */
.L_x_15774:
        /* <DEDUP_REMOVED lines=13> */
.L_x_15776:
[----:B------:R-:W-:Y:S05]  /*5de0*/  BSYNC.RECONVERGENT B1 ;  /* 0x0000000000017941 */ /* 0x000fea0003800200 */
.L_x_15775:
        /* <DEDUP_REMOVED lines=42> */
.L_x_15773:
[----:B------:R-:W-:Y:S05]  /*6090*/  BSYNC.RECONVERGENT B0 ;  /* 0x0000000000007941 */ /* 0x000fea0003800200 */
.L_x_15772:
[----:B------:R-:W-:Y:S01]  /*60a0*/  PRMT R112, R173, 0x7632, R112 ;  /* 0x00007632ad707816 */ /* 0x000fe20000000070 */
[----:B------:R-:W-:Y:S01]  /*60b0*/  BSSY.RECONVERGENT B0, `(.L_x_15777) ;  /* 0x000004f000007945 */ /* 0x000fe20003800200 */
[----:B------:R-:W-:Y:S01]  /*60c0*/  I2FP.F32.U32 R103, R103 ;  /* 0x0000006700677245 */ /* 0x000fe20000201000 */
[----:B------:R-:W-:Y:S01]  /*60d0*/  HFMA2 R128, -RZ, RZ, 0, 1.1920928955078125e-07 ;  /* 0x00000002ff807431 */ /* 0x000fe200000001ff */
        /* <DEDUP_REMOVED lines=20> */
.L_x_15779:
        /* <DEDUP_REMOVED lines=13> */
.L_x_15781:
[----:B------:R-:W-:Y:S05]  /*62f0*/  BSYNC.RECONVERGENT B1 ;  /* 0x0000000000017941 */ /* 0x000fea0003800200 */
.L_x_15780:
        /* <DEDUP_REMOVED lines=42> */
.L_x_15778:
[----:B------:R-:W-:Y:S05]  /*65a0*/  BSYNC.RECONVERGENT B0 ;  /* 0x0000000000007941 */ /* 0x000fea0003800200 */
.L_x_15777:
        /* <DEDUP_REMOVED lines=19> */
.L_x_15784:
        /* <DEDUP_REMOVED lines=13> */
.L_x_15786:
[----:B------:R-:W-:Y:S05]  /*67b0*/  BSYNC.RECONVERGENT B1 ;  /* 0x0000000000017941 */ /* 0x000fea0003800200 */
.L_x_15785:
        /* <DEDUP_REMOVED lines=42> */
.L_x_15783:
[----:B------:R-:W-:Y:S05]  /*6a60*/  BSYNC.RECONVERGENT B0 ;  /* 0x0000000000007941 */ /* 0x000fea0003800200 */
.L_x_15782:
[----:B------:R-:W-:Y:S01]  /*6a70*/  I2FP.F32.U32 R113, R113 ;  /* 0x0000007100717245 */ /* 0x000fe20000201000 */
[----:B------:R-:W-:Y:S01]  /*6a80*/  BSSY.RECONVERGENT B0, `(.L_x_15787) ;  /* 0x000004e000007945 */ /* 0x000fe20003800200 */
[----:B------:R-:W-:-:S03]  /*6a90*/  SHF.L.U32 R127, R174, 0x10, RZ ;  /* 0x00000010ae7f7819 */ /* 0x000fc600000006ff */
[----:B------:R-:W-:Y:S01]  /*6aa0*/  FFMA.FTZ R112, R113, R188, 1.1641532182693481445e-10 ;  /* 0x2f00000071707423 */ /* 0x000fe200000100bc */
[----:B------:R-:W-:Y:S02]  /*6ab0*/  IMAD.MOV.U32 R113, RZ, RZ, R196 ;  /* 0x000000ffff717224 */ /* 0x000fe400078e00c4 */
[----:B------:R-:W-:Y:S02]  /*6ac0*/  FMUL.FTZ R127, R127, R190 ;  /* 0x000000be7f7f7220 */ /* 0x000fe40000410000 */
[----:B------:R-:W-:Y:S02]  /*6ad0*/  FSETP.GTU.FTZ.AND P0, PT, R112, R189, PT ;  /* 0x000000bd7000720b */ /* 0x000fe40003f1c000 */
[----:B------:R-:W-:Y:S02]  /*6ae0*/  FSEL R112, R132, RZ, P3 ;  /* 0x000000ff84707208 */ /* 0x000fe40001800000 */
[----:B------:R-:W-:Y:S02]  /*6af0*/  FSEL R127, R127, RZ, !P0 ;  /* 0x000000ff7f7f7208 */ /* 0x000fe40004000000 */
[----:B------:R-:W-:-:S02]  /*6b00*/  SEL R170, RZ, 0x1, P0 ;  /* 0x00000001ffaa7807 */ /* 0x000fc40000000000 */
        /* <DEDUP_REMOVED lines=13> */
.L_x_15789:
        /* <DEDUP_REMOVED lines=13> */
.L_x_15791:
[----:B------:R-:W-:Y:S05]  /*6cb0*/  BSYNC.RECONVERGENT B1 ;  /* 0x0000000000017941 */ /* 0x000fea0003800200 */
.L_x_15790:
        /* <DEDUP_REMOVED lines=42> */
.L_x_15788:
[----:B------:R-:W-:Y:S05]  /*6f60*/  BSYNC.RECONVERGENT B0 ;  /* 0x0000000000007941 */ /* 0x000fea0003800200 */
.L_x_15787:
[----:B------:R-:W-:Y:S01]  /*6f70*/  ISETP.NE.AND P4, PT, R127, 0x1, PT ;  /* 0x000000017f00780c */ /* 0x000fe20003f85270 */
[----:B------:R-:W-:Y:S01]  /*6f80*/  BSSY.RECONVERGENT B0, `(.L_x_15792) ;  /* 0x0000049000007945 */ /* 0x000fe20003800200 */
[----:B------:R-:W-:Y:S01]  /*6f90*/  I2FP.F32.U32 R113, R113 ;  /* 0x0000007100717245 */ /* 0x000fe20000201000 */
[----:B------:R-:W-:-:S04]  /*6fa0*/  HFMA2 R128, -RZ, RZ, 0, 1.1920928955078125e-07 ;  /* 0x00000002ff807431 */ /* 0x000fc800000001ff */
[----:B------:R-:W-:Y:S01]  /*6fb0*/  FFMA.FTZ R126, R113, R188, 1.1641532182693481445e-10 ;  /* 0x2f000000717e7423 */ /* 0x000fe200000100bc */
[----:B------:R-:W-:Y:S02]  /*6fc0*/  IMAD.U32 R113, R114, 0x10000, RZ ;  /* 0x0001000072717824 */ /* 0x000fe400078e00ff */
[----:B------:R-:W-:Y:S02]  /*6fd0*/  IMAD.MOV.U32 R114, RZ, RZ, R196 ;  /* 0x000000ffff727224 */ /* 0x000fe400078e00c4 */
        /* <DEDUP_REMOVED lines=11> */
.L_x_15794:
        /* <DEDUP_REMOVED lines=13> */
.L_x_15796:
[----:B------:R-:W-:Y:S05]  /*7160*/  BSYNC.RECONVERGENT B1 ;  /* 0x0000000000017941 */ /* 0x000fea0003800200 */
.L_x_15795:
        /* <DEDUP_REMOVED lines=42> */
.L_x_15793:
[----:B------:R-:W-:Y:S05]  /*7410*/  BSYNC.RECONVERGENT B0 ;  /* 0x0000000000007941 */ /* 0x000fea0003800200 */
.L_x_15792:
        /* <DEDUP_REMOVED lines=24> */
.L_x_15799:
        /* <DEDUP_REMOVED lines=13> */
.L_x_15801:
[----:B------:R-:W-:Y:S05]  /*7670*/  BSYNC.RECONVERGENT B1 ;  /* 0x0000000000017941 */ /* 0x000fea0003800200 */
.L_x_15800:
        /* <DEDUP_REMOVED lines=42> */
.L_x_15798:
[----:B------:R-:W-:Y:S05]  /*7920*/  BSYNC.RECONVERGENT B0 ;  /* 0x0000000000007941 */ /* 0x000fea0003800200 */
.L_x_15797:
        /* <DEDUP_REMOVED lines=19> */
.L_x_15804:
        /* <DEDUP_REMOVED lines=13> */
.L_x_15806:
[----:B------:R-:W-:Y:S05]  /*7b30*/  BSYNC.RECONVERGENT B1 ;  /* 0x0000000000017941 */ /* 0x000fea0003800200 */
.L_x_15805:
        /* <DEDUP_REMOVED lines=42> */
.L_x_15803:
[----:B------:R-:W-:Y:S05]  /*7de0*/  BSYNC.RECONVERGENT B0 ;  /* 0x0000000000007941 */ /* 0x000fea0003800200 */
.L_x_15802:
[----:B------:R-:W-:Y:S01]  /*7df0*/  I2FP.F32.U32 R127, R127 ;  /* 0x0000007f007f7245 */ /* 0x000fe20000201000 */
[----:B------:R-:W-:Y:S01]  /*7e00*/  IMAD.U32 R129, R175, 0x10000, RZ ;  /* 0x00010000af817824 */ /* 0x000fe200078e00ff */
[----:B------:R-:W-:Y:S03]  /*7e10*/  BSSY.RECONVERGENT B0, `(.L_x_15807) ;  /* 0x000004d000007945 */ /* 0x000fe60003800200 */
[----:B------:R-:W-:Y:S01]  /*7e20*/  FFMA.FTZ R114, R127, R188, 1.1641532182693481445e-10 ;  /* 0x2f0000007f727423 */ /* 0x000fe200000100bc */
[----:B------:R-:W-:Y:S01]  /*7e30*/  FMUL.FTZ R129, R129, R190 ;  /* 0x000000be81817220 */ /* 0x000fe20000410000 */
[----:B------:R-:W-:-:S03]  /*7e40*/  IMAD.MOV.U32 R127, RZ, RZ, R196 ;  /* 0x000000ffff7f7224 */ /* 0x000fc600078e00c4 */
[----:B------:R-:W-:Y:S02]  /*7e50*/  FSETP.GTU.FTZ.AND P5, PT, R114, R189, PT ;  /* 0x000000bd7200720b */ /* 0x000fe40003fbc000 */
[----:B------:R-:W-:Y:S02]  /*7e60*/  FSEL R114, R136, RZ, P4 ;  /* 0x000000ff88727208 */ /* 0x000fe40002000000 */
[----:B------:R-:W-:Y:S02]  /*7e70*/  FSEL R129, R129, RZ, !P5 ;  /* 0x000000ff81817208 */ /* 0x000fe40006800000 */
[----:B------:R-:W-:Y:S02]  /*7e80*/  SEL R176, RZ, 0x1, P5 ;  /* 0x00000001ffb07807 */ /* 0x000fe40002800000 */
[----:B------:R-:W-:Y:S01]  /*7e90*/  ISETP.NE.AND P5, PT, R128, 0x1, PT ;  /* 0x000000018000780c */ /* 0x000fe20003fa5270 */
[----:B------:R-:W-:Y:S01]  /*7ea0*/  FADD.FTZ R114, R129, R114 ;  /* 0x0000007281727221 */ /* 0x000fe20000010000 */
[----:B------:R-:W-:-:S03]  /*7eb0*/  HFMA2 R129, -RZ, RZ, 0, 1.1920928955078125e-07 ;  /* 0x00000002ff817431 */ /* 0x000fc600000001ff */
        /* <DEDUP_REMOVED lines=10> */
.L_x_15809:
        /* <DEDUP_REMOVED lines=13> */
.L_x_15811:
[----:B------:R-:W-:Y:S05]  /*8030*/  BSYNC.RECONVERGENT B1 ;  /* 0x0000000000017941 */ /* 0x000fea0003800200 */
.L_x_15810:
        /* <DEDUP_REMOVED lines=42> */
.L_x_15808:
[----:B------:R-:W-:Y:S05]  /*82e0*/  BSYNC.RECONVERGENT B0 ;  /* 0x0000000000007941 */ /* 0x000fea0003800200 */
.L_x_15807:
        /* <DEDUP_REMOVED lines=18> */
.L_x_15814:
        /* <DEDUP_REMOVED lines=15> */
.L_x_15816:
[----:B------:R-:W-:Y:S05]  /*8500*/  BSYNC.RECONVERGENT B1 ;  /* 0x0000000000017941 */ /* 0x000fea0003800200 */
.L_x_15815:
        /* <DEDUP_REMOVED lines=42> */
.L_x_15813:
[----:B------:R-:W-:Y:S05]  /*87b0*/  BSYNC.RECONVERGENT B0 ;  /* 0x0000000000007941 */ /* 0x000fea0003800200 */
.L_x_15812:
        /* <DEDUP_REMOVED lines=10> */
[----:B------:R-:W-:-:S07]  /*8860*/  @P1 FADD.FTZ R115, R107, R115 ;  /* 0x000000736b731221 */ /* 0x000fce0000010000 */
.L_x_15736:
[----:B------:R-:W0:Y:S01]  /*8870*/  LDC.64 R156, c[0x0][0x3a8] ;  /* 0x0000ea00ff9c7b82 */ /* 0x000e220000000a00 */
[----:B------:R-:W-:Y:S01]  /*8880*/  SEL R123, RZ, 0x100, !P0 ;  /* 0x00000100ff7b7807 */ /* 0x000fe20004000000 */
[----:B------:R-:W-:Y:S01]  /*8890*/  VIADD R191, R167, 0x20 ;  /* 0x00000020a7bf7836 */ /* 0x000fe20000000000 */
[----:B------:R-:W-:Y:S02]  /*88a0*/  ISETP.NE.U32.AND P0, PT, R116, RZ, PT ;  /* 0x000000ff7400720c */ /* 0x000fe40003f05070 */
[----:B------:R-:W-:Y:S01]  /*88b0*/  SEL R121, RZ, 0x1000000, !P5 ;  /* 0x01000000ff797807 */ /* 0x000fe20006800000 */
[----:B------:R-:W-:Y:S01]  /*88c0*/  IMAD.WIDE.U32 R124, R191, 0x10, R148 ;  /* 0x00000010bf7c7825 */ /* 0x000fe200078e0094 */
[----:B------:R-:W-:Y:S01]  /*88d0*/  SEL R120, RZ, 0x10000, !P4 ;  /* 0x00010000ff787807 */ /* 0x000fe20006000000 */
[----:B------:R-:W1:Y:S01]  /*88e0*/  LDC.64 R158, c[0x0][0x3b0] ;  /* 0x0000ec00ff9e7b82 */ /* 0x000e620000000a00 */
[C---:B------:R-:W-:Y:S02]  /*88f0*/  LOP3.LUT P5, RZ, R202.reuse, 0x4, RZ, 0xc0, !PT ;  /* 0x00000004caff7812 */ /* 0x040fe400078ac0ff */
[----:B------:R-:W-:-:S02]  /*8900*/  LOP3.LUT P4, RZ, R202, 0x2, RZ, 0xc0, !PT ;  /* 0x00000002caff7812 */ /* 0x000fc4000788c0ff */
[----:B------:R-:W-:Y:S02]  /*8910*/  ISETP.NE.AND.EX P0, PT, R117, RZ, PT, P0 ;  /* 0x000000ff7500720c */ /* 0x000fe40003f05300 */
[----:B------:R-:W-:Y:S01]  /*8920*/  LOP3.LUT P6, RZ, R202, 0x8, RZ, 0xc0, !PT ;  /* 0x00000008caff7812 */ /* 0x000fe200078cc0ff */
[----:B------:R-:W2:Y:S01]  /*8930*/  @P1 LDC.64 R128, c[0x0][0x3a0] ;  /* 0x0000e800ff801b82 */ /* 0x000ea20000000a00 */
[----:B------:R-:W-:Y:S02]  /*8940*/  SEL R117, RZ, 0x1000000, !P2 ;  /* 0x01000000ff757807 */ /* 0x000fe40005000000 */
        /* <DEDUP_REMOVED lines=12> */
[----:B------:R0:W-:Y:S01]  /*8a10*/  STG.E.128 desc[UR6][R116.64+0x10], R112 ;  /* 0x0000107074007986 */ /* 0x0001e2000c101d06 */
[----:B--2---:R-:W-:-:S03]  /*8a20*/  @P1 IMAD.WIDE.U32 R128, R191, 0x20, R128 ;  /* 0x00000020bf801825 */ /* 0x004fc600078e0080 */
[----:B------:R0:W-:Y:S01]  /*8a30*/  STG.E.64 desc[UR6][R120.64], R122 ;  /* 0x0000007a78007986 */ /* 0x0001e2000c101b06 */
[----:B---3--:R-:W-:Y:S01]  /*8a40*/  @P0 IMAD.WIDE.U32 R126, R191, 0x10, R126 ;  /* 0x00000010bf7e0825 */ /* 0x008fe200078e007e */
[----:B------:R-:W-:Y:S06]  /*8a50*/  @!P0 BRA `(.L_x_15817) ;  /* 0x0000000000508947 */ /* 0x000fec0003800000 */
        /* <DEDUP_REMOVED lines=20> */
.L_x_15817:
        /* <DEDUP_REMOVED lines=9> */
[----:B--2---:R-:W-:-:S07]  /*8c30*/  IMAD.MOV.U32 R124, RZ, RZ, R118 ;  /* 0x000000ffff7c7224 */ /* 0x004fce00078e0076 */
        /* <DEDUP_REMOVED lines=11> */
.L_x_15821:
        /* <DEDUP_REMOVED lines=13> */
.L_x_15823:
[----:B------:R-:W-:Y:S05]  /*8dc0*/  BSYNC.RECONVERGENT B1 ;  /* 0x0000000000017941 */ /* 0x000fea0003800200 */
.L_x_15822:
        /* <DEDUP_REMOVED lines=47> */
[----:B------:R-:W-:-:S07]  /*90c0*/  HFMA2 R119, -RZ, RZ, 0, 0 ;  /* 0x00000000ff777431 */ /* 0x000fce00000001ff */
.L_x_15820:
[----:B------:R-:W-:Y:S05]  /*90d0*/  BSYNC.RECONVERGENT B0 ;  /* 0x0000000000007941 */ /* 0x000fea0003800200 */
.L_x_15819:
[----:B------:R-:W-:Y:S01]  /*90e0*/  I2FP.F32.U32 R117, R116 ;  /* 0x0000007400757245 */ /* 0x000fe20000201000 */
[----:B------:R-:W-:Y:S01]  /*90f0*/  BSSY.RECONVERGENT B0, `(.L_x_15824) ;  /* 0x0000053000007945 */ /* 0x000fe20003800200 */
[----:B------:R-:W-:Y:S01]  /*9100*/  ISETP.NE.AND P2, PT, R119, 0x1, PT ;  /* 0x000000017700780c */ /* 0x000fe20003f45270 */
[----:B------:R-:W-:Y:S01]  /*9110*/  IMAD.MOV.U32 R126, RZ, RZ, 0x2 ;  /* 0x00000002ff7e7424 */ /* 0x000fe200078e00ff */
        /* <DEDUP_REMOVED lines=17> */
.L_x_15826:
        /* <DEDUP_REMOVED lines=13> */
.L_x_15828:
[----:B------:R-:W-:Y:S05]  /*9300*/  BSYNC.RECONVERGENT B1 ;  /* 0x0000000000017941 */ /* 0x000fea0003800200 */
.L_x_15827:
        /* <DEDUP_REMOVED lines=40> */
[----:B------:R-:W-:Y:S02]  /*9590*/  HFMA2 R126, -RZ, RZ, 0, 0 ;  /* 0x00000000ff7e7431 */ /* 0x000fe400000001ff */
[----:B------:R-:W-:Y:S02]  /*95a0*/  VIADD R117, R2, 0xf1bbcdc8 ;  /* 0xf1bbcdc802757836 */ /* 0x000fe40000000000 */
[----:B------:R-:W-:-:S03]  /*95b0*/  IMAD.WIDE.U32 R196, R196, -0x326172a9, RZ ;  /* 0xcd9e8d57c4c47825 */ /* 0x000fc600078e00ff */
[----:B------:R-:W-:Y:S01]  /*95c0*/  LOP3.LUT R117, R117, R128, R195, 0x96, !PT ;  /* 0x0000008075757212 */ /* 0x000fe200078e96c3 */
[----:B------:R-:W-:-:S04]  /*95d0*/  VIADD R119, R2, 0x8ff34781 ;  /* 0x8ff3478102777836 */ /* 0x000fc80000000000 */
[----:B------:R-:W-:Y:S01]  /*95e0*/  IMAD.WIDE.U32 R116, R117, -0x2daee0ad, RZ ;  /* 0xd2511f5375747825 */ /* 0x000fe200078e00ff */
[----:B------:R-:W-:-:S03]  /*95f0*/  LOP3.LUT R194, R119, R194, R197, 0x96, !PT ;  /* 0x000000c277c27212 */ /* 0x000fc600078e96c5 */
[----:B------:R-:W-:Y:S01]  /*9600*/  IMAD.MOV.U32 R124, RZ, RZ, R116 ;  /* 0x000000ffff7c7224 */ /* 0x000fe200078e0074 */
[----:B------:R-:W-:-:S07]  /*9610*/  LOP3.LUT R198, R127, R198, R117, 0x96, !PT ;  /* 0x000000c67fc67212 */ /* 0x000fce00078e9675 */
.L_x_15825:
[----:B------:R-:W-:Y:S05]  /*9620*/  BSYNC.RECONVERGENT B0 ;  /* 0x0000000000007941 */ /* 0x000fea0003800200 */
.L_x_15824:
[----:B------:R-:W-:Y:S01]  /*9630*/  I2FP.F32.U32 R117, R118 ;  /* 0x0000007600757245 */ /* 0x000fe20000201000 */
[----:B------:R-:W-:Y:S01]  /*9640*/  IMAD.U32 R119, R172, 0x10000, RZ ;  /* 0x00010000ac777824 */ /* 0x000fe200078e00ff */
[----:B------:R-:W-:Y:S01]  /*9650*/  ISETP.NE.AND P3, PT, R126, 0x1, PT ;  /* 0x000000017e00780c */ /* 0x000fe20003f65270 */
[----:B------:R-:W-:Y:S02]  /*9660*/  BSSY.RECONVERGENT B0, `(.L_x_15829) ;  /* 0x0000053000007945 */ /* 0x000fe40003800200 */
[----:B------:R-:W-:Y:S01]  /*9670*/  FFMA.FTZ R116, R117, R188, 1.1641532182693481445e-10 ;  /* 0x2f00000075747423 */ /* 0x000fe200000100bc */
[----:B------:R-:W-:Y:S01]  /*9680*/  FMUL.FTZ R119, R119, R190 ;  /* 0x000000be77777220 */ /* 0x000fe20000410000 */
[----:B------:R-:W-:Y:S01]  /*9690*/  FSEL R117, R125, RZ, P4 ;  /* 0x000000ff7d757208 */ /* 0x000fe20002000000 */
[----:B------:R-:W-:Y:S02]  /*96a0*/  IMAD.MOV.U32 R125, RZ, RZ, 0x2 ;  /* 0x00000002ff7d7424 */ /* 0x000fe400078e00ff */
        /* <DEDUP_REMOVED lines=15> */
.L_x_15831:
        /* <DEDUP_REMOVED lines=13> */
.L_x_15833:
[----:B------:R-:W-:Y:S05]  /*9870*/  BSYNC.RECONVERGENT B1 ;  /* 0x0000000000017941 */ /* 0x000fea0003800200 */
.L_x_15832:
        /* <DEDUP_REMOVED lines=44> */
[----:B------:R-:W-:Y:S01]  /*9b40*/  IMAD.WIDE.U32 R118, R117, -0x2daee0ad, RZ ;  /* 0xd2511f5375767825 */ /* 0x000fe200078e00ff */
[----:B------:R-:W-:-:S04]  /*9b50*/  IADD3 R117, PT, PT, R3, -0x695add53, RZ ;  /* 0x96a522ad03757810 */ /* 0x000fc80007ffe0ff */
[----:B------:R-:W-:Y:S01]  /*9b60*/  LOP3.LUT R198, R117, R198, R119, 0x96, !PT ;  /* 0x000000c675c67212 */ /* 0x000fe200078e9677 */
[----:B------:R-:W-:Y:S02]  /*9b70*/  IMAD.MOV.U32 R117, RZ, RZ, R124 ;  /* 0x000000ffff757224 */ /* 0x000fe400078e007c */
[----:B------:R-:W-:-:S07]  /*9b80*/  IMAD.MOV.U32 R124, RZ, RZ, R118 ;  /* 0x000000ffff7c7224 */ /* 0x000fce00078e0076 */
.L_x_15830:
[----:B------:R-:W-:Y:S05]  /*9b90*/  BSYNC.RECONVERGENT B0 ;  /* 0x0000000000007941 */ /* 0x000fea0003800200 */
.L_x_15829:
        /* <DEDUP_REMOVED lines=20> */
.L_x_15836:
        /* <DEDUP_REMOVED lines=13> */
.L_x_15838:
[----:B------:R-:W-:Y:S05]  /*9db0*/  BSYNC.RECONVERGENT B1 ;  /* 0x0000000000017941 */ /* 0x000fea0003800200 */
.L_x_15837:
        /* <DEDUP_REMOVED lines=45> */
[----:B------:R-:W-:-:S04]  /*a090*/  IADD3 R117, PT, PT, R3, -0x695add53, RZ ;  /* 0x96a522ad03757810 */ /* 0x000fc80007ffe0ff */
[----:B------:R-:W-:Y:S01]  /*a0a0*/  LOP3.LUT R198, R117, R198, R119, 0x96, !PT ;  /* 0x000000c675c67212 */ /* 0x000fe200078e9677 */
[----:B------:R-:W-:Y:S02]  /*a0b0*/  IMAD.MOV.U32 R119, RZ, RZ, R124 ;  /* 0x000000ffff777224 */ /* 0x000fe400078e007c */
[----:B------:R-:W-:-:S07]  /*a0c0*/  IMAD.MOV.U32 R124, RZ, RZ, R118 ;  /* 0x000000ffff7c7224 */ /* 0x000fce00078e0076 */
.L_x_15835:
[----:B------:R-:W-:Y:S05]  /*a0d0*/  BSYNC.RECONVERGENT B0 ;  /* 0x0000000000007941 */ /* 0x000fea0003800200 */
.L_x_15834:
        /* <DEDUP_REMOVED lines=24> */
.L_x_15841:
        /* <DEDUP_REMOVED lines=13> */
.L_x_15843:
[----:B------:R-:W-:Y:S05]  /*a330*/  BSYNC.RECONVERGENT B1 ;  /* 0x0000000000017941 */ /* 0x000fea0003800200 */
.L_x_15842:
        /* <DEDUP_REMOVED lines=42> */
[----:B------:R-:W-:-:S04]  /*a5e0*/  VIADD R125, R2, 0x8ff34781 ;  /* 0x8ff34781027d7836 */ /* 0x000fc80000000000 */
[----:B------:R-:W-:Y:S01]  /*a5f0*/  IMAD.WIDE.U32 R118, R119, -0x2daee0ad, RZ ;  /* 0xd2511f5377767825 */ /* 0x000fe200078e00ff */
[----:B------:R-:W-:-:S04]  /*a600*/  LOP3.LUT R194, R125, R194, R197, 0x96, !PT ;  /* 0x000000c27dc27212 */ /* 0x000fc800078e96c5 */
[----:B------:R-:W-:Y:S01]  /*a610*/  LOP3.LUT R198, R127, R198, R119, 0x96, !PT ;  /* 0x000000c67fc67212 */ /* 0x000fe200078e9677 */
[----:B------:R-:W-:Y:S02]  /*a620*/  HFMA2 R127, -RZ, RZ, 0, 0 ;  /* 0x00000000ff7f7431 */ /* 0x000fe400000001ff */
[----:B------:R-:W-:Y:S02]  /*a630*/  IMAD.MOV.U32 R119, RZ, RZ, R124 ;  /* 0x000000ffff777224 */ /* 0x000fe400078e007c */
[----:B------:R-:W-:-:S07]  /*a640*/  IMAD.MOV.U32 R124, RZ, RZ, R118 ;  /* 0x000000ffff7c7224 */ /* 0x000fce00078e0076 */
.L_x_15840:
[----:B------:R-:W-:Y:S05]  /*a650*/  BSYNC.RECONVERGENT B0 ;  /* 0x0000000000007941 */ /* 0x000fea0003800200 */
.L_x_15839:
        /* <DEDUP_REMOVED lines=21> */
.L_x_15846:
        /* <DEDUP_REMOVED lines=13> */
.L_x_15848:
[----:B------:R-:W-:Y:S05]  /*a880*/  BSYNC.RECONVERGENT B1 ;  /* 0x0000000000017941 */ /* 0x000fea0003800200 */
.L_x_15847:
        /* <DEDUP_REMOVED lines=49> */
.L_x_15845:
[----:B------:R-:W-:Y:S05]  /*aba0*/  BSYNC.RECONVERGENT B0 ;  /* 0x0000000000007941 */ /* 0x000fea0003800200 */
.L_x_15844:
[----:B------:R-:W-:Y:S01]  /*abb0*/  I2FP.F32.U32 R119, R120 ;  /* 0x0000007800777245 */ /* 0x000fe20000201000 */
[----:B------:R-:W-:Y:S01]  /*abc0*/  IMAD.U32 R127, R173, 0x10000, RZ ;  /* 0x00010000ad7f7824 */ /* 0x000fe200078e00ff */
[----:B------:R-:W-:Y:S01]  /*abd0*/  ISETP.NE.AND P3, PT, R126, 0x1, PT ;  /* 0x000000017e00780c */ /* 0x000fe20003f65270 */
[----:B------:R-:W-:Y:S02]  /*abe0*/  BSSY.RECONVERGENT B0, `(.L_x_15849) ;  /* 0x0000053000007945 */ /* 0x000fe40003800200 */
[----:B------:R-:W-:Y:S01]  /*abf0*/  FFMA.FTZ R118, R119, R188, 1.1641532182693481445e-10 ;  /* 0x2f00000077767423 */ /* 0x000fe200000100bc */
[----:B------:R-:W-:Y:S01]  /*ac00*/  FMUL.FTZ R127, R127, R190 ;  /* 0x000000be7f7f7220 */ /* 0x000fe20000410000 */
[----:B------:R-:W-:-:S03]  /*ac10*/  FSEL R119, R125, RZ, P4 ;  /* 0x000000ff7d777208 */ /* 0x000fc60002000000 */
[----:B------:R-:W-:-:S04]  /*ac20*/  FSETP.GTU.FTZ.AND P2, PT, R118, R189, PT ;  /* 0x000000bd7600720b */ /* 0x000fc80003f5c000 */
        /* <DEDUP_REMOVED lines=15> */
.L_x_15851:
        /* <DEDUP_REMOVED lines=13> */
.L_x_15853:
[----:B------:R-:W-:Y:S05]  /*adf0*/  BSYNC.RECONVERGENT B1 ;  /* 0x0000000000017941 */ /* 0x000fea0003800200 */
.L_x_15852:
        /* <DEDUP_REMOVED lines=46> */
[----:B------:R-:W-:Y:S02]  /*b0e0*/  HFMA2 R127, -RZ, RZ, 0, 0 ;  /* 0x00000000ff7f7431 */ /* 0x000fe400000001ff */
[----:B------:R-:W-:Y:S02]  /*b0f0*/  IMAD.MOV.U32 R119, RZ, RZ, R124 ;  /* 0x000000ffff777224 */ /* 0x000fe400078e007c */
[----:B------:R-:W-:-:S07]  /*b100*/  IMAD.MOV.U32 R124, RZ, RZ, R126 ;  /* 0x000000ffff7c7224 */ /* 0x000fce00078e007e */
.L_x_15850:
[----:B------:R-:W-:Y:S05]  /*b110*/  BSYNC.RECONVERGENT B0 ;  /* 0x0000000000007941 */ /* 0x000fea0003800200 */
.L_x_15849:
        /* <DEDUP_REMOVED lines=20> */
.L_x_15856:
        /* <DEDUP_REMOVED lines=13> */
.L_x_15858:
[----:B------:R-:W-:Y:S05]  /*b330*/  BSYNC.RECONVERGENT B1 ;  /* 0x0000000000017941 */ /* 0x000fea0003800200 */
.L_x_15857:
        /* <DEDUP_REMOVED lines=49> */
.L_x_15855:
[----:B------:R-:W-:Y:S05]  /*b650*/  BSYNC.RECONVERGENT B0 ;  /* 0x0000000000007941 */ /* 0x000fea0003800200 */
.L_x_15854:
        /* <DEDUP_REMOVED lines=24> */
.L_x_15861:
        /* <DEDUP_REMOVED lines=13> */
.L_x_15863:
[----:B------:R-:W-:Y:S05]  /*b8b0*/  BSYNC.RECONVERGENT B1 ;  /* 0x0000000000017941 */ /* 0x000fea0003800200 */
.L_x_15862:
        /* <DEDUP_REMOVED lines=49> */
.L_x_15860:
[----:B------:R-:W-:Y:S05]  /*bbd0*/  BSYNC.RECONVERGENT B0 ;  /* 0x0000000000007941 */ /* 0x000fea0003800200 */
.L_x_15859:
        /* <DEDUP_REMOVED lines=19> */
.L_x_15866:
        /* <DEDUP_REMOVED lines=13> */
.L_x_15868:
[----:B------:R-:W-:Y:S05]  /*bde0*/  BSYNC.RECONVERGENT B1 ;  /* 0x0000000000017941 */ /* 0x000fea0003800200 */
.L_x_15867:
        /* <DEDUP_REMOVED lines=47> */
[----:B------:R-:W-:Y:S01]  /*c0e0*/  LOP3.LUT R198, R127, R198, R121, 0x96, !PT ;  /* 0x000000c67fc67212 */ /* 0x000fe200078e9679 */
[----:B------:R-:W-:-:S07]  /*c0f0*/  IMAD.MOV.U32 R124, RZ, RZ, R120 ;  /* 0x000000ffff7c7224 */ /* 0x000fce00078e0078 */
.L_x_15865:
[----:B------:R-:W-:Y:S05]  /*c100*/  BSYNC.RECONVERGENT B0 ;  /* 0x0000000000007941 */ /* 0x000fea0003800200 */
.L_x_15864:
        /* <DEDUP_REMOVED lines=23> */
.L_x_15871:
        /* <DEDUP_REMOVED lines=13> */
.L_x_15873:
[----:B------:R-:W-:Y:S05]  /*c350*/  BSYNC.RECONVERGENT B1 ;  /* 0x0000000000017941 */ /* 0x000fea0003800200 */
.L_x_15872:
        /* <DEDUP_REMOVED lines=49> */
.L_x_15870:
[----:B------:R-:W-:Y:S05]  /*c670*/  BSYNC.RECONVERGENT B0 ;  /* 0x0000000000007941 */ /* 0x000fea0003800200 */
.L_x_15869:
        /* <DEDUP_REMOVED lines=18> */
.L_x_15876:
        /* <DEDUP_REMOVED lines=13> */
.L_x_15878:
[----:B------:R-:W-:Y:S05]  /*c870*/  BSYNC.RECONVERGENT B1 ;  /* 0x0000000000017941 */ /* 0x000fea0003800200 */
.L_x_15877:
        /* <DEDUP_REMOVED lines=46> */
[----:B------:R-:W-:Y:S02]  /*cb60*/  IMAD.MOV.U32 R121, RZ, RZ, R124 ;  /* 0x000000ffff797224 */ /* 0x000fe400078e007c */
[----:B------:R-:W-:Y:S02]  /*cb70*/  IMAD.MOV.U32 R124, RZ, RZ, R126 ;  /* 0x000000ffff7c7224 */ /* 0x000fe400078e007e */
[----:B------:R-:W-:-:S07]  /*cb80*/  HFMA2 R126, -RZ, RZ, 0, 0 ;  /* 0x00000000ff7e7431 */ /* 0x000fce00000001ff */
.L_x_15875:
[----:B------:R-:W-:Y:S05]  /*cb90*/  BSYNC.RECONVERGENT B0 ;  /* 0x0000000000007941 */ /* 0x000fea0003800200 */
.L_x_15874:
        /* <DEDUP_REMOVED lines=24> */
.L_x_15881:
        /* <DEDUP_REMOVED lines=13> */
.L_x_15883:
[----:B------:R-:W-:Y:S05]  /*cdf0*/  BSYNC.RECONVERGENT B1 ;  /* 0x0000000000017941 */ /* 0x000fea0003800200 */
.L_x_15882:
        /* <DEDUP_REMOVED lines=43> */
[----:B------:R-:W-:Y:S02]  /*d0b0*/  HFMA2 R128, -RZ, RZ, 0, 0 ;  /* 0x00000000ff807431 */ /* 0x000fe400000001ff */
[----:B------:R-:W-:Y:S02]  /*d0c0*/  VIADD R125, R2, 0x8ff34781 ;  /* 0x8ff34781027d7836 */ /* 0x000fe40000000000 */
[----:B------:R-:W-:-:S03]  /*d0d0*/  IMAD.WIDE.U32 R126, R126, -0x2daee0ad, RZ ;  /* 0xd2511f537e7e7825 */ /* 0x000fc600078e00ff */
[----:B------:R-:W-:Y:S01]  /*d0e0*/  LOP3.LUT R194, R125, R194, R197, 0x96, !PT ;  /* 0x000000c27dc27212 */ /* 0x000fe200078e96c5 */
[----:B------:R-:W-:Y:S01]  /*d0f0*/  IMAD.MOV.U32 R124, RZ, RZ, R126 ;  /* 0x000000ffff7c7224 */ /* 0x000fe200078e007e */
[----:B------:R-:W-:-:S07]  /*d100*/  LOP3.LUT R198, R129, R198, R127, 0x96, !PT ;  /* 0x000000c681c67212 */ /* 0x000fce00078e967f */
.L_x_15880:
[----:B------:R-:W-:Y:S05]  /*d110*/  BSYNC.RECONVERGENT B0 ;  /* 0x0000000000007941 */ /* 0x000fea0003800200 */
.L_x_15879:
        /* <DEDUP_REMOVED lines=19> */
.L_x_15886:
        /* <DEDUP_REMOVED lines=13> */
.L_x_15888:
[----:B------:R-:W-:Y:S05]  /*d320*/  BSYNC.RECONVERGENT B1 ;  /* 0x0000000000017941 */ /* 0x000fea0003800200 */
.L_x_15887:
        /* <DEDUP_REMOVED lines=47> */
[----:B------:R-:W-:Y:S02]  /*d620*/  IMAD.MOV.U32 R124, RZ, RZ, R126 ;  /* 0x000000ffff7c7224 */ /* 0x000fe400078e007e */
[----:B------:R-:W-:-:S07]  /*d630*/  HFMA2 R126, -RZ, RZ, 0, 0 ;  /* 0x00000000ff7e7431 */ /* 0x000fce00000001ff */
.L_x_15885:
[----:B------:R-:W-:Y:S05]  /*d640*/  BSYNC.RECONVERGENT B0 ;  /* 0x0000000000007941 */ /* 0x000fea0003800200 */
.L_x_15884:
[----:B------:R-:W-:Y:S01]  /*d650*/  I2FP.F32.U32 R125, R125 ;  /* 0x0000007d007d7245 */ /* 0x000fe20000201000 */
[----:B------:R-:W-:Y:S01]  /*d660*/  IMAD.U32 R127, R175, 0x10000, RZ ;  /* 0x00010000af7f7824 */ /* 0x000fe200078e00ff */
[----:B------:R-:W-:Y:S03]  /*d670*/  BSSY.RECONVERGENT B0, `(.L_x_15889) ;  /* 0x0000054000007945 */ /* 0x000fe60003800200 */
[----:B------:R-:W-:Y:S01]  /*d680*/  FFMA.FTZ R122, R125, R188, 1.1641532182693481445e-10 ;  /* 0x2f0000007d7a7423 */ /* 0x000fe200000100bc */
[----:B------:R-:W-:Y:S01]  /*d690*/  FMUL.FTZ R127, R127, R190 ;  /* 0x000000be7f7f7220 */ /* 0x000fe20000410000 */
[----:B------:R-:W-:-:S03]  /*d6a0*/  FSEL R125, R136, RZ, P4 ;  /* 0x000000ff887d7208 */ /* 0x000fc60002000000 */
        /* <DEDUP_REMOVED lines=17> */
.L_x_15891:
        /* <DEDUP_REMOVED lines=13> */
.L_x_15893:
[----:B------:R-:W-:Y:S05]  /*d890*/  BSYNC.RECONVERGENT B1 ;  /* 0x0000000000017941 */ /* 0x000fea0003800200 */
.L_x_15892:
        /* <DEDUP_REMOVED lines=47> */
[----:B------:R-:W-:Y:S02]  /*db90*/  IMAD.MOV.U32 R125, RZ, RZ, R124 ;  /* 0x000000ffff7d7224 */ /* 0x000fe400078e007c */
[----:B------:R-:W-:-:S07]  /*dba0*/  IMAD.MOV.U32 R124, RZ, RZ, R126 ;  /* 0x000000ffff7c7224 */ /* 0x000fce00078e007e */
.L_x_15890:
[----:B------:R-:W-:Y:S05]  /*dbb0*/  BSYNC.RECONVERGENT B0 ;  /* 0x0000000000007941 */ /* 0x000fea0003800200 */
.L_x_15889:
        /* <DEDUP_REMOVED lines=18> */
.L_x_15896:
        /* <DEDUP_REMOVED lines=15> */
.L_x_15898:
[----:B------:R-:W-:Y:S05]  /*ddd0*/  BSYNC.RECONVERGENT B1 ;  /* 0x0000000000017941 */ /* 0x000fea0003800200 */
.L_x_15897:
        /* <DEDUP_REMOVED lines=45> */
[----:B------:R-:W-:Y:S01]  /*e0b0*/  LOP3.LUT R194, R125, R194, R197, 0x96, !PT ;  /* 0x000000c27dc27212 */ /* 0x000fe200078e96c5 */
[----:B------:R-:W-:Y:S01]  /*e0c0*/  IMAD.MOV.U32 R125, RZ, RZ, R124 ;  /* 0x000000ffff7d7224 */ /* 0x000fe200078e007c */
[----:B------:R-:W-:Y:S01]  /*e0d0*/  LOP3.LUT R198, R123, R198, R127, 0x96, !PT ;  /* 0x000000c67bc67212 */ /* 0x000fe200078e967f */
[----:B------:R-:W-:-:S07]  /*e0e0*/  IMAD.MOV.U32 R124, RZ, RZ, R126 ;  /* 0x000000ffff7c7224 */ /* 0x000fce00078e007e */
.L_x_15895:
[----:B------:R-:W-:Y:S05]  /*e0f0*/  BSYNC.RECONVERGENT B0 ;  /* 0x0000000000007941 */ /* 0x000fea0003800200 */
.L_x_15894:
        /* <DEDUP_REMOVED lines=12> */
.L_x_15818:
        /* <DEDUP_REMOVED lines=16> */
.L_x_15902:
        /* <DEDUP_REMOVED lines=13> */
.L_x_15904:
[----:B------:R-:W-:Y:S05]  /*e390*/  BSYNC.RECONVERGENT B1 ;  /* 0x0000000000017941 */ /* 0x000fea0003800200 */
.L_x_15903:
        /* <DEDUP_REMOVED lines=43> */
[----:B------:R-:W-:-:S04]  /*e650*/  IMAD.WIDE.U32 R124, R124, -0x2daee0ad, RZ ;  /* 0xd2511f537c7c7825 */ /* 0x000fc800078e00ff */
[----:B------:R-:W-:Y:S01]  /*e660*/  VIADD R117, R2, 0x8ff34781 ;  /* 0x8ff3478102757836 */ /* 0x000fe20000000000 */
[----:B------:R-:W-:Y:S01]  /*e670*/  LOP3.LUT R198, R119, R198, R125, 0x96, !PT ;  /* 0x000000c677c67212 */ /* 0x000fe200078e967d */
[----:B------:R-:W-:-:S03]  /*e680*/  IMAD.MOV.U32 R119, RZ, RZ, RZ ;  /* 0x000000ffff777224 */ /* 0x000fc600078e00ff */
[----:B------:R-:W-:-:S07]  /*e690*/  LOP3.LUT R194, R117, R194, R197, 0x96, !PT ;  /* 0x000000c275c27212 */ /* 0x000fce00078e96c5 */
.L_x_15901:
[----:B------:R-:W-:Y:S05]  /*e6a0*/  BSYNC.RECONVERGENT B0 ;  /* 0x0000000000007941 */ /* 0x000fea0003800200 */
.L_x_15900:
        /* <DEDUP_REMOVED lines=20> */
.L_x_15907:
        /* <DEDUP_REMOVED lines=13> */
.L_x_15909:
[----:B------:R-:W-:Y:S05]  /*e8c0*/  BSYNC.RECONVERGENT B1 ;  /* 0x0000000000017941 */ /* 0x000fea0003800200 */
.L_x_15908:
        /* <DEDUP_REMOVED lines=49> */
.L_x_15906:
[----:B------:R-:W-:Y:S05]  /*ebe0*/  BSYNC.RECONVERGENT B0 ;  /* 0x0000000000007941 */ /* 0x000fea0003800200 */
.L_x_15905:
        /* <DEDUP_REMOVED lines=19> */
.L_x_15912:
        /* <DEDUP_REMOVED lines=13> */
.L_x_15914:
[----:B------:R-:W-:Y:S05]  /*edf0*/  BSYNC.RECONVERGENT B1 ;  /* 0x0000000000017941 */ /* 0x000fea0003800200 */
.L_x_15913:
        /* <DEDUP_REMOVED lines=49> */
.L_x_15911:
[----:B------:R-:W-:Y:S05]  /*f110*/  BSYNC.RECONVERGENT B0 ;  /* 0x0000000000007941 */ /* 0x000fea0003800200 */
.L_x_15910:
        /* <DEDUP_REMOVED lines=20> */
.L_x_15917:
        /* <DEDUP_REMOVED lines=13> */
.L_x_15919:
[----:B------:R-:W-:Y:S05]  /*f330*/  BSYNC.RECONVERGENT B1 ;  /* 0x0000000000017941 */ /* 0x000fea0003800200 */
.L_x_15918:
        /* <DEDUP_REMOVED lines=49> */
.L_x_15916:
[----:B------:R-:W-:Y:S05]  /*f650*/  BSYNC.RECONVERGENT B0 ;  /* 0x0000000000007941 */ /* 0x000fea0003800200 */
.L_x_15915:
[----:B------:R-:W-:Y:S01]  /*f660*/  I2FP.F32.U32 R121, R118 ;  /* 0x0000007600797245 */ /* 0x000fe20000201000 */
[----:B------:R-:W-:Y:S01]  /*f670*/  BSSY.RECONVERGENT B0, `(.L_x_15920) ;  /* 0x0000051000007945 */ /* 0x000fe20003800200 */
[----:B------:R-:W-:Y:S02]  /*f680*/  ISETP.NE.AND P2, PT, R126, 0x1, PT ;  /* 0x000000017e00780c */ /* 0x000fe40003f45270 */
[----:B------:R-:W-:Y:S01]  /*f690*/  LOP3.LUT R202, R202, 0xfffffffd, RZ, 0xc0, !PT ;  /* 0xfffffffdcaca7812 */ /* 0x000fe200078ec0ff */
[----:B------:R-:W-:Y:S01]  /*f6a0*/  FFMA.FTZ R118, R121, R188, 1.1641532182693481445e-10 ;  /* 0x2f00000079767423 */ /* 0x000fe200000100bc */
[----:B------:R-:W-:Y:S01]  /*f6b0*/  SHF.L.U32 R121, R116, 0x10, RZ ;  /* 0x0000001074797819 */ /* 0x000fe200000006ff */
        /* <DEDUP_REMOVED lines=13> */
.L_x_15922:
        /* <DEDUP_REMOVED lines=13> */
.L_x_15924:
[----:B------:R-:W-:Y:S05]  /*f860*/  BSYNC.RECONVERGENT B1 ;  /* 0x0000000000017941 */ /* 0x000fea0003800200 */
.L_x_15923:
        /* <DEDUP_REMOVED lines=49> */
.L_x_15921:
[----:B------:R-:W-:Y:S05]  /*fb80*/  BSYNC.RECONVERGENT B0 ;  /* 0x0000000000007941 */ /* 0x000fea0003800200 */
.L_x_15920:
        /* <DEDUP_REMOVED lines=18> */
.L_x_15927:
        /* <DEDUP_REMOVED lines=13> */
.L_x_15929:
[----:B------:R-:W-:Y:S05]  /*fd80*/  BSYNC.RECONVERGENT B1 ;  /* 0x0000000000017941 */ /* 0x000fea0003800200 */
.L_x_15928:
        /* <DEDUP_REMOVED lines=49> */
.L_x_15926:
[----:B------:R-:W-:Y:S05]  /*100a0*/  BSYNC.RECONVERGENT B0 ;  /* 0x0000000000007941 */ /* 0x000fea0003800200 */
.L_x_15925:
[----:B------:R-:W-:Y:S01]  /*100b0*/  ISETP.NE.AND P4, PT, R120, 0x1, PT ;  /* 0x000000017800780c */ /* 0x000fe20003f85270 */
[----:B------:R-:W-:Y:S01]  /*100c0*/  BSSY.RECONVERGENT B0, `(.L_x_15930) ;  /* 0x000004f000007945 */ /* 0x000fe20003800200 */
[----:B------:R-:W-:Y:S01]  /*100d0*/  I2FP.F32.U32 R129, R116 ;  /* 0x0000007400817245 */ /* 0x000fe20000201000 */
[----:B------:R-:W-:-:S04]  /*100e0*/  IMAD.MOV.U32 R118, RZ, RZ, R196 ;  /* 0x000000ffff767224 */ /* 0x000fc800078e00c4 */
[----:B------:R-:W-:Y:S01]  /*100f0*/  FFMA.FTZ R116, R129, R188, 1.1641532182693481445e-10 ;  /* 0x2f00000081747423 */ /* 0x000fe200000100bc */
[----:B------:R-:W-:Y:S01]  /*10100*/  SHF.L.U32 R129, R122, 0x10, RZ ;  /* 0x000000107a817819 */ /* 0x000fe200000006ff */
[----:B------:R-:W-:-:S03]  /*10110*/  IMAD.MOV.U32 R122, RZ, RZ, 0x2 ;  /* 0x00000002ff7a7424 */ /* 0x000fc600078e00ff */
        /* <DEDUP_REMOVED lines=10> */
.L_x_15932:
        /* <DEDUP_REMOVED lines=13> */
.L_x_15934:
[----:B------:R-:W-:Y:S05]  /*10290*/  BSYNC.RECONVERGENT B1 ;  /* 0x0000000000017941 */ /* 0x000fea0003800200 */
.L_x_15933:
        /* <DEDUP_REMOVED lines=49> */
.L_x_15931:
[----:B------:R-:W-:Y:S05]  /*105b0*/  BSYNC.RECONVERGENT B0 ;  /* 0x0000000000007941 */ /* 0x000fea0003800200 */
.L_x_15930:
        /* <DEDUP_REMOVED lines=18> */
.L_x_15937:
        /* <DEDUP_REMOVED lines=13> */
.L_x_15939:
[----:B------:R-:W-:Y:S05]  /*107b0*/  BSYNC.RECONVERGENT B1 ;  /* 0x0000000000017941 */ /* 0x000fea0003800200 */
.L_x_15938:
        /* <DEDUP_REMOVED lines=49> */
.L_x_15936:
[----:B------:R-:W-:Y:S05]  /*10ad0*/  BSYNC.RECONVERGENT B0 ;  /* 0x0000000000007941 */ /* 0x000fea0003800200 */
.L_x_15935:
[-C--:B------:R-:W-:Y:S01]  /*10ae0*/  FMUL.FTZ R123, R121, R190.reuse ;  /* 0x000000be797b7220 */ /* 0x080fe20000410000 */
        /* <DEDUP_REMOVED lines=15> */
[----:B------:R-:W-:Y:S01]  /*10be0*/  FMUL.FTZ R131, R131, R190 ;  /* 0x000000be83837220 */ /* 0x000fe20000410000 */
[----:B------:R-:W-:-:S02]  /*10bf0*/  LOP3.LUT P0, RZ, R202, 0x8, RZ, 0xc0, !PT ;  /* 0x00000008caff7812 */ /* 0x000fc4000780c0ff */
[----:B------:R-:W-:Y:S02]  /*10c00*/  LOP3.LUT P6, RZ, R202, 0x2, RZ, 0xc0, !PT ;  /* 0x00000002caff7812 */ /* 0x000fe400078cc0ff */
[----:B------:R-:W-:Y:S02]  /*10c10*/  FSEL R118, R125, RZ, P5 ;  /* 0x000000ff7d767208 */ /* 0x000fe40002800000 */
        /* <DEDUP_REMOVED lines=17> */
.L_x_15899:
[----:B------:R-:W-:Y:S01]  /*10d30*/  SEL R131, RZ, 0x1000000, !P5 ;  /* 0x01000000ff837807 */ /* 0x000fe20006800000 */
[----:B------:R-:W-:Y:S01]  /*10d40*/  IMAD.WIDE.U32 R134, R191, 0x8, R158 ;  /* 0x00000008bf867825 */ /* 0x000fe200078e009e */
[----:B------:R-:W-:Y:S01]  /*10d50*/  SEL R130, RZ, 0x10000, !P4 ;  /* 0x00010000ff827807 */ /* 0x000fe20006000000 */
[----:B------:R-:W0:Y:S01]  /*10d60*/  @P0 LDC.64 R126, c[0x0][0x398] ;  /* 0x0000e600ff7e0b82 */ /* 0x000e220000000a00 */
[----:B------:R-:W-:Y:S01]  /*10d70*/  SEL R137, RZ, 0x100, !P3 ;  /* 0x00000100ff897807 */ /* 0x000fe20005800000 */
[----:B------:R-:W-:Y:S01]  /*10d80*/  VIADD R193, R167, 0x40 ;  /* 0x00000040a7c17836 */ /* 0x000fe20000000000 */
        /* <DEDUP_REMOVED lines=14> */
[----:B------:R-:W-:Y:S01]  /*10e70*/  LOP3.LUT R137, R137, R136, RZ, 0xfc, !PT ;  /* 0x0000008889897212 */ /* 0x000fe200078efcff */
[----:B0-----:R-:W-:Y:S01]  /*10e80*/  @P0 IMAD.WIDE.U32 R126, R193, 0x10, R126 ;  /* 0x00000010c17e0825 */ /* 0x001fe200078e007e */
[----:B------:R-:W-:Y:S01]  /*10e90*/  LOP3.LUT R136, R125, R128, RZ, 0xfc, !PT ;  /* 0x000000807d887212 */ /* 0x000fe200078efcff */
[----:B------:R2:W-:Y:S02]  /*10ea0*/  STG.E.128 desc[UR6][R130.64+0x10], R120 ;  /* 0x0000107882007986 */ /* 0x0005e4000c101d06 */
[C---:B------:R-:W-:Y:S02]  /*10eb0*/  IMAD.WIDE.U32 R128, R193.reuse, 0x10, R148 ;  /* 0x00000010c1807825 */ /* 0x040fe400078e0094 */
[----:B------:R2:W-:Y:S02]  /*10ec0*/  STG.E.64 desc[UR6][R134.64], R136 ;  /* 0x0000008886007986 */ /* 0x0005e4000c101b06 */
[----:B-1----:R-:W-:Y:S01]  /*10ed0*/  @P1 IMAD.WIDE.U32 R132, R193, 0x20, R132 ;  /* 0x00000020c1841825 */ /* 0x002fe200078e0084 */
[----:B------:R-:W-:Y:S06]  /*10ee0*/  @!P0 BRA `(.L_x_15940) ;  /* 0x0000000000508947 */ /* 0x000fec0003800000 */
[----:B--2---:R-:W-:Y:S01]  /*10ef0*/  IMAD.U32 R130, R176, 0x10000, RZ ;  /* 0x00010000b0827824 */ /* 0x004fe200078e00ff */
        /* <DEDUP_REMOVED lines=19> */
.L_x_15940:
[----:B------:R1:W5:Y:S04]  /*11030*/  @P0 LDG.E.128 R172, desc[UR6][R126.64] ;  /* 0x000000067eac0981 */ /* 0x000368000c1e1d00 */
[----:B------:R1:W5:Y:S04]  /*11040*/  @P1 LDG.E.128 R108, desc[UR6][R132.64] ;  /* 0x00000006846c1981 */ /* 0x000368000c1e1d00 */
[----:B------:R1:W5:Y:S04]  /*11050*/  @P1 LDG.E.128 R104, desc[UR6][R132.64+0x10] ;  /* 0x0000100684681981 */ /* 0x000368000c1e1d00 */
[----:B0-2---:R-:W5:Y:S01]  /*11060*/  LDG.E.128 R128, desc[UR6][R128.64] ;  /* 0x0000000680807981 */ /* 0x005f62000c1e1d00 */
        /* <DEDUP_REMOVED lines=17> */
.L_x_15944:
        /* <DEDUP_REMOVED lines=13> */
.L_x_15946:
[----:B------:R-:W-:Y:S05]  /*11250*/  BSYNC.RECONVERGENT B1 ;  /* 0x0000000000017941 */ /* 0x000fea0003800200 */
.L_x_15945:
        /* <DEDUP_REMOVED lines=48> */
.L_x_15943:
[----:B------:R-:W-:Y:S05]  /*11560*/  BSYNC.RECONVERGENT B0 ;  /* 0x0000000000007941 */ /* 0x000fea0003800200 */
.L_x_15942:
        /* <DEDUP_REMOVED lines=21> */
.L_x_15949:
        /* <DEDUP_REMOVED lines=13> */
.L_x_15951:
[----:B------:R-:W-:Y:S05]  /*11790*/  BSYNC.RECONVERGENT B1 ;  /* 0x0000000000017941 */ /* 0x000fea0003800200 */
.L_x_15950:
        /* <DEDUP_REMOVED lines=49> */
.L_x_15948:
[----:B------:R-:W-:Y:S05]  /*11ab0*/  BSYNC.RECONVERGENT B0 ;  /* 0x0000000000007941 */ /* 0x000fea0003800200 */
.L_x_15947:
        /* <DEDUP_REMOVED lines=23> */
.L_x_15954:
        /* <DEDUP_REMOVED lines=13> */
.L_x_15956:
[----:B------:R-:W-:Y:S05]  /*11d00*/  BSYNC.RECONVERGENT B1 ;  /* 0x0000000000017941 */ /* 0x000fea0003800200 */
.L_x_15955:
        /* <DEDUP_REMOVED lines=49> */
.L_x_15953:
[----:B------:R-:W-:Y:S05]  /*12020*/  BSYNC.RECONVERGENT B0 ;  /* 0x0000000000007941 */ /* 0x000fea0003800200 */
.L_x_15952:
        /* <DEDUP_REMOVED lines=20> */
.L_x_15959:
        /* <DEDUP_REMOVED lines=13> */
.L_x_15961:
[----:B------:R-:W-:Y:S05]  /*12240*/  BSYNC.RECONVERGENT B1 ;  /* 0x0000000000017941 */ /* 0x000fea0003800200 */
.L_x_15960:
        /* <DEDUP_REMOVED lines=49> */
.L_x_15958:
[----:B------:R-:W-:Y:S05]  /*12560*/  BSYNC.RECONVERGENT B0 ;  /* 0x0000000000007941 */ /* 0x000fea0003800200 */
.L_x_15957:
        /* <DEDUP_REMOVED lines=24> */
.L_x_15964:
        /* <DEDUP_REMOVED lines=13> */
.L_x_15966:
[----:B------:R-:W-:Y:S05]  /*127c0*/  BSYNC.RECONVERGENT B1 ;  /* 0x0000000000017941 */ /* 0x000fea0003800200 */
.L_x_15965:
        /* <DEDUP_REMOVED lines=49> */
.L_x_15963:
[----:B------:R-:W-:Y:S05]  /*12ae0*/  BSYNC.RECONVERGENT B0 ;  /* 0x0000000000007941 */ /* 0x000fea0003800200 */
.L_x_15962:
        /* <DEDUP_REMOVED lines=21> */
.L_x_15969:
        /* <DEDUP_REMOVED lines=13> */
.L_x_15971:
[----:B------:R-:W-:Y:S05]  /*12d10*/  BSYNC.RECONVERGENT B1 ;  /* 0x0000000000017941 */ /* 0x000fea0003800200 */
.L_x_15970:
        /* <DEDUP_REMOVED lines=49> */
.L_x_15968:
[----:B------:R-:W-:Y:S05]  /*13030*/  BSYNC.RECONVERGENT B0 ;  /* 0x0000000000007941 */ /* 0x000fea0003800200 */
.L_x_15967:
        /* <DEDUP_REMOVED lines=23> */
.L_x_15974:
        /* <DEDUP_REMOVED lines=13> */
.L_x_15976:
[----:B------:R-:W-:Y:S05]  /*13280*/  BSYNC.RECONVERGENT B1 ;  /* 0x0000000000017941 */ /* 0x000fea0003800200 */
.L_x_15975:
        /* <DEDUP_REMOVED lines=49> */
.L_x_15973:
[----:B------:R-:W-:Y:S05]  /*135a0*/  BSYNC.RECONVERGENT B0 ;  /* 0x0000000000007941 */ /* 0x000fea0003800200 */
.L_x_15972:
        /* <DEDUP_REMOVED lines=20> */
.L_x_15979:
        /* <DEDUP_REMOVED lines=13> */
.L_x_15981:
[----:B------:R-:W-:Y:S05]  /*137c0*/  BSYNC.RECONVERGENT B1 ;  /* 0x0000000000017941 */ /* 0x000fea0003800200 */
.L_x_15980:
        /* <DEDUP_REMOVED lines=49> */
.L_x_15978:
[----:B------:R-:W-:Y:S05]  /*13ae0*/  BSYNC.RECONVERGENT B0 ;  /* 0x0000000000007941 */ /* 0x000fea0003800200 */
.L_x_15977:
        /* <DEDUP_REMOVED lines=24> */
.L_x_15984:
        /* <DEDUP_REMOVED lines=13> */
.L_x_15986:
[----:B------:R-:W-:Y:S05]  /*13d40*/  BSYNC.RECONVERGENT B1 ;  /* 0x0000000000017941 */ /* 0x000fea0003800200 */
.L_x_15985:
        /* <DEDUP_REMOVED lines=49> */
.L_x_15983:
[----:B------:R-:W-:Y:S05]  /*14060*/  BSYNC.RECONVERGENT B0 ;  /* 0x0000000000007941 */ /* 0x000fea0003800200 */
.L_x_15982:
        /* <DEDUP_REMOVED lines=19> */
.L_x_15989:
        /* <DEDUP_REMOVED lines=13> */
.L_x_15991:
[----:B------:R-:W-:Y:S05]  /*14270*/  BSYNC.RECONVERGENT B1 ;  /* 0x0000000000017941 */ /* 0x000fea0003800200 */
.L_x_15990:
        /* <DEDUP_REMOVED lines=49> */
.L_x_15988:
[----:B------:R-:W-:Y:S05]  /*14590*/  BSYNC.RECONVERGENT B0 ;  /* 0x0000000000007941 */ /* 0x000fea0003800200 */
.L_x_15987:
        /* <DEDUP_REMOVED lines=23> */
.L_x_15994:
        /* <DEDUP_REMOVED lines=13> */
.L_x_15996:
[----:B------:R-:W-:Y:S05]  /*147e0*/  BSYNC.RECONVERGENT B1 ;  /* 0x0000000000017941 */ /* 0x000fea0003800200 */
.L_x_15995:
        /* <DEDUP_REMOVED lines=49> */
.L_x_15993:
[----:B------:R-:W-:Y:S05]  /*14b00*/  BSYNC.RECONVERGENT B0 ;  /* 0x0000000000007941 */ /* 0x000fea0003800200 */
.L_x_15992:
        /* <DEDUP_REMOVED lines=18> */
.L_x_15999:
        /* <DEDUP_REMOVED lines=13> */
.L_x_16001:
[----:B------:R-:W-:Y:S05]  /*14d00*/  BSYNC.RECONVERGENT B1 ;  /* 0x0000000000017941 */ /* 0x000fea0003800200 */
.L_x_16000:
        /* <DEDUP_REMOVED lines=49> */
.L_x_15998:
[----:B------:R-:W-:Y:S05]  /*15020*/  BSYNC.RECONVERGENT B0 ;  /* 0x0000000000007941 */ /* 0x000fea0003800200 */
.L_x_15997:
        /* <DEDUP_REMOVED lines=24> */
.L_x_16004:
        /* <DEDUP_REMOVED lines=13> */
.L_x_16006:
[----:B------:R-:W-:Y:S05]  /*15280*/  BSYNC.RECONVERGENT B1 ;  /* 0x0000000000017941 */ /* 0x000fea0003800200 */
.L_x_16005:
        /* <DEDUP_REMOVED lines=47> */
[----:B------:R-:W-:Y:S01]  /*15580*/  IMAD.MOV.U32 R132, RZ, RZ, R134 ;  /* 0x000000ffff847224 */ /* 0x000fe200078e0086 */
[----:B------:R-:W-:-:S07]  /*15590*/  LOP3.LUT R198, R133, R198, R135, 0x96, !PT ;  /* 0x000000c685c67212 */ /* 0x000fce00078e9687 */
.L_x_16003:
[----:B------:R-:W-:Y:S05]  /*155a0*/  BSYNC.RECONVERGENT B0 ;  /* 0x0000000000007941 */ /* 0x000fea0003800200 */
.L_x_16002:
        /* <DEDUP_REMOVED lines=19> */
.L_x_16009:
        /* <DEDUP_REMOVED lines=13> */
.L_x_16011:
[----:B------:R-:W-:Y:S05]  /*157b0*/  BSYNC.RECONVERGENT B1 ;  /* 0x0000000000017941 */ /* 0x000fea0003800200 */
.L_x_16010:
        /* <DEDUP_REMOVED lines=47> */
[----:B------:R-:W-:Y:S02]  /*15ab0*/  IMAD.MOV.U32 R132, RZ, RZ, R134 ;  /* 0x000000ffff847224 */ /* 0x000fe400078e0086 */
[----:B------:R-:W-:-:S07]  /*15ac0*/  HFMA2 R134, -RZ, RZ, 0, 0 ;  /* 0x00000000ff867431 */ /* 0x000fce00000001ff */
.L_x_16008:
[----:B------:R-:W-:Y:S05]  /*15ad0*/  BSYNC.RECONVERGENT B0 ;  /* 0x0000000000007941 */ /* 0x000fea0003800200 */
.L_x_16007:
        /* <DEDUP_REMOVED lines=23> */
.L_x_16014:
        /* <DEDUP_REMOVED lines=13> */
.L_x_16016:
[----:B------:R-:W-:Y:S05]  /*15d20*/  BSYNC.RECONVERGENT B1 ;  /* 0x0000000000017941 */ /* 0x000fea0003800200 */
.L_x_16015:
        /* <DEDUP_REMOVED lines=46> */
[----:B------:R-:W-:Y:S02]  /*16010*/  HFMA2 R135, -RZ, RZ, 0, 0 ;  /* 0x00000000ff877431 */ /* 0x000fe400000001ff */
[----:B------:R-:W-:Y:S02]  /*16020*/  IMAD.MOV.U32 R133, RZ, RZ, R132 ;  /* 0x000000ffff857224 */ /* 0x000fe400078e0084 */
[----:B------:R-:W-:-:S07]  /*16030*/  IMAD.MOV.U32 R132, RZ, RZ, R134 ;  /* 0x000000ffff847224 */ /* 0x000fce00078e0086 */
.L_x_16013:
[----:B------:R-:W-:Y:S05]  /*16040*/  BSYNC.RECONVERGENT B0 ;  /* 0x0000000000007941 */ /* 0x000fea0003800200 */
.L_x_16012:
        /* <DEDUP_REMOVED lines=18> */
.L_x_16019:
        /* <DEDUP_REMOVED lines=15> */
.L_x_16021:
[----:B------:R-:W-:Y:S05]  /*16260*/  BSYNC.RECONVERGENT B1 ;  /* 0x0000000000017941 */ /* 0x000fea0003800200 */
.L_x_16020:
[----:B------:R-:W-:Y:S01]  /*16270*/  IMAD.WIDE.U32 R136, R160, -0x326172a9, RZ ;  /* 0xcd9e8d57a0887825 */ /* 0x000fe200078e00ff */
[----:B------:R-:W-:-:S03]  /*16280*/  LOP3.LUT R140, R165, R135, R3, 0x96, !PT ;  /* 0x00000087a58c7212 */ /* 0x000fc600078e9603 */
[----:B------:R-:W-:Y:S01]  /*16290*/  HFMA2 R150, -RZ, RZ, 0, 0 ;  /* 0x00000000ff967431 */ /* 0x000fe200000001ff */
        /* <DEDUP_REMOVED lines=46> */
.L_x_16018:
[----:B------:R-:W-:Y:S05]  /*16580*/  BSYNC.RECONVERGENT B0 ;  /* 0x0000000000007941 */ /* 0x000fea0003800200 */
.L_x_16017:
        /* <DEDUP_REMOVED lines=12> */
.L_x_15941:
        /* <DEDUP_REMOVED lines=16> */
.L_x_16025:
        /* <DEDUP_REMOVED lines=13> */
.L_x_16027:
[----:B------:R-:W-:Y:S05]  /*16820*/  BSYNC.RECONVERGENT B1 ;  /* 0x0000000000017941 */ /* 0x000fea0003800200 */
.L_x_16026:
        /* <DEDUP_REMOVED lines=41> */
[----:B------:R-:W-:Y:S02]  /*16ac0*/  VIADD R127, R2, 0x8ff34781 ;  /* 0x8ff34781027f7836 */ /* 0x000fe40000000000 */
[----:B------:R-:W-:Y:S02]  /*16ad0*/  IMAD.MOV.U32 R126, RZ, RZ, RZ ;  /* 0x000000ffff7e7224 */ /* 0x000fe400078e00ff */
[----:B------:R-:W-:Y:S01]  /*16ae0*/  IMAD.WIDE.U32 R132, R125, -0x2daee0ad, RZ ;  /* 0xd2511f537d847825 */ /* 0x000fe200078e00ff */
[----:B------:R-:W-:Y:S02]  /*16af0*/  IADD3 R125, PT, PT, R3, -0x695add53, RZ ;  /* 0x96a522ad037d7810 */ /* 0x000fe40007ffe0ff */
[----:B------:R-:W-:Y:S02]  /*16b00*/  LOP3.LUT R194, R127, R194, R197, 0x96, !PT ;  /* 0x000000c27fc27212 */ /* 0x000fe400078e96c5 */
[----:B------:R-:W-:Y:S01]  /*16b10*/  LOP3.LUT R198, R125, R198, R133, 0x96, !PT ;  /* 0x000000c67dc67212 */ /* 0x000fe200078e9685 */
[----:B------:R-:W-:-:S07]  /*16b20*/  IMAD.MOV.U32 R125, RZ, RZ, R124 ;  /* 0x000000ffff7d7224 */ /* 0x000fce00078e007c */
.L_x_16024:
[----:B------:R-:W-:Y:S05]  /*16b30*/  BSYNC.RECONVERGENT B0 ;  /* 0x0000000000007941 */ /* 0x000fea0003800200 */
.L_x_16023:
        /* <DEDUP_REMOVED lines=20> */
.L_x_16030:
        /* <DEDUP_REMOVED lines=13> */
.L_x_16032:
[----:B------:R-:W-:Y:S05]  /*16d50*/  BSYNC.RECONVERGENT B1 ;  /* 0x0000000000017941 */ /* 0x000fea0003800200 */
.L_x_16031:
        /* <DEDUP_REMOVED lines=49> */
.L_x_16029:
[----:B------:R-:W-:Y:S05]  /*17070*/  BSYNC.RECONVERGENT B0 ;  /* 0x0000000000007941 */ /* 0x000fea0003800200 */
.L_x_16028:
        /* <DEDUP_REMOVED lines=19> */
.L_x_16035:
        /* <DEDUP_REMOVED lines=13> */
.L_x_16037:
[----:B------:R-:W-:Y:S05]  /*17280*/  BSYNC.RECONVERGENT B1 ;  /* 0x0000000000017941 */ /* 0x000fea0003800200 */
.L_x_16036:
        /* <DEDUP_REMOVED lines=49> */
.L_x_16034:
[----:B------:R-:W-:Y:S05]  /*175a0*/  BSYNC.RECONVERGENT B0 ;  /* 0x0000000000007941 */ /* 0x000fea0003800200 */
.L_x_16033:
        /* <DEDUP_REMOVED lines=20> */
.L_x_16040:
        /* <DEDUP_REMOVED lines=13> */
.L_x_16042:
[----:B------:R-:W-:Y:S05]  /*177c0*/  BSYNC.RECONVERGENT B1 ;  /* 0x0000000000017941 */ /* 0x000fea0003800200 */
.L_x_16041:
        /* <DEDUP_REMOVED lines=49> */
.L_x_16039:
[----:B------:R-:W-:Y:S05]  /*17ae0*/  BSYNC.RECONVERGENT B0 ;  /* 0x0000000000007941 */ /* 0x000fea0003800200 */
.L_x_16038:
        /* <DEDUP_REMOVED lines=19> */
.L_x_16045:
        /* <DEDUP_REMOVED lines=13> */
.L_x_16047:
[----:B------:R-:W-:Y:S05]  /*17cf0*/  BSYNC.RECONVERGENT B1 ;  /* 0x0000000000017941 */ /* 0x000fea0003800200 */
.L_x_16046:
        /* <DEDUP_REMOVED lines=49> */
.L_x_16044:
[----:B------:R-:W-:Y:S05]  /*18010*/  BSYNC.RECONVERGENT B0 ;  /* 0x0000000000007941 */ /* 0x000fea0003800200 */
.L_x_16043:
        /* <DEDUP_REMOVED lines=18> */
.L_x_16050:
        /* <DEDUP_REMOVED lines=13> */
.L_x_16052:
[----:B------:R-:W-:Y:S05]  /*18210*/  BSYNC.RECONVERGENT B1 ;  /* 0x0000000000017941 */ /* 0x000fea0003800200 */
.L_x_16051:
        /* <DEDUP_REMOVED lines=49> */
.L_x_16049:
[----:B------:R-:W-:Y:S05]  /*18530*/  BSYNC.RECONVERGENT B0 ;  /* 0x0000000000007941 */ /* 0x000fea0003800200 */
.L_x_16048:
        /* <DEDUP_REMOVED lines=17> */
.L_x_16055:
        /* <DEDUP_REMOVED lines=13> */
.L_x_16057:
[----:B------:R-:W-:Y:S05]  /*18720*/  BSYNC.RECONVERGENT B1 ;  /* 0x0000000000017941 */ /* 0x000fea0003800200 */
.L_x_16056:
        /* <DEDUP_REMOVED lines=49> */
.L_x_16054:
[----:B------:R-:W-:Y:S05]  /*18a40*/  BSYNC.RECONVERGENT B0 ;  /* 0x0000000000007941 */ /* 0x000fea0003800200 */
.L_x_16053:
        /* <DEDUP_REMOVED lines=18> */
.L_x_16060:
        /* <DEDUP_REMOVED lines=13> */
.L_x_16062:
[----:B------:R-:W-:Y:S05]  /*18c40*/  BSYNC.RECONVERGENT B1 ;  /* 0x0000000000017941 */ /* 0x000fea0003800200 */
.L_x_16061:
        /* <DEDUP_REMOVED lines=49> */
.L_x_16059:
[----:B------:R-:W-:Y:S05]  /*18f60*/  BSYNC.RECONVERGENT B0 ;  /* 0x0000000000007941 */ /* 0x000fea0003800200 */
.L_x_16058:
[-C--:B------:R-:W-:Y:S01]  /*18f70*/  FMUL.FTZ R134, R129, R190.reuse ;  /* 0x000000be81867220 */ /* 0x080fe20000410000 */
[----:B------:R-:W-:Y:S01]  /*18f80*/  P2R R128, PR, RZ, 0x2 ;  /* 0x00000002ff807803 */ /* 0x000fe20000000000 */
[----:B------:R-:W-:Y:S01]  /*18f90*/  FMUL.FTZ R125, R125, R190 ;  /* 0x000000be7d7d7220 */ /* 0x000fe20000410000 */
[----:B------:R-:W-:Y:S01]  /*18fa0*/  I2FP.F32.U32 R129, R126 ;  /* 0x0000007e00817245 */ /* 0x000fe20000201000 */
[-C--:B------:R-:W-:Y:S01]  /*18fb0*/  FMUL.FTZ R133, R133, R190.reuse ;  /* 0x000000be85857220 */ /* 0x080fe20000410000 */
[C---:B------:R-:W-:Y:S01]  /*18fc0*/  LOP3.LUT P1, RZ, R202.reuse, 0x10, RZ, 0xc0, !PT ;  /* 0x00000010caff7812 */ /* 0x040fe2000782c0ff */
        /* <DEDUP_REMOVED lines=12> */
[----:B------:R-:W-:Y:S02]  /*19090*/  FSEL R126, R133, RZ, P5 ;  /* 0x000000ff857e7208 */ /* 0x000fe40002800000 */
        /* <DEDUP_REMOVED lines=18> */
.L_x_16022:
        /* <DEDUP_REMOVED lines=48> */
.L_x_16063:
        /* <DEDUP_REMOVED lines=21> */
.L_x_16067:
        /* <DEDUP_REMOVED lines=13> */
.L_x_16069:
[----:B------:R-:W-:Y:S05]  /*196e0*/  BSYNC.RECONVERGENT B1 ;  /* 0x0000000000017941 */ /* 0x000fea0003800200 */
.L_x_16068:
        /* <DEDUP_REMOVED lines=41> */
[----:B------:R-:W-:-:S03]  /*19980*/  IADD3 R135, PT, PT, R2, -0x700cb87f, RZ ;  /* 0x8ff3478102877810 */ /* 0x000fc60007ffe0ff */
[----:B------:R-:W-:Y:S01]  /*19990*/  IMAD.WIDE.U32 R140, R133, -0x2daee0ad, RZ ;  /* 0xd2511f53858c7825 */ /* 0x000fe200078e00ff */
[----:B------:R-:W-:-:S03]  /*199a0*/  LOP3.LUT R194, R135, R134, R197, 0x96, !PT ;  /* 0x0000008687c27212 */ /* 0x000fc600078e96c5 */
[----:B------:R-:W-:Y:S02]  /*199b0*/  HFMA2 R134, -RZ, RZ, 0, 0 ;  /* 0x00000000ff867431 */ /* 0x000fe400000001ff */
[----:B------:R-:W-:-:S05]  /*199c0*/  VIADD R133, R3, 0x96a522ad ;  /* 0x96a522ad03857836 */ /* 0x000fca0000000000 */
[----:B------:R-:W-:Y:S01]  /*199d0*/  LOP3.LUT R198, R133, R198, R141, 0x96, !PT ;  /* 0x000000c685c67212 */ /* 0x000fe200078e968d */
[----:B------:R-:W-:-:S07]  /*199e0*/  IMAD.MOV.U32 R133, RZ, RZ, R132 ;  /* 0x000000ffff857224 */ /* 0x000fce00078e0084 */
.L_x_16066:
[----:B------:R-:W-:Y:S05]  /*199f0*/  BSYNC.RECONVERGENT B0 ;  /* 0x0000000000007941 */ /* 0x000fea0003800200 */
.L_x_16065:
[----:B------:R-:W-:Y:S01]  /*19a00*/  I2FP.F32.U32 R133, R133 ;  /* 0x0000008500857245 */ /* 0x000fe20000201000 */
[----:B------:R-:W-:Y:S01]  /*19a10*/  BSSY.RECONVERGENT B0, `(.L_x_16070) ;  /* 0x0000053000007945 */ /* 0x000fe20003800200 */
[----:B------:R-:W-:Y:S01]  /*19a20*/  ISETP.NE.AND P2, PT, R134, 0x1, PT ;  /* 0x000000018600780c */ /* 0x000fe20003f45270 */
[----:B------:R-:W-:Y:S01]  /*19a30*/  IMAD.MOV.U32 R142, RZ, RZ, 0x2 ;  /* 0x00000002ff8e7424 */ /* 0x000fe200078e00ff */
[----:B------:R-:W-:Y:S01]  /*19a40*/  LOP3.LUT R202, R202, 0xffffffef, RZ, 0xc0, !PT ;  /* 0xffffffefcaca7812 */ /* 0x000fe200078ec0ff */
[----:B------:R-:W-:Y:S01]  /*19a50*/  FFMA.FTZ R132, R133, R188, 1.1641532182693481445e-10 ;  /* 0x2f00000085847423 */ /* 0x000fe200000100bc */
[C---:B-----5:R-:W-:Y:S01]  /*19a60*/  IMAD.U32 R133, R136.reuse, 0x10000, RZ ;  /* 0x0001000088857824 */ /* 0x060fe200078e00ff */
[----:B------:R-:W-:-:S03]  /*19a70*/  PRMT R136, R136, 0x7632, R136 ;  /* 0x0000763288887816 */ /* 0x000fc60000000088 */
        /* <DEDUP_REMOVED lines=13> */
.L_x_16072:
        /* <DEDUP_REMOVED lines=13> */
.L_x_16074:
[----:B------:R-:W-:Y:S05]  /*19c20*/  BSYNC.RECONVERGENT B1 ;  /* 0x0000000000017941 */ /* 0x000fea0003800200 */
.L_x_16073:
        /* <DEDUP_REMOVED lines=49> */
.L_x_16071:
[----:B------:R-:W-:Y:S05]  /*19f40*/  BSYNC.RECONVERGENT B0 ;  /* 0x0000000000007941 */ /* 0x000fea0003800200 */
.L_x_16070:
        /* <DEDUP_REMOVED lines=23> */
.L_x_16077:
        /* <DEDUP_REMOVED lines=13> */
.L_x_16079:
[----:B------:R-:W-:Y:S05]  /*1a190*/  BSYNC.RECONVERGENT B1 ;  /* 0x0000000000017941 */ /* 0x000fea0003800200 */
.L_x_16078:
        /* <DEDUP_REMOVED lines=45> */
[----:B------:R-:W-:Y:S01]  /*1a470*/  HFMA2 R135, -RZ, RZ, 0, 0 ;  /* 0x00000000ff877431 */ /* 0x000fe200000001ff */
[----:B------:R-:W-:Y:S01]  /*1a480*/  LOP3.LUT R198, R133, R198, R143, 0x96, !PT ;  /* 0x000000c685c67212 */ /* 0x000fe200078e968f */
[----:B------:R-:W-:Y:S02]  /*1a490*/  IMAD.MOV.U32 R133, RZ, RZ, R140 ;  /* 0x000000ffff857224 */ /* 0x000fe400078e008c */
[----:B------:R-:W-:-:S07]  /*1a4a0*/  IMAD.MOV.U32 R140, RZ, RZ, R142 ;  /* 0x000000ffff8c7224 */ /* 0x000fce00078e008e */
.L_x_16076:
[----:B------:R-:W-:Y:S05]  /*1a4b0*/  BSYNC.RECONVERGENT B0 ;  /* 0x0000000000007941 */ /* 0x000fea0003800200 */
.L_x_16075:
        /* <DEDUP_REMOVED lines=20> */
.L_x_16082:
        /* <DEDUP_REMOVED lines=13> */
.L_x_16084:
[----:B------:R-:W-:Y:S05]  /*1a6d0*/  BSYNC.RECONVERGENT B1 ;  /* 0x0000000000017941 */ /* 0x000fea0003800200 */
.L_x_16083:
        /* <DEDUP_REMOVED lines=49> */
.L_x_16081:
[----:B------:R-:W-:Y:S05]  /*1a9f0*/  BSYNC.RECONVERGENT B0 ;  /* 0x0000000000007941 */ /* 0x000fea0003800200 */
.L_x_16080:
[----:B------:R-:W-:Y:S01]  /*1aa00*/  I2FP.F32.U32 R133, R134 ;  /* 0x0000008600857245 */ /* 0x000fe20000201000 */
[----:B------:R-:W-:Y:S01]  /*1aa10*/  BSSY.RECONVERGENT B0, `(.L_x_16085) ;  /* 0x0000056000007945 */ /* 0x000fe20003800200 */
[----:B------:R-:W-:Y:S01]  /*1aa20*/  PRMT R134, R172, 0x7632, R134 ;  /* 0x00007632ac867816 */ /* 0x000fe20000000086 */
[----:B------:R-:W-:Y:S01]  /*1aa30*/  IMAD.MOV.U32 R142, RZ, RZ, 0x2 ;  /* 0x00000002ff8e7424 */ /* 0x000fe200078e00ff */
[----:B------:R-:W-:-:S03]  /*1aa40*/  ISETP.NE.AND P3, PT, R141, 0x1, PT ;  /* 0x000000018d00780c */ /* 0x000fc60003f65270 */
        /* <DEDUP_REMOVED lines=19> */
.L_x_16087:
        /* <DEDUP_REMOVED lines=13> */
.L_x_16089:
[----:B------:R-:W-:Y:S05]  /*1ac50*/  BSYNC.RECONVERGENT B1 ;  /* 0x0000000000017941 */ /* 0x000fea0003800200 */
.L_x_16088:
        /* <DEDUP_REMOVED lines=46> */
[----:B------:R-:W-:Y:S02]  /*1af40*/  IMAD.MOV.U32 R140, RZ, RZ, R142 ;  /* 0x000000ffff8c7224 */ /* 0x000fe400078e008e */
[----:B------:R-:W-:Y:S01]  /*1af50*/  HFMA2 R142, -RZ, RZ, 0, 0 ;  /* 0x00000000ff8e7431 */ /* 0x000fe200000001ff */
[----:B------:R-:W-:-:S07]  /*1af60*/  LOP3.LUT R198, R141, R198, R143, 0x96, !PT ;  /* 0x000000c68dc67212 */ /* 0x000fce00078e968f */
.L_x_16086:
[----:B------:R-:W-:Y:S05]  /*1af70*/  BSYNC.RECONVERGENT B0 ;  /* 0x0000000000007941 */ /* 0x000fea0003800200 */
.L_x_16085:
[----:B------:R-:W-:Y:S01]  /*1af80*/  I2FP.F32.U32 R135, R134 ;  /* 0x0000008600877245 */ /* 0x000fe20000201000 */
[----:B------:R-:W-:Y:S01]  /*1af90*/  BSSY.RECONVERGENT B0, `(.L_x_16090) ;  /* 0x0000053000007945 */ /* 0x000fe20003800200 */
[----:B------:R-:W-:Y:S01]  /*1afa0*/  ISETP.NE.AND P2, PT, R142, 0x1, PT ;  /* 0x000000018e00780c */ /* 0x000fe20003f45270 */
[----:B------:R-:W-:Y:S01]  /*1afb0*/  IMAD.MOV.U32 R143, RZ, RZ, 0x2 ;  /* 0x00000002ff8f7424 */ /* 0x000fe200078e00ff */
[----:B------:R-:W-:Y:S01]  /*1afc0*/  LOP3.LUT R202, R202, 0xfffffffb, RZ, 0xc0, !PT ;  /* 0xfffffffbcaca7812 */ /* 0x000fe200078ec0ff */
[----:B------:R-:W-:Y:S01]  /*1afd0*/  FFMA.FTZ R134, R135, R188, 1.1641532182693481445e-10 ;  /* 0x2f00000087867423 */ /* 0x000fe200000100bc */
[C---:B------:R-:W-:Y:S01]  /*1afe0*/  IMAD.U32 R135, R137.reuse, 0x10000, RZ ;  /* 0x0001000089877824 */ /* 0x040fe200078e00ff */
        /* <DEDUP_REMOVED lines=14> */
.L_x_16092:
        /* <DEDUP_REMOVED lines=13> */
.L_x_16094:
[----:B------:R-:W-:Y:S05]  /*1b1a0*/  BSYNC.RECONVERGENT B1 ;  /* 0x0000000000017941 */ /* 0x000fea0003800200 */
.L_x_16093:
        /* <DEDUP_REMOVED lines=47> */
[----:B------:R-:W-:Y:S02]  /*1b4a0*/  HFMA2 R143, -RZ, RZ, 0, 0 ;  /* 0x00000000ff8f7431 */ /* 0x000fe400000001ff */
[----:B------:R-:W-:-:S07]  /*1b4b0*/  IMAD.MOV.U32 R140, RZ, RZ, R142 ;  /* 0x000000ffff8c7224 */ /* 0x000fce00078e008e */
.L_x_16091:
[----:B------:R-:W-:Y:S05]  /*1b4c0*/  BSYNC.RECONVERGENT B0 ;  /* 0x0000000000007941 */ /* 0x000fea0003800200 */
.L_x_16090:
        /* <DEDUP_REMOVED lines=23> */
.L_x_16097:
        /* <DEDUP_REMOVED lines=13> */
.L_x_16099:
[----:B------:R-:W-:Y:S05]  /*1b710*/  BSYNC.RECONVERGENT B1 ;  /* 0x0000000000017941 */ /* 0x000fea0003800200 */
.L_x_16098:
        /* <DEDUP_REMOVED lines=49> */
.L_x_16096:
[----:B------:R-:W-:Y:S05]  /*1ba30*/  BSYNC.RECONVERGENT B0 ;  /* 0x0000000000007941 */ /* 0x000fea0003800200 */
.L_x_16095:
        /* <DEDUP_REMOVED lines=20> */
.L_x_16102:
        /* <DEDUP_REMOVED lines=13> */
.L_x_16104:
[----:B------:R-:W-:Y:S05]  /*1bc50*/  BSYNC.RECONVERGENT B1 ;  /* 0x0000000000017941 */ /* 0x000fea0003800200 */
.L_x_16103:
        /* <DEDUP_REMOVED lines=49> */
.L_x_16101:
[----:B------:R-:W-:Y:S05]  /*1bf70*/  BSYNC.RECONVERGENT B0 ;  /* 0x0000000000007941 */ /* 0x000fea0003800200 */
.L_x_16100:
        /* <DEDUP_REMOVED lines=24> */
.L_x_16107:
        /* <DEDUP_REMOVED lines=13> */
.L_x_16109:
[----:B------:R-:W-:Y:S05]  /*1c1d0*/  BSYNC.RECONVERGENT B1 ;  /* 0x0000000000017941 */ /* 0x000fea0003800200 */
.L_x_16108:
        /* <DEDUP_REMOVED lines=49> */
.L_x_16106:
[----:B------:R-:W-:Y:S05]  /*1c4f0*/  BSYNC.RECONVERGENT B0 ;  /* 0x0000000000007941 */ /* 0x000fea0003800200 */
.L_x_16105:
        /* <DEDUP_REMOVED lines=19> */
.L_x_16112:
        /* <DEDUP_REMOVED lines=13> */
.L_x_16114:
[----:B------:R-:W-:Y:S05]  /*1c700*/  BSYNC.RECONVERGENT B1 ;  /* 0x0000000000017941 */ /* 0x000fea0003800200 */
.L_x_16113:
        /* <DEDUP_REMOVED lines=42> */
[----:B------:R-:W-:Y:S02]  /*1c9b0*/  HFMA2 R143, -RZ, RZ, 0, 0 ;  /* 0x00000000ff8f7431 */ /* 0x000fe400000001ff */
[----:B------:R-:W-:Y:S01]  /*1c9c0*/  IMAD.WIDE.U32 R144, R137, -0x2daee0ad, RZ ;  /* 0xd2511f5389907825 */ /* 0x000fe200078e00ff */
[----:B------:R-:W-:Y:S02]  /*1c9d0*/  IADD3 R137, PT, PT, R3, -0x695add53, RZ ;  /* 0x96a522ad03897810 */ /* 0x000fe40007ffe0ff */
[----:B------:R-:W-:Y:S01]  /*1c9e0*/  LOP3.LUT R194, R141, R142, R197, 0x96, !PT ;  /* 0x0000008e8dc27212 */ /* 0x000fe200078e96c5 */
[----:B------:R-:W-:Y:S01]  /*1c9f0*/  IMAD.MOV.U32 R141, RZ, RZ, R140 ;  /* 0x000000ffff8d7224 */ /* 0x000fe200078e008c */
[----:B------:R-:W-:Y:S01]  /*1ca00*/  LOP3.LUT R198, R137, R198, R145, 0x96, !PT ;  /* 0x000000c689c67212 */ /* 0x000fe200078e9691 */
[----:B------:R-:W-:-:S07]  /*1ca10*/  IMAD.MOV.U32 R140, RZ, RZ, R144 ;  /* 0x000000ffff8c7224 */ /* 0x000fce00078e0090 */
.L_x_16111:
[----:B------:R-:W-:Y:S05]  /*1ca20*/  BSYNC.RECONVERGENT B0 ;  /* 0x0000000000007941 */ /* 0x000fea0003800200 */
.L_x_16110:
        /* <DEDUP_REMOVED lines=23> */
.L_x_16117:
        /* <DEDUP_REMOVED lines=13> */
.L_x_16119:
[----:B------:R-:W-:Y:S05]  /*1cc70*/  BSYNC.RECONVERGENT B1 ;  /* 0x0000000000017941 */ /* 0x000fea0003800200 */
.L_x_16118:
        /* <DEDUP_REMOVED lines=49> */
.L_x_16116:
[----:B------:R-:W-:Y:S05]  /*1cf90*/  BSYNC.RECONVERGENT B0 ;  /* 0x0000000000007941 */ /* 0x000fea0003800200 */
.L_x_16115:
        /* <DEDUP_REMOVED lines=18> */
.L_x_16122:
        /* <DEDUP_REMOVED lines=13> */
.L_x_16124:
[----:B------:R-:W-:Y:S05]  /*1d190*/  BSYNC.RECONVERGENT B1 ;  /* 0x0000000000017941 */ /* 0x000fea0003800200 */
.L_x_16123:
        /* <DEDUP_REMOVED lines=49> */
.L_x_16121:
[----:B------:R-:W-:Y:S05]  /*1d4b0*/  BSYNC.RECONVERGENT B0 ;  /* 0x0000000000007941 */ /* 0x000fea0003800200 */
.L_x_16120:
        /* <DEDUP_REMOVED lines=24> */
.L_x_16127:
        /* <DEDUP_REMOVED lines=13> */
.L_x_16129:
[----:B------:R-:W-:Y:S05]  /*1d710*/  BSYNC.RECONVERGENT B1 ;  /* 0x0000000000017941 */ /* 0x000fea0003800200 */
.L_x_16128:
        /* <DEDUP_REMOVED lines=46> */
[----:B------:R-:W-:Y:S02]  /*1da00*/  IMAD.MOV.U32 R140, RZ, RZ, R144 ;  /* 0x000000ffff8c7224 */ /* 0x000fe400078e0090 */
[----:B------:R-:W-:Y:S01]  /*1da10*/  HFMA2 R144, -RZ, RZ, 0, 0 ;  /* 0x00000000ff907431 */ /* 0x000fe200000001ff */
[----:B------:R-:W-:-:S07]  /*1da20*/  LOP3.LUT R198, R141, R198, R145, 0x96, !PT ;  /* 0x000000c68dc67212 */ /* 0x000fce00078e9691 */
.L_x_16126:
[----:B------:R-:W-:Y:S05]  /*1da30*/  BSYNC.RECONVERGENT B0 ;  /* 0x0000000000007941 */ /* 0x000fea0003800200 */
.L_x_16125:
        /* <DEDUP_REMOVED lines=19> */
.L_x_16132:
        /* <DEDUP_REMOVED lines=13> */
.L_x_16134:
[----:B------:R-:W-:Y:S05]  /*1dc40*/  BSYNC.RECONVERGENT B1 ;  /* 0x0000000000017941 */ /* 0x000fea0003800200 */
.L_x_16133:
        /* <DEDUP_REMOVED lines=49> */
.L_x_16131:
[----:B------:R-:W-:Y:S05]  /*1df60*/  BSYNC.RECONVERGENT B0 ;  /* 0x0000000000007941 */ /* 0x000fea0003800200 */
.L_x_16130:
[----:B------:R-:W-:Y:S01]  /*1df70*/  I2FP.F32.U32 R141, R141 ;  /* 0x0000008d008d7245 */ /* 0x000fe20000201000 */
[----:B------:R-:W-:Y:S01]  /*1df80*/  IMAD.U32 R143, R175, 0x10000, RZ ;  /* 0x00010000af8f7824 */ /* 0x000fe200078e00ff */
[----:B------:R-:W-:Y:S01]  /*1df90*/  FSEL R138, R138, RZ, P4 ;  /* 0x000000ff8a8a7208 */ /* 0x000fe20002000000 */
[----:B------:R-:W-:Y:S02]  /*1dfa0*/  BSSY.RECONVERGENT B0, `(.L_x_16135) ;  /* 0x0000053000007945 */ /* 0x000fe40003800200 */
        /* <DEDUP_REMOVED lines=19> */
.L_x_16137:
        /* <DEDUP_REMOVED lines=13> */
.L_x_16139:
[----:B------:R-:W-:Y:S05]  /*1e1b0*/  BSYNC.RECONVERGENT B1 ;  /* 0x0000000000017941 */ /* 0x000fea0003800200 */
.L_x_16138:
        /* <DEDUP_REMOVED lines=49> */
.L_x_16136:
[----:B------:R-:W-:Y:S05]  /*1e4d0*/  BSYNC.RECONVERGENT B0 ;  /* 0x0000000000007941 */ /* 0x000fea0003800200 */
.L_x_16135:
        /* <DEDUP_REMOVED lines=18> */
.L_x_16142:
        /* <DEDUP_REMOVED lines=15> */
.L_x_16144:
[----:B------:R-:W-:Y:S05]  /*1e6f0*/  BSYNC.RECONVERGENT B1 ;  /* 0x0000000000017941 */ /* 0x000fea0003800200 */
.L_x_16143:
        /* <DEDUP_REMOVED lines=48> */
[----:B------:R-:W-:-:S07]  /*1ea00*/  IMAD.MOV.U32 R140, RZ, RZ, R144 ;  /* 0x000000ffff8c7224 */ /* 0x000fce00078e0090 */
.L_x_16141:
[----:B------:R-:W-:Y:S05]  /*1ea10*/  BSYNC.RECONVERGENT B0 ;  /* 0x0000000000007941 */ /* 0x000fea0003800200 */
.L_x_16140:
        /* <DEDUP_REMOVED lines=12> */
.L_x_16064:
        /* <DEDUP_REMOVED lines=16> */
.L_x_16148:
        /* <DEDUP_REMOVED lines=13> */
.L_x_16150:
[----:B------:R-:W-:Y:S05]  /*1ecb0*/  BSYNC.RECONVERGENT B1 ;  /* 0x0000000000017941 */ /* 0x000fea0003800200 */
.L_x_16149:
        /* <DEDUP_REMOVED lines=45> */
[----:B------:R-:W-:Y:S01]  /*1ef90*/  IMAD.MOV.U32 R134, RZ, RZ, RZ ;  /* 0x000000ffff867224 */ /* 0x000fe200078e00ff */
[----:B------:R-:W-:Y:S01]  /*1efa0*/  LOP3.LUT R198, R133, R198, R141, 0x96, !PT ;  /* 0x000000c685c67212 */ /* 0x000fe200078e968d */
[----:B------:R-:W-:-:S07]  /*1efb0*/  IMAD.MOV.U32 R133, RZ, RZ, R132 ;  /* 0x000000ffff857224 */ /* 0x000fce00078e0084 */
.L_x_16147:
[----:B------:R-:W-:Y:S05]  /*1efc0*/  BSYNC.RECONVERGENT B0 ;  /* 0x0000000000007941 */ /* 0x000fea0003800200 */
.L_x_16146:
[----:B------:R-:W-:Y:S01]  /*1efd0*/  I2FP.F32.U32 R133, R133 ;  /* 0x0000008500857245 */ /* 0x000fe20000201000 */
[----:B------:R-:W-:Y:S01]  /*1efe0*/  BSSY.RECONVERGENT B0, `(.L_x_16151) ;  /* 0x0000052000007945 */ /* 0x000fe20003800200 */
[----:B------:R-:W-:Y:S02]  /*1eff0*/  ISETP.NE.AND P2, PT, R134, 0x1, PT ;  /* 0x000000018600780c */ /* 0x000fe40003f45270 */
[----:B------:R-:W-:Y:S01]  /*1f000*/  LOP3.LUT R202, R202, 0xffffffef, RZ, 0xc0, !PT ;  /* 0xffffffefcaca7812 */ /* 0x000fe200078ec0ff */
[----:B------:R-:W-:Y:S01]  /*1f010*/  FFMA.FTZ R132, R133, R188, 1.1641532182693481445e-10 ;  /* 0x2f00000085847423 */ /* 0x000fe200000100bc */
[C---:B-----5:R-:W-:Y:S02]  /*1f020*/  SHF.L.U32 R133, R136.reuse, 0x10, RZ ;  /* 0x0000001088857819 */ /* 0x060fe400000006ff */
[----:B------:R-:W-:Y:S01]  /*1f030*/  PRMT R135, R136, 0x7632, R135 ;  /* 0x0000763288877816 */ /* 0x000fe20000000087 */
[----:B------:R-:W-:Y:S01]  /*1f040*/  IMAD.MOV.U32 R136, RZ, RZ, 0x2 ;  /* 0x00000002ff887424 */ /* 0x000fe200078e00ff */
        /* <DEDUP_REMOVED lines=12> */
.L_x_16153:
        /* <DEDUP_REMOVED lines=13> */
.L_x_16155:
[----:B------:R-:W-:Y:S05]  /*1f1e0*/  BSYNC.RECONVERGENT B1 ;  /* 0x0000000000017941 */ /* 0x000fea0003800200 */
.L_x_16154:
        /* <DEDUP_REMOVED lines=38> */
[----:B------:R-:W-:Y:S02]  /*1f450*/  LOP3.LUT R143, R143, R142, R147, 0x96, !PT ;  /* 0x0000008e8f8f7212 */ /* 0x000fe400078e9693 */
[----:B------:R-:W-:-:S03]  /*1f460*/  LOP3.LUT R196, R184, R146, R199, 0x96, !PT ;  /* 0x00000092b8c47212 */ /* 0x000fc600078e96c7 */
[----:B------:R-:W-:-:S04]  /*1f470*/  IMAD.WIDE.U32 R142, R143, -0x326172a9, RZ ;  /* 0xcd9e8d578f8e7825 */ /* 0x000fc800078e00ff */
[----:B------:R-:W-:Y:S01]  /*1f480*/  IMAD.WIDE.U32 R196, R196, -0x326172a9, RZ ;  /* 0xcd9e8d57c4c47825 */ /* 0x000fe200078e00ff */
[----:B------:R-:W-:-:S03]  /*1f490*/  LOP3.LUT R141, R141, R150, R143, 0x96, !PT ;  /* 0x000000968d8d7212 */ /* 0x000fc600078e968f */
[----:B------:R-:W-:Y:S02]  /*1f4a0*/  VIADD R143, R2, 0x8ff34781 ;  /* 0x8ff34781028f7836 */ /* 0x000fe40000000000 */
[----:B------:R-:W-:-:S03]  /*1f4b0*/  IMAD.WIDE.U32 R144, R141, -0x2daee0ad, RZ ;  /* 0xd2511f538d907825 */ /* 0x000fc600078e00ff */
[----:B------:R-:W-:Y:S01]  /*1f4c0*/  LOP3.LUT R194, R143, R142, R197, 0x96, !PT ;  /* 0x0000008e8fc27212 */ /* 0x000fe200078e96c5 */
[----:B------:R-:W-:Y:S02]  /*1f4d0*/  VIADD R141, R3, 0x96a522ad ;  /* 0x96a522ad038d7836 */ /* 0x000fe40000000000 */
[----:B------:R-:W-:-:S03]  /*1f4e0*/  IMAD.MOV.U32 R140, RZ, RZ, R144 ;  /* 0x000000ffff8c7224 */ /* 0x000fc600078e0090 */
[----:B------:R-:W-:-:S07]  /*1f4f0*/  LOP3.LUT R198, R141, R198, R145, 0x96, !PT ;  /* 0x000000c68dc67212 */ /* 0x000fce00078e9691 */
.L_x_16152:
[----:B------:R-:W-:Y:S05]  /*1f500*/  BSYNC.RECONVERGENT B0 ;  /* 0x0000000000007941 */ /* 0x000fea0003800200 */
.L_x_16151:
        /* <DEDUP_REMOVED lines=19> */
.L_x_16158:
        /* <DEDUP_REMOVED lines=13> */
.L_x_16160:
[----:B------:R-:W-:Y:S05]  /*1f710*/  BSYNC.RECONVERGENT B1 ;  /* 0x0000000000017941 */ /* 0x000fea0003800200 */
.L_x_16159:
        /* <DEDUP_REMOVED lines=49> */
.L_x_16157:
[----:B------:R-:W-:Y:S05]  /*1fa30*/  BSYNC.RECONVERGENT B0 ;  /* 0x0000000000007941 */ /* 0x000fea0003800200 */
.L_x_16156:
        /* <DEDUP_REMOVED lines=20> */
.L_x_16163:
        /* <DEDUP_REMOVED lines=13> */
.L_x_16165:
[----:B------:R-:W-:Y:S05]  /*1fc50*/  BSYNC.RECONVERGENT B1 ;  /* 0x0000000000017941 */ /* 0x000fea0003800200 */
.L_x_16164:
        /* <DEDUP_REMOVED lines=40> */
[----:B------:R-:W-:Y:S01]  /*1fee0*/  LOP3.LUT R196, R184, R146, R199, 0x96, !PT ;  /* 0x00000092b8c47212 */ /* 0x000fe200078e96c7 */
        /* <DEDUP_REMOVED lines=8> */
.L_x_16162:
[----:B------:R-:W-:Y:S05]  /*1ff70*/  BSYNC.RECONVERGENT B0 ;  /* 0x0000000000007941 */ /* 0x000fea0003800200 */
.L_x_16161:
        /* <DEDUP_REMOVED lines=19> */
.L_x_16168:
        /* <DEDUP_REMOVED lines=13> */
.L_x_16170:
[----:B------:R-:W-:Y:S05]  /*20180*/  BSYNC.RECONVERGENT B1 ;  /* 0x0000000000017941 */ /* 0x000fea0003800200 */
.L_x_16169:
        /* <DEDUP_REMOVED lines=49> */
.L_x_16167:
[----:B------:R-:W-:Y:S05]  /*204a0*/  BSYNC.RECONVERGENT B0 ;  /* 0x0000000000007941 */ /* 0x000fea0003800200 */
.L_x_16166:
[----:B------:R-:W-:Y:S01]  /*204b0*/  ISETP.NE.AND P3, PT, R134, 0x1, PT ;  /* 0x000000018600780c */ /* 0x000fe20003f65270 */
[----:B------:R-:W-:Y:S01]  /*204c0*/  BSSY.RECONVERGENT B0, `(.L_x_16171) ;  /* 0x0000050000007945 */ /* 0x000fe20003800200 */
[----:B------:R-:W-:Y:S01]  /*204d0*/  I2FP.F32.U32 R143, R132 ;  /* 0x00000084008f7245 */ /* 0x000fe20000201000 */
[----:B------:R-:W-:Y:S01]  /*204e0*/  IMAD.MOV.U32 R136, RZ, RZ, 0x2 ;  /* 0x00000002ff887424 */ /* 0x000fe200078e00ff */
[----:B------:R-:W-:-:S03]  /*204f0*/  PRMT R145, R138, 0x7632, R145 ;  /* 0x000076328a917816 */ /* 0x000fc60000000091 */
[----:B------:R-:W-:Y:S01]  /*20500*/  FFMA.FTZ R132, R143, R188, 1.1641532182693481445e-10 ;  /* 0x2f0000008f847423 */ /* 0x000fe200000100bc */
[----:B------:R-:W-:-:S04]  /*20510*/  SHF.L.U32 R143, R138, 0x10, RZ ;  /* 0x000000108a8f7819 */ /* 0x000fc800000006ff */
        /* <DEDUP_REMOVED lines=11> */
.L_x_16173:
        /* <DEDUP_REMOVED lines=13> */
.L_x_16175:
[----:B------:R-:W-:Y:S05]  /*206a0*/  BSYNC.RECONVERGENT B1 ;  /* 0x0000000000017941 */ /* 0x000fea0003800200 */
.L_x_16174:
        /* <DEDUP_REMOVED lines=49> */
.L_x_16172:
[----:B------:R-:W-:Y:S05]  /*209c0*/  BSYNC.RECONVERGENT B0 ;  /* 0x0000000000007941 */ /* 0x000fea0003800200 */
.L_x_16171:
        /* <DEDUP_REMOVED lines=17> */
.L_x_16178:
        /* <DEDUP_REMOVED lines=13> */
.L_x_16180:
[----:B------:R-:W-:Y:S05]  /*20bb0*/  BSYNC.RECONVERGENT B1 ;  /* 0x0000000000017941 */ /* 0x000fea0003800200 */
.L_x_16179:
        /* <DEDUP_REMOVED lines=49> */
.L_x_16177:
[----:B------:R-:W-:Y:S05]  /*20ed0*/  BSYNC.RECONVERGENT B0 ;  /* 0x0000000000007941 */ /* 0x000fea0003800200 */
.L_x_16176:
        /* <DEDUP_REMOVED lines=18> */
.L_x_16183:
        /* <DEDUP_REMOVED lines=13> */
.L_x_16185:
[----:B------:R-:W-:Y:S05]  /*210d0*/  BSYNC.RECONVERGENT B1 ;  /* 0x0000000000017941 */ /* 0x000fea0003800200 */
.L_x_16184:
        /* <DEDUP_REMOVED lines=41> */
[----:B------:R-:W-:-:S05]  /*21370*/  IMAD.WIDE.U32 R150, R150, -0x326172a9, RZ ;  /* 0xcd9e8d5796967825 */ /* 0x000fca00078e00ff */
[----:B------:R-:W-:Y:S01]  /*21380*/  LOP3.LUT R153, R153, R196, R151, 0x96, !PT ;  /* 0x000000c499997212 */ /* 0x000fe200078e9697 */
[----:B------:R-:W-:-:S04]  /*21390*/  IMAD.WIDE.U32 R196, R197, -0x326172a9, RZ ;  /* 0xcd9e8d57c5c47825 */ /* 0x000fc800078e00ff */
[----:B------:R-:W-:Y:S02]  /*213a0*/  VIADD R151, R2, 0x8ff34781 ;  /* 0x8ff3478102977836 */ /* 0x000fe40000000000 */
[----:B------:R-:W-:-:S03]  /*213b0*/  IMAD.WIDE.U32 R152, R153, -0x2daee0ad, RZ ;  /* 0xd2511f5399987825 */ /* 0x000fc600078e00ff */
[----:B------:R-:W-:Y:S01]  /*213c0*/  LOP3.LUT R194, R151, R150, R197, 0x96, !PT ;  /* 0x0000009697c27212 */ /* 0x000fe200078e96c5 */
[----:B------:R-:W-:Y:S01]  /*213d0*/  IMAD.MOV.U32 R140, RZ, RZ, R152 ;  /* 0x000000ffff8c7224 */ /* 0x000fe200078e0098 */
[----:B------:R-:W-:-:S07]  /*213e0*/  LOP3.LUT R198, R155, R198, R153, 0x96, !PT ;  /* 0x000000c69bc67212 */ /* 0x000fce00078e9699 */
.L_x_16182:
[----:B------:R-:W-:Y:S05]  /*213f0*/  BSYNC.RECONVERGENT B0 ;  /* 0x0000000000007941 */ /* 0x000fea0003800200 */
.L_x_16181:
        /* <DEDUP_REMOVED lines=37> */
.L_x_16145:
[----:B------:R-:W-:Y:S01]  /*21650*/  SEL R151, RZ, 0x1000000, !P5 ;  /* 0x01000000ff977807 */ /* 0x000fe20006800000 */
[C---:B------:R-:W-:Y:S01]  /*21660*/  IMAD.WIDE.U32 R152, R195.reuse, 0x20, R156 ;  /* 0x00000020c3987825 */ /* 0x040fe200078e009c */
[----:B------:R-:W-:Y:S01]  /*21670*/  SEL R150, RZ, 0x10000, !P4 ;  /* 0x00010000ff967807 */ /* 0x000fe20006000000 */
[----:B------:R-:W0:Y:S01]  /*21680*/  @P0 LDC.64 R146, c[0x0][0x398] ;  /* 0x0000e600ff920b82 */ /* 0x000e220000000a00 */
[----:B------:R-:W-:Y:S01]  /*21690*/  SEL R205, RZ, 0x100, !P3 ;  /* 0x00000100ffcd7807 */ /* 0x000fe20005800000 */
[----:B------:R-:W-:Y:S01]  /*216a0*/  IMAD.WIDE.U32 R154, R195, 0x8, R158 ;  /* 0x00000008c39a7825 */ /* 0x000fe200078e009e */
[C---:B------:R-:W-:Y:S01]  /*216b0*/  LOP3.LUT P5, RZ, R202.reuse, 0x8, RZ, 0xc0, !PT ;  /* 0x00000008caff7812 */ /* 0x040fe200078ac0ff */
[----:B------:R1:W-:Y:S01]  /*216c0*/  STG.E.128 desc[UR6][R152.64], R132 ;  /* 0x0000008498007986 */ /* 0x0003e2000c101d06 */
[C---:B------:R-:W-:Y:S01]  /*216d0*/  LOP3.LUT P4, RZ, R202.reuse, 0x4, RZ, 0xc0, !PT ;  /* 0x00000004caff7812 */ /* 0x040fe2000788c0ff */
[----:B------:R-:W-:Y:S01]  /*216e0*/  VIADD R197, R167, 0x80 ;  /* 0x00000080a7c57836 */ /* 0x000fe20000000000 */
[----:B------:R-:W-:Y:S01]  /*216f0*/  LOP3.LUT P3, RZ, R202, 0x2, RZ, 0xc0, !PT ;  /* 0x00000002caff7812 */ /* 0x000fe2000786c0ff */
[----:B------:R-:W2:Y:S01]  /*21700*/  @P1 LDC.64 R142, c[0x0][0x3a0] ;  /* 0x0000e800ff8e1b82 */ /* 0x000ea20000000a00 */
[----:B------:R-:W-:Y:S01]  /*21710*/  SEL R144, RZ, 0x10000, !P4 ;  /* 0x00010000ff907807 */ /* 0x000fe20006000000 */
[----:B------:R1:W-:Y:S01]  /*21720*/  STG.E.128 desc[UR6][R152.64+0x10], R136 ;  /* 0x0000108898007986 */ /* 0x0003e2000c101d06 */
[----:B------:R-:W-:-:S02]  /*21730*/  SEL R145, RZ, 0x1000000, !P3 ;  /* 0x01000000ff917807 */ /* 0x000fc40005800000 */
[----:B------:R-:W-:Y:S02]  /*21740*/  SEL R141, RZ, 0x100, !P5 ;  /* 0x00000100ff8d7807 */ /* 0x000fe40006800000 */
[----:B------:R-:W-:Y:S02]  /*21750*/  LOP3.LUT P6, RZ, R202, 0x10, RZ, 0xc0, !PT ;  /* 0x00000010caff7812 */ /* 0x000fe400078cc0ff */
[----:B------:R-:W-:Y:S02]  /*21760*/  LOP3.LUT R205, R205, R151, R150, 0xfe, !PT ;  /* 0x00000097cdcd7212 */ /* 0x000fe400078efe96 */
[----:B------:R-:W-:Y:S02]  /*21770*/  LOP3.LUT R141, R141, R145, R144, 0xfe, !PT ;  /* 0x000000918d8d7212 */ /* 0x000fe400078efe90 */
[----:B------:R-:W-:Y:S02]  /*21780*/  SEL R204, RZ, 0x1, !P2 ;  /* 0x00000001ffcc7807 */ /* 0x000fe40005000000 */
[----:B------:R-:W-:Y:S01]  /*21790*/  SEL R144, RZ, 0x1, !P6 ;  /* 0x00000001ff907807 */ /* 0x000fe20007000000 */
[----:B0-----:R-:W-:Y:S01]  /*217a0*/  @P0 IMAD.WIDE.U32 R150, R197, 0x10, R146 ;  /* 0x00000010c5960825 */ /* 0x001fe200078e0092 */
[----:B------:R-:W-:-:S02]  /*217b0*/  LOP3.LUT R205, R205, R204, RZ, 0xfc, !PT ;  /* 0x000000cccdcd7212 */ /* 0x000fc400078efcff */
[----:B------:R-:W-:Y:S01]  /*217c0*/  LOP3.LUT R204, R141, R144, RZ, 0xfc, !PT ;  /* 0x000000908dcc7212 */ /* 0x000fe200078efcff */
[----:B------:R-:W-:-:S04]  /*217d0*/  IMAD.WIDE.U32 R144, R197, 0x10, R148 ;  /* 0x00000010c5907825 */ /* 0x000fc800078e0094 */
[----:B------:R1:W-:Y:S01]  /*217e0*/  STG.E.64 desc[UR6][R154.64], R204 ;  /* 0x000000cc9a007986 */ /* 0x0003e2000c101b06 */
        /* <DEDUP_REMOVED lines=22> */
.L_x_16186:
[----:B------:R2:W5:Y:S04]  /*21950*/  @P0 LDG.E.128 R172, desc[UR6][R150.64] ;  /* 0x0000000696ac0981 */ /* 0x000568000c1e1d00 */
[----:B------:R2:W5:Y:S04]  /*21960*/  @P1 LDG.E.128 R108, desc[UR6][R142.64] ;  /* 0x000000068e6c1981 */ /* 0x000568000c1e1d00 */
[----:B------:R2:W5:Y:S04]  /*21970*/  @P1 LDG.E.128 R104, desc[UR6][R142.64+0x10] ;  /* 0x000010068e681981 */ /* 0x000568000c1e1d00 */
[----:B0-----:R-:W5:Y:S01]  /*21980*/  LDG.E.128 R144, desc[UR6][R144.64] ;  /* 0x0000000690907981 */ /* 0x001f62000c1e1d00 */
[----:B------:R-:W-:Y:S05]  /*21990*/  @!P0 BRA `(.L_x_16187) ;  /* 0x0000005400b48947 */ /* 0x000fea0003800000 */
        /* <DEDUP_REMOVED lines=16> */
.L_x_16190:
        /* <DEDUP_REMOVED lines=13> */
.L_x_16192:
[----:B------:R-:W-:Y:S05]  /*21b70*/  BSYNC.RECONVERGENT B1 ;  /* 0x0000000000017941 */ /* 0x000fea0003800200 */
.L_x_16191:
[----:B------:R-:W-:Y:S01]  /*21b80*/  IMAD.WIDE.U32 R150, R160, -0x326172a9, RZ ;  /* 0xcd9e8d57a0967825 */ /* 0x000fe200078e00ff */
[----:B-1----:R-:W-:-:S03]  /*21b90*/  LOP3.LUT R154, R165, R143, R3, 0x96, !PT ;  /* 0x0000008fa59a7212 */ /* 0x002fc600078e9603 */
        /* <DEDUP_REMOVED lines=40> */
[----:B------:R-:W-:-:S03]  /*21e20*/  IADD3 R143, PT, PT, R2, -0x700cb87f, RZ ;  /* 0x8ff34781028f7810 */ /* 0x000fc60007ffe0ff */
[----:B------:R-:W-:Y:S01]  /*21e30*/  IMAD.WIDE.U32 R150, R141, -0x2daee0ad, RZ ;  /* 0xd2511f538d967825 */ /* 0x000fe200078e00ff */
[----:B------:R-:W-:-:S03]  /*21e40*/  LOP3.LUT R194, R143, R142, R153, 0x96, !PT ;  /* 0x0000008e8fc27212 */ /* 0x000fc600078e9699 */
[----:B------:R-:W-:Y:S02]  /*21e50*/  VIADD R141, R3, 0x96a522ad ;  /* 0x96a522ad038d7836 */ /* 0x000fe40000000000 */
[----:B------:R-:W-:-:S03]  /*21e60*/  IMAD.MOV.U32 R143, RZ, RZ, RZ ;  /* 0x000000ffff8f7224 */ /* 0x000fc600078e00ff */
[----:B------:R-:W-:Y:S02]  /*21e70*/  LOP3.LUT R198, R141, R198, R151, 0x96, !PT ;  /* 0x000000c68dc67212 */ /* 0x000fe400078e9697 */
[----:B------:R-:W-:-:S07]  /*21e80*/  MOV R141, R140 ;  /* 0x0000008c008d7202 */ /* 0x000fce0000000f00 */
.L_x_16189:
[----:B------:R-:W-:Y:S05]  /*21e90*/  BSYNC.RECONVERGENT B0 ;  /* 0x0000000000007941 */ /* 0x000fea0003800200 */
.L_x_16188:
        /* <DEDUP_REMOVED lines=21> */
.L_x_16195:
        /* <DEDUP_REMOVED lines=13> */
.L_x_16197:
[----:B------:R-:W-:Y:S05]  /*220c0*/  BSYNC.RECONVERGENT B1 ;  /* 0x0000000000017941 */ /* 0x000fea0003800200 */
.L_x_16196:
[----:B-1----:R-:W-:Y:S01]  /*220d0*/  IMAD.WIDE.U32 R152, R160, -0x326172a9, RZ ;  /* 0xcd9e8d57a0987825 */ /* 0x002fe200078e00ff */
        /* <DEDUP_REMOVED lines=44> */
[----:B------:R-:W-:Y:S02]  /*223a0*/  LOP3.LUT R194, R143, R142, R155, 0x96, !PT ;  /* 0x0000008e8fc27212 */ /* 0x000fe400078e969b */
[----:B------:R-:W-:Y:S01]  /*223b0*/  MOV R142, R150 ;  /* 0x00000096008e7202 */ /* 0x000fe20000000f00 */
[----:B------:R-:W-:Y:S02]  /*223c0*/  VIADD R141, R3, 0x96a522ad ;  /* 0x96a522ad038d7836 */ /* 0x000fe40000000000 */
[----:B------:R-:W-:-:S03]  /*223d0*/  IMAD.MOV.U32 R150, RZ, RZ, R152 ;  /* 0x000000ffff967224 */ /* 0x000fc600078e0098 */
[----:B------:R-:W-:-:S07]  /*223e0*/  LOP3.LUT R198, R141, R198, R153, 0x96, !PT ;  /* 0x000000c68dc67212 */ /* 0x000fce00078e9699 */
.L_x_16194:
[----:B------:R-:W-:Y:S05]  /*223f0*/  BSYNC.RECONVERGENT B0 ;  /* 0x0000000000007941 */ /* 0x000fea0003800200 */
.L_x_16193:
[----:B------:R-:W-:Y:S01]  /*22400*/  I2FP.F32.U32 R141, R142 ;  /* 0x0000008e008d7245 */ /* 0x000fe20000201000 */
[----:B------:R-:W-:Y:S01]  /*22410*/  BSSY.RECONVERGENT B0, `(.L_x_16198) ;  /* 0x0000056000007945 */ /* 0x000fe20003800200 */
[----:B------:R-:W-:Y:S02]  /*22420*/  SHF.L.U32 R143, R172, 0x10, RZ ;  /* 0x00000010ac8f7819 */ /* 0x000fe400000006ff */
[----:B------:R-:W-:Y:S01]  /*22430*/  ISETP.NE.AND P3, PT, R151, 0x1, PT ;  /* 0x000000019700780c */ /* 0x000fe20003f65270 */
[----:B------:R-:W-:Y:S01]  /*22440*/  FFMA.FTZ R142, R141, R188, 1.1641532182693481445e-10 ;  /* 0x2f0000008d8e7423 */ /* 0x000fe200000100bc */
[----:B------:R-:W-:Y:S01]  /*22450*/  FSEL R141, R140, RZ, P4 ;  /* 0x000000ff8c8d7208 */ /* 0x000fe20002000000 */
[----:B------:R-:W-:-:S03]  /*22460*/  FMUL.FTZ R143, R143, R190 ;  /* 0x000000be8f8f7220 */ /* 0x000fc60000410000 */
        /* <DEDUP_REMOVED lines=16> */
.L_x_16200:
        /* <DEDUP_REMOVED lines=13> */
.L_x_16202:
[----:B------:R-:W-:Y:S05]  /*22640*/  BSYNC.RECONVERGENT B1 ;  /* 0x0000000000017941 */ /* 0x000fea0003800200 */
.L_x_16201:
[----:B-1----:R-:W-:Y:S01]  /*22650*/  IMAD.WIDE.U32 R152, R160, -0x326172a9, RZ ;  /* 0xcd9e8d57a0987825 */ /* 0x002fe200078e00ff */
        /* <DEDUP_REMOVED lines=45> */
[----:B------:R-:W-:-:S03]  /*22930*/  HFMA2 R143, -RZ, RZ, 0, 0 ;  /* 0x00000000ff8f7431 */ /* 0x000fc600000001ff */
[----:B------:R-:W-:Y:S01]  /*22940*/  LOP3.LUT R198, R141, R198, R153, 0x96, !PT ;  /* 0x000000c68dc67212 */ /* 0x000fe200078e9699 */
[----:B------:R-:W-:Y:S02]  /*22950*/  IMAD.MOV.U32 R141, RZ, RZ, R150 ;  /* 0x000000ffff8d7224 */ /* 0x000fe400078e0096 */
[----:B------:R-:W-:-:S07]  /*22960*/  IMAD.MOV.U32 R150, RZ, RZ, R152 ;  /* 0x000000ffff967224 */ /* 0x000fce00078e0098 */
.L_x_16199:
[----:B------:R-:W-:Y:S05]  /*22970*/  BSYNC.RECONVERGENT B0 ;  /* 0x0000000000007941 */ /* 0x000fea0003800200 */
.L_x_16198:
[----:B------:R-:W-:Y:S01]  /*22980*/  I2FP.F32.U32 R141, R141 ;  /* 0x0000008d008d7245 */ /* 0x000fe20000201000 */
[----:B------:R-:W-:Y:S01]  /*22990*/  BSSY.RECONVERGENT B0, `(.L_x_16203) ;  /* 0x0000053000007945 */ /* 0x000fe20003800200 */
[----:B------:R-:W-:Y:S02]  /*229a0*/  ISETP.NE.AND P2, PT, R143, 0x1, PT ;  /* 0x000000018f00780c */ /* 0x000fe40003f45270 */
[----:B------:R-:W-:Y:S01]  /*229b0*/  LOP3.LUT R202, R202, 0xfffffff7, RZ, 0xc0, !PT ;  /* 0xfffffff7caca7812 */ /* 0x000fe200078ec0ff */
[----:B------:R-:W-:Y:S01]  /*229c0*/  FFMA.FTZ R142, R141, R188, 1.1641532182693481445e-10 ;  /* 0x2f0000008d8e7423 */ /* 0x000fe200000100bc */
[----:B------:R-:W-:Y:S02]  /*229d0*/  IMAD.U32 R141, R144, 0x10000, RZ ;  /* 0x00010000908d7824 */ /* 0x000fe400078e00ff */
[----:B------:R-:W-:Y:S02]  /*229e0*/  IMAD.MOV.U32 R144, RZ, RZ, 0x2 ;  /* 0x00000002ff907424 */ /* 0x000fe400078e00ff */
        /* <DEDUP_REMOVED lines=13> */
.L_x_16205:
        /* <DEDUP_REMOVED lines=13> */
.L_x_16207:
[----:B------:R-:W-:Y:S05]  /*22b90*/  BSYNC.RECONVERGENT B1 ;  /* 0x0000000000017941 */ /* 0x000fea0003800200 */
.L_x_16206:
        /* <DEDUP_REMOVED lines=43> */
[----:B------:R-:W-:Y:S02]  /*22e50*/  IMAD.MOV.U32 R196, RZ, RZ, R154 ;  /* 0x000000ffffc47224 */ /* 0x000fe400078e009a */
[----:B------:R-:W-:Y:S01]  /*22e60*/  IMAD.WIDE.U32 R152, R151, -0x2daee0ad, RZ ;  /* 0xd2511f5397987825 */ /* 0x000fe200078e00ff */
[----:B------:R-:W-:Y:S02]  /*22e70*/  IADD3 R151, PT, PT, R3, -0x695add53, RZ ;  /* 0x96a522ad03977810 */ /* 0x000fe40007ffe0ff */
[----:B------:R-:W-:Y:S01]  /*22e80*/  LOP3.LUT R194, R143, R142, R155, 0x96, !PT ;  /* 0x0000008e8fc27212 */ /* 0x000fe200078e969b */
[----:B------:R-:W-:Y:S01]  /*22e90*/  IMAD.MOV.U32 R142, RZ, RZ, R150 ;  /* 0x000000ffff8e7224 */ /* 0x000fe200078e0096 */
[----:B------:R-:W-:-:S02]  /*22ea0*/  LOP3.LUT R198, R151, R198, R153, 0x96, !PT ;  /* 0x000000c697c67212 */ /* 0x000fc400078e9699 */
[----:B------:R-:W-:-:S07]  /*22eb0*/  MOV R150, R152 ;  /* 0x0000009800967202 */ /* 0x000fce0000000f00 */
.L_x_16204:
[----:B------:R-:W-:Y:S05]  /*22ec0*/  BSYNC.RECONVERGENT B0 ;  /* 0x0000000000007941 */ /* 0x000fea0003800200 */
.L_x_16203:
[----:B------:R-:W-:Y:S01]  /*22ed0*/  I2FP.F32.U32 R143, R142 ;  /* 0x0000008e008f7245 */ /* 0x000fe20000201000 */
[----:B------:R-:W-:Y:S01]  /*22ee0*/  BSSY.RECONVERGENT B0, `(.L_x_16208) ;  /* 0x0000057000007945 */ /* 0x000fe20003800200 */
[----:B------:R-:W-:Y:S02]  /*22ef0*/  PRMT R142, R172, 0x7632, R142 ;  /* 0x00007632ac8e7816 */ /* 0x000fe4000000008e */
        /* <DEDUP_REMOVED lines=9> */
[----:B------:R-:W-:Y:S02]  /*22f90*/  HFMA2 R151, -RZ, RZ, 0, 1.1920928955078125e-07 ;  /* 0x00000002ff977431 */ /* 0x000fe400000001ff */
        /* <DEDUP_REMOVED lines=11> */
.L_x_16210:
        /* <DEDUP_REMOVED lines=13> */
.L_x_16212:
[----:B------:R-:W-:Y:S05]  /*23120*/  BSYNC.RECONVERGENT B1 ;  /* 0x0000000000017941 */ /* 0x000fea0003800200 */
.L_x_16211:
        /* <DEDUP_REMOVED lines=48> */
[----:B------:R-:W-:Y:S01]  /*23430*/  LOP3.LUT R198, R151, R198, R153, 0x96, !PT ;  /* 0x000000c697c67212 */ /* 0x000fe200078e9699 */
[----:B------:R-:W-:-:S07]  /*23440*/  IMAD.MOV.U32 R151, RZ, RZ, RZ ;  /* 0x000000ffff977224 */ /* 0x000fce00078e00ff */
.L_x_16209:
[----:B------:R-:W-:Y:S05]  /*23450*/  BSYNC.RECONVERGENT B0 ;  /* 0x0000000000007941 */ /* 0x000fea0003800200 */
.L_x_16208:
[----:B------:R-:W-:Y:S01]  /*23460*/  I2FP.F32.U32 R143, R142 ;  /* 0x0000008e008f7245 */ /* 0x000fe20000201000 */
[----:B------:R-:W-:Y:S01]  /*23470*/  BSSY.RECONVERGENT B0, `(.L_x_16213) ;  /* 0x0000054000007945 */ /* 0x000fe20003800200 */
[----:B------:R-:W-:Y:S01]  /*23480*/  ISETP.NE.AND P2, PT, R151, 0x1, PT ;  /* 0x000000019700780c */ /* 0x000fe20003f45270 */
[----:B-1----:R-:W-:Y:S01]  /*23490*/  IMAD.MOV.U32 R152, RZ, RZ, 0x2 ;  /* 0x00000002ff987424 */ /* 0x002fe200078e00ff */
[----:B------:R-:W-:Y:S01]  /*234a0*/  LOP3.LUT R202, R202, 0xfffffffb, RZ, 0xc0, !PT ;  /* 0xfffffffbcaca7812 */ /* 0x000fe200078ec0ff */
[----:B------:R-:W-:Y:S01]  /*234b0*/  FFMA.FTZ R142, R143, R188, 1.1641532182693481445e-10 ;  /* 0x2f0000008f8e7423 */ /* 0x000fe200000100bc */
[C---:B------:R-:W-:Y:S01]  /*234c0*/  SHF.L.U32 R143, R145.reuse, 0x10, RZ ;  /* 0x00000010918f7819 */ /* 0x040fe200000006ff */
        /* <DEDUP_REMOVED lines=14> */
.L_x_16215:
        /* <DEDUP_REMOVED lines=13> */
.L_x_16217:
[----:B------:R-:W-:Y:S05]  /*23680*/  BSYNC.RECONVERGENT B1 ;  /* 0x0000000000017941 */ /* 0x000fea0003800200 */
.L_x_16216:
        /* <DEDUP_REMOVED lines=45> */
[----:B------:R-:W-:Y:S01]  /*23960*/  HFMA2 R152, -RZ, RZ, 0, 0 ;  /* 0x00000000ff987431 */ /* 0x000fe200000001ff */
[----:B------:R-:W-:Y:S01]  /*23970*/  MOV R196, R168 ;  /* 0x000000a800c47202 */ /* 0x000fe20000000f00 */
[----:B------:R-:W-:Y:S02]  /*23980*/  VIADD R143, R3, 0x96a522ad ;  /* 0x96a522ad038f7836 */ /* 0x000fe40000000000 */
[----:B------:R-:W-:-:S03]  /*23990*/  IMAD.MOV.U32 R150, RZ, RZ, R154 ;  /* 0x000000ffff967224 */ /* 0x000fc600078e009a */
[----:B------:R-:W-:-:S07]  /*239a0*/  LOP3.LUT R198, R143, R198, R155, 0x96, !PT ;  /* 0x000000c68fc67212 */ /* 0x000fce00078e969b */
.L_x_16214:
[----:B------:R-:W-:Y:S05]  /*239b0*/  BSYNC.RECONVERGENT B0 ;  /* 0x0000000000007941 */ /* 0x000fea0003800200 */
.L_x_16213:
        /* <DEDUP_REMOVED lines=23> */
.L_x_16220:
        /* <DEDUP_REMOVED lines=13> */
.L_x_16222:
[----:B------:R-:W-:Y:S05]  /*23c00*/  BSYNC.RECONVERGENT B1 ;  /* 0x0000000000017941 */ /* 0x000fea0003800200 */
.L_x_16221:
        /* <DEDUP_REMOVED lines=46> */
[----:B------:R-:W-:Y:S01]  /*23ef0*/  IMAD.MOV.U32 R151, RZ, RZ, RZ ;  /* 0x000000ffff977224 */ /* 0x000fe200078e00ff */
[----:B------:R-:W-:Y:S01]  /*23f00*/  LOP3.LUT R198, R143, R198, R155, 0x96, !PT ;  /* 0x000000c68fc67212 */ /* 0x000fe200078e969b */
[----:B------:R-:W-:Y:S01]  /*23f10*/  IMAD.MOV.U32 R143, RZ, RZ, R150 ;  /* 0x000000ffff8f7224 */ /* 0x000fe200078e0096 */
[----:B------:R-:W-:-:S07]  /*23f20*/  MOV R150, R154 ;  /* 0x0000009a00967202 */ /* 0x000fce0000000f00 */
.L_x_16219:
[----:B------:R-:W-:Y:S05]  /*23f30*/  BSYNC.RECONVERGENT B0 ;  /* 0x0000000000007941 */ /* 0x000fea0003800200 */
.L_x_16218:
        /* <DEDUP_REMOVED lines=8> */
[----:B------:R-:W-:Y:S02]  /*23fc0*/  IMAD.MOV.U32 R144, RZ, RZ, R196 ;  /* 0x000000ffff907224 */ /* 0x000fe400078e00c4 */
[----:B------:R-:W-:-:S10]  /*23fd0*/  FMUL.FTZ R143, R143, R190 ;  /* 0x000000be8f8f7220 */ /* 0x000fd40000410000 */
        /* <DEDUP_REMOVED lines=10> */
.L_x_16225:
        /* <DEDUP_REMOVED lines=13> */
.L_x_16227:
[----:B------:R-:W-:Y:S05]  /*24150*/  BSYNC.RECONVERGENT B1 ;  /* 0x0000000000017941 */ /* 0x000fea0003800200 */
.L_x_16226:
        /* <DEDUP_REMOVED lines=47> */
[----:B------:R-:W-:Y:S02]  /*24450*/  IMAD.MOV.U32 R150, RZ, RZ, R152 ;  /* 0x000000ffff967224 */ /* 0x000fe400078e0098 */
[----:B------:R-:W-:Y:S01]  /*24460*/  IMAD.MOV.U32 R152, RZ, RZ, RZ ;  /* 0x000000ffff987224 */ /* 0x000fe200078e00ff */
[----:B------:R-:W-:-:S07]  /*24470*/  LOP3.LUT R198, R151, R198, R153, 0x96, !PT ;  /* 0x000000c697c67212 */ /* 0x000fce00078e9699 */
.L_x_16224:
[----:B------:R-:W-:Y:S05]  /*24480*/  BSYNC.RECONVERGENT B0 ;  /* 0x0000000000007941 */ /* 0x000fea0003800200 */
.L_x_16223:
        /* <DEDUP_REMOVED lines=24> */
.L_x_16230:
        /* <DEDUP_REMOVED lines=13> */
.L_x_16232:
[----:B------:R-:W-:Y:S05]  /*246e0*/  BSYNC.RECONVERGENT B1 ;  /* 0x0000000000017941 */ /* 0x000fea0003800200 */
.L_x_16231:
        /* <DEDUP_REMOVED lines=47> */
[----:B------:R-:W-:Y:S01]  /*249e0*/  IMAD.MOV.U32 R150, RZ, RZ, R152 ;  /* 0x000000ffff967224 */ /* 0x000fe200078e0098 */
[----:B------:R-:W-:Y:S01]  /*249f0*/  LOP3.LUT R198, R151, R198, R153, 0x96, !PT ;  /* 0x000000c697c67212 */ /* 0x000fe200078e9699 */
[----:B------:R-:W-:-:S07]  /*24a00*/  HFMA2 R153, -RZ, RZ, 0, 0 ;  /* 0x00000000ff997431 */ /* 0x000fce00000001ff */
.L_x_16229:
[----:B------:R-:W-:Y:S05]  /*24a10*/  BSYNC.RECONVERGENT B0 ;  /* 0x0000000000007941 */ /* 0x000fea0003800200 */
.L_x_16228:
        /* <DEDUP_REMOVED lines=19> */
.L_x_16235:
        /* <DEDUP_REMOVED lines=13> */
.L_x_16237:
[----:B------:R-:W-:Y:S05]  /*24c20*/  BSYNC.RECONVERGENT B1 ;  /* 0x0000000000017941 */ /* 0x000fea0003800200 */
.L_x_16236:
        /* <DEDUP_REMOVED lines=47> */
[----:B------:R-:W-:Y:S01]  /*24f20*/  MOV R150, R154 ;  /* 0x0000009a00967202 */ /* 0x000fe20000000f00 */
[----:B------:R-:W-:Y:S01]  /*24f30*/  IMAD.MOV.U32 R154, RZ, RZ, RZ ;  /* 0x000000ffff9a7224 */ /* 0x000fe200078e00ff */
[----:B------:R-:W-:-:S07]  /*24f40*/  LOP3.LUT R198, R145, R198, R155, 0x96, !PT ;  /* 0x000000c691c67212 */ /* 0x000fce00078e969b */
.L_x_16234:
[----:B------:R-:W-:Y:S05]  /*24f50*/  BSYNC.RECONVERGENT B0 ;  /* 0x0000000000007941 */ /* 0x000fea0003800200 */
.L_x_16233:
        /* <DEDUP_REMOVED lines=23> */
.L_x_16240:
        /* <DEDUP_REMOVED lines=13> */
.L_x_16242:
[----:B------:R-:W-:Y:S05]  /*251a0*/  BSYNC.RECONVERGENT B1 ;  /* 0x0000000000017941 */ /* 0x000fea0003800200 */
.L_x_16241:
        /* <DEDUP_REMOVED lines=50> */
.L_x_16239:
[----:B------:R-:W-:Y:S05]  /*254d0*/  BSYNC.RECONVERGENT B0 ;  /* 0x0000000000007941 */ /* 0x000fea0003800200 */
.L_x_16238:
        /* <DEDUP_REMOVED lines=18> */
.L_x_16245:
        /* <DEDUP_REMOVED lines=13> */
.L_x_16247:
[----:B------:R-:W-:Y:S05]  /*256d0*/  BSYNC.RECONVERGENT B1 ;  /* 0x0000000000017941 */ /* 0x000fea0003800200 */
.L_x_16246:
        /* <DEDUP_REMOVED lines=50> */
.L_x_16244:
[----:B------:R-:W-:Y:S05]  /*25a00*/  BSYNC.RECONVERGENT B0 ;  /* 0x0000000000007941 */ /* 0x000fea0003800200 */
.L_x_16243:
        /* <DEDUP_REMOVED lines=24> */
.L_x_16250:
        /* <DEDUP_REMOVED lines=13> */
.L_x_16252:
[----:B------:R-:W-:Y:S05]  /*25c60*/  BSYNC.RECONVERGENT B1 ;  /* 0x0000000000017941 */ /* 0x000fea0003800200 */
.L_x_16251:
        /* <DEDUP_REMOVED lines=50> */
.L_x_16249:
[----:B------:R-:W-:Y:S05]  /*25f90*/  BSYNC.RECONVERGENT B0 ;  /* 0x0000000000007941 */ /* 0x000fea0003800200 */
.L_x_16248:
        /* <DEDUP_REMOVED lines=19> */
.L_x_16255:
        /* <DEDUP_REMOVED lines=13> */
.L_x_16257:
[----:B------:R-:W-:Y:S05]  /*261a0*/  BSYNC.RECONVERGENT B1 ;  /* 0x0000000000017941 */ /* 0x000fea0003800200 */
.L_x_16256:
        /* <DEDUP_REMOVED lines=45> */
[----:B------:R-:W-:-:S05]  /*26480*/  VIADD R151, R3, 0x96a522ad ;  /* 0x96a522ad03977836 */ /* 0x000fca0000000000 */
[----:B------:R-:W-:Y:S02]  /*26490*/  LOP3.LUT R198, R151, R198, R155, 0x96, !PT ;  /* 0x000000c697c67212 */ /* 0x000fe400078e969b */
[----:B------:R-:W-:Y:S01]  /*264a0*/  MOV R151, R150 ;  /* 0x0000009600977202 */ /* 0x000fe20000000f00 */
[----:B------:R-:W-:Y:S02]  /*264b0*/  IMAD.MOV.U32 R150, RZ, RZ, R154 ;  /* 0x000000ffff967224 */ /* 0x000fe400078e009a */
[----:B------:R-:W-:-:S07]  /*264c0*/  IMAD.MOV.U32 R154, RZ, RZ, RZ ;  /* 0x000000ffff9a7224 */ /* 0x000fce00078e00ff */
.L_x_16254:
[----:B------:R-:W-:Y:S05]  /*264d0*/  BSYNC.RECONVERGENT B0 ;  /* 0x0000000000007941 */ /* 0x000fea0003800200 */
.L_x_16253:
[----:B------:R-:W-:Y:S01]  /*264e0*/  I2FP.F32.U32 R151, R151 ;  /* 0x0000009700977245 */ /* 0x000fe20000201000 */
[----:B------:R-:W-:Y:S01]  /*264f0*/  BSSY.RECONVERGENT B0, `(.L_x_16258) ;  /* 0x0000056000007945 */ /* 0x000fe20003800200 */
[----:B------:R-:W-:Y:S02]  /*26500*/  SHF.L.U32 R153, R175, 0x10, RZ ;  /* 0x00000010af997819 */ /* 0x000fe400000006ff */
[----:B------:R-:W-:Y:S01]  /*26510*/  FSEL R146, R146, RZ, P4 ;  /* 0x000000ff92927208 */ /* 0x000fe20002000000 */
[----:B------:R-:W-:Y:S02]  /*26520*/  FFMA.FTZ R152, R151, R188, 1.1641532182693481445e-10 ;  /* 0x2f00000097987423 */ /* 0x000fe400000100bc */
[----:B------:R-:W-:Y:S01]  /*26530*/  FMUL.FTZ R151, R153, R190 ;  /* 0x000000be99977220 */ /* 0x000fe20000410000 */
[----:B------:R-:W-:Y:S02]  /*26540*/  IMAD.MOV.U32 R153, RZ, RZ, 0x2 ;  /* 0x00000002ff997424 */ /* 0x000fe400078e00ff */
        /* <DEDUP_REMOVED lines=16> */
.L_x_16260:
        /* <DEDUP_REMOVED lines=13> */
.L_x_16262:
[----:B------:R-:W-:Y:S05]  /*26720*/  BSYNC.RECONVERGENT B1 ;  /* 0x0000000000017941 */ /* 0x000fea0003800200 */
.L_x_16261:
        /* <DEDUP_REMOVED lines=50> */
.L_x_16259:
[----:B------:R-:W-:Y:S05]  /*26a50*/  BSYNC.RECONVERGENT B0 ;  /* 0x0000000000007941 */ /* 0x000fea0003800200 */
.L_x_16258:
        /* <DEDUP_REMOVED lines=18> */
.L_x_16265:
        /* <DEDUP_REMOVED lines=15> */
.L_x_16267:
[----:B------:R-:W-:Y:S05]  /*26c70*/  BSYNC.RECONVERGENT B1 ;  /* 0x0000000000017941 */ /* 0x000fea0003800200 */
.L_x_16266:
        /* <DEDUP_REMOVED lines=49> */
[----:B------:R-:W-:-:S07]  /*26f90*/  LOP3.LUT R198, R155, R198, R153, 0x96, !PT ;  /* 0x000000c69bc67212 */ /* 0x000fce00078e9699 */
.L_x_16264:
[----:B------:R-:W-:Y:S05]  /*26fa0*/  BSYNC.RECONVERGENT B0 ;  /* 0x0000000000007941 */ /* 0x000fea0003800200 */
.L_x_16263:
        /* <DEDUP_REMOVED lines=12> */
.L_x_16187:
[----:B------:R-:W-:Y:S01]  /*27070*/  ISETP.NE.AND P2, PT, R192, 0x1, PT ;  /* 0x00000001c000780c */ /* 0x000fe20003f45270 */
[----:B------:R-:W-:Y:S01]  /*27080*/  BSSY.RECONVERGENT B0, `(.L_x_16269) ;  /* 0x000004e000007945 */ /* 0x000fe20003800200 */
[----:B--2---:R-:W-:Y:S01]  /*27090*/  MOV R142, 0x2 ;  /* 0x00000002008e7802 */ /* 0x004fe20000000f00 */
        /* <DEDUP_REMOVED lines=13> */
.L_x_16271:
        /* <DEDUP_REMOVED lines=13> */
.L_x_16273:
[----:B------:R-:W-:Y:S05]  /*27240*/  BSYNC.RECONVERGENT B1 ;  /* 0x0000000000017941 */ /* 0x000fea0003800200 */
.L_x_16272:
[----:B------:R-:W-:Y:S01]  /*27250*/  IMAD.WIDE.U32 R150, R160, -0x326172a9, RZ ;  /* 0xcd9e8d57a0967825 */ /* 0x000fe200078e00ff */
[----:B-1----:R-:W-:Y:S02]  /*27260*/  LOP3.LUT R154, R165, R143, R3, 0x96, !PT ;  /* 0x0000008fa59a7212 */ /* 0x002fe400078e9603 */
        /* <DEDUP_REMOVED lines=46> */
[----:B------:R-:W-:-:S07]  /*27550*/  MOV R141, R140 ;  /* 0x0000008c008d7202 */ /* 0x000fce0000000f00 */
.L_x_16270:
[----:B------:R-:W-:Y:S05]  /*27560*/  BSYNC.RECONVERGENT B0 ;  /* 0x0000000000007941 */ /* 0x000fea0003800200 */
.L_x_16269:
        /* <DEDUP_REMOVED lines=20> */
.L_x_16276:
        /* <DEDUP_REMOVED lines=13> */
.L_x_16278:
[----:B------:R-:W-:Y:S05]  /*27780*/  BSYNC.RECONVERGENT B1 ;  /* 0x0000000000017941 */ /* 0x000fea0003800200 */
.L_x_16277:
[----:B------:R-:W-:Y:S01]  /*27790*/  IMAD.WIDE.U32 R154, R160, -0x326172a9, RZ ;  /* 0xcd9e8d57a09a7825 */ /* 0x000fe200078e00ff */
[----:B------:R-:W-:-:S03]  /*277a0*/  LOP3.LUT R204, R165, R153, R3, 0x96, !PT ;  /* 0x00000099a5cc7212 */ /* 0x000fc600078e9603 */
[----:B------:R-:W-:Y:S01]  /*277b0*/  HFMA2 R144, -RZ, RZ, 0, 0 ;  /* 0x00000000ff907431 */ /* 0x000fe200000001ff */
[----:B------:R-:W-:Y:S02]  /*277c0*/  IADD3 R151, PT, PT, R2, 0x1715609d, RZ ;  /* 0x1715609d02977810 */ /* 0x000fe40007ffe0ff */
        /* <DEDUP_REMOVED lines=46> */
.L_x_16275:
[----:B------:R-:W-:Y:S05]  /*27ab0*/  BSYNC.RECONVERGENT B0 ;  /* 0x0000000000007941 */ /* 0x000fea0003800200 */
.L_x_16274:
[----:B------:R-:W-:Y:S01]  /*27ac0*/  I2FP.F32.U32 R151, R140 ;  /* 0x0000008c00977245 */ /* 0x000fe20000201000 */
[----:B------:R-:W-:Y:S01]  /*27ad0*/  BSSY.RECONVERGENT B0, `(.L_x_16279) ;  /* 0x0000052000007945 */ /* 0x000fe20003800200 */
[----:B------:R-:W-:Y:S01]  /*27ae0*/  ISETP.NE.AND P2, PT, R144, 0x1, PT ;  /* 0x000000019000780c */ /* 0x000fe20003f45270 */
[----:B------:R-:W-:Y:S01]  /*27af0*/  IMAD.U32 R143, R143, 0x10000, RZ ;  /* 0x000100008f8f7824 */ /* 0x000fe200078e00ff */
[----:B------:R-:W-:Y:S01]  /*27b00*/  LOP3.LUT R202, R202, 0xfffffff7, RZ, 0xc0, !PT ;  /* 0xfffffff7caca7812 */ /* 0x000fe200078ec0ff */
[----:B------:R-:W-:Y:S01]  /*27b10*/  FFMA.FTZ R140, R151, R188, 1.1641532182693481445e-10 ;  /* 0x2f000000978c7423 */ /* 0x000fe200000100bc */
[----:B-1----:R-:W-:-:S04]  /*27b20*/  MOV R152, 0x2 ;  /* 0x0000000200987802 */ /* 0x002fc80000000f00 */
        /* <DEDUP_REMOVED lines=12> */
.L_x_16281:
        /* <DEDUP_REMOVED lines=13> */
.L_x_16283:
[----:B------:R-:W-:Y:S05]  /*27cc0*/  BSYNC.RECONVERGENT B1 ;  /* 0x0000000000017941 */ /* 0x000fea0003800200 */
.L_x_16282:
        /* <DEDUP_REMOVED lines=46> */
[----:B------:R-:W-:Y:S02]  /*27fb0*/  LOP3.LUT R194, R151, R154, R205, 0x96, !PT ;  /* 0x0000009a97c27212 */ /* 0x000fe400078e96cd */
[----:B------:R-:W-:Y:S01]  /*27fc0*/  MOV R150, R152 ;  /* 0x0000009800967202 */ /* 0x000fe20000000f00 */
[----:B------:R-:W-:Y:S01]  /*27fd0*/  IMAD.MOV.U32 R152, RZ, RZ, RZ ;  /* 0x000000ffff987224 */ /* 0x000fe200078e00ff */
[----:B------:R-:W-:-:S07]  /*27fe0*/  LOP3.LUT R198, R155, R198, R153, 0x96, !PT ;  /* 0x000000c69bc67212 */ /* 0x000fce00078e9699 */
.L_x_16280:
[----:B------:R-:W-:Y:S05]  /*27ff0*/  BSYNC.RECONVERGENT B0 ;  /* 0x0000000000007941 */ /* 0x000fea0003800200 */
.L_x_16279:
        /* <DEDUP_REMOVED lines=20> */
.L_x_16286:
        /* <DEDUP_REMOVED lines=13> */
.L_x_16288:
[----:B------:R-:W-:Y:S05]  /*28210*/  BSYNC.RECONVERGENT B1 ;  /* 0x0000000000017941 */ /* 0x000fea0003800200 */
.L_x_16287:
        /* <DEDUP_REMOVED lines=49> */
[----:B------:R-:W-:-:S07]  /*28530*/  IMAD.MOV.U32 R150, RZ, RZ, R152 ;  /* 0x000000ffff967224 */ /* 0x000fce00078e0098 */
.L_x_16285:
[----:B------:R-:W-:Y:S05]  /*28540*/  BSYNC.RECONVERGENT B0 ;  /* 0x0000000000007941 */ /* 0x000fea0003800200 */
.L_x_16284:
[----:B------:R-:W-:Y:S01]  /*28550*/  I2FP.F32.U32 R145, R142 ;  /* 0x0000008e00917245 */ /* 0x000fe20000201000 */
[----:B------:R-:W-:Y:S01]  /*28560*/  BSSY.RECONVERGENT B0, `(.L_x_16289) ;  /* 0x0000052000007945 */ /* 0x000fe20003800200 */
[----:B------:R-:W-:Y:S02]  /*28570*/  ISETP.NE.AND P2, PT, R144, 0x1, PT ;  /* 0x000000019000780c */ /* 0x000fe40003f45270 */
[----:B------:R-:W-:Y:S01]  /*28580*/  LOP3.LUT R202, R202, 0xfffffffd, RZ, 0xc0, !PT ;  /* 0xfffffffdcaca7812 */ /* 0x000fe200078ec0ff */
[----:B------:R-:W-:Y:S01]  /*28590*/  FFMA.FTZ R142, R145, R188, 1.1641532182693481445e-10 ;  /* 0x2f000000918e7423 */ /* 0x000fe200000100bc */
[----:B------:R-:W-:Y:S02]  /*285a0*/  IMAD.U32 R145, R140, 0x10000, RZ ;  /* 0x000100008c917824 */ /* 0x000fe400078e00ff */
[----:B------:R-:W-:Y:S02]  /*285b0*/  IMAD.MOV.U32 R140, RZ, RZ, R196 ;  /* 0x000000ffff8c7224 */ /* 0x000fe400078e00c4 */
[----:B------:R-:W-:-:S02]  /*285c0*/  FSETP.LE.FTZ.AND P3, PT, R142, R189, PT ;  /* 0x000000bd8e00720b */ /* 0x000fc40003f73000 */
[----:B------:R-:W-:-:S11]  /*285d0*/  MOV R142, 0x2 ;  /* 0x00000002008e7802 */ /* 0x000fd60000000f00 */
        /* <DEDUP_REMOVED lines=10> */
.L_x_16291:
        /* <DEDUP_REMOVED lines=13> */
.L_x_16293:
[----:B------:R-:W-:Y:S05]  /*28750*/  BSYNC.RECONVERGENT B1 ;  /* 0x0000000000017941 */ /* 0x000fea0003800200 */
.L_x_16292:
        /* <DEDUP_REMOVED lines=48> */
[----:B------:R-:W-:Y:S02]  /*28a60*/  LOP3.LUT R198, R199, R198, R155, 0x96, !PT ;  /* 0x000000c6c7c67212 */ /* 0x000fe400078e969b */
[----:B------:R-:W-:-:S07]  /*28a70*/  MOV R150, R154 ;  /* 0x0000009a00967202 */ /* 0x000fce0000000f00 */
.L_x_16290:
[----:B------:R-:W-:Y:S05]  /*28a80*/  BSYNC.RECONVERGENT B0 ;  /* 0x0000000000007941 */ /* 0x000fea0003800200 */
.L_x_16289:
[----:B------:R-:W-:Y:S01]  /*28a90*/  ISETP.NE.AND P3, PT, R142, 0x1, PT ;  /* 0x000000018e00780c */ /* 0x000fe20003f65270 */
[----:B------:R-:W-:Y:S01]  /*28aa0*/  BSSY.RECONVERGENT B0, `(.L_x_16294) ;  /* 0x0000051000007945 */ /* 0x000fe20003800200 */
[----:B------:R-:W-:Y:S01]  /*28ab0*/  I2FP.F32.U32 R153, R140 ;  /* 0x0000008c00997245 */ /* 0x000fe20000201000 */
[----:B------:R-:W-:-:S04]  /*28ac0*/  IMAD.MOV.U32 R144, RZ, RZ, 0x2 ;  /* 0x00000002ff907424 */ /* 0x000fc800078e00ff */
[----:B------:R-:W-:Y:S01]  /*28ad0*/  FFMA.FTZ R140, R153, R188, 1.1641532182693481445e-10 ;  /* 0x2f000000998c7423 */ /* 0x000fe200000100bc */
[C---:B------:R-:W-:Y:S02]  /*28ae0*/  SHF.L.U32 R153, R146.reuse, 0x10, RZ ;  /* 0x0000001092997819 */ /* 0x040fe400000006ff */
[----:B------:R-:W-:Y:S02]  /*28af0*/  PRMT R146, R146, 0x7632, R146 ;  /* 0x0000763292927816 */ /* 0x000fe40000000092 */
        /* <DEDUP_REMOVED lines=11> */
.L_x_16296:
        /* <DEDUP_REMOVED lines=13> */
.L_x_16298:
[----:B------:R-:W-:Y:S05]  /*28c80*/  BSYNC.RECONVERGENT B1 ;  /* 0x0000000000017941 */ /* 0x000fea0003800200 */
.L_x_16297:
        /* <DEDUP_REMOVED lines=50> */
.L_x_16295:
[----:B------:R-:W-:Y:S05]  /*28fb0*/  BSYNC.RECONVERGENT B0 ;  /* 0x0000000000007941 */ /* 0x000fea0003800200 */
.L_x_16294:
[----:B------:R-:W-:Y:S01]  /*28fc0*/  ISETP.NE.AND P4, PT, R144, 0x1, PT ;  /* 0x000000019000780c */ /* 0x000fe20003f85270 */
[----:B------:R-:W-:Y:S01]  /*28fd0*/  BSSY.RECONVERGENT B0, `(.L_x_16299) ;  /* 0x0000050000007945 */ /* 0x000fe20003800200 */
[----:B------:R-:W-:Y:S01]  /*28fe0*/  I2FP.F32.U32 R155, R140 ;  /* 0x0000008c009b7245 */ /* 0x000fe20000201000 */
[----:B------:R-:W-:-:S04]  /*28ff0*/  IMAD.MOV.U32 R142, RZ, RZ, R196 ;  /* 0x000000ffff8e7224 */ /* 0x000fc800078e00c4 */
[----:B------:R-:W-:Y:S01]  /*29000*/  FFMA.FTZ R140, R155, R188, 1.1641532182693481445e-10 ;  /* 0x2f0000009b8c7423 */ /* 0x000fe200000100bc */
[----:B------:R-:W-:Y:S01]  /*29010*/  IMAD.U32 R155, R146, 0x10000, RZ ;  /* 0x00010000929b7824 */ /* 0x000fe200078e00ff */
[----:B------:R-:W-:-:S03]  /*29020*/  MOV R146, 0x2 ;  /* 0x0000000200927802 */ /* 0x000fc60000000f00 */
        /* <DEDUP_REMOVED lines=10> */
.L_x_16301:
        /* <DEDUP_REMOVED lines=13> */
.L_x_16303:
[----:B------:R-:W-:Y:S05]  /*291a0*/  BSYNC.RECONVERGENT B1 ;  /* 0x0000000000017941 */ /* 0x000fea0003800200 */
.L_x_16302:
        /* <DEDUP_REMOVED lines=46> */
[----:B------:R-:W-:Y:S02]  /*29490*/  MOV R196, R198 ;  /* 0x000000c600c47202 */ /* 0x000fe40000000f00 */
[----:B------:R-:W-:Y:S02]  /*294a0*/  LOP3.LUT R194, R201, R206, R199, 0x96, !PT ;  /* 0x000000cec9c27212 */ /* 0x000fe400078e96c7 */
[----:B------:R-:W-:Y:S02]  /*294b0*/  LOP3.LUT R198, R203, R204, R209, 0x96, !PT ;  /* 0x000000cccbc67212 */ /* 0x000fe400078e96d1 */
[----:B------:R-:W-:-:S07]  /*294c0*/  MOV R150, R208 ;  /* 0x000000d000967202 */ /* 0x000fce0000000f00 */
.L_x_16300:
[----:B------:R-:W-:Y:S05]  /*294d0*/  BSYNC.RECONVERGENT B0 ;  /* 0x0000000000007941 */ /* 0x000fea0003800200 */
.L_x_16299:
        /* <DEDUP_REMOVED lines=18> */
.L_x_16306:
        /* <DEDUP_REMOVED lines=13> */
.L_x_16308:
[----:B------:R-:W-:Y:S05]  /*296d0*/  BSYNC.RECONVERGENT B1 ;  /* 0x0000000000017941 */ /* 0x000fea0003800200 */
.L_x_16307:
[----:B------:R-:W-:Y:S01]  /*296e0*/  IMAD.WIDE.U32 R204, R160, -0x326172a9, RZ ;  /* 0xcd9e8d57a0cc7825 */ /* 0x000fe200078e00ff */
[----:B------:R-:W-:Y:S02]  /*296f0*/  LOP3.LUT R146, R165, R199, R3, 0x96, !PT ;  /* 0x000000c7a5927212 */ /* 0x000fe400078e9603 */
        /* <DEDUP_REMOVED lines=46> */
[----:B------:R-:W-:Y:S02]  /*299e0*/  HFMA2 R203, -RZ, RZ, 0, 0 ;  /* 0x00000000ffcb7431 */ /* 0x000fe400000001ff */
[----:B------:R-:W-:-:S07]  /*299f0*/  IMAD.MOV.U32 R150, RZ, RZ, R146 ;  /* 0x000000ffff967224 */ /* 0x000fce00078e0092 */
.L_x_16305:
[----:B------:R-:W-:Y:S05]  /*29a00*/  BSYNC.RECONVERGENT B0 ;  /* 0x0000000000007941 */ /* 0x000fea0003800200 */
.L_x_16304:
[-C--:B------:R-:W-:Y:S01]  /*29a10*/  FMUL.FTZ R142, R145, R190.reuse ;  /* 0x000000be918e7220 */ /* 0x080fe20000410000 */
[----:B------:R-:W-:Y:S01]  /*29a20*/  P2R R154, PR, RZ, 0x2 ;  /* 0x00000002ff9a7803 */ /* 0x000fe20000000000 */
[----:B------:R-:W-:Y:S01]  /*29a30*/  FMUL.FTZ R141, R141, R190 ;  /* 0x000000be8d8d7220 */ /* 0x000fe20000410000 */
[----:B------:R-:W-:Y:S01]  /*29a40*/  I2FP.F32.U32 R145, R144 ;  /* 0x0000009000917245 */ /* 0x000fe20000201000 */
[-C--:B------:R-:W-:Y:S01]  /*29a50*/  FMUL.FTZ R143, R143, R190.reuse ;  /* 0x000000be8f8f7220 */ /* 0x080fe20000410000 */
[----:B------:R-:W-:Y:S01]  /*29a60*/  LOP3.LUT P1, RZ, R202, 0x10, RZ, 0xc0, !PT ;  /* 0x00000010caff7812 */ /* 0x000fe2000782c0ff */
[----:B------:R-:W-:Y:S01]  /*29a70*/  IMAD.U32 R147, R140, 0x10000, RZ ;  /* 0x000100008c937824 */ /* 0x000fe200078e00ff */
[----:B------:R-:W-:Y:S01]  /*29a80*/  P2R R192, PR, RZ, 0x1 ;  /* 0x00000001ffc07803 */ /* 0x000fe20000000000 */
[----:B------:R-:W-:Y:S01]  /*29a90*/  FMUL.FTZ R151, R151, R190 ;  /* 0x000000be97977220 */ /* 0x000fe20000410000 */
[C---:B------:R-:W-:Y:S01]  /*29aa0*/  LOP3.LUT P0, RZ, R202.reuse, 0x8, RZ, 0xc0, !PT ;  /* 0x00000008caff7812 */ /* 0x040fe2000780c0ff */
[----:B------:R-:W-:Y:S01]  /*29ab0*/  FFMA.FTZ R152, R145, R188, 1.1641532182693481445e-10 ;  /* 0x2f00000091987423 */ /* 0x000fe200000100bc */
[C---:B------:R-:W-:Y:S01]  /*29ac0*/  LOP3.LUT P6, RZ, R202.reuse, 0x2, RZ, 0xc0, !PT ;  /* 0x00000002caff7812 */ /* 0x040fe200078cc0ff */
[-C--:B------:R-:W-:Y:S01]  /*29ad0*/  FMUL.FTZ R201, R201, R190.reuse ;  /* 0x000000bec9c97220 */ /* 0x080fe20000410000 */
[----:B------:R-:W-:Y:S01]  /*29ae0*/  LOP3.LUT P5, RZ, R202, 0x4, RZ, 0xc0, !PT ;  /* 0x00000004caff7812 */ /* 0x000fe200078ac0ff */
[-C--:B------:R-:W-:Y:S01]  /*29af0*/  FMUL.FTZ R155, R155, R190.reuse ;  /* 0x000000be9b9b7220 */ /* 0x080fe20000410000 */
[----:B------:R-:W-:Y:S01]  /*29b00*/  FSEL R140, R141, RZ, P1 ;  /* 0x000000ff8d8c7208 */ /* 0x000fe20000800000 */
[-C--:B------:R-:W-:Y:S01]  /*29b10*/  FMUL.FTZ R153, R153, R190.reuse ;  /* 0x000000be99997220 */ /* 0x080fe20000410000 */
[----:B------:R-:W-:Y:S01]  /*29b20*/  ISETP.NE.AND P1, PT, R154, RZ, PT ;  /* 0x000000ff9a00720c */ /* 0x000fe20003f25270 */
[----:B------:R-:W-:Y:S01]  /*29b30*/  FMUL.FTZ R147, R147, R190 ;  /* 0x000000be93937220 */ /* 0x000fe20000410000 */
        /* <DEDUP_REMOVED lines=14> */
[----:B------:R-:W-:Y:S01]  /*29c20*/  @P1 FADD.FTZ R144, R104, R144 ;  /* 0x0000009068901221 */ /* 0x000fe20000010000 */
[----:B------:R-:W-:Y:S01]  /*29c30*/  @P1 FADD.FTZ R145, R105, R145 ;  /* 0x0000009169911221 */ /* 0x000fe20000010000 */
[----:B------:R-:W-:Y:S01]  /*29c40*/  @P1 FADD.FTZ R146, R106, R146 ;  /* 0x000000926a921221 */ /* 0x000fe20000010000 */
[----:B------:R-:W-:-:S09]  /*29c50*/  @P1 FADD.FTZ R147, R107, R147 ;  /* 0x000000936b931221 */ /* 0x000fd20000010000 */
.L_x_16268:
        /* <DEDUP_REMOVED lines=8> */
[C---:B------:R-:W-:Y:S02]  /*29ce0*/  LOP3.LUT P4, RZ, R202.reuse, 0x4, RZ, 0xc0, !PT ;  /* 0x00000004caff7812 */ /* 0x040fe4000788c0ff */
        /* <DEDUP_REMOVED lines=10> */
[----:B------:R-:W-:-:S02]  /*29d90*/  SEL R152, RZ, 0x1, !P6 ;  /* 0x00000001ff987807 */ /* 0x000fc40007000000 */
        /* <DEDUP_REMOVED lines=28> */
.L_x_16309:
[----:B------:R1:W5:Y:S04]  /*29f60*/  @P0 LDG.E.128 R172, desc[UR6][R148.64] ;  /* 0x0000000694ac0981 */ /* 0x000368000c1e1d00 */
[----:B------:R1:W5:Y:S04]  /*29f70*/  @P1 LDG.E.128 R108, desc[UR6][R204.64] ;  /* 0x00000006cc6c1981 */ /* 0x000368000c1e1d00 */
[----:B------:R1:W5:Y:S04]  /*29f80*/  @P1 LDG.E.128 R104, desc[UR6][R204.64+0x10] ;  /* 0x00001006cc681981 */ /* 0x000368000c1e1d00 */
[----:B0-----:R-:W5:Y:S01]  /*29f90*/  LDG.E.128 R152, desc[UR6][R152.64] ;  /* 0x0000000698987981 */ /* 0x001f62000c1e1d00 */
[----:B------:R-:W-:Y:S05]  /*29fa0*/  @!P0 BRA `(.L_x_16310) ;  /* 0x0000005400b88947 */ /* 0x000fea0003800000 */
[----:B------:R-:W-:Y:S01]  /*29fb0*/  ISETP.NE.AND P2, PT, R203, 0x1, PT ;  /* 0x00000001cb00780c */ /* 0x000fe20003f45270 */
[----:B------:R-:W-:Y:S01]  /*29fc0*/  BSSY.RECONVERGENT B0, `(.L_x_16311) ;  /* 0x000004f000007945 */ /* 0x000fe20003800200 */
[----:B------:R-:W-:Y:S02]  /*29fd0*/  HFMA2 R151, -RZ, RZ, 0, 1.1920928955078125e-07 ;  /* 0x00000002ff977431 */ /* 0x000fe400000001ff */
[----:B-1----:R-:W-:Y:S01]  /*29fe0*/  IMAD.MOV.U32 R148, RZ, RZ, R196 ;  /* 0x000000ffff947224 */ /* 0x002fe200078e00c4 */
        /* <DEDUP_REMOVED lines=12> */
.L_x_16313:
        /* <DEDUP_REMOVED lines=13> */
.L_x_16315:
[----:B------:R-:W-:Y:S05]  /*2a180*/  BSYNC.RECONVERGENT B1 ;  /* 0x0000000000017941 */ /* 0x000fea0003800200 */
.L_x_16314:
        /* <DEDUP_REMOVED lines=50> */
.L_x_16312:
[----:B------:R-:W-:Y:S05]  /*2a4b0*/  BSYNC.RECONVERGENT B0 ;  /* 0x0000000000007941 */ /* 0x000fea0003800200 */
.L_x_16311:
[----:B------:R-:W-:Y:S01]  /*2a4c0*/  I2FP.F32.U32 R149, R148 ;  /* 0x0000009400957245 */ /* 0x000fe20000201000 */
[----:B------:R-:W-:Y:S01]  /*2a4d0*/  BSSY.RECONVERGENT B0, `(.L_x_16316) ;  /* 0x0000054000007945 */ /* 0x000fe20003800200 */
[----:B------:R-:W-:Y:S01]  /*2a4e0*/  ISETP.NE.AND P2, PT, R151, 0x1, PT ;  /* 0x000000019700780c */ /* 0x000fe20003f45270 */
[----:B------:R-:W-:Y:S01]  /*2a4f0*/  IMAD.MOV.U32 R150, RZ, RZ, R196 ;  /* 0x000000ffff967224 */ /* 0x000fe200078e00c4 */
[----:B------:R-:W-:Y:S01]  /*2a500*/  LOP3.LUT R202, R202, 0xffffffef, RZ, 0xc0, !PT ;  /* 0xffffffefcaca7812 */ /* 0x000fe200078ec0ff */
[----:B------:R-:W-:Y:S01]  /*2a510*/  FFMA.FTZ R148, R149, R188, 1.1641532182693481445e-10 ;  /* 0x2f00000095947423 */ /* 0x000fe200000100bc */
[C---:B-----5:R-:W-:Y:S01]  /*2a520*/  IMAD.U32 R149, R152.reuse, 0x10000, RZ ;  /* 0x0001000098957824 */ /* 0x060fe200078e00ff */
[----:B------:R-:W-:Y:S02]  /*2a530*/  PRMT R152, R152, 0x7632, R152 ;  /* 0x0000763298987816 */ /* 0x000fe40000000098 */
[----:B------:R-:W-:Y:S02]  /*2a540*/  MOV R166, 0x2 ;  /* 0x0000000200a67802 */ /* 0x000fe40000000f00 */
        /* <DEDUP_REMOVED lines=12> */
.L_x_16318:
        /* <DEDUP_REMOVED lines=13> */
.L_x_16320:
[----:B------:R-:W-:Y:S05]  /*2a6e0*/  BSYNC.RECONVERGENT B1 ;  /* 0x0000000000017941 */ /* 0x000fea0003800200 */
.L_x_16319:
        /* <DEDUP_REMOVED lines=50> */
.L_x_16317:
[----:B------:R-:W-:Y:S05]  /*2aa10*/  BSYNC.RECONVERGENT B0 ;  /* 0x0000000000007941 */ /* 0x000fea0003800200 */
.L_x_16316:
        /* <DEDUP_REMOVED lines=23> */
.L_x_16323:
        /* <DEDUP_REMOVED lines=13> */
.L_x_16325:
[----:B------:R-:W-:Y:S05]  /*2ac60*/  BSYNC.RECONVERGENT B1 ;  /* 0x0000000000017941 */ /* 0x000fea0003800200 */
.L_x_16324:
        /* <DEDUP_REMOVED lines=50> */
.L_x_16322:
[----:B------:R-:W-:Y:S05]  /*2af90*/  BSYNC.RECONVERGENT B0 ;  /* 0x0000000000007941 */ /* 0x000fea0003800200 */
.L_x_16321:
[----:B------:R-:W-:Y:S01]  /*2afa0*/  I2FP.F32.U32 R149, R149 ;  /* 0x0000009500957245 */ /* 0x000fe20000201000 */
[----:B------:R-:W-:Y:S01]  /*2afb0*/  BSSY.RECONVERGENT B0, `(.L_x_16326) ;  /* 0x0000053000007945 */ /* 0x000fe20003800200 */
[----:B------:R-:W-:Y:S02]  /*2afc0*/  ISETP.NE.AND P2, PT, R151, 0x1, PT ;  /* 0x000000019700780c */ /* 0x000fe40003f45270 */
[----:B------:R-:W-:Y:S01]  /*2afd0*/  LOP3.LUT R202, R202, 0xfffffff7, RZ, 0xc0, !PT ;  /* 0xfffffff7caca7812 */ /* 0x000fe200078ec0ff */
[----:B------:R-:W-:Y:S01]  /*2afe0*/  FFMA.FTZ R150, R149, R188, 1.1641532182693481445e-10 ;  /* 0x2f00000095967423 */ /* 0x000fe200000100bc */
[----:B------:R-:W-:Y:S01]  /*2aff0*/  IMAD.U32 R149, R152, 0x10000, RZ ;  /* 0x0001000098957824 */ /* 0x000fe200078e00ff */
[----:B------:R-:W-:-:S03]  /*2b000*/  MOV R152, 0x2 ;  /* 0x0000000200987802 */ /* 0x000fc60000000f00 */
        /* <DEDUP_REMOVED lines=13> */
.L_x_16328:
        /* <DEDUP_REMOVED lines=13> */
.L_x_16330:
[----:B------:R-:W-:Y:S05]  /*2b1b0*/  BSYNC.RECONVERGENT B1 ;  /* 0x0000000000017941 */ /* 0x000fea0003800200 */
.L_x_16329:
        /* <DEDUP_REMOVED lines=50> */
.L_x_16327:
[----:B------:R-:W-:Y:S05]  /*2b4e0*/  BSYNC.RECONVERGENT B0 ;  /* 0x0000000000007941 */ /* 0x000fea0003800200 */
.L_x_16326:
        /* <DEDUP_REMOVED lines=24> */
.L_x_16333:
        /* <DEDUP_REMOVED lines=13> */
.L_x_16335:
[----:B------:R-:W-:Y:S05]  /*2b740*/  BSYNC.RECONVERGENT B1 ;  /* 0x0000000000017941 */ /* 0x000fea0003800200 */
.L_x_16334:
        /* <DEDUP_REMOVED lines=50> */
.L_x_16332:
[----:B------:R-:W-:Y:S05]  /*2ba70*/  BSYNC.RECONVERGENT B0 ;  /* 0x0000000000007941 */ /* 0x000fea0003800200 */
.L_x_16331:
[----:B------:R-:W-:Y:S01]  /*2ba80*/  I2FP.F32.U32 R151, R150 ;  /* 0x0000009600977245 */ /* 0x000fe20000201000 */
[----:B------:R-:W-:Y:S01]  /*2ba90*/  BSSY.RECONVERGENT B0, `(.L_x_16336) ;  /* 0x0000054000007945 */ /* 0x000fe20003800200 */
[----:B------:R-:W-:Y:S01]  /*2baa0*/  ISETP.NE.AND P2, PT, R168, 0x1, PT ;  /* 0x00000001a800780c */ /* 0x000fe20003f45270 */
[----:B------:R-:W-:Y:S01]  /*2bab0*/  IMAD.MOV.U32 R152, RZ, RZ, R196 ;  /* 0x000000ffff987224 */ /* 0x000fe200078e00c4 */
[----:B------:R-:W-:Y:S01]  /*2bac0*/  LOP3.LUT R202, R202, 0xfffffffb, RZ, 0xc0, !PT ;  /* 0xfffffffbcaca7812 */ /* 0x000fe200078ec0ff */
[----:B------:R-:W-:Y:S01]  /*2bad0*/  FFMA.FTZ R150, R151, R188, 1.1641532182693481445e-10 ;  /* 0x2f00000097967423 */ /* 0x000fe200000100bc */
[C---:B------:R-:W-:Y:S01]  /*2bae0*/  IMAD.U32 R151, R153.reuse, 0x10000, RZ ;  /* 0x0001000099977824 */ /* 0x040fe200078e00ff */
        /* <DEDUP_REMOVED lines=14> */
.L_x_16338:
        /* <DEDUP_REMOVED lines=13> */
.L_x_16340:
[----:B------:R-:W-:Y:S05]  /*2bca0*/  BSYNC.RECONVERGENT B1 ;  /* 0x0000000000017941 */ /* 0x000fea0003800200 */
.L_x_16339:
        /* <DEDUP_REMOVED lines=50> */
.L_x_16337:
[----:B------:R-:W-:Y:S05]  /*2bfd0*/  BSYNC.RECONVERGENT B0 ;  /* 0x0000000000007941 */ /* 0x000fea0003800200 */
.L_x_16336:
        /* <DEDUP_REMOVED lines=23> */
.L_x_16343:
        /* <DEDUP_REMOVED lines=13> */
.L_x_16345:
[----:B------:R-:W-:Y:S05]  /*2c220*/  BSYNC.RECONVERGENT B1 ;  /* 0x0000000000017941 */ /* 0x000fea0003800200 */
.L_x_16344:
        /* <DEDUP_REMOVED lines=50> */
.L_x_16342:
[----:B------:R-:W-:Y:S05]  /*2c550*/  BSYNC.RECONVERGENT B0 ;  /* 0x0000000000007941 */ /* 0x000fea0003800200 */
.L_x_16341:
        /* <DEDUP_REMOVED lines=20> */
.L_x_16348:
        /* <DEDUP_REMOVED lines=13> */
.L_x_16350:
[----:B------:R-:W-:Y:S05]  /*2c770*/  BSYNC.RECONVERGENT B1 ;  /* 0x0000000000017941 */ /* 0x000fea0003800200 */
.L_x_16349:
        /* <DEDUP_REMOVED lines=50> */
.L_x_16347:
[----:B------:R-:W-:Y:S05]  /*2caa0*/  BSYNC.RECONVERGENT B0 ;  /* 0x0000000000007941 */ /* 0x000fea0003800200 */
.L_x_16346:
        /* <DEDUP_REMOVED lines=24> */
.L_x_16353:
        /* <DEDUP_REMOVED lines=13> */
.L_x_16355:
[----:B------:R-:W-:Y:S05]  /*2cd00*/  BSYNC.RECONVERGENT B1 ;  /* 0x0000000000017941 */ /* 0x000fea0003800200 */
.L_x_16354:
        /* <DEDUP_REMOVED lines=50> */
.L_x_16352:
[----:B------:R-:W-:Y:S05]  /*2d030*/  BSYNC.RECONVERGENT B0 ;  /* 0x0000000000007941 */ /* 0x000fea0003800200 */
.L_x_16351:
        /* <DEDUP_REMOVED lines=19> */
.L_x_16358:
        /* <DEDUP_REMOVED lines=13> */
.L_x_16360:
[----:B------:R-:W-:Y:S05]  /*2d240*/  BSYNC.RECONVERGENT B1 ;  /* 0x0000000000017941 */ /* 0x000fea0003800200 */
.L_x_16359:
        /* <DEDUP_REMOVED lines=42> */
[----:B------:R-:W-:Y:S02]  /*2d4f0*/  IADD3 R153, PT, PT, R2, -0x700cb87f, RZ ;  /* 0x8ff3478102997810 */ /* 0x000fe40007ffe0ff */
[----:B------:R-:W-:Y:S01]  /*2d500*/  MOV R196, R204 ;  /* 0x000000cc00c47202 */ /* 0x000fe20000000f00 */
[----:B------:R-:W-:Y:S01]  /*2d510*/  IMAD.WIDE.U32 R176, R176, -0x2daee0ad, RZ ;  /* 0xd2511f53b0b07825 */ /* 0x000fe200078e00ff */
[----:B------:R-:W-:-:S04]  /*2d520*/  LOP3.LUT R194, R153, R206, R205, 0x96, !PT ;  /* 0x000000ce99c27212 */ /* 0x000fc800078e96cd */
[----:B------:R-:W-:Y:S01]  /*2d530*/  LOP3.LUT R198, R171, R170, R177, 0x96, !PT ;  /* 0x000000aaabc67212 */ /* 0x000fe200078e96b1 */
[----:B------:R-:W-:Y:S01]  /*2d540*/  IMAD.MOV.U32 R170, RZ, RZ, R192 ;  /* 0x000000ffffaa7224 */ /* 0x000fe200078e00c0 */
[----:B------:R-:W-:Y:S01]  /*2d550*/  MOV R192, R176 ;  /* 0x000000b000c07202 */ /* 0x000fe20000000f00 */
[----:B------:R-:W-:-:S07]  /*2d560*/  IMAD.MOV.U32 R176, RZ, RZ, RZ ;  /* 0x000000ffffb07224 */ /* 0x000fce00078e00ff */
.L_x_16357:
[----:B------:R-:W-:Y:S05]  /*2d570*/  BSYNC.RECONVERGENT B0 ;  /* 0x0000000000007941 */ /* 0x000fea0003800200 */
.L_x_16356:
        /* <DEDUP_REMOVED lines=23> */
.L_x_16363:
        /* <DEDUP_REMOVED lines=13> */
.L_x_16365:
[----:B------:R-:W-:Y:S05]  /*2d7c0*/  BSYNC.RECONVERGENT B1 ;  /* 0x0000000000017941 */ /* 0x000fea0003800200 */
.L_x_16364:
        /* <DEDUP_REMOVED lines=50> */
.L_x_16362:
[----:B------:R-:W-:Y:S05]  /*2daf0*/  BSYNC.RECONVERGENT B0 ;  /* 0x0000000000007941 */ /* 0x000fea0003800200 */
.L_x_16361:
        /* <DEDUP_REMOVED lines=18> */
.L_x_16368:
        /* <DEDUP_REMOVED lines=13> */
.L_x_16370:
[----:B------:R-:W-:Y:S05]  /*2dcf0*/  BSYNC.RECONVERGENT B1 ;  /* 0x0000000000017941 */ /* 0x000fea0003800200 */
.L_x_16369:
        /* <DEDUP_REMOVED lines=49> */
[----:B------:R-:W-:-:S07]  /*2e010*/  MOV R192, R204 ;  /* 0x000000cc00c07202 */ /* 0x000fce0000000f00 */
.L_x_16367:
[----:B------:R-:W-:Y:S05]  /*2e020*/  BSYNC.RECONVERGENT B0 ;  /* 0x0000000000007941 */ /* 0x000fea0003800200 */
.L_x_16366:
        /* <DEDUP_REMOVED lines=24> */
.L_x_16373:
        /* <DEDUP_REMOVED lines=13> */
.L_x_16375:
[----:B------:R-:W-:Y:S05]  /*2e280*/  BSYNC.RECONVERGENT B1 ;  /* 0x0000000000017941 */ /* 0x000fea0003800200 */
.L_x_16374:
        /* <DEDUP_REMOVED lines=49> */
[----:B------:R-:W-:-:S07]  /*2e5a0*/  IMAD.MOV.U32 R192, RZ, RZ, R204 ;  /* 0x000000ffffc07224 */ /* 0x000fce00078e00cc */
.L_x_16372:
[----:B------:R-:W-:Y:S05]  /*2e5b0*/  BSYNC.RECONVERGENT B0 ;  /* 0x0000000000007941 */ /* 0x000fea0003800200 */
.L_x_16371:
        /* <DEDUP_REMOVED lines=19> */
.L_x_16378:
        /* <DEDUP_REMOVED lines=13> */
.L_x_16380:
[----:B------:R-:W-:Y:S05]  /*2e7c0*/  BSYNC.RECONVERGENT B1 ;  /* 0x0000000000017941 */ /* 0x000fea0003800200 */
.L_x_16379:
        /* <DEDUP_REMOVED lines=50> */
.L_x_16377:
[----:B------:R-:W-:Y:S05]  /*2eaf0*/  BSYNC.RECONVERGENT B0 ;  /* 0x0000000000007941 */ /* 0x000fea0003800200 */
.L_x_16376:
        /* <DEDUP_REMOVED lines=23> */
.L_x_16383:
        /* <DEDUP_REMOVED lines=13> */
.L_x_16385:
[----:B------:R-:W-:Y:S05]  /*2ed40*/  BSYNC.RECONVERGENT B1 ;  /* 0x0000000000017941 */ /* 0x000fea0003800200 */
.L_x_16384:
        /* <DEDUP_REMOVED lines=50> */
.L_x_16382:
[----:B------:R-:W-:Y:S05]  /*2f070*/  BSYNC.RECONVERGENT B0 ;  /* 0x0000000000007941 */ /* 0x000fea0003800200 */
.L_x_16381:
        /* <DEDUP_REMOVED lines=18> */
.L_x_16388:
        /* <DEDUP_REMOVED lines=15> */
.L_x_16390:
[----:B------:R-:W-:Y:S05]  /*2f290*/  BSYNC.RECONVERGENT B1 ;  /* 0x0000000000017941 */ /* 0x000fea0003800200 */
.L_x_16389:
        /* <DEDUP_REMOVED lines=50> */
.L_x_16387:
[----:B------:R-:W-:Y:S05]  /*2f5c0*/  BSYNC.RECONVERGENT B0 ;  /* 0x0000000000007941 */ /* 0x000fea0003800200 */
.L_x_16386:
        /* <DEDUP_REMOVED lines=12> */
.L_x_16310:
        /* <DEDUP_REMOVED lines=16> */
.L_x_16394:
        /* <DEDUP_REMOVED lines=13> */
.L_x_16396:
[----:B------:R-:W-:Y:S05]  /*2f860*/  BSYNC.RECONVERGENT B1 ;  /* 0x0000000000017941 */ /* 0x000fea0003800200 */
.L_x_16395:
        /* <DEDUP_REMOVED lines=44> */
[----:B------:R-:W-:Y:S01]  /*2fb30*/  MOV R196, R206 ;  /* 0x000000ce00c47202 */ /* 0x000fe20000000f00 */
[----:B------:R-:W-:-:S04]  /*2fb40*/  IMAD.WIDE.U32 R204, R204, -0x2daee0ad, RZ ;  /* 0xd2511f53cccc7825 */ /* 0x000fc800078e00ff */
[----:B------:R-:W-:Y:S01]  /*2fb50*/  IMAD.MOV.U32 R192, RZ, RZ, R204 ;  /* 0x000000ffffc07224 */ /* 0x000fe200078e00cc */
[----:B------:R-:W-:Y:S01]  /*2fb60*/  LOP3.LUT R198, R151, R148, R205, 0x96, !PT ;  /* 0x0000009497c67212 */ /* 0x000fe200078e96cd */
[----:B------:R-:W-:Y:S01]  /*2fb70*/  IMAD.MOV.U32 R151, RZ, RZ, RZ ;  /* 0x000000ffff977224 */ /* 0x000fe200078e00ff */
[----:B------:R-:W-:-:S07]  /*2fb80*/  MOV R148, R150 ;  /* 0x0000009600947202 */ /* 0x000fce0000000f00 */
.L_x_16393:
[----:B------:R-:W-:Y:S05]  /*2fb90*/  BSYNC.RECONVERGENT B0 ;  /* 0x0000000000007941 */ /* 0x000fea0003800200 */
.L_x_16392:
        /* <DEDUP_REMOVED lines=20> */
.L_x_16399:
        /* <DEDUP_REMOVED lines=13> */
.L_x_16401:
[----:B------:R-:W-:Y:S05]  /*2fdb0*/  BSYNC.RECONVERGENT B1 ;  /* 0x0000000000017941 */ /* 0x000fea0003800200 */
.L_x_16400:
[----:B------:R-:W-:Y:S01]  /*2fdc0*/  IMAD.WIDE.U32 R206, R160, -0x326172a9, RZ ;  /* 0xcd9e8d57a0ce7825 */ /* 0x000fe200078e00ff */
[----:B------:R-:W-:Y:S02]  /*2fdd0*/  LOP3.LUT R150, R165, R205, R3, 0x96, !PT ;  /* 0x000000cda5967212 */ /* 0x000fe400078e9603 */
[----:B------:R-:W-:Y:S01]  /*2fde0*/  IADD3 R201, PT, PT, R2, 0x1715609d, RZ ;  /* 0x1715609d02c97810 */ /* 0x000fe20007ffe0ff */
        /* <DEDUP_REMOVED lines=47> */
.L_x_16398:
[----:B------:R-:W-:Y:S05]  /*300e0*/  BSYNC.RECONVERGENT B0 ;  /* 0x0000000000007941 */ /* 0x000fea0003800200 */
.L_x_16397:
        /* <DEDUP_REMOVED lines=19> */
.L_x_16404:
        /* <DEDUP_REMOVED lines=13> */
.L_x_16406:
[----:B------:R-:W-:Y:S05]  /*302f0*/  BSYNC.RECONVERGENT B1 ;  /* 0x0000000000017941 */ /* 0x000fea0003800200 */
.L_x_16405:
        /* <DEDUP_REMOVED lines=47> */
[----:B------:R-:W-:-:S04]  /*305f0*/  LOP3.LUT R194, R201, R208, R211, 0x96, !PT ;  /* 0x000000d0c9c27212 */ /* 0x000fc800078e96d3 */
[----:B------:R-:W-:Y:S02]  /*30600*/  LOP3.LUT R198, R203, R206, R205, 0x96, !PT ;  /* 0x000000cecbc67212 */ /* 0x000fe400078e96cd */
[----:B------:R-:W-:-:S07]  /*30610*/  MOV R192, R204 ;  /* 0x000000cc00c07202 */ /* 0x000fce0000000f00 */
.L_x_16403:
[----:B------:R-:W-:Y:S05]  /*30620*/  BSYNC.RECONVERGENT B0 ;  /* 0x0000000000007941 */ /* 0x000fea0003800200 */
.L_x_16402:
        /* <DEDUP_REMOVED lines=20> */
.L_x_16409:
        /* <DEDUP_REMOVED lines=13> */
.L_x_16411:
[----:B------:R-:W-:Y:S05]  /*30840*/  BSYNC.RECONVERGENT B1 ;  /* 0x0000000000017941 */ /* 0x000fea0003800200 */
.L_x_16410:
[----:B------:R-:W-:Y:S01]  /*30850*/  IMAD.WIDE.U32 R208, R160, -0x326172a9, RZ ;  /* 0xcd9e8d57a0d07825 */ /* 0x000fe200078e00ff */
[----:B------:R-:W-:Y:S02]  /*30860*/  LOP3.LUT R152, R165, R207, R3, 0x96, !PT ;  /* 0x000000cfa5987212 */ /* 0x000fe400078e9603 */
        /* <DEDUP_REMOVED lines=48> */
.L_x_16408:
[----:B------:R-:W-:Y:S05]  /*30b70*/  BSYNC.RECONVERGENT B0 ;  /* 0x0000000000007941 */ /* 0x000fea0003800200 */
.L_x_16407:
        /* <DEDUP_REMOVED lines=19> */
.L_x_16414:
        /* <DEDUP_REMOVED lines=13> */
.L_x_16416:
[----:B------:R-:W-:Y:S05]  /*30d80*/  BSYNC.RECONVERGENT B1 ;  /* 0x0000000000017941 */ /* 0x000fea0003800200 */
.L_x_16415:
        /* <DEDUP_REMOVED lines=50> */
.L_x_16413:
[----:B------:R-:W-:Y:S05]  /*310b0*/  BSYNC.RECONVERGENT B0 ;  /* 0x0000000000007941 */ /* 0x000fea0003800200 */
.L_x_16412:
[----:B------:R-:W-:Y:S01]  /*310c0*/  ISETP.NE.AND P3, PT, R150, 0x1, PT ;  /* 0x000000019600780c */ /* 0x000fe20003f65270 */
[----:B------:R-:W-:Y:S01]  /*310d0*/  BSSY.RECONVERGENT B0, `(.L_x_16417) ;  /* 0x0000051000007945 */ /* 0x000fe20003800200 */
[----:B------:R-:W-:Y:S01]  /*310e0*/  I2FP.F32.U32 R203, R148 ;  /* 0x0000009400cb7245 */ /* 0x000fe20000201000 */
[----:B------:R-:W-:Y:S01]  /*310f0*/  IMAD.MOV.U32 R152, RZ, RZ, 0x2 ;  /* 0x00000002ff987424 */ /* 0x000fe200078e00ff */
[----:B------:R-:W-:-:S03]  /*31100*/  PRMT R215, R154, 0x7632, R215 ;  /* 0x000076329ad77816 */ /* 0x000fc600000000d7 */
[----:B------:R-:W-:Y:S01]  /*31110*/  FFMA.FTZ R148, R203, R188, 1.1641532182693481445e-10 ;  /* 0x2f000000cb947423 */ /* 0x000fe200000100bc */
[----:B------:R-:W-:-:S04]  /*31120*/  SHF.L.U32 R203, R154, 0x10, RZ ;  /* 0x000000109acb7819 */ /* 0x000fc800000006ff */
        /* <DEDUP_REMOVED lines=11> */
.L_x_16419:
        /* <DEDUP_REMOVED lines=13> */
.L_x_16421:
[----:B------:R-:W-:Y:S05]  /*312b0*/  BSYNC.RECONVERGENT B1 ;  /* 0x0000000000017941 */ /* 0x000fea0003800200 */
.L_x_16420:
[----:B------:R-:W-:Y:S01]  /*312c0*/  IMAD.WIDE.U32 R208, R160, -0x326172a9, RZ ;  /* 0xcd9e8d57a0d07825 */ /* 0x000fe200078e00ff */
[----:B------:R-:W-:-:S03]  /*312d0*/  LOP3.LUT R204, R165, R211, R3, 0x96, !PT ;  /* 0x000000d3a5cc7212 */ /* 0x000fc600078e9603 */
[----:B------:R-:W-:Y:S01]  /*312e0*/  HFMA2 R152, -RZ, RZ, 0, 0 ;  /* 0x00000000ff987431 */ /* 0x000fe200000001ff */
        /* <DEDUP_REMOVED lines=47> */
.L_x_16418:
[----:B------:R-:W-:Y:S05]  /*315e0*/  BSYNC.RECONVERGENT B0 ;  /* 0x0000000000007941 */ /* 0x000fea0003800200 */
.L_x_16417:
        /* <DEDUP_REMOVED lines=17> */
.L_x_16424:
        /* <DEDUP_REMOVED lines=13> */
.L_x_16426:
[----:B------:R-:W-:Y:S05]  /*317d0*/  BSYNC.RECONVERGENT B1 ;  /* 0x0000000000017941 */ /* 0x000fea0003800200 */
.L_x_16425:
        /* <DEDUP_REMOVED lines=47> */
[----:B------:R-:W-:Y:S02]  /*31ad0*/  MOV R196, R208 ;  /* 0x000000d000c47202 */ /* 0x000fe40000000f00 */
[----:B------:R-:W-:Y:S02]  /*31ae0*/  LOP3.LUT R198, R211, R204, R207, 0x96, !PT ;  /* 0x000000ccd3c67212 */ /* 0x000fe400078e96cf */
[----:B------:R-:W-:-:S07]  /*31af0*/  MOV R192, R206 ;  /* 0x000000ce00c07202 */ /* 0x000fce0000000f00 */
.L_x_16423:
[----:B------:R-:W-:Y:S05]  /*31b00*/  BSYNC.RECONVERGENT B0 ;  /* 0x0000000000007941 */ /* 0x000fea0003800200 */
.L_x_16422:
        /* <DEDUP_REMOVED lines=18> */
.L_x_16429:
        /* <DEDUP_REMOVED lines=13> */
.L_x_16431:
[----:B------:R-:W-:Y:S05]  /*31d00*/  BSYNC.RECONVERGENT B1 ;  /* 0x0000000000017941 */ /* 0x000fea0003800200 */
.L_x_16430:
        /* <DEDUP_REMOVED lines=50> */
.L_x_16428:
[----:B------:R-:W-:Y:S05]  /*32030*/  BSYNC.RECONVERGENT B0 ;  /* 0x0000000000007941 */ /* 0x000fea0003800200 */
.L_x_16427:
[----:B------:R-:W-:Y:S01]  /*32040*/  I2FP.F32.U32 R155, R152 ;  /* 0x00000098009b7245 */ /* 0x000fe20000201000 */
[-C--:B------:R-:W-:Y:S01]  /*32050*/  FMUL.FTZ R149, R149, R190.reuse ;  /* 0x000000be95957220 */ /* 0x080fe20000410000 */
[----:B------:R-:W-:Y:S01]  /*32060*/  P2R R150, PR, RZ, 0x2 ;  /* 0x00000002ff967803 */ /* 0x000fe20000000000 */
[----:B------:R-:W-:Y:S01]  /*32070*/  FMUL.FTZ R151, R151, R190 ;  /* 0x000000be97977220 */ /* 0x000fe20000410000 */
[----:B------:R-:W-:Y:S01]  /*32080*/  LOP3.LUT P1, RZ, R202, 0x10, RZ, 0xc0, !PT ;  /* 0x00000010caff7812 */ /* 0x000fe2000782c0ff */
[----:B------:R-:W-:Y:S01]  /*32090*/  FFMA.FTZ R188, R155, R188, 1.1641532182693481445e-10 ;  /* 0x2f0000009bbc7423 */ /* 0x000fe200000100bc */
[----:B------:R-:W-:Y:S01]  /*320a0*/  P2R R178, PR, RZ, 0x1 ;  /* 0x00000001ffb27803 */ /* 0x000fe20000000000 */
[----:B------:R-:W-:Y:S01]  /*320b0*/  IMAD.U32 R155, R148, 0x10000, RZ ;  /* 0x00010000949b7824 */ /* 0x000fe200078e00ff */
[C---:B------:R-:W-:Y:S01]  /*320c0*/  LOP3.LUT P0, RZ, R202.reuse, 0x8, RZ, 0xc0, !PT ;  /* 0x00000008caff7812 */ /* 0x040fe2000780c0ff */
[-C--:B------:R-:W-:Y:S01]  /*320d0*/  FMUL.FTZ R0, R153, R190.reuse ;  /* 0x000000be99007220 */ /* 0x080fe20000410000 */
[----:B------:R-:W-:Y:S01]  /*320e0*/  LOP3.LUT P5, RZ, R202, 0x2, RZ, 0xc0, !PT ;  /* 0x00000002caff7812 */ /* 0x000fe200078ac0ff */
[-C--:B------:R-:W-:Y:S01]  /*320f0*/  FMUL.FTZ R211, R211, R190.reuse ;  /* 0x000000bed3d37220 */ /* 0x080fe20000410000 */
[----:B------:R-:W-:Y:S01]  /*32100*/  FSEL R148, R149, RZ, P1 ;  /* 0x000000ff95947208 */ /* 0x000fe20000800000 */
[-C--:B------:R-:W-:Y:S01]  /*32110*/  FMUL.FTZ R215, R215, R190.reuse ;  /* 0x000000bed7d77220 */ /* 0x080fe20000410000 */
[----:B------:R-:W-:Y:S01]  /*32120*/  ISETP.NE.AND P1, PT, R150, RZ, PT ;  /* 0x000000ff9600720c */ /* 0x000fe20003f25270 */
[-C--:B------:R-:W-:Y:S01]  /*32130*/  FMUL.FTZ R203, R203, R190.reuse ;  /* 0x000000becbcb7220 */ /* 0x080fe20000410000 */
[----:B------:R-:W-:Y:S01]  /*32140*/  FSEL R149, R151, RZ, P0 ;  /* 0x000000ff97957208 */ /* 0x000fe20000000000 */
[-C--:B------:R-:W-:Y:S01]  /*32150*/  FMUL.FTZ R201, R201, R190.reuse ;  /* 0x000000bec9c97220 */ /* 0x080fe20000410000 */
[----:B------:R-:W-:Y:S01]  /*32160*/  FMUL.FTZ R155, R155, R190 ;  /* 0x000000be9b9b7220 */ /* 0x000fe20000410000 */
[----:B------:R-:W-:-:S02]  /*32170*/  FSEL R151, R0, RZ, P5 ;  /* 0x000000ff00977208 */ /* 0x000fc40002800000 */
[----:B------:R-:W-:Y:S02]  /*32180*/  LOP3.LUT P6, RZ, R202, 0x4, RZ, 0xc0, !PT ;  /* 0x00000004caff7812 */ /* 0x000fe400078cc0ff */
        /* <DEDUP_REMOVED lines=15> */
[----:B------:R-:W-:-:S13]  /*32280*/  PLOP3.LUT P5, PT, P5, PT, PT, 0x8, 0x80 ;  /* 0x000000000080781c */ /* 0x000fda0002fae170 */
.L_x_16391:
        /* <DEDUP_REMOVED lines=17> */
[----:B------:R-:W-:Y:S01]  /*323a0*/  SEL R181, RZ, 0x10000, !P5 ;  /* 0x00010000ffb57807 */ /* 0x000fe20006800000 */
[----:B------:R1:W-:Y:S01]  /*323b0*/  STG.E.128 desc[UR6][R156.64+0x10], R152 ;  /* 0x000010989c007986 */ /* 0x0003e2000c101d06 */
[----:B------:R-:W-:Y:S01]  /*323c0*/  SEL R178, RZ, 0x100, !P6 ;  /* 0x00000100ffb27807 */ /* 0x000fe20007000000 */
[----:B------:R-:W-:Y:S01]  /*323d0*/  FADD.FTZ R179, R0, R113 ;  /* 0x0000007100b37221 */ /* 0x000fe20000010000 */
[----:B------:R-:W-:Y:S02]  /*323e0*/  LOP3.LUT R182, R182, R184, R183, 0xfe, !PT ;  /* 0x000000b8b6b67212 */ /* 0x000fe400078efeb7 */
[----:B------:R-:W-:Y:S01]  /*323f0*/  LOP3.LUT R178, R178, R180, R181, 0xfe, !PT ;  /* 0x000000b4b2b27212 */ /* 0x000fe200078efeb5 */
[----:B------:R-:W-:Y:S01]  /*32400*/  FADD.FTZ R0, R179, R114 ;  /* 0x00000072b3007221 */ /* 0x000fe20000010000 */
[----:B------:R-:W-:-:S03]  /*32410*/  SEL R183, RZ, 0x1, !P1 ;  /* 0x00000001ffb77807 */ /* 0x000fc60004800000 */
[----:B------:R-:W-:Y:S01]  /*32420*/  FADD.FTZ R179, R0, R115 ;  /* 0x0000007300b37221 */ /* 0x000fe20000010000 */
[----:B------:R-:W-:-:S03]  /*32430*/  LOP3.LUT R178, R178, R183, RZ, 0xfc, !PT ;  /* 0x000000b7b2b27212 */ /* 0x000fc600078efcff */
        /* <DEDUP_REMOVED lines=64> */
.L_x_16432:
        /* <DEDUP_REMOVED lines=120> */
.L_x_16446:
[----:B------:R-:W-:Y:S01]  /*32fc0*/  ISETP.NE.AND P2, PT, RZ, UR10, PT ;  /* 0x0000000aff007c0c */ /* 0x000fe2000bf45270 */
[----:B01----:R-:W-:Y:S01]  /*32fd0*/  FADD.FTZ R178, R178, R181 ;  /* 0x000000b5b2b27221 */ /* 0x003fe20000010000 */
[C---:B------:R-:W-:Y:S02]  /*32fe0*/  FMUL.FTZ R0, R156.reuse, R156 ;  /* 0x0000009c9c007220 */ /* 0x040fe40000410000 */
[----:B------:R-:W-:Y:S01]  /*32ff0*/  FSEL R158, R156, RZ, !P2 ;  /* 0x000000ff9c9e7208 */ /* 0x000fe20005000000 */
[----:B------:R-:W-:Y:S02]  /*33000*/  FFMA.FTZ R157, R178, R157, UR5 ;  /* 0x00000005b29d7e23 */ /* 0x000fe4000801009d */
[----:B------:R-:W-:Y:S02]  /*33010*/  FSEL R0, R0, RZ, P2 ;  /* 0x000000ff00007208 */ /* 0x000fe40001000000 */
[C---:B------:R-:W-:Y:S01]  /*33020*/  FADD.FTZ R178, -R158.reuse, R100 ;  /* 0x000000649eb27221 */ /* 0x040fe20000010100 */
[C---:B------:R-:W-:Y:S01]  /*33030*/  FADD.FTZ R180, -R158.reuse, R101 ;  /* 0x000000659eb47221 */ /* 0x040fe20000010100 */
[C---:B------:R-:W-:Y:S01]  /*33040*/  FADD.FTZ R208, -R158.reuse, R119 ;  /* 0x000000779ed07221 */ /* 0x040fe20000010100 */
[----:B------:R-:W0:Y:S01]  /*33050*/  @!P1 LDC.64 R100, c[0x0][0x3c0] ;  /* 0x0000f000ff649b82 */ /* 0x000e220000000a00 */
[----:B------:R-:W-:Y:S01]  /*33060*/  FADD.FTZ R0, R157, R0 ;  /* 0x000000009d007221 */ /* 0x000fe20000010000 */
[C---:B------:R-:W-:Y:S01]  /*33070*/  FADD.FTZ R188, -R158.reuse, R114 ;  /* 0x000000729ebc7221 */ /* 0x040fe20000010100 */
[C---:B------:R-:W-:Y:S01]  /*33080*/  FADD.FTZ R190, -R158.reuse, R115 ;  /* 0x000000739ebe7221 */ /* 0x040fe20000010100 */
[C---:B------:R-:W-:Y:S01]  /*33090*/  FADD.FTZ R184, -R158.reuse, R112 ;  /* 0x000000709eb87221 */ /* 0x040fe20000010100 */
[----:B------:R-:W1:Y:S01]  /*330a0*/  MUFU.RSQ R119, R0 ;  /* 0x0000000000777308 */ /* 0x000e620000001400 */
        /* <DEDUP_REMOVED lines=9> */
[C---:B------:R-:W-:Y:S01]  /*33140*/  FADD.FTZ R122, -R158.reuse, R122 ;  /* 0x0000007a9e7a7221 */ /* 0x040fe20000010100 */
[----:B------:R-:W3:Y:S01]  /*33150*/  LDC.64 R112, c[0x0][0x428] ;  /* 0x00010a00ff707b82 */ /* 0x000ee20000000a00 */
[C---:B------:R-:W-:Y:S01]  /*33160*/  FADD.FTZ R124, -R158.reuse, R124 ;  /* 0x0000007c9e7c7221 */ /* 0x040fe20000010100 */
[C---:B------:R-:W-:Y:S01]  /*33170*/  FADD.FTZ R132, -R158.reuse, R132 ;  /* 0x000000849e847221 */ /* 0x040fe20000010100 */
[C---:B------:R-:W-:Y:S01]  /*33180*/  FADD.FTZ R222, -R158.reuse, R133 ;  /* 0x000000859ede7221 */ /* 0x040fe20000010100 */
[C---:B------:R-:W-:Y:S01]  /*33190*/  FADD.FTZ R136, -R158.reuse, R136 ;  /* 0x000000889e887221 */ /* 0x040fe20000010100 */
[C---:B------:R-:W-:Y:S01]  /*331a0*/  FADD.FTZ R226, -R158.reuse, R137 ;  /* 0x000000899ee27221 */ /* 0x040fe20000010100 */
[----:B------:R-:W-:Y:S01]  /*331b0*/  FADD.FTZ R142, -R158, R142 ;  /* 0x0000008e9e8e7221 */ /* 0x000fe20000010100 */
[----:B-1----:R-:W-:Y:S01]  /*331c0*/  FMUL.FTZ R117, R119, R102 ;  /* 0x0000006677757220 */ /* 0x002fe20000410000 */
[----:B0-----:R-:W-:-:S04]  /*331d0*/  @!P1 IMAD.WIDE R100, R162, 0x4, R100 ;  /* 0x00000004a2649825 */ /* 0x001fc800078e0264 */
        /* <DEDUP_REMOVED lines=11> */
[----:B------:R-:W-:Y:S01]  /*33290*/  FFMA.FTZ R182, R182, R7, R55 ;  /* 0x00000007b6b67223 */ /* 0x000fe20000010037 */
[----:B--2---:R-:W-:-:S04]  /*332a0*/  @!P1 IMAD.WIDE R114, R162, 0x4, R114 ;  /* 0x00000004a2729825 */ /* 0x004fc800078e0272 */
[----:B------:R-:W-:Y:S01]  /*332b0*/  FMUL.FTZ R159, R119, R116 ;  /* 0x00000074779f7220 */ /* 0x000fe20000410000 */
[C---:B------:R-:W-:Y:S01]  /*332c0*/  FADD.FTZ R126, -R158.reuse, R126 ;  /* 0x0000007e9e7e7221 */ /* 0x040fe20000010100 */
[C---:B------:R-:W-:Y:S01]  /*332d0*/  FADD.FTZ R128, -R158.reuse, R128 ;  /* 0x000000809e807221 */ /* 0x040fe20000010100 */
[C---:B------:R-:W-:Y:S01]  /*332e0*/  FADD.FTZ R130, -R158.reuse, R130 ;  /* 0x000000829e827221 */ /* 0x040fe20000010100 */
[----:B------:R-:W-:Y:S01]  /*332f0*/  FADD.FTZ R234, -R158, R143 ;  /* 0x0000008f9eea7221 */ /* 0x000fe20000010100 */
[----:B------:R-:W-:Y:S01]  /*33300*/  F2FP.BF16.F32.PACK_AB R102, R125, R102 ;  /* 0x000000667d66723e */ /* 0x000fe200000010ff */
[----:B0-----:R-:W-:Y:S01]  /*33310*/  FFMA.FTZ R101, R117, R6, R54 ;  /* 0x0000000675657223 */ /* 0x001fe20000010036 */
[----:B------:R-:W-:Y:S01]  /*33320*/  FFMA.FTZ R100, R103, R4, R52 ;  /* 0x0000000467647223 */ /* 0x000fe20000010034 */
[----:B------:R-:W-:Y:S01]  /*33330*/  FFMA.FTZ R117, R180, R5, R53 ;  /* 0x00000005b4757223 */ /* 0x000fe20000010035 */
[----:B------:R-:W-:Y:S01]  /*33340*/  FFMA.FTZ R103, R127, R10, R58 ;  /* 0x0000000a7f677223 */ /* 0x000fe2000001003a */
[----:B------:R-:W-:Y:S01]  /*33350*/  FADD.FTZ R210, -R158, R121 ;  /* 0x000000799ed27221 */ /* 0x000fe20000010100 */
[----:B------:R-:W-:Y:S01]  /*33360*/  F2FP.BF16.F32.PACK_AB R101, R182, R101 ;  /* 0x00000065b665723e */ /* 0x000fe200000010ff */
[----:B------:R-:W-:Y:S01]  /*33370*/  FADD.FTZ R232, -R158, R141 ;  /* 0x0000008d9ee87221 */ /* 0x000fe20000010100 */
[----:B------:R-:W-:Y:S01]  /*33380*/  F2FP.BF16.F32.PACK_AB R100, R117, R100 ;  /* 0x000000647564723e */ /* 0x000fe200000010ff */
[----:B---3--:R-:W-:Y:S01]  /*33390*/  IMAD.WIDE.U32 R116, R167, 0x10, R112 ;  /* 0x00000010a7747825 */ /* 0x008fe200078e0070 */
[----:B------:R-:W-:-:S03]  /*333a0*/  F2FP.BF16.F32.PACK_AB R103, R190, R103 ;  /* 0x00000067be67723e */ /* 0x000fc600000010ff */
[C---:B------:R-:W-:Y:S01]  /*333b0*/  FADD.FTZ R240, -R158.reuse, R147 ;  /* 0x000000939ef07221 */ /* 0x040fe20000010100 */
[C---:B------:R-:W-:Y:S01]  /*333c0*/  FMUL.FTZ R179, R119.reuse, R118 ;  /* 0x0000007677b37220 */ /* 0x040fe20000410000 */
[C---:B------:R-:W-:Y:S01]  /*333d0*/  FADD.FTZ R236, -R158.reuse, R145 ;  /* 0x000000919eec7221 */ /* 0x040fe20000010100 */
[C---:B------:R-:W-:Y:S01]  /*333e0*/  FADD.FTZ R141, -R158.reuse, R154 ;  /* 0x0000009a9e8d7221 */ /* 0x040fe20000010100 */
[C---:B------:R-:W-:Y:S01]  /*333f0*/  FMUL.FTZ R183, R119.reuse, R122 ;  /* 0x0000007a77b77220 */ /* 0x040fe20000410000 */
[C---:B------:R-:W-:Y:S01]  /*33400*/  FMUL.FTZ R147, R119.reuse, R124 ;  /* 0x0000007c77937220 */ /* 0x040fe20000410000 */
[C---:B------:R-:W-:Y:S01]  /*33410*/  FMUL.FTZ R118, R119.reuse, R214 ;  /* 0x000000d677767220 */ /* 0x040fe20000410000 */
[C---:B------:R-:W-:Y:S01]  /*33420*/  FMUL.FTZ R121, R119.reuse, R132 ;  /* 0x0000008477797220 */ /* 0x040fe20000410000 */
[C---:B------:R-:W-:Y:S01]  /*33430*/  FADD.FTZ R144, -R158.reuse, R144 ;  /* 0x000000909e907221 */ /* 0x040fe20000010100 */
[C---:B------:R-:W-:Y:S01]  /*33440*/  FADD.FTZ R244, -R158.reuse, R149 ;  /* 0x000000959ef47221 */ /* 0x040fe20000010100 */
[C---:B------:R-:W-:Y:S01]  /*33450*/  FADD.FTZ R248, -R158.reuse, R151 ;  /* 0x000000979ef87221 */ /* 0x040fe20000010100 */
[C---:B------:R-:W-:Y:S01]  /*33460*/  FMUL.FTZ R122, R119.reuse, R222 ;  /* 0x000000de777a7220 */ /* 0x040fe20000410000 */
[C---:B------:R-:W-:Y:S01]  /*33470*/  FMUL.FTZ R157, R119.reuse, R136 ;  /* 0x00000088779d7220 */ /* 0x040fe20000410000 */
[C---:B------:R-:W-:Y:S01]  /*33480*/  FMUL.FTZ R154, R119.reuse, R226 ;  /* 0x000000e2779a7220 */ /* 0x040fe20000410000 */
[C---:B------:R-:W-:Y:S01]  /*33490*/  FMUL.FTZ R145, R119.reuse, R142 ;  /* 0x0000008e77917220 */ /* 0x040fe20000410000 */
[C---:B------:R-:W-:Y:S01]  /*334a0*/  FADD.FTZ R218, -R158.reuse, R129 ;  /* 0x000000819eda7221 */ /* 0x040fe20000010100 */
[----:B------:R-:W-:Y:S01]  /*334b0*/  FADD.FTZ R220, -R158, R131 ;  /* 0x000000839edc7221 */ /* 0x000fe20000010100 */
[C---:B------:R-:W-:Y:S01]  /*334c0*/  FMUL.FTZ R149, R119.reuse, R126 ;  /* 0x0000007e77957220 */ /* 0x040fe20000410000 */
[C---:B------:R-:W-:Y:S01]  /*334d0*/  FMUL.FTZ R151, R119.reuse, R128 ;  /* 0x0000008077977220 */ /* 0x040fe20000410000 */
[C---:B------:R-:W-:Y:S01]  /*334e0*/  FMUL.FTZ R185, R119.reuse, R130 ;  /* 0x0000008277b97220 */ /* 0x040fe20000410000 */
[----:B------:R-:W-:Y:S01]  /*334f0*/  FMUL.FTZ R142, R119, R234 ;  /* 0x000000ea778e7220 */ /* 0x000fe20000410000 */
[----:B------:R-:W-:Y:S01]  /*33500*/  @!P1 STG.E desc[UR6][R114.64], R119 ;  /* 0x0000007772009986 */ /* 0x000fe2000c101906 */
[----:B------:R-:W-:-:S04]  /*33510*/  IMAD.WIDE.U32 R124, R191, 0x10, R112 ;  /* 0x00000010bf7c7825 */ /* 0x000fc800078e0070 */
[----:B------:R-:W-:Y:S01]  /*33520*/  FADD.FTZ R252, -R158, R153 ;  /* 0x000000999efc7221 */ /* 0x000fe20000010100 */
[----:B------:R-:W-:Y:S01]  /*33530*/  FMUL.FTZ R153, R119, R144 ;  /* 0x0000009077997220 */ /* 0x000fe20000410000 */
[----:B------:R0:W-:Y:S01]  /*33540*/  STG.E.128 desc[UR6][R116.64], R100 ;  /* 0x0000006474007986 */ /* 0x0001e2000c101d06 */
[----:B------:R-:W-:-:S04]  /*33550*/  IMAD.WIDE.U32 R126, R193, 0x10, R112 ;  /* 0x00000010c17e7825 */ /* 0x000fc800078e0070 */
[----:B------:R-:W-:Y:S01]  /*33560*/  FMUL.FTZ R144, R119, R236 ;  /* 0x000000ec77907220 */ /* 0x000fe20000410000 */
[----:B------:R-:W-:Y:S01]  /*33570*/  FFMA.FTZ R145, R145, R38, R86 ;  /* 0x0000002691917223 */ /* 0x000fe20000010056 */
[----:B------:R-:W-:Y:S01]  /*33580*/  FFMA.FTZ R142, R142, R39, R87 ;  /* 0x000000278e8e7223 */ /* 0x000fe20000010057 */
[----:B------:R-:W-:-:S04]  /*33590*/  IMAD.WIDE.U32 R128, R195, 0x10, R112 ;  /* 0x00000010c3807825 */ /* 0x000fc800078e0070 */
[C---:B------:R-:W-:Y:S01]  /*335a0*/  FADD.FTZ R134, -R158.reuse, R134 ;  /* 0x000000869e867221 */ /* 0x040fe20000010100 */
[C---:B------:R-:W-:Y:S01]  /*335b0*/  FADD.FTZ R224, -R158.reuse, R135 ;  /* 0x000000879ee07221 */ /* 0x040fe20000010100 */
[----:B------:R-:W-:Y:S01]  /*335c0*/  FADD.FTZ R212, -R158, R123 ;  /* 0x0000007b9ed47221 */ /* 0x000fe20000010100 */
[----:B------:R-:W-:-:S04]  /*335d0*/  IMAD.WIDE.U32 R130, R197, 0x10, R112 ;  /* 0x00000010c5827825 */ /* 0x000fc800078e0070 */
[----:B------:R-:W-:Y:S01]  /*335e0*/  FADD.FTZ R230, -R158, R140 ;  /* 0x0000008c9ee67221 */ /* 0x000fe20000010100 */
[C---:B------:R-:W-:Y:S01]  /*335f0*/  FMUL.FTZ R123, R119.reuse, R134 ;  /* 0x00000086777b7220 */ /* 0x040fe20000410000 */
[----:B------:R-:W-:Y:S01]  /*33600*/  FMUL.FTZ R140, R119, R224 ;  /* 0x000000e0778c7220 */ /* 0x000fe20000410000 */
[----:B------:R-:W-:-:S04]  /*33610*/  IMAD.WIDE.U32 R132, R199, 0x10, R112 ;  /* 0x00000010c7847825 */ /* 0x000fc800078e0070 */
[----:B------:R-:W-:Y:S01]  /*33620*/  FFMA.FTZ R112, R147, R20, R68 ;  /* 0x0000001493707223 */ /* 0x000fe20000010044 */
[----:B------:R-:W-:Y:S01]  /*33630*/  FFMA.FTZ R147, R154, R33, R81 ;  /* 0x000000219a937223 */ /* 0x000fe20000010051 */
[C---:B------:R-:W-:Y:S01]  /*33640*/  FADD.FTZ R120, -R158.reuse, R120 ;  /* 0x000000789e787221 */ /* 0x040fe20000010100 */
[----:B------:R-:W-:Y:S01]  /*33650*/  FADD.FTZ R250, -R158, R152 ;  /* 0x000000989efa7221 */ /* 0x000fe20000010100 */
[----:B0-----:R-:W-:Y:S01]  /*33660*/  FFMA.FTZ R117, R118, R21, R69 ;  /* 0x0000001576757223 */ /* 0x001fe20000010045 */
[----:B------:R-:W-:Y:S01]  /*33670*/  FFMA.FTZ R116, R121, R28, R76 ;  /* 0x0000001c79747223 */ /* 0x000fe2000001004c */
[----:B------:R-:W-:Y:S01]  /*33680*/  FFMA.FTZ R118, R157, R32, R80 ;  /* 0x000000209d767223 */ /* 0x000fe20000010050 */
[----:B------:R-:W-:Y:S01]  /*33690*/  FFMA.FTZ R121, R122, R29, R77 ;  /* 0x0000001d7a797223 */ /* 0x000fe2000001004d */
[C---:B------:R-:W-:Y:S01]  /*336a0*/  FADD.FTZ R138, -R158.reuse, R138 ;  /* 0x0000008a9e8a7221 */ /* 0x040fe20000010100 */
[C---:B------:R-:W-:Y:S01]  /*336b0*/  FADD.FTZ R228, -R158.reuse, R139 ;  /* 0x0000008b9ee47221 */ /* 0x040fe20000010100 */
[----:B------:R-:W-:Y:S01]  /*336c0*/  FADD.FTZ R238, -R158, R146 ;  /* 0x000000929eee7221 */ /* 0x000fe20000010100 */
[----:B------:R-:W-:Y:S01]  /*336d0*/  F2FP.BF16.F32.PACK_AB R118, R147, R118 ;  /* 0x000000769376723e */ /* 0x000fe200000010ff */
[----:B------:R-:W-:Y:S01]  /*336e0*/  FFMA.FTZ R147, R144, R41, R89 ;  /* 0x0000002990937223 */ /* 0x000fe20000010059 */
[----:B------:R-:W-:Y:S01]  /*336f0*/  F2FP.BF16.F32.PACK_AB R116, R121, R116 ;  /* 0x000000747974723e */ /* 0x000fe200000010ff */
[----:B------:R-:W-:Y:S01]  /*33700*/  FADD.FTZ R242, -R158, R148 ;  /* 0x000000949ef27221 */ /* 0x000fe20000010100 */
[----:B------:R-:W-:Y:S01]  /*33710*/  F2FP.BF16.F32.PACK_AB R121, R142, R145 ;  /* 0x000000918e79723e */ /* 0x000fe200000010ff */
[C---:B------:R-:W-:Y:S01]  /*33720*/  FADD.FTZ R246, -R158.reuse, R150 ;  /* 0x000000969ef67221 */ /* 0x040fe20000010100 */
[----:B------:R-:W0:Y:S01]  /*33730*/  LDC.64 R144, c[0x0][0x380] ;  /* 0x0000e000ff907b82 */ /* 0x000e220000000a00 */
[----:B------:R-:W-:Y:S01]  /*33740*/  F2FP.BF16.F32.PACK_AB R112, R117, R112 ;  /* 0x000000707570723e */ /* 0x000fe200000010ff */
[----:B------:R-:W-:Y:S01]  /*33750*/  FADD.FTZ R158, -R158, R155 ;  /* 0x0000009b9e9e7221 */ /* 0x000fe20000010100 */
        /* <DEDUP_REMOVED lines=55> */
[----:B0-----:R-:W-:Y:S01]  /*33ad0*/  IMAD R162, R144, 0x4, R162 ;  /* 0x0000000490a27824 */ /* 0x001fe200078e02a2 */
[----:B------:R-:W-:-:S02]  /*33ae0*/  F2FP.BF16.F32.PACK_AB R102, R156, R181 ;  /* 0x000000b59c66723e */ /* 0x000fc400000010ff */
[----:B------:R-:W-:Y:S02]  /*33af0*/  F2FP.BF16.F32.PACK_AB R101, R152, R179 ;  /* 0x000000b39865723e */ /* 0x000fe400000010ff */
[----:B------:R-:W-:Y:S02]  /*33b00*/  F2FP.BF16.F32.PACK_AB R100, R206, R159 ;  /* 0x0000009fce64723e */ /* 0x000fe400000010ff */
[----:B------:R-:W-:Y:S02]  /*33b10*/  F2FP.BF16.F32.PACK_AB R115, R220, R115 ;  /* 0x00000073dc73723e */ /* 0x000fe400000010ff */
[----:B------:R-:W-:Y:S01]  /*33b20*/  F2FP.BF16.F32.PACK_AB R114, R119, R114 ;  /* 0x000000727772723e */ /* 0x000fe200000010ff */
[----:B------:R0:W-:Y:S01]  /*33b30*/  STG.E.128 desc[UR6][R124.64], R100 ;  /* 0x000000647c007986 */ /* 0x0001e2000c101d06 */
        /* <DEDUP_REMOVED lines=16> */
.L_x_16433:
        /* <DEDUP_REMOVED lines=8> */
.L_x_16436:
[----:B------:R-:W-:Y:S05]  /*33cc0*/  BSYNC B0 ;  /* 0x0000000000007941 */ /* 0x000fea0003800000 */
.L_x_16435:
        /* <DEDUP_REMOVED lines=9> */
.L_x_16437:
[----:B------:R-:W-:Y:S02]  /*33d60*/  IMAD.MOV.U32 R182, RZ, RZ, 0x4 ;  /* 0x00000004ffb67424 */ /* 0x000fe400078e00ff */
[----:B------:R-:W-:-:S04]  /*33d70*/  IMAD.MOV.U32 R157, RZ, RZ, R181 ;  /* 0x000000ffff9d7224 */ /* 0x000fc800078e00b5 */
[----:B------:R-:W-:-:S05]  /*33d80*/  FADD.FTZ R159, R158, R157 ;  /* 0x0000009d9e9f7221 */ /* 0x000fca0000010000 */
[----:B------:R-:W-:-:S07]  /*33d90*/  MOV R183, R159 ;  /* 0x0000009f00b77202 */ /* 0x000fce0000000f00 */
[----:B------:R-:W-:Y:S05]  /*33da0*/  WARPSYNC.COLLECTIVE R180, `(.L_x_16438) ;  /* 0x00000000b4087348 */ /* 0x000fea0003c00000 */
[----:B------:R0:W1:Y:S02]  /*33db0*/  SHFL.BFLY P2, R181, R183, R182, R185 ;  /* 0x0c0000b6b7b57389 */ /* 0x00006400000400b9 */
[----:B01----:R-:W-:Y:S05]  /*33dc0*/  ENDCOLLECTIVE ;  /* 0x000000000000791b */ /* 0x003fea0003800000 */
.L_x_16438:
[----:B------:R-:W-:Y:S01]  /*33dd0*/  HFMA2 R182, -RZ, RZ, 0, 4.76837158203125e-07 ;  /* 0x00000008ffb67431 */ /* 0x000fe200000001ff */
[----:B------:R-:W-:-:S05]  /*33de0*/  MOV R156, R181 ;  /* 0x000000b5009c7202 */ /* 0x000fca0000000f00 */
[----:B------:R-:W-:-:S04]  /*33df0*/  FADD.FTZ R178, R159, R156 ;  /* 0x0000009c9fb27221 */ /* 0x000fc80000010000 */
[----:B------:R-:W-:-:S07]  /*33e00*/  IMAD.MOV.U32 R183, RZ, RZ, R178 ;  /* 0x000000ffffb77224 */ /* 0x000fce00078e00b2 */
[----:B------:R-:W-:Y:S05]  /*33e10*/  WARPSYNC.COLLECTIVE R180, `(.L_x_16439) ;  /* 0x00000000b4087348 */ /* 0x000fea0003c00000 */
[----:B------:R0:W1:Y:S02]  /*33e20*/  SHFL.BFLY P2, R181, R183, R182, R185 ;  /* 0x0c0000b6b7b57389 */ /* 0x00006400000400b9 */
[----:B01----:R-:W-:Y:S05]  /*33e30*/  ENDCOLLECTIVE ;  /* 0x000000000000791b */ /* 0x003fea0003800000 */
.L_x_16439:
        /* <DEDUP_REMOVED lines=8> */
.L_x_16440:
        /* <DEDUP_REMOVED lines=104> */
.L_x_16441:
[----:B------:R-:W-:Y:S02]  /*34540*/  IMAD.MOV.U32 R182, RZ, RZ, 0x2 ;  /* 0x00000002ffb67424 */ /* 0x000fe400078e00ff */
[----:B------:R-:W-:-:S04]  /*34550*/  IMAD.MOV.U32 R159, RZ, RZ, R181 ;  /* 0x000000ffff9f7224 */ /* 0x000fc800078e00b5 */
[----:B------:R-:W-:-:S05]  /*34560*/  FADD.FTZ R159, R0, R159 ;  /* 0x0000009f009f7221 */ /* 0x000fca0000010000 */
[----:B------:R-:W-:-:S07]  /*34570*/  MOV R183, R159 ;  /* 0x0000009f00b77202 */ /* 0x000fce0000000f00 */
[----:B------:R-:W-:Y:S05]  /*34580*/  WARPSYNC.COLLECTIVE R180, `(.L_x_16442) ;  /* 0x00000000b4087348 */ /* 0x000fea0003c00000 */
[----:B------:R0:W1:Y:S02]  /*34590*/  SHFL.BFLY P2, R181, R183, R182, R185 ;  /* 0x0c0000b6b7b57389 */ /* 0x00006400000400b9 */
[----:B01----:R-:W-:Y:S05]  /*345a0*/  ENDCOLLECTIVE ;  /* 0x000000000000791b */ /* 0x003fea0003800000 */
.L_x_16442:
[----:B------:R-:W-:Y:S01]  /*345b0*/  HFMA2 R182, -RZ, RZ, 0, 2.384185791015625e-07 ;  /* 0x00000004ffb67431 */ /* 0x000fe200000001ff */
[----:B------:R-:W-:-:S05]  /*345c0*/  MOV R158, R181 ;  /* 0x000000b5009e7202 */ /* 0x000fca0000000f00 */
[----:B------:R-:W-:-:S04]  /*345d0*/  FADD.FTZ R158, R159, R158 ;  /* 0x0000009e9f9e7221 */ /* 0x000fc80000010000 */
[----:B------:R-:W-:-:S07]  /*345e0*/  IMAD.MOV.U32 R183, RZ, RZ, R158 ;  /* 0x000000ffffb77224 */ /* 0x000fce00078e009e */
[----:B------:R-:W-:Y:S05]  /*345f0*/  WARPSYNC.COLLECTIVE R180, `(.L_x_16443) ;  /* 0x00000000b4087348 */ /* 0x000fea0003c00000 */
[----:B------:R0:W1:Y:S02]  /*34600*/  SHFL.BFLY P2, R181, R183, R182, R185 ;  /* 0x0c0000b6b7b57389 */ /* 0x00006400000400b9 */
[----:B01----:R-:W-:Y:S05]  /*34610*/  ENDCOLLECTIVE ;  /* 0x000000000000791b */ /* 0x003fea0003800000 */
.L_x_16443:
[----:B------:R-:W-:Y:S02]  /*34620*/  IMAD.MOV.U32 R182, RZ, RZ, 0x8 ;  /* 0x00000008ffb67424 */ /* 0x000fe400078e00ff */
[----:B------:R-:W-:-:S04]  /*34630*/  IMAD.MOV.U32 R179, RZ, RZ, R181 ;  /* 0x000000ffffb37224 */ /* 0x000fc800078e00b5 */
[----:B------:R-:W-:-:S05]  /*34640*/  FADD.FTZ R179, R158, R179 ;  /* 0x000000b39eb37221 */ /* 0x000fca0000010000 */
[----:B------:R-:W-:-:S07]  /*34650*/  MOV R183, R179 ;  /* 0x000000b300b77202 */ /* 0x000fce0000000f00 */
[----:B------:R-:W-:Y:S05]  /*34660*/  WARPSYNC.COLLECTIVE R180, `(.L_x_16444) ;  /* 0x00000000b4087348 */ /* 0x000fea0003c00000 */
[----:B------:R0:W1:Y:S02]  /*34670*/  SHFL.BFLY P2, R181, R183, R182, R185 ;  /* 0x0c0000b6b7b57389 */ /* 0x00006400000400b9 */
[----:B01----:R-:W-:Y:S05]  /*34680*/  ENDCOLLECTIVE ;  /* 0x000000000000791b */ /* 0x003fea0003800000 */
.L_x_16444:
[----:B------:R-:W-:Y:S01]  /*34690*/  HFMA2 R182, -RZ, RZ, 0, 9.5367431640625e-07 ;  /* 0x00000010ffb67431 */ /* 0x000fe200000001ff */
[----:B------:R-:W-:-:S05]  /*346a0*/  MOV R178, R181 ;  /* 0x000000b500b27202 */ /* 0x000fca0000000f00 */
[----:B------:R-:W-:-:S04]  /*346b0*/  FADD.FTZ R178, R179, R178 ;  /* 0x000000b2b3b27221 */ /* 0x000fc80000010000 */
[----:B------:R-:W-:-:S07]  /*346c0*/  IMAD.MOV.U32 R183, RZ, RZ, R178 ;  /* 0x000000ffffb77224 */ /* 0x000fce00078e00b2 */
[----:B------:R-:W-:Y:S05]  /*346d0*/  WARPSYNC.COLLECTIVE R180, `(.L_x_16445) ;  /* 0x00000000b4087348 */ /* 0x000fea0003c00000 */
[----:B------:R0:W1:Y:S02]  /*346e0*/  SHFL.BFLY P2, R181, R183, R182, R185 ;  /* 0x0c0000b6b7b57389 */ /* 0x00006400000400b9 */
[----:B01----:R-:W-:Y:S05]  /*346f0*/  ENDCOLLECTIVE ;  /* 0x000000000000791b */ /* 0x003fea0003800000 */
.L_x_16445:
[----:B------:R-:W-:Y:S05]  /*34700*/  BRA `(.L_x_16446) ;  /* 0xffffffe8002c7947 */ /* 0x000fea000383ffff */
.L_x_16447:
        /* <DEDUP_REMOVED lines=15> */
.L_x_33283:


//--------------------- .text._ZN10layer_norm31ln_parallel_residual_fwd_kernelINS_13Kernel_traitsIf6__halfS2_S2_fjLj1536ELj1ELj4ELj1ELj16ENS_18Kernel_traits_baseILj1536EfS2_S2_S2_fjLj128EEEEELb0ELb0ELb0EEEvNS_9FwdParamsE --------------------------
	.section	.text._ZN10layer_norm31ln_parallel_residual_fwd_kernelINS_13Kernel_traitsIf6__halfS2_S2_fjLj1536ELj1ELj4ELj1ELj16ENS_18Kernel_traits_baseILj1536EfS2_S2_S2_fjLj128EEEEELb0ELb0ELb0EEEvNS_9FwdParamsE,"ax",@progbits
	.align	128
        .global         _ZN10layer_norm31ln_parallel_residual_fwd_kernelINS_13Kernel_traitsIf6__halfS2_S2_fjLj1536ELj1ELj4ELj1ELj16ENS_18Kernel_traits_baseILj1536EfS2_S2_S2_fjLj128EEEEELb0ELb0ELb0EEEvNS_9FwdParamsE
        .type           _ZN10layer_norm31ln_parallel_residual_fwd_kernelINS_13Kernel_traitsIf6__halfS2_S2_fjLj1536ELj1ELj4ELj1ELj16ENS_18Kernel_traits_baseILj1536EfS2_S2_S2_fjLj128EEEEELb0ELb0ELb0EEEvNS_9FwdParamsE,@function
        .size           _ZN10layer_norm31ln_parallel_residual_fwd_kernelINS_13Kernel_traitsIf6__halfS2_S2_fjLj1536ELj1ELj4ELj1ELj16ENS_18Kernel_traits_baseILj1536EfS2_S2_S2_fjLj128EEEEELb0ELb0ELb0EEEvNS_9FwdParamsE,(.L_x_33284 - _ZN10layer_norm31ln_parallel_residual_fwd_kernelINS_13Kernel_traitsIf6__halfS2_S2_fjLj1536ELj1ELj4ELj1ELj16ENS_18Kernel_traits_baseILj1536EfS2_S2_S2_fjLj128EEEEELb0ELb0ELb0EEEvNS_9FwdParamsE)
        .other          _ZN10layer_norm31ln_parallel_residual_fwd_kernelINS_13Kernel_traitsIf6__halfS2_S2_fjLj1536ELj1ELj4ELj1ELj16ENS_18Kernel_traits_baseILj1536EfS2_S2_S2_fjLj128EEEEELb0ELb0ELb0EEEvNS_9FwdParamsE,@"STO_CUDA_ENTRY STV_DEFAULT"
_ZN10layer_norm31ln_parallel_residual_fwd_kernelINS_13Kernel_traitsIf6__halfS2_S2_fjLj1536ELj1ELj4ELj1ELj16ENS_18Kernel_traits_baseILj1536EfS2_S2_S2_fjLj128EEEEELb0ELb0ELb0EEEvNS_9FwdParamsE:
.text._ZN10layer_norm31ln_parallel_residual_fwd_kernelINS_13Kernel_traitsIf6__halfS2_S2_fjLj1536ELj1ELj4ELj1ELj16ENS_18Kernel_traits_baseILj1536EfS2_S2_S2_fjLj128EEEEELb0ELb0ELb0EEEvNS_9FwdParamsE:
        /* <DEDUP_REMOVED lines=52> */
[----:B------:R-:W-:-:S03]  /*0340*/  @P1 IADD3 R0, PT, PT, R0, 0x20, RZ ;  /* 0x0000002000001810 */ /* 0x000fc60007ffe0ff */
[----:B------:R0:W5:Y:S02]  /*0350*/  @P1 LDG.E.128 R244, desc[UR6][R8.64] ;  /* 0x0000000608f41981 */ /* 0x000164000c1e1d00 */
[C---:B------:R-:W-:Y:S02]  /*0360*/  @P2 IMAD.WIDE.U32 R12, R0.reuse, 0x20, R12 ;  /* 0x00000020000c2825 */ /* 0x040fe400078e000c */
[----:B------:R0:W5:Y:S02]  /*0370*/  @P1 LDG.E.128 R240, desc[UR6][R8.64+0x10] ;  /* 0x0000100608f01981 */ /* 0x000164000c1e1d00 */
[C---:B------:R-:W-:Y:S01]  /*0380*/  @P2 IMAD.WIDE.U32 R14, R0.reuse, 0x20, R14 ;  /* 0x00000020000e2825 */ /* 0x040fe200078e000e */
[----:B------:R-:W-:Y:S01]  /*0390*/  @P2 IADD3 R0, PT, PT, R0, 0x20, RZ ;  /* 0x0000002000002810 */ /* 0x000fe20007ffe0ff */
[----:B------:R0:W5:Y:S04]  /*03a0*/  @P2 LDG.E.128 R228, desc[UR6][R12.64] ;  /* 0x000000060ce42981 */ /* 0x000168000c1e1d00 */
        /* <DEDUP_REMOVED lines=67> */
[----:B------:R-:W-:Y:S01]  /*07e0*/  @P4 IADD3 R0, PT, PT, R0, 0x20, RZ ;  /* 0x0000002000004810 */ /* 0x000fe20007ffe0ff */
        /* <DEDUP_REMOVED lines=58> */
.L_x_16450:
        /* <DEDUP_REMOVED lines=69> */
[----:B------:R-:W-:Y:S01]  /*0fe0*/  @P3 IADD3 R0, PT, PT, R0, 0x20, RZ ;  /* 0x0000002000003810 */ /* 0x000fe20007ffe0ff */
[----:B------:R1:W5:Y:S04]  /*0ff0*/  @P2 LD.E.128 R92, desc[UR6][R20.64] ;  /* 0x00000006145c2980 */ /* 0x000368000c101d00 */
[C---:B------:R-:W-:Y:S01]  /*1000*/  @P4 IMAD.WIDE.U32 R8, R0.reuse, 0x20, R8 ;  /* 0x0000002000084825 */ /* 0x040fe200078e0008 */
[----:B------:R1:W5:Y:S03]  /*1010*/  @P2 LD.E.128 R96, desc[UR6][R20.64+0x10] ;  /* 0x0000100614602980 */ /* 0x000366000c101d00 */
[C---:B------:R-:W-:Y:S01]  /*1020*/  @P4 IMAD.WIDE.U32 R2, R0.reuse, 0x20, R2 ;  /* 0x0000002000024825 */ /* 0x040fe200078e0002 */
[----:B------:R1:W5:Y:S03]  /*1030*/  @P3 LDG.E.128 R208, desc[UR6][R4.64] ;  /* 0x0000000604d03981 */ /* 0x000366000c1e1d00 */
[----:B--2---:R-:W-:Y:S01]  /*1040*/  @P4 IMAD.WIDE.U32 R26, R0, 0x20, R26 ;  /* 0x00000020001a4825 */ /* 0x004fe200078e001a */
[----:B------:R1:W5:Y:S04]  /*1050*/  @P3 LDG.E.128 R204, desc[UR6][R4.64+0x10] ;  /* 0x0000100604cc3981 */ /* 0x000368000c1e1d00 */
        /* <DEDUP_REMOVED lines=70> */
.L_x_16449:
        /* <DEDUP_REMOVED lines=59> */
[----:B---3--:R-:W3:Y:S08]  /*1870*/  LDC.64 R20, c[0x0][0x3d0] ;  /* 0x0000f400ff147b82 */ /* 0x008ef00000000a00 */
[----:B----4-:R-:W4:Y:S01]  /*1880*/  @P2 LDC.64 R22, c[0x0][0x440] ;  /* 0x00011000ff162b82 */ /* 0x010f220000000a00 */
[C---:B--2---:R-:W-:Y:S01]  /*1890*/  @P1 IMAD.WIDE.U32 R16, R0.reuse, 0x20, R16 ;  /* 0x0000002000101825 */ /* 0x044fe200078e0010 */
[----:B------:R2:W-:Y:S04]  /*18a0*/  @P0 STL.64 [R1], R24 ;  /* 0x0000001801000387 */ /* 0x0005e80000100a00 */
[----:B------:R-:W5:Y:S04]  /*18b0*/  @P1 LDG.E.128 R236, desc[UR6][R16.64] ;  /* 0x0000000610ec1981 */ /* 0x000f68000c1e1d00 */
[----:B------:R0:W5:Y:S04]  /*18c0*/  @P1 LDG.E.128 R232, desc[UR6][R16.64+0x10] ;  /* 0x0000100610e81981 */ /* 0x000168000c1e1d00 */
[----:B------:R3:W-:Y:S01]  /*18d0*/  @P0 STL.64 [R1+0x8], R26 ;  /* 0x0000081a01000387 */ /* 0x0007e20000100a00 */
[----:B--2---:R-:W2:Y:S01]  /*18e0*/  LDC.64 R24, c[0x0][0x3d0] ;  /* 0x0000f400ff187b82 */ /* 0x004ea20000000a00 */
[----:B-1----:R-:W-:-:S07]  /*18f0*/  @P1 IMAD.WIDE.U32 R18, R0, 0x20, R18 ;  /* 0x0000002000121825 */ /* 0x002fce00078e0012 */
[----:B0-----:R-:W0:Y:S01]  /*1900*/  @P4 LDC.64 R16, c[0x0][0x440] ;  /* 0x00011000ff104b82 */ /* 0x001e220000000a00 */
[----:B------:R-:W-:Y:S01]  /*1910*/  @P1 IADD3 R0, PT, PT, R0, 0x20, RZ ;  /* 0x0000002000001810 */ /* 0x000fe20007ffe0ff */
[----:B------:R1:W5:Y:S06]  /*1920*/  @P1 LD.E.128 R84, desc[UR6][R18.64] ;  /* 0x0000000612541980 */ /* 0x00036c000c101d00 */
[----:B---3--:R-:W3:Y:S01]  /*1930*/  @P4 LDC.64 R26, c[0x0][0x438] ;  /* 0x00010e00ff1a4b82 */ /* 0x008ee20000000a00 */
[C---:B------:R-:W-:Y:S01]  /*1940*/  @P2 IMAD.WIDE.U32 R20, R0.reuse, 0x20, R20 ;  /* 0x0000002000142825 */ /* 0x040fe200078e0014 */
[----:B------:R1:W5:Y:S03]  /*1950*/  @P1 LD.E.128 R88, desc[UR6][R18.64+0x10] ;  /* 0x0000100612581980 */ /* 0x000366000c101d00 */
[C---:B------:R-:W-:Y:S01]  /*1960*/  @P2 IMAD.WIDE.U32 R2, R0.reuse, 0x20, R2 ;  /* 0x0000002000022825 */ /* 0x040fe200078e0002 */
[----:B------:R1:W5:Y:S03]  /*1970*/  @P2 LDG.E.128 R228, desc[UR6][R20.64] ;  /* 0x0000000614e42981 */ /* 0x000366000c1e1d00 */
[C---:B------:R-:W-:Y:S01]  /*1980*/  @P2 IMAD.WIDE.U32 R4, R0.reuse, 0x20, R4 ;  /* 0x0000002000042825 */ /* 0x040fe200078e0004 */
[----:B------:R1:W5:Y:S03]  /*1990*/  @P2 LDG.E.128 R224, desc[UR6][R20.64+0x10] ;  /* 0x0000100614e02981 */ /* 0x000366000c1e1d00 */
[C---:B----4-:R-:W-:Y:S01]  /*19a0*/  @P2 IMAD.WIDE.U32 R22, R0.reuse, 0x20, R22 ;  /* 0x0000002000162825 */ /* 0x050fe200078e0016 */
        /* <DEDUP_REMOVED lines=8> */
[C---:B------:R-:W-:Y:S01]  /*1a30*/  @P3 IMAD.WIDE.U32 R14, R0.reuse, 0x20, R14 ;  /* 0x00000020000e3825 */ /* 0x040fe200078e000e */
[----:B------:R-:W-:Y:S01]  /*1a40*/  @P3 IADD3 R0, PT, PT, R0, 0x20, RZ ;  /* 0x0000002000003810 */ /* 0x000fe20007ffe0ff */
[----:B------:R1:W5:Y:S04]  /*1a50*/  @P2 LD.E.128 R92, desc[UR6][R22.64] ;  /* 0x00000006165c2980 */ /* 0x000368000c101d00 */
[C---:B--2---:R-:W-:Y:S01]  /*1a60*/  @P4 IMAD.WIDE.U32 R24, R0.reuse, 0x20, R24 ;  /* 0x0000002000184825 */ /* 0x044fe200078e0018 */
[----:B------:R1:W5:Y:S03]  /*1a70*/  @P2 LD.E.128 R96, desc[UR6][R22.64+0x10] ;  /* 0x0000100616602980 */ /* 0x000366000c101d00 */
[C---:B---3--:R-:W-:Y:S01]  /*1a80*/  @P4 IMAD.WIDE.U32 R26, R0.reuse, 0x20, R26 ;  /* 0x00000020001a4825 */ /* 0x048fe200078e001a */
[----:B------:R1:W5:Y:S03]  /*1a90*/  @P3 LDG.E.128 R208, desc[UR6][R8.64] ;  /* 0x0000000608d03981 */ /* 0x000366000c1e1d00 */
[C---:B------:R-:W-:Y:S01]  /*1aa0*/  @P4 IMAD.WIDE.U32 R28, R0.reuse, 0x20, R28 ;  /* 0x00000020001c4825 */ /* 0x040fe200078e001c */
[----:B------:R1:W5:Y:S03]  /*1ab0*/  @P3 LDG.E.128 R204, desc[UR6][R8.64+0x10] ;  /* 0x0000100608cc3981 */ /* 0x000366000c1e1d00 */
[----:B0-----:R-:W-:Y:S01]  /*1ac0*/  @P4 IMAD.WIDE.U32 R16, R0, 0x20, R16 ;  /* 0x0000002000104825 */ /* 0x001fe200078e0010 */
        /* <DEDUP_REMOVED lines=34> */
.L_x_16452:
        /* <DEDUP_REMOVED lines=40> */
[----:B------:R-:W-:Y:S01]  /*1f70*/  @P1 IADD3 R0, PT, PT, R0, 0x20, RZ ;  /* 0x0000002000001810 */ /* 0x000fe20007ffe0ff */
[----:B------:R1:W5:Y:S04]  /*1f80*/  @P1 LDG.E.128 R240, desc[UR6][R10.64+0x10] ;  /* 0x000010060af01981 */ /* 0x000368000c1e1d00 */
        /* <DEDUP_REMOVED lines=104> */
.L_x_16451:
[----:B------:R-:W-:Y:S05]  /*2610*/  BSYNC.RECONVERGENT B0 ;  /* 0x0000000000007941 */ /* 0x000fea0003800200 */
.L_x_16448:
        /* <DEDUP_REMOVED lines=12> */
.L_x_16502:
        /* <DEDUP_REMOVED lines=24> */
[----:B-----5:R-:W-:Y:S02]  /*2860*/  HADD2.F32 R5, -RZ, R164.H0_H0 ;  /* 0x200000a4ff057230 */ /* 0x020fe40000004100 */
[----:B------:R-:W-:Y:S02]  /*2870*/  HADD2.F32 R32, -RZ, R40.H0_H0 ;  /* 0x20000028ff207230 */ /* 0x000fe40000004100 */
[----:B0-----:R-:W-:Y:S02]  /*2880*/  HADD2.F32 R19, -RZ, R164.H1_H1 ;  /* 0x300000a4ff137230 */ /* 0x001fe40000004100 */
[----:B------:R-:W-:Y:S02]  /*2890*/  HADD2.F32 R18, -RZ, R40.H1_H1 ;  /* 0x30000028ff127230 */ /* 0x000fe40000004100 */
[----:B------:R-:W-:Y:S01]  /*28a0*/  FADD.FTZ R5, R5, R32 ;  /* 0x0000002005057221 */ /* 0x000fe20000010000 */
[----:B------:R-:W-:Y:S02]  /*28b0*/  HADD2.F32 R34, -RZ, R165.H1_H1 ;  /* 0x300000a5ff227230 */ /* 0x000fe40000004100 */
[----:B------:R-:W-:-:S02]  /*28c0*/  HADD2.F32 R32, -RZ, R41.H1_H1 ;  /* 0x30000029ff207230 */ /* 0x000fc40000004100 */
[----:B------:R-:W-:Y:S01]  /*28d0*/  FADD.FTZ R19, R19, R18 ;  /* 0x0000001213137221 */ /* 0x000fe20000010000 */
[----:B------:R-:W-:Y:S02]  /*28e0*/  HADD2.F32 R18, -RZ, R165.H0_H0 ;  /* 0x200000a5ff127230 */ /* 0x000fe40000004100 */
[----:B------:R-:W-:Y:S02]  /*28f0*/  HADD2.F32 R33, -RZ, R41.H0_H0 ;  /* 0x20000029ff217230 */ /* 0x000fe40000004100 */
[----:B------:R-:W-:Y:S01]  /*2900*/  FADD.FTZ R34, R34, R32 ;  /* 0x0000002022227221 */ /* 0x000fe20000010000 */
[----:B------:R-:W-:Y:S02]  /*2910*/  HADD2.F32 R32, -RZ, R36.H1_H1 ;  /* 0x30000024ff207230 */ /* 0x000fe40000004100 */
[----:B------:R-:W-:Y:S02]  /*2920*/  HADD2.F32 R35, -RZ, R42.H0_H0 ;  /* 0x2000002aff237230 */ /* 0x000fe40000004100 */
[----:B------:R-:W-:Y:S01]  /*2930*/  FADD.FTZ R18, R18, R33 ;  /* 0x0000002112127221 */ /* 0x000fe20000010000 */
[----:B------:R-:W-:-:S02]  /*2940*/  HADD2.F32 R33, -RZ, R36.H0_H0 ;  /* 0x20000024ff217230 */ /* 0x000fc40000004100 */
[----:B------:R-:W-:Y:S01]  /*2950*/  FADD.FTZ R19, R19, R32 ;  /* 0x0000002013137221 */ /* 0x000fe20000010000 */
[----:B------:R-:W-:Y:S02]  /*2960*/  HADD2.F32 R32, -RZ, R166.H0_H0 ;  /* 0x200000a6ff207230 */ /* 0x000fe40000004100 */
[----:B------:R-:W-:Y:S02]  /*2970*/  HADD2.F32 R164, -RZ, R42.H1_H1 ;  /* 0x3000002affa47230 */ /* 0x000fe40000004100 */
[----:B------:R-:W-:Y:S01]  /*2980*/  FADD.FTZ R5, R5, R33 ;  /* 0x0000002105057221 */ /* 0x000fe20000010000 */
[--C-:B------:R-:W-:Y:S02]  /*2990*/  HADD2.F32 R33, -RZ, R37.reuse.H0_H0 ;  /* 0x20000025ff217230 */ /* 0x100fe40000004100 */
[----:B------:R-:W-:Y:S01]  /*29a0*/  FADD.FTZ R32, R32, R35 ;  /* 0x0000002320207221 */ /* 0x000fe20000010000 */
[----:B------:R-:W-:Y:S02]  /*29b0*/  HADD2.F32 R35, -RZ, R37.H1_H1 ;  /* 0x30000025ff237230 */ /* 0x000fe40000004100 */
[----:B------:R-:W-:Y:S01]  /*29c0*/  FADD.FTZ R18, R18, R33 ;  /* 0x0000002112127221 */ /* 0x000fe20000010000 */
[----:B------:R-:W-:-:S02]  /*29d0*/  HADD2.F32 R33, -RZ, R166.H1_H1 ;  /* 0x300000a6ff217230 */ /* 0x000fc40000004100 */
[----:B------:R-:W-:Y:S01]  /*29e0*/  FADD.FTZ R171, R34, R35 ;  /* 0x0000002322ab7221 */ /* 0x000fe20000010000 */
[--C-:B------:R-:W-:Y:S02]  /*29f0*/  HADD2.F32 R35, -RZ, R38.reuse.H0_H0 ;  /* 0x20000026ff237230 */ /* 0x100fe40000004100 */
[----:B------:R-:W-:Y:S02]  /*2a00*/  HADD2.F32 R34, -RZ, R38.H1_H1 ;  /* 0x30000026ff227230 */ /* 0x000fe40000004100 */
[----:B------:R-:W-:Y:S01]  /*2a10*/  FADD.FTZ R33, R33, R164 ;  /* 0x000000a421217221 */ /* 0x000fe20000010000 */
[----:B------:R-:W-:Y:S01]  /*2a20*/  FADD.FTZ R170, R32, R35 ;  /* 0x0000002320aa7221 */ /* 0x000fe20000010000 */
[----:B------:R-:W-:Y:S02]  /*2a30*/  HADD2.F32 R32, -RZ, R167.H0_H0 ;  /* 0x200000a7ff207230 */ /* 0x000fe40000004100 */
[----:B------:R-:W-:Y:S01]  /*2a40*/  FADD.FTZ R172, R33, R34 ;  /* 0x0000002221ac7221 */ /* 0x000fe20000010000 */
[----:B------:R-:W-:-:S04]  /*2a50*/  HADD2.F32 R33, -RZ, R43.H0_H0 ;  /* 0x2000002bff217230 */ /* 0x000fc80000004100 */
[----:B------:R-:W-:Y:S01]  /*2a60*/  F2FP.F16.F32.PACK_AB R34, R172, R170 ;  /* 0x000000aaac22723e */ /* 0x000fe200000000ff */
[----:B------:R-:W-:Y:S01]  /*2a70*/  FADD.FTZ R32, R32, R33 ;  /* 0x0000002120207221 */ /* 0x000fe20000010000 */
[----:B------:R-:W-:-:S05]  /*2a80*/  HADD2.F32 R33, -RZ, R39.H0_H0 ;  /* 0x20000027ff217230 */ /* 0x000fca0000004100 */
[----:B------:R-:W-:Y:S01]  /*2a90*/  FADD.FTZ R173, R32, R33 ;  /* 0x0000002120ad7221 */ /* 0x000fe20000010000 */
[----:B------:R-:W-:Y:S02]  /*2aa0*/  HADD2.F32 R32, -RZ, R167.H1_H1 ;  /* 0x300000a7ff207230 */ /* 0x000fe40000004100 */
[----:B------:R-:W-:-:S05]  /*2ab0*/  HADD2.F32 R33, -RZ, R43.H1_H1 ;  /* 0x3000002bff217230 */ /* 0x000fca0000004100 */
[----:B------:R-:W-:Y:S01]  /*2ac0*/  FADD.FTZ R32, R32, R33 ;  /* 0x0000002120207221 */ /* 0x000fe20000010000 */
[----:B------:R-:W-:-:S05]  /*2ad0*/  HADD2.F32 R33, -RZ, R39.H1_H1 ;  /* 0x30000027ff217230 */ /* 0x000fca0000004100 */
[----:B------:R-:W-:Y:S01]  /*2ae0*/  FADD.FTZ R183, R32, R33 ;  /* 0x0000002120b77221 */ /* 0x000fe20000010000 */
[----:B------:R-:W-:Y:S02]  /*2af0*/  F2FP.F16.F32.PACK_AB R33, R171, R18 ;  /* 0x00000012ab21723e */ /* 0x000fe400000000ff */
[----:B------:R-:W-:Y:S02]  /*2b00*/  F2FP.F16.F32.PACK_AB R32, R19, R5 ;  /* 0x000000051320723e */ /* 0x000fe400000000ff */
[----:B------:R-:W-:Y:S01]  /*2b10*/  F2FP.F16.F32.PACK_AB R35, R183, R173 ;  /* 0x000000adb723723e */ /* 0x000fe200000000ff */
[----:B------:R-:W-:Y:S06]  /*2b20*/  BRA `(.L_x_16457) ;  /* 0x00000004000c7947 */ /* 0x000fec0003800000 */
.L_x_16456:
[--C-:B-----5:R-:W-:Y:S02]  /*2b30*/  HADD2.F32 R5, -RZ, R164.reuse.H0_H0 ;  /* 0x200000a4ff057230 */ /* 0x120fe40000004100 */
[----:B0-----:R-:W-:Y:S02]  /*2b40*/  HADD2.F32 R19, -RZ, R164.H1_H1 ;  /* 0x300000a4ff137230 */ /* 0x001fe40000004100 */
[--C-:B------:R-:W-:Y:S02]  /*2b50*/  HADD2.F32 R32, -RZ, R40.reuse.H0_H0 ;  /* 0x20000028ff207230 */ /* 0x100fe40000004100 */
[----:B------:R-:W-:Y:S02]  /*2b60*/  HADD2.F32 R18, -RZ, R40.H1_H1 ;  /* 0x30000028ff127230 */ /* 0x000fe40000004100 */
[----:B------:R-:W-:Y:S02]  /*2b70*/  HADD2.F32 R33, -RZ, R166.H1_H1 ;  /* 0x300000a6ff217230 */ /* 0x000fe40000004100 */
[----:B------:R-:W-:Y:S01]  /*2b80*/  FADD.FTZ R5, R5, R32 ;  /* 0x0000002005057221 */ /* 0x000fe20000010000 */
[----:B------:R-:W-:-:S02]  /*2b90*/  HADD2.F32 R32, -RZ, R41.H0_H0 ;  /* 0x20000029ff207230 */ /* 0x000fc40000004100 */
[----:B------:R-:W-:Y:S01]  /*2ba0*/  FADD.FTZ R19, R19, R18 ;  /* 0x0000001213137221 */ /* 0x000fe20000010000 */
[--C-:B------:R-:W-:Y:S02]  /*2bb0*/  HADD2.F32 R18, -RZ, R165.reuse.H0_H0 ;  /* 0x200000a5ff127230 */ /* 0x100fe40000004100 */
[--C-:B------:R-:W-:Y:S02]  /*2bc0*/  HADD2.F32 R35, -RZ, R42.reuse.H0_H0 ;  /* 0x2000002aff237230 */ /* 0x100fe40000004100 */
[----:B------:R-:W-:Y:S02]  /*2bd0*/  HADD2.F32 R34, -RZ, R42.H1_H1 ;  /* 0x3000002aff227230 */ /* 0x000fe40000004100 */
[----:B------:R-:W-:Y:S01]  /*2be0*/  FADD.FTZ R18, R18, R32 ;  /* 0x0000002012127221 */ /* 0x000fe20000010000 */
[----:B------:R-:W-:Y:S02]  /*2bf0*/  HADD2.F32 R32, -RZ, R166.H0_H0 ;  /* 0x200000a6ff207230 */ /* 0x000fe40000004100 */
[----:B------:R-:W-:-:S02]  /*2c00*/  HADD2.F32 R165, -RZ, R165.H1_H1 ;  /* 0x300000a5ffa57230 */ /* 0x000fc40000004100 */
[----:B------:R-:W-:Y:S01]  /*2c10*/  FADD.FTZ R172, R33, R34 ;  /* 0x0000002221ac7221 */ /* 0x000fe20000010000 */
[----:B------:R-:W-:Y:S02]  /*2c20*/  HADD2.F32 R33, -RZ, R43.H0_H0 ;  /* 0x2000002bff217230 */ /* 0x000fe40000004100 */
[----:B------:R-:W-:Y:S01]  /*2c30*/  FADD.FTZ R170, R32, R35 ;  /* 0x0000002320aa7221 */ /* 0x000fe20000010000 */
[----:B------:R-:W-:Y:S02]  /*2c40*/  HADD2.F32 R32, -RZ, R167.H0_H0 ;  /* 0x200000a7ff207230 */ /* 0x000fe40000004100 */
[----:B------:R-:W-:Y:S02]  /*2c50*/  HADD2.F32 R171, -RZ, R41.H1_H1 ;  /* 0x30000029ffab7230 */ /* 0x000fe40000004100 */
[----:B------:R-:W-:Y:S01]  /*2c60*/  F2FP.F16.F32.PACK_AB R34, R172, R170 ;  /* 0x000000aaac22723e */ /* 0x000fe200000000ff */
[----:B------:R-:W-:Y:S01]  /*2c70*/  FADD.FTZ R173, R32, R33 ;  /* 0x0000002120ad7221 */ /* 0x000fe20000010000 */
[----:B------:R-:W-:-:S02]  /*2c80*/  HADD2.F32 R32, -RZ, R167.H1_H1 ;  /* 0x300000a7ff207230 */ /* 0x000fc40000004100 */
[----:B------:R-:W-:Y:S01]  /*2c90*/  FADD.FTZ R171, R165, R171 ;  /* 0x000000aba5ab7221 */ /* 0x000fe20000010000 */
[----:B------:R-:W-:-:S05]  /*2ca0*/  HADD2.F32 R33, -RZ, R43.H1_H1 ;  /* 0x3000002bff217230 */ /* 0x000fca0000004100 */
[----:B------:R-:W-:Y:S01]  /*2cb0*/  FADD.FTZ R183, R32, R33 ;  /* 0x0000002120b77221 */ /* 0x000fe20000010000 */
[----:B------:R-:W-:Y:S02]  /*2cc0*/  F2FP.F16.F32.PACK_AB R33, R171, R18 ;  /* 0x00000012ab21723e */ /* 0x000fe400000000ff */
[----:B------:R-:W-:Y:S02]  /*2cd0*/  F2FP.F16.F32.PACK_AB R32, R19, R5 ;  /* 0x000000051320723e */ /* 0x000fe400000000ff */
[----:B------:R-:W-:Y:S01]  /*2ce0*/  F2FP.F16.F32.PACK_AB R35, R183, R173 ;  /* 0x000000adb723723e */ /* 0x000fe200000000ff */
[----:B------:R-:W-:Y:S06]  /*2cf0*/  BRA `(.L_x_16457) ;  /* 0x0000000000987947 */ /* 0x000fec0003800000 */
.L_x_16455:
[----:B------:R-:W-:Y:S05]  /*2d00*/  @!P1 BRA `(.L_x_16458) ;  /* 0x0000000000749947 */ /* 0x000fea0003800000 */
        /* <DEDUP_REMOVED lines=29> */
.L_x_16458:
[--C-:B-----5:R-:W-:Y:S02]  /*2ee0*/  HADD2.F32 R5, -RZ, R164.reuse.H0_H0 ;  /* 0x200000a4ff057230 */ /* 0x120fe40000004100 */
[----:B0-----:R-:W-:Y:S02]  /*2ef0*/  HADD2.F32 R19, -RZ, R164.H1_H1 ;  /* 0x300000a4ff137230 */ /* 0x001fe40000004100 */
[--C-:B------:R-:W-:Y:S02]  /*2f00*/  HADD2.F32 R18, -RZ, R165.reuse.H0_H0 ;  /* 0x200000a5ff127230 */ /* 0x100fe40000004100 */
[----:B------:R-:W-:Y:S02]  /*2f10*/  HADD2.F32 R171, -RZ, R165.H1_H1 ;  /* 0x300000a5ffab7230 */ /* 0x000fe40000004100 */
[--C-:B------:R-:W-:Y:S02]  /*2f20*/  HADD2.F32 R170, -RZ, R166.reuse.H0_H0 ;  /* 0x200000a6ffaa7230 */ /* 0x100fe40000004100 */
[----:B------:R-:W-:-:S02]  /*2f30*/  HADD2.F32 R172, -RZ, R166.H1_H1 ;  /* 0x300000a6ffac7230 */ /* 0x000fc40000004100 */
[--C-:B------:R-:W-:Y:S02]  /*2f40*/  HADD2.F32 R173, -RZ, R167.reuse.H0_H0 ;  /* 0x200000a7ffad7230 */ /* 0x100fe40000004100 */
[----:B------:R-:W-:-:S07]  /*2f50*/  HADD2.F32 R183, -RZ, R167.H1_H1 ;  /* 0x300000a7ffb77230 */ /* 0x000fce0000004100 */
.L_x_16457:
[----:B------:R-:W0:Y:S01]  /*2f60*/  @UP0 LDCU.64 UR4, c[0x0][0x3a8] ;  /* 0x00007500ff0407ac */ /* 0x000e220008000a00 */
[----:B------:R-:W-:Y:S01]  /*2f70*/  PLOP3.LUT P0, PT, PT, PT, UP0, 0x80, 0x8 ;  /* 0x000000000008781c */ /* 0x000fe20003f0f008 */
[----:B------:R-:W-:Y:S01]  /*2f80*/  HFMA2 R164, -RZ, RZ, 0, 9.5367431640625e-07 ;  /* 0x00000010ffa47431 */ /* 0x000fe200000001ff */
[----:B------:R-:W-:Y:S02]  /*2f90*/  PLOP3.LUT P1, PT, PT, PT, UP0, 0x80, 0x8 ;  /* 0x000000000008781c */ /* 0x000fe40003f2f008 */
[----:B------:R-:W-:-:S09]  /*2fa0*/  IADD3 R212, PT, PT, R6, 0x20, RZ ;  /* 0x0000002006d47810 */ /* 0x000fd20007ffe0ff */
[----:B0-----:R-:W-:-:S05]  /*2fb0*/  @P0 IMAD.WIDE.U32 R164, R6, R164, UR4 ;  /* 0x0000000406a40e25 */ /* 0x001fca000f8e00a4 */
[----:B------:R0:W-:Y:S02]  /*2fc0*/  @P1 STG.E.128 desc[UR6][R164.64], R32 ;  /* 0x00000020a4001986 */ /* 0x0001e4000c101d06 */
.L_x_16454:
[----:B-1----:R-:W-:Y:S05]  /*2fd0*/  BSYNC.RECONVERGENT B0 ;  /* 0x0000000000007941 */ /* 0x002fea0003800200 */
.L_x_16453:
        /* <DEDUP_REMOVED lines=33> */
.L_x_16462:
[--C-:B-----5:R-:W-:Y:S02]  /*31f0*/  HADD2.F32 R4, -RZ, R164.reuse.H0_H0 ;  /* 0x200000a4ff047230 */ /* 0x120fe40000004100 */
[----:B------:R-:W-:Y:S02]  /*3200*/  HADD2.F32 R17, -RZ, R164.H1_H1 ;  /* 0x300000a4ff117230 */ /* 0x000fe40000004100 */
[--C-:B------:R-:W-:Y:S02]  /*3210*/  HADD2.F32 R32, -RZ, R36.reuse.H0_H0 ;  /* 0x20000024ff207230 */ /* 0x100fe40000004100 */
[----:B------:R-:W-:Y:S02]  /*3220*/  HADD2.F32 R16, -RZ, R36.H1_H1 ;  /* 0x30000024ff107230 */ /* 0x000fe40000004100 */
[----:B------:R-:W-:Y:S02]  /*3230*/  HADD2.F32 R34, -RZ, R37.H0_H0 ;  /* 0x20000025ff227230 */ /* 0x000fe40000004100 */
[----:B------:R-:W-:Y:S01]  /*3240*/  FADD.FTZ R4, R32, R4 ;  /* 0x0000000420047221 */ /* 0x000fe20000010000 */
[----:B------:R-:W-:-:S02]  /*3250*/  HADD2.F32 R32, -RZ, R165.H1_H1 ;  /* 0x300000a5ff207230 */ /* 0x000fc40000004100 */
[----:B------:R-:W-:Y:S01]  /*3260*/  FADD.FTZ R17, R16, R17 ;  /* 0x0000001110117221 */ /* 0x000fe20000010000 */
[----:B------:R-:W-:Y:S02]  /*3270*/  HADD2.F32 R16, -RZ, R165.H0_H0 ;  /* 0x200000a5ff107230 */ /* 0x000fe40000004100 */
[----:B------:R-:W-:Y:S02]  /*3280*/  HADD2.F32 R33, -RZ, R37.H1_H1 ;  /* 0x30000025ff217230 */ /* 0x000fe40000004100 */
[--C-:B------:R-:W-:Y:S02]  /*3290*/  HADD2.F32 R35, -RZ, R38.reuse.H0_H0 ;  /* 0x20000026ff237230 */ /* 0x100fe40000004100 */
[----:B------:R-:W-:Y:S01]  /*32a0*/  FADD.FTZ R16, R34, R16 ;  /* 0x0000001022107221 */ /* 0x000fe20000010000 */
[----:B------:R-:W-:Y:S02]  /*32b0*/  HADD2.F32 R34, -RZ, R38.H1_H1 ;  /* 0x30000026ff227230 */ /* 0x000fe40000004100 */
[----:B------:R-:W-:Y:S01]  /*32c0*/  FADD.FTZ R169, R33, R32 ;  /* 0x0000002021a97221 */ /* 0x000fe20000010000 */
[----:B------:R-:W-:-:S02]  /*32d0*/  HADD2.F32 R32, -RZ, R166.H0_H0 ;  /* 0x200000a6ff207230 */ /* 0x000fc40000004100 */
[----:B------:R-:W-:-:S03]  /*32e0*/  HADD2.F32 R33, -RZ, R166.H1_H1 ;  /* 0x300000a6ff217230 */ /* 0x000fc60000004100 */
[----:B------:R-:W-:Y:S01]  /*32f0*/  FADD.FTZ R168, R35, R32 ;  /* 0x0000002023a87221 */ /* 0x000fe20000010000 */
[----:B------:R-:W-:Y:S02]  /*3300*/  HADD2.F32 R32, -RZ, R167.H0_H0 ;  /* 0x200000a7ff207230 */ /* 0x000fe40000004100 */
[----:B------:R-:W-:Y:S01]  /*3310*/  FADD.FTZ R174, R34, R33 ;  /* 0x0000002122ae7221 */ /* 0x000fe20000010000 */
[----:B------:R-:W-:-:S04]  /*3320*/  HADD2.F32 R33, -RZ, R39.H0_H0 ;  /* 0x20000027ff217230 */ /* 0x000fc80000004100 */
[----:B------:R-:W-:Y:S01]  /*3330*/  F2FP.F16.F32.PACK_AB R34, R174, R168 ;  /* 0x000000a8ae22723e */ /* 0x000fe200000000ff */
[----:B------:R-:W-:Y:S01]  /*3340*/  FADD.FTZ R175, R33, R32 ;  /* 0x0000002021af7221 */ /* 0x000fe20000010000 */
[----:B------:R-:W-:Y:S02]  /*3350*/  HADD2.F32 R32, -RZ, R167.H1_H1 ;  /* 0x300000a7ff207230 */ /* 0x000fe40000004100 */
[----:B------:R-:W-:-:S05]  /*3360*/  HADD2.F32 R33, -RZ, R39.H1_H1 ;  /* 0x30000027ff217230 */ /* 0x000fca0000004100 */
[----:B------:R-:W-:Y:S01]  /*3370*/  FADD.FTZ R184, R33, R32 ;  /* 0x0000002021b87221 */ /* 0x000fe20000010000 */
[----:B------:R-:W-:Y:S02]  /*3380*/  F2FP.F16.F32.PACK_AB R33, R169, R16 ;  /* 0x00000010a921723e */ /* 0x000fe400000000ff */
[----:B------:R-:W-:Y:S02]  /*3390*/  F2FP.F16.F32.PACK_AB R32, R17, R4 ;  /* 0x000000041120723e */ /* 0x000fe400000000ff */
[----:B------:R-:W-:Y:S01]  /*33a0*/  F2FP.F16.F32.PACK_AB R35, R184, R175 ;  /* 0x000000afb823723e */ /* 0x000fe200000000ff */
[----:B------:R-:W-:Y:S06]  /*33b0*/  BRA `(.L_x_16463) ;  /* 0x0000000400307947 */ /* 0x000fec0003800000 */
.L_x_16461:
[----:B------:R-:W-:-:S04]  /*33c0*/  UISETP.NE.U32.AND UP1, UPT, UR16, URZ, UPT ;  /* 0x000000ff1000728c */ /* 0x000fc8000bf25070 */
[----:B------:R-:W-:-:S09]  /*33d0*/  UISETP.NE.AND.EX UP1, UPT, UR17, URZ, UPT, UP1 ;  /* 0x000000ff1100728c */ /* 0x000fd2000bf25310 */
[----:B------:R-:W-:Y:S05]  /*33e0*/  BRA.U UP1, `(.L_x_16464) ;  /* 0x0000000101747547 */ /* 0x000fea000b800000 */
        /* <DEDUP_REMOVED lines=29> */
.L_x_16464:
[----:B-----5:R-:W-:Y:S02]  /*35c0*/  HADD2.F32 R4, -RZ, R164.H0_H0 ;  /* 0x200000a4ff047230 */ /* 0x020fe40000004100 */
[----:B------:R-:W-:Y:S02]  /*35d0*/  HADD2.F32 R32, -RZ, R40.H0_H0 ;  /* 0x20000028ff207230 */ /* 0x000fe40000004100 */
[----:B------:R-:W-:Y:S02]  /*35e0*/  HADD2.F32 R17, -RZ, R164.H1_H1 ;  /* 0x300000a4ff117230 */ /* 0x000fe40000004100 */
        /* <DEDUP_REMOVED lines=40> */
[----:B------:R-:W-:-:S07]  /*3870*/  F2FP.F16.F32.PACK_AB R35, R184, R175 ;  /* 0x000000afb823723e */ /* 0x000fce00000000ff */
.L_x_16463:
[----:B------:R-:W0:Y:S01]  /*3880*/  @UP0 LDCU.64 UR4, c[0x0][0x3a8] ;  /* 0x00007500ff0407ac */ /* 0x000e220008000a00 */
[----:B------:R-:W-:Y:S02]  /*3890*/  PLOP3.LUT P0, PT, PT, PT, UP0, 0x80, 0x8 ;  /* 0x000000000008781c */ /* 0x000fe40003f0f008 */
[----:B------:R-:W-:Y:S02]  /*38a0*/  PLOP3.LUT P1, PT, PT, PT, UP0, 0x80, 0x8 ;  /* 0x000000000008781c */ /* 0x000fe40003f2f008 */
[----:B------:R-:W-:-:S09]  /*38b0*/  MOV R164, 0x10 ;  /* 0x0000001000a47802 */ /* 0x000fd20000000f00 */
[C---:B0-----:R-:W-:Y:S01]  /*38c0*/  @P0 IMAD.WIDE.U32 R164, R212.reuse, R164, UR4 ;  /* 0x00000004d4a40e25 */ /* 0x041fe2000f8e00a4 */
[----:B------:R-:W-:-:S04]  /*38d0*/  IADD3 R212, PT, PT, R212, 0x20, RZ ;  /* 0x00000020d4d47810 */ /* 0x000fc80007ffe0ff */
[----:B------:R1:W-:Y:S03]  /*38e0*/  @P1 STG.E.128 desc[UR6][R164.64], R32 ;  /* 0x00000020a4001986 */ /* 0x0003e6000c101d06 */
.L_x_16460:
[----:B------:R-:W-:Y:S05]  /*38f0*/  BSYNC.RECONVERGENT B0 ;  /* 0x0000000000007941 */ /* 0x000fea0003800200 */
.L_x_16459:
        /* <DEDUP_REMOVED lines=13> */
[----:B---3--:R-:W3:Y:S02]  /*39d0*/  @P1 LDC.64 R14, c[0x0][0x3a0] ;  /* 0x0000e800ff0e1b82 */ /* 0x008ee40000000a00 */
[----:B---3--:R-:W-:-:S05]  /*39e0*/  @P1 IMAD.WIDE.U32 R14, R212, 0x10, R14 ;  /* 0x00000010d40e1825 */ /* 0x008fca00078e000e */
[----:B------:R2:W5:Y:S02]  /*39f0*/  @P1 LDG.E.128 R36, desc[UR6][R14.64] ;  /* 0x000000060e241981 */ /* 0x000564000c1e1d00 */
[----:B--2---:R-:W-:-:S05]  /*3a00*/  IMAD.WIDE.U32 R14, R212, 0x10, R28 ;  /* 0x00000010d40e7825 */ /* 0x004fca00078e001c */
[----:B------:R2:W5:Y:S01]  /*3a10*/  LDG.E.128 R28, desc[UR6][R14.64] ;  /* 0x000000060e1c7981 */ /* 0x000562000c1e1d00 */
[----:B------:R-:W-:-:S04]  /*3a20*/  UISETP.NE.U32.AND UP1, UPT, UR14, URZ, UPT ;  /* 0x000000ff0e00728c */ /* 0x000fc8000bf25070 */
[----:B------:R-:W-:-:S09]  /*3a30*/  UISETP.NE.AND.EX UP1, UPT, UR15, URZ, UPT, UP1 ;  /* 0x000000ff0f00728c */ /* 0x000fd2000bf25310 */
[----:B--2---:R-:W-:Y:S05]  /*3a40*/  BRA.U UP1, `(.L_x_16467) ;  /* 0x0000000101a47547 */ /* 0x004fea000b800000 */
[----:B------:R-:W-:-:S04]  /*3a50*/  UISETP.NE.U32.AND UP1, UPT, UR16, URZ, UPT ;  /* 0x000000ff1000728c */ /* 0x000fc8000bf25070 */
[----:B------:R-:W-:-:S09]  /*3a60*/  UISETP.NE.AND.EX UP1, UPT, UR17, URZ, UPT, UP1 ;  /* 0x000000ff1100728c */ /* 0x000fd2000bf25310 */
[----:B------:R-:W-:Y:S05]  /*3a70*/  BRA.U UP1, `(.L_x_16468) ;  /* 0x0000000101247547 */ /* 0x000fea000b800000 */
[--C-:B-----5:R-:W-:Y:S02]  /*3a80*/  HADD2.F32 R2, -RZ, R28.reuse.H0_H0 ;  /* 0x2000001cff027230 */ /* 0x120fe40000004100 */
[----:B------:R-:W-:Y:S02]  /*3a90*/  HADD2.F32 R15, -RZ, R28.H1_H1 ;  /* 0x3000001cff0f7230 */ /* 0x000fe40000004100 */
[----:B------:R-:W-:Y:S02]  /*3aa0*/  HADD2.F32 R14, -RZ, R29.H0_H0 ;  /* 0x2000001dff0e7230 */ /* 0x000fe40000004100 */
[----:B------:R-:W-:Y:S02]  /*3ab0*/  HADD2.F32 R28, -RZ, R30.H0_H0 ;  /* 0x2000001eff1c7230 */ /* 0x000fe40000004100 */
[----:B------:R-:W-:Y:S02]  /*3ac0*/  HADD2.F32 R176, -RZ, R31.H0_H0 ;  /* 0x2000001fffb07230 */ /* 0x000fe40000004100 */
[----:B------:R-:W-:-:S02]  /*3ad0*/  HADD2.F32 R29, -RZ, R29.H1_H1 ;  /* 0x3000001dff1d7230 */ /* 0x000fc40000004100 */
[----:B------:R-:W-:Y:S02]  /*3ae0*/  HADD2.F32 R30, -RZ, R30.H1_H1 ;  /* 0x3000001eff1e7230 */ /* 0x000fe40000004100 */
[----:B------:R-:W-:Y:S01]  /*3af0*/  HADD2.F32 R31, -RZ, R31.H1_H1 ;  /* 0x3000001fff1f7230 */ /* 0x000fe20000004100 */
[----:B------:R-:W-:Y:S06]  /*3b00*/  BRA `(.L_x_16469) ;  /* 0x0000000400a47947 */ /* 0x000fec0003800000 */
.L_x_16468:
[--C-:B-----5:R-:W-:Y:S02]  /*3b10*/  HADD2.F32 R2, -RZ, R28.reuse.H0_H0 ;  /* 0x2000001cff027230 */ /* 0x120fe40000004100 */
[----:B------:R-:W-:Y:S02]  /*3b20*/  HADD2.F32 R15, -RZ, R28.H1_H1 ;  /* 0x3000001cff0f7230 */ /* 0x000fe40000004100 */
[--C-:B------:R-:W-:Y:S02]  /*3b30*/  HADD2.F32 R14, -RZ, R36.reuse.H1_H1 ;  /* 0x30000024ff0e7230 */ /* 0x100fe40000004100 */
[----:B------:R-:W-:Y:S02]  /*3b40*/  HADD2.F32 R28, -RZ, R36.H0_H0 ;  /* 0x20000024ff1c7230 */ /* 0x000fe40000004100 */
[----:B01----:R-:W-:Y:S02]  /*3b50*/  HADD2.F32 R32, -RZ, R37.H0_H0 ;  /* 0x20000025ff207230 */ /* 0x003fe40000004100 */
[----:B------:R-:W-:Y:S01]  /*3b60*/  FADD.FTZ R15, R14, R15 ;  /* 0x0000000f0e0f7221 */ /* 0x000fe20000010000 */
[----:B------:R-:W-:-:S02]  /*3b70*/  HADD2.F32 R14, -RZ, R29.H0_H0 ;  /* 0x2000001dff0e7230 */ /* 0x000fc40000004100 */
[----:B------:R-:W-:Y:S01]  /*3b80*/  FADD.FTZ R2, R28, R2 ;  /* 0x000000021c027221 */ /* 0x000fe20000010000 */
[----:B------:R-:W-:Y:S02]  /*3b90*/  HADD2.F32 R29, -RZ, R29.H1_H1 ;  /* 0x3000001dff1d7230 */ /* 0x000fe40000004100 */
[----:B------:R-:W-:Y:S02]  /*3ba0*/  HADD2.F32 R28, -RZ, R37.H1_H1 ;  /* 0x30000025ff1c7230 */ /* 0x000fe40000004100 */
[----:B------:R-:W-:Y:S01]  /*3bb0*/  FADD.FTZ R14, R32, R14 ;  /* 0x0000000e200e7221 */ /* 0x000fe20000010000 */
[--C-:B------:R-:W-:Y:S02]  /*3bc0*/  HADD2.F32 R33, -RZ, R38.reuse.H0_H0 ;  /* 0x20000026ff217230 */ /* 0x100fe40000004100 */
[----:B------:R-:W-:Y:S02]  /*3bd0*/  HADD2.F32 R32, -RZ, R38.H1_H1 ;  /* 0x30000026ff207230 */ /* 0x000fe40000004100 */
[----:B------:R-:W-:Y:S01]  /*3be0*/  FADD.FTZ R29, R28, R29 ;  /* 0x0000001d1c1d7221 */ /* 0x000fe20000010000 */
[----:B------:R-:W-:-:S02]  /*3bf0*/  HADD2.F32 R28, -RZ, R30.H0_H0 ;  /* 0x2000001eff1c7230 */ /* 0x000fc40000004100 */
[----:B------:R-:W-:-:S03]  /*3c00*/  HADD2.F32 R30, -RZ, R30.H1_H1 ;  /* 0x3000001eff1e7230 */ /* 0x000fc60000004100 */
[----:B------:R-:W-:Y:S01]  /*3c10*/  FADD.FTZ R28, R33, R28 ;  /* 0x0000001c211c7221 */ /* 0x000fe20000010000 */
[----:B------:R-:W-:Y:S02]  /*3c20*/  HADD2.F32 R33, -RZ, R39.H0_H0 ;  /* 0x20000027ff217230 */ /* 0x000fe40000004100 */
[----:B------:R-:W-:Y:S01]  /*3c30*/  FADD.FTZ R30, R32, R30 ;  /* 0x0000001e201e7221 */ /* 0x000fe20000010000 */
[--C-:B------:R-:W-:Y:S02]  /*3c40*/  HADD2.F32 R32, -RZ, R31.reuse.H0_H0 ;  /* 0x2000001fff207230 */ /* 0x100fe40000004100 */
[----:B------:R-:W-:Y:S02]  /*3c50*/  HADD2.F32 R31, -RZ, R31.H1_H1 ;  /* 0x3000001fff1f7230 */ /* 0x000fe40000004100 */
[----:B------:R-:W-:Y:S01]  /*3c60*/  F2FP.F16.F32.PACK_AB R34, R30, R28 ;  /* 0x0000001c1e22723e */ /* 0x000fe200000000ff */
[----:B------:R-:W-:Y:S01]  /*3c70*/  FADD.FTZ R176, R33, R32 ;  /* 0x0000002021b07221 */ /* 0x000fe20000010000 */
[----:B------:R-:W-:Y:S01]  /*3c80*/  HADD2.F32 R32, -RZ, R39.H1_H1 ;  /* 0x30000027ff207230 */ /* 0x000fe20000004100 */
[----:B------:R-:W-:-:S04]  /*3c90*/  F2FP.F16.F32.PACK_AB R33, R29, R14 ;  /* 0x0000000e1d21723e */ /* 0x000fc800000000ff */
[----:B------:R-:W-:Y:S01]  /*3ca0*/  FADD.FTZ R31, R32, R31 ;  /* 0x0000001f201f7221 */ /* 0x000fe20000010000 */
[----:B------:R-:W-:-:S04]  /*3cb0*/  F2FP.F16.F32.PACK_AB R32, R15, R2 ;  /* 0x000000020f20723e */ /* 0x000fc800000000ff */
[----:B------:R-:W-:Y:S01]  /*3cc0*/  F2FP.F16.F32.PACK_AB R35, R31, R176 ;  /* 0x000000b01f23723e */ /* 0x000fe200000000ff */
[----:B------:R-:W-:Y:S06]  /*3cd0*/  BRA `(.L_x_16469) ;  /* 0x0000000400307947 */ /* 0x000fec0003800000 */
.L_x_16467:
[----:B------:R-:W-:-:S04]  /*3ce0*/  UISETP.NE.U32.AND UP1, UPT, UR16, URZ, UPT ;  /* 0x000000ff1000728c */ /* 0x000fc8000bf25070 */
[----:B------:R-:W-:-:S09]  /*3cf0*/  UISETP.NE.AND.EX UP1, UPT, UR17, URZ, UPT, UP1 ;  /* 0x000000ff1100728c */ /* 0x000fd2000bf25310 */
[----:B------:R-:W-:Y:S05]  /*3d00*/  BRA.U UP1, `(.L_x_16470) ;  /* 0x0000000101747547 */ /* 0x000fea000b800000 */
        /* <DEDUP_REMOVED lines=29> */
.L_x_16470:
        /* <DEDUP_REMOVED lines=11> */
[----:B------:R-:W-:Y:S02]  /*3f90*/  HADD2.F32 R32, -RZ, R36.H0_H0 ;  /* 0x20000024ff207230 */ /* 0x000fe40000004100 */
[----:B------:R-:W-:Y:S02]  /*3fa0*/  HADD2.F32 R33, -RZ, R42.H0_H0 ;  /* 0x2000002aff217230 */ /* 0x000fe40000004100 */
[----:B------:R-:W-:Y:S01]  /*3fb0*/  FADD.FTZ R29, R28, R29 ;  /* 0x0000001d1c1d7221 */ /* 0x000fe20000010000 */
[----:B------:R-:W-:-:S02]  /*3fc0*/  HADD2.F32 R28, -RZ, R36.H1_H1 ;  /* 0x30000024ff1c7230 */ /* 0x000fc40000004100 */
[----:B------:R-:W-:Y:S01]  /*3fd0*/  FADD.FTZ R2, R32, R2 ;  /* 0x0000000220027221 */ /* 0x000fe20000010000 */
[--C-:B------:R-:W-:Y:S02]  /*3fe0*/  HADD2.F32 R32, -RZ, R37.reuse.H0_H0 ;  /* 0x20000025ff207230 */ /* 0x100fe40000004100 */
[----:B------:R-:W-:Y:S01]  /*3ff0*/  FADD.FTZ R15, R28, R15 ;  /* 0x0000000f1c0f7221 */ /* 0x000fe20000010000 */
[--C-:B------:R-:W-:Y:S02]  /*4000*/  HADD2.F32 R28, -RZ, R30.reuse.H0_H0 ;  /* 0x2000001eff1c7230 */ /* 0x100fe40000004100 */
[----:B------:R-:W-:Y:S01]  /*4010*/  FADD.FTZ R14, R32, R14 ;  /* 0x0000000e200e7221 */ /* 0x000fe20000010000 */
[----:B------:R-:W-:Y:S02]  /*4020*/  HADD2.F32 R30, -RZ, R30.H1_H1 ;  /* 0x3000001eff1e7230 */ /* 0x000fe40000004100 */
[----:B------:R-:W-:Y:S02]  /*4030*/  HADD2.F32 R32, -RZ, R37.H1_H1 ;  /* 0x30000025ff207230 */ /* 0x000fe40000004100 */
[----:B------:R-:W-:Y:S01]  /*4040*/  FADD.FTZ R28, R33, R28 ;  /* 0x0000001c211c7221 */ /* 0x000fe20000010000 */
[----:B------:R-:W-:-:S02]  /*4050*/  HADD2.F32 R33, -RZ, R42.H1_H1 ;  /* 0x3000002aff217230 */ /* 0x000fc40000004100 */
[----:B------:R-:W-:Y:S01]  /*4060*/  FADD.FTZ R29, R32, R29 ;  /* 0x0000001d201d7221 */ /* 0x000fe20000010000 */
[--C-:B------:R-:W-:Y:S02]  /*4070*/  HADD2.F32 R32, -RZ, R38.reuse.H1_H1 ;  /* 0x30000026ff207230 */ /* 0x100fe40000004100 */
[----:B------:R-:W-:Y:S01]  /*4080*/  FADD.FTZ R30, R33, R30 ;  /* 0x0000001e211e7221 */ /* 0x000fe20000010000 */
[----:B------:R-:W-:-:S03]  /*4090*/  HADD2.F32 R33, -RZ, R38.H0_H0 ;  /* 0x20000026ff217230 */ /* 0x000fc60000004100 */
[----:B------:R-:W-:Y:S01]  /*40a0*/  FADD.FTZ R30, R32, R30 ;  /* 0x0000001e201e7221 */ /* 0x000fe20000010000 */
[----:B------:R-:W-:Y:S02]  /*40b0*/  HADD2.F32 R32, -RZ, R31.H0_H0 ;  /* 0x2000001fff207230 */ /* 0x000fe40000004100 */
[----:B------:R-:W-:Y:S01]  /*40c0*/  FADD.FTZ R28, R33, R28 ;  /* 0x0000001c211c7221 */ /* 0x000fe20000010000 */
[----:B------:R-:W-:Y:S02]  /*40d0*/  HADD2.F32 R33, -RZ, R43.H0_H0 ;  /* 0x2000002bff217230 */ /* 0x000fe40000004100 */
[----:B------:R-:W-:Y:S02]  /*40e0*/  HADD2.F32 R31, -RZ, R31.H1_H1 ;  /* 0x3000001fff1f7230 */ /* 0x000fe40000004100 */
[----:B------:R-:W-:Y:S01]  /*40f0*/  F2FP.F16.F32.PACK_AB R34, R30, R28 ;  /* 0x0000001c1e22723e */ /* 0x000fe200000000ff */
[----:B------:R-:W-:Y:S01]  /*4100*/  FADD.FTZ R32, R33, R32 ;  /* 0x0000002021207221 */ /* 0x000fe20000010000 */
[----:B------:R-:W-:-:S05]  /*4110*/  HADD2.F32 R33, -RZ, R39.H0_H0 ;  /* 0x20000027ff217230 */ /* 0x000fca0000004100 */
[----:B------:R-:W-:Y:S01]  /*4120*/  FADD.FTZ R176, R33, R32 ;  /* 0x0000002021b07221 */ /* 0x000fe20000010000 */
[----:B------:R-:W-:Y:S01]  /*4130*/  HADD2.F32 R32, -RZ, R43.H1_H1 ;  /* 0x3000002bff207230 */ /* 0x000fe20000004100 */
[----:B------:R-:W-:-:S04]  /*4140*/  F2FP.F16.F32.PACK_AB R33, R29, R14 ;  /* 0x0000000e1d21723e */ /* 0x000fc800000000ff */
[----:B------:R-:W-:Y:S01]  /*4150*/  FADD.FTZ R31, R32, R31 ;  /* 0x0000001f201f7221 */ /* 0x000fe20000010000 */
[----:B------:R-:W-:-:S05]  /*4160*/  HADD2.F32 R32, -RZ, R39.H1_H1 ;  /* 0x30000027ff207230 */ /* 0x000fca0000004100 */
[----:B------:R-:W-:Y:S01]  /*4170*/  FADD.FTZ R31, R32, R31 ;  /* 0x0000001f201f7221 */ /* 0x000fe20000010000 */
[----:B------:R-:W-:-:S04]  /*4180*/  F2FP.F16.F32.PACK_AB R32, R15, R2 ;  /* 0x000000020f20723e */ /* 0x000fc800000000ff */
[----:B------:R-:W-:-:S07]  /*4190*/  F2FP.F16.F32.PACK_AB R35, R31, R176 ;  /* 0x000000b01f23723e */ /* 0x000fce00000000ff */
.L_x_16469:
[----:B------:R-:W2:Y:S01]  /*41a0*/  @UP0 LDCU.64 UR4, c[0x0][0x3a8] ;  /* 0x00007500ff0407ac */ /* 0x000ea20008000a00 */
[----:B------:R-:W-:Y:S01]  /*41b0*/  PLOP3.LUT P0, PT, PT, PT, UP0, 0x80, 0x8 ;  /* 0x000000000008781c */ /* 0x000fe20003f0f008 */
[----:B01----:R-:W-:Y:S01]  /*41c0*/  HFMA2 R164, -RZ, RZ, 0, 9.5367431640625e-07 ;  /* 0x00000010ffa47431 */ /* 0x003fe200000001ff */
[----:B------:R-:W-:-:S11]  /*41d0*/  PLOP3.LUT P1, PT, PT, PT, UP0, 0x80, 0x8 ;  /* 0x000000000008781c */ /* 0x000fd60003f2f008 */
[C---:B--2---:R-:W-:Y:S01]  /*41e0*/  @P0 IMAD.WIDE.U32 R164, R212.reuse, R164, UR4 ;  /* 0x00000004d4a40e25 */ /* 0x044fe2000f8e00a4 */
[----:B------:R-:W-:-:S04]  /*41f0*/  IADD3 R212, PT, PT, R212, 0x20, RZ ;  /* 0x00000020d4d47810 */ /* 0x000fc80007ffe0ff */
[----:B------:R2:W-:Y:S03]  /*4200*/  @P1 STG.E.128 desc[UR6][R164.64], R32 ;  /* 0x00000020a4001986 */ /* 0x0005e6000c101d06 */
.L_x_16466:
[----:B------:R-:W-:Y:S05]  /*4210*/  BSYNC.RECONVERGENT B0 ;  /* 0x0000000000007941 */ /* 0x000fea0003800200 */
.L_x_16465:
        /* <DEDUP_REMOVED lines=13> */
[----:B----4-:R-:W4:Y:S02]  /*42f0*/  @P1 LDC.64 R12, c[0x0][0x3a0] ;  /* 0x0000e800ff0c1b82 */ /* 0x010f240000000a00 */
[----:B----4-:R-:W-:-:S05]  /*4300*/  @P1 IMAD.WIDE.U32 R12, R212, 0x10, R12 ;  /* 0x00000010d40c1825 */ /* 0x010fca00078e000c */
[----:B------:R3:W5:Y:S02]  /*4310*/  @P1 LDG.E.128 R36, desc[UR6][R12.64] ;  /* 0x000000060c241981 */ /* 0x000764000c1e1d00 */
[----:B---3--:R-:W-:-:S05]  /*4320*/  IMAD.WIDE.U32 R12, R212, 0x10, R26 ;  /* 0x00000010d40c7825 */ /* 0x008fca00078e001a */
[----:B012---:R0:W5:Y:S01]  /*4330*/  LDG.E.128 R164, desc[UR6][R12.64] ;  /* 0x000000060ca47981 */ /* 0x007162000c1e1d00 */
        /* <DEDUP_REMOVED lines=15> */
.L_x_16474:
[----:B-----5:R-:W-:Y:S02]  /*4430*/  HADD2.F32 R13, -RZ, R164.H1_H1 ;  /* 0x300000a4ff0d7230 */ /* 0x020fe40000004100 */
[----:B------:R-:W-:Y:S02]  /*4440*/  HADD2.F32 R12, -RZ, R36.H1_H1 ;  /* 0x30000024ff0c7230 */ /* 0x000fe40000004100 */
        /* <DEDUP_REMOVED lines=8> */
[----:B------:R-:W-:Y:S01]  /*44d0*/  FADD.FTZ R0, R26, R0 ;  /* 0x000000001a007221 */ /* 0x000fe20000010000 */
[----:B------:R-:W-:Y:S02]  /*44e0*/  HADD2.F32 R27, -RZ, R165.H1_H1 ;  /* 0x300000a5ff1b7230 */ /* 0x000fe40000004100 */
[----:B------:R-:W-:Y:S02]  /*44f0*/  HADD2.F32 R26, -RZ, R37.H1_H1 ;  /* 0x30000025ff1a7230 */ /* 0x000fe40000004100 */
[----:B------:R-:W-:Y:S01]  /*4500*/  FADD.FTZ R177, R33, R32 ;  /* 0x0000002021b17221 */ /* 0x000fe20000010000 */
[----:B------:R-:W-:-:S02]  /*4510*/  HADD2.F32 R32, -RZ, R167.H0_H0 ;  /* 0x200000a7ff207230 */ /* 0x000fc40000004100 */
[----:B------:R-:W-:Y:S02]  /*4520*/  HADD2.F32 R33, -RZ, R39.H0_H0 ;  /* 0x20000027ff217230 */ /* 0x000fe40000004100 */
[----:B------:R-:W-:Y:S01]  /*4530*/  FADD.FTZ R27, R26, R27 ;  /* 0x0000001b1a1b7221 */ /* 0x000fe20000010000 */
[----:B------:R-:W-:Y:S02]  /*4540*/  HADD2.F32 R26, -RZ, R166.H0_H0 ;  /* 0x200000a6ff1a7230 */ /* 0x000fe40000004100 */
[----:B------:R-:W-:Y:S02]  /*4550*/  HADD2.F32 R34, -RZ, R38.H0_H0 ;  /* 0x20000026ff227230 */ /* 0x000fe40000004100 */
[----:B------:R-:W-:Y:S01]  /*4560*/  FADD.FTZ R178, R33, R32 ;  /* 0x0000002021b27221 */ /* 0x000fe20000010000 */
[----:B------:R-:W-:Y:S02]  /*4570*/  HADD2.F32 R32, -RZ, R167.H1_H1 ;  /* 0x300000a7ff207230 */ /* 0x000fe40000004100 */
[----:B------:R-:W-:-:S02]  /*4580*/  HADD2.F32 R33, -RZ, R39.H1_H1 ;  /* 0x30000027ff217230 */ /* 0x000fc40000004100 */
[----:B------:R-:W-:-:S03]  /*4590*/  FADD.FTZ R26, R34, R26 ;  /* 0x0000001a221a7221 */ /* 0x000fc60000010000 */
[----:B------:R-:W-:Y:S02]  /*45a0*/  FADD.FTZ R185, R33, R32 ;  /* 0x0000002021b97221 */ /* 0x000fe40000010000 */
[----:B------:R-:W-:Y:S02]  /*45b0*/  F2FP.F16.F32.PACK_AB R34, R177, R26 ;  /* 0x0000001ab122723e */ /* 0x000fe400000000ff */
[----:B------:R-:W-:Y:S02]  /*45c0*/  F2FP.F16.F32.PACK_AB R33, R27, R12 ;  /* 0x0000000c1b21723e */ /* 0x000fe400000000ff */
[----:B------:R-:W-:Y:S02]  /*45d0*/  F2FP.F16.F32.PACK_AB R35, R185, R178 ;  /* 0x000000b2b923723e */ /* 0x000fe400000000ff */
[----:B------:R-:W-:Y:S01]  /*45e0*/  F2FP.F16.F32.PACK_AB R32, R13, R0 ;  /* 0x000000000d20723e */ /* 0x000fe200000000ff */
[----:B------:R-:W-:Y:S06]  /*45f0*/  BRA `(.L_x_16475) ;  /* 0x0000000400307947 */ /* 0x000fec0003800000 */
.L_x_16473:
[----:B------:R-:W-:-:S04]  /*4600*/  UISETP.NE.U32.AND UP1, UPT, UR16, URZ, UPT ;  /* 0x000000ff1000728c */ /* 0x000fc8000bf25070 */
[----:B------:R-:W-:-:S09]  /*4610*/  UISETP.NE.AND.EX UP1, UPT, UR17, URZ, UPT, UP1 ;  /* 0x000000ff1100728c */ /* 0x000fd2000bf25310 */
[----:B------:R-:W-:Y:S05]  /*4620*/  BRA.U UP1, `(.L_x_16476) ;  /* 0x0000000101747547 */ /* 0x000fea000b800000 */
        /* <DEDUP_REMOVED lines=29> */
.L_x_16476:
        /* <DEDUP_REMOVED lines=44> */
.L_x_16475:
[----:B------:R-:W0:Y:S01]  /*4ac0*/  @UP0 LDCU.64 UR4, c[0x0][0x3a8] ;  /* 0x00007500ff0407ac */ /* 0x000e220008000a00 */
[----:B------:R-:W-:Y:S02]  /*4ad0*/  PLOP3.LUT P0, PT, PT, PT, UP0, 0x80, 0x8 ;  /* 0x000000000008781c */ /* 0x000fe40003f0f008 */
[----:B------:R-:W-:Y:S02]  /*4ae0*/  PLOP3.LUT P1, PT, PT, PT, UP0, 0x80, 0x8 ;  /* 0x000000000008781c */ /* 0x000fe40003f2f008 */
[----:B------:R-:W-:-:S09]  /*4af0*/  MOV R164, 0x10 ;  /* 0x0000001000a47802 */ /* 0x000fd20000000f00 */
[C---:B0-----:R-:W-:Y:S01]  /*4b00*/  @P0 IMAD.WIDE.U32 R164, R212.reuse, R164, UR4 ;  /* 0x00000004d4a40e25 */ /* 0x041fe2000f8e00a4 */
[----:B------:R-:W-:-:S04]  /*4b10*/  IADD3 R212, PT, PT, R212, 0x20, RZ ;  /* 0x00000020d4d47810 */ /* 0x000fc80007ffe0ff */
[----:B------:R3:W-:Y:S03]  /*4b20*/  @P1 STG.E.128 desc[UR6][R164.64], R32 ;  /* 0x00000020a4001986 */ /* 0x0007e6000c101d06 */
.L_x_16472:
[----:B------:R-:W-:Y:S05]  /*4b30*/  BSYNC.RECONVERGENT B0 ;  /* 0x0000000000007941 */ /* 0x000fea0003800200 */
.L_x_16471:
        /* <DEDUP_REMOVED lines=13> */
[----:B0-----:R-:W0:Y:S02]  /*4c10*/  @P1 LDC.64 R10, c[0x0][0x3a0] ;  /* 0x0000e800ff0a1b82 */ /* 0x001e240000000a00 */
[----:B0-----:R-:W-:-:S05]  /*4c20*/  @P1 IMAD.WIDE.U32 R10, R212, 0x10, R10 ;  /* 0x00000010d40a1825 */ /* 0x001fca00078e000a */
[----:B------:R4:W5:Y:S02]  /*4c30*/  @P1 LDG.E.128 R36, desc[UR6][R10.64] ;  /* 0x000000060a241981 */ /* 0x000964000c1e1d00 */
[----:B----4-:R-:W-:-:S05]  /*4c40*/  IMAD.WIDE.U32 R10, R212, 0x10, R24 ;  /* 0x00000010d40a7825 */ /* 0x010fca00078e0018 */
[----:B-123--:R0:W5:Y:S01]  /*4c50*/  LDG.E.128 R164, desc[UR6][R10.64] ;  /* 0x000000060aa47981 */ /* 0x00e162000c1e1d00 */
        /* <DEDUP_REMOVED lines=15> */
.L_x_16480:
        /* <DEDUP_REMOVED lines=29> */
.L_x_16479:
        /* <DEDUP_REMOVED lines=32> */
.L_x_16482:
        /* <DEDUP_REMOVED lines=44> */
.L_x_16481:
[----:B------:R-:W0:Y:S01]  /*53e0*/  @UP0 LDCU.64 UR4, c[0x0][0x3a8] ;  /* 0x00007500ff0407ac */ /* 0x000e220008000a00 */
[----:B------:R-:W-:Y:S01]  /*53f0*/  PLOP3.LUT P0, PT, PT, PT, UP0, 0x80, 0x8 ;  /* 0x000000000008781c */ /* 0x000fe20003f0f008 */
[----:B------:R-:W-:Y:S01]  /*5400*/  HFMA2 R164, -RZ, RZ, 0, 9.5367431640625e-07 ;  /* 0x00000010ffa47431 */ /* 0x000fe200000001ff */
[----:B------:R-:W-:-:S11]  /*5410*/  PLOP3.LUT P1, PT, PT, PT, UP0, 0x80, 0x8 ;  /* 0x000000000008781c */ /* 0x000fd60003f2f008 */
[C---:B0-----:R-:W-:Y:S01]  /*5420*/  @P0 IMAD.WIDE.U32 R164, R212.reuse, R164, UR4 ;  /* 0x00000004d4a40e25 */ /* 0x041fe2000f8e00a4 */
[----:B------:R-:W-:-:S04]  /*5430*/  IADD3 R212, PT, PT, R212, 0x20, RZ ;  /* 0x00000020d4d47810 */ /* 0x000fc80007ffe0ff */
[----:B------:R4:W-:Y:S03]  /*5440*/  @P1 STG.E.128 desc[UR6][R164.64], R32 ;  /* 0x00000020a4001986 */ /* 0x0009e6000c101d06 */
.L_x_16478:
[----:B------:R-:W-:Y:S05]  /*5450*/  BSYNC.RECONVERGENT B0 ;  /* 0x0000000000007941 */ /* 0x000fea0003800200 */
.L_x_16477:
        /* <DEDUP_REMOVED lines=17> */
[----:B--234-:R0:W5:Y:S01]  /*5570*/  LDG.E.128 R164, desc[UR6][R20.64] ;  /* 0x0000000614a47981 */ /* 0x01c162000c1e1d00 */
        /* <DEDUP_REMOVED lines=15> */
.L_x_16486:
        /* <DEDUP_REMOVED lines=29> */
.L_x_16485:
        /* <DEDUP_REMOVED lines=32> */
.L_x_16488:
        /* <DEDUP_REMOVED lines=44> */
.L_x_16487:
[----:B------:R-:W0:Y:S01]  /*5d00*/  @UP0 LDCU.64 UR4, c[0x0][0x3a8] ;  /* 0x00007500ff0407ac */ /* 0x000e220008000a00 */
[----:B------:R-:W-:Y:S02]  /*5d10*/  PLOP3.LUT P0, PT, PT, PT, UP0, 0x80, 0x8 ;  /* 0x000000000008781c */ /* 0x000fe40003f0f008 */
[----:B------:R-:W-:Y:S02]  /*5d20*/  PLOP3.LUT P1, PT, PT, PT, UP0, 0x80, 0x8 ;  /* 0x000000000008781c */ /* 0x000fe40003f2f008 */
[----:B------:R-:W-:-:S09]  /*5d30*/  MOV R164, 0x10 ;  /* 0x0000001000a47802 */ /* 0x000fd20000000f00 */
[----:B0-----:R-:W-:-:S05]  /*5d40*/  @P0 IMAD.WIDE.U32 R164, R212, R164, UR4 ;  /* 0x00000004d4a40e25 */ /* 0x001fca000f8e00a4 */
[----:B------:R0:W-:Y:S02]  /*5d50*/  @P1 STG.E.128 desc[UR6][R164.64], R32 ;  /* 0x00000020a4001986 */ /* 0x0001e4000c101d06 */
.L_x_16484:
[----:B------:R-:W-:Y:S05]  /*5d60*/  BSYNC.RECONVERGENT B0 ;  /* 0x0000000000007941 */ /* 0x000fea0003800200 */
.L_x_16483:
        /* <DEDUP_REMOVED lines=179> */
.L_x_16514:
        /* <DEDUP_REMOVED lines=13> */
[----:B------:R0:W1:Y:S02]  /*6970*/  MUFU.RSQ R213, R164 ;  /* 0x000000a400d57308 */ /* 0x0000640000001400 */
        /* <DEDUP_REMOVED lines=21> */
[----:B------:R-:W-:Y:S01]  /*6ad0*/  F2FP.F16.F32.PACK_AB R164, R165, R164 ;  /* 0x000000a4a5a4723e */ /* 0x000fe200000000ff */
        /* <DEDUP_REMOVED lines=16> */
[----:B------:R-:W-:Y:S02]  /*6be0*/  F2FP.F16.F32.PACK_AB R165, R165, R166 ;  /* 0x000000a6a5a5723e */ /* 0x000fe400000000ff */
[----:B------:R-:W-:Y:S01]  /*6bf0*/  F2FP.F16.F32.PACK_AB R166, R167, R215 ;  /* 0x000000d7a7a6723e */ /* 0x000fe200000000ff */
[--C-:B------:R-:W-:Y:S01]  /*6c00*/  FADD.FTZ R167, R173, -R212.reuse ;  /* 0x800000d4ada77221 */ /* 0x100fe20000010000 */
[----:B------:R-:W-:-:S03]  /*6c10*/  FADD.FTZ R215, R183, -R212 ;  /* 0x800000d4b7d77221 */ /* 0x000fc60000010000 */
[C---:B------:R-:W-:Y:S01]  /*6c20*/  FMUL.FTZ R252, R213.reuse, R167 ;  /* 0x000000a7d5fc7220 */ /* 0x040fe20000410000 */
[----:B------:R-:W-:-:S03]  /*6c30*/  FMUL.FTZ R215, R213, R215 ;  /* 0x000000d7d5d77220 */ /* 0x000fc60000410000 */
[----:B------:R-:W-:Y:S01]  /*6c40*/  FFMA.FTZ R2, R252, R2, R122 ;  /* 0x00000002fc027223 */ /* 0x000fe2000001007a */
[----:B------:R-:W-:-:S05]  /*6c50*/  FFMA.FTZ R167, R215, R3, R123 ;  /* 0x00000003d7a77223 */ /* 0x000fca000001007b */
[----:B------:R-:W-:Y:S02]  /*6c60*/  F2FP.F16.F32.PACK_AB R167, R167, R2 ;  /* 0x00000002a7a7723e */ /* 0x000fe400000000ff */
        /* <DEDUP_REMOVED lines=11> */
[----:B------:R-:W-:Y:S01]  /*6d20*/  F2FP.F16.F32.PACK_AB R167, R167, R164 ;  /* 0x000000a4a7a7723e */ /* 0x000fe200000000ff */
        /* <DEDUP_REMOVED lines=14> */
[----:B------:R-:W-:Y:S01]  /*6e10*/  F2FP.F16.F32.PACK_AB R164, R164, R0 ;  /* 0x00000000a4a4723e */ /* 0x000fe200000000ff */
[----:B------:R1:W5:Y:S02]  /*6e20*/  LDL.LU R7, [R1+0x40] ;  /* 0x0000400001077983 */ /* 0x0003640000300800 */
[----:B------:R-:W-:Y:S02]  /*6e30*/  F2FP.F16.F32.PACK_AB R165, R165, R252 ;  /* 0x000000fca5a5723e */ /* 0x000fe400000000ff */
[----:B------:R-:W-:Y:S01]  /*6e40*/  F2FP.F16.F32.PACK_AB R166, R166, R215 ;  /* 0x000000d7a6a6723e */ /* 0x000fe200000000ff */
[----:B------:R1:W5:Y:S04]  /*6e50*/  LDL.LU R4, [R1+0x3c] ;  /* 0x00003c0001047983 */ /* 0x0003680000300800 */
[----:B------:R1:W5:Y:S04]  /*6e60*/  LDL.LU R0, [R1+0x38] ;  /* 0x0000380001007983 */ /* 0x0003680000300800 */
[----:B------:R0:W-:Y:S04]  /*6e70*/  STG.E.128 desc[UR6][R2.64], R164 ;  /* 0x000000a402007986 */ /* 0x0001e8000c101d06 */
[----:B0-----:R1:W5:Y:S01]  /*6e80*/  LDL.LU.64 R2, [R1+0x30] ;  /* 0x0000300001027983 */ /* 0x0013620000300a00 */
[----:B------:R-:W-:-:S07]  /*6e90*/  IADD3 R6, PT, PT, R6, 0x20, RZ ;  /* 0x0000002006067810 */ /* 0x000fce0007ffe0ff */
.L_x_16491:
[----:B------:R-:W-:Y:S05]  /*6ea0*/  BSYNC.RECONVERGENT B0 ;  /* 0x0000000000007941 */ /* 0x000fea0003800200 */
.L_x_16490:
[----:B-----5:R-:W-:Y:S01]  /*6eb0*/  ISETP.GE.U32.AND P1, PT, R7, 0x40, PT ;  /* 0x000000400700780c */ /* 0x020fe20003f26070 */
[----:B------:R-:W-:-:S12]  /*6ec0*/  BSSY.RECONVERGENT B0, `(.L_x_16492) ;  /* 0x000003f000007945 */ /* 0x000fd80003800200 */
[----:B------:R-:W-:Y:S05]  /*6ed0*/  @!P1 BRA `(.L_x_16493) ;  /* 0x0000000000f49947 */ /* 0x000fea0003800000 */
[--C-:B0-----:R-:W-:Y:S01]  /*6ee0*/  FADD.FTZ R165, R4, -R212.reuse ;  /* 0x800000d404a57221 */ /* 0x101fe20000010000 */
[--C-:B------:R-:W-:Y:S01]  /*6ef0*/  FADD.FTZ R164, R17, -R212.reuse ;  /* 0x800000d411a47221 */ /* 0x100fe20000010000 */
        /* <DEDUP_REMOVED lines=11> */
[----:B------:R-:W-:Y:S01]  /*6fb0*/  F2FP.F16.F32.PACK_AB R164, R165, R164 ;  /* 0x000000a4a5a4723e */ /* 0x000fe200000000ff */
        /* <DEDUP_REMOVED lines=8> */
[----:B------:R-:W-:-:S03]  /*7040*/  F2FP.F16.F32.PACK_AB R165, R165, R166 ;  /* 0x000000a6a5a5723e */ /* 0x000fc600000000ff */
        /* <DEDUP_REMOVED lines=18> */
[----:B------:R-:W-:Y:S01]  /*7170*/  F2FP.F16.F32.PACK_AB R167, R167, R164 ;  /* 0x000000a4a7a7723e */ /* 0x000fe200000000ff */
        /* <DEDUP_REMOVED lines=11> */
[----:B------:R-:W-:Y:S02]  /*7230*/  F2FP.F16.F32.PACK_AB R165, R165, R252 ;  /* 0x000000fca5a5723e */ /* 0x000fe400000000ff */
[----:B------:R-:W-:Y:S01]  /*7240*/  F2FP.F16.F32.PACK_AB R166, R166, R215 ;  /* 0x000000d7a6a6723e */ /* 0x000fe200000000ff */
[----:B0-----:R-:W-:Y:S01]  /*7250*/  IMAD.WIDE.U32 R2, R6, 0x10, R2 ;  /* 0x0000001006027825 */ /* 0x001fe200078e0002 */
[----:B------:R-:W-:Y:S02]  /*7260*/  F2FP.F16.F32.PACK_AB R164, R164, R0 ;  /* 0x00000000a4a4723e */ /* 0x000fe400000000ff */
[----:B------:R2:W5:Y:S04]  /*7270*/  LDL.LU R0, [R1+0x38] ;  /* 0x0000380001007983 */ /* 0x0005680000300800 */
[----:B------:R0:W-:Y:S04]  /*7280*/  STG.E.128 desc[UR6][R2.64], R164 ;  /* 0x000000a402007986 */ /* 0x0001e8000c101d06 */
[----:B0-----:R2:W5:Y:S01]  /*7290*/  LDL.LU.64 R2, [R1+0x30] ;  /* 0x0000300001027983 */ /* 0x0015620000300a00 */
[----:B------:R-:W-:-:S07]  /*72a0*/  IADD3 R6, PT, PT, R6, 0x20, RZ ;  /* 0x0000002006067810 */ /* 0x000fce0007ffe0ff */
.L_x_16493:
[----:B------:R-:W-:Y:S05]  /*72b0*/  BSYNC.RECONVERGENT B0 ;  /* 0x0000000000007941 */ /* 0x000fea0003800200 */
.L_x_16492:
[----:B------:R-:W-:Y:S01]  /*72c0*/  ISETP.GE.U32.AND P1, PT, R7, 0x60, PT ;  /* 0x000000600700780c */ /* 0x000fe20003f26070 */
[----:B------:R-:W-:-:S12]  /*72d0*/  BSSY.RECONVERGENT B0, `(.L_x_16494) ;  /* 0x000003f000007945 */ /* 0x000fd80003800200 */
[----:B------:R-:W-:Y:S05]  /*72e0*/  @!P1 BRA `(.L_x_16495) ;  /* 0x0000000000f49947 */ /* 0x000fea0003800000 */
[--C-:B0----5:R-:W-:Y:S01]  /*72f0*/  FADD.FTZ R165, R2, -R212.reuse ;  /* 0x800000d402a57221 */ /* 0x121fe20000010000 */
        /* <DEDUP_REMOVED lines=60> */
.L_x_16495:
[----:B------:R-:W-:Y:S05]  /*76c0*/  BSYNC.RECONVERGENT B0 ;  /* 0x0000000000007941 */ /* 0x000fea0003800200 */
.L_x_16494:
        /* <DEDUP_REMOVED lines=64> */
.L_x_16497:
[----:B------:R-:W-:Y:S05]  /*7ad0*/  BSYNC.RECONVERGENT B0 ;  /* 0x0000000000007941 */ /* 0x000fea0003800200 */
.L_x_16496:
        /* <DEDUP_REMOVED lines=62> */
[----:B-1----:R0:W5:Y:S01]  /*7ec0*/  LDL.LU.64 R2, [R1+0x30] ;  /* 0x0000300001027983 */ /* 0x0021620000300a00 */
[----:B------:R-:W-:-:S07]  /*7ed0*/  IADD3 R6, PT, PT, R6, 0x20, RZ ;  /* 0x0000002006067810 */ /* 0x000fce0007ffe0ff */
.L_x_16499:
[----:B------:R-:W-:Y:S05]  /*7ee0*/  BSYNC.RECONVERGENT B0 ;  /* 0x0000000000007941 */ /* 0x000fea0003800200 */
.L_x_16498:
[----:B------:R-:W-:Y:S01]  /*7ef0*/  ISETP.GE.U32.AND P1, PT, R7, 0xc0, PT ;  /* 0x000000c00700780c */ /* 0x000fe20003f26070 */
[----:B------:R-:W-:-:S12]  /*7f00*/  BSSY.RECONVERGENT B0, `(.L_x_16500) ;  /* 0x000003c000007945 */ /* 0x000fd80003800200 */
[----:B------:R-:W-:Y:S05]  /*7f10*/  @!P1 BRA `(.L_x_16501) ;  /* 0x0000000000e89947 */ /* 0x000fea0003800000 */
[----:B------:R1:W-:Y:S01]  /*7f20*/  STL [R1+0x44], R7 ;  /* 0x0000440701007387 */ /* 0x0003e20000100800 */
[--C-:B0-----:R-:W-:Y:S01]  /*7f30*/  FADD.FTZ R165, R9, -R212.reuse ;  /* 0x800000d409a57221 */ /* 0x101fe20000010000 */
[--C-:B------:R-:W-:Y:S01]  /*7f40*/  FADD.FTZ R164, R20, -R212.reuse ;  /* 0x800000d414a47221 */ /* 0x100fe20000010000 */
[----:B------:R-:W-:Y:S01]  /*7f50*/  FADD.FTZ R166, R21, -R212 ;  /* 0x800000d415a67221 */ /* 0x000fe20000010000 */
[----:B-----5:R0:W-:Y:S04]  /*7f60*/  STL [R1+0x40], R5 ;  /* 0x0000400501007387 */ /* 0x0201e80000100800 */
        /* <DEDUP_REMOVED lines=13> */
[----:B------:R-:W-:Y:S01]  /*8040*/  F2FP.F16.F32.PACK_AB R164, R165, R164 ;  /* 0x000000a4a5a4723e */ /* 0x000fe200000000ff */
[----:B------:R-:W-:-:S04]  /*8050*/  FADD.FTZ R165, R23, -R212 ;  /* 0x800000d417a57221 */ /* 0x000fc80000010000 */
[----:B------:R-:W-:Y:S01]  /*8060*/  FMUL.FTZ R2, R213, R165 ;  /* 0x000000a5d5027220 */ /* 0x000fe20000410000 */
[----:B------:R-:W-:-:S03]  /*8070*/  FADD.FTZ R165, R22, -R212 ;  /* 0x800000d416a57221 */ /* 0x000fc60000010000 */
[----:B------:R-:W-:Y:S01]  /*8080*/  FFMA.FTZ R167, R2, R67, R55 ;  /* 0x0000004302a77223 */ /* 0x000fe20000010037 */
[----:B------:R-:W-:-:S04]  /*8090*/  FMUL.FTZ R4, R213, R165 ;  /* 0x000000a5d5047220 */ /* 0x000fc80000410000 */
[----:B------:R-:W-:Y:S01]  /*80a0*/  F2FP.F16.F32.PACK_AB R165, R167, R215 ;  /* 0x000000d7a7a5723e */ /* 0x000fe200000000ff */
[----:B------:R-:W-:Y:S01]  /*80b0*/  FFMA.FTZ R167, R4, R60, R56 ;  /* 0x0000003c04a77223 */ /* 0x000fe20000010038 */
[----:B------:R-:W-:-:S04]  /*80c0*/  FADD.FTZ R215, R182, -R212 ;  /* 0x800000d4b6d77221 */ /* 0x000fc80000010000 */
[----:B------:R-:W-:Y:S01]  /*80d0*/  F2FP.F16.F32.PACK_AB R166, R166, R167 ;  /* 0x000000a7a6a6723e */ /* 0x000fe200000000ff */
[----:B------:R-:W-:Y:S01]  /*80e0*/  FADD.FTZ R167, R187, -R212 ;  /* 0x800000d4bba77221 */ /* 0x000fe20000010000 */
[----:B------:R-:W-:-:S03]  /*80f0*/  FMUL.FTZ R215, R213, R215 ;  /* 0x000000d7d5d77220 */ /* 0x000fc60000410000 */
[----:B------:R-:W-:Y:S01]  /*8100*/  FMUL.FTZ R252, R213, R167 ;  /* 0x000000a7d5fc7220 */ /* 0x000fe20000410000 */
[----:B------:R-:W-:-:S03]  /*8110*/  FFMA.FTZ R212, R215, R62, R58 ;  /* 0x0000003ed7d47223 */ /* 0x000fc6000001003a */
[----:B------:R-:W-:-:S05]  /*8120*/  FFMA.FTZ R167, R252, R63, R59 ;  /* 0x0000003ffca77223 */ /* 0x000fca000001003b */
[----:B------:R-:W-:Y:S02]  /*8130*/  F2FP.F16.F32.PACK_AB R167, R167, R212 ;  /* 0x000000d4a7a7723e */ /* 0x000fe400000000ff */
        /* <DEDUP_REMOVED lines=9> */
[----:B------:R-:W-:Y:S01]  /*81d0*/  F2FP.F16.F32.PACK_AB R167, R164, R167 ;  /* 0x000000a7a4a7723e */ /* 0x000fe200000000ff */
        /* <DEDUP_REMOVED lines=8> */
[----:B------:R-:W-:-:S02]  /*8260*/  F2FP.F16.F32.PACK_AB R166, R164, R166 ;  /* 0x000000a6a4a6723e */ /* 0x000fc400000000ff */
[----:B------:R-:W-:Y:S02]  /*8270*/  F2FP.F16.F32.PACK_AB R165, R212, R165 ;  /* 0x000000a5d4a5723e */ /* 0x000fe400000000ff */
[----:B------:R-:W-:Y:S02]  /*8280*/  F2FP.F16.F32.PACK_AB R164, R213, R215 ;  /* 0x000000d7d5a4723e */ /* 0x000fe400000000ff */
[----:B------:R-:W1:Y:S02]  /*8290*/  LDC.64 R212, c[0x0][0x430] ;  /* 0x00010c00ffd47b82 */ /* 0x000e640000000a00 */
[----:B-1----:R-:W-:-:S05]  /*82a0*/  IMAD.WIDE.U32 R212, R6, 0x10, R212 ;  /* 0x0000001006d47825 */ /* 0x002fca00078e00d4 */
[----:B------:R0:W-:Y:S02]  /*82b0*/  STG.E.128 desc[UR6][R212.64], R164 ;  /* 0x000000a4d4007986 */ /* 0x0001e4000c101d06 */
.L_x_16501:
[----:B------:R-:W-:Y:S05]  /*82c0*/  BSYNC.RECONVERGENT B0 ;  /* 0x0000000000007941 */ /* 0x000fea0003800200 */
.L_x_16500:
[----:B0-----:R-:W0:Y:S02]  /*82d0*/  LDC.64 R164, c[0x0][0x380] ;  /* 0x0000e000ffa47b82 */ /* 0x001e240000000a00 */
[----:B0-----:R-:W-:-:S04]  /*82e0*/  LEA R214, R164, R214, 0x2 ;  /* 0x000000d6a4d67211 */ /* 0x001fc800078e10ff */
[----:B------:R-:W-:-:S13]  /*82f0*/  ISETP.GE.AND P1, PT, R214, R165, PT ;  /* 0x000000a5d600720c */ /* 0x000fda0003f26270 */
[----:B------:R-:W-:Y:S05]  /*8300*/  @!P1 BRA `(.L_x_16502) ;  /* 0xffffffa000f49947 */ /* 0x000fea000383ffff */
[----:B------:R-:W-:Y:S05]  /*8310*/  EXIT ;  /* 0x000000000000794d */ /* 0x000fea0003800000 */
.L_x_16489:
        /* <DEDUP_REMOVED lines=8> */
.L_x_16504:
[----:B------:R-:W-:Y:S05]  /*83a0*/  BSYNC B0 ;  /* 0x0000000000007941 */ /* 0x000fea0003800000 */
.L_x_16503:
        /* <DEDUP_REMOVED lines=9> */
.L_x_16505:
[----:B------:R-:W-:Y:S02]  /*8440*/  HFMA2 R166, -RZ, RZ, 0, 2.384185791015625e-07 ;  /* 0x00000004ffa67431 */ /* 0x000fe400000001ff */
[----:B------:R-:W-:Y:S01]  /*8450*/  FADD.FTZ R167, R167, R164 ;  /* 0x000000a4a7a77221 */ /* 0x000fe20000010000 */
[----:B------:R-:W-:-:S04]  /*8460*/  MOV R164, 0xffffffff ;  /* 0xffffffff00a47802 */ /* 0x000fc80000000f00 */
[----:B------:R-:W-:-:S07]  /*8470*/  MOV R213, R167 ;  /* 0x000000a700d57202 */ /* 0x000fce0000000f00 */
[----:B------:R-:W-:Y:S05]  /*8480*/  WARPSYNC.COLLECTIVE R164, `(.L_x_16506) ;  /* 0x00000000a4087348 */ /* 0x000fea0003c00000 */
[----:B------:R0:W1:Y:S02]  /*8490*/  SHFL.BFLY P6, R164, R213, R166, R165 ;  /* 0x0c0000a6d5a47389 */ /* 0x00006400000c00a5 */
[----:B01----:R-:W-:Y:S05]  /*84a0*/  ENDCOLLECTIVE ;  /* 0x000000000000791b */ /* 0x003fea0003800000 */
.L_x_16506:
[----:B------:R-:W-:Y:S02]  /*84b0*/  HFMA2 R166, -RZ, RZ, 0, 4.76837158203125e-07 ;  /* 0x00000008ffa67431 */ /* 0x000fe400000001ff */
[----:B------:R-:W-:Y:S01]  /*84c0*/  FADD.FTZ R167, R167, R164 ;  /* 0x000000a4a7a77221 */ /* 0x000fe20000010000 */
[----:B------:R-:W-:-:S04]  /*84d0*/  MOV R164, 0xffffffff ;  /* 0xffffffff00a47802 */ /* 0x000fc80000000f00 */
[----:B------:R-:W-:-:S07]  /*84e0*/  MOV R213, R167 ;  /* 0x000000a700d57202 */ /* 0x000fce0000000f00 */
[----:B------:R-:W-:Y:S05]  /*84f0*/  WARPSYNC.COLLECTIVE R164, `(.L_x_16507) ;  /* 0x00000000a4087348 */ /* 0x000fea0003c00000 */
[----:B------:R0:W1:Y:S02]  /*8500*/  SHFL.BFLY P6, R164, R213, R166, R165 ;  /* 0x0c0000a6d5a47389 */ /* 0x00006400000c00a5 */
[----:B01----:R-:W-:Y:S05]  /*8510*/  ENDCOLLECTIVE ;  /* 0x000000000000791b */ /* 0x003fea0003800000 */
.L_x_16507:
[----:B------:R-:W-:Y:S02]  /*8520*/  HFMA2 R166, -RZ, RZ, 0, 9.5367431640625e-07 ;  /* 0x00000010ffa67431 */ /* 0x000fe400000001ff */
[----:B------:R-:W-:Y:S01]  /*8530*/  FADD.FTZ R167, R167, R164 ;  /* 0x000000a4a7a77221 */ /* 0x000fe20000010000 */
[----:B------:R-:W-:-:S04]  /*8540*/  MOV R164, 0xffffffff ;  /* 0xffffffff00a47802 */ /* 0x000fc80000000f00 */
[----:B------:R-:W-:-:S07]  /*8550*/  MOV R213, R167 ;  /* 0x000000a700d57202 */ /* 0x000fce0000000f00 */
[----:B------:R-:W-:Y:S05]  /*8560*/  WARPSYNC.COLLECTIVE R164, `(.L_x_16508) ;  /* 0x00000000a4087348 */ /* 0x000fea0003c00000 */
[----:B------:R0:W1:Y:S02]  /*8570*/  SHFL.BFLY P6, R164, R213, R166, R165 ;  /* 0x0c0000a6d5a47389 */ /* 0x00006400000c00a5 */
[----:B01----:R-:W-:Y:S05]  /*8580*/  ENDCOLLECTIVE ;  /* 0x000000000000791b */ /* 0x003fea0003800000 */
.L_x_16508:
        /* <DEDUP_REMOVED lines=106> */
.L_x_16509:
[----:B------:R-:W-:Y:S02]  /*8c30*/  HFMA2 R166, -RZ, RZ, 0, 1.1920928955078125e-07 ;  /* 0x00000002ffa67431 */ /* 0x000fe400000001ff */
[----:B------:R-:W-:Y:S01]  /*8c40*/  FADD.FTZ R212, R212, R164 ;  /* 0x000000a4d4d47221 */ /* 0x000fe20000010000 */
[----:B------:R-:W-:-:S04]  /*8c50*/  MOV R164, 0xffffffff ;  /* 0xffffffff00a47802 */ /* 0x000fc80000000f00 */
[----:B------:R-:W-:-:S07]  /*8c60*/  MOV R213, R212 ;  /* 0x000000d400d57202 */ /* 0x000fce0000000f00 */
[----:B------:R-:W-:Y:S05]  /*8c70*/  WARPSYNC.COLLECTIVE R164, `(.L_x_16510) ;  /* 0x00000000a4087348 */ /* 0x000fea0003c00000 */
[----:B------:R0:W1:Y:S02]  /*8c80*/  SHFL.BFLY P6, R164, R213, R166, R165 ;  /* 0x0c0000a6d5a47389 */ /* 0x00006400000c00a5 */
[----:B01----:R-:W-:Y:S05]  /*8c90*/  ENDCOLLECTIVE ;  /* 0x000000000000791b */ /* 0x003fea0003800000 */
.L_x_16510:
[----:B------:R-:W-:Y:S02]  /*8ca0*/  HFMA2 R166, -RZ, RZ, 0, 2.384185791015625e-07 ;  /* 0x00000004ffa67431 */ /* 0x000fe400000001ff */
[----:B------:R-:W-:Y:S01]  /*8cb0*/  FADD.FTZ R212, R212, R164 ;  /* 0x000000a4d4d47221 */ /* 0x000fe20000010000 */
[----:B------:R-:W-:-:S04]  /*8cc0*/  MOV R164, 0xffffffff ;  /* 0xffffffff00a47802 */ /* 0x000fc80000000f00 */
[----:B------:R-:W-:-:S07]  /*8cd0*/  MOV R213, R212 ;  /* 0x000000d400d57202 */ /* 0x000fce0000000f00 */
[----:B------:R-:W-:Y:S05]  /*8ce0*/  WARPSYNC.COLLECTIVE R164, `(.L_x_16511) ;  /* 0x00000000a4087348 */ /* 0x000fea0003c00000 */
[----:B------:R0:W1:Y:S02]  /*8cf0*/  SHFL.BFLY P6, R164, R213, R166, R165 ;  /* 0x0c0000a6d5a47389 */ /* 0x00006400000c00a5 */
[----:B01----:R-:W-:Y:S05]  /*8d00*/  ENDCOLLECTIVE ;  /* 0x000000000000791b */ /* 0x003fea0003800000 */
.L_x_16511:
[----:B------:R-:W-:Y:S02]  /*8d10*/  HFMA2 R166, -RZ, RZ, 0, 4.76837158203125e-07 ;  /* 0x00000008ffa67431 */ /* 0x000fe400000001ff */
[----:B------:R-:W-:Y:S01]  /*8d20*/  FADD.FTZ R212, R212, R164 ;  /* 0x000000a4d4d47221 */ /* 0x000fe20000010000 */
[----:B------:R-:W-:-:S04]  /*8d30*/  MOV R164, 0xffffffff ;  /* 0xffffffff00a47802 */ /* 0x000fc80000000f00 */
[----:B------:R-:W-:-:S07]  /*8d40*/  MOV R213, R212 ;  /* 0x000000d400d57202 */ /* 0x000fce0000000f00 */
[----:B------:R-:W-:Y:S05]  /*8d50*/  WARPSYNC.COLLECTIVE R164, `(.L_x_16512) ;  /* 0x00000000a4087348 */ /* 0x000fea0003c00000 */
[----:B------:R0:W1:Y:S02]  /*8d60*/  SHFL.BFLY P6, R164, R213, R166, R165 ;  /* 0x0c0000a6d5a47389 */ /* 0x00006400000c00a5 */
[----:B01----:R-:W-:Y:S05]  /*8d70*/  ENDCOLLECTIVE ;  /* 0x000000000000791b */ /* 0x003fea0003800000 */
.L_x_16512:
[----:B------:R-:W-:Y:S02]  /*8d80*/  HFMA2 R166, -RZ, RZ, 0, 9.5367431640625e-07 ;  /* 0x00000010ffa67431 */ /* 0x000fe400000001ff */
[----:B------:R-:W-:Y:S01]  /*8d90*/  FADD.FTZ R212, R212, R164 ;  /* 0x000000a4d4d47221 */ /* 0x000fe20000010000 */
[----:B------:R-:W-:-:S04]  /*8da0*/  MOV R164, 0xffffffff ;  /* 0xffffffff00a47802 */ /* 0x000fc80000000f00 */
[----:B------:R-:W-:-:S07]  /*8db0*/  MOV R213, R212 ;  /* 0x000000d400d57202 */ /* 0x000fce0000000f00 */
[----:B------:R-:W-:Y:S05]  /*8dc0*/  WARPSYNC.COLLECTIVE R164, `(.L_x_16513) ;  /* 0x00000000a4087348 */ /* 0x000fea0003c00000 */
[----:B------:R0:W1:Y:S02]  /*8dd0*/  SHFL.BFLY P6, R164, R213, R166, R165 ;  /* 0x0c0000a6d5a47389 */ /* 0x00006400000c00a5 */
[----:B01----:R-:W-:Y:S05]  /*8de0*/  ENDCOLLECTIVE ;  /* 0x000000000000791b */ /* 0x003fea0003800000 */
.L_x_16513:
[----:B------:R-:W-:Y:S05]  /*8df0*/  BRA `(.L_x_16514) ;  /* 0xffffffd800a87947 */ /* 0x000fea000383ffff */
.L_x_16515:
        /* <DEDUP_REMOVED lines=16> */
.L_x_33284:


//--------------------- .text._ZN10layer_norm31ln_parallel_residual_fwd_kernelINS_13Kernel_traitsIf6__halfS2_S2_fjLj1536ELj1ELj4ELj1ELj16ENS_18Kernel_traits_baseILj1536EfS2_S2_S2_fjLj128EEEEELb0ELb0ELb1EEEvNS_9FwdParamsE --------------------------
	.section	.text._ZN10layer_norm31ln_parallel_residual_fwd_kernelINS_13Kernel_traitsIf6__halfS2_S2_fjLj1536ELj1ELj4ELj1ELj16ENS_18Kernel_traits_baseILj1536EfS2_S2_S2_fjLj128EEEEELb0ELb0ELb1EEEvNS_9FwdParamsE,"ax",@progbits
	.align	128
        .global         _ZN10layer_norm31ln_parallel_residual_fwd_kernelINS_13Kernel_traitsIf6__halfS2_S2_fjLj1536ELj1ELj4ELj1ELj16ENS_18Kernel_traits_baseILj1536EfS2_S2_S2_fjLj128EEEEELb0ELb0ELb1EEEvNS_9FwdParamsE
        .type           _ZN10layer_norm31ln_parallel_residual_fwd_kernelINS_13Kernel_traitsIf6__halfS2_S2_fjLj1536ELj1ELj4ELj1ELj16ENS_18Kernel_traits_baseILj1536EfS2_S2_S2_fjLj128EEEEELb0ELb0ELb1EEEvNS_9FwdParamsE,@function
        .size           _ZN10layer_norm31ln_parallel_residual_fwd_kernelINS_13Kernel_traitsIf6__halfS2_S2_fjLj1536ELj1ELj4ELj1ELj16ENS_18Kernel_traits_baseILj1536EfS2_S2_S2_fjLj128EEEEELb0ELb0ELb1EEEvNS_9FwdParamsE,(.L_x_33285 - _ZN10layer_norm31ln_parallel_residual_fwd_kernelINS_13Kernel_traitsIf6__halfS2_S2_fjLj1536ELj1ELj4ELj1ELj16ENS_18Kernel_traits_baseILj1536EfS2_S2_S2_fjLj128EEEEELb0ELb0ELb1EEEvNS_9FwdParamsE)
        .other          _ZN10layer_norm31ln_parallel_residual_fwd_kernelINS_13Kernel_traitsIf6__halfS2_S2_fjLj1536ELj1ELj4ELj1ELj16ENS_18Kernel_traits_baseILj1536EfS2_S2_S2_fjLj128EEEEELb0ELb0ELb1EEEvNS_9FwdParamsE,@"STO_CUDA_ENTRY STV_DEFAULT"
_ZN10layer_norm31ln_parallel_residual_fwd_kernelINS_13Kernel_traitsIf6__halfS2_S2_fjLj1536ELj1ELj4ELj1ELj16ENS_18Kernel_traits_baseILj1536EfS2_S2_S2_fjLj128EEEEELb0ELb0ELb1EEEvNS_9FwdParamsE:
.text._ZN10layer_norm31ln_parallel_residual_fwd_kernelINS_13Kernel_traitsIf6__halfS2_S2_fjLj1536ELj1ELj4ELj1ELj16ENS_18Kernel_traits_baseILj1536EfS2_S2_S2_fjLj128EEEEELb0ELb0ELb1EEEvNS_9FwdParamsE:
        /* <DEDUP_REMOVED lines=106> */
.L_x_16517:
        /* <DEDUP_REMOVED lines=43> */
.L_x_16516:
        /* <DEDUP_REMOVED lines=69> */
.L_x_16519:
        /* <DEDUP_REMOVED lines=74> */
.L_x_16518:
        /* <DEDUP_REMOVED lines=9> */
.L_x_16546:
[----:B01----:R-:W1:Y:S01]  /*12d0*/  LDC.64 R8, c[0x0][0x3a0] ;  /* 0x0000e800ff087b82 */ /* 0x003e620000000a00 */
[----:B0-2---:R-:W-:-:S05]  /*12e0*/  IMAD R6, R0, UR4, RZ ;  /* 0x0000000400067c24 */ /* 0x005fca000f8e02ff */
[----:B------:R-:W-:Y:S02]  /*12f0*/  SHF.R.S32.HI R7, RZ, 0x1f, R6 ;  /* 0x0000001fff077819 */ /* 0x000fe40000011406 */
[----:B------:R-:W0:Y:S02]  /*1300*/  LDC.64 R194, c[0x0][0x390] ;  /* 0x0000e400ffc27b82 */ /* 0x000e240000000a00 */
[----:B------:R-:W-:-:S04]  /*1310*/  LEA.HI R7, R7, R6, RZ, 0x3 ;  /* 0x0000000607077211 */ /* 0x000fc800078f18ff */
[----:B------:R-:W-:Y:S02]  /*1320*/  LEA.HI.SX32 R218, R7, R252, 0x1d ;  /* 0x000000fc07da7211 */ /* 0x000fe400078feaff */
[----:B------:R-:W2:Y:S01]  /*1330*/  @P1 LDC.64 R2, c[0x0][0x398] ;  /* 0x0000e600ff021b82 */ /* 0x000ea20000000a00 */
[----:B-1----:R-:W-:-:S04]  /*1340*/  ISETP.NE.U32.AND P2, PT, R8, RZ, PT ;  /* 0x000000ff0800720c */ /* 0x002fc80003f45070 */
[----:B------:R-:W-:Y:S01]  /*1350*/  ISETP.NE.AND.EX P2, PT, R9, RZ, PT, P2 ;  /* 0x000000ff0900720c */ /* 0x000fe20003f45320 */
[----:B0-----:R-:W-:-:S06]  /*1360*/  IMAD.WIDE.U32 R224, R218, 0x10, R194 ;  /* 0x00000010dae07825 */ /* 0x001fcc00078e00c2 */
[----:B-----5:R-:W5:Y:S01]  /*1370*/  LDG.E.128 R224, desc[UR6][R224.64] ;  /* 0x00000006e0e07981 */ /* 0x020f62000c1e1d00 */
[----:B--2---:R-:W-:-:S05]  /*1380*/  @P1 IMAD.WIDE.U32 R2, R218, 0x10, R2 ;  /* 0x00000010da021825 */ /* 0x004fca00078e0002 */
[----:B------:R-:W0:Y:S01]  /*1390*/  @P2 LDC.64 R4, c[0x0][0x3a0] ;  /* 0x0000e800ff042b82 */ /* 0x000e220000000a00 */
[----:B------:R1:W5:Y:S01]  /*13a0*/  @P1 LDG.E.128 R28, desc[UR6][R2.64] ;  /* 0x00000006021c1981 */ /* 0x000362000c1e1d00 */
[----:B0-----:R-:W-:-:S05]  /*13b0*/  @P2 IMAD.WIDE.U32 R4, R218, 0x10, R4 ;  /* 0x00000010da042825 */ /* 0x001fca00078e0004 */
[----:B------:R1:W5:Y:S01]  /*13c0*/  @P2 LDG.E.128 R24, desc[UR6][R4.64] ;  /* 0x0000000604182981 */ /* 0x000362000c1e1d00 */
[----:B------:R-:W-:Y:S04]  /*13d0*/  BSSY.RECONVERGENT B0, `(.L_x_16520) ;  /* 0x0000073000007945 */ /* 0x000fe80003800200 */
[----:B------:R-:W-:Y:S05]  /*13e0*/  @!P1 BRA `(.L_x_16521) ;  /* 0x00000004002c9947 */ /* 0x000fea0003800000 */
[----:B------:R-:W-:Y:S05]  /*13f0*/  @!P2 BRA `(.L_x_16522) ;  /* 0x0000000000b4a947 */ /* 0x000fea0003800000 */
[----:B-1---5:R-:W-:Y:S02]  /*1400*/  HADD2.F32 R2, -RZ, R224.H0_H0 ;  /* 0x200000e0ff027230 */ /* 0x022fe40000004100 */
[----:B------:R-:W-:Y:S02]  /*1410*/  HADD2.F32 R3, -RZ, R28.H0_H0 ;  /* 0x2000001cff037230 */ /* 0x000fe40000004100 */
[----:B------:R-:W-:Y:S02]  /*1420*/  HADD2.F32 R224, -RZ, R224.H1_H1 ;  /* 0x300000e0ffe07230 */ /* 0x000fe40000004100 */
[----:B------:R-:W-:Y:S02]  /*1430*/  HADD2.F32 R4, -RZ, R225.H0_H0 ;  /* 0x200000e1ff047230 */ /* 0x000fe40000004100 */
[----:B------:R-:W-:Y:S01]  /*1440*/  FADD.FTZ R2, R2, R3 ;  /* 0x0000000302027221 */ /* 0x000fe20000010000 */
[----:B------:R-:W-:Y:S02]  /*1450*/  HADD2.F32 R3, -RZ, R28.H1_H1 ;  /* 0x3000001cff037230 */ /* 0x000fe40000004100 */
[----:B------:R-:W-:-:S02]  /*1460*/  HADD2.F32 R7, -RZ, R226.H0_H0 ;  /* 0x200000e2ff077230 */ /* 0x000fc40000004100 */
[----:B------:R-:W-:Y:S02]  /*1470*/  HADD2.F32 R5, -RZ, R29.H0_H0 ;  /* 0x2000001dff057230 */ /* 0x000fe40000004100 */
[----:B------:R-:W-:Y:S01]  /*1480*/  FADD.FTZ R224, R224, R3 ;  /* 0x00000003e0e07221 */ /* 0x000fe20000010000 */
[----:B------:R-:W-:Y:S02]  /*1490*/  HADD2.F32 R10, -RZ, R30.H0_H0 ;  /* 0x2000001eff0a7230 */ /* 0x000fe40000004100 */
[----:B------:R-:W-:Y:S02]  /*14a0*/  HADD2.F32 R226, -RZ, R226.H1_H1 ;  /* 0x300000e2ffe27230 */ /* 0x000fe40000004100 */
[----:B------:R-:W-:Y:S01]  /*14b0*/  FADD.FTZ R4, R4, R5 ;  /* 0x0000000504047221 */ /* 0x000fe20000010000 */
[----:B------:R-:W-:Y:S02]  /*14c0*/  HADD2.F32 R11, -RZ, R30.H1_H1 ;  /* 0x3000001eff0b7230 */ /* 0x000fe40000004100 */
[----:B------:R-:W-:Y:S01]  /*14d0*/  FADD.FTZ R7, R7, R10 ;  /* 0x0000000a07077221 */ /* 0x000fe20000010000 */
[----:B------:R-:W-:-:S02]  /*14e0*/  HADD2.F32 R3, -RZ, R24.H0_H0 ;  /* 0x20000018ff037230 */ /* 0x000fc40000004100 */
[----:B------:R-:W-:Y:S02]  /*14f0*/  HADD2.F32 R231, -RZ, R25.H0_H0 ;  /* 0x20000019ffe77230 */ /* 0x000fe40000004100 */
[----:B------:R-:W-:Y:S01]  /*1500*/  FADD.FTZ R11, R226, R11 ;  /* 0x0000000be20b7221 */ /* 0x000fe20000010000 */
[----:B------:R-:W-:Y:S02]  /*1510*/  HADD2.F32 R12, -RZ, R227.H0_H0 ;  /* 0x200000e3ff0c7230 */ /* 0x000fe40000004100 */
[----:B------:R-:W-:Y:S01]  /*1520*/  FADD.FTZ R230, R2, R3 ;  /* 0x0000000302e67221 */ /* 0x000fe20000010000 */
[----:B------:R-:W-:Y:S02]  /*1530*/  HADD2.F32 R225, -RZ, R225.H1_H1 ;  /* 0x300000e1ffe17230 */ /* 0x000fe40000004100 */
[----:B------:R-:W-:Y:S01]  /*1540*/  FADD.FTZ R231, R4, R231 ;  /* 0x000000e704e77221 */ /* 0x000fe20000010000 */
[----:B------:R-:W-:Y:S02]  /*1550*/  HADD2.F32 R227, -RZ, R227.H1_H1 ;  /* 0x300000e3ffe37230 */ /* 0x000fe40000004100 */
[----:B------:R-:W-:-:S02]  /*1560*/  HADD2.F32 R6, -RZ, R29.H1_H1 ;  /* 0x3000001dff067230 */ /* 0x000fc40000004100 */
[--C-:B------:R-:W-:Y:S02]  /*1570*/  HADD2.F32 R5, -RZ, R31.reuse.H0_H0 ;  /* 0x2000001fff057230 */ /* 0x100fe40000004100 */
        /* <DEDUP_REMOVED lines=21> */
.L_x_16522:
[----:B-----5:R-:W-:Y:S02]  /*16d0*/  HADD2.F32 R230, -RZ, R224.H0_H0 ;  /* 0x200000e0ffe67230 */ /* 0x020fe40000004100 */
[----:B------:R-:W-:Y:S02]  /*16e0*/  HADD2.F32 R231, -RZ, R225.H0_H0 ;  /* 0x200000e1ffe77230 */ /* 0x000fe40000004100 */
[----:B-1----:R-:W-:Y:S02]  /*16f0*/  HADD2.F32 R3, -RZ, R28.H0_H0 ;  /* 0x2000001cff037230 */ /* 0x002fe40000004100 */
[----:B------:R-:W-:Y:S02]  /*1700*/  HADD2.F32 R2, -RZ, R29.H0_H0 ;  /* 0x2000001dff027230 */ /* 0x000fe40000004100 */
[--C-:B------:R-:W-:Y:S02]  /*1710*/  HADD2.F32 R228, -RZ, R226.reuse.H0_H0 ;  /* 0x200000e2ffe47230 */ /* 0x100fe40000004100 */
[----:B------:R-:W-:Y:S01]  /*1720*/  FADD.FTZ R230, R230, R3 ;  /* 0x00000003e6e67221 */ /* 0x000fe20000010000 */
[----:B------:R-:W-:-:S02]  /*1730*/  HADD2.F32 R229, -RZ, R226.H1_H1 ;  /* 0x300000e2ffe57230 */ /* 0x000fc40000004100 */
        /* <DEDUP_REMOVED lines=22> */
.L_x_16521:
[----:B------:R-:W-:Y:S05]  /*18a0*/  @!P2 BRA `(.L_x_16524) ;  /* 0x000000000074a947 */ /* 0x000fea0003800000 */
        /* <DEDUP_REMOVED lines=29> */
.L_x_16524:
[--C-:B-----5:R-:W-:Y:S02]  /*1a80*/  HADD2.F32 R228, -RZ, R226.reuse.H0_H0 ;  /* 0x200000e2ffe47230 */ /* 0x120fe40000004100 */
[----:B------:R-:W-:Y:S02]  /*1a90*/  HADD2.F32 R229, -RZ, R226.H1_H1 ;  /* 0x300000e2ffe57230 */ /* 0x000fe40000004100 */
[----:B------:R-:W-:Y:S02]  /*1aa0*/  HADD2.F32 R226, -RZ, R227.H0_H0 ;  /* 0x200000e3ffe27230 */ /* 0x000fe40000004100 */
[--C-:B------:R-:W-:Y:S02]  /*1ab0*/  HADD2.F32 R230, -RZ, R224.reuse.H0_H0 ;  /* 0x200000e0ffe67230 */ /* 0x100fe40000004100 */
[----:B------:R-:W-:Y:S02]  /*1ac0*/  HADD2.F32 R233, -RZ, R224.H1_H1 ;  /* 0x300000e0ffe97230 */ /* 0x000fe40000004100 */
[----:B------:R-:W-:-:S02]  /*1ad0*/  HADD2.F32 R231, -RZ, R225.H0_H0 ;  /* 0x200000e1ffe77230 */ /* 0x000fc40000004100 */
[----:B------:R-:W-:Y:S02]  /*1ae0*/  HADD2.F32 R232, -RZ, R225.H1_H1 ;  /* 0x300000e1ffe87230 */ /* 0x000fe40000004100 */
[----:B------:R-:W-:-:S07]  /*1af0*/  HADD2.F32 R227, -RZ, R227.H1_H1 ;  /* 0x300000e3ffe37230 */ /* 0x000fce0000004100 */
.L_x_16523:
[----:B---34-:R-:W-:Y:S05]  /*1b00*/  BSYNC.RECONVERGENT B0 ;  /* 0x0000000000007941 */ /* 0x018fea0003800200 */
.L_x_16520:
[----:B-1----:R-:W0:Y:S01]  /*1b10*/  @P0 LDC.64 R2, c[0x0][0x3a8] ;  /* 0x0000ea00ff020b82 */ /* 0x002e220000000a00 */
        /* <DEDUP_REMOVED lines=26> */
.L_x_16526:
[--C-:B-----5:R-:W-:Y:S02]  /*1cc0*/  HADD2.F32 R214, -RZ, R6.reuse.H0_H0 ;  /* 0x20000006ffd67230 */ /* 0x120fe40000004100 */
[----:B------:R-:W-:Y:S02]  /*1cd0*/  HADD2.F32 R215, -RZ, R6.H1_H1 ;  /* 0x30000006ffd77230 */ /* 0x000fe40000004100 */
[----:B------:R-:W-:Y:S02]  /*1ce0*/  HADD2.F32 R219, -RZ, R4.H0_H0 ;  /* 0x20000004ffdb7230 */ /* 0x000fe40000004100 */
[----:B------:R-:W-:Y:S02]  /*1cf0*/  HADD2.F32 R221, -RZ, R5.H0_H0 ;  /* 0x20000005ffdd7230 */ /* 0x000fe40000004100 */
[----:B------:R-:W-:Y:S02]  /*1d00*/  HADD2.F32 R2, -RZ, R24.H0_H0 ;  /* 0x20000018ff027230 */ /* 0x000fe40000004100 */
[----:B------:R-:W-:-:S02]  /*1d10*/  HADD2.F32 R6, -RZ, R25.H0_H0 ;  /* 0x20000019ff067230 */ /* 0x000fc40000004100 */
[----:B------:R-:W-:Y:S02]  /*1d20*/  HADD2.F32 R3, -RZ, R26.H0_H0 ;  /* 0x2000001aff037230 */ /* 0x000fe40000004100 */
[----:B------:R-:W-:Y:S01]  /*1d30*/  FADD.FTZ R219, R2, R219 ;  /* 0x000000db02db7221 */ /* 0x000fe20000010000 */
[--C-:B------:R-:W-:Y:S02]  /*1d40*/  HADD2.F32 R216, -RZ, R7.reuse.H0_H0 ;  /* 0x20000007ffd87230 */ /* 0x100fe40000004100 */
[----:B------:R-:W-:Y:S01]  /*1d50*/  FADD.FTZ R221, R6, R221 ;  /* 0x000000dd06dd7221 */ /* 0x000fe20000010000 */
[----:B------:R-:W-:Y:S02]  /*1d60*/  HADD2.F32 R217, -RZ, R7.H1_H1 ;  /* 0x30000007ffd97230 */ /* 0x000fe40000004100 */
[----:B------:R-:W-:Y:S01]  /*1d70*/  FADD.FTZ R214, R3, R214 ;  /* 0x000000d603d67221 */ /* 0x000fe20000010000 */
        /* <DEDUP_REMOVED lines=17> */
.L_x_16525:
[----:B------:R-:W-:-:S04]  /*1e90*/  ISETP.NE.U32.AND P3, PT, R8, RZ, PT ;  /* 0x000000ff0800720c */ /* 0x000fc80003f65070 */
[----:B------:R-:W-:-:S13]  /*1ea0*/  ISETP.NE.AND.EX P3, PT, R9, RZ, PT, P3 ;  /* 0x000000ff0900720c */ /* 0x000fda0003f65330 */
[----:B------:R-:W-:Y:S05]  /*1eb0*/  @P3 BRA `(.L_x_16528) ;  /* 0x0000000000743947 */ /* 0x000fea0003800000 */
        /* <DEDUP_REMOVED lines=29> */
.L_x_16528:
[----:B-----5:R-:W-:Y:S02]  /*2090*/  HADD2.F32 R2, -RZ, R4.H0_H0 ;  /* 0x20000004ff027230 */ /* 0x020fe40000004100 */
[----:B------:R-:W-:Y:S02]  /*20a0*/  HADD2.F32 R3, -RZ, R28.H0_H0 ;  /* 0x2000001cff037230 */ /* 0x000fe40000004100 */
[----:B------:R-:W-:Y:S02]  /*20b0*/  HADD2.F32 R4, -RZ, R4.H1_H1 ;  /* 0x30000004ff047230 */ /* 0x000fe40000004100 */
[--C-:B------:R-:W-:Y:S02]  /*20c0*/  HADD2.F32 R8, -RZ, R5.reuse.H0_H0 ;  /* 0x20000005ff087230 */ /* 0x100fe40000004100 */
[----:B------:R-:W-:Y:S01]  /*20d0*/  FADD.FTZ R2, R3, R2 ;  /* 0x0000000203027221 */ /* 0x000fe20000010000 */
[----:B------:R-:W-:Y:S02]  /*20e0*/  HADD2.F32 R3, -RZ, R28.H1_H1 ;  /* 0x3000001cff037230 */ /* 0x000fe40000004100 */
[----:B------:R-:W-:-:S02]  /*20f0*/  HADD2.F32 R9, -RZ, R5.H1_H1 ;  /* 0x30000005ff097230 */ /* 0x000fc40000004100 */
[--C-:B------:R-:W-:Y:S02]  /*2100*/  HADD2.F32 R10, -RZ, R6.reuse.H0_H0 ;  /* 0x20000006ff0a7230 */ /* 0x100fe40000004100 */
[----:B------:R-:W-:Y:S01]  /*2110*/  FADD.FTZ R3, R3, R4 ;  /* 0x0000000403037221 */ /* 0x000fe20000010000 */
[----:B------:R-:W-:Y:S02]  /*2120*/  HADD2.F32 R11, -RZ, R6.H1_H1 ;  /* 0x30000006ff0b7230 */ /* 0x000fe40000004100 */
[--C-:B------:R-:W-:Y:S02]  /*2130*/  HADD2.F32 R13, -RZ, R7.reuse.H0_H0 ;  /* 0x20000007ff0d7230 */ /* 0x100fe40000004100 */
[----:B------:R-:W-:Y:S02]  /*2140*/  HADD2.F32 R14, -RZ, R7.H1_H1 ;  /* 0x30000007ff0e7230 */ /* 0x000fe40000004100 */
        /* <DEDUP_REMOVED lines=8> */
[----:B------:R-:W-:Y:S02]  /*21d0*/  HADD2.F32 R214, -RZ, R26.H0_H0 ;  /* 0x2000001affd67230 */ /* 0x000fe40000004100 */
[----:B------:R-:W-:Y:S01]  /*21e0*/  FADD.FTZ R219, R219, R2 ;  /* 0x00000002dbdb7221 */ /* 0x000fe20000010000 */
[----:B------:R-:W-:-:S02]  /*21f0*/  HADD2.F32 R12, -RZ, R30.H1_H1 ;  /* 0x3000001eff0c7230 */ /* 0x000fc40000004100 */
[----:B------:R-:W-:Y:S01]  /*2200*/  FADD.FTZ R221, R4, R5 ;  /* 0x0000000504dd7221 */ /* 0x000fe20000010000 */
[--C-:B------:R-:W-:Y:S02]  /*2210*/  HADD2.F32 R8, -RZ, R31.reuse.H0_H0 ;  /* 0x2000001fff087230 */ /* 0x100fe40000004100 */
[----:B------:R-:W-:Y:S01]  /*2220*/  FADD.FTZ R214, R214, R7 ;  /* 0x00000007d6d67221 */ /* 0x000fe20000010000 */
[----:B------:R-:W-:Y:S02]  /*2230*/  HADD2.F32 R9, -RZ, R31.H1_H1 ;  /* 0x3000001fff097230 */ /* 0x000fe40000004100 */
        /* <DEDUP_REMOVED lines=17> */
.L_x_16527:
        /* <DEDUP_REMOVED lines=26> */
.L_x_16530:
[----:B-----5:R-:W-:Y:S02]  /*24f0*/  HADD2.F32 R199, -RZ, R4.H0_H0 ;  /* 0x20000004ffc77230 */ /* 0x020fe40000004100 */
[----:B-1----:R-:W-:Y:S02]  /*2500*/  HADD2.F32 R8, -RZ, R24.H0_H0 ;  /* 0x20000018ff087230 */ /* 0x002fe40000004100 */
[----:B------:R-:W-:Y:S02]  /*2510*/  HADD2.F32 R196, -RZ, R5.H0_H0 ;  /* 0x20000005ffc47230 */ /* 0x000fe40000004100 */
[----:B------:R-:W-:Y:S02]  /*2520*/  HADD2.F32 R3, -RZ, R25.H0_H0 ;  /* 0x20000019ff037230 */ /* 0x000fe40000004100 */
[----:B------:R-:W-:Y:S01]  /*2530*/  FADD.FTZ R199, R8, R199 ;  /* 0x000000c708c77221 */ /* 0x000fe20000010000 */
[----:B------:R-:W-:Y:S02]  /*2540*/  HADD2.F32 R197, -RZ, R6.H0_H0 ;  /* 0x20000006ffc57230 */ /* 0x000fe40000004100 */
[----:B------:R-:W-:-:S02]  /*2550*/  HADD2.F32 R204, -RZ, R7.H0_H0 ;  /* 0x20000007ffcc7230 */ /* 0x000fc40000004100 */
[----:B------:R-:W-:Y:S01]  /*2560*/  FADD.FTZ R196, R3, R196 ;  /* 0x000000c403c47221 */ /* 0x000fe20000010000 */
[----:B------:R-:W-:Y:S02]  /*2570*/  HADD2.F32 R10, -RZ, R26.H0_H0 ;  /* 0x2000001aff0a7230 */ /* 0x000fe40000004100 */
[----:B------:R-:W-:Y:S02]  /*2580*/  HADD2.F32 R7, -RZ, R7.H1_H1 ;  /* 0x30000007ff077230 */ /* 0x000fe40000004100 */
[--C-:B------:R-:W-:Y:S02]  /*2590*/  HADD2.F32 R3, -RZ, R27.reuse.H0_H0 ;  /* 0x2000001bff037230 */ /* 0x100fe40000004100 */
[----:B------:R-:W-:Y:S01]  /*25a0*/  FADD.FTZ R197, R10, R197 ;  /* 0x000000c50ac57221 */ /* 0x000fe20000010000 */
[----:B------:R-:W-:Y:S02]  /*25b0*/  HADD2.F32 R8, -RZ, R27.H1_H1 ;  /* 0x3000001bff087230 */ /* 0x000fe40000004100 */
[----:B------:R-:W-:-:S02]  /*25c0*/  HADD2.F32 R4, -RZ, R4.H1_H1 ;  /* 0x30000004ff047230 */ /* 0x000fc40000004100 */
[----:B------:R-:W-:Y:S01]  /*25d0*/  FADD.FTZ R204, R3, R204 ;  /* 0x000000cc03cc7221 */ /* 0x000fe20000010000 */
[----:B------:R-:W-:Y:S02]  /*25e0*/  HADD2.F32 R5, -RZ, R5.H1_H1 ;  /* 0x30000005ff057230 */ /* 0x000fe40000004100 */
[----:B------:R-:W-:Y:S01]  /*25f0*/  FADD.FTZ R205, R8, R7 ;  /* 0x0000000708cd7221 */ /* 0x000fe20000010000 */
[----:B------:R-:W-:Y:S02]  /*2600*/  HADD2.F32 R6, -RZ, R6.H1_H1 ;  /* 0x30000006ff067230 */ /* 0x000fe40000004100 */
[----:B------:R-:W-:Y:S02]  /*2610*/  HADD2.F32 R201, -RZ, R26.H1_H1 ;  /* 0x3000001affc97230 */ /* 0x000fe40000004100 */
[----:B------:R-:W-:Y:S01]  /*2620*/  HADD2.F32 R198, -RZ, R25.H1_H1 ;  /* 0x30000019ffc67230 */ /* 0x000fe20000004100 */
[----:B------:R-:W-:Y:S01]  /*2630*/  F2FP.F16.F32.PACK_AB R23, R205, R204 ;  /* 0x000000cccd17723e */ /* 0x000fe200000000ff */
[----:B------:R-:W-:-:S02]  /*2640*/  HADD2.F32 R203, -RZ, R24.H1_H1 ;  /* 0x30000018ffcb7230 */ /* 0x000fc40000004100 */
[----:B------:R-:W-:Y:S01]  /*2650*/  FADD.FTZ R201, R201, R6 ;  /* 0x00000006c9c97221 */ /* 0x000fe20000010000 */
[----:B------:R-:W-:Y:S02]  /*2660*/  FADD.FTZ R198, R198, R5 ;  /* 0x00000005c6c67221 */ /* 0x000fe40000010000 */
[----:B------:R-:W-:Y:S02]  /*2670*/  FADD.FTZ R203, R203, R4 ;  /* 0x00000004cbcb7221 */ /* 0x000fe40000010000 */
[----:B------:R-:W-:Y:S02]  /*2680*/  F2FP.F16.F32.PACK_AB R22, R201, R197 ;  /* 0x000000c5c916723e */ /* 0x000fe400000000ff */
[----:B------:R-:W-:Y:S02]  /*2690*/  F2FP.F16.F32.PACK_AB R21, R198, R196 ;  /* 0x000000c4c615723e */ /* 0x000fe400000000ff */
[----:B------:R-:W-:Y:S01]  /*26a0*/  F2FP.F16.F32.PACK_AB R20, R203, R199 ;  /* 0x000000c7cb14723e */ /* 0x000fe200000000ff */
[----:B------:R-:W-:Y:S06]  /*26b0*/  BRA `(.L_x_16531) ;  /* 0x0000000400287947 */ /* 0x000fec0003800000 */
.L_x_16529:
[----:B------:R-:W-:Y:S05]  /*26c0*/  @P3 BRA `(.L_x_16532) ;  /* 0x0000000000743947 */ /* 0x000fea0003800000 */
        /* <DEDUP_REMOVED lines=29> */
.L_x_16532:
[--C-:B-----5:R-:W-:Y:S02]  /*28a0*/  HADD2.F32 R3, -RZ, R4.reuse.H0_H0 ;  /* 0x20000004ff037230 */ /* 0x120fe40000004100 */
[----:B------:R-:W-:Y:S02]  /*28b0*/  HADD2.F32 R203, -RZ, R4.H1_H1 ;  /* 0x30000004ffcb7230 */ /* 0x000fe40000004100 */
[--C-:B-1----:R-:W-:Y:S02]  /*28c0*/  HADD2.F32 R9, -RZ, R5.reuse.H0_H0 ;  /* 0x20000005ff097230 */ /* 0x102fe40000004100 */
[----:B------:R-:W-:Y:S02]  /*28d0*/  HADD2.F32 R198, -RZ, R5.H1_H1 ;  /* 0x30000005ffc67230 */ /* 0x000fe40000004100 */
[----:B------:R-:W-:Y:S02]  /*28e0*/  HADD2.F32 R4, -RZ, R28.H0_H0 ;  /* 0x2000001cff047230 */ /* 0x000fe40000004100 */
[----:B------:R-:W-:-:S02]  /*28f0*/  HADD2.F32 R5, -RZ, R29.H1_H1 ;  /* 0x3000001dff057230 */ /* 0x000fc40000004100 */
[----:B------:R-:W-:Y:S02]  /*2900*/  HADD2.F32 R8, -RZ, R28.H1_H1 ;  /* 0x3000001cff087230 */ /* 0x000fe40000004100 */
[----:B------:R-:W-:Y:S01]  /*2910*/  FADD.FTZ R3, R4, R3 ;  /* 0x0000000304037221 */ /* 0x000fe20000010000 */
[----:B------:R-:W-:Y:S02]  /*2920*/  HADD2.F32 R4, -RZ, R6.H0_H0 ;  /* 0x20000006ff047230 */ /* 0x000fe40000004100 */
[----:B------:R-:W-:Y:S01]  /*2930*/  FADD.FTZ R198, R5, R198 ;  /* 0x000000c605c67221 */ /* 0x000fe20000010000 */
[----:B------:R-:W-:Y:S02]  /*2940*/  HADD2.F32 R5, -RZ, R30.H0_H0 ;  /* 0x2000001eff057230 */ /* 0x000fe40000004100 */
[----:B------:R-:W-:Y:S01]  /*2950*/  FADD.FTZ R203, R8, R203 ;  /* 0x000000cb08cb7221 */ /* 0x000fe20000010000 */
[----:B------:R-:W-:Y:S02]  /*2960*/  HADD2.F32 R10, -RZ, R29.H0_H0 ;  /* 0x2000001dff0a7230 */ /* 0x000fe40000004100 */
[----:B------:R-:W-:-:S02]  /*2970*/  HADD2.F32 R8, -RZ, R7.H0_H0 ;  /* 0x20000007ff087230 */ /* 0x000fc40000004100 */
[----:B------:R-:W-:Y:S01]  /*2980*/  FADD.FTZ R5, R5, R4 ;  /* 0x0000000405057221 */ /* 0x000fe20000010000 */
        /* <DEDUP_REMOVED lines=10> */
[----:B------:R-:W-:Y:S02]  /*2a30*/  HADD2.F32 R6, -RZ, R6.H1_H1 ;  /* 0x30000006ff067230 */ /* 0x000fe40000004100 */
[----:B------:R-:W-:Y:S01]  /*2a40*/  FADD.FTZ R197, R4, R5 ;  /* 0x0000000504c57221 */ /* 0x000fe20000010000 */
[----:B------:R-:W-:Y:S02]  /*2a50*/  HADD2.F32 R11, -RZ, R30.H1_H1 ;  /* 0x3000001eff0b7230 */ /* 0x000fe40000004100 */
[----:B------:R-:W-:Y:S01]  /*2a60*/  FADD.FTZ R204, R3, R8 ;  /* 0x0000000803cc7221 */ /* 0x000fe20000010000 */
[----:B------:R-:W-:Y:S02]  /*2a70*/  HADD2.F32 R196, -RZ, R25.H0_H0 ;  /* 0x20000019ffc47230 */ /* 0x000fe40000004100 */
        /* <DEDUP_REMOVED lines=14> */
.L_x_16531:
        /* <DEDUP_REMOVED lines=23> */
.L_x_16534:
[----:B0----5:R-:W-:Y:S02]  /*2cd0*/  HADD2.F32 R4, -RZ, R12.H0_H0 ;  /* 0x2000000cff047230 */ /* 0x021fe40000004100 */
[----:B------:R-:W-:Y:S02]  /*2ce0*/  HADD2.F32 R5, -RZ, R24.H0_H0 ;  /* 0x20000018ff057230 */ /* 0x000fe40000004100 */
[----:B------:R-:W-:Y:S02]  /*2cf0*/  HADD2.F32 R6, -RZ, R13.H0_H0 ;  /* 0x2000000dff067230 */ /* 0x000fe40000004100 */
[----:B------:R-:W-:Y:S02]  /*2d00*/  HADD2.F32 R7, -RZ, R25.H0_H0 ;  /* 0x20000019ff077230 */ /* 0x000fe40000004100 */
[----:B------:R-:W-:Y:S01]  /*2d10*/  FADD.FTZ R4, R5, R4 ;  /* 0x0000000405047221 */ /* 0x000fe20000010000 */
[----:B------:R-:W-:Y:S02]  /*2d20*/  HADD2.F32 R8, -RZ, R14.H1_H1 ;  /* 0x3000000eff087230 */ /* 0x000fe40000004100 */
[----:B------:R-:W-:-:S02]  /*2d30*/  HADD2.F32 R9, -RZ, R26.H1_H1 ;  /* 0x3000001aff097230 */ /* 0x000fc40000004100 */
[----:B------:R-:W-:Y:S01]  /*2d40*/  FADD.FTZ R5, R7, R6 ;  /* 0x0000000607057221 */ /* 0x000fe20000010000 */
[----:B------:R-:W-:Y:S02]  /*2d50*/  HADD2.F32 R6, -RZ, R14.H0_H0 ;  /* 0x2000000eff067230 */ /* 0x000fe40000004100 */
[----:B------:R-:W-:Y:S02]  /*2d60*/  HADD2.F32 R7, -RZ, R26.H0_H0 ;  /* 0x2000001aff077230 */ /* 0x000fe40000004100 */
[----:B------:R-:W-:Y:S01]  /*2d70*/  FADD.FTZ R8, R9, R8 ;  /* 0x0000000809087221 */ /* 0x000fe20000010000 */
[----:B------:R-:W-:Y:S02]  /*2d80*/  HADD2.F32 R9, -RZ, R15.H0_H0 ;  /* 0x2000000fff097230 */ /* 0x000fe40000004100 */
        /* <DEDUP_REMOVED lines=8> */
[----:B------:R-:W-:Y:S01]  /*2e10*/  FADD.FTZ R10, R14, R15 ;  /* 0x0000000f0e0a7221 */ /* 0x000fe20000010000 */
[----:B------:R-:W-:Y:S02]  /*2e20*/  HADD2.F32 R14, -RZ, R25.H1_H1 ;  /* 0x30000019ff0e7230 */ /* 0x000fe40000004100 */
[----:B------:R-:W-:-:S02]  /*2e30*/  HADD2.F32 R12, -RZ, R24.H1_H1 ;  /* 0x30000018ff0c7230 */ /* 0x000fc40000004100 */
[----:B------:R-:W-:Y:S01]  /*2e40*/  F2FP.F16.F32.PACK_AB R23, R10, R9 ;  /* 0x000000090a17723e */ /* 0x000fe200000000ff */
[----:B------:R-:W-:Y:S02]  /*2e50*/  FADD.FTZ R11, R14, R11 ;  /* 0x0000000b0e0b7221 */ /* 0x000fe40000010000 */
[----:B------:R-:W-:-:S03]  /*2e60*/  FADD.FTZ R7, R12, R7 ;  /* 0x000000070c077221 */ /* 0x000fc60000010000 */
[----:B------:R-:W-:Y:S02]  /*2e70*/  F2FP.F16.F32.PACK_AB R21, R11, R5 ;  /* 0x000000050b15723e */ /* 0x000fe400000000ff */
[----:B------:R-:W-:Y:S01]  /*2e80*/  F2FP.F16.F32.PACK_AB R20, R7, R4 ;  /* 0x000000040714723e */ /* 0x000fe200000000ff */
[----:B------:R-:W-:Y:S06]  /*2e90*/  BRA `(.L_x_16535) ;  /* 0x0000000400287947 */ /* 0x000fec0003800000 */
.L_x_16533:
[----:B------:R-:W-:Y:S05]  /*2ea0*/  @P3 BRA `(.L_x_16536) ;  /* 0x0000000000743947 */ /* 0x000fea0003800000 */
        /* <DEDUP_REMOVED lines=29> */
.L_x_16536:
[--C-:B0----5:R-:W-:Y:S02]  /*3080*/  HADD2.F32 R4, -RZ, R12.reuse.H0_H0 ;  /* 0x2000000cff047230 */ /* 0x121fe40000004100 */
[----:B------:R-:W-:Y:S02]  /*3090*/  HADD2.F32 R7, -RZ, R12.H1_H1 ;  /* 0x3000000cff077230 */ /* 0x000fe40000004100 */
[--C-:B------:R-:W-:Y:S02]  /*30a0*/  HADD2.F32 R5, -RZ, R28.reuse.H0_H0 ;  /* 0x2000001cff057230 */ /* 0x100fe40000004100 */
[----:B------:R-:W-:Y:S02]  /*30b0*/  HADD2.F32 R6, -RZ, R28.H1_H1 ;  /* 0x3000001cff067230 */ /* 0x000fe40000004100 */
[--C-:B------:R-:W-:Y:S02]  /*30c0*/  HADD2.F32 R11, -RZ, R13.reuse.H1_H1 ;  /* 0x3000000dff0b7230 */ /* 0x100fe40000004100 */
[----:B------:R-:W-:Y:S01]  /*30d0*/  FADD.FTZ R4, R5, R4 ;  /* 0x0000000405047221 */ /* 0x000fe20000010000 */
[----:B------:R-:W-:-:S02]  /*30e0*/  HADD2.F32 R5, -RZ, R13.H0_H0 ;  /* 0x2000000dff057230 */ /* 0x000fc40000004100 */
[----:B------:R-:W-:Y:S01]  /*30f0*/  FADD.FTZ R7, R6, R7 ;  /* 0x0000000706077221 */ /* 0x000fe20000010000 */
[--C-:B------:R-:W-:Y:S02]  /*3100*/  HADD2.F32 R6, -RZ, R29.reuse.H0_H0 ;  /* 0x2000001dff067230 */ /* 0x100fe40000004100 */
[----:B------:R-:W-:Y:S02]  /*3110*/  HADD2.F32 R8, -RZ, R29.H1_H1 ;  /* 0x3000001dff087230 */ /* 0x000fe40000004100 */
[----:B------:R-:W-:Y:S02]  /*3120*/  HADD2.F32 R9, -RZ, R30.H0_H0 ;  /* 0x2000001eff097230 */ /* 0x000fe40000004100 */
[----:B------:R-:W-:Y:S01]  /*3130*/  FADD.FTZ R5, R6, R5 ;  /* 0x0000000506057221 */ /* 0x000fe20000010000 */
[----:B------:R-:W-:Y:S02]  /*3140*/  HADD2.F32 R6, -RZ, R14.H0_H0 ;  /* 0x2000000eff067230 */ /* 0x000fe40000004100 */
[----:B------:R-:W-:Y:S01]  /*3150*/  FADD.FTZ R11, R8, R11 ;  /* 0x0000000b080b7221 */ /* 0x000fe20000010000 */
[----:B------:R-:W-:-:S02]  /*3160*/  HADD2.F32 R8, -RZ, R15.H0_H0 ;  /* 0x2000000fff087230 */ /* 0x000fc40000004100 */
[----:B------:R-:W-:Y:S02]  /*3170*/  HADD2.F32 R14, -RZ, R14.H1_H1 ;  /* 0x3000000eff0e7230 */ /* 0x000fe40000004100 */
[----:B------:R-:W-:Y:S01]  /*3180*/  FADD.FTZ R6, R9, R6 ;  /* 0x0000000609067221 */ /* 0x000fe20000010000 */
[----:B------:R-:W-:Y:S02]  /*3190*/  HADD2.F32 R9, -RZ, R31.H0_H0 ;  /* 0x2000001fff097230 */ /* 0x000fe40000004100 */
[----:B------:R-:W-:Y:S02]  /*31a0*/  HADD2.F32 R13, -RZ, R30.H1_H1 ;  /* 0x3000001eff0d7230 */ /* 0x000fe40000004100 */
[----:B------:R-:W-:Y:S02]  /*31b0*/  HADD2.F32 R15, -RZ, R15.H1_H1 ;  /* 0x3000000fff0f7230 */ /* 0x000fe40000004100 */
        /* <DEDUP_REMOVED lines=13> */
[----:B------:R-:W-:Y:S01]  /*3290*/  FADD.FTZ R8, R8, R13 ;  /* 0x0000000d08087221 */ /* 0x000fe20000010000 */
[----:B------:R-:W-:Y:S02]  /*32a0*/  HADD2.F32 R13, -RZ, R27.H1_H1 ;  /* 0x3000001bff0d7230 */ /* 0x000fe40000004100 */
[----:B------:R-:W-:Y:S01]  /*32b0*/  FADD.FTZ R11, R14, R11 ;  /* 0x0000000b0e0b7221 */ /* 0x000fe20000010000 */
[----:B------:R-:W-:Y:S01]  /*32c0*/  FADD.FTZ R9, R9, R10 ;  /* 0x0000000a09097221 */ /* 0x000fe20000010000 */
[----:B------:R-:W-:Y:S01]  /*32d0*/  F2FP.F16.F32.PACK_AB R22, R8, R6 ;  /* 0x000000060816723e */ /* 0x000fe200000000ff */
[----:B------:R-:W-:Y:S01]  /*32e0*/  FADD.FTZ R10, R13, R12 ;  /* 0x0000000c0d0a7221 */ /* 0x000fe20000010000 */
[----:B------:R-:W-:Y:S01]  /*32f0*/  HADD2.F32 R12, -RZ, R24.H1_H1 ;  /* 0x30000018ff0c7230 */ /* 0x000fe20000004100 */
[----:B------:R-:W-:-:S03]  /*3300*/  F2FP.F16.F32.PACK_AB R21, R11, R5 ;  /* 0x000000050b15723e */ /* 0x000fc600000000ff */
[----:B------:R-:W-:Y:S01]  /*3310*/  F2FP.F16.F32.PACK_AB R23, R10, R9 ;  /* 0x000000090a17723e */ /* 0x000fe200000000ff */
[----:B------:R-:W-:-:S05]  /*3320*/  FADD.FTZ R7, R12, R7 ;  /* 0x000000070c077221 */ /* 0x000fca0000010000 */
[----:B------:R-:W-:-:S07]  /*3330*/  F2FP.F16.F32.PACK_AB R20, R7, R4 ;  /* 0x000000040714723e */ /* 0x000fce00000000ff */
.L_x_16535:
        /* <DEDUP_REMOVED lines=14> */
[--C-:B-----5:R-:W-:Y:S02]  /*3420*/  HADD2.F32 R13, -RZ, R16.reuse.H0_H0 ;  /* 0x20000010ff0d7230 */ /* 0x120fe40000004100 */
[----:B0-----:R-:W-:Y:S02]  /*3430*/  HADD2.F32 R14, -RZ, R16.H1_H1 ;  /* 0x30000010ff0e7230 */ /* 0x001fe40000004100 */
[--C-:B------:R-:W-:Y:S02]  /*3440*/  HADD2.F32 R15, -RZ, R17.reuse.H0_H0 ;  /* 0x20000011ff0f7230 */ /* 0x100fe40000004100 */
[----:B------:R-:W-:Y:S02]  /*3450*/  HADD2.F32 R16, -RZ, R17.H1_H1 ;  /* 0x30000011ff107230 */ /* 0x000fe40000004100 */
[----:B------:R-:W-:Y:S02]  /*3460*/  HADD2.F32 R17, -RZ, R18.H0_H0 ;  /* 0x20000012ff117230 */ /* 0x000fe40000004100 */
[----:B------:R-:W-:-:S02]  /*3470*/  HADD2.F32 R200, -RZ, R19.H0_H0 ;  /* 0x20000013ffc87230 */ /* 0x000fc40000004100 */
[----:B------:R-:W-:Y:S02]  /*3480*/  HADD2.F32 R18, -RZ, R18.H1_H1 ;  /* 0x30000012ff127230 */ /* 0x000fe40000004100 */
[----:B------:R-:W-:Y:S01]  /*3490*/  HADD2.F32 R19, -RZ, R19.H1_H1 ;  /* 0x30000013ff137230 */ /* 0x000fe20000004100 */
[----:B------:R-:W-:Y:S06]  /*34a0*/  BRA `(.L_x_16539) ;  /* 0x00000004009c7947 */ /* 0x000fec0003800000 */
.L_x_16538:
[----:B-----5:R-:W-:Y:S02]  /*34b0*/  HADD2.F32 R13, -RZ, R16.H0_H0 ;  /* 0x20000010ff0d7230 */ /* 0x020fe40000004100 */
[----:B0-----:R-:W-:Y:S02]  /*34c0*/  HADD2.F32 R14, -RZ, R24.H0_H0 ;  /* 0x20000018ff0e7230 */ /* 0x001fe40000004100 */
        /* <DEDUP_REMOVED lines=13> */
[--C-:B------:R-:W-:Y:S02]  /*35a0*/  HADD2.F32 R17, -RZ, R18.reuse.H0_H0 ;  /* 0x20000012ff117230 */ /* 0x100fe40000004100 */
[----:B------:R-:W-:Y:S02]  /*35b0*/  HADD2.F32 R20, -RZ, R18.H1_H1 ;  /* 0x30000012ff147230 */ /* 0x000fe40000004100 */
[----:B------:R-:W-:-:S05]  /*35c0*/  HADD2.F32 R18, -RZ, R26.H0_H0 ;  /* 0x2000001aff127230 */ /* 0x000fca0000004100 */
[----:B------:R-:W-:Y:S01]  /*35d0*/  FADD.FTZ R17, R18, R17 ;  /* 0x0000001112117221 */ /* 0x000fe20000010000 */
[----:B------:R-:W-:Y:S01]  /*35e0*/  FADD.FTZ R18, R21, R20 ;  /* 0x0000001415127221 */ /* 0x000fe20000010000 */
[--C-:B------:R-:W-:Y:S02]  /*35f0*/  HADD2.F32 R21, -RZ, R27.reuse.H0_H0 ;  /* 0x2000001bff157230 */ /* 0x100fe40000004100 */
[----:B------:R-:W-:Y:S02]  /*3600*/  HADD2.F32 R20, -RZ, R27.H1_H1 ;  /* 0x3000001bff147230 */ /* 0x000fe40000004100 */
[----:B------:R-:W-:Y:S01]  /*3610*/  F2FP.F16.F32.PACK_AB R22, R18, R17 ;  /* 0x000000111216723e */ /* 0x000fe200000000ff */
[----:B------:R-:W-:Y:S01]  /*3620*/  FADD.FTZ R200, R21, R200 ;  /* 0x000000c815c87221 */ /* 0x000fe20000010000 */
[----:B------:R-:W-:Y:S01]  /*3630*/  F2FP.F16.F32.PACK_AB R21, R16, R15 ;  /* 0x0000000f1015723e */ /* 0x000fe200000000ff */
[----:B------:R-:W-:Y:S01]  /*3640*/  FADD.FTZ R19, R20, R19 ;  /* 0x0000001314137221 */ /* 0x000fe20000010000 */
[----:B------:R-:W-:-:S04]  /*3650*/  F2FP.F16.F32.PACK_AB R20, R14, R13 ;  /* 0x0000000d0e14723e */ /* 0x000fc800000000ff */
[----:B------:R-:W-:Y:S01]  /*3660*/  F2FP.F16.F32.PACK_AB R23, R19, R200 ;  /* 0x000000c81317723e */ /* 0x000fe200000000ff */
[----:B------:R-:W-:Y:S06]  /*3670*/  BRA `(.L_x_16539) ;  /* 0x0000000400287947 */ /* 0x000fec0003800000 */
.L_x_16537:
[----:B------:R-:W-:Y:S05]  /*3680*/  @P3 BRA `(.L_x_16540) ;  /* 0x0000000000743947 */ /* 0x000fea0003800000 */
        /* <DEDUP_REMOVED lines=29> */
.L_x_16540:
        /* <DEDUP_REMOVED lines=17> */
[----:B------:R-:W-:Y:S01]  /*3970*/  FADD.FTZ R16, R21, R16 ;  /* 0x0000001015107221 */ /* 0x000fe20000010000 */
[----:B------:R-:W-:Y:S02]  /*3980*/  HADD2.F32 R21, -RZ, R26.H1_H1 ;  /* 0x3000001aff157230 */ /* 0x000fe40000004100 */
[----:B------:R-:W-:Y:S01]  /*3990*/  FADD.FTZ R13, R20, R13 ;  /* 0x0000000d140d7221 */ /* 0x000fe20000010000 */
[----:B------:R-:W-:Y:S02]  /*39a0*/  HADD2.F32 R20, -RZ, R25.H0_H0 ;  /* 0x20000019ff147230 */ /* 0x000fe40000004100 */
[----:B------:R-:W-:Y:S01]  /*39b0*/  FADD.FTZ R14, R17, R14 ;  /* 0x0000000e110e7221 */ /* 0x000fe20000010000 */
[----:B------:R-:W-:-:S02]  /*39c0*/  HADD2.F32 R17, -RZ, R18.H0_H0 ;  /* 0x20000012ff117230 */ /* 0x000fc40000004100 */
[----:B------:R-:W-:Y:S02]  /*39d0*/  HADD2.F32 R18, -RZ, R18.H1_H1 ;  /* 0x30000012ff127230 */ /* 0x000fe40000004100 */
[----:B------:R-:W-:Y:S01]  /*39e0*/  FADD.FTZ R15, R20, R15 ;  /* 0x0000000f140f7221 */ /* 0x000fe20000010000 */
[----:B------:R-:W-:Y:S02]  /*39f0*/  HADD2.F32 R20, -RZ, R26.H0_H0 ;  /* 0x2000001aff147230 */ /* 0x000fe40000004100 */
[----:B------:R-:W-:Y:S01]  /*3a00*/  FADD.FTZ R17, R22, R17 ;  /* 0x0000001116117221 */ /* 0x000fe20000010000 */
[----:B------:R-:W-:-:S03]  /*3a10*/  FADD.FTZ R18, R23, R18 ;  /* 0x0000001217127221 */ /* 0x000fc60000010000 */
        /* <DEDUP_REMOVED lines=16> */
.L_x_16539:
        /* <DEDUP_REMOVED lines=23> */
.L_x_16542:
[--C-:B-----5:R-:W-:Y:S02]  /*3c90*/  HADD2.F32 R20, -RZ, R192.reuse.H0_H0 ;  /* 0x200000c0ff147230 */ /* 0x120fe40000004100 */
[----:B------:R-:W-:Y:S02]  /*3ca0*/  HADD2.F32 R21, -RZ, R192.H1_H1 ;  /* 0x300000c0ff157230 */ /* 0x000fe40000004100 */
[--C-:B------:R-:W-:Y:S02]  /*3cb0*/  HADD2.F32 R23, -RZ, R24.reuse.H0_H0 ;  /* 0x20000018ff177230 */ /* 0x100fe40000004100 */
[----:B------:R-:W-:-:S03]  /*3cc0*/  HADD2.F32 R22, -RZ, R24.H1_H1 ;  /* 0x30000018ff167230 */ /* 0x000fc60000004100 */
[----:B------:R-:W-:Y:S01]  /*3cd0*/  FADD.FTZ R207, R23, R20 ;  /* 0x0000001417cf7221 */ /* 0x000fe20000010000 */
[--C-:B------:R-:W-:Y:S02]  /*3ce0*/  HADD2.F32 R20, -RZ, R193.reuse.H0_H0 ;  /* 0x200000c1ff147230 */ /* 0x100fe40000004100 */
[----:B------:R-:W-:Y:S01]  /*3cf0*/  FADD.FTZ R208, R22, R21 ;  /* 0x0000001516d07221 */ /* 0x000fe20000010000 */
[----:B------:R-:W-:Y:S02]  /*3d00*/  HADD2.F32 R21, -RZ, R193.H1_H1 ;  /* 0x300000c1ff157230 */ /* 0x000fe40000004100 */
[--C-:B------:R-:W-:Y:S02]  /*3d10*/  HADD2.F32 R23, -RZ, R25.reuse.H0_H0 ;  /* 0x20000019ff177230 */ /* 0x100fe40000004100 */
[----:B------:R-:W-:-:S03]  /*3d20*/  HADD2.F32 R22, -RZ, R25.H1_H1 ;  /* 0x30000019ff167230 */ /* 0x000fc60000004100 */
[----:B------:R-:W-:Y:S01]  /*3d30*/  FADD.FTZ R209, R23, R20 ;  /* 0x0000001417d17221 */ /* 0x000fe20000010000 */
[--C-:B------:R-:W-:Y:S02]  /*3d40*/  HADD2.F32 R20, -RZ, R194.reuse.H1_H1 ;  /* 0x300000c2ff147230 */ /* 0x100fe40000004100 */
[----:B------:R-:W-:Y:S01]  /*3d50*/  FADD.FTZ R210, R22, R21 ;  /* 0x0000001516d27221 */ /* 0x000fe20000010000 */
[----:B------:R-:W-:Y:S02]  /*3d60*/  HADD2.F32 R21, -RZ, R194.H0_H0 ;  /* 0x200000c2ff157230 */ /* 0x000fe40000004100 */
[--C-:B------:R-:W-:Y:S02]  /*3d70*/  HADD2.F32 R23, -RZ, R26.reuse.H0_H0 ;  /* 0x2000001aff177230 */ /* 0x100fe40000004100 */
        /* <DEDUP_REMOVED lines=14> */
.L_x_16541:
[----:B------:R-:W-:Y:S05]  /*3e60*/  @P3 BRA `(.L_x_16544) ;  /* 0x0000000000743947 */ /* 0x000fea0003800000 */
        /* <DEDUP_REMOVED lines=29> */
.L_x_16544:
[--C-:B-----5:R-:W-:Y:S02]  /*4040*/  HADD2.F32 R23, -RZ, R192.reuse.H0_H0 ;  /* 0x200000c0ff177230 */ /* 0x120fe40000004100 */
[----:B------:R-:W-:Y:S02]  /*4050*/  HADD2.F32 R20, -RZ, R192.H1_H1 ;  /* 0x300000c0ff147230 */ /* 0x000fe40000004100 */
[--C-:B------:R-:W-:Y:S02]  /*4060*/  HADD2.F32 R22, -RZ, R28.reuse.H0_H0 ;  /* 0x2000001cff167230 */ /* 0x100fe40000004100 */
[----:B------:R-:W-:Y:S02]  /*4070*/  HADD2.F32 R21, -RZ, R28.H1_H1 ;  /* 0x3000001cff157230 */ /* 0x000fe40000004100 */
[----:B------:R-:W-:Y:S02]  /*4080*/  HADD2.F32 R192, -RZ, R29.H1_H1 ;  /* 0x3000001dffc07230 */ /* 0x000fe40000004100 */
[----:B------:R-:W-:Y:S01]  /*4090*/  FADD.FTZ R23, R22, R23 ;  /* 0x0000001716177221 */ /* 0x000fe20000010000 */
[----:B------:R-:W-:-:S02]  /*40a0*/  HADD2.F32 R22, -RZ, R193.H1_H1 ;  /* 0x300000c1ff167230 */ /* 0x000fc40000004100 */
[----:B------:R-:W-:Y:S01]  /*40b0*/  FADD.FTZ R20, R21, R20 ;  /* 0x0000001415147221 */ /* 0x000fe20000010000 */
[----:B------:R-:W-:Y:S02]  /*40c0*/  HADD2.F32 R21, -RZ, R193.H0_H0 ;  /* 0x200000c1ff157230 */ /* 0x000fe40000004100 */
[----:B------:R-:W-:Y:S02]  /*40d0*/  HADD2.F32 R193, -RZ, R29.H0_H0 ;  /* 0x2000001dffc17230 */ /* 0x000fe40000004100 */
[----:B------:R-:W-:Y:S01]  /*40e0*/  FADD.FTZ R22, R192, R22 ;  /* 0x00000016c0167221 */ /* 0x000fe20000010000 */
[--C-:B------:R-:W-:Y:S02]  /*40f0*/  HADD2.F32 R192, -RZ, R24.reuse.H1_H1 ;  /* 0x30000018ffc07230 */ /* 0x100fe40000004100 */
[----:B------:R-:W-:Y:S01]  /*4100*/  FADD.FTZ R21, R193, R21 ;  /* 0x00000015c1157221 */ /* 0x000fe20000010000 */
[----:B------:R-:W-:Y:S02]  /*4110*/  HADD2.F32 R193, -RZ, R24.H0_H0 ;  /* 0x20000018ffc17230 */ /* 0x000fe40000004100 */
[----:B------:R-:W-:Y:S01]  /*4120*/  FADD.FTZ R208, R192, R20 ;  /* 0x00000014c0d07221 */ /* 0x000fe20000010000 */
[----:B------:R-:W-:-:S02]  /*4130*/  HADD2.F32 R20, -RZ, R194.H0_H0 ;  /* 0x200000c2ff147230 */ /* 0x000fc40000004100 */
[--C-:B------:R-:W-:Y:S02]  /*4140*/  HADD2.F32 R192, -RZ, R30.reuse.H0_H0 ;  /* 0x2000001effc07230 */ /* 0x100fe40000004100 */
[----:B------:R-:W-:Y:S01]  /*4150*/  FADD.FTZ R207, R193, R23 ;  /* 0x00000017c1cf7221 */ /* 0x000fe20000010000 */
[--C-:B------:R-:W-:Y:S02]  /*4160*/  HADD2.F32 R23, -RZ, R25.reuse.H0_H0 ;  /* 0x20000019ff177230 */ /* 0x100fe40000004100 */
[----:B------:R-:W-:Y:S01]  /*4170*/  FADD.FTZ R20, R192, R20 ;  /* 0x00000014c0147221 */ /* 0x000fe20000010000 */
[----:B------:R-:W-:Y:S02]  /*4180*/  HADD2.F32 R192, -RZ, R30.H1_H1 ;  /* 0x3000001effc07230 */ /* 0x000fe40000004100 */
[----:B------:R-:W-:Y:S01]  /*4190*/  FADD.FTZ R209, R23, R21 ;  /* 0x0000001517d17221 */ /* 0x000fe20000010000 */
[----:B------:R-:W-:Y:S02]  /*41a0*/  HADD2.F32 R23, -RZ, R25.H1_H1 ;  /* 0x30000019ff177230 */ /* 0x000fe40000004100 */
[----:B------:R-:W-:-:S03]  /*41b0*/  HADD2.F32 R21, -RZ, R194.H1_H1 ;  /* 0x300000c2ff157230 */ /* 0x000fc60000004100 */
[----:B------:R-:W-:Y:S01]  /*41c0*/  FADD.FTZ R210, R23, R22 ;  /* 0x0000001617d27221 */ /* 0x000fe20000010000 */
[--C-:B------:R-:W-:Y:S02]  /*41d0*/  HADD2.F32 R23, -RZ, R26.reuse.H0_H0 ;  /* 0x2000001aff177230 */ /* 0x100fe40000004100 */
[----:B------:R-:W-:Y:S01]  /*41e0*/  FADD.FTZ R21, R192, R21 ;  /* 0x00000015c0157221 */ /* 0x000fe20000010000 */
[----:B------:R-:W-:Y:S02]  /*41f0*/  HADD2.F32 R22, -RZ, R26.H1_H1 ;  /* 0x3000001aff167230 */ /* 0x000fe40000004100 */
        /* <DEDUP_REMOVED lines=16> */
.L_x_16543:
        /* <DEDUP_REMOVED lines=172> */
.L_x_16558:
[----:B-1----:R-:W-:Y:S01]  /*4dc0*/  FADD.FTZ R193, R224, R193 ;  /* 0x000000c1e0c17221 */ /* 0x002fe20000010000 */
[----:B------:R-:W-:Y:S01]  /*4dd0*/  ISETP.NE.AND P3, PT, RZ, UR10, PT ;  /* 0x0000000aff007c0c */ /* 0x000fe2000bf65270 */
[----:B------:R-:W1:Y:S02]  /*4de0*/  @!P2 LDC.64 R234, c[0x0][0x3c8] ;  /* 0x0000f200ffeaab82 */ /* 0x000e640000000a00 */
[----:B------:R-:W-:Y:S01]  /*4df0*/  FFMA.FTZ R194, R193, R225, UR5 ;  /* 0x00000005c1c27e23 */ /* 0x000fe200080100e1 */
[C---:B------:R-:W-:Y:S01]  /*4e00*/  FMUL.FTZ R193, R192.reuse, R192 ;  /* 0x000000c0c0c17220 */ /* 0x040fe20000410000 */
[----:B------:R-:W-:-:S04]  /*4e10*/  FSEL R225, R192, RZ, !P3 ;  /* 0x000000ffc0e17208 */ /* 0x000fc80005800000 */
        /* <DEDUP_REMOVED lines=14> */
[----:B------:R-:W-:Y:S01]  /*4f00*/  F2FP.F16.F32.PACK_AB R192, R193, R192 ;  /* 0x000000c0c1c0723e */ /* 0x000fe200000000ff */
        /* <DEDUP_REMOVED lines=14> */
[----:B------:R-:W-:Y:S01]  /*4ff0*/  F2FP.F16.F32.PACK_AB R193, R193, R231 ;  /* 0x000000e7c1c1723e */ /* 0x000fe200000000ff */
[C---:B------:R-:W-:Y:S01]  /*5000*/  FMUL.FTZ R231, R224.reuse, R195 ;  /* 0x000000c3e0e77220 */ /* 0x040fe20000410000 */
[----:B------:R-:W-:-:S02]  /*5010*/  FMUL.FTZ R232, R224, R194 ;  /* 0x000000c2e0e87220 */ /* 0x000fc40000410000 */
[----:B------:R-:W-:Y:S01]  /*5020*/  F2FP.F16.F32.PACK_AB R194, R226, R227 ;  /* 0x000000e3e2c2723e */ /* 0x000fe200000000ff */
[----:B------:R-:W-:Y:S01]  /*5030*/  FFMA.FTZ R226, R231, R170, R182 ;  /* 0x000000aae7e27223 */ /* 0x000fe200000100b6 */
        /* <DEDUP_REMOVED lines=11> */
[----:B------:R-:W-:Y:S01]  /*50f0*/  F2FP.F16.F32.PACK_AB R195, R192, R195 ;  /* 0x000000c3c0c3723e */ /* 0x000fe200000000ff */
[----:B------:R-:W-:Y:S01]  /*5100*/  FFMA.FTZ R192, R235, R124, R32 ;  /* 0x0000007cebc07223 */ /* 0x000fe20000010020 */
[----:B------:R-:W-:Y:S01]  /*5110*/  FFMA.FTZ R227, R230, R127, R35 ;  /* 0x0000007fe6e37223 */ /* 0x000fe20000010023 */
[----:B------:R-:W0:Y:S01]  /*5120*/  LDC.64 R234, c[0x0][0x430] ;  /* 0x00010c00ffea7b82 */ /* 0x000e220000000a00 */
[----:B------:R-:W-:Y:S01]  /*5130*/  F2FP.F16.F32.PACK_AB R194, R226, R194 ;  /* 0x000000c2e2c2723e */ /* 0x000fe200000000ff */
[C---:B------:R-:W-:Y:S01]  /*5140*/  FADD.FTZ R199, -R225.reuse, R199 ;  /* 0x000000c7e1c77221 */ /* 0x040fe20000010100 */
[----:B------:R-:W-:Y:S01]  /*5150*/  F2FP.F16.F32.PACK_AB R192, R228, R192 ;  /* 0x000000c0e4c0723e */ /* 0x000fe200000000ff */
[----:B------:R-:W-:Y:S01]  /*5160*/  FADD.FTZ R4, -R225, R4 ;  /* 0x00000004e1047221 */ /* 0x000fe20000010100 */
[----:B------:R-:W-:Y:S01]  /*5170*/  F2FP.F16.F32.PACK_AB R193, R227, R193 ;  /* 0x000000c1e3c1723e */ /* 0x000fe200000000ff */
        /* <DEDUP_REMOVED lines=22> */
[C---:B------:R-:W-:Y:S01]  /*52e0*/  FADD.FTZ R14, -R225.reuse, R14 ;  /* 0x0000000ee10e7221 */ /* 0x040fe20000010100 */
[C---:B------:R-:W-:Y:S01]  /*52f0*/  FADD.FTZ R15, -R225.reuse, R15 ;  /* 0x0000000fe10f7221 */ /* 0x040fe20000010100 */
[C---:B------:R-:W-:Y:S01]  /*5300*/  FADD.FTZ R207, -R225.reuse, R207 ;  /* 0x000000cfe1cf7221 */ /* 0x040fe20000010100 */
[C---:B------:R-:W-:Y:S01]  /*5310*/  FADD.FTZ R210, -R225.reuse, R210 ;  /* 0x000000d2e1d27221 */ /* 0x040fe20000010100 */
[C---:B------:R-:W-:Y:S01]  /*5320*/  FADD.FTZ R211, -R225.reuse, R211 ;  /* 0x000000d3e1d37221 */ /* 0x040fe20000010100 */
[C---:B------:R-:W-:Y:S01]  /*5330*/  FMUL.FTZ R6, R224.reuse, R6 ;  /* 0x00000006e0067220 */ /* 0x040fe20000410000 */
[C---:B------:R-:W-:Y:S01]  /*5340*/  FMUL.FTZ R8, R224.reuse, R8 ;  /* 0x00000008e0087220 */ /* 0x040fe20000410000 */
        /* <DEDUP_REMOVED lines=14> */
[----:B------:R-:W4:Y:S01]  /*5430*/  LDL R227, [R1+0x18] ;  /* 0x0000180001e37983 */ /* 0x000f220000100800 */
[----:B------:R-:W-:Y:S01]  /*5440*/  F2FP.F16.F32.PACK_AB R192, R195, R192 ;  /* 0x000000c0c3c0723e */ /* 0x000fe200000000ff */
[C---:B------:R-:W-:Y:S01]  /*5450*/  FADD.FTZ R195, -R225.reuse, R215 ;  /* 0x000000d7e1c37221 */ /* 0x040fe20000010100 */
[----:B------:R-:W-:Y:S01]  /*5460*/  F2FP.F16.F32.PACK_AB R193, R194, R193 ;  /* 0x000000c1c2c1723e */ /* 0x000fe200000000ff */
        /* <DEDUP_REMOVED lines=10> */
[C---:B------:R-:W-:Y:S01]  /*5510*/  FFMA.FTZ R214, R222.reuse, R163, R191 ;  /* 0x000000a3ded67223 */ /* 0x040fe200000100bf */
[----:B------:R-:W-:-:S02]  /*5520*/  FFMA.FTZ R222, R222, R115, R47 ;  /* 0x00000073dede7223 */ /* 0x000fc4000001002f */
[----:B------:R-:W-:Y:S02]  /*5530*/  F2FP.F16.F32.PACK_AB R194, R215, R194 ;  /* 0x000000c2d7c2723e */ /* 0x000fe400000000ff */
[----:B------:R-:W-:Y:S01]  /*5540*/  F2FP.F16.F32.PACK_AB R195, R214, R195 ;  /* 0x000000c3d6c3723e */ /* 0x000fe200000000ff */
        /* <DEDUP_REMOVED lines=9> */
[C---:B------:R-:W-:Y:S01]  /*55e0*/  FADD.FTZ R217, -R225.reuse, R204 ;  /* 0x000000cce1d97221 */ /* 0x040fe20000010100 */
[C---:B------:R-:W-:Y:S01]  /*55f0*/  FADD.FTZ R219, -R225.reuse, R205 ;  /* 0x000000cde1db7221 */ /* 0x040fe20000010100 */
[----:B------:R-:W-:Y:S01]  /*5600*/  F2FP.F16.F32.PACK_AB R194, R214, R194 ;  /* 0x000000c2d6c2723e */ /* 0x000fe200000000ff */
[----:B------:R-:W-:Y:S01]  /*5610*/  FADD.FTZ R205, -R225, R203 ;  /* 0x000000cbe1cd7221 */ /* 0x000fe20000010100 */
[----:B------:R-:W-:Y:S01]  /*5620*/  F2FP.F16.F32.PACK_AB R193, R215, R193 ;  /* 0x000000c1d7c1723e */ /* 0x000fe200000000ff */
[----:B------:R-:W-:Y:S01]  /*5630*/  IMAD.WIDE.U32 R214, R202, 0x10, R234 ;  /* 0x00000010cad67825 */ /* 0x000fe200078e00ea */
[----:B------:R-:W-:-:S03]  /*5640*/  F2FP.F16.F32.PACK_AB R195, R222, R195 ;  /* 0x000000c3dec3723e */ /* 0x000fc600000000ff */
[C---:B------:R-:W-:Y:S01]  /*5650*/  FMUL.FTZ R217, R224.reuse, R217 ;  /* 0x000000d9e0d97220 */ /* 0x040fe20000410000 */
[C---:B------:R-:W-:Y:S01]  /*5660*/  FMUL.FTZ R216, R224.reuse, R219 ;  /* 0x000000dbe0d87220 */ /* 0x040fe20000410000 */
[C---:B------:R-:W-:Y:S01]  /*5670*/  FMUL.FTZ R203, R224.reuse, R199 ;  /* 0x000000c7e0cb7220 */ /* 0x040fe20000410000 */
[----:B------:R-:W-:Y:S01]  /*5680*/  FMUL.FTZ R202, R224, R205 ;  /* 0x000000cde0ca7220 */ /* 0x000fe20000410000 */
[----:B------:R0:W-:Y:S01]  /*5690*/  STG.E.128 desc[UR6][R214.64], R192 ;  /* 0x000000c0d6007986 */ /* 0x0001e2000c101d06 */
[C---:B------:R-:W-:Y:S01]  /*56a0*/  FFMA.FTZ R204, R217.reuse, R154, R242 ;  /* 0x0000009ad9cc7223 */ /* 0x040fe200000100f2 */
[----:B------:R-:W-:Y:S01]  /*56b0*/  FFMA.FTZ R199, R217, R106, R54 ;  /* 0x0000006ad9c77223 */ /* 0x000fe20000010036 */
[C---:B------:R-:W-:Y:S01]  /*56c0*/  FADD.FTZ R217, -R225.reuse, R201 ;  /* 0x000000c9e1d97221 */ /* 0x040fe20000010100 */
[C---:B------:R-:W-:Y:S01]  /*56d0*/  FADD.FTZ R205, -R225.reuse, R198 ;  /* 0x000000c6e1cd7221 */ /* 0x040fe20000010100 */
[----:B------:R-:W5:Y:S04]  /*56e0*/  LDL R226, [R1+0x8] ;  /* 0x0000080001e27983 */ /* 0x000f680000100800 */
[----:B------:R-:W5:Y:S04]  /*56f0*/  LDL R220, [R1+0x28] ;  /* 0x0000280001dc7983 */ /* 0x000f680000100800 */
[----:B------:R-:W5:Y:S04]  /*5700*/  LDL R219, [R1+0x2c] ;  /* 0x00002c0001db7983 */ /* 0x000f680000100800 */
[----:B------:R-:W5:Y:S01]  /*5710*/  LDL R222, [R1+0x20] ;  /* 0x0000200001de7983 */ /* 0x000f620000100800 */
[----:B0-----:R-:W-:Y:S01]  /*5720*/  FFMA.FTZ R195, R216, R155, R243 ;  /* 0x0000009bd8c37223 */ /* 0x001fe200000100f3 */
[----:B------:R-:W-:Y:S01]  /*5730*/  FADD.FTZ R215, -R225, R197 ;  /* 0x000000c5e1d77221 */ /* 0x000fe20000010100 */
[----:B------:R-:W-:Y:S01]  /*5740*/  FFMA.FTZ R192, R203, R156, R236 ;  /* 0x0000009ccbc07223 */ /* 0x000fe200000100ec */
[----:B------:R-:W-:Y:S01]  /*5750*/  FFMA.FTZ R193, R202, R157, R237 ;  /* 0x0000009dcac17223 */ /* 0x000fe200000100ed */
[----:B------:R-:W-:Y:S01]  /*5760*/  FFMA.FTZ R194, R216, R107, R55 ;  /* 0x0000006bd8c27223 */ /* 0x000fe20000010037 */
[----:B------:R-:W-:Y:S01]  /*5770*/  F2FP.F16.F32.PACK_AB R195, R195, R204 ;  /* 0x000000ccc3c3723e */ /* 0x000fe200000000ff */
[C---:B------:R-:W-:Y:S01]  /*5780*/  FMUL.FTZ R201, R224.reuse, R215 ;  /* 0x000000d7e0c97220 */ /* 0x040fe20000410000 */
[----:B------:R-:W-:Y:S01]  /*5790*/  FMUL.FTZ R204, R224, R217 ;  /* 0x000000d9e0cc7220 */ /* 0x000fe20000410000 */
[----:B------:R-:W-:Y:S01]  /*57a0*/  F2FP.F16.F32.PACK_AB R192, R193, R192 ;  /* 0x000000c0c1c0723e */ /* 0x000fe200000000ff */
[----:B------:R-:W-:Y:S01]  /*57b0*/  FADD.FTZ R193, -R225, R196 ;  /* 0x000000c4e1c17221 */ /* 0x000fe20000010100 */
[----:B------:R-:W-:Y:S01]  /*57c0*/  F2FP.F16.F32.PACK_AB R199, R194, R199 ;  /* 0x000000c7c2c7723e */ /* 0x000fe200000000ff */
[----:B------:R-:W-:Y:S01]  /*57d0*/  FFMA.FTZ R194, R201, R152, R240 ;  /* 0x00000098c9c27223 */ /* 0x000fe200000100f0 */
[----:B------:R-:W-:Y:S01]  /*57e0*/  FFMA.FTZ R196, R204, R153, R241 ;  /* 0x00000099ccc47223 */ /* 0x000fe200000100f1 */
[C---:B------:R-:W-:Y:S01]  /*57f0*/  FMUL.FTZ R198, R224.reuse, R193 ;  /* 0x000000c1e0c67220 */ /* 0x040fe20000410000 */
[----:B------:R-:W-:Y:S01]  /*5800*/  FMUL.FTZ R197, R224, R205 ;  /* 0x000000cde0c57220 */ /* 0x000fe20000410000 */
[----:B------:R-:W-:Y:S01]  /*5810*/  FFMA.FTZ R204, R204, R105, R53 ;  /* 0x00000069cccc7223 */ /* 0x000fe20000010035 */
[----:B------:R-:W-:Y:S01]  /*5820*/  FFMA.FTZ R202, R202, R109, R49 ;  /* 0x0000006dcaca7223 */ /* 0x000fe20000010031 */
[----:B------:R-:W-:Y:S01]  /*5830*/  F2FP.F16.F32.PACK_AB R194, R196, R194 ;  /* 0x000000c2c4c2723e */ /* 0x000fe200000000ff */
[----:B------:R-:W-:Y:S01]  /*5840*/  FFMA.FTZ R196, R203, R108, R48 ;  /* 0x0000006ccbc47223 */ /* 0x000fe20000010030 */
[C---:B------:R-:W-:Y:S01]  /*5850*/  FFMA.FTZ R193, R198.reuse, R158, R238 ;  /* 0x0000009ec6c17223 */ /* 0x040fe200000100ee */
[----:B------:R-:W-:Y:S01]  /*5860*/  FFMA.FTZ R205, R197, R159, R239 ;  /* 0x0000009fc5cd7223 */ /* 0x000fe200000100ef */
[----:B------:R-:W-:Y:S01]  /*5870*/  FFMA.FTZ R203, R198, R110, R50 ;  /* 0x0000006ec6cb7223 */ /* 0x000fe20000010032 */
[----:B------:R-:W-:Y:S01]  /*5880*/  FFMA.FTZ R198, R201, R104, R52 ;  /* 0x00000068c9c67223 */ /* 0x000fe20000010034 */
[----:B------:R-:W-:Y:S01]  /*5890*/  FFMA.FTZ R197, R197, R111, R51 ;  /* 0x0000006fc5c57223 */ /* 0x000fe20000010033 */
[----:B------:R-:W-:Y:S01]  /*58a0*/  F2FP.F16.F32.PACK_AB R196, R202, R196 ;  /* 0x000000c4cac4723e */ /* 0x000fe200000000ff */
[----:B------:R-:W-:Y:S01]  /*58b0*/  FMUL.FTZ R216, R224, R19 ;  /* 0x00000013e0d87220 */ /* 0x000fe20000410000 */
[----:B------:R-:W-:Y:S01]  /*58c0*/  F2FP.F16.F32.PACK_AB R193, R205, R193 ;  /* 0x000000c1cdc1723e */ /* 0x000fe200000000ff */
[C---:B------:R-:W-:Y:S01]  /*58d0*/  FADD.FTZ R205, -R225.reuse, R208 ;  /* 0x000000d0e1cd7221 */ /* 0x040fe20000010100 */
[----:B------:R-:W-:Y:S01]  /*58e0*/  F2FP.F16.F32.PACK_AB R198, R204, R198 ;  /* 0x000000c6ccc6723e */ /* 0x000fe200000000ff */
[----:B------:R-:W-:Y:S01]  /*58f0*/  FADD.FTZ R204, -R225, R200 ;  /* 0x000000c8e1cc7221 */ /* 0x000fe20000010100 */
[----:B------:R-:W-:Y:S01]  /*5900*/  F2FP.F16.F32.PACK_AB R197, R197, R203 ;  /* 0x000000cbc5c5723e */ /* 0x000fe200000000ff */
[----:B------:R-:W-:-:S04]  /*5910*/  IMAD.WIDE.U32 R202, R2, 0x10, R228 ;  /* 0x0000001002ca7825 */ /* 0x000fc800078e00e4 */
[C---:B------:R-:W-:Y:S01]  /*5920*/  FADD.FTZ R208, -R225.reuse, R213 ;  /* 0x000000d5e1d07221 */ /* 0x040fe20000010100 */
[C---:B------:R-:W-:Y:S01]  /*5930*/  FMUL.FTZ R213, R224.reuse, R10 ;  /* 0x0000000ae0d57220 */ /* 0x040fe20000410000 */
[----:B------:R-:W-:Y:S01]  /*5940*/  FMUL.FTZ R214, R224, R18 ;  /* 0x00000012e0d67220 */ /* 0x000fe20000410000 */
[----:B------:R-:W-:Y:S01]  /*5950*/  IMAD.WIDE.U32 R200, R2, 0x10, R234 ;  /* 0x0000001002c87825 */ /* 0x000fe200078e00ea */
[----:B------:R0:W-:Y:S03]  /*5960*/  STG.E.128 desc[UR6][R202.64], R192 ;  /* 0x000000c0ca007986 */ /* 0x0001e6000c101d06 */
[C---:B------:R-:W-:Y:S01]  /*5970*/  FADD.FTZ R2, -R225.reuse, R212 ;  /* 0x000000d4e1027221 */ /* 0x040fe20000010100 */
[----:B------:R-:W-:Y:S01]  /*5980*/  FADD.FTZ R212, -R225, R223 ;  /* 0x000000dfe1d47221 */ /* 0x000fe20000010100 */
[----:B------:R-:W-:Y:S01]  /*5990*/  FFMA.FTZ R19, R11, R151, R247 ;  /* 0x000000970b137223 */ /* 0x000fe200000100f7 */
[----:B------:R1:W-:Y:S01]  /*59a0*/  STG.E.128 desc[UR6][R200.64], R196 ;  /* 0x000000c4c8007986 */ /* 0x0003e2000c101d06 */
[----:B------:R-:W-:Y:S01]  /*59b0*/  FFMA.FTZ R18, R6, R144, R248 ;  /* 0x0000009006127223 */ /* 0x000fe200000100f8 */
[C---:B------:R-:W-:Y:S01]  /*59c0*/  FMUL.FTZ R10, R224.reuse, R14 ;  /* 0x0000000ee00a7220 */ /* 0x040fe20000410000 */
[C---:B------:R-:W-:Y:S01]  /*59d0*/  FMUL.FTZ R215, R224.reuse, R204 ;  /* 0x000000cce0d77220 */ /* 0x040fe20000410000 */
[----:B------:R-:W5:Y:S01]  /*59e0*/  LDL R225, [R1+0xc] ;  /* 0x00000c0001e17983 */ /* 0x000f620000100800 */
[C---:B------:R-:W-:Y:S01]  /*59f0*/  FMUL.FTZ R14, R224.reuse, R207 ;  /* 0x000000cfe00e7220 */ /* 0x040fe20000410000 */
[----:B------:R-:W-:-:S02]  /*5a00*/  FMUL.FTZ R208, R224, R208 ;  /* 0x000000d0e0d07220 */ /* 0x000fc40000410000 */
[----:B------:R-:W5:Y:S04]  /*5a10*/  LDL R223, [R1+0x1c] ;  /* 0x00001c0001df7983 */ /* 0x000f680000100800 */
[----:B------:R-:W5:Y:S01]  /*5a20*/  LDL R221, [R1+0x24] ;  /* 0x0000240001dd7983 */ /* 0x000f620000100800 */
[C---:B0-----:R-:W-:Y:S01]  /*5a30*/  FMUL.FTZ R193, R224.reuse, R209 ;  /* 0x000000d1e0c17220 */ /* 0x041fe20000410000 */
[----:B------:R-:W-:Y:S01]  /*5a40*/  FMUL.FTZ R209, R224, R2 ;  /* 0x00000002e0d17220 */ /* 0x000fe20000410000 */
[----:B------:R-:W-:Y:S01]  /*5a50*/  FFMA.FTZ R2, R5, R150, R246 ;  /* 0x0000009605027223 */ /* 0x000fe200000100f6 */
[----:B------:R-:W-:-:S04]  /*5a60*/  IMAD.WIDE.U32 R202, R3, 0x10, R228 ;  /* 0x0000001003ca7825 */ /* 0x000fc800078e00e4 */
[C---:B-1----:R-:W-:Y:S01]  /*5a70*/  FMUL.FTZ R200, R224.reuse, R9 ;  /* 0x00000009e0c87220 */ /* 0x042fe20000410000 */
        /* <DEDUP_REMOVED lines=9> */
[----:B------:R-:W-:Y:S01]  /*5b10*/  F2FP.F16.F32.PACK_AB R16, R17, R16 ;  /* 0x000000101110723e */ /* 0x000fe200000000ff */
[C---:B------:R-:W-:Y:S01]  /*5b20*/  FMUL.FTZ R192, R224.reuse, R205 ;  /* 0x000000cde0c07220 */ /* 0x040fe20000410000 */
[----:B------:R-:W-:Y:S01]  /*5b30*/  F2FP.F16.F32.PACK_AB R17, R19, R2 ;  /* 0x000000021311723e */ /* 0x000fe200000000ff */
[C---:B------:R-:W-:Y:S01]  /*5b40*/  FMUL.FTZ R195, R224.reuse, R211 ;  /* 0x000000d3e0c37220 */ /* 0x040fe20000410000 */
[----:B------:R-:W-:Y:S01]  /*5b50*/  F2FP.F16.F32.PACK_AB R18, R197, R18 ;  /* 0x00000012c512723e */ /* 0x000fe200000000ff */
[----:B------:R-:W-:Y:S01]  /*5b60*/  FMUL.FTZ R210, R224, R212 ;  /* 0x000000d4e0d27220 */ /* 0x000fe20000410000 */
[----:B------:R-:W-:Y:S01]  /*5b70*/  F2FP.F16.F32.PACK_AB R19, R199, R196 ;  /* 0x000000c4c713723e */ /* 0x000fe200000000ff */
[--C-:B------:R-:W-:Y:S01]  /*5b80*/  IMAD.WIDE.U32 R198, R12, 0x10, R228.reuse ;  /* 0x000000100cc67825 */ /* 0x100fe200078e00e4 */
[----:B------:R-:W5:Y:S03]  /*5b90*/  LDL R224, [R1+0x14] ;  /* 0x0000140001e07983 */ /* 0x000f660000100800 */
[----:B------:R-:W-:Y:S01]  /*5ba0*/  IMAD.WIDE.U32 R196, R206, 0x10, R228 ;  /* 0x00000010cec47825 */ /* 0x000fe200078e00e4 */
[----:B------:R-:W5:Y:S04]  /*5bb0*/  LDL R218, [R1+0x30] ;  /* 0x0000300001da7983 */ /* 0x000f680000100800 */
[----:B------:R-:W5:Y:S01]  /*5bc0*/  LDL R228, [R1+0x10] ;  /* 0x0000100001e47983 */ /* 0x000f620000100800 */
[----:B------:R-:W-:-:S04]  /*5bd0*/  IMAD.WIDE.U32 R204, R12, 0x10, R234 ;  /* 0x000000100ccc7825 */ /* 0x000fc800078e00ea */
[----:B------:R-:W-:Y:S01]  /*5be0*/  FFMA.FTZ R12, R213, R99, R63 ;  /* 0x00000063d50c7223 */ /* 0x000fe2000001003f */
[----:B------:R-:W-:Y:S01]  /*5bf0*/  FFMA.FTZ R6, R6, R96, R60 ;  /* 0x0000006006067223 */ /* 0x000fe2000001003c */
[----:B------:R-:W5:Y:S01]  /*5c00*/  LDL R212, [R1+0x34] ;  /* 0x0000340001d47983 */ /* 0x000f620000100800 */
[----:B------:R-:W-:-:S03]  /*5c10*/  FFMA.FTZ R213, R8, R97, R61 ;  /* 0x0000006108d57223 */ /* 0x000fc6000001003d */
[----:B------:R-:W5:Y:S02]  /*5c20*/  LDL R217, [R1+0x38] ;  /* 0x0000380001d97983 */ /* 0x000f640000100800 */
[----:B------:R-:W-:Y:S02]  /*5c30*/  F2FP.F16.F32.PACK_AB R6, R213, R6 ;  /* 0x00000006d506723e */ /* 0x000fe400000000ff */
[----:B------:R-:W5:Y:S01]  /*5c40*/  LDL R213, [R1+0x3c] ;  /* 0x00003c0001d57983 */ /* 0x000f620000100800 */
[----:B------:R-:W-:Y:S01]  /*5c50*/  FFMA.FTZ R211, R7, R101, R57 ;  /* 0x0000006507d37223 */ /* 0x000fe20000010039 */
[----:B------:R-:W-:Y:S01]  /*5c60*/  FFMA.FTZ R5, R5, R102, R58 ;  /* 0x0000006605057223 */ /* 0x000fe2000001003a */
[----:B------:R-:W-:Y:S01]  /*5c70*/  FFMA.FTZ R8, R11, R103, R59 ;  /* 0x000000670b087223 */ /* 0x000fe2000001003b */
[----:B------:R-:W-:Y:S01]  /*5c80*/  FFMA.FTZ R7, R200, R98, R62 ;  /* 0x00000062c8077223 */ /* 0x000fe2000001003e */
[----:B------:R0:W-:Y:S03]  /*5c90*/  STG.E.128 desc[UR6][R202.64], R16 ;  /* 0x00000010ca007986 */ /* 0x0001e6000c101d06 */
[----:B------:R-:W-:-:S02]  /*5ca0*/  F2FP.F16.F32.PACK_AB R5, R8, R5 ;  /* 0x000000050805723e */ /* 0x000fc400000000ff */
[----:B------:R-:W-:Y:S01]  /*5cb0*/  F2FP.F16.F32.PACK_AB R7, R12, R7 ;  /* 0x000000070c07723e */ /* 0x000fe200000000ff */
[----:B------:R-:W-:Y:S01]  /*5cc0*/  FFMA.FTZ R4, R4, R100, R56 ;  /* 0x0000006404047223 */ /* 0x000fe20000010038 */
[----:B0-----:R-:W-:-:S04]  /*5cd0*/  FFMA.FTZ R202, R201, R88, R68 ;  /* 0x00000058c9ca7223 */ /* 0x001fc80000010044 */
[----:B------:R-:W-:Y:S01]  /*5ce0*/  F2FP.F16.F32.PACK_AB R4, R211, R4 ;  /* 0x00000004d304723e */ /* 0x000fe200000000ff */
[----:B------:R-:W-:Y:S01]  /*5cf0*/  FFMA.FTZ R203, R215, R90, R70 ;  /* 0x0000005ad7cb7223 */ /* 0x000fe20000010046 */
[----:B------:R-:W-:Y:S01]  /*5d00*/  FFMA.FTZ R211, R195, R80, R76 ;  /* 0x00000050c3d37223 */ /* 0x000fe2000001004c */
[----:B------:R-:W-:-:S04]  /*5d10*/  IMAD.WIDE.U32 R2, R3, 0x10, R234 ;  /* 0x0000001003027825 */ /* 0x000fc800078e00ea */
[----:B------:R-:W-:Y:S01]  /*5d20*/  IMAD.WIDE.U32 R206, R206, 0x10, R234 ;  /* 0x00000010cece7825 */ /* 0x000fe200078e00ea */
[----:B------:R0:W-:Y:S03]  /*5d30*/  STG.E.128 desc[UR6][R2.64], R4 ;  /* 0x0000000402007986 */ /* 0x0001e6000c101d06 */
[----:B--2---:R-:W-:Y:S01]  /*5d40*/  FFMA.FTZ R200, R10, R141, R231 ;  /* 0x0000008d0ac87223 */ /* 0x004fe200000100e7 */
[----:B---3--:R-:W-:-:S05]  /*5d50*/  FFMA.FTZ R11, R9, R140, R232 ;  /* 0x0000008c090b7223 */ /* 0x008fca00000100e8 */
[----:B------:R-:W-:Y:S01]  /*5d60*/  F2FP.F16.F32.PACK_AB R16, R200, R11 ;  /* 0x0000000bc810723e */ /* 0x000fe200000000ff */
[----:B------:R-:W-:Y:S01]  /*5d70*/  FFMA.FTZ R200, R9, R92, R64 ;  /* 0x0000005c09c87223 */ /* 0x000fe20000010040 */
[----:B------:R-:W-:-:S05]  /*5d80*/  FFMA.FTZ R9, R10, R93, R65 ;  /* 0x0000005d0a097223 */ /* 0x000fca0000010041 */
[----:B------:R-:W-:Y:S01]  /*5d90*/  F2FP.F16.F32.PACK_AB R200, R9, R200 ;  /* 0x000000c809c8723e */ /* 0x000fe200000000ff */
[----:B----4-:R-:W-:Y:S01]  /*5da0*/  FFMA.FTZ R19, R215, R138, R227 ;  /* 0x0000008ad7137223 */ /* 0x010fe200000100e3 */
[----:B-----5:R-:W-:Y:S01]  /*5db0*/  FFMA.FTZ R17, R15, R142, R226 ;  /* 0x0000008e0f117223 */ /* 0x020fe200000100e2 */
[C---:B------:R-:W-:Y:S01]  /*5dc0*/  FFMA.FTZ R10, R14.reuse, R132, R222 ;  /* 0x000000840e0a7223 */ /* 0x040fe200000100de */
[----:B------:R-:W-:Y:S01]  /*5dd0*/  FFMA.FTZ R14, R14, R84, R72 ;  /* 0x000000540e0e7223 */ /* 0x000fe20000010048 */
[----:B------:R-:W-:Y:S01]  /*5de0*/  FFMA.FTZ R8, R13, R143, R225 ;  /* 0x0000008f0d087223 */ /* 0x000fe200000100e1 */
[----:B------:R-:W-:-:S04]  /*5df0*/  FFMA.FTZ R12, R216, R139, R223 ;  /* 0x0000008bd80c7223 */ /* 0x000fc800000100df */
[----:B------:R-:W-:Y:S01]  /*5e00*/  F2FP.F16.F32.PACK_AB R17, R8, R17 ;  /* 0x000000110811723e */ /* 0x000fe200000000ff */
[----:B------:R-:W-:Y:S01]  /*5e10*/  FFMA.FTZ R8, R13, R95, R67 ;  /* 0x0000005f0d087223 */ /* 0x000fe20000010043 */
[----:B------:R-:W-:Y:S01]  /*5e20*/  FFMA.FTZ R13, R194, R135, R219 ;  /* 0x00000087c20d7223 */ /* 0x000fe200000100db */
[----:B------:R-:W-:Y:S01]  /*5e30*/  F2FP.F16.F32.PACK_AB R19, R12, R19 ;  /* 0x000000130c13723e */ /* 0x000fe200000000ff */
[----:B------:R-:W-:-:S05]  /*5e40*/  FFMA.FTZ R12, R193, R134, R220 ;  /* 0x00000086c10c7223 */ /* 0x000fca00000100dc */
[----:B------:R-:W-:Y:S02]  /*5e50*/  F2FP.F16.F32.PACK_AB R9, R13, R12 ;  /* 0x0000000c0d09723e */ /* 0x000fe400000000ff */
[----:B------:R-:W1:Y:S01]  /*5e60*/  LDC.64 R12, c[0x0][0x380] ;  /* 0x0000e000ff0c7b82 */ /* 0x000e620000000a00 */
[----:B------:R-:W-:Y:S01]  /*5e70*/  FFMA.FTZ R216, R216, R91, R71 ;  /* 0x0000005bd8d87223 */ /* 0x000fe20000010047 */
[C---:B------:R-:W-:Y:S01]  /*5e80*/  FFMA.FTZ R11, R214.reuse, R137, R224 ;  /* 0x00000089d60b7223 */ /* 0x040fe200000100e0 */
[----:B------:R-:W-:Y:S01]  /*5e90*/  FFMA.FTZ R18, R201, R136, R228 ;  /* 0x00000088c9127223 */ /* 0x000fe200000100e4 */
[----:B------:R-:W-:-:S04]  /*5ea0*/  FFMA.FTZ R201, R214, R89, R69 ;  /* 0x00000059d6c97223 */ /* 0x000fc80000010045 */
[----:B------:R-:W-:Y:S02]  /*5eb0*/  F2FP.F16.F32.PACK_AB R18, R11, R18 ;  /* 0x000000120b12723e */ /* 0x000fe400000000ff */
[----:B------:R-:W-:Y:S01]  /*5ec0*/  F2FP.F16.F32.PACK_AB R202, R201, R202 ;  /* 0x000000cac9ca723e */ /* 0x000fe200000000ff */
[----:B------:R-:W-:Y:S01]  /*5ed0*/  FFMA.FTZ R201, R15, R94, R66 ;  /* 0x0000005e0fc97223 */ /* 0x000fe20000010042 */
[----:B------:R-:W-:Y:S01]  /*5ee0*/  FFMA.FTZ R11, R192, R133, R221 ;  /* 0x00000085c00b7223 */ /* 0x000fe200000100dd */
[----:B------:R-:W-:Y:S01]  /*5ef0*/  FFMA.FTZ R15, R195, R128, R218 ;  /* 0x00000080c30f7223 */ /* 0x000fe200000100da */
[----:B------:R-:W-:Y:S02]  /*5f00*/  FFMA.FTZ R212, R209, R129, R212 ;  /* 0x00000081d1d47223 */ /* 0x000fe400000100d4 */
[----:B------:R-:W-:Y:S02]  /*5f10*/  F2FP.F16.F32.PACK_AB R201, R8, R201 ;  /* 0x000000c908c9723e */ /* 0x000fe400000000ff */
[----:B------:R-:W-:Y:S01]  /*5f20*/  F2FP.F16.F32.PACK_AB R8, R11, R10 ;  /* 0x0000000a0b08723e */ /* 0x000fe200000000ff */
        /* <DEDUP_REMOVED lines=8> */
[----:B------:R-:W-:Y:S01]  /*5fb0*/  FFMA.FTZ R15, R192, R85, R73 ;  /* 0x00000055c00f7223 */ /* 0x000fe20000010049 */
[----:B------:R-:W-:-:S02]  /*5fc0*/  F2FP.F16.F32.PACK_AB R203, R216, R203 ;  /* 0x000000cbd8cb723e */ /* 0x000fc400000000ff */
[----:B------:R-:W-:Y:S02]  /*5fd0*/  F2FP.F16.F32.PACK_AB R11, R212, R11 ;  /* 0x0000000bd40b723e */ /* 0x000fe400000000ff */
[----:B------:R-:W-:Y:S02]  /*5fe0*/  F2FP.F16.F32.PACK_AB R195, R214, R195 ;  /* 0x000000c3d6c3723e */ /* 0x000fe400000000ff */
[----:B------:R-:W-:Y:S02]  /*5ff0*/  F2FP.F16.F32.PACK_AB R194, R210, R211 ;  /* 0x000000d3d2c2723e */ /* 0x000fe400000000ff */
[----:B------:R-:W-:Y:S02]  /*6000*/  F2FP.F16.F32.PACK_AB R193, R208, R193 ;  /* 0x000000c1d0c1723e */ /* 0x000fe400000000ff */
[----:B------:R-:W-:Y:S01]  /*6010*/  F2FP.F16.F32.PACK_AB R192, R15, R14 ;  /* 0x0000000e0fc0723e */ /* 0x000fe200000000ff */
        /* <DEDUP_REMOVED lines=8> */
.L_x_16545:
        /* <DEDUP_REMOVED lines=8> */
.L_x_16548:
[----:B------:R-:W-:Y:S05]  /*6120*/  BSYNC B0 ;  /* 0x0000000000007941 */ /* 0x000fea0003800000 */
.L_x_16547:
        /* <DEDUP_REMOVED lines=9> */
.L_x_16549:
[----:B------:R-:W-:Y:S01]  /*61c0*/  FADD.FTZ R192, R192, R193 ;  /* 0x000000c1c0c07221 */ /* 0x000fe20000010000 */
[----:B------:R-:W-:-:S04]  /*61d0*/  HFMA2 R193, -RZ, RZ, 0, 2.384185791015625e-07 ;  /* 0x00000004ffc17431 */ /* 0x000fc800000001ff */
[----:B------:R-:W-:-:S07]  /*61e0*/  MOV R234, R192 ;  /* 0x000000c000ea7202 */ /* 0x000fce0000000f00 */
[----:B------:R-:W-:Y:S05]  /*61f0*/  WARPSYNC.COLLECTIVE R195, `(.L_x_16550) ;  /* 0x00000000c3087348 */ /* 0x000fea0003c00000 */
[----:B------:R0:W1:Y:S02]  /*6200*/  SHFL.BFLY P3, R193, R234, R193, R194 ;  /* 0x0c0000c1eac17389 */ /* 0x00006400000600c2 */
[----:B01----:R-:W-:Y:S05]  /*6210*/  ENDCOLLECTIVE ;  /* 0x000000000000791b */ /* 0x003fea0003800000 */
.L_x_16550:
[----:B------:R-:W-:Y:S01]  /*6220*/  FADD.FTZ R192, R192, R193 ;  /* 0x000000c1c0c07221 */ /* 0x000fe20000010000 */
[----:B------:R-:W-:-:S04]  /*6230*/  HFMA2 R193, -RZ, RZ, 0, 4.76837158203125e-07 ;  /* 0x00000008ffc17431 */ /* 0x000fc800000001ff */
[----:B------:R-:W-:-:S07]  /*6240*/  MOV R234, R192 ;  /* 0x000000c000ea7202 */ /* 0x000fce0000000f00 */
[----:B------:R-:W-:Y:S05]  /*6250*/  WARPSYNC.COLLECTIVE R195, `(.L_x_16551) ;  /* 0x00000000c3087348 */ /* 0x000fea0003c00000 */
[----:B------:R0:W1:Y:S02]  /*6260*/  SHFL.BFLY P3, R193, R234, R193, R194 ;  /* 0x0c0000c1eac17389 */ /* 0x00006400000600c2 */
[----:B01----:R-:W-:Y:S05]  /*6270*/  ENDCOLLECTIVE ;  /* 0x000000000000791b */ /* 0x003fea0003800000 */
.L_x_16551:
[----:B------:R-:W-:Y:S01]  /*6280*/  FADD.FTZ R192, R192, R193 ;  /* 0x000000c1c0c07221 */ /* 0x000fe20000010000 */
[----:B------:R-:W-:-:S04]  /*6290*/  HFMA2 R193, -RZ, RZ, 0, 9.5367431640625e-07 ;  /* 0x00000010ffc17431 */ /* 0x000fc800000001ff */
[----:B------:R-:W-:-:S07]  /*62a0*/  MOV R234, R192 ;  /* 0x000000c000ea7202 */ /* 0x000fce0000000f00 */
[----:B------:R-:W-:Y:S05]  /*62b0*/  WARPSYNC.COLLECTIVE R195, `(.L_x_16552) ;  /* 0x00000000c3087348 */ /* 0x000fea0003c00000 */
[----:B------:R0:W1:Y:S02]  /*62c0*/  SHFL.BFLY P3, R193, R234, R193, R194 ;  /* 0x0c0000c1eac17389 */ /* 0x00006400000600c2 */
[----:B01----:R-:W-:Y:S05]  /*62d0*/  ENDCOLLECTIVE ;  /* 0x000000000000791b */ /* 0x003fea0003800000 */
.L_x_16552:
        /* <DEDUP_REMOVED lines=104> */
.L_x_16553:
[----:B------:R-:W-:Y:S01]  /*6960*/  FADD.FTZ R224, R224, R193 ;  /* 0x000000c1e0e07221 */ /* 0x000fe20000010000 */
[----:B------:R-:W-:-:S04]  /*6970*/  HFMA2 R193, -RZ, RZ, 0, 1.1920928955078125e-07 ;  /* 0x00000002ffc17431 */ /* 0x000fc800000001ff */
[----:B------:R-:W-:-:S07]  /*6980*/  MOV R234, R224 ;  /* 0x000000e000ea7202 */ /* 0x000fce0000000f00 */
[----:B------:R-:W-:Y:S05]  /*6990*/  WARPSYNC.COLLECTIVE R195, `(.L_x_16554) ;  /* 0x00000000c3087348 */ /* 0x000fea0003c00000 */
[----:B------:R0:W1:Y:S02]  /*69a0*/  SHFL.BFLY P3, R193, R234, R193, R194 ;  /* 0x0c0000c1eac17389 */ /* 0x00006400000600c2 */
[----:B01----:R-:W-:Y:S05]  /*69b0*/  ENDCOLLECTIVE ;  /* 0x000000000000791b */ /* 0x003fea0003800000 */
.L_x_16554:
[----:B------:R-:W-:Y:S01]  /*69c0*/  FADD.FTZ R224, R224, R193 ;  /* 0x000000c1e0e07221 */ /* 0x000fe20000010000 */
[----:B------:R-:W-:-:S04]  /*69d0*/  HFMA2 R193, -RZ, RZ, 0, 2.384185791015625e-07 ;  /* 0x00000004ffc17431 */ /* 0x000fc800000001ff */
[----:B------:R-:W-:-:S07]  /*69e0*/  MOV R234, R224 ;  /* 0x000000e000ea7202 */ /* 0x000fce0000000f00 */
[----:B------:R-:W-:Y:S05]  /*69f0*/  WARPSYNC.COLLECTIVE R195, `(.L_x_16555) ;  /* 0x00000000c3087348 */ /* 0x000fea0003c00000 */
[----:B------:R0:W1:Y:S02]  /*6a00*/  SHFL.BFLY P3, R193, R234, R193, R194 ;  /* 0x0c0000c1eac17389 */ /* 0x00006400000600c2 */
[----:B01----:R-:W-:Y:S05]  /*6a10*/  ENDCOLLECTIVE ;  /* 0x000000000000791b */ /* 0x003fea0003800000 */
.L_x_16555:
[----:B------:R-:W-:Y:S01]  /*6a20*/  FADD.FTZ R224, R224, R193 ;  /* 0x000000c1e0e07221 */ /* 0x000fe20000010000 */
[----:B------:R-:W-:-:S04]  /*6a30*/  HFMA2 R193, -RZ, RZ, 0, 4.76837158203125e-07 ;  /* 0x00000008ffc17431 */ /* 0x000fc800000001ff */
[----:B------:R-:W-:-:S07]  /*6a40*/  MOV R234, R224 ;  /* 0x000000e000ea7202 */ /* 0x000fce0000000f00 */
[----:B------:R-:W-:Y:S05]  /*6a50*/  WARPSYNC.COLLECTIVE R195, `(.L_x_16556) ;  /* 0x00000000c3087348 */ /* 0x000fea0003c00000 */
[----:B------:R0:W1:Y:S02]  /*6a60*/  SHFL.BFLY P3, R193, R234, R193, R194 ;  /* 0x0c0000c1eac17389 */ /* 0x00006400000600c2 */
[----:B01----:R-:W-:Y:S05]  /*6a70*/  ENDCOLLECTIVE ;  /* 0x000000000000791b */ /* 0x003fea0003800000 */
.L_x_16556:
[----:B------:R-:W-:Y:S01]  /*6a80*/  FADD.FTZ R224, R224, R193 ;  /* 0x000000c1e0e07221 */ /* 0x000fe20000010000 */
[----:B------:R-:W-:-:S04]  /*6a90*/  HFMA2 R193, -RZ, RZ, 0, 9.5367431640625e-07 ;  /* 0x00000010ffc17431 */ /* 0x000fc800000001ff */
[----:B------:R-:W-:-:S07]  /*6aa0*/  MOV R234, R224 ;  /* 0x000000e000ea7202 */ /* 0x000fce0000000f00 */
[----:B------:R-:W-:Y:S05]  /*6ab0*/  WARPSYNC.COLLECTIVE R195, `(.L_x_16557) ;  /* 0x00000000c3087348 */ /* 0x000fea0003c00000 */
[----:B------:R0:W1:Y:S02]  /*6ac0*/  SHFL.BFLY P3, R193, R234, R193, R194 ;  /* 0x0c0000c1eac17389 */ /* 0x00006400000600c2 */
[----:B01----:R-:W-:Y:S05]  /*6ad0*/  ENDCOLLECTIVE ;  /* 0x000000000000791b */ /* 0x003fea0003800000 */
.L_x_16557:
[----:B------:R-:W-:Y:S05]  /*6ae0*/  BRA `(.L_x_16558) ;  /* 0xffffffe000b47947 */ /* 0x000fea000383ffff */
.L_x_16559:
        /* <DEDUP_REMOVED lines=9> */
.L_x_33285:


//--------------------- .text._ZN10layer_norm31ln_parallel_residual_fwd_kernelINS_13Kernel_traitsIf6__halfS2_S2_fjLj1536ELj1ELj4ELj1ELj16ENS_18Kernel_traits_baseILj1536EfS2_S2_S2_fjLj128EEEEELb0ELb1ELb0EEEvNS_9FwdParamsE --------------------------
	.section	.text._ZN10layer_norm31ln_parallel_residual_fwd_kernelINS_13Kernel_traitsIf6__halfS2_S2_fjLj1536ELj1ELj4ELj1ELj16ENS_18Kernel_traits_baseILj1536EfS2_S2_S2_fjLj128EEEEELb0ELb1ELb0EEEvNS_9FwdParamsE,"ax",@progbits
	.align	128
        .global         _ZN10layer_norm31ln_parallel_residual_fwd_kernelINS_13Kernel_traitsIf6__halfS2_S2_fjLj1536ELj1ELj4ELj1ELj16ENS_18Kernel_traits_baseILj1536EfS2_S2_S2_fjLj128EEEEELb0ELb1ELb0EEEvNS_9FwdParamsE
        .type           _ZN10layer_norm31ln_parallel_residual_fwd_kernelINS_13Kernel_traitsIf6__halfS2_S2_fjLj1536ELj1ELj4ELj1ELj16ENS_18Kernel_traits_baseILj1536EfS2_S2_S2_fjLj128EEEEELb0ELb1ELb0EEEvNS_9FwdParamsE,@function
        .size           _ZN10layer_norm31ln_parallel_residual_fwd_kernelINS_13Kernel_traitsIf6__halfS2_S2_fjLj1536ELj1ELj4ELj1ELj16ENS_18Kernel_traits_baseILj1536EfS2_S2_S2_fjLj128EEEEELb0ELb1ELb0EEEvNS_9FwdParamsE,(.L_x_33286 - _ZN10layer_norm31ln_parallel_residual_fwd_kernelINS_13Kernel_traitsIf6__halfS2_S2_fjLj1536ELj1ELj4ELj1ELj16ENS_18Kernel_traits_baseILj1536EfS2_S2_S2_fjLj128EEEEELb0ELb1ELb0EEEvNS_9FwdParamsE)
        .other          _ZN10layer_norm31ln_parallel_residual_fwd_kernelINS_13Kernel_traitsIf6__halfS2_S2_fjLj1536ELj1ELj4ELj1ELj16ENS_18Kernel_traits_baseILj1536EfS2_S2_S2_fjLj128EEEEELb0ELb1ELb0EEEvNS_9FwdParamsE,@"STO_CUDA_ENTRY STV_DEFAULT"
_ZN10layer_norm31ln_parallel_residual_fwd_kernelINS_13Kernel_traitsIf6__halfS2_S2_fjLj1536ELj1ELj4ELj1ELj16ENS_18Kernel_traits_baseILj1536EfS2_S2_S2_fjLj128EEEEELb0ELb1ELb0EEEvNS_9FwdParamsE:
.text._ZN10layer_norm31ln_parallel_residual_fwd_kernelINS_13Kernel_traitsIf6__halfS2_S2_fjLj1536ELj1ELj4ELj1ELj16ENS_18Kernel_traits_baseILj1536EfS2_S2_S2_fjLj128EEEEELb0ELb1ELb0EEEvNS_9FwdParamsE:
        /* <DEDUP_REMOVED lines=80> */
.L_x_16561:
        /* <DEDUP_REMOVED lines=15> */
[----:B------:R-:W-:Y:S01]  /*05f0*/  @P0 IADD3 R109, PT, PT, R109, 0x20, RZ ;  /* 0x000000206d6d0810 */ /* 0x000fe20007ffe0ff */
[----:B------:R-:W5:Y:S04]  /*0600*/  @P5 LDG.E.128 R100, desc[UR6][R6.64+0x10] ;  /* 0x0000100606645981 */ /* 0x000f68000c1e1d00 */
[----:B------:R-:W5:Y:S01]  /*0610*/  @P0 LDG.E.128 R88, desc[UR6][R8.64] ;  /* 0x0000000608580981 */ /* 0x000f62000c1e1d00 */
[----:B------:R-:W1:Y:S01]  /*0620*/  @P4 LDC.64 R4, c[0x0][0x3d0] ;  /* 0x0000f400ff044b82 */ /* 0x000e620000000a00 */
[C---:B--2---:R-:W-:Y:S01]  /*0630*/  @P1 IMAD.WIDE.U32 R10, R109.reuse, 0x20, R10 ;  /* 0x000000206d0a1825 */ /* 0x044fe200078e000a */
[----:B------:R-:W-:Y:S01]  /*0640*/  @P1 IADD3 R109, PT, PT, R109, 0x20, RZ ;  /* 0x000000206d6d1810 */ /* 0x000fe20007ffe0ff */
[----:B------:R-:W5:Y:S04]  /*0650*/  @P0 LDG.E.128 R84, desc[UR6][R8.64+0x10] ;  /* 0x0000100608540981 */ /* 0x000f68000c1e1d00 */
[----:B------:R-:W5:Y:S01]  /*0660*/  @P1 LDG.E.128 R72, desc[UR6][R10.64] ;  /* 0x000000060a481981 */ /* 0x000f62000c1e1d00 */
[C---:B---3--:R-:W-:Y:S01]  /*0670*/  @P2 IMAD.WIDE.U32 R32, R109.reuse, 0x20, R28 ;  /* 0x000000206d202825 */ /* 0x048fe200078e001c */
[----:B------:R-:W-:-:S02]  /*0680*/  @P2 IADD3 R109, PT, PT, R109, 0x20, RZ ;  /* 0x000000206d6d2810 */ /* 0x000fc40007ffe0ff */
[----:B------:R-:W5:Y:S01]  /*0690*/  @P1 LDG.E.128 R68, desc[UR6][R10.64+0x10] ;  /* 0x000010060a441981 */ /* 0x000f62000c1e1d00 */
[----:B------:R-:W-:Y:S02]  /*06a0*/  CS2R R28, SRZ ;  /* 0x00000000001c7805 */ /* 0x000fe4000001ff00 */
[----:B------:R-:W-:Y:S02]  /*06b0*/  CS2R R34, SRZ ;  /* 0x0000000000227805 */ /* 0x000fe4000001ff00 */
[----:B------:R-:W-:Y:S01]  /*06c0*/  CS2R R46, SRZ ;  /* 0x00000000002e7805 */ /* 0x000fe2000001ff00 */
[----:B------:R-:W5:Y:S01]  /*06d0*/  @P2 LDG.E.128 R56, desc[UR6][R32.64] ;  /* 0x0000000620382981 */ /* 0x000f62000c1e1d00 */
[C---:B0-----:R-:W-:Y:S01]  /*06e0*/  @P3 IMAD.WIDE.U32 R44, R109.reuse, 0x20, R30 ;  /* 0x000000206d2c3825 */ /* 0x041fe200078e001e */
[----:B------:R-:W-:Y:S02]  /*06f0*/  @P3 IADD3 R109, PT, PT, R109, 0x20, RZ ;  /* 0x000000206d6d3810 */ /* 0x000fe40007ffe0ff */
[----:B------:R-:W-:Y:S01]  /*0700*/  CS2R R30, SRZ ;  /* 0x00000000001e7805 */ /* 0x000fe2000001ff00 */
[----:B------:R0:W5:Y:S01]  /*0710*/  @P2 LDG.E.128 R52, desc[UR6][R32.64+0x10] ;  /* 0x0000100620342981 */ /* 0x000162000c1e1d00 */
[----:B------:R-:W-:-:S02]  /*0720*/  CS2R R50, SRZ ;  /* 0x0000000000327805 */ /* 0x000fc4000001ff00 */
[----:B------:R-:W-:Y:S02]  /*0730*/  CS2R R48, SRZ ;  /* 0x0000000000307805 */ /* 0x000fe4000001ff00 */
[----:B------:R-:W-:Y:S01]  /*0740*/  CS2R R62, SRZ ;  /* 0x00000000003e7805 */ /* 0x000fe2000001ff00 */
[----:B------:R-:W5:Y:S01]  /*0750*/  @P3 LDG.E.128 R40, desc[UR6][R44.64] ;  /* 0x000000062c283981 */ /* 0x000f62000c1e1d00 */
[----:B-1----:R-:W-:Y:S01]  /*0760*/  @P4 IMAD.WIDE.U32 R4, R109, 0x20, R4 ;  /* 0x000000206d044825 */ /* 0x002fe200078e0004 */
[----:B------:R-:W-:Y:S02]  /*0770*/  CS2R R60, SRZ ;  /* 0x00000000003c7805 */ /* 0x000fe4000001ff00 */
[----:B------:R-:W-:Y:S01]  /*0780*/  CS2R R66, SRZ ;  /* 0x0000000000427805 */ /* 0x000fe2000001ff00 */
[----:B------:R1:W5:Y:S04]  /*0790*/  @P3 LDG.E.128 R36, desc[UR6][R44.64+0x10] ;  /* 0x000010062c243981 */ /* 0x000368000c1e1d00 */
[----:B------:R2:W5:Y:S04]  /*07a0*/  @P4 LDG.E.128 R24, desc[UR6][R4.64] ;  /* 0x0000000604184981 */ /* 0x000568000c1e1d00 */
[----:B------:R2:W5:Y:S01]  /*07b0*/  @P4 LDG.E.128 R20, desc[UR6][R4.64+0x10] ;  /* 0x0000100604144981 */ /* 0x000562000c1e1d00 */
[----:B0-----:R-:W-:-:S02]  /*07c0*/  CS2R R32, SRZ ;  /* 0x0000000000207805 */ /* 0x001fc4000001ff00 */
[----:B-1----:R-:W-:Y:S02]  /*07d0*/  CS2R R44, SRZ ;  /* 0x00000000002c7805 */ /* 0x002fe4000001ff00 */
        /* <DEDUP_REMOVED lines=12> */
[----:B--2---:R-:W-:-:S07]  /*08a0*/  @P4 CS2R R16, SRZ ;  /* 0x0000000000104805 */ /* 0x004fce000001ff00 */
.L_x_16562:
[----:B------:R-:W-:Y:S05]  /*08b0*/  BSYNC.RECONVERGENT B0 ;  /* 0x0000000000007941 */ /* 0x000fea0003800200 */
.L_x_16560:
        /* <DEDUP_REMOVED lines=12> */
.L_x_16612:
        /* <DEDUP_REMOVED lines=24> */
[--C-:B------:R-:W-:Y:S02]  /*0b00*/  HADD2.F32 R137, -RZ, R115.reuse.H0_H0 ;  /* 0x20000073ff897230 */ /* 0x100fe40000004100 */
[----:B------:R-:W-:Y:S02]  /*0b10*/  HADD2.F32 R154, -RZ, R115.H1_H1 ;  /* 0x30000073ff9a7230 */ /* 0x000fe40000004100 */
[----:B------:R-:W-:Y:S01]  /*0b20*/  FADD.FTZ R0, R0, R109 ;  /* 0x0000006d00007221 */ /* 0x000fe20000010000 */
[----:B0-----:R-:W-:Y:S02]  /*0b30*/  HADD2.F32 R134, -RZ, R114.H0_H0 ;  /* 0x20000072ff867230 */ /* 0x001fe40000004100 */
[----:B------:R-:W-:-:S02]  /*0b40*/  HADD2.F32 R115, -RZ, R10.H0_H0 ;  /* 0x2000000aff737230 */ /* 0x000fc40000004100 */
[----:B------:R-:W-:Y:S02]  /*0b50*/  HADD2.F32 R112, -RZ, R112.H1_H1 ;  /* 0x30000070ff707230 */ /* 0x000fe40000004100 */
        /* <DEDUP_REMOVED lines=11> */
[----:B------:R-:W-:Y:S02]  /*0c10*/  HADD2.F32 R113, -RZ, R113.H1_H1 ;  /* 0x30000071ff717230 */ /* 0x000fe40000004100 */
[----:B------:R-:W-:Y:S01]  /*0c20*/  FADD.FTZ R114, R114, R135 ;  /* 0x0000008772727221 */ /* 0x000fe20000010000 */
[----:B------:R-:W-:-:S02]  /*0c30*/  HADD2.F32 R110, -RZ, R9.H1_H1 ;  /* 0x30000009ff6e7230 */ /* 0x000fc40000004100 */
        /* <DEDUP_REMOVED lines=23> */
.L_x_16566:
        /* <DEDUP_REMOVED lines=29> */
.L_x_16565:
[----:B------:R-:W-:Y:S05]  /*0f80*/  @!P1 BRA `(.L_x_16568) ;  /* 0x0000000000749947 */ /* 0x000fea0003800000 */
        /* <DEDUP_REMOVED lines=29> */
.L_x_16568:
[--C-:B0----5:R-:W-:Y:S02]  /*1160*/  HADD2.F32 R134, -RZ, R112.reuse.H0_H0 ;  /* 0x20000070ff867230 */ /* 0x121fe40000004100 */
[----:B------:R-:W-:Y:S02]  /*1170*/  HADD2.F32 R137, -RZ, R112.H1_H1 ;  /* 0x30000070ff897230 */ /* 0x000fe40000004100 */
[--C-:B------:R-:W-:Y:S02]  /*1180*/  HADD2.F32 R135, -RZ, R113.reuse.H0_H0 ;  /* 0x20000071ff877230 */ /* 0x100fe40000004100 */
[----:B------:R-:W-:Y:S02]  /*1190*/  HADD2.F32 R154, -RZ, R113.H1_H1 ;  /* 0x30000071ff9a7230 */ /* 0x000fe40000004100 */
[--C-:B------:R-:W-:Y:S02]  /*11a0*/  HADD2.F32 R152, -RZ, R114.reuse.H0_H0 ;  /* 0x20000072ff987230 */ /* 0x100fe40000004100 */
[----:B------:R-:W-:-:S02]  /*11b0*/  HADD2.F32 R155, -RZ, R114.H1_H1 ;  /* 0x30000072ff9b7230 */ /* 0x000fc40000004100 */
[--C-:B------:R-:W-:Y:S02]  /*11c0*/  HADD2.F32 R153, -RZ, R115.reuse.H0_H0 ;  /* 0x20000073ff997230 */ /* 0x100fe40000004100 */
[----:B------:R-:W-:-:S07]  /*11d0*/  HADD2.F32 R164, -RZ, R115.H1_H1 ;  /* 0x30000073ffa47230 */ /* 0x000fce0000004100 */
.L_x_16567:
[----:B------:R-:W0:Y:S01]  /*11e0*/  @P4 LDC.64 R112, c[0x0][0x3a8] ;  /* 0x0000ea00ff704b82 */ /* 0x000e220000000a00 */
[C---:B------:R-:W-:Y:S01]  /*11f0*/  IADD3 R0, PT, PT, R123.reuse, 0x20, RZ ;  /* 0x000000207b007810 */ /* 0x040fe20007ffe0ff */
[----:B0-----:R-:W-:-:S05]  /*1200*/  @P4 IMAD.WIDE.U32 R112, R123, 0x10, R112 ;  /* 0x000000107b704825 */ /* 0x001fca00078e0070 */
[----:B------:R0:W-:Y:S02]  /*1210*/  @P4 STG.E.128 desc[UR6][R112.64], R108 ;  /* 0x0000006c70004986 */ /* 0x0001e4000c101d06 */
.L_x_16564:
[----:B------:R-:W-:Y:S05]  /*1220*/  BSYNC.RECONVERGENT B0 ;  /* 0x0000000000007941 */ /* 0x000fea0003800200 */
.L_x_16563:
        /* <DEDUP_REMOVED lines=32> */
.L_x_16572:
        /* <DEDUP_REMOVED lines=29> */
.L_x_16571:
        /* <DEDUP_REMOVED lines=32> */
.L_x_16574:
[----:B-----5:R-:W-:Y:S02]  /*1800*/  HADD2.F32 R108, -RZ, R112.H0_H0 ;  /* 0x20000070ff6c7230 */ /* 0x020fe40000004100 */
        /* <DEDUP_REMOVED lines=43> */
.L_x_16573:
[----:B------:R-:W0:Y:S02]  /*1ac0*/  @P4 LDC.64 R112, c[0x0][0x3a8] ;  /* 0x0000ea00ff704b82 */ /* 0x000e240000000a00 */
[C---:B0-----:R-:W-:Y:S01]  /*1ad0*/  @P4 IMAD.WIDE.U32 R112, R0.reuse, 0x10, R112 ;  /* 0x0000001000704825 */ /* 0x041fe200078e0070 */
[----:B------:R-:W-:-:S04]  /*1ae0*/  IADD3 R0, PT, PT, R0, 0x20, RZ ;  /* 0x0000002000007810 */ /* 0x000fc80007ffe0ff */
[----:B------:R0:W-:Y:S03]  /*1af0*/  @P4 STG.E.128 desc[UR6][R112.64], R108 ;  /* 0x0000006c70004986 */ /* 0x0001e6000c101d06 */
.L_x_16570:
[----:B------:R-:W-:Y:S05]  /*1b00*/  BSYNC.RECONVERGENT B0 ;  /* 0x0000000000007941 */ /* 0x000fea0003800200 */
.L_x_16569:
        /* <DEDUP_REMOVED lines=32> */
.L_x_16578:
        /* <DEDUP_REMOVED lines=29> */
.L_x_16577:
        /* <DEDUP_REMOVED lines=32> */
.L_x_16580:
[----:B-----5:R-:W-:Y:S02]  /*20e0*/  HADD2.F32 R108, -RZ, R112.H0_H0 ;  /* 0x20000070ff6c7230 */ /* 0x020fe40000004100 */
[----:B------:R-:W-:Y:S02]  /*20f0*/  HADD2.F32 R109, -RZ, R8.H0_H0 ;  /* 0x20000008ff6d7230 */ /* 0x000fe40000004100 */
[--C-:B------:R-:W-:Y:S02]  /*2100*/  HADD2.F32 R110, -RZ, R113.reuse.H0_H0 ;  /* 0x20000071ff6e7230 */ /* 0x100fe40000004100 */
[--C-:B------:R-:W-:Y:S02]  /*2110*/  HADD2.F32 R125, -RZ, R114.reuse.H0_H0 ;  /* 0x20000072ff7d7230 */ /* 0x100fe40000004100 */
[----:B------:R-:W-:Y:S01]  /*2120*/  FADD.FTZ R108, R109, R108 ;  /* 0x0000006c6d6c7221 */ /* 0x000fe20000010000 */
[----:B------:R-:W-:Y:S02]  /*2130*/  HADD2.F32 R127, -RZ, R114.H1_H1 ;  /* 0x30000072ff7f7230 */ /* 0x000fe40000004100 */
[----:B------:R-:W-:-:S02]  /*2140*/  HADD2.F32 R113, -RZ, R113.H1_H1 ;  /* 0x30000071ff717230 */ /* 0x000fc40000004100 */
[----:B------:R-:W-:Y:S02]  /*2150*/  HADD2.F32 R114, -RZ, R9.H1_H1 ;  /* 0x30000009ff727230 */ /* 0x000fe40000004100 */
[----:B------:R-:W-:Y:S02]  /*2160*/  HADD2.F32 R126, -RZ, R10.H0_H0 ;  /* 0x2000000aff7e7230 */ /* 0x000fe40000004100 */
[----:B------:R-:W-:Y:S02]  /*2170*/  HADD2.F32 R112, -RZ, R112.H1_H1 ;  /* 0x30000070ff707230 */ /* 0x000fe40000004100 */
[----:B------:R-:W-:Y:S01]  /*2180*/  FADD.FTZ R113, R114, R113 ;  /* 0x0000007172717221 */ /* 0x000fe20000010000 */
[----:B------:R-:W-:Y:S02]  /*2190*/  HADD2.F32 R109, -RZ, R8.H1_H1 ;  /* 0x30000008ff6d7230 */ /* 0x000fe40000004100 */
        /* <DEDUP_REMOVED lines=32> */
.L_x_16579:
[----:B------:R-:W0:Y:S02]  /*23a0*/  @P4 LDC.64 R112, c[0x0][0x3a8] ;  /* 0x0000ea00ff704b82 */ /* 0x000e240000000a00 */
[C---:B0-----:R-:W-:Y:S01]  /*23b0*/  @P4 IMAD.WIDE.U32 R112, R0.reuse, 0x10, R112 ;  /* 0x0000001000704825 */ /* 0x041fe200078e0070 */
[----:B------:R-:W-:-:S04]  /*23c0*/  IADD3 R0, PT, PT, R0, 0x20, RZ ;  /* 0x0000002000007810 */ /* 0x000fc80007ffe0ff */
[----:B------:R0:W-:Y:S03]  /*23d0*/  @P4 STG.E.128 desc[UR6][R112.64], R108 ;  /* 0x0000006c70004986 */ /* 0x0001e6000c101d06 */
.L_x_16576:
[----:B------:R-:W-:Y:S05]  /*23e0*/  BSYNC.RECONVERGENT B0 ;  /* 0x0000000000007941 */ /* 0x000fea0003800200 */
.L_x_16575:
        /* <DEDUP_REMOVED lines=32> */
.L_x_16584:
        /* <DEDUP_REMOVED lines=29> */
.L_x_16583:
        /* <DEDUP_REMOVED lines=32> */
.L_x_16586:
        /* <DEDUP_REMOVED lines=44> */
.L_x_16585:
[----:B------:R-:W0:Y:S02]  /*2c80*/  @P4 LDC.64 R112, c[0x0][0x3a8] ;  /* 0x0000ea00ff704b82 */ /* 0x000e240000000a00 */
[C---:B0-----:R-:W-:Y:S01]  /*2c90*/  @P4 IMAD.WIDE.U32 R112, R0.reuse, 0x10, R112 ;  /* 0x0000001000704825 */ /* 0x041fe200078e0070 */
[----:B------:R-:W-:-:S04]  /*2ca0*/  IADD3 R0, PT, PT, R0, 0x20, RZ ;  /* 0x0000002000007810 */ /* 0x000fc80007ffe0ff */
[----:B------:R0:W-:Y:S03]  /*2cb0*/  @P4 STG.E.128 desc[UR6][R112.64], R108 ;  /* 0x0000006c70004986 */ /* 0x0001e6000c101d06 */
.L_x_16582:
[----:B------:R-:W-:Y:S05]  /*2cc0*/  BSYNC.RECONVERGENT B0 ;  /* 0x0000000000007941 */ /* 0x000fea0003800200 */
.L_x_16581:
        /* <DEDUP_REMOVED lines=32> */
.L_x_16590:
        /* <DEDUP_REMOVED lines=29> */
.L_x_16589:
        /* <DEDUP_REMOVED lines=32> */
.L_x_16592:
        /* <DEDUP_REMOVED lines=44> */
.L_x_16591:
[----:B------:R-:W0:Y:S02]  /*3560*/  @P4 LDC.64 R112, c[0x0][0x3a8] ;  /* 0x0000ea00ff704b82 */ /* 0x000e240000000a00 */
[C---:B0-----:R-:W-:Y:S01]  /*3570*/  @P4 IMAD.WIDE.U32 R112, R0.reuse, 0x10, R112 ;  /* 0x0000001000704825 */ /* 0x041fe200078e0070 */
[----:B------:R-:W-:-:S04]  /*3580*/  IADD3 R0, PT, PT, R0, 0x20, RZ ;  /* 0x0000002000007810 */ /* 0x000fc80007ffe0ff */
[----:B------:R0:W-:Y:S03]  /*3590*/  @P4 STG.E.128 desc[UR6][R112.64], R108 ;  /* 0x0000006c70004986 */ /* 0x0001e6000c101d06 */
.L_x_16588:
[----:B------:R-:W-:Y:S05]  /*35a0*/  BSYNC.RECONVERGENT B0 ;  /* 0x0000000000007941 */ /* 0x000fea0003800200 */
.L_x_16587:
        /* <DEDUP_REMOVED lines=32> */
.L_x_16596:
        /* <DEDUP_REMOVED lines=9> */
[----:B------:R-:W-:Y:S02]  /*3840*/  HADD2.F32 R113, -RZ, R113.H1_H1 ;  /* 0x30000071ff717230 */ /* 0x000fe40000004100 */
        /* <DEDUP_REMOVED lines=19> */
.L_x_16595:
        /* <DEDUP_REMOVED lines=32> */
.L_x_16598:
[----:B-----5:R-:W-:Y:S02]  /*3b80*/  HADD2.F32 R108, -RZ, R112.H0_H0 ;  /* 0x20000070ff6c7230 */ /* 0x020fe40000004100 */
        /* <DEDUP_REMOVED lines=9> */
[----:B------:R-:W-:Y:S01]  /*3c20*/  FADD.FTZ R110, R111, R110 ;  /* 0x0000006e6f6e7221 */ /* 0x000fe20000010000 */
[----:B------:R-:W-:Y:S02]  /*3c30*/  HADD2.F32 R119, -RZ, R114.H1_H1 ;  /* 0x30000072ff777230 */ /* 0x000fe40000004100 */
[----:B------:R-:W-:Y:S02]  /*3c40*/  HADD2.F32 R122, -RZ, R115.H0_H0 ;  /* 0x20000073ff7a7230 */ /* 0x000fe40000004100 */
[----:B------:R-:W-:Y:S01]  /*3c50*/  FADD.FTZ R118, R118, R117 ;  /* 0x0000007576767221 */ /* 0x000fe20000010000 */
[----:B------:R-:W-:-:S02]  /*3c60*/  HADD2.F32 R120, -RZ, R10.H1_H1 ;  /* 0x3000000aff787230 */ /* 0x000fc40000004100 */
        /* <DEDUP_REMOVED lines=29> */
.L_x_16597:
[----:B------:R-:W0:Y:S02]  /*3e40*/  @P4 LDC.64 R112, c[0x0][0x3a8] ;  /* 0x0000ea00ff704b82 */ /* 0x000e240000000a00 */
[----:B0-----:R-:W-:-:S05]  /*3e50*/  @P4 IMAD.WIDE.U32 R112, R0, 0x10, R112 ;  /* 0x0000001000704825 */ /* 0x001fca00078e0070 */
[----:B------:R0:W-:Y:S02]  /*3e60*/  @P4 STG.E.128 desc[UR6][R112.64], R108 ;  /* 0x0000006c70004986 */ /* 0x0001e4000c101d06 */
.L_x_16594:
[----:B------:R-:W-:Y:S05]  /*3e70*/  BSYNC.RECONVERGENT B0 ;  /* 0x0000000000007941 */ /* 0x000fea0003800200 */
.L_x_16593:
[----:B------:R-:W-:Y:S01]  /*3e80*/  FADD.FTZ R0, RZ, R134 ;  /* 0x00000086ff007221 */ /* 0x000fe20000010000 */
[C---:B------:R-:W-:Y:S01]  /*3e90*/  ISETP.GE.U32.AND P5, PT, R3.reuse, 0x20, PT ;  /* 0x000000200300780c */ /* 0x040fe20003fa6070 */
[----:B------:R-:W1:Y:S01]  /*3ea0*/  S2R R168, SR_TID.X ;  /* 0x0000000000a87919 */ /* 0x000e620000002100 */
[----:B------:R-:W-:Y:S01]  /*3eb0*/  ISETP.GT.U32.AND P3, PT, R3, 0x3f, PT ;  /* 0x0000003f0300780c */ /* 0x000fe20003f64070 */
[----:B------:R-:W-:Y:S01]  /*3ec0*/  FADD.FTZ R0, R137, R0 ;  /* 0x0000000089007221 */ /* 0x000fe20000010000 */
[C---:B------:R-:W-:Y:S01]  /*3ed0*/  ISETP.GT.U32.AND P2, PT, R3.reuse, 0x5f, PT ;  /* 0x0000005f0300780c */ /* 0x040fe20003f44070 */
[----:B------:R-:W-:Y:S01]  /*3ee0*/  UMOV UR4, 0xffffffff ;  /* 0xffffffff00047882 */ /* 0x000fe20000000000 */
[----:B------:R-:W-:Y:S01]  /*3ef0*/  ISETP.GT.U32.AND P1, PT, R3, 0x7f, PT ;  /* 0x0000007f0300780c */ /* 0x000fe20003f24070 */
[----:B0-----:R-:W-:Y:S01]  /*3f00*/  FADD.FTZ R113, R135, R0 ;  /* 0x0000000087717221 */ /* 0x001fe20000010000 */
        /* <DEDUP_REMOVED lines=171> */
.L_x_16624:
        /* <DEDUP_REMOVED lines=42> */
[----:B------:R-:W-:Y:S01]  /*4c60*/  F2FP.F16.F32.PACK_AB R112, R113, R112 ;  /* 0x000000707170723e */ /* 0x000fe200000000ff */
[----:B0-----:R-:W-:Y:S01]  /*4c70*/  IMAD.WIDE.U32 R166, R123, 0x10, R166 ;  /* 0x000000107ba67825 */ /* 0x001fe200078e00a6 */
[----:B------:R-:W-:-:S02]  /*4c80*/  F2FP.F16.F32.PACK_AB R114, R115, R114 ;  /* 0x000000727372723e */ /* 0x000fc400000000ff */
[----:B------:R-:W-:Y:S02]  /*4c90*/  F2FP.F16.F32.PACK_AB R113, R170, R169 ;  /* 0x000000a9aa71723e */ /* 0x000fe400000000ff */
[----:B------:R-:W-:Y:S02]  /*4ca0*/  F2FP.F16.F32.PACK_AB R115, R174, R177 ;  /* 0x000000b1ae73723e */ /* 0x000fe400000000ff */
[----:B------:R-:W-:-:S03]  /*4cb0*/  IADD3 R123, PT, PT, R123, 0x20, RZ ;  /* 0x000000207b7b7810 */ /* 0x000fc60007ffe0ff */
[----:B------:R0:W-:Y:S04]  /*4cc0*/  STG.E.128 desc[UR6][R166.64], R112 ;  /* 0x00000070a6007986 */ /* 0x0001e8000c101d06 */
.L_x_16601:
[----:B------:R-:W-:Y:S05]  /*4cd0*/  BSYNC.RECONVERGENT B0 ;  /* 0x0000000000007941 */ /* 0x000fea0003800200 */
.L_x_16600:
        /* <DEDUP_REMOVED lines=35> */
.L_x_16603:
[----:B------:R-:W-:Y:S05]  /*4f10*/  BSYNC.RECONVERGENT B0 ;  /* 0x0000000000007941 */ /* 0x000fea0003800200 */
.L_x_16602:
        /* <DEDUP_REMOVED lines=35> */
.L_x_16605:
[----:B------:R-:W-:Y:S05]  /*5150*/  BSYNC.RECONVERGENT B0 ;  /* 0x0000000000007941 */ /* 0x000fea0003800200 */
.L_x_16604:
        /* <DEDUP_REMOVED lines=35> */
.L_x_16607:
[----:B------:R-:W-:Y:S05]  /*5390*/  BSYNC.RECONVERGENT B0 ;  /* 0x0000000000007941 */ /* 0x000fea0003800200 */
.L_x_16606:
        /* <DEDUP_REMOVED lines=35> */
.L_x_16609:
[----:B------:R-:W-:Y:S05]  /*55d0*/  BSYNC.RECONVERGENT B0 ;  /* 0x0000000000007941 */ /* 0x000fea0003800200 */
.L_x_16608:
        /* <DEDUP_REMOVED lines=29> */
[----:B------:R-:W-:-:S02]  /*57b0*/  F2FP.F16.F32.PACK_AB R115, R172, R115 ;  /* 0x00000073ac73723e */ /* 0x000fc400000000ff */
[----:B------:R-:W-:Y:S02]  /*57c0*/  F2FP.F16.F32.PACK_AB R114, R170, R173 ;  /* 0x000000adaa72723e */ /* 0x000fe400000000ff */
[----:B------:R-:W-:Y:S02]  /*57d0*/  F2FP.F16.F32.PACK_AB R113, R171, R168 ;  /* 0x000000a8ab71723e */ /* 0x000fe400000000ff */
[----:B------:R-:W-:-:S05]  /*57e0*/  F2FP.F16.F32.PACK_AB R112, R169, R0 ;  /* 0x00000000a970723e */ /* 0x000fca00000000ff */
[----:B------:R0:W-:Y:S02]  /*57f0*/  STG.E.128 desc[UR6][R166.64], R112 ;  /* 0x00000070a6007986 */ /* 0x0001e4000c101d06 */
.L_x_16611:
[----:B------:R-:W-:Y:S05]  /*5800*/  BSYNC.RECONVERGENT B0 ;  /* 0x0000000000007941 */ /* 0x000fea0003800200 */
.L_x_16610:
[----:B01234-:R-:W0:Y:S02]  /*5810*/  LDC.64 R112, c[0x0][0x380] ;  /* 0x0000e000ff707b82 */ /* 0x01fe240000000a00 */
[----:B0-----:R-:W-:-:S04]  /*5820*/  LEA R116, R112, R116, 0x2 ;  /* 0x0000007470747211 */ /* 0x001fc800078e10ff */
[----:B------:R-:W-:-:S13]  /*5830*/  ISETP.GE.AND P0, PT, R116, R113, PT ;  /* 0x000000717400720c */ /* 0x000fda0003f06270 */
[----:B------:R-:W-:Y:S05]  /*5840*/  @!P0 BRA `(.L_x_16612) ;  /* 0xffffffb0004c8947 */ /* 0x000fea000383ffff */
[----:B------:R-:W-:Y:S05]  /*5850*/  EXIT ;  /* 0x000000000000794d */ /* 0x000fea0003800000 */
.L_x_16599:
        /* <DEDUP_REMOVED lines=8> */
.L_x_16614:
[----:B------:R-:W-:Y:S05]  /*58e0*/  BSYNC B0 ;  /* 0x0000000000007941 */ /* 0x000fea0003800000 */
.L_x_16613:
        /* <DEDUP_REMOVED lines=9> */
.L_x_16615:
[----:B------:R-:W-:Y:S01]  /*5980*/  HFMA2 R172, -RZ, RZ, 0, 2.384185791015625e-07 ;  /* 0x00000004ffac7431 */ /* 0x000fe200000001ff */
[----:B------:R-:W-:-:S05]  /*5990*/  MOV R113, R169 ;  /* 0x000000a900717202 */ /* 0x000fca0000000f00 */
[----:B------:R-:W-:-:S05]  /*59a0*/  FADD.FTZ R115, R114, R113 ;  /* 0x0000007172737221 */ /* 0x000fca0000010000 */
[----:B------:R-:W-:-:S07]  /*59b0*/  MOV R171, R115 ;  /* 0x0000007300ab7202 */ /* 0x000fce0000000f00 */
[----:B------:R-:W-:Y:S05]  /*59c0*/  WARPSYNC.COLLECTIVE R170, `(.L_x_16616) ;  /* 0x00000000aa087348 */ /* 0x000fea0003c00000 */
[----:B------:R0:W1:Y:S02]  /*59d0*/  SHFL.BFLY P6, R169, R171, R172, R173 ;  /* 0x0c0000acaba97389 */ /* 0x00006400000c00ad */
[----:B01----:R-:W-:Y:S05]  /*59e0*/  ENDCOLLECTIVE ;  /* 0x000000000000791b */ /* 0x003fea0003800000 */
.L_x_16616:
[----:B------:R-:W-:Y:S01]  /*59f0*/  HFMA2 R172, -RZ, RZ, 0, 4.76837158203125e-07 ;  /* 0x00000008ffac7431 */ /* 0x000fe200000001ff */
[----:B------:R-:W-:-:S05]  /*5a00*/  MOV R112, R169 ;  /* 0x000000a900707202 */ /* 0x000fca0000000f00 */
[----:B------:R-:W-:-:S05]  /*5a10*/  FADD.FTZ R166, R115, R112 ;  /* 0x0000007073a67221 */ /* 0x000fca0000010000 */
[----:B------:R-:W-:-:S07]  /*5a20*/  MOV R171, R166 ;  /* 0x000000a600ab7202 */ /* 0x000fce0000000f00 */
[----:B------:R-:W-:Y:S05]  /*5a30*/  WARPSYNC.COLLECTIVE R170, `(.L_x_16617) ;  /* 0x00000000aa087348 */ /* 0x000fea0003c00000 */
[----:B------:R0:W1:Y:S02]  /*5a40*/  SHFL.BFLY P6, R169, R171, R172, R173 ;  /* 0x0c0000acaba97389 */ /* 0x00006400000c00ad */
[----:B01----:R-:W-:Y:S05]  /*5a50*/  ENDCOLLECTIVE ;  /* 0x000000000000791b */ /* 0x003fea0003800000 */
.L_x_16617:
        /* <DEDUP_REMOVED lines=8> */
.L_x_16618:
        /* <DEDUP_REMOVED lines=106> */
.L_x_16619:
[----:B------:R-:W-:Y:S01]  /*6180*/  HFMA2 R172, -RZ, RZ, 0, 1.1920928955078125e-07 ;  /* 0x00000002ffac7431 */ /* 0x000fe200000001ff */
[----:B------:R-:W-:-:S05]  /*6190*/  MOV R115, R169 ;  /* 0x000000a900737202 */ /* 0x000fca0000000f00 */
[----:B------:R-:W-:-:S05]  /*61a0*/  FADD.FTZ R115, R0, R115 ;  /* 0x0000007300737221 */ /* 0x000fca0000010000 */
[----:B------:R-:W-:-:S07]  /*61b0*/  MOV R171, R115 ;  /* 0x0000007300ab7202 */ /* 0x000fce0000000f00 */
[----:B------:R-:W-:Y:S05]  /*61c0*/  WARPSYNC.COLLECTIVE R170, `(.L_x_16620) ;  /* 0x00000000aa087348 */ /* 0x000fea0003c00000 */
[----:B------:R0:W1:Y:S02]  /*61d0*/  SHFL.BFLY P6, R169, R171, R172, R173 ;  /* 0x0c0000acaba97389 */ /* 0x00006400000c00ad */
[----:B01----:R-:W-:Y:S05]  /*61e0*/  ENDCOLLECTIVE ;  /* 0x000000000000791b */ /* 0x003fea0003800000 */
.L_x_16620:
[----:B------:R-:W-:Y:S01]  /*61f0*/  HFMA2 R172, -RZ, RZ, 0, 2.384185791015625e-07 ;  /* 0x00000004ffac7431 */ /* 0x000fe200000001ff */
[----:B------:R-:W-:-:S05]  /*6200*/  MOV R114, R169 ;  /* 0x000000a900727202 */ /* 0x000fca0000000f00 */
[----:B------:R-:W-:-:S05]  /*6210*/  FADD.FTZ R114, R115, R114 ;  /* 0x0000007273727221 */ /* 0x000fca0000010000 */
[----:B------:R-:W-:-:S07]  /*6220*/  MOV R171, R114 ;  /* 0x0000007200ab7202 */ /* 0x000fce0000000f00 */
[----:B------:R-:W-:Y:S05]  /*6230*/  WARPSYNC.COLLECTIVE R170, `(.L_x_16621) ;  /* 0x00000000aa087348 */ /* 0x000fea0003c00000 */
[----:B------:R0:W1:Y:S02]  /*6240*/  SHFL.BFLY P6, R169, R171, R172, R173 ;  /* 0x0c0000acaba97389 */ /* 0x00006400000c00ad */
[----:B01----:R-:W-:Y:S05]  /*6250*/  ENDCOLLECTIVE ;  /* 0x000000000000791b */ /* 0x003fea0003800000 */
.L_x_16621:
[----:B------:R-:W-:Y:S01]  /*6260*/  HFMA2 R172, -RZ, RZ, 0, 4.76837158203125e-07 ;  /* 0x00000008ffac7431 */ /* 0x000fe200000001ff */
[----:B------:R-:W-:-:S05]  /*6270*/  MOV R167, R169 ;  /* 0x000000a900a77202 */ /* 0x000fca0000000f00 */
[----:B------:R-:W-:-:S05]  /*6280*/  FADD.FTZ R167, R114, R167 ;  /* 0x000000a772a77221 */ /* 0x000fca0000010000 */
[----:B------:R-:W-:-:S07]  /*6290*/  MOV R171, R167 ;  /* 0x000000a700ab7202 */ /* 0x000fce0000000f00 */
[----:B------:R-:W-:Y:S05]  /*62a0*/  WARPSYNC.COLLECTIVE R170, `(.L_x_16622) ;  /* 0x00000000aa087348 */ /* 0x000fea0003c00000 */
[----:B------:R0:W1:Y:S02]  /*62b0*/  SHFL.BFLY P6, R169, R171, R172, R173 ;  /* 0x0c0000acaba97389 */ /* 0x00006400000c00ad */
[----:B01----:R-:W-:Y:S05]  /*62c0*/  ENDCOLLECTIVE ;  /* 0x000000000000791b */ /* 0x003fea0003800000 */
.L_x_16622:
[----:B------:R-:W-:Y:S01]  /*62d0*/  HFMA2 R172, -RZ, RZ, 0, 9.5367431640625e-07 ;  /* 0x00000010ffac7431 */ /* 0x000fe200000001ff */
[----:B------:R-:W-:-:S05]  /*62e0*/  MOV R166, R169 ;  /* 0x000000a900a67202 */ /* 0x000fca0000000f00 */
[----:B------:R-:W-:-:S05]  /*62f0*/  FADD.FTZ R166, R167, R166 ;  /* 0x000000a6a7a67221 */ /* 0x000fca0000010000 */
[----:B------:R-:W-:-:S07]  /*6300*/  MOV R171, R166 ;  /* 0x000000a600ab7202 */ /* 0x000fce0000000f00 */
[----:B------:R-:W-:Y:S05]  /*6310*/  WARPSYNC.COLLECTIVE R170, `(.L_x_16623) ;  /* 0x00000000aa087348 */ /* 0x000fea0003c00000 */
[----:B------:R0:W1:Y:S02]  /*6320*/  SHFL.BFLY P6, R169, R171, R172, R173 ;  /* 0x0c0000acaba97389 */ /* 0x00006400000c00ad */
[----:B01----:R-:W-:Y:S05]  /*6330*/  ENDCOLLECTIVE ;  /* 0x000000000000791b */ /* 0x003fea0003800000 */
.L_x_16623:
[----:B------:R-:W-:Y:S05]  /*6340*/  BRA `(.L_x_16624) ;  /* 0xffffffe4009c7947 */ /* 0x000fea000383ffff */
.L_x_16625:
        /* <DEDUP_REMOVED lines=11> */
.L_x_33286:


//--------------------- .text._ZN10layer_norm31ln_parallel_residual_fwd_kernelINS_13Kernel_traitsIf6__halfS2_S2_fjLj1536ELj1ELj4ELj1ELj16ENS_18Kernel_traits_baseILj1536EfS2_S2_S2_fjLj128EEEEELb0ELb1ELb1EEEvNS_9FwdParamsE --------------------------
	.section	.text._ZN10layer_norm31ln_parallel_residual_fwd_kernelINS_13Kernel_traitsIf6__halfS2_S2_fjLj1536ELj1ELj4ELj1ELj16ENS_18Kernel_traits_baseILj1536EfS2_S2_S2_fjLj128EEEEELb0ELb1ELb1EEEvNS_9FwdParamsE,"ax",@progbits
	.align	128
        .global         _ZN10layer_norm31ln_parallel_residual_fwd_kernelINS_13Kernel_traitsIf6__halfS2_S2_fjLj1536ELj1ELj4ELj1ELj16ENS_18Kernel_traits_baseILj1536EfS2_S2_S2_fjLj128EEEEELb0ELb1ELb1EEEvNS_9FwdParamsE
        .type           _ZN10layer_norm31ln_parallel_residual_fwd_kernelINS_13Kernel_traitsIf6__halfS2_S2_fjLj1536ELj1ELj4ELj1ELj16ENS_18Kernel_traits_baseILj1536EfS2_S2_S2_fjLj128EEEEELb0ELb1ELb1EEEvNS_9FwdParamsE,@function
        .size           _ZN10layer_norm31ln_parallel_residual_fwd_kernelINS_13Kernel_traitsIf6__halfS2_S2_fjLj1536ELj1ELj4ELj1ELj16ENS_18Kernel_traits_baseILj1536EfS2_S2_S2_fjLj128EEEEELb0ELb1ELb1EEEvNS_9FwdParamsE,(.L_x_33287 - _ZN10layer_norm31ln_parallel_residual_fwd_kernelINS_13Kernel_traitsIf6__halfS2_S2_fjLj1536ELj1ELj4ELj1ELj16ENS_18Kernel_traits_baseILj1536EfS2_S2_S2_fjLj128EEEEELb0ELb1ELb1EEEvNS_9FwdParamsE)
        .other          _ZN10layer_norm31ln_parallel_residual_fwd_kernelINS_13Kernel_traitsIf6__halfS2_S2_fjLj1536ELj1ELj4ELj1ELj16ENS_18Kernel_traits_baseILj1536EfS2_S2_S2_fjLj128EEEEELb0ELb1ELb1EEEvNS_9FwdParamsE,@"STO_CUDA_ENTRY STV_DEFAULT"
_ZN10layer_norm31ln_parallel_residual_fwd_kernelINS_13Kernel_traitsIf6__halfS2_S2_fjLj1536ELj1ELj4ELj1ELj16ENS_18Kernel_traits_baseILj1536EfS2_S2_S2_fjLj128EEEEELb0ELb1ELb1EEEvNS_9FwdParamsE:
.text._ZN10layer_norm31ln_parallel_residual_fwd_kernelINS_13Kernel_traitsIf6__halfS2_S2_fjLj1536ELj1ELj4ELj1ELj16ENS_18Kernel_traits_baseILj1536EfS2_S2_S2_fjLj128EEEEELb0ELb1ELb1EEEvNS_9FwdParamsE:
        /* <DEDUP_REMOVED lines=45> */
.L_x_16626:
        /* <DEDUP_REMOVED lines=38> */
.L_x_16627:
        /* <DEDUP_REMOVED lines=10> */
.L_x_16653:
        /* <DEDUP_REMOVED lines=11> */
[----:B0-----:R-:W-:Y:S01]  /*0680*/  UISETP.NE.U32.AND UP0, UPT, UR10, URZ, UPT ;  /* 0x000000ff0a00728c */ /* 0x001fe2000bf05070 */
[----:B-1----:R-:W-:-:S04]  /*0690*/  @P1 IMAD.WIDE.U32 R120, R119, 0x10, R120 ;  /* 0x0000001077781825 */ /* 0x002fc800078e0078 */
[----:B--2---:R-:W-:Y:S01]  /*06a0*/  @P2 IMAD.WIDE.U32 R122, R119, 0x10, R122 ;  /* 0x00000010777a2825 */ /* 0x004fe200078e007a */
        /* <DEDUP_REMOVED lines=8> */
[--C-:B------:R-:W-:Y:S02]  /*0730*/  HADD2.F32 R120, -RZ, R115.reuse.H0_H0 ;  /* 0x20000073ff787230 */ /* 0x100fe40000004100 */
        /* <DEDUP_REMOVED lines=12> */
[----:B------:R-:W-:Y:S02]  /*0800*/  HADD2.F32 R7, -RZ, R13.H0_H0 ;  /* 0x2000000dff077230 */ /* 0x000fe40000004100 */
        /* <DEDUP_REMOVED lines=29> */
.L_x_16629:
[----:B-----5:R-:W-:Y:S02]  /*09e0*/  HADD2.F32 R118, -RZ, R112.H0_H0 ;  /* 0x20000070ff767230 */ /* 0x020fe40000004100 */
        /* <DEDUP_REMOVED lines=28> */
.L_x_16628:
[----:B------:R-:W-:Y:S05]  /*0bb0*/  @!P2 BRA `(.L_x_16631) ;  /* 0x000000000074a947 */ /* 0x000fea0003800000 */
        /* <DEDUP_REMOVED lines=29> */
.L_x_16631:
        /* <DEDUP_REMOVED lines=8> */
.L_x_16630:
        /* <DEDUP_REMOVED lines=20> */
[----:B------:R-:W-:Y:S02]  /*0f50*/  HADD2.F32 R132, -RZ, R139.H0_H0 ;  /* 0x2000008bff847230 */ /* 0x000fe40000004100 */
[--C-:B------:R-:W-:Y:S02]  /*0f60*/  HADD2.F32 R126, -RZ, R136.reuse.H0_H0 ;  /* 0x20000088ff7e7230 */ /* 0x100fe40000004100 */
[----:B------:R-:W-:Y:S02]  /*0f70*/  HADD2.F32 R133, -RZ, R136.H1_H1 ;  /* 0x30000088ff857230 */ /* 0x000fe40000004100 */
[----:B------:R-:W-:-:S02]  /*0f80*/  HADD2.F32 R130, -RZ, R138.H0_H0 ;  /* 0x2000008aff827230 */ /* 0x000fc40000004100 */
[----:B------:R-:W-:Y:S02]  /*0f90*/  HADD2.F32 R137, -RZ, R138.H1_H1 ;  /* 0x3000008aff897230 */ /* 0x000fe40000004100 */
[----:B------:R-:W-:Y:S01]  /*0fa0*/  HADD2.F32 R139, -RZ, R139.H1_H1 ;  /* 0x3000008bff8b7230 */ /* 0x000fe20000004100 */
[----:B------:R-:W-:Y:S06]  /*0fb0*/  BRA `(.L_x_16634) ;  /* 0x0000000400a47947 */ /* 0x000fec0003800000 */
.L_x_16633:
[----:B-----5:R-:W-:Y:S02]  /*0fc0*/  HADD2.F32 R126, -RZ, R136.H0_H0 ;  /* 0x20000088ff7e7230 */ /* 0x020fe40000004100 */
[----:B------:R-:W-:Y:S02]  /*0fd0*/  HADD2.F32 R5, -RZ, R8.H0_H0 ;  /* 0x20000008ff057230 */ /* 0x000fe40000004100 */
[--C-:B------:R-:W-:Y:S02]  /*0fe0*/  HADD2.F32 R128, -RZ, R137.reuse.H0_H0 ;  /* 0x20000089ff807230 */ /* 0x100fe40000004100 */
[----:B------:R-:W-:Y:S02]  /*0ff0*/  HADD2.F32 R135, -RZ, R137.H1_H1 ;  /* 0x30000089ff877230 */ /* 0x000fe40000004100 */
[----:B------:R-:W-:Y:S01]  /*1000*/  FADD.FTZ R126, R5, R126 ;  /* 0x0000007e057e7221 */ /* 0x000fe20000010000 */
[----:B------:R-:W-:Y:S02]  /*1010*/  HADD2.F32 R132, -RZ, R139.H0_H0 ;  /* 0x2000008bff847230 */ /* 0x000fe40000004100 */
[----:B------:R-:W-:-:S02]  /*1020*/  HADD2.F32 R133, -RZ, R136.H1_H1 ;  /* 0x30000088ff857230 */ /* 0x000fc40000004100 */
[--C-:B------:R-:W-:Y:S02]  /*1030*/  HADD2.F32 R130, -RZ, R138.reuse.H0_H0 ;  /* 0x2000008aff827230 */ /* 0x100fe40000004100 */
        /* <DEDUP_REMOVED lines=21> */
.L_x_16632:
[----:B------:R-:W-:-:S04]  /*1190*/  UISETP.NE.U32.AND UP1, UPT, UR8, URZ, UPT ;  /* 0x000000ff0800728c */ /* 0x000fc8000bf25070 */
[----:B------:R-:W-:-:S09]  /*11a0*/  UISETP.NE.AND.EX UP1, UPT, UR9, URZ, UPT, UP1 ;  /* 0x000000ff0900728c */ /* 0x000fd2000bf25310 */
[----:B------:R-:W-:Y:S05]  /*11b0*/  BRA.U UP1, `(.L_x_16635) ;  /* 0x0000000101747547 */ /* 0x000fea000b800000 */
        /* <DEDUP_REMOVED lines=29> */
.L_x_16635:
        /* <DEDUP_REMOVED lines=12> */
[----:B------:R-:W-:Y:S02]  /*1450*/  HADD2.F32 R112, -RZ, R138.H0_H0 ;  /* 0x2000008aff707230 */ /* 0x000fe40000004100 */
[----:B------:R-:W-:-:S02]  /*1460*/  HADD2.F32 R113, -RZ, R14.H0_H0 ;  /* 0x2000000eff717230 */ /* 0x000fc40000004100 */
[----:B------:R-:W-:Y:S01]  /*1470*/  FADD.FTZ R139, R126, R139 ;  /* 0x0000008b7e8b7221 */ /* 0x000fe20000010000 */
[----:B------:R-:W-:Y:S02]  /*1480*/  HADD2.F32 R5, -RZ, R8.H0_H0 ;  /* 0x20000008ff057230 */ /* 0x000fe40000004100 */
[----:B------:R-:W-:Y:S02]  /*1490*/  HADD2.F32 R7, -RZ, R9.H0_H0 ;  /* 0x20000009ff077230 */ /* 0x000fe40000004100 */
[----:B------:R-:W-:Y:S01]  /*14a0*/  FADD.FTZ R112, R113, R112 ;  /* 0x0000007071707221 */ /* 0x000fe20000010000 */
[----:B------:R-:W-:Y:S02]  /*14b0*/  HADD2.F32 R137, -RZ, R137.H1_H1 ;  /* 0x30000089ff897230 */ /* 0x000fe40000004100 */
[----:B------:R-:W-:Y:S01]  /*14c0*/  FADD.FTZ R126, R5, R0 ;  /* 0x00000000057e7221 */ /* 0x000fe20000010000 */
        /* <DEDUP_REMOVED lines=24> */
.L_x_16634:
        /* <DEDUP_REMOVED lines=14> */
[----:B0----5:R-:W-:Y:S02]  /*1730*/  HADD2.F32 R140, -RZ, R151.H0_H0 ;  /* 0x20000097ff8c7230 */ /* 0x021fe40000004100 */
[--C-:B------:R-:W-:Y:S02]  /*1740*/  HADD2.F32 R134, -RZ, R148.reuse.H0_H0 ;  /* 0x20000094ff867230 */ /* 0x100fe40000004100 */
[----:B------:R-:W-:Y:S02]  /*1750*/  HADD2.F32 R143, -RZ, R148.H1_H1 ;  /* 0x30000094ff8f7230 */ /* 0x000fe40000004100 */
[--C-:B------:R-:W-:Y:S02]  /*1760*/  HADD2.F32 R136, -RZ, R149.reuse.H0_H0 ;  /* 0x20000095ff887230 */ /* 0x100fe40000004100 */
[----:B------:R-:W-:Y:S02]  /*1770*/  HADD2.F32 R145, -RZ, R149.H1_H1 ;  /* 0x30000095ff917230 */ /* 0x000fe40000004100 */
[----:B------:R-:W-:-:S02]  /*1780*/  HADD2.F32 R138, -RZ, R150.H0_H0 ;  /* 0x20000096ff8a7230 */ /* 0x000fc40000004100 */
[----:B------:R-:W-:Y:S02]  /*1790*/  HADD2.F32 R147, -RZ, R150.H1_H1 ;  /* 0x30000096ff937230 */ /* 0x000fe40000004100 */
[----:B------:R-:W-:Y:S01]  /*17a0*/  HADD2.F32 R151, -RZ, R151.H1_H1 ;  /* 0x30000097ff977230 */ /* 0x000fe20000004100 */
[----:B------:R-:W-:Y:S06]  /*17b0*/  BRA `(.L_x_16638) ;  /* 0x00000004009c7947 */ /* 0x000fec0003800000 */
.L_x_16637:
[----:B-----5:R-:W-:Y:S02]  /*17c0*/  HADD2.F32 R134, -RZ, R148.H0_H0 ;  /* 0x20000094ff867230 */ /* 0x020fe40000004100 */
[----:B0-----:R-:W-:Y:S02]  /*17d0*/  HADD2.F32 R5, -RZ, R8.H0_H0 ;  /* 0x20000008ff057230 */ /* 0x001fe40000004100 */
[----:B------:R-:W-:Y:S02]  /*17e0*/  HADD2.F32 R140, -RZ, R151.H0_H0 ;  /* 0x20000097ff8c7230 */ /* 0x000fe40000004100 */
[----:B------:R-:W-:Y:S02]  /*17f0*/  HADD2.F32 R143, -RZ, R148.H1_H1 ;  /* 0x30000094ff8f7230 */ /* 0x000fe40000004100 */
[----:B------:R-:W-:Y:S01]  /*1800*/  FADD.FTZ R134, R5, R134 ;  /* 0x0000008605867221 */ /* 0x000fe20000010000 */
[--C-:B------:R-:W-:Y:S02]  /*1810*/  HADD2.F32 R136, -RZ, R149.reuse.H0_H0 ;  /* 0x20000095ff887230 */ /* 0x100fe40000004100 */
        /* <DEDUP_REMOVED lines=23> */
.L_x_16636:
[----:B------:R-:W-:Y:S05]  /*1990*/  BRA.U UP1, `(.L_x_16639) ;  /* 0x0000000101747547 */ /* 0x000fea000b800000 */
        /* <DEDUP_REMOVED lines=29> */
.L_x_16639:
[----:B-----5:R-:W-:Y:S02]  /*1b70*/  HADD2.F32 R0, -RZ, R148.H0_H0 ;  /* 0x20000094ff007230 */ /* 0x020fe40000004100 */
[----:B0-----:R-:W-:Y:S02]  /*1b80*/  HADD2.F32 R5, -RZ, R12.H0_H0 ;  /* 0x2000000cff057230 */ /* 0x001fe40000004100 */
        /* <DEDUP_REMOVED lines=42> */
.L_x_16638:
        /* <DEDUP_REMOVED lines=23> */
.L_x_16641:
[----:B-----5:R-:W-:Y:S02]  /*1fa0*/  HADD2.F32 R142, -RZ, R112.H0_H0 ;  /* 0x20000070ff8e7230 */ /* 0x020fe40000004100 */
[----:B0-----:R-:W-:Y:S02]  /*1fb0*/  HADD2.F32 R5, -RZ, R8.H0_H0 ;  /* 0x20000008ff057230 */ /* 0x001fe40000004100 */
        /* <DEDUP_REMOVED lines=27> */
.L_x_16640:
[----:B------:R-:W-:Y:S05]  /*2170*/  BRA.U UP1, `(.L_x_16643) ;  /* 0x0000000101747547 */ /* 0x000fea000b800000 */
        /* <DEDUP_REMOVED lines=29> */
.L_x_16643:
[----:B-----5:R-:W-:Y:S02]  /*2350*/  HADD2.F32 R0, -RZ, R112.H0_H0 ;  /* 0x20000070ff007230 */ /* 0x020fe40000004100 */
[----:B0-----:R-:W-:Y:S02]  /*2360*/  HADD2.F32 R5, -RZ, R12.H0_H0 ;  /* 0x2000000cff057230 */ /* 0x001fe40000004100 */
[----:B------:R-:W-:Y:S02]  /*2370*/  HADD2.F32 R142, -RZ, R114.H0_H0 ;  /* 0x20000072ff8e7230 */ /* 0x000fe40000004100 */
[----:B------:R-:W-:Y:S02]  /*2380*/  HADD2.F32 R112, -RZ, R112.H1_H1 ;  /* 0x30000070ff707230 */ /* 0x000fe40000004100 */
[----:B------:R-:W-:Y:S01]  /*2390*/  FADD.FTZ R0, R5, R0 ;  /* 0x0000000005007221 */ /* 0x000fe20000010000 */
[----:B------:R-:W-:Y:S02]  /*23a0*/  HADD2.F32 R114, -RZ, R114.H1_H1 ;  /* 0x30000072ff727230 */ /* 0x000fe40000004100 */
[----:B------:R-:W-:-:S02]  /*23b0*/  HADD2.F32 R5, -RZ, R12.H1_H1 ;  /* 0x3000000cff057230 */ /* 0x000fc40000004100 */
[----:B------:R-:W-:Y:S02]  /*23c0*/  HADD2.F32 R149, -RZ, R14.H1_H1 ;  /* 0x3000000eff957230 */ /* 0x000fe40000004100 */
[--C-:B------:R-:W-:Y:S02]  /*23d0*/  HADD2.F32 R4, -RZ, R113.reuse.H0_H0 ;  /* 0x20000071ff047230 */ /* 0x100fe40000004100 */
[----:B------:R-:W-:Y:S01]  /*23e0*/  FADD.FTZ R112, R5, R112 ;  /* 0x0000007005707221 */ /* 0x000fe20000010000 */
[----:B------:R-:W-:Y:S02]  /*23f0*/  HADD2.F32 R113, -RZ, R113.H1_H1 ;  /* 0x30000071ff717230 */ /* 0x000fe40000004100 */
[----:B------:R-:W-:Y:S01]  /*2400*/  FADD.FTZ R114, R149, R114 ;  /* 0x0000007295727221 */ /* 0x000fe20000010000 */
[----:B------:R-:W-:Y:S02]  /*2410*/  HADD2.F32 R6, -RZ, R13.H1_H1 ;  /* 0x3000000dff067230 */ /* 0x000fe40000004100 */
[----:B------:R-:W-:-:S02]  /*2420*/  HADD2.F32 R144, -RZ, R115.H0_H0 ;  /* 0x20000073ff907230 */ /* 0x000fc40000004100 */
[----:B------:R-:W-:Y:S02]  /*2430*/  HADD2.F32 R148, -RZ, R115.H1_H1 ;  /* 0x30000073ff947230 */ /* 0x000fe40000004100 */
[----:B------:R-:W-:Y:S01]  /*2440*/  FADD.FTZ R6, R6, R113 ;  /* 0x0000007106067221 */ /* 0x000fe20000010000 */
[----:B------:R-:W-:Y:S02]  /*2450*/  HADD2.F32 R115, -RZ, R14.H0_H0 ;  /* 0x2000000eff737230 */ /* 0x000fe40000004100 */
        /* <DEDUP_REMOVED lines=27> */
.L_x_16642:
        /* <DEDUP_REMOVED lines=23> */
.L_x_16645:
        /* <DEDUP_REMOVED lines=29> */
.L_x_16644:
        /* <DEDUP_REMOVED lines=30> */
.L_x_16647:
        /* <DEDUP_REMOVED lines=44> */
.L_x_16646:
        /* <DEDUP_REMOVED lines=15> */
[----:B------:R-:W-:Y:S02]  /*2ee0*/  HADD2.F32 R117, -RZ, R112.H1_H1 ;  /* 0x30000070ff757230 */ /* 0x000fe40000004100 */
[--C-:B------:R-:W-:Y:S02]  /*2ef0*/  HADD2.F32 R158, -RZ, R114.reuse.H0_H0 ;  /* 0x20000072ff9e7230 */ /* 0x100fe40000004100 */
[----:B0-----:R-:W-:Y:S02]  /*2f00*/  HADD2.F32 R171, -RZ, R114.H1_H1 ;  /* 0x30000072ffab7230 */ /* 0x001fe40000004100 */
[----:B------:R-:W-:Y:S02]  /*2f10*/  HADD2.F32 R112, -RZ, R113.H0_H0 ;  /* 0x20000071ff707230 */ /* 0x000fe40000004100 */
[----:B------:R-:W-:-:S02]  /*2f20*/  HADD2.F32 R114, -RZ, R115.H0_H0 ;  /* 0x20000073ff727230 */ /* 0x000fc40000004100 */
[----:B------:R-:W-:Y:S02]  /*2f30*/  HADD2.F32 R113, -RZ, R113.H1_H1 ;  /* 0x30000071ff717230 */ /* 0x000fe40000004100 */
[----:B------:R-:W-:Y:S01]  /*2f40*/  HADD2.F32 R115, -RZ, R115.H1_H1 ;  /* 0x30000073ff737230 */ /* 0x000fe20000004100 */
[----:B------:R-:W-:Y:S06]  /*2f50*/  BRA `(.L_x_16650) ;  /* 0x00000004009c7947 */ /* 0x000fec0003800000 */
.L_x_16649:
[----:B-----5:R-:W-:Y:S02]  /*2f60*/  HADD2.F32 R116, -RZ, R112.H0_H0 ;  /* 0x20000070ff747230 */ /* 0x020fe40000004100 */
[----:B------:R-:W-:Y:S02]  /*2f70*/  HADD2.F32 R158, -RZ, R114.H0_H0 ;  /* 0x20000072ff9e7230 */ /* 0x000fe40000004100 */
[----:B0-----:R-:W-:Y:S02]  /*2f80*/  HADD2.F32 R5, -RZ, R8.H0_H0 ;  /* 0x20000008ff057230 */ /* 0x001fe40000004100 */
[----:B------:R-:W-:Y:S02]  /*2f90*/  HADD2.F32 R171, -RZ, R10.H0_H0 ;  /* 0x2000000affab7230 */ /* 0x000fe40000004100 */
[----:B------:R-:W-:Y:S02]  /*2fa0*/  HADD2.F32 R117, -RZ, R112.H1_H1 ;  /* 0x30000070ff757230 */ /* 0x000fe40000004100 */
[----:B------:R-:W-:Y:S01]  /*2fb0*/  FADD.FTZ R116, R5, R116 ;  /* 0x0000007405747221 */ /* 0x000fe20000010000 */
[----:B------:R-:W-:-:S02]  /*2fc0*/  HADD2.F32 R6, -RZ, R114.H1_H1 ;  /* 0x30000072ff067230 */ /* 0x000fc40000004100 */
[----:B------:R-:W-:Y:S01]  /*2fd0*/  FADD.FTZ R158, R171, R158 ;  /* 0x0000009eab9e7221 */ /* 0x000fe20000010000 */
[----:B------:R-:W-:Y:S02]  /*2fe0*/  HADD2.F32 R112, -RZ, R113.H0_H0 ;  /* 0x20000071ff707230 */ /* 0x000fe40000004100 */
[----:B------:R-:W-:Y:S02]  /*2ff0*/  HADD2.F32 R114, -RZ, R115.H0_H0 ;  /* 0x20000073ff727230 */ /* 0x000fe40000004100 */
        /* <DEDUP_REMOVED lines=19> */
.L_x_16648:
[----:B------:R-:W-:Y:S05]  /*3130*/  BRA.U UP1, `(.L_x_16651) ;  /* 0x0000000101747547 */ /* 0x000fea000b800000 */
        /* <DEDUP_REMOVED lines=29> */
.L_x_16651:
        /* <DEDUP_REMOVED lines=44> */
.L_x_16650:
        /* <DEDUP_REMOVED lines=172> */
.L_x_16665:
        /* <DEDUP_REMOVED lines=27> */
[----:B------:R-:W-:Y:S01]  /*4240*/  FADD.FTZ R168, -R0, R137 ;  /* 0x0000008900a87221 */ /* 0x000fe20000010100 */
        /* <DEDUP_REMOVED lines=18> */
[----:B------:R-:W-:Y:S01]  /*4370*/  FMUL.FTZ R168, R193, R168 ;  /* 0x000000a8c1a87220 */ /* 0x000fe20000410000 */
[----:B-1----:R-:W-:-:S04]  /*4380*/  @!P2 IMAD.WIDE R174, R3, 0x4, R174 ;  /* 0x0000000403aea825 */ /* 0x002fc800078e02ae */
[C---:B------:R-:W-:Y:S01]  /*4390*/  FADD.FTZ R138, -R0.reuse, R138 ;  /* 0x0000008a008a7221 */ /* 0x040fe20000010100 */
[C---:B------:R-:W-:Y:S01]  /*43a0*/  FADD.FTZ R140, -R0.reuse, R140 ;  /* 0x0000008c008c7221 */ /* 0x040fe20000010100 */
[----:B------:R-:W-:Y:S01]  /*43b0*/  FADD.FTZ R181, -R0, R159 ;  /* 0x0000009f00b57221 */ /* 0x000fe20000010100 */
[----:B--2---:R-:W-:Y:S01]  /*43c0*/  @!P2 IMAD.WIDE R172, R3, 0x4, R172 ;  /* 0x0000000403aca825 */ /* 0x004fe200078e02ac */
[----:B------:R-:W-:-:S03]  /*43d0*/  F2FP.F16.F32.PACK_AB R113, R118, R113 ;  /* 0x000000717671723e */ /* 0x000fc600000000ff */
[C---:B------:R-:W-:Y:S01]  /*43e0*/  FADD.FTZ R154, -R0.reuse, R154 ;  /* 0x0000009a009a7221 */ /* 0x040fe20000010100 */
[----:B------:R-:W-:Y:S01]  /*43f0*/  FADD.FTZ R185, -R0, R167 ;  /* 0x000000a700b97221 */ /* 0x000fe20000010100 */
[----:B------:R-:W-:Y:S01]  /*4400*/  F2FP.F16.F32.PACK_AB R115, R124, R115 ;  /* 0x000000737c73723e */ /* 0x000fe200000000ff */
[----:B-----5:R-:W-:Y:S01]  /*4410*/  IMAD.WIDE.U32 R118, R119, 0x10, R116 ;  /* 0x0000001077767825 */ /* 0x020fe200078e0074 */
[----:B------:R-:W-:-:S03]  /*4420*/  F2FP.F16.F32.PACK_AB R114, R125, R120 ;  /* 0x000000787d72723e */ /* 0x000fc600000000ff */
[----:B------:R-:W-:Y:S01]  /*4430*/  FADD.FTZ R178, -R0, R151 ;  /* 0x0000009700b27221 */ /* 0x000fe20000010100 */
[----:B------:R-:W-:Y:S01]  /*4440*/  F2FP.F16.F32.PACK_AB R112, R123, R112 ;  /* 0x000000707b70723e */ /* 0x000fe200000000ff */
[----:B------:R-:W-:Y:S01]  /*4450*/  FFMA.FTZ R137, R137, R96, R48 ;  /* 0x0000006089897223 */ /* 0x000fe20000010030 */
[----:B------:R-:W-:Y:S01]  /*4460*/  FFMA.FTZ R168, R168, R97, R49 ;  /* 0x00000061a8a87223 */ /* 0x000fe20000010031 */
[C---:B------:R-:W-:Y:S01]  /*4470*/  FADD.FTZ R179, -R0.reuse, R153 ;  /* 0x0000009900b37221 */ /* 0x040fe20000010100 */
[C---:B------:R-:W-:Y:S01]  /*4480*/  FMUL.FTZ R151, R193.reuse, R138 ;  /* 0x0000008ac1977220 */ /* 0x040fe20000410000 */
[----:B------:R-:W-:Y:S01]  /*4490*/  @!P2 STG.E desc[UR6][R174.64], R160 ;  /* 0x000000a0ae00a986 */ /* 0x000fe2000c101906 */
[C---:B------:R-:W-:Y:S01]  /*44a0*/  FMUL.FTZ R153, R193.reuse, R140 ;  /* 0x0000008cc1997220 */ /* 0x040fe20000410000 */
[C---:B------:R-:W-:Y:S01]  /*44b0*/  FMUL.FTZ R138, R193.reuse, R181 ;  /* 0x000000b5c18a7220 */ /* 0x040fe20000410000 */
[C---:B------:R-:W-:Y:S01]  /*44c0*/  FMUL.FTZ R167, R193.reuse, R154 ;  /* 0x0000009ac1a77220 */ /* 0x040fe20000410000 */
[----:B------:R-:W-:Y:S01]  /*44d0*/  FMUL.FTZ R140, R193, R185 ;  /* 0x000000b9c18c7220 */ /* 0x000fe20000410000 */
[----:B------:R-:W-:Y:S01]  /*44e0*/  @!P2 STG.E desc[UR6][R172.64], R193 ;  /* 0x000000c1ac00a986 */ /* 0x000fe2000c101906 */
[C---:B------:R-:W-:Y:S01]  /*44f0*/  FADD.FTZ R126, -R0.reuse, R126 ;  /* 0x0000007e007e7221 */ /* 0x040fe20000010100 */
[C---:B------:R-:W-:Y:S01]  /*4500*/  FADD.FTZ R164, -R0.reuse, R133 ;  /* 0x0000008500a47221 */ /* 0x040fe20000010100 */
[C---:B------:R-:W-:Y:S01]  /*4510*/  FADD.FTZ R132, -R0.reuse, R132 ;  /* 0x0000008400847221 */ /* 0x040fe20000010100 */
[----:B------:R1:W-:Y:S01]  /*4520*/  STG.E.128 desc[UR6][R118.64], R112 ;  /* 0x0000007076007986 */ /* 0x0003e2000c101d06 */
[C---:B------:R-:W-:Y:S01]  /*4530*/  FADD.FTZ R134, -R0.reuse, R134 ;  /* 0x0000008600867221 */ /* 0x040fe20000010100 */
[----:B------:R-:W-:Y:S01]  /*4540*/  FADD.FTZ R143, -R0, R143 ;  /* 0x0000008f008f7221 */ /* 0x000fe20000010100 */
[----:B------:R-:W-:-:S04]  /*4550*/  IMAD.WIDE.U32 R124, R141, 0x10, R116 ;  /* 0x000000108d7c7825 */ /* 0x000fc800078e0074 */
[C---:B------:R-:W-:Y:S01]  /*4560*/  FADD.FTZ R128, -R0.reuse, R128 ;  /* 0x0000008000807221 */ /* 0x040fe20000010100 */
[----:B------:R-:W-:Y:S01]  /*4570*/  FADD.FTZ R170, -R0, R139 ;  /* 0x0000008b00aa7221 */ /* 0x000fe20000010100 */
[----:B------:R-:W-:Y:S01]  /*4580*/  FFMA.FTZ R141, R140, R73, R25 ;  /* 0x000000498c8d7223 */ /* 0x000fe20000010019 */
[C---:B------:R-:W-:Y:S01]  /*4590*/  FADD.FTZ R176, -R0.reuse, R145 ;  /* 0x0000009100b07221 */ /* 0x040fe20000010100 */
[C---:B------:R-:W-:Y:S01]  /*45a0*/  FMUL.FTZ R133, R193.reuse, R126 ;  /* 0x0000007ec1857220 */ /* 0x040fe20000410000 */
[C---:B------:R-:W-:Y:S01]  /*45b0*/  FMUL.FTZ R164, R193.reuse, R164 ;  /* 0x000000a4c1a47220 */ /* 0x040fe20000410000 */
[C---:B------:R-:W-:Y:S01]  /*45c0*/  FMUL.FTZ R139, R193.reuse, R132 ;  /* 0x00000084c18b7220 */ /* 0x040fe20000410000 */
[C---:B------:R-:W-:Y:S01]  /*45d0*/  FMUL.FTZ R145, R193.reuse, R134 ;  /* 0x00000086c1917220 */ /* 0x040fe20000410000 */
[----:B------:R-:W-:Y:S01]  /*45e0*/  FMUL.FTZ R132, R193, R143 ;  /* 0x0000008fc1847220 */ /* 0x000fe20000410000 */
[C---:B0-----:R-:W-:Y:S01]  /*45f0*/  FADD.FTZ R166, -R0.reuse, R135 ;  /* 0x0000008700a67221 */ /* 0x041fe20000010100 */
[C---:B------:R-:W-:Y:S01]  /*4600*/  FADD.FTZ R136, -R0.reuse, R136 ;  /* 0x0000008800887221 */ /* 0x040fe20000010100 */
[C---:B------:R-:W-:Y:S01]  /*4610*/  FADD.FTZ R177, -R0.reuse, R147 ;  /* 0x0000009300b17221 */ /* 0x040fe20000010100 */
[C---:B------:R-:W-:Y:S01]  /*4620*/  FADD.FTZ R142, -R0.reuse, R142 ;  /* 0x0000008e008e7221 */ /* 0x040fe20000010100 */
[----:B------:R-:W-:Y:S01]  /*4630*/  FADD.FTZ R146, -R0, R146 ;  /* 0x0000009200927221 */ /* 0x000fe20000010100 */
[----:B-1----:R-:W-:Y:S01]  /*4640*/  F2FP.F16.F32.PACK_AB R114, R168, R137 ;  /* 0x00000089a872723e */ /* 0x002fe200000000ff */
[----:B------:R-:W-:Y:S01]  /*4650*/  FFMA.FTZ R137, R138, R81, R33 ;  /* 0x000000518a897223 */ /* 0x000fe20000010021 */
[----:B------:R-:W-:Y:S01]  /*4660*/  FFMA.FTZ R138, R167, R72, R24 ;  /* 0x00000048a78a7223 */ /* 0x000fe20000010018 */
[----:B------:R-:W-:Y:S01]  /*4670*/  FMUL.FTZ R135, R193, R128 ;  /* 0x00000080c1877220 */ /* 0x000fe20000410000 */
[----:B------:R-:W-:-:S04]  /*4680*/  IMAD.WIDE.U32 R120, R121, 0x10, R116 ;  /* 0x0000001079787825 */ /* 0x000fc800078e0074 */
[----:B------:R-:W-:Y:S01]  /*4690*/  FFMA.FTZ R133, R133, R100, R52 ;  /* 0x0000006485857223 */ /* 0x000fe20000010034 */
[----:B------:R-:W-:Y:S01]  /*46a0*/  FFMA.FTZ R164, R164, R101, R53 ;  /* 0x00000065a4a47223 */ /* 0x000fe20000010035 */
[----:B------:R-:W-:Y:S01]  /*46b0*/  F2FP.F16.F32.PACK_AB R138, R141, R138 ;  /* 0x0000008a8d8a723e */ /* 0x000fe200000000ff */
[----:B------:R-:W-:-:S04]  /*46c0*/  IMAD.WIDE.U32 R122, R131, 0x10, R116 ;  /* 0x00000010837a7825 */ /* 0x000fc800078e0074 */
[----:B------:R-:W-:Y:S01]  /*46d0*/  FFMA.FTZ R131, R132, R93, R45 ;  /* 0x0000005d84837223 */ /* 0x000fe2000001002d */
[----:B------:R-:W0:Y:S01]  /*46e0*/  LDC.64 R140, c[0x0][0x380] ;  /* 0x0000e000ff8c7b82 */ /* 0x000e220000000a00 */
[----:B------:R-:W-:Y:S01]  /*46f0*/  FADD.FTZ R180, -R0, R157 ;  /* 0x0000009d00b47221 */ /* 0x000fe20000010100 */
[----:B------:R-:W-:-:S04]  /*4700*/  IMAD.WIDE.U32 R126, R149, 0x10, R116 ;  /* 0x00000010957e7825 */ /* 0x000fc800078e0074 */
[----:B------:R-:W-:Y:S01]  /*4710*/  FADD.FTZ R182, -R0, R161 ;  /* 0x000000a100b67221 */ /* 0x000fe20000010100 */
[C---:B------:R-:W-:Y:S01]  /*4720*/  FMUL.FTZ R166, R193.reuse, R166 ;  /* 0x000000a6c1a67220 */ /* 0x040fe20000410000 */
[----:B------:R-:W-:Y:S01]  /*4730*/  FMUL.FTZ R147, R193, R136 ;  /* 0x00000088c1937220 */ /* 0x000fe20000410000 */
[----:B------:R-:W-:-:S04]  /*4740*/  IMAD.WIDE.U32 R128, R155, 0x10, R116 ;  /* 0x000000109b807825 */ /* 0x000fc800078e0074 */
[----:B------:R-:W-:Y:S01]  /*4750*/  FFMA.FTZ R116, R145, R92, R44 ;  /* 0x0000005c91747223 */ /* 0x000fe2000001002c */
        /* <DEDUP_REMOVED lines=13> */
[----:B------:R-:W-:Y:S01]  /*4830*/  F2FP.F16.F32.PACK_AB R112, R164, R133 ;  /* 0x00000085a470723e */ /* 0x000fe200000000ff */
[----:B------:R-:W-:Y:S01]  /*4840*/  FADD.FTZ R158, -R0, R158 ;  /* 0x0000009e009e7221 */ /* 0x000fe20000010100 */
[----:B------:R-:W-:Y:S01]  /*4850*/  FFMA.FTZ R135, R135, R102, R54 ;  /* 0x0000006687877223 */ /* 0x000fe20000010036 */
[----:B------:R-:W-:Y:S01]  /*4860*/  FFMA.FTZ R166, R166, R103, R55 ;  /* 0x00000067a6a67223 */ /* 0x000fe20000010037 */
[----:B------:R-:W-:Y:S01]  /*4870*/  FFMA.FTZ R118, R151, R88, R40 ;  /* 0x0000005897767223 */ /* 0x000fe20000010028 */
[----:B------:R-:W-:Y:S01]  /*4880*/  FFMA.FTZ R133, R134, R89, R41 ;  /* 0x0000005986857223 */ /* 0x000fe20000010029 */
[----:B------:R-:W-:Y:S01]  /*4890*/  F2FP.F16.F32.PACK_AB R116, R131, R116 ;  /* 0x000000748374723e */ /* 0x000fe200000000ff */
        /* <DEDUP_REMOVED lines=26> */
[----:B------:R-:W-:Y:S01]  /*4a40*/  F2FP.F16.F32.PACK_AB R113, R166, R135 ;  /* 0x00000087a671723e */ /* 0x000fe200000000ff */
[----:B------:R-:W-:Y:S01]  /*4a50*/  FFMA.FTZ R117, R147, R94, R46 ;  /* 0x0000005e93757223 */ /* 0x000fe2000001002e */
[----:B------:R-:W-:Y:S01]  /*4a60*/  FFMA.FTZ R176, R176, R95, R47 ;  /* 0x0000005fb0b07223 */ /* 0x000fe2000001002f */
[----:B------:R-:W-:Y:S01]  /*4a70*/  F2FP.F16.F32.PACK_AB R118, R133, R118 ;  /* 0x000000768576723e */ /* 0x000fe200000000ff */
[----:B------:R-:W-:Y:S01]  /*4a80*/  FFMA.FTZ R135, R163, R82, R34 ;  /* 0x00000052a3877223 */ /* 0x000fe20000010022 */
[----:B------:R-:W-:Y:S01]  /*4a90*/  F2FP.F16.F32.PACK_AB R115, R170, R139 ;  /* 0x0000008baa73723e */ /* 0x000fe200000000ff */
[----:B------:R-:W-:Y:S01]  /*4aa0*/  FFMA.FTZ R182, R182, R83, R35 ;  /* 0x00000053b6b67223 */ /* 0x000fe20000010023 */
[----:B------:R-:W-:Y:S01]  /*4ab0*/  F2FP.F16.F32.PACK_AB R134, R137, R134 ;  /* 0x000000868986723e */ /* 0x000fe200000000ff */
[----:B------:R-:W-:Y:S01]  /*4ac0*/  FFMA.FTZ R133, R159, R86, R38 ;  /* 0x000000569f857223 */ /* 0x000fe20000010026 */
[----:B------:R-:W-:Y:S01]  /*4ad0*/  FFMA.FTZ R180, R180, R87, R39 ;  /* 0x00000057b4b47223 */ /* 0x000fe20000010027 */
[----:B------:R-:W-:Y:S01]  /*4ae0*/  F2FP.F16.F32.PACK_AB R132, R131, R132 ;  /* 0x000000848384723e */ /* 0x000fe200000000ff */
        /* <DEDUP_REMOVED lines=15> */
[----:B------:R1:W-:Y:S01]  /*4be0*/  STG.E.128 desc[UR6][R120.64], R112 ;  /* 0x0000007078007986 */ /* 0x0003e2000c101d06 */
[----:B------:R-:W-:-:S02]  /*4bf0*/  F2FP.F16.F32.PACK_AB R117, R176, R117 ;  /* 0x00000075b075723e */ /* 0x000fc400000000ff */
[----:B------:R-:W-:Y:S02]  /*4c00*/  F2FP.F16.F32.PACK_AB R135, R182, R135 ;  /* 0x00000087b687723e */ /* 0x000fe400000000ff */
[----:B------:R-:W-:Y:S01]  /*4c10*/  F2FP.F16.F32.PACK_AB R133, R180, R133 ;  /* 0x00000085b485723e */ /* 0x000fe200000000ff */
[----:B------:R1:W-:Y:S01]  /*4c20*/  STG.E.128 desc[UR6][R122.64], R116 ;  /* 0x000000747a007986 */ /* 0x0003e2000c101d06 */
[----:B------:R-:W-:Y:S02]  /*4c30*/  F2FP.F16.F32.PACK_AB R139, R186, R139 ;  /* 0x0000008bba8b723e */ /* 0x000fe400000000ff */
[----:B------:R-:W-:Y:S01]  /*4c40*/  F2FP.F16.F32.PACK_AB R137, R184, R137 ;  /* 0x00000089b889723e */ /* 0x000fe200000000ff */
[----:B------:R1:W-:Y:S01]  /*4c50*/  STG.E.128 desc[UR6][R124.64], R132 ;  /* 0x000000847c007986 */ /* 0x0003e2000c101d06 */
[----:B------:R-:W-:Y:S02]  /*4c60*/  F2FP.F16.F32.PACK_AB R136, R131, R136 ;  /* 0x000000888388723e */ /* 0x000fe400000000ff */
[----:B------:R-:W-:-:S02]  /*4c70*/  F2FP.F16.F32.PACK_AB R163, R144, R177 ;  /* 0x000000b190a3723e */ /* 0x000fc400000000ff */
[----:B------:R-:W-:Y:S01]  /*4c80*/  F2FP.F16.F32.PACK_AB R162, R162, R175 ;  /* 0x000000afa2a2723e */ /* 0x000fe200000000ff */
[----:B------:R1:W-:Y:S01]  /*4c90*/  STG.E.128 desc[UR6][R126.64], R136 ;  /* 0x000000887e007986 */ /* 0x0003e2000c101d06 */
[----:B------:R-:W-:Y:S02]  /*4ca0*/  F2FP.F16.F32.PACK_AB R161, R142, R171 ;  /* 0x000000ab8ea1723e */ /* 0x000fe400000000ff */
[----:B------:R-:W-:Y:S02]  /*4cb0*/  F2FP.F16.F32.PACK_AB R160, R0, R187 ;  /* 0x000000bb00a0723e */ /* 0x000fe400000000ff */
[----:B0-----:R-:W-:-:S03]  /*4cc0*/  LEA R3, R140, R3, 0x2 ;  /* 0x000000038c037211 */ /* 0x001fc600078e10ff */
[----:B------:R1:W-:Y:S01]  /*4cd0*/  STG.E.128 desc[UR6][R128.64], R160 ;  /* 0x000000a080007986 */ /* 0x0003e2000c101d06 */
[----:B------:R-:W-:-:S13]  /*4ce0*/  ISETP.GE.AND P2, PT, R3, R141, PT ;  /* 0x0000008d0300720c */ /* 0x000fda0003f46270 */
[----:B------:R-:W-:Y:S05]  /*4cf0*/  @!P2 BRA `(.L_x_16653) ;  /* 0xffffffb80034a947 */ /* 0x000fea000383ffff */
[----:B------:R-:W-:Y:S05]  /*4d00*/  EXIT ;  /* 0x000000000000794d */ /* 0x000fea0003800000 */
.L_x_16652:
[----:B------:R-:W-:Y:S01]  /*4d10*/  HFMA2 R170, -RZ, RZ, 0, 5.9604644775390625e-08 ;  /* 0x00000001ffaa7431 */ /* 0x000fe200000001ff */
[----:B------:R-:W-:Y:S01]  /*4d20*/  BSSY B0, `(.L_x_16654) ;  /* 0x0000007000007945 */ /* 0x000fe20003800000 */
[----:B------:R-:W-:Y:S02]  /*4d30*/  MOV R179, R0 ;  /* 0x0000000000b37202 */ /* 0x000fe40000000f00 */
[----:B------:R-:W-:Y:S02]  /*4d40*/  MOV R181, 0x1f ;  /* 0x0000001f00b57802 */ /* 0x000fe40000000f00 */
[----:B------:R-:W-:-:S07]  /*4d50*/  MOV R168, 0xffffffff ;  /* 0xffffffff00a87802 */ /* 0x000fce0000000f00 */
[----:B---3--:R-:W-:Y:S05]  /*4d60*/  WARPSYNC.COLLECTIVE R168, `(.L_x_16655) ;  /* 0x00000000a8087348 */ /* 0x008fea0003c00000 */
[----:B------:R0:W1:Y:S02]  /*4d70*/  SHFL.BFLY P3, R177, R179, R170, R181 ;  /* 0x0c0000aab3b17389 */ /* 0x00006400000600b5 */
[----:B01-3--:R-:W-:Y:S05]  /*4d80*/  ENDCOLLECTIVE ;  /* 0x000000000000791b */ /* 0x00bfea0003800000 */
.L_x_16655:
[----:B------:R-:W-:Y:S05]  /*4d90*/  BSYNC B0 ;  /* 0x0000000000007941 */ /* 0x000fea0003800000 */
.L_x_16654:
        /* <DEDUP_REMOVED lines=10> */
.L_x_16656:
[----:B------:R-:W-:Y:S01]  /*4e40*/  HFMA2 R170, -RZ, RZ, 0, 2.384185791015625e-07 ;  /* 0x00000004ffaa7431 */ /* 0x000fe200000001ff */
[----:B------:R-:W-:-:S05]  /*4e50*/  MOV R160, R177 ;  /* 0x000000b100a07202 */ /* 0x000fca0000000f00 */
[----:B------:R-:W-:-:S05]  /*4e60*/  FADD.FTZ R164, R173, R160 ;  /* 0x000000a0ada47221 */ /* 0x000fca0000010000 */
[----:B------:R-:W-:-:S07]  /*4e70*/  MOV R179, R164 ;  /* 0x000000a400b37202 */ /* 0x000fce0000000f00 */
[----:B------:R-:W-:Y:S05]  /*4e80*/  WARPSYNC.COLLECTIVE R168, `(.L_x_16657) ;  /* 0x00000000a8087348 */ /* 0x000fea0003c00000 */
[----:B------:R0:W1:Y:S02]  /*4e90*/  SHFL.BFLY P3, R177, R179, R170, R181 ;  /* 0x0c0000aab3b17389 */ /* 0x00006400000600b5 */
[----:B01----:R-:W-:Y:S05]  /*4ea0*/  ENDCOLLECTIVE ;  /* 0x000000000000791b */ /* 0x003fea0003800000 */
.L_x_16657:
[----:B------:R-:W-:Y:S01]  /*4eb0*/  HFMA2 R170, -RZ, RZ, 0, 4.76837158203125e-07 ;  /* 0x00000008ffaa7431 */ /* 0x000fe200000001ff */
[----:B------:R-:W-:-:S05]  /*4ec0*/  MOV R175, R177 ;  /* 0x000000b100af7202 */ /* 0x000fca0000000f00 */
[----:B------:R-:W-:-:S05]  /*4ed0*/  FADD.FTZ R175, R164, R175 ;  /* 0x000000afa4af7221 */ /* 0x000fca0000010000 */
[----:B------:R-:W-:-:S07]  /*4ee0*/  MOV R179, R175 ;  /* 0x000000af00b37202 */ /* 0x000fce0000000f00 */
[----:B------:R-:W-:Y:S05]  /*4ef0*/  WARPSYNC.COLLECTIVE R168, `(.L_x_16658) ;  /* 0x00000000a8087348 */ /* 0x000fea0003c00000 */
[----:B------:R0:W1:Y:S02]  /*4f00*/  SHFL.BFLY P3, R177, R179, R170, R181 ;  /* 0x0c0000aab3b17389 */ /* 0x00006400000600b5 */
[----:B01----:R-:W-:Y:S05]  /*4f10*/  ENDCOLLECTIVE ;  /* 0x000000000000791b */ /* 0x003fea0003800000 */
.L_x_16658:
[----:B------:R-:W-:Y:S01]  /*4f20*/  HFMA2 R170, -RZ, RZ, 0, 9.5367431640625e-07 ;  /* 0x00000010ffaa7431 */ /* 0x000fe200000001ff */
[----:B------:R-:W-:-:S05]  /*4f30*/  MOV R160, R177 ;  /* 0x000000b100a07202 */ /* 0x000fca0000000f00 */
[----:B------:R-:W-:-:S05]  /*4f40*/  FADD.FTZ R166, R175, R160 ;  /* 0x000000a0afa67221 */ /* 0x000fca0000010000 */
[----:B------:R-:W-:-:S07]  /*4f50*/  MOV R179, R166 ;  /* 0x000000a600b37202 */ /* 0x000fce0000000f00 */
[----:B------:R-:W-:Y:S05]  /*4f60*/  WARPSYNC.COLLECTIVE R168, `(.L_x_16659) ;  /* 0x00000000a8087348 */ /* 0x000fea0003c00000 */
[----:B------:R0:W1:Y:S02]  /*4f70*/  SHFL.BFLY P3, R177, R179, R170, R181 ;  /* 0x0c0000aab3b17389 */ /* 0x00006400000600b5 */
[----:B01----:R-:W-:Y:S05]  /*4f80*/  ENDCOLLECTIVE ;  /* 0x000000000000791b */ /* 0x003fea0003800000 */
.L_x_16659:
        /* <DEDUP_REMOVED lines=103> */
.L_x_16660:
[----:B------:R-:W-:Y:S01]  /*5600*/  HFMA2 R170, -RZ, RZ, 0, 1.1920928955078125e-07 ;  /* 0x00000002ffaa7431 */ /* 0x000fe200000001ff */
[----:B------:R-:W-:-:S05]  /*5610*/  MOV R173, R177 ;  /* 0x000000b100ad7202 */ /* 0x000fca0000000f00 */
[----:B------:R-:W-:-:S05]  /*5620*/  FADD.FTZ R173, R0, R173 ;  /* 0x000000ad00ad7221 */ /* 0x000fca0000010000 */
[----:B------:R-:W-:-:S07]  /*5630*/  MOV R179, R173 ;  /* 0x000000ad00b37202 */ /* 0x000fce0000000f00 */
[----:B------:R-:W-:Y:S05]  /*5640*/  WARPSYNC.COLLECTIVE R168, `(.L_x_16661) ;  /* 0x00000000a8087348 */ /* 0x000fea0003c00000 */
[----:B------:R0:W1:Y:S02]  /*5650*/  SHFL.BFLY P3, R177, R179, R170, R181 ;  /* 0x0c0000aab3b17389 */ /* 0x00006400000600b5 */
[----:B01----:R-:W-:Y:S05]  /*5660*/  ENDCOLLECTIVE ;  /* 0x000000000000791b */ /* 0x003fea0003800000 */
.L_x_16661:
[----:B------:R-:W-:Y:S01]  /*5670*/  HFMA2 R170, -RZ, RZ, 0, 2.384185791015625e-07 ;  /* 0x00000004ffaa7431 */ /* 0x000fe200000001ff */
[----:B------:R-:W-:-:S05]  /*5680*/  MOV R164, R177 ;  /* 0x000000b100a47202 */ /* 0x000fca0000000f00 */
[----:B------:R-:W-:-:S05]  /*5690*/  FADD.FTZ R164, R173, R164 ;  /* 0x000000a4ada47221 */ /* 0x000fca0000010000 */
[----:B------:R-:W-:-:S07]  /*56a0*/  MOV R179, R164 ;  /* 0x000000a400b37202 */ /* 0x000fce0000000f00 */
[----:B------:R-:W-:Y:S05]  /*56b0*/  WARPSYNC.COLLECTIVE R168, `(.L_x_16662) ;  /* 0x00000000a8087348 */ /* 0x000fea0003c00000 */
[----:B------:R0:W1:Y:S02]  /*56c0*/  SHFL.BFLY P3, R177, R179, R170, R181 ;  /* 0x0c0000aab3b17389 */ /* 0x00006400000600b5 */
[----:B01----:R-:W-:Y:S05]  /*56d0*/  ENDCOLLECTIVE ;  /* 0x000000000000791b */ /* 0x003fea0003800000 */
.L_x_16662:
[----:B------:R-:W-:Y:S01]  /*56e0*/  HFMA2 R170, -RZ, RZ, 0, 4.76837158203125e-07 ;  /* 0x00000008ffaa7431 */ /* 0x000fe200000001ff */
[----:B------:R-:W-:-:S05]  /*56f0*/  MOV R175, R177 ;  /* 0x000000b100af7202 */ /* 0x000fca0000000f00 */
[----:B------:R-:W-:-:S05]  /*5700*/  FADD.FTZ R175, R164, R175 ;  /* 0x000000afa4af7221 */ /* 0x000fca0000010000 */
[----:B------:R-:W-:-:S07]  /*5710*/  MOV R179, R175 ;  /* 0x000000af00b37202 */ /* 0x000fce0000000f00 */
[----:B------:R-:W-:Y:S05]  /*5720*/  WARPSYNC.COLLECTIVE R168, `(.L_x_16663) ;  /* 0x00000000a8087348 */ /* 0x000fea0003c00000 */
[----:B------:R0:W1:Y:S02]  /*5730*/  SHFL.BFLY P3, R177, R179, R170, R181 ;  /* 0x0c0000aab3b17389 */ /* 0x00006400000600b5 */
[----:B01----:R-:W-:Y:S05]  /*5740*/  ENDCOLLECTIVE ;  /* 0x000000000000791b */ /* 0x003fea0003800000 */
.L_x_16663:
[----:B------:R-:W-:Y:S01]  /*5750*/  HFMA2 R170, -RZ, RZ, 0, 9.5367431640625e-07 ;  /* 0x00000010ffaa7431 */ /* 0x000fe200000001ff */
[----:B------:R-:W-:-:S05]  /*5760*/  MOV R166, R177 ;  /* 0x000000b100a67202 */ /* 0x000fca0000000f00 */
[----:B------:R-:W-:-:S05]  /*5770*/  FADD.FTZ R166, R175, R166 ;  /* 0x000000a6afa67221 */ /* 0x000fca0000010000 */
[----:B------:R-:W-:-:S07]  /*5780*/  MOV R179, R166 ;  /* 0x000000a600b37202 */ /* 0x000fce0000000f00 */
[----:B------:R-:W-:Y:S05]  /*5790*/  WARPSYNC.COLLECTIVE R168, `(.L_x_16664) ;  /* 0x00000000a8087348 */ /* 0x000fea0003c00000 */
[----:B------:R0:W1:Y:S02]  /*57a0*/  SHFL.BFLY P3, R177, R179, R170, R181 ;  /* 0x0c0000aab3b17389 */ /* 0x00006400000600b5 */
[----:B01----:R-:W-:Y:S05]  /*57b0*/  ENDCOLLECTIVE ;  /* 0x000000000000791b */ /* 0x003fea0003800000 */
.L_x_16664:
[----:B------:R-:W-:Y:S05]  /*57c0*/  BRA `(.L_x_16665) ;  /* 0xffffffe800307947 */ /* 0x000fea000383ffff */
.L_x_16666:
        /* <DEDUP_REMOVED lines=11> */
.L_x_33287:


//--------------------- .text._ZN10layer_norm31ln_parallel_residual_fwd_kernelINS_13Kernel_traitsIf6__halfS2_S2_fjLj1536ELj1ELj4ELj1ELj16ENS_18Kernel_traits_baseILj1536EfS2_S2_S2_fjLj128EEEEELb1ELb0ELb0EEEvNS_9FwdParamsE --------------------------
	.section	.text._ZN10layer_norm31ln_parallel_residual_fwd_kernelINS_13Kernel_traitsIf6__halfS2_S2_fjLj1536ELj1ELj4ELj1ELj16ENS_18Kernel_traits_baseILj1536EfS2_S2_S2_fjLj128EEEEELb1ELb0ELb0EEEvNS_9FwdParamsE,"ax",@progbits
	.align	128
        .global         _ZN10layer_norm31ln_parallel_residual_fwd_kernelINS_13Kernel_traitsIf6__halfS2_S2_fjLj1536ELj1ELj4ELj1ELj16ENS_18Kernel_traits_baseILj1536EfS2_S2_S2_fjLj128EEEEELb1ELb0ELb0EEEvNS_9FwdParamsE
        .type           _ZN10layer_norm31ln_parallel_residual_fwd_kernelINS_13Kernel_traitsIf6__halfS2_S2_fjLj1536ELj1ELj4ELj1ELj16ENS_18Kernel_traits_baseILj1536EfS2_S2_S2_fjLj128EEEEELb1ELb0ELb0EEEvNS_9FwdParamsE,@function
        .size           _ZN10layer_norm31ln_parallel_residual_fwd_kernelINS_13Kernel_traitsIf6__halfS2_S2_fjLj1536ELj1ELj4ELj1ELj16ENS_18Kernel_traits_baseILj1536EfS2_S2_S2_fjLj128EEEEELb1ELb0ELb0EEEvNS_9FwdParamsE,(.L_x_33288 - _ZN10layer_norm31ln_parallel_residual_fwd_kernelINS_13Kernel_traitsIf6__halfS2_S2_fjLj1536ELj1ELj4ELj1ELj16ENS_18Kernel_traits_baseILj1536EfS2_S2_S2_fjLj128EEEEELb1ELb0ELb0EEEvNS_9FwdParamsE)
        .other          _ZN10layer_norm31ln_parallel_residual_fwd_kernelINS_13Kernel_traitsIf6__halfS2_S2_fjLj1536ELj1ELj4ELj1ELj16ENS_18Kernel_traits_baseILj1536EfS2_S2_S2_fjLj128EEEEELb1ELb0ELb0EEEvNS_9FwdParamsE,@"STO_CUDA_ENTRY STV_DEFAULT"
_ZN10layer_norm31ln_parallel_residual_fwd_kernelINS_13Kernel_traitsIf6__halfS2_S2_fjLj1536ELj1ELj4ELj1ELj16ENS_18Kernel_traits_baseILj1536EfS2_S2_S2_fjLj128EEEEELb1ELb0ELb0EEEvNS_9FwdParamsE:
.text._ZN10layer_norm31ln_parallel_residual_fwd_kernelINS_13Kernel_traitsIf6__halfS2_S2_fjLj1536ELj1ELj4ELj1ELj16ENS_18Kernel_traits_baseILj1536EfS2_S2_S2_fjLj128EEEEELb1ELb0ELb0EEEvNS_9FwdParamsE:
        /* <DEDUP_REMOVED lines=229> */
.L_x_16669:
        /* <DEDUP_REMOVED lines=189> */
.L_x_16668:
        /* <DEDUP_REMOVED lines=196> */
.L_x_16671:
        /* <DEDUP_REMOVED lines=208> */
.L_x_16670:
[----:B------:R-:W-:Y:S05]  /*3360*/  BSYNC.RECONVERGENT B0 ;  /* 0x0000000000007941 */ /* 0x000fea0003800200 */
.L_x_16667:
        /* <DEDUP_REMOVED lines=90> */
.L_x_17434:
        /* <DEDUP_REMOVED lines=40> */
.L_x_16677:
        /* <DEDUP_REMOVED lines=12> */
.L_x_16679:
[----:B------:R-:W-:Y:S05]  /*3c50*/  BSYNC.RECONVERGENT B2 ;  /* 0x0000000000027941 */ /* 0x000fea0003800200 */
.L_x_16678:
        /* <DEDUP_REMOVED lines=62> */
.L_x_16676:
[----:B------:R-:W-:Y:S05]  /*4040*/  BSYNC.RECONVERGENT B1 ;  /* 0x0000000000017941 */ /* 0x000fea0003800200 */
.L_x_16675:
[----:B------:R-:W0:Y:S01]  /*4050*/  LDC R183, c[0x0][0x404] ;  /* 0x00010100ffb77b82 */ /* 0x000e220000000800 */
[----:B------:R-:W-:Y:S01]  /*4060*/  I2FP.F32.U32 R11, R11 ;  /* 0x0000000b000b7245 */ /* 0x000fe20000201000 */
[----:B------:R-:W-:Y:S01]  /*4070*/  IMAD.MOV.U32 R182, RZ, RZ, 0x2f800000 ;  /* 0x2f800000ffb67424 */ /* 0x000fe200078e00ff */
[----:B------:R-:W-:Y:S01]  /*4080*/  ISETP.NE.AND P3, PT, R34, 0x1, PT ;  /* 0x000000012200780c */ /* 0x000fe20003f65270 */
[----:B-----5:R-:W-:Y:S01]  /*4090*/  @P1 HADD2.F32 R16, -RZ, R40.H0_H0 ;  /* 0x20000028ff101230 */ /* 0x020fe20000004100 */
[----:B------:R-:W-:Y:S01]  /*40a0*/  LOP3.LUT R20, R20, 0xffffffef, RZ, 0xc0, !PT ;  /* 0xffffffef14147812 */ /* 0x000fe200078ec0ff */
[----:B------:R-:W-:Y:S01]  /*40b0*/  FFMA.FTZ R11, R11, R182, 1.1641532182693481445e-10 ;  /* 0x2f0000000b0b7423 */ /* 0x000fe200000100b6 */
[----:B------:R-:W-:Y:S01]  /*40c0*/  BSSY.RECONVERGENT B1, `(.L_x_16680) ;  /* 0x0000060000017945 */ /* 0x000fe20003800200 */
[----:B------:R-:W1:Y:S01]  /*40d0*/  LDC R248, c[0x0][0x408] ;  /* 0x00010200fff87b82 */ /* 0x000e620000000800 */
[----:B------:R-:W-:Y:S02]  /*40e0*/  IMAD.MOV.U32 R33, RZ, RZ, R14 ;  /* 0x000000ffff217224 */ /* 0x000fe400078e000e */
[----:B0-----:R-:W-:Y:S01]  /*40f0*/  FSETP.GTU.FTZ.AND P2, PT, R11, R183, PT ;  /* 0x000000b70b00720b */ /* 0x001fe20003f5c000 */
[----:B------:R-:W-:-:S05]  /*4100*/  HADD2.F32 R11, -RZ, R132.H0_H0 ;  /* 0x20000084ff0b7230 */ /* 0x000fca0000004100 */
[----:B-1----:R-:W-:-:S05]  /*4110*/  FMUL.FTZ R11, R11, R248 ;  /* 0x000000f80b0b7220 */ /* 0x002fca0000410000 */
        /* <DEDUP_REMOVED lines=15> */
.L_x_16682:
        /* <DEDUP_REMOVED lines=12> */
.L_x_16684:
[----:B------:R-:W-:Y:S05]  /*42d0*/  BSYNC.RECONVERGENT B2 ;  /* 0x0000000000027941 */ /* 0x000fea0003800200 */
.L_x_16683:
        /* <DEDUP_REMOVED lines=62> */
.L_x_16681:
[----:B------:R-:W-:Y:S05]  /*46c0*/  BSYNC.RECONVERGENT B1 ;  /* 0x0000000000017941 */ /* 0x000fea0003800200 */
.L_x_16680:
[----:B------:R-:W-:Y:S01]  /*46d0*/  I2FP.F32.U32 R33, R33 ;  /* 0x0000002100217245 */ /* 0x000fe20000201000 */
[----:B------:R-:W-:Y:S01]  /*46e0*/  BSSY.RECONVERGENT B1, `(.L_x_16685) ;  /* 0x0000063000017945 */ /* 0x000fe20003800200 */
[----:B------:R-:W-:Y:S01]  /*46f0*/  ISETP.NE.AND P3, PT, R16, 0x1, PT ;  /* 0x000000011000780c */ /* 0x000fe20003f65270 */
[----:B------:R-:W-:Y:S01]  /*4700*/  IMAD.MOV.U32 R144, RZ, RZ, 0x2 ;  /* 0x00000002ff907424 */ /* 0x000fe200078e00ff */
[----:B------:R-:W-:Y:S01]  /*4710*/  LOP3.LUT R20, R20, 0xfffffff7, RZ, 0xc0, !PT ;  /* 0xfffffff714147812 */ /* 0x000fe200078ec0ff */
[----:B------:R-:W-:-:S05]  /*4720*/  FFMA.FTZ R33, R33, R182, 1.1641532182693481445e-10 ;  /* 0x2f00000021217423 */ /* 0x000fca00000100b6 */
[----:B------:R-:W-:Y:S01]  /*4730*/  FSETP.GTU.FTZ.AND P2, PT, R33, R183, PT ;  /* 0x000000b72100720b */ /* 0x000fe20003f5c000 */
[----:B------:R-:W-:-:S05]  /*4740*/  HADD2.F32 R33, -RZ, R132.H1_H1 ;  /* 0x30000084ff217230 */ /* 0x000fca0000004100 */
[----:B------:R-:W-:-:S05]  /*4750*/  FMUL.FTZ R33, R33, R248 ;  /* 0x000000f821217220 */ /* 0x000fca0000410000 */
[----:B------:R-:W-:Y:S01]  /*4760*/  FSEL R34, R33, RZ, !P2 ;  /* 0x000000ff21227208 */ /* 0x000fe20005000000 */
[----:B------:R-:W-:Y:S01]  /*4770*/  @P1 HADD2.F32 R33, -RZ, R40.H1_H1 ;  /* 0x30000028ff211230 */ /* 0x000fe20000004100 */
        /* <DEDUP_REMOVED lines=14> */
.L_x_16687:
        /* <DEDUP_REMOVED lines=12> */
.L_x_16689:
[----:B------:R-:W-:Y:S05]  /*4920*/  BSYNC.RECONVERGENT B2 ;  /* 0x0000000000027941 */ /* 0x000fea0003800200 */
.L_x_16688:
        /* <DEDUP_REMOVED lines=62> */
.L_x_16686:
[----:B------:R-:W-:Y:S05]  /*4d10*/  BSYNC.RECONVERGENT B1 ;  /* 0x0000000000017941 */ /* 0x000fea0003800200 */
.L_x_16685:
[----:B------:R-:W-:Y:S01]  /*4d20*/  I2FP.F32.U32 R16, R33 ;  /* 0x0000002100107245 */ /* 0x000fe20000201000 */
[----:B------:R-:W-:Y:S01]  /*4d30*/  BSSY.RECONVERGENT B1, `(.L_x_16690) ;  /* 0x0000063000017945 */ /* 0x000fe20003800200 */
[----:B------:R-:W-:Y:S01]  /*4d40*/  ISETP.NE.AND P2, PT, R144, 0x1, PT ;  /* 0x000000019000780c */ /* 0x000fe20003f45270 */
[----:B------:R-:W-:Y:S01]  /*4d50*/  IMAD.MOV.U32 R143, RZ, RZ, R14 ;  /* 0x000000ffff8f7224 */ /* 0x000fe200078e000e */
[----:B------:R-:W-:Y:S01]  /*4d60*/  LOP3.LUT R20, R20, 0xfffffffb, RZ, 0xc0, !PT ;  /* 0xfffffffb14147812 */ /* 0x000fe200078ec0ff */
[----:B------:R-:W-:-:S05]  /*4d70*/  FFMA.FTZ R16, R16, R182, 1.1641532182693481445e-10 ;  /* 0x2f00000010107423 */ /* 0x000fca00000100b6 */
[----:B------:R-:W-:Y:S01]  /*4d80*/  FSETP.GTU.FTZ.AND P3, PT, R16, R183, PT ;  /* 0x000000b71000720b */ /* 0x000fe20003f7c000 */
[----:B------:R-:W-:-:S05]  /*4d90*/  HADD2.F32 R16, -RZ, R133.H0_H0 ;  /* 0x20000085ff107230 */ /* 0x000fca0000004100 */
[----:B------:R-:W-:-:S05]  /*4da0*/  FMUL.FTZ R16, R16, R248 ;  /* 0x000000f810107220 */ /* 0x000fca0000410000 */
[----:B------:R-:W-:Y:S01]  /*4db0*/  FSEL R33, R16, RZ, !P3 ;  /* 0x000000ff10217208 */ /* 0x000fe20005800000 */
[----:B------:R-:W-:Y:S01]  /*4dc0*/  @P1 HADD2.F32 R16, -RZ, R41.H0_H0 ;  /* 0x20000029ff101230 */ /* 0x000fe20000004100 */
[----:B------:R-:W-:-:S04]  /*4dd0*/  PLOP3.LUT P3, PT, P3, PT, PT, 0x8, 0x80 ;  /* 0x000000000080781c */ /* 0x000fc80001f6e170 */
[----:B------:R-:W-:Y:S01]  /*4de0*/  @P1 FADD.FTZ R33, R16, R33 ;  /* 0x0000002110211221 */ /* 0x000fe20000010000 */
[----:B------:R-:W-:-:S04]  /*4df0*/  HFMA2 R16, -RZ, RZ, 0, 1.1920928955078125e-07 ;  /* 0x00000002ff107431 */ /* 0x000fc800000001ff */
[----:B------:R-:W-:-:S04]  /*4e00*/  F2FP.F16.F32.PACK_AB R167, RZ, R33 ;  /* 0x00000021ffa7723e */ /* 0x000fc800000000ff */
        /* <DEDUP_REMOVED lines=10> */
.L_x_16692:
        /* <DEDUP_REMOVED lines=12> */
.L_x_16694:
[----:B------:R-:W-:Y:S05]  /*4f70*/  BSYNC.RECONVERGENT B2 ;  /* 0x0000000000027941 */ /* 0x000fea0003800200 */
.L_x_16693:
        /* <DEDUP_REMOVED lines=62> */
.L_x_16691:
[----:B------:R-:W-:Y:S05]  /*5360*/  BSYNC.RECONVERGENT B1 ;  /* 0x0000000000017941 */ /* 0x000fea0003800200 */
.L_x_16690:
[----:B------:R-:W-:Y:S01]  /*5370*/  I2FP.F32.U32 R143, R143 ;  /* 0x0000008f008f7245 */ /* 0x000fe20000201000 */
[----:B------:R-:W-:Y:S01]  /*5380*/  HADD2.F32 R133, -RZ, R133.H1_H1 ;  /* 0x30000085ff857230 */ /* 0x000fe20000004100 */
[----:B------:R-:W-:Y:S01]  /*5390*/  LOP3.LUT R20, R20, 0xfffffffd, RZ, 0xc0, !PT ;  /* 0xfffffffd14147812 */ /* 0x000fe200078ec0ff */
[----:B------:R-:W-:Y:S01]  /*53a0*/  BSSY.RECONVERGENT B1, `(.L_x_16695) ;  /* 0x0000061000017945 */ /* 0x000fe20003800200 */
[----:B------:R-:W-:Y:S02]  /*53b0*/  IMAD.MOV.U32 R158, RZ, RZ, 0x2 ;  /* 0x00000002ff9e7424 */ /* 0x000fe400078e00ff */
[----:B------:R-:W-:Y:S01]  /*53c0*/  FFMA.FTZ R143, R143, R182, 1.1641532182693481445e-10 ;  /* 0x2f0000008f8f7423 */ /* 0x000fe200000100b6 */
[----:B------:R-:W-:-:S04]  /*53d0*/  FMUL.FTZ R133, R133, R248 ;  /* 0x000000f885857220 */ /* 0x000fc80000410000 */
[----:B------:R-:W-:Y:S01]  /*53e0*/  FSETP.GTU.FTZ.AND P2, PT, R143, R183, PT ;  /* 0x000000b78f00720b */ /* 0x000fe20003f5c000 */
[----:B------:R-:W-:-:S03]  /*53f0*/  IMAD.MOV.U32 R143, RZ, RZ, R14 ;  /* 0x000000ffff8f7224 */ /* 0x000fc600078e000e */
[----:B------:R-:W-:Y:S01]  /*5400*/  FSEL R144, R133, RZ, !P2 ;  /* 0x000000ff85907208 */ /* 0x000fe20005000000 */
[----:B------:R-:W-:Y:S01]  /*5410*/  @P1 HADD2.F32 R133, -RZ, R41.H1_H1 ;  /* 0x30000029ff851230 */ /* 0x000fe20000004100 */
[----:B------:R-:W-:-:S04]  /*5420*/  PLOP3.LUT P2, PT, P2, PT, PT, 0x8, 0x80 ;  /* 0x000000000080781c */ /* 0x000fc8000174e170 */
[----:B------:R-:W-:-:S05]  /*5430*/  @P1 FADD.FTZ R144, R133, R144 ;  /* 0x0000009085901221 */ /* 0x000fca0000010000 */
[----:B------:R-:W-:-:S04]  /*5440*/  F2FP.F16.F32.PACK_AB R133, RZ, R144 ;  /* 0x00000090ff85723e */ /* 0x000fc800000000ff */
        /* <DEDUP_REMOVED lines=11> */
.L_x_16697:
        /* <DEDUP_REMOVED lines=12> */
.L_x_16699:
[----:B------:R-:W-:Y:S05]  /*55c0*/  BSYNC.RECONVERGENT B2 ;  /* 0x0000000000027941 */ /* 0x000fea0003800200 */
.L_x_16698:
        /* <DEDUP_REMOVED lines=62> */
.L_x_16696:
[----:B------:R-:W-:Y:S05]  /*59b0*/  BSYNC.RECONVERGENT B1 ;  /* 0x0000000000017941 */ /* 0x000fea0003800200 */
.L_x_16695:
[----:B------:R-:W-:Y:S01]  /*59c0*/  I2FP.F32.U32 R16, R143 ;  /* 0x0000008f00107245 */ /* 0x000fe20000201000 */
[----:B------:R-:W-:Y:S01]  /*59d0*/  BSSY.RECONVERGENT B1, `(.L_x_16700) ;  /* 0x0000061000017945 */ /* 0x000fe20003800200 */
[----:B------:R-:W-:Y:S01]  /*59e0*/  ISETP.NE.AND P3, PT, R158, 0x1, PT ;  /* 0x000000019e00780c */ /* 0x000fe20003f65270 */
[----:B------:R-:W-:Y:S02]  /*59f0*/  IMAD.MOV.U32 R157, RZ, RZ, R14 ;  /* 0x000000ffff9d7224 */ /* 0x000fe400078e000e */
        /* <DEDUP_REMOVED lines=19> */
.L_x_16702:
        /* <DEDUP_REMOVED lines=12> */
.L_x_16704:
[----:B------:R-:W-:Y:S05]  /*5bf0*/  BSYNC.RECONVERGENT B2 ;  /* 0x0000000000027941 */ /* 0x000fea0003800200 */
.L_x_16703:
        /* <DEDUP_REMOVED lines=62> */
.L_x_16701:
[----:B------:R-:W-:Y:S05]  /*5fe0*/  BSYNC.RECONVERGENT B1 ;  /* 0x0000000000017941 */ /* 0x000fea0003800200 */
.L_x_16700:
        /* <DEDUP_REMOVED lines=9> */
[----:B------:R-:W-:Y:S01]  /*6080*/  FSEL R158, R134, RZ, !P3 ;  /* 0x000000ff869e7208 */ /* 0x000fe20005800000 */
[----:B------:R-:W-:Y:S01]  /*6090*/  @P1 HADD2.F32 R134, -RZ, R42.H1_H1 ;  /* 0x3000002aff861230 */ /* 0x000fe20000004100 */
[----:B------:R-:W-:-:S04]  /*60a0*/  PLOP3.LUT P3, PT, P3, PT, PT, 0x8, 0x80 ;  /* 0x000000000080781c */ /* 0x000fc80001f6e170 */
[----:B------:R-:W-:-:S05]  /*60b0*/  @P1 FADD.FTZ R158, R134, R158 ;  /* 0x0000009e869e1221 */ /* 0x000fca0000010000 */
[----:B------:R-:W-:Y:S01]  /*60c0*/  F2FP.F16.F32.PACK_AB R134, RZ, R158 ;  /* 0x0000009eff86723e */ /* 0x000fe200000000ff */
        /* <DEDUP_REMOVED lines=9> */
.L_x_16707:
        /* <DEDUP_REMOVED lines=12> */
.L_x_16709:
[----:B------:R-:W-:Y:S05]  /*6220*/  BSYNC.RECONVERGENT B2 ;  /* 0x0000000000027941 */ /* 0x000fea0003800200 */
.L_x_16708:
        /* <DEDUP_REMOVED lines=62> */
.L_x_16706:
[----:B------:R-:W-:Y:S05]  /*6610*/  BSYNC.RECONVERGENT B1 ;  /* 0x0000000000017941 */ /* 0x000fea0003800200 */
.L_x_16705:
        /* <DEDUP_REMOVED lines=23> */
.L_x_16712:
        /* <DEDUP_REMOVED lines=12> */
.L_x_16714:
[----:B------:R-:W-:Y:S05]  /*6850*/  BSYNC.RECONVERGENT B2 ;  /* 0x0000000000027941 */ /* 0x000fea0003800200 */
.L_x_16713:
        /* <DEDUP_REMOVED lines=62> */
.L_x_16711:
[----:B------:R-:W-:Y:S05]  /*6c40*/  BSYNC.RECONVERGENT B1 ;  /* 0x0000000000017941 */ /* 0x000fea0003800200 */
.L_x_16710:
[----:B------:R-:W-:Y:S01]  /*6c50*/  I2FP.F32.U32 R159, R159 ;  /* 0x0000009f009f7245 */ /* 0x000fe20000201000 */
[----:B------:R-:W-:Y:S01]  /*6c60*/  HADD2.F32 R135, -RZ, R135.H1_H1 ;  /* 0x30000087ff877230 */ /* 0x000fe20000004100 */
[----:B------:R-:W-:Y:S02]  /*6c70*/  PRMT R134, R176, 0x5410, R134 ;  /* 0x00005410b0867816 */ /* 0x000fe40000000086 */
[----:B------:R-:W-:Y:S01]  /*6c80*/  PRMT R133, R167, 0x5410, R133 ;  /* 0x00005410a7857816 */ /* 0x000fe20000000085 */
[----:B------:R-:W-:Y:S01]  /*6c90*/  FFMA.FTZ R159, R159, R182, 1.1641532182693481445e-10 ;  /* 0x2f0000009f9f7423 */ /* 0x000fe200000100b6 */
[----:B------:R-:W-:Y:S01]  /*6ca0*/  FMUL.FTZ R135, R135, R248 ;  /* 0x000000f887877220 */ /* 0x000fe20000410000 */
[----:B------:R-:W-:-:S03]  /*6cb0*/  PRMT R132, R165, 0x5410, R132 ;  /* 0x00005410a5847816 */ /* 0x000fc60000000084 */
[----:B------:R-:W-:-:S04]  /*6cc0*/  FSETP.GTU.FTZ.AND P5, PT, R159, R183, PT ;  /* 0x000000b79f00720b */ /* 0x000fc80003fbc000 */
[----:B------:R-:W-:Y:S01]  /*6cd0*/  FSEL R159, R135, RZ, !P5 ;  /* 0x000000ff879f7208 */ /* 0x000fe20006800000 */
[----:B------:R-:W-:Y:S01]  /*6ce0*/  @P1 HADD2.F32 R135, -RZ, R43.H1_H1 ;  /* 0x3000002bff871230 */ /* 0x000fe20000004100 */
[----:B------:R-:W-:-:S04]  /*6cf0*/  PLOP3.LUT P5, PT, P5, PT, PT, 0x8, 0x80 ;  /* 0x000000000080781c */ /* 0x000fc80002fae170 */
[----:B------:R-:W-:-:S05]  /*6d00*/  @P1 FADD.FTZ R159, R135, R159 ;  /* 0x0000009f879f1221 */ /* 0x000fca0000010000 */
[----:B------:R-:W-:-:S04]  /*6d10*/  F2FP.F16.F32.PACK_AB R135, RZ, R159 ;  /* 0x0000009fff87723e */ /* 0x000fc800000000ff */
[----:B------:R-:W-:Y:S01]  /*6d20*/  PRMT R135, R177, 0x5410, R135 ;  /* 0x00005410b1877816 */ /* 0x000fe20000000087 */
[----:B------:R-:W-:Y:S06]  /*6d30*/  BRA `(.L_x_16715) ;  /* 0x0000006400107947 */ /* 0x000fec0003800000 */
.L_x_16674:
        /* <DEDUP_REMOVED lines=16> */
.L_x_16718:
        /* <DEDUP_REMOVED lines=12> */
.L_x_16720:
[----:B------:R-:W-:Y:S05]  /*6f00*/  BSYNC.RECONVERGENT B2 ;  /* 0x0000000000027941 */ /* 0x000fea0003800200 */
.L_x_16719:
        /* <DEDUP_REMOVED lines=62> */
.L_x_16717:
[----:B------:R-:W-:Y:S05]  /*72f0*/  BSYNC.RECONVERGENT B1 ;  /* 0x0000000000017941 */ /* 0x000fea0003800200 */
.L_x_16716:
[----:B------:R-:W0:Y:S01]  /*7300*/  LDC R183, c[0x0][0x404] ;  /* 0x00010100ffb77b82 */ /* 0x000e220000000800 */
[----:B------:R-:W-:Y:S01]  /*7310*/  I2FP.F32.U32 R3, R3 ;  /* 0x0000000300037245 */ /* 0x000fe20000201000 */
[----:B------:R-:W-:Y:S01]  /*7320*/  IMAD.MOV.U32 R248, RZ, RZ, 0x2f800000 ;  /* 0x2f800000fff87424 */ /* 0x000fe200078e00ff */
[----:B------:R-:W-:Y:S01]  /*7330*/  ISETP.NE.AND P3, PT, R5, 0x1, PT ;  /* 0x000000010500780c */ /* 0x000fe20003f65270 */
[----:B------:R-:W-:Y:S01]  /*7340*/  BSSY.RECONVERGENT B1, `(.L_x_16721) ;  /* 0x0000060000017945 */ /* 0x000fe20003800200 */
[----:B------:R-:W-:Y:S01]  /*7350*/  LOP3.LUT R20, R20, 0xffffffef, RZ, 0xc0, !PT ;  /* 0xffffffef14147812 */ /* 0x000fe200078ec0ff */
[----:B------:R-:W-:Y:S01]  /*7360*/  FFMA.FTZ R3, R3, R248, 1.1641532182693481445e-10 ;  /* 0x2f00000003037423 */ /* 0x000fe200000100f8 */
[----:B------:R-:W-:Y:S01]  /*7370*/  IMAD.MOV.U32 R4, RZ, RZ, 0x2 ;  /* 0x00000002ff047424 */ /* 0x000fe200078e00ff */
[----:B------:R-:W1:Y:S01]  /*7380*/  LDC R182, c[0x0][0x408] ;  /* 0x00010200ffb67b82 */ /* 0x000e620000000800 */
[----:B------:R-:W-:Y:S02]  /*7390*/  IMAD.MOV.U32 R7, RZ, RZ, R14 ;  /* 0x000000ffff077224 */ /* 0x000fe400078e000e */
[----:B0-----:R-:W-:Y:S01]  /*73a0*/  FSETP.GTU.FTZ.AND P2, PT, R3, R183, PT ;  /* 0x000000b70300720b */ /* 0x001fe20003f5c000 */
[----:B-----5:R-:W-:-:S03]  /*73b0*/  HADD2.F32 R3, -RZ, R132.H0_H0 ;  /* 0x20000084ff037230 */ /* 0x020fc60000004100 */
[----:B------:R-:W-:Y:S02]  /*73c0*/  PLOP3.LUT P4, PT, P2, PT, PT, 0x8, 0x80 ;  /* 0x000000000080781c */ /* 0x000fe4000178e170 */
[----:B-1----:R-:W-:-:S05]  /*73d0*/  FMUL.FTZ R3, R3, R182 ;  /* 0x000000b603037220 */ /* 0x002fca0000410000 */
[----:B------:R-:W-:-:S06]  /*73e0*/  FSEL R3, R3, RZ, !P2 ;  /* 0x000000ff03037208 */ /* 0x000fcc0005000000 */
        /* <DEDUP_REMOVED lines=10> */
.L_x_16723:
        /* <DEDUP_REMOVED lines=12> */
.L_x_16725:
[----:B------:R-:W-:Y:S05]  /*7550*/  BSYNC.RECONVERGENT B2 ;  /* 0x0000000000027941 */ /* 0x000fea0003800200 */
.L_x_16724:
        /* <DEDUP_REMOVED lines=62> */
.L_x_16722:
[----:B------:R-:W-:Y:S05]  /*7940*/  BSYNC.RECONVERGENT B1 ;  /* 0x0000000000017941 */ /* 0x000fea0003800200 */
.L_x_16721:
        /* <DEDUP_REMOVED lines=8> */
[----:B------:R-:W-:-:S05]  /*79d0*/  FSEL R5, R5, RZ, !P2 ;  /* 0x000000ff05057208 */ /* 0x000fca0005000000 */
[----:B------:R-:W-:Y:S01]  /*79e0*/  FADD.FTZ R3, R3, R5 ;  /* 0x0000000503037221 */ /* 0x000fe20000010000 */
[----:B------:R-:W-:-:S05]  /*79f0*/  @P1 HADD2.F32 R5, -RZ, R40.H0_H0 ;  /* 0x20000028ff051230 */ /* 0x000fca0000004100 */
[--C-:B------:R-:W-:Y:S01]  /*7a00*/  @P1 FADD.FTZ R11, R5, R3.reuse ;  /* 0x00000003050b1221 */ /* 0x100fe20000010000 */
[----:B------:R-:W-:Y:S01]  /*7a10*/  @!P1 IMAD.MOV.U32 R11, RZ, RZ, R3 ;  /* 0x000000ffff0b9224 */ /* 0x000fe200078e0003 */
[----:B------:R-:W-:Y:S01]  /*7a20*/  SEL R3, RZ, 0x1, P2 ;  /* 0x00000001ff037807 */ /* 0x000fe20001000000 */
[----:B------:R-:W-:-:S03]  /*7a30*/  HFMA2 R5, -RZ, RZ, 0, 1.1920928955078125e-07 ;  /* 0x00000002ff057431 */ /* 0x000fc600000001ff */
[----:B------:R-:W-:Y:S02]  /*7a40*/  F2FP.F16.F32.PACK_AB R165, RZ, R11 ;  /* 0x0000000bffa5723e */ /* 0x000fe400000000ff */
        /* <DEDUP_REMOVED lines=10> */
.L_x_16728:
        /* <DEDUP_REMOVED lines=12> */
.L_x_16730:
[----:B------:R-:W-:Y:S05]  /*7bb0*/  BSYNC.RECONVERGENT B2 ;  /* 0x0000000000027941 */ /* 0x000fea0003800200 */
.L_x_16729:
        /* <DEDUP_REMOVED lines=62> */
.L_x_16727:
[----:B------:R-:W-:Y:S05]  /*7fa0*/  BSYNC.RECONVERGENT B1 ;  /* 0x0000000000017941 */ /* 0x000fea0003800200 */
.L_x_16726:
        /* <DEDUP_REMOVED lines=8> */
[----:B------:R-:W-:-:S03]  /*8030*/  HADD2.F32 R3, -RZ, R132.H1_H1 ;  /* 0x30000084ff037230 */ /* 0x000fc60000004100 */
[----:B------:R-:W-:Y:S02]  /*8040*/  PLOP3.LUT P4, PT, P2, PT, PT, 0x8, 0x80 ;  /* 0x000000000080781c */ /* 0x000fe4000178e170 */
[----:B------:R-:W-:-:S05]  /*8050*/  FMUL.FTZ R3, R3, R182 ;  /* 0x000000b603037220 */ /* 0x000fca0000410000 */
[----:B------:R-:W-:-:S06]  /*8060*/  FSEL R3, R3, RZ, !P2 ;  /* 0x000000ff03037208 */ /* 0x000fcc0005000000 */
        /* <DEDUP_REMOVED lines=10> */
.L_x_16733:
        /* <DEDUP_REMOVED lines=12> */
.L_x_16735:
[----:B------:R-:W-:Y:S05]  /*81d0*/  BSYNC.RECONVERGENT B2 ;  /* 0x0000000000027941 */ /* 0x000fea0003800200 */
.L_x_16734:
        /* <DEDUP_REMOVED lines=62> */
.L_x_16732:
[----:B------:R-:W-:Y:S05]  /*85c0*/  BSYNC.RECONVERGENT B1 ;  /* 0x0000000000017941 */ /* 0x000fea0003800200 */
.L_x_16731:
[----:B------:R-:W-:Y:S01]  /*85d0*/  I2FP.F32.U32 R5, R7 ;  /* 0x0000000700057245 */ /* 0x000fe20000201000 */
[----:B------:R-:W-:Y:S01]  /*85e0*/  BSSY.RECONVERGENT B1, `(.L_x_16736) ;  /* 0x0000064000017945 */ /* 0x000fe20003800200 */
[----:B------:R-:W-:Y:S02]  /*85f0*/  ISETP.NE.AND P3, PT, R4, 0x1, PT ;  /* 0x000000010400780c */ /* 0x000fe40003f65270 */
[----:B------:R-:W-:Y:S01]  /*8600*/  MOV R7, R14 ;  /* 0x0000000e00077202 */ /* 0x000fe20000000f00 */
[----:B------:R-:W-:-:S05]  /*8610*/  FFMA.FTZ R5, R5, R248, 1.1641532182693481445e-10 ;  /* 0x2f00000005057423 */ /* 0x000fca00000100f8 */
[----:B------:R-:W-:Y:S01]  /*8620*/  FSETP.GTU.FTZ.AND P2, PT, R5, R183, PT ;  /* 0x000000b70500720b */ /* 0x000fe20003f5c000 */
[----:B------:R-:W-:-:S05]  /*8630*/  HADD2.F32 R5, -RZ, R44.H1_H1 ;  /* 0x3000002cff057230 */ /* 0x000fca0000004100 */
[----:B------:R-:W-:-:S05]  /*8640*/  FMUL.FTZ R5, R5, R182 ;  /* 0x000000b605057220 */ /* 0x000fca0000410000 */
[----:B------:R-:W-:-:S05]  /*8650*/  FSEL R5, R5, RZ, !P2 ;  /* 0x000000ff05057208 */ /* 0x000fca0005000000 */
[----:B------:R-:W-:Y:S01]  /*8660*/  FADD.FTZ R3, R3, R5 ;  /* 0x0000000503037221 */ /* 0x000fe20000010000 */
[----:B------:R-:W-:-:S05]  /*8670*/  @P1 HADD2.F32 R5, -RZ, R40.H1_H1 ;  /* 0x30000028ff051230 */ /* 0x000fca0000004100 */
[--C-:B------:R-:W-:Y:S01]  /*8680*/  @P1 FADD.FTZ R34, R5, R3.reuse ;  /* 0x0000000305221221 */ /* 0x100fe20000010000 */
[----:B------:R-:W-:Y:S01]  /*8690*/  @!P1 IMAD.MOV.U32 R34, RZ, RZ, R3 ;  /* 0x000000ffff229224 */ /* 0x000fe200078e0003 */
[----:B------:R-:W-:Y:S01]  /*86a0*/  SEL R3, RZ, 0x1, P2 ;  /* 0x00000001ff037807 */ /* 0x000fe20001000000 */
[----:B------:R-:W-:-:S03]  /*86b0*/  IMAD.MOV.U32 R5, RZ, RZ, 0x2 ;  /* 0x00000002ff057424 */ /* 0x000fc600078e00ff */
[----:B------:R-:W-:Y:S02]  /*86c0*/  F2FP.F16.F32.PACK_AB R132, RZ, R34 ;  /* 0x00000022ff84723e */ /* 0x000fe400000000ff */
        /* <DEDUP_REMOVED lines=10> */
.L_x_16738:
        /* <DEDUP_REMOVED lines=12> */
.L_x_16740:
[----:B------:R-:W-:Y:S05]  /*8830*/  BSYNC.RECONVERGENT B2 ;  /* 0x0000000000027941 */ /* 0x000fea0003800200 */
.L_x_16739:
        /* <DEDUP_REMOVED lines=62> */
.L_x_16737:
[----:B------:R-:W-:Y:S05]  /*8c20*/  BSYNC.RECONVERGENT B1 ;  /* 0x0000000000017941 */ /* 0x000fea0003800200 */
.L_x_16736:
        /* <DEDUP_REMOVED lines=8> */
[----:B------:R-:W-:-:S05]  /*8cb0*/  HADD2.F32 R3, -RZ, R133.H0_H0 ;  /* 0x20000085ff037230 */ /* 0x000fca0000004100 */
        /* <DEDUP_REMOVED lines=13> */
.L_x_16743:
        /* <DEDUP_REMOVED lines=12> */
.L_x_16745:
[----:B------:R-:W-:Y:S05]  /*8e50*/  BSYNC.RECONVERGENT B2 ;  /* 0x0000000000027941 */ /* 0x000fea0003800200 */
.L_x_16744:
        /* <DEDUP_REMOVED lines=62> */
.L_x_16742:
[----:B------:R-:W-:Y:S05]  /*9240*/  BSYNC.RECONVERGENT B1 ;  /* 0x0000000000017941 */ /* 0x000fea0003800200 */
.L_x_16741:
[----:B------:R-:W-:Y:S01]  /*9250*/  I2FP.F32.U32 R5, R7 ;  /* 0x0000000700057245 */ /* 0x000fe20000201000 */
[----:B------:R-:W-:Y:S01]  /*9260*/  BSSY.RECONVERGENT B1, `(.L_x_16746) ;  /* 0x0000064000017945 */ /* 0x000fe20003800200 */
[----:B------:R-:W-:-:S03]  /*9270*/  MOV R7, R14 ;  /* 0x0000000e00077202 */ /* 0x000fc60000000f00 */
        /* <DEDUP_REMOVED lines=10> */
[----:B------:R-:W-:Y:S01]  /*9320*/  IMAD.MOV.U32 R5, RZ, RZ, 0x2 ;  /* 0x00000002ff057424 */ /* 0x000fe200078e00ff */
[----:B------:R-:W-:Y:S02]  /*9330*/  ISETP.NE.AND P2, PT, R4, 0x1, PT ;  /* 0x000000010400780c */ /* 0x000fe40003f45270 */
[----:B------:R-:W-:Y:S02]  /*9340*/  F2FP.F16.F32.PACK_AB R167, RZ, R33 ;  /* 0x00000021ffa7723e */ /* 0x000fe400000000ff */
[----:B------:R-:W-:-:S09]  /*9350*/  PRMT R8, R3, 0x7610, R8 ;  /* 0x0000761003087816 */ /* 0x000fd20000000008 */
        /* <DEDUP_REMOVED lines=9> */
.L_x_16748:
        /* <DEDUP_REMOVED lines=12> */
.L_x_16750:
[----:B------:R-:W-:Y:S05]  /*94b0*/  BSYNC.RECONVERGENT B2 ;  /* 0x0000000000027941 */ /* 0x000fea0003800200 */
.L_x_16749:
        /* <DEDUP_REMOVED lines=62> */
.L_x_16747:
[----:B------:R-:W-:Y:S05]  /*98a0*/  BSYNC.RECONVERGENT B1 ;  /* 0x0000000000017941 */ /* 0x000fea0003800200 */
.L_x_16746:
[----:B------:R-:W-:Y:S01]  /*98b0*/  I2FP.F32.U32 R3, R7 ;  /* 0x0000000700037245 */ /* 0x000fe20000201000 */
[----:B------:R-:W-:Y:S01]  /*98c0*/  BSSY.RECONVERGENT B1, `(.L_x_16751) ;  /* 0x0000060000017945 */ /* 0x000fe20003800200 */
[----:B------:R-:W-:Y:S01]  /*98d0*/  LOP3.LUT R20, R20, 0xfffffffd, RZ, 0xc0, !PT ;  /* 0xfffffffd14147812 */ /* 0x000fe200078ec0ff */
[----:B------:R-:W-:Y:S02]  /*98e0*/  IMAD.MOV.U32 R4, RZ, RZ, 0x2 ;  /* 0x00000002ff047424 */ /* 0x000fe400078e00ff */
[----:B------:R-:W-:Y:S01]  /*98f0*/  FFMA.FTZ R3, R3, R248, 1.1641532182693481445e-10 ;  /* 0x2f00000003037423 */ /* 0x000fe200000100f8 */
[----:B------:R-:W-:-:S04]  /*9900*/  IMAD.MOV.U32 R7, RZ, RZ, R14 ;  /* 0x000000ffff077224 */ /* 0x000fc800078e000e */
[----:B------:R-:W-:Y:S01]  /*9910*/  FSETP.GTU.FTZ.AND P2, PT, R3, R183, PT ;  /* 0x000000b70300720b */ /* 0x000fe20003f5c000 */
[----:B------:R-:W-:-:S05]  /*9920*/  HADD2.F32 R3, -RZ, R133.H1_H1 ;  /* 0x30000085ff037230 */ /* 0x000fca0000004100 */
        /* <DEDUP_REMOVED lines=14> */
.L_x_16753:
        /* <DEDUP_REMOVED lines=12> */
.L_x_16755:
[----:B------:R-:W-:Y:S05]  /*9ad0*/  BSYNC.RECONVERGENT B2 ;  /* 0x0000000000027941 */ /* 0x000fea0003800200 */
.L_x_16754:
        /* <DEDUP_REMOVED lines=62> */
.L_x_16752:
[----:B------:R-:W-:Y:S05]  /*9ec0*/  BSYNC.RECONVERGENT B1 ;  /* 0x0000000000017941 */ /* 0x000fea0003800200 */
.L_x_16751:
[----:B------:R-:W-:Y:S01]  /*9ed0*/  I2FP.F32.U32 R5, R7 ;  /* 0x0000000700057245 */ /* 0x000fe20000201000 */
[----:B------:R-:W-:Y:S04]  /*9ee0*/  BSSY.RECONVERGENT B1, `(.L_x_16756) ;  /* 0x0000064000017945 */ /* 0x000fe80003800200 */
[----:B------:R-:W-:-:S05]  /*9ef0*/  FFMA.FTZ R5, R5, R248, 1.1641532182693481445e-10 ;  /* 0x2f00000005057423 */ /* 0x000fca00000100f8 */
[----:B------:R-:W-:Y:S01]  /*9f00*/  FSETP.GTU.FTZ.AND P2, PT, R5, R183, PT ;  /* 0x000000b70500720b */ /* 0x000fe20003f5c000 */
[----:B------:R-:W-:-:S05]  /*9f10*/  HADD2.F32 R5, -RZ, R45.H1_H1 ;  /* 0x3000002dff057230 */ /* 0x000fca0000004100 */
[----:B------:R-:W-:-:S05]  /*9f20*/  FMUL.FTZ R5, R5, R182 ;  /* 0x000000b605057220 */ /* 0x000fca0000410000 */
[----:B------:R-:W-:-:S05]  /*9f30*/  FSEL R5, R5, RZ, !P2 ;  /* 0x000000ff05057208 */ /* 0x000fca0005000000 */
[----:B------:R-:W-:Y:S01]  /*9f40*/  FADD.FTZ R3, R3, R5 ;  /* 0x0000000503037221 */ /* 0x000fe20000010000 */
[----:B------:R-:W-:-:S05]  /*9f50*/  @P1 HADD2.F32 R5, -RZ, R41.H1_H1 ;  /* 0x30000029ff051230 */ /* 0x000fca0000004100 */
[----:B------:R-:W-:Y:S01]  /*9f60*/  @P1 FADD.FTZ R144, R5, R3 ;  /* 0x0000000305901221 */ /* 0x000fe20000010000 */
[----:B------:R-:W-:Y:S01]  /*9f70*/  @!P1 MOV R144, R3 ;  /* 0x0000000300909202 */ /* 0x000fe20000000f00 */
[----:B------:R-:W-:Y:S01]  /*9f80*/  IMAD.MOV.U32 R5, RZ, RZ, 0x2 ;  /* 0x00000002ff057424 */ /* 0x000fe200078e00ff */
[----:B------:R-:W-:Y:S02]  /*9f90*/  SEL R3, RZ, 0x1, P2 ;  /* 0x00000001ff037807 */ /* 0x000fe40001000000 */
[----:B------:R-:W-:Y:S02]  /*9fa0*/  ISETP.NE.AND P2, PT, R4, 0x1, PT ;  /* 0x000000010400780c */ /* 0x000fe40003f45270 */
[----:B------:R-:W-:Y:S01]  /*9fb0*/  PRMT R7, R3, 0x7610, R7 ;  /* 0x0000761003077816 */ /* 0x000fe20000000007 */
[----:B------:R-:W-:Y:S01]  /*9fc0*/  IMAD.MOV.U32 R3, RZ, RZ, R14 ;  /* 0x000000ffff037224 */ /* 0x000fe200078e000e */
[----:B------:R-:W-:-:S09]  /*9fd0*/  F2FP.F16.F32.PACK_AB R133, RZ, R144 ;  /* 0x00000090ff85723e */ /* 0x000fd200000000ff */
        /* <DEDUP_REMOVED lines=9> */
.L_x_16758:
        /* <DEDUP_REMOVED lines=12> */
.L_x_16760:
[----:B------:R-:W-:Y:S05]  /*a130*/  BSYNC.RECONVERGENT B2 ;  /* 0x0000000000027941 */ /* 0x000fea0003800200 */
.L_x_16759:
        /* <DEDUP_REMOVED lines=62> */
.L_x_16757:
[----:B------:R-:W-:Y:S05]  /*a520*/  BSYNC.RECONVERGENT B1 ;  /* 0x0000000000017941 */ /* 0x000fea0003800200 */
.L_x_16756:
[----:B------:R-:W-:Y:S01]  /*a530*/  I2FP.F32.U32 R3, R3 ;  /* 0x0000000300037245 */ /* 0x000fe20000201000 */
[----:B------:R-:W-:Y:S01]  /*a540*/  BSSY.RECONVERGENT B1, `(.L_x_16761) ;  /* 0x000005e000017945 */ /* 0x000fe20003800200 */
[----:B------:R-:W-:Y:S01]  /*a550*/  ISETP.NE.AND P3, PT, R5, 0x1, PT ;  /* 0x000000010500780c */ /* 0x000fe20003f65270 */
[----:B------:R-:W-:Y:S02]  /*a560*/  HFMA2 R4, -RZ, RZ, 0, 1.1920928955078125e-07 ;  /* 0x00000002ff047431 */ /* 0x000fe400000001ff */
[----:B------:R-:W-:Y:S02]  /*a570*/  IMAD.MOV.U32 R6, RZ, RZ, R14 ;  /* 0x000000ffff067224 */ /* 0x000fe400078e000e */
[----:B------:R-:W-:-:S05]  /*a580*/  FFMA.FTZ R3, R3, R248, 1.1641532182693481445e-10 ;  /* 0x2f00000003037423 */ /* 0x000fca00000100f8 */
[----:B------:R-:W-:Y:S01]  /*a590*/  FSETP.GTU.FTZ.AND P2, PT, R3, R183, PT ;  /* 0x000000b70300720b */ /* 0x000fe20003f5c000 */
[----:B------:R-:W-:-:S05]  /*a5a0*/  HADD2.F32 R3, -RZ, R134.H0_H0 ;  /* 0x20000086ff037230 */ /* 0x000fca0000004100 */
        /* <DEDUP_REMOVED lines=12> */
.L_x_16763:
        /* <DEDUP_REMOVED lines=12> */
.L_x_16765:
[----:B------:R-:W-:Y:S05]  /*a730*/  BSYNC.RECONVERGENT B2 ;  /* 0x0000000000027941 */ /* 0x000fea0003800200 */
.L_x_16764:
        /* <DEDUP_REMOVED lines=62> */
.L_x_16762:
[----:B------:R-:W-:Y:S05]  /*ab20*/  BSYNC.RECONVERGENT B1 ;  /* 0x0000000000017941 */ /* 0x000fea0003800200 */
.L_x_16761:
[----:B------:R-:W-:Y:S01]  /*ab30*/  I2FP.F32.U32 R5, R6 ;  /* 0x0000000600057245 */ /* 0x000fe20000201000 */
[----:B------:R-:W-:Y:S01]  /*ab40*/  BSSY.RECONVERGENT B1, `(.L_x_16766) ;  /* 0x0000064000017945 */ /* 0x000fe20003800200 */
[----:B------:R-:W-:-:S03]  /*ab50*/  IMAD.MOV.U32 R157, RZ, RZ, R14 ;  /* 0x000000ffff9d7224 */ /* 0x000fc600078e000e */
        /* <DEDUP_REMOVED lines=10> */
[----:B------:R-:W-:Y:S01]  /*ac00*/  HFMA2 R5, -RZ, RZ, 0, 1.1920928955078125e-07 ;  /* 0x00000002ff057431 */ /* 0x000fe200000001ff */
        /* <DEDUP_REMOVED lines=12> */
.L_x_16768:
        /* <DEDUP_REMOVED lines=12> */
.L_x_16770:
[----:B------:R-:W-:Y:S05]  /*ad90*/  BSYNC.RECONVERGENT B2 ;  /* 0x0000000000027941 */ /* 0x000fea0003800200 */
.L_x_16769:
        /* <DEDUP_REMOVED lines=62> */
.L_x_16767:
[----:B------:R-:W-:Y:S05]  /*b180*/  BSYNC.RECONVERGENT B1 ;  /* 0x0000000000017941 */ /* 0x000fea0003800200 */
.L_x_16766:
[----:B------:R-:W-:Y:S01]  /*b190*/  I2FP.F32.U32 R3, R157 ;  /* 0x0000009d00037245 */ /* 0x000fe20000201000 */
[----:B------:R-:W-:Y:S01]  /*b1a0*/  BSSY.RECONVERGENT B1, `(.L_x_16771) ;  /* 0x000005e000017945 */ /* 0x000fe20003800200 */
[----:B------:R-:W-:Y:S01]  /*b1b0*/  ISETP.NE.AND P4, PT, R5, 0x1, PT ;  /* 0x000000010500780c */ /* 0x000fe20003f85270 */
[----:B------:R-:W-:Y:S02]  /*b1c0*/  IMAD.MOV.U32 R4, RZ, RZ, 0x2 ;  /* 0x00000002ff047424 */ /* 0x000fe400078e00ff */
[----:B------:R-:W-:-:S05]  /*b1d0*/  FFMA.FTZ R3, R3, R248, 1.1641532182693481445e-10 ;  /* 0x2f00000003037423 */ /* 0x000fca00000100f8 */
[----:B------:R-:W-:Y:S01]  /*b1e0*/  FSETP.GTU.FTZ.AND P3, PT, R3, R183, PT ;  /* 0x000000b70300720b */ /* 0x000fe20003f7c000 */
[----:B------:R-:W-:Y:S01]  /*b1f0*/  HADD2.F32 R3, -RZ, R134.H1_H1 ;  /* 0x30000086ff037230 */ /* 0x000fe20000004100 */
[----:B------:R-:W-:-:S04]  /*b200*/  MOV R134, R14 ;  /* 0x0000000e00867202 */ /* 0x000fc80000000f00 */
        /* <DEDUP_REMOVED lines=12> */
.L_x_16773:
        /* <DEDUP_REMOVED lines=12> */
.L_x_16775:
[----:B------:R-:W-:Y:S05]  /*b390*/  BSYNC.RECONVERGENT B2 ;  /* 0x0000000000027941 */ /* 0x000fea0003800200 */
.L_x_16774:
        /* <DEDUP_REMOVED lines=62> */
.L_x_16772:
[----:B------:R-:W-:Y:S05]  /*b780*/  BSYNC.RECONVERGENT B1 ;  /* 0x0000000000017941 */ /* 0x000fea0003800200 */
.L_x_16771:
[----:B------:R-:W-:Y:S01]  /*b790*/  I2FP.F32.U32 R5, R134 ;  /* 0x0000008600057245 */ /* 0x000fe20000201000 */
[----:B------:R-:W-:Y:S01]  /*b7a0*/  BSSY.RECONVERGENT B1, `(.L_x_16776) ;  /* 0x0000064000017945 */ /* 0x000fe20003800200 */
[----:B------:R-:W-:-:S03]  /*b7b0*/  IMAD.MOV.U32 R157, RZ, RZ, 0x2 ;  /* 0x00000002ff9d7424 */ /* 0x000fc600078e00ff */
        /* <DEDUP_REMOVED lines=9> */
[----:B------:R-:W-:Y:S02]  /*b850*/  SEL R3, RZ, 0x1, P4 ;  /* 0x00000001ff037807 */ /* 0x000fe40002000000 */
[----:B------:R-:W-:Y:S02]  /*b860*/  ISETP.NE.AND P4, PT, R4, 0x1, PT ;  /* 0x000000010400780c */ /* 0x000fe40003f85270 */
[----:B------:R-:W-:Y:S02]  /*b870*/  PRMT R5, R3, 0x7610, R5 ;  /* 0x0000761003057816 */ /* 0x000fe40000000005 */
[----:B------:R-:W-:Y:S02]  /*b880*/  F2FP.F16.F32.PACK_AB R134, RZ, R158 ;  /* 0x0000009eff86723e */ /* 0x000fe400000000ff */
[----:B------:R-:W-:-:S07]  /*b890*/  MOV R3, R14 ;  /* 0x0000000e00037202 */ /* 0x000fce0000000f00 */
        /* <DEDUP_REMOVED lines=9> */
.L_x_16778:
        /* <DEDUP_REMOVED lines=12> */
.L_x_16780:
[----:B------:R-:W-:Y:S05]  /*b9f0*/  BSYNC.RECONVERGENT B2 ;  /* 0x0000000000027941 */ /* 0x000fea0003800200 */
.L_x_16779:
        /* <DEDUP_REMOVED lines=62> */
.L_x_16777:
[----:B------:R-:W-:Y:S05]  /*bde0*/  BSYNC.RECONVERGENT B1 ;  /* 0x0000000000017941 */ /* 0x000fea0003800200 */
.L_x_16776:
[----:B------:R-:W-:Y:S01]  /*bdf0*/  I2FP.F32.U32 R3, R3 ;  /* 0x0000000300037245 */ /* 0x000fe20000201000 */
[----:B------:R-:W-:Y:S01]  /*be00*/  BSSY.RECONVERGENT B1, `(.L_x_16781) ;  /* 0x000005e000017945 */ /* 0x000fe20003800200 */
[----:B------:R-:W-:Y:S01]  /*be10*/  ISETP.NE.AND P5, PT, R157, 0x1, PT ;  /* 0x000000019d00780c */ /* 0x000fe20003fa5270 */
[----:B------:R-:W-:Y:S02]  /*be20*/  IMAD.MOV.U32 R16, RZ, RZ, 0x2 ;  /* 0x00000002ff107424 */ /* 0x000fe400078e00ff */
[----:B------:R-:W-:Y:S01]  /*be30*/  FFMA.FTZ R3, R3, R248, 1.1641532182693481445e-10 ;  /* 0x2f00000003037423 */ /* 0x000fe200000100f8 */
[----:B------:R-:W-:-:S04]  /*be40*/  IMAD.MOV.U32 R4, RZ, RZ, R14 ;  /* 0x000000ffff047224 */ /* 0x000fc800078e000e */
        /* <DEDUP_REMOVED lines=14> */
.L_x_16783:
        /* <DEDUP_REMOVED lines=12> */
.L_x_16785:
[----:B------:R-:W-:Y:S05]  /*bff0*/  BSYNC.RECONVERGENT B2 ;  /* 0x0000000000027941 */ /* 0x000fea0003800200 */
.L_x_16784:
        /* <DEDUP_REMOVED lines=62> */
.L_x_16782:
[----:B------:R-:W-:Y:S05]  /*c3e0*/  BSYNC.RECONVERGENT B1 ;  /* 0x0000000000017941 */ /* 0x000fea0003800200 */
.L_x_16781:
[----:B------:R-:W-:Y:S01]  /*c3f0*/  I2FP.F32.U32 R4, R4 ;  /* 0x0000000400047245 */ /* 0x000fe20000201000 */
[----:B------:R-:W-:Y:S01]  /*c400*/  BSSY.RECONVERGENT B1, `(.L_x_16786) ;  /* 0x0000064000017945 */ /* 0x000fe20003800200 */
[----:B------:R-:W-:Y:S02]  /*c410*/  IMAD.MOV.U32 R178, RZ, RZ, 0x2 ;  /* 0x00000002ffb27424 */ /* 0x000fe400078e00ff */
        /* <DEDUP_REMOVED lines=8> */
[----:B------:R-:W-:Y:S01]  /*c4a0*/  @P1 FADD.FTZ R157, R4, R3 ;  /* 0x00000003049d1221 */ /* 0x000fe20000010000 */
[----:B------:R-:W-:Y:S02]  /*c4b0*/  @!P1 MOV R157, R3 ;  /* 0x00000003009d9202 */ /* 0x000fe40000000f00 */
[----:B------:R-:W-:Y:S02]  /*c4c0*/  SEL R3, RZ, 0x1, P5 ;  /* 0x00000001ff037807 */ /* 0x000fe40002800000 */
[----:B------:R-:W-:Y:S02]  /*c4d0*/  ISETP.NE.AND P5, PT, R16, 0x1, PT ;  /* 0x000000011000780c */ /* 0x000fe40003fa5270 */
[----:B------:R-:W-:Y:S02]  /*c4e0*/  F2FP.F16.F32.PACK_AB R176, RZ, R157 ;  /* 0x0000009dffb0723e */ /* 0x000fe400000000ff */
[----:B------:R-:W-:-:S09]  /*c4f0*/  PRMT R4, R3, 0x7610, R4 ;  /* 0x0000761003047816 */ /* 0x000fd20000000004 */
        /* <DEDUP_REMOVED lines=9> */
.L_x_16788:
        /* <DEDUP_REMOVED lines=12> */
.L_x_16790:
[----:B------:R-:W-:Y:S05]  /*c650*/  BSYNC.RECONVERGENT B2 ;  /* 0x0000000000027941 */ /* 0x000fea0003800200 */
.L_x_16789:
        /* <DEDUP_REMOVED lines=62> */
.L_x_16787:
[----:B------:R-:W-:Y:S05]  /*ca40*/  BSYNC.RECONVERGENT B1 ;  /* 0x0000000000017941 */ /* 0x000fea0003800200 */
.L_x_16786:
[----:B------:R-:W-:Y:S01]  /*ca50*/  I2FP.F32.U32 R3, R159 ;  /* 0x0000009f00037245 */ /* 0x000fe20000201000 */
[----:B------:R-:W-:Y:S01]  /*ca60*/  BSSY.RECONVERGENT B1, `(.L_x_16791) ;  /* 0x0000061000017945 */ /* 0x000fe20003800200 */
[----:B------:R-:W-:Y:S01]  /*ca70*/  ISETP.NE.AND P6, PT, R178, 0x1, PT ;  /* 0x00000001b200780c */ /* 0x000fe20003fc5270 */
[----:B------:R-:W-:Y:S02]  /*ca80*/  HFMA2 R16, -RZ, RZ, 0, 1.1920928955078125e-07 ;  /* 0x00000002ff107431 */ /* 0x000fe400000001ff */
[----:B------:R-:W-:-:S05]  /*ca90*/  FFMA.FTZ R3, R3, R248, 1.1641532182693481445e-10 ;  /* 0x2f00000003037423 */ /* 0x000fca00000100f8 */
[----:B------:R-:W-:Y:S01]  /*caa0*/  FSETP.GTU.FTZ.AND P5, PT, R3, R183, PT ;  /* 0x000000b70300720b */ /* 0x000fe20003fbc000 */
[----:B------:R-:W-:Y:S02]  /*cab0*/  HADD2.F32 R3, -RZ, R135.H1_H1 ;  /* 0x30000087ff037230 */ /* 0x000fe40000004100 */
[----:B------:R-:W-:-:S03]  /*cac0*/  IMAD.MOV.U32 R135, RZ, RZ, R14 ;  /* 0x000000ffff877224 */ /* 0x000fc600078e000e */
        /* <DEDUP_REMOVED lines=12> */
.L_x_16793:
        /* <DEDUP_REMOVED lines=15> */
.L_x_16795:
[----:B------:R-:W-:Y:S05]  /*cc80*/  BSYNC.RECONVERGENT B2 ;  /* 0x0000000000027941 */ /* 0x000fea0003800200 */
.L_x_16794:
        /* <DEDUP_REMOVED lines=62> */
.L_x_16792:
[----:B------:R-:W-:Y:S05]  /*d070*/  BSYNC.RECONVERGENT B1 ;  /* 0x0000000000017941 */ /* 0x000fea0003800200 */
.L_x_16791:
[----:B------:R-:W-:Y:S02]  /*d080*/  I2FP.F32.U32 R135, R135 ;  /* 0x0000008700877245 */ /* 0x000fe40000201000 */
[----:B------:R-:W-:Y:S02]  /*d090*/  PRMT R134, R177, 0x5410, R134 ;  /* 0x00005410b1867816 */ /* 0x000fe40000000086 */
[----:B------:R-:W-:Y:S01]  /*d0a0*/  PRMT R133, R167, 0x5410, R133 ;  /* 0x00005410a7857816 */ /* 0x000fe20000000085 */
[----:B------:R-:W-:Y:S01]  /*d0b0*/  FFMA.FTZ R135, R135, R248, 1.1641532182693481445e-10 ;  /* 0x2f00000087877423 */ /* 0x000fe200000100f8 */
[----:B------:R-:W-:-:S04]  /*d0c0*/  PRMT R132, R165, 0x5410, R132 ;  /* 0x00005410a5847816 */ /* 0x000fc80000000084 */
        /* <DEDUP_REMOVED lines=8> */
[----:B------:R-:W-:-:S04]  /*d150*/  SEL R3, RZ, 0x1, P6 ;  /* 0x00000001ff037807 */ /* 0x000fc80003000000 */
[----:B------:R-:W-:-:S04]  /*d160*/  F2FP.F16.F32.PACK_AB R135, RZ, R159 ;  /* 0x0000009fff87723e */ /* 0x000fc800000000ff */
[----:B------:R-:W-:-:S07]  /*d170*/  PRMT R135, R176, 0x5410, R135 ;  /* 0x00005410b0877816 */ /* 0x000fce0000000087 */
.L_x_16715:
        /* <DEDUP_REMOVED lines=43> */
.L_x_16796:
[----:B------:R-:W-:Y:S02]  /*d430*/  IMAD.MOV.U32 R165, RZ, RZ, R166 ;  /* 0x000000ffffa57224 */ /* 0x000fe400078e00a6 */
[----:B------:R-:W-:-:S07]  /*d440*/  VIADD R166, R12, 0x20 ;  /* 0x000000200ca67836 */ /* 0x000fce0000000000 */
.L_x_16673:
[----:B----4-:R-:W-:Y:S05]  /*d450*/  BSYNC.RECONVERGENT B0 ;  /* 0x0000000000007941 */ /* 0x010fea0003800200 */
.L_x_16672:
        /* <DEDUP_REMOVED lines=35> */
.L_x_16802:
        /* <DEDUP_REMOVED lines=12> */
.L_x_16804:
[----:B------:R-:W-:Y:S05]  /*d750*/  BSYNC.RECONVERGENT B2 ;  /* 0x0000000000027941 */ /* 0x000fea0003800200 */
.L_x_16803:
        /* <DEDUP_REMOVED lines=62> */
.L_x_16801:
[----:B------:R-:W-:Y:S05]  /*db40*/  BSYNC.RECONVERGENT B1 ;  /* 0x0000000000017941 */ /* 0x000fea0003800200 */
.L_x_16800:
[----:B------:R-:W0:Y:S01]  /*db50*/  LDC R183, c[0x0][0x404] ;  /* 0x00010100ffb77b82 */ /* 0x000e220000000800 */
[----:B------:R-:W-:Y:S01]  /*db60*/  I2FP.F32.U32 R3, R3 ;  /* 0x0000000300037245 */ /* 0x000fe20000201000 */
[----:B------:R-:W-:Y:S01]  /*db70*/  IMAD.MOV.U32 R248, RZ, RZ, 0x2f800000 ;  /* 0x2f800000fff87424 */ /* 0x000fe200078e00ff */
[----:B------:R-:W-:Y:S01]  /*db80*/  ISETP.NE.AND P3, PT, R2, 0x1, PT ;  /* 0x000000010200780c */ /* 0x000fe20003f65270 */
[----:B------:R-:W-:Y:S01]  /*db90*/  BSSY.RECONVERGENT B1, `(.L_x_16805) ;  /* 0x0000060000017945 */ /* 0x000fe20003800200 */
[----:B------:R-:W-:Y:S01]  /*dba0*/  LOP3.LUT R20, R20, 0xffffffef, RZ, 0xc0, !PT ;  /* 0xffffffef14147812 */ /* 0x000fe200078ec0ff */
[----:B------:R-:W-:Y:S01]  /*dbb0*/  FFMA.FTZ R3, R3, R248, 1.1641532182693481445e-10 ;  /* 0x2f00000003037423 */ /* 0x000fe200000100f8 */
[----:B------:R-:W-:Y:S01]  /*dbc0*/  IMAD.MOV.U32 R5, RZ, RZ, R14 ;  /* 0x000000ffff057224 */ /* 0x000fe200078e000e */
[----:B------:R-:W1:Y:S03]  /*dbd0*/  LDC R182, c[0x0][0x408] ;  /* 0x00010200ffb67b82 */ /* 0x000e660000000800 */
[----:B0-----:R-:W-:Y:S01]  /*dbe0*/  FSETP.GTU.FTZ.AND P2, PT, R3, R183, PT ;  /* 0x000000b70300720b */ /* 0x001fe20003f5c000 */
[----:B-----5:R-:W-:-:S03]  /*dbf0*/  HADD2.F32 R3, -RZ, R132.H0_H0 ;  /* 0x20000084ff037230 */ /* 0x020fc60000004100 */
[----:B------:R-:W-:Y:S02]  /*dc00*/  PLOP3.LUT P4, PT, P2, PT, PT, 0x8, 0x80 ;  /* 0x000000000080781c */ /* 0x000fe4000178e170 */
[----:B-1----:R-:W-:-:S05]  /*dc10*/  FMUL.FTZ R3, R3, R182 ;  /* 0x000000b603037220 */ /* 0x002fca0000410000 */
[----:B------:R-:W-:Y:S01]  /*dc20*/  FSEL R8, R3, RZ, !P2 ;  /* 0x000000ff03087208 */ /* 0x000fe20005000000 */
[----:B------:R-:W-:-:S05]  /*dc30*/  HFMA2 R3, -RZ, RZ, 0, 1.1920928955078125e-07 ;  /* 0x00000002ff037431 */ /* 0x000fca00000001ff */
        /* <DEDUP_REMOVED lines=10> */
.L_x_16807:
        /* <DEDUP_REMOVED lines=12> */
.L_x_16809:
[----:B------:R-:W-:Y:S05]  /*dda0*/  BSYNC.RECONVERGENT B2 ;  /* 0x0000000000027941 */ /* 0x000fea0003800200 */
.L_x_16808:
        /* <DEDUP_REMOVED lines=62> */
.L_x_16806:
[----:B------:R-:W-:Y:S05]  /*e190*/  BSYNC.RECONVERGENT B1 ;  /* 0x0000000000017941 */ /* 0x000fea0003800200 */
.L_x_16805:
        /* <DEDUP_REMOVED lines=13> */
[----:B------:R-:W-:-:S04]  /*e270*/  SEL R4, RZ, 0x1, P2 ;  /* 0x00000001ff047807 */ /* 0x000fc80001000000 */
[----:B------:R-:W-:Y:S01]  /*e280*/  PRMT R10, R4, 0x7610, R10 ;  /* 0x00007610040a7816 */ /* 0x000fe2000000000a */
[----:B------:R-:W-:Y:S01]  /*e290*/  HFMA2 R4, -RZ, RZ, 0, 1.1920928955078125e-07 ;  /* 0x00000002ff047431 */ /* 0x000fe200000001ff */
        /* <DEDUP_REMOVED lines=10> */
.L_x_16812:
        /* <DEDUP_REMOVED lines=12> */
.L_x_16814:
[----:B------:R-:W-:Y:S05]  /*e400*/  BSYNC.RECONVERGENT B2 ;  /* 0x0000000000027941 */ /* 0x000fea0003800200 */
.L_x_16813:
        /* <DEDUP_REMOVED lines=62> */
.L_x_16811:
[----:B------:R-:W-:Y:S05]  /*e7f0*/  BSYNC.RECONVERGENT B1 ;  /* 0x0000000000017941 */ /* 0x000fea0003800200 */
.L_x_16810:
        /* <DEDUP_REMOVED lines=8> */
[----:B------:R-:W-:-:S05]  /*e880*/  HADD2.F32 R3, -RZ, R132.H1_H1 ;  /* 0x30000084ff037230 */ /* 0x000fca0000004100 */
        /* <DEDUP_REMOVED lines=13> */
.L_x_16817:
        /* <DEDUP_REMOVED lines=12> */
.L_x_16819:
[----:B------:R-:W-:Y:S05]  /*ea20*/  BSYNC.RECONVERGENT B2 ;  /* 0x0000000000027941 */ /* 0x000fea0003800200 */
.L_x_16818:
        /* <DEDUP_REMOVED lines=62> */
.L_x_16816:
[----:B------:R-:W-:Y:S05]  /*ee10*/  BSYNC.RECONVERGENT B1 ;  /* 0x0000000000017941 */ /* 0x000fea0003800200 */
.L_x_16815:
        /* <DEDUP_REMOVED lines=12> */
[----:B------:R-:W-:Y:S01]  /*eee0*/  IMAD.MOV.U32 R4, RZ, RZ, 0x2 ;  /* 0x00000002ff047424 */ /* 0x000fe200078e00ff */
        /* <DEDUP_REMOVED lines=13> */
.L_x_16822:
        /* <DEDUP_REMOVED lines=12> */
.L_x_16824:
[----:B------:R-:W-:Y:S05]  /*f080*/  BSYNC.RECONVERGENT B2 ;  /* 0x0000000000027941 */ /* 0x000fea0003800200 */
.L_x_16823:
        /* <DEDUP_REMOVED lines=62> */
.L_x_16821:
[----:B------:R-:W-:Y:S05]  /*f470*/  BSYNC.RECONVERGENT B1 ;  /* 0x0000000000017941 */ /* 0x000fea0003800200 */
.L_x_16820:
[----:B------:R-:W-:Y:S01]  /*f480*/  I2FP.F32.U32 R3, R3 ;  /* 0x0000000300037245 */ /* 0x000fe20000201000 */
[----:B------:R-:W-:Y:S01]  /*f490*/  BSSY.RECONVERGENT B1, `(.L_x_16825) ;  /* 0x0000060000017945 */ /* 0x000fe20003800200 */
[----:B------:R-:W-:Y:S01]  /*f4a0*/  LOP3.LUT R20, R20, 0xfffffffb, RZ, 0xc0, !PT ;  /* 0xfffffffb14147812 */ /* 0x000fe200078ec0ff */
[----:B------:R-:W-:Y:S02]  /*f4b0*/  IMAD.MOV.U32 R5, RZ, RZ, 0x2 ;  /* 0x00000002ff057424 */ /* 0x000fe400078e00ff */
[----:B------:R-:W-:Y:S01]  /*f4c0*/  FFMA.FTZ R3, R3, R248, 1.1641532182693481445e-10 ;  /* 0x2f00000003037423 */ /* 0x000fe200000100f8 */
[----:B------:R-:W-:-:S04]  /*f4d0*/  IMAD.MOV.U32 R7, RZ, RZ, R14 ;  /* 0x000000ffff077224 */ /* 0x000fc800078e000e */
[----:B------:R-:W-:Y:S01]  /*f4e0*/  FSETP.GTU.FTZ.AND P2, PT, R3, R183, PT ;  /* 0x000000b70300720b */ /* 0x000fe20003f5c000 */
[----:B------:R-:W-:-:S05]  /*f4f0*/  HADD2.F32 R3, -RZ, R133.H0_H0 ;  /* 0x20000085ff037230 */ /* 0x000fca0000004100 */
        /* <DEDUP_REMOVED lines=14> */
.L_x_16827:
        /* <DEDUP_REMOVED lines=12> */
.L_x_16829:
[----:B------:R-:W-:Y:S05]  /*f6a0*/  BSYNC.RECONVERGENT B2 ;  /* 0x0000000000027941 */ /* 0x000fea0003800200 */
.L_x_16828:
        /* <DEDUP_REMOVED lines=62> */
.L_x_16826:
[----:B------:R-:W-:Y:S05]  /*fa90*/  BSYNC.RECONVERGENT B1 ;  /* 0x0000000000017941 */ /* 0x000fea0003800200 */
.L_x_16825:
        /* <DEDUP_REMOVED lines=11> */
[----:B------:R-:W-:Y:S02]  /*fb50*/  SEL R4, RZ, 0x1, P2 ;  /* 0x00000001ff047807 */ /* 0x000fe40001000000 */
[----:B------:R-:W-:Y:S02]  /*fb60*/  ISETP.NE.AND P2, PT, R5, 0x1, PT ;  /* 0x000000010500780c */ /* 0x000fe40003f45270 */
[----:B------:R-:W-:Y:S02]  /*fb70*/  @!P1 MOV R31, R3 ;  /* 0x00000003001f9202 */ /* 0x000fe40000000f00 */
[----:B------:R-:W-:Y:S01]  /*fb80*/  PRMT R8, R4, 0x7610, R8 ;  /* 0x0000761004087816 */ /* 0x000fe20000000008 */
[----:B------:R-:W-:Y:S01]  /*fb90*/  IMAD.MOV.U32 R4, RZ, RZ, 0x2 ;  /* 0x00000002ff047424 */ /* 0x000fe200078e00ff */
        /* <DEDUP_REMOVED lines=10> */
.L_x_16832:
        /* <DEDUP_REMOVED lines=12> */
.L_x_16834:
[----:B------:R-:W-:Y:S05]  /*fd00*/  BSYNC.RECONVERGENT B2 ;  /* 0x0000000000027941 */ /* 0x000fea0003800200 */
.L_x_16833:
        /* <DEDUP_REMOVED lines=62> */
.L_x_16831:
[----:B------:R-:W-:Y:S05]  /*100f0*/  BSYNC.RECONVERGENT B1 ;  /* 0x0000000000017941 */ /* 0x000fea0003800200 */
.L_x_16830:
[----:B------:R-:W-:Y:S01]  /*10100*/  I2FP.F32.U32 R5, R7 ;  /* 0x0000000700057245 */ /* 0x000fe20000201000 */
[----:B------:R-:W-:Y:S01]  /*10110*/  BSSY.RECONVERGENT B1, `(.L_x_16835) ;  /* 0x0000060000017945 */ /* 0x000fe20003800200 */
[----:B------:R-:W-:Y:S01]  /*10120*/  LOP3.LUT R20, R20, 0xfffffffd, RZ, 0xc0, !PT ;  /* 0xfffffffd14147812 */ /* 0x000fe200078ec0ff */
[----:B------:R-:W-:Y:S02]  /*10130*/  IMAD.MOV.U32 R7, RZ, RZ, R14 ;  /* 0x000000ffff077224 */ /* 0x000fe400078e000e */
[----:B------:R-:W-:-:S05]  /*10140*/  FFMA.FTZ R5, R5, R248, 1.1641532182693481445e-10 ;  /* 0x2f00000005057423 */ /* 0x000fca00000100f8 */
[----:B------:R-:W-:Y:S01]  /*10150*/  FSETP.GTU.FTZ.AND P2, PT, R5, R183, PT ;  /* 0x000000b70500720b */ /* 0x000fe20003f5c000 */
[----:B------:R-:W-:-:S05]  /*10160*/  HADD2.F32 R5, -RZ, R133.H1_H1 ;  /* 0x30000085ff057230 */ /* 0x000fca0000004100 */
        /* <DEDUP_REMOVED lines=15> */
.L_x_16837:
        /* <DEDUP_REMOVED lines=12> */
.L_x_16839:
[----:B------:R-:W-:Y:S05]  /*10320*/  BSYNC.RECONVERGENT B2 ;  /* 0x0000000000027941 */ /* 0x000fea0003800200 */
.L_x_16838:
        /* <DEDUP_REMOVED lines=62> */
.L_x_16836:
[----:B------:R-:W-:Y:S05]  /*10710*/  BSYNC.RECONVERGENT B1 ;  /* 0x0000000000017941 */ /* 0x000fea0003800200 */
.L_x_16835:
[----:B------:R-:W-:Y:S01]  /*10720*/  I2FP.F32.U32 R4, R7 ;  /* 0x0000000700047245 */ /* 0x000fe20000201000 */
[----:B------:R-:W-:Y:S01]  /*10730*/  @P1 HADD2.F32 R6, -RZ, R41.H1_H1 ;  /* 0x30000029ff061230 */ /* 0x000fe20000004100 */
[----:B------:R-:W-:Y:S01]  /*10740*/  BSSY.RECONVERGENT B1, `(.L_x_16840) ;  /* 0x0000062000017945 */ /* 0x000fe20003800200 */
[----:B------:R-:W-:Y:S02]  /*10750*/  IMAD.MOV.U32 R141, RZ, RZ, R14 ;  /* 0x000000ffff8d7224 */ /* 0x000fe400078e000e */
[----:B------:R-:W-:-:S05]  /*10760*/  FFMA.FTZ R4, R4, R248, 1.1641532182693481445e-10 ;  /* 0x2f00000004047423 */ /* 0x000fca00000100f8 */
[----:B------:R-:W-:Y:S01]  /*10770*/  FSETP.GTU.FTZ.AND P2, PT, R4, R183, PT ;  /* 0x000000b70400720b */ /* 0x000fe20003f5c000 */
[----:B------:R-:W-:-:S03]  /*10780*/  HADD2.F32 R4, -RZ, R45.H1_H1 ;  /* 0x3000002dff047230 */ /* 0x000fc60000004100 */
[----:B------:R-:W-:Y:S02]  /*10790*/  SEL R7, RZ, 0x1, P2 ;  /* 0x00000001ff077807 */ /* 0x000fe40001000000 */
[----:B------:R-:W-:-:S05]  /*107a0*/  FMUL.FTZ R4, R4, R182 ;  /* 0x000000b604047220 */ /* 0x000fca0000410000 */
[----:B------:R-:W-:Y:S02]  /*107b0*/  FSEL R4, R4, RZ, !P2 ;  /* 0x000000ff04047208 */ /* 0x000fe40005000000 */
[----:B------:R-:W-:-:S03]  /*107c0*/  ISETP.NE.AND P2, PT, R5, 0x1, PT ;  /* 0x000000010500780c */ /* 0x000fc60003f45270 */
[----:B------:R-:W-:-:S04]  /*107d0*/  FADD.FTZ R4, R133, R4 ;  /* 0x0000000485047221 */ /* 0x000fc80000010000 */
        /* <DEDUP_REMOVED lines=13> */
.L_x_16842:
        /* <DEDUP_REMOVED lines=12> */
.L_x_16844:
[----:B------:R-:W-:Y:S05]  /*10970*/  BSYNC.RECONVERGENT B2 ;  /* 0x0000000000027941 */ /* 0x000fea0003800200 */
.L_x_16843:
        /* <DEDUP_REMOVED lines=62> */
.L_x_16841:
[----:B------:R-:W-:Y:S05]  /*10d60*/  BSYNC.RECONVERGENT B1 ;  /* 0x0000000000017941 */ /* 0x000fea0003800200 */
.L_x_16840:
[----:B------:R-:W-:Y:S01]  /*10d70*/  I2FP.F32.U32 R5, R141 ;  /* 0x0000008d00057245 */ /* 0x000fe20000201000 */
[----:B------:R-:W-:Y:S01]  /*10d80*/  BSSY.RECONVERGENT B1, `(.L_x_16845) ;  /* 0x000005e000017945 */ /* 0x000fe20003800200 */
[----:B------:R-:W-:Y:S02]  /*10d90*/  ISETP.NE.AND P3, PT, R4, 0x1, PT ;  /* 0x000000010400780c */ /* 0x000fe40003f65270 */
[----:B------:R-:W-:Y:S01]  /*10da0*/  MOV R141, R14 ;  /* 0x0000000e008d7202 */ /* 0x000fe20000000f00 */
[----:B------:R-:W-:-:S05]  /*10db0*/  FFMA.FTZ R5, R5, R248, 1.1641532182693481445e-10 ;  /* 0x2f00000005057423 */ /* 0x000fca00000100f8 */
[----:B------:R-:W-:Y:S01]  /*10dc0*/  FSETP.GTU.FTZ.AND P2, PT, R5, R183, PT ;  /* 0x000000b70500720b */ /* 0x000fe20003f5c000 */
[----:B------:R-:W-:-:S05]  /*10dd0*/  HADD2.F32 R5, -RZ, R134.H0_H0 ;  /* 0x20000086ff057230 */ /* 0x000fca0000004100 */
        /* <DEDUP_REMOVED lines=13> */
.L_x_16847:
        /* <DEDUP_REMOVED lines=12> */
.L_x_16849:
[----:B------:R-:W-:Y:S05]  /*10f70*/  BSYNC.RECONVERGENT B2 ;  /* 0x0000000000027941 */ /* 0x000fea0003800200 */
.L_x_16848:
        /* <DEDUP_REMOVED lines=62> */
.L_x_16846:
[----:B------:R-:W-:Y:S05]  /*11360*/  BSYNC.RECONVERGENT B1 ;  /* 0x0000000000017941 */ /* 0x000fea0003800200 */
.L_x_16845:
        /* <DEDUP_REMOVED lines=15> */
[----:B------:R-:W-:-:S11]  /*11460*/  F2FP.F16.F32.PACK_AB R177, RZ, R141 ;  /* 0x0000008dffb1723e */ /* 0x000fd600000000ff */
        /* <DEDUP_REMOVED lines=9> */
.L_x_16852:
        /* <DEDUP_REMOVED lines=12> */
.L_x_16854:
[----:B------:R-:W-:Y:S05]  /*115c0*/  BSYNC.RECONVERGENT B2 ;  /* 0x0000000000027941 */ /* 0x000fea0003800200 */
.L_x_16853:
        /* <DEDUP_REMOVED lines=62> */
.L_x_16851:
[----:B------:R-:W-:Y:S05]  /*119b0*/  BSYNC.RECONVERGENT B1 ;  /* 0x0000000000017941 */ /* 0x000fea0003800200 */
.L_x_16850:
[----:B------:R-:W-:Y:S01]  /*119c0*/  I2FP.F32.U32 R5, R155 ;  /* 0x0000009b00057245 */ /* 0x000fe20000201000 */
[----:B------:R-:W-:Y:S01]  /*119d0*/  BSSY.RECONVERGENT B1, `(.L_x_16855) ;  /* 0x000005e000017945 */ /* 0x000fe20003800200 */
[----:B------:R-:W-:Y:S01]  /*119e0*/  ISETP.NE.AND P4, PT, R4, 0x1, PT ;  /* 0x000000010400780c */ /* 0x000fe20003f85270 */
[----:B------:R-:W-:Y:S02]  /*119f0*/  IMAD.MOV.U32 R16, RZ, RZ, 0x2 ;  /* 0x00000002ff107424 */ /* 0x000fe400078e00ff */
[----:B------:R-:W-:Y:S01]  /*11a00*/  FFMA.FTZ R5, R5, R248, 1.1641532182693481445e-10 ;  /* 0x2f00000005057423 */ /* 0x000fe200000100f8 */
[----:B------:R-:W-:-:S04]  /*11a10*/  IMAD.MOV.U32 R155, RZ, RZ, R14 ;  /* 0x000000ffff9b7224 */ /* 0x000fc800078e000e */
[----:B------:R-:W-:Y:S01]  /*11a20*/  FSETP.GTU.FTZ.AND P3, PT, R5, R183, PT ;  /* 0x000000b70500720b */ /* 0x000fe20003f7c000 */
[----:B------:R-:W-:-:S05]  /*11a30*/  HADD2.F32 R5, -RZ, R134.H1_H1 ;  /* 0x30000086ff057230 */ /* 0x000fca0000004100 */
        /* <DEDUP_REMOVED lines=12> */
.L_x_16857:
        /* <DEDUP_REMOVED lines=12> */
.L_x_16859:
[----:B------:R-:W-:Y:S05]  /*11bc0*/  BSYNC.RECONVERGENT B2 ;  /* 0x0000000000027941 */ /* 0x000fea0003800200 */
.L_x_16858:
        /* <DEDUP_REMOVED lines=62> */
.L_x_16856:
[----:B------:R-:W-:Y:S05]  /*11fb0*/  BSYNC.RECONVERGENT B1 ;  /* 0x0000000000017941 */ /* 0x000fea0003800200 */
.L_x_16855:
[----:B------:R-:W-:Y:S01]  /*11fc0*/  I2FP.F32.U32 R4, R155 ;  /* 0x0000009b00047245 */ /* 0x000fe20000201000 */
[----:B------:R-:W-:Y:S01]  /*11fd0*/  @P1 HADD2.F32 R5, -RZ, R42.H1_H1 ;  /* 0x3000002aff051230 */ /* 0x000fe20000004100 */
[----:B------:R-:W-:Y:S01]  /*11fe0*/  BSSY.RECONVERGENT B1, `(.L_x_16860) ;  /* 0x0000062000017945 */ /* 0x000fe20003800200 */
[----:B------:R-:W-:Y:S02]  /*11ff0*/  IMAD.MOV.U32 R160, RZ, RZ, 0x2 ;  /* 0x00000002ffa07424 */ /* 0x000fe400078e00ff */
[----:B------:R-:W-:-:S05]  /*12000*/  FFMA.FTZ R4, R4, R248, 1.1641532182693481445e-10 ;  /* 0x2f00000004047423 */ /* 0x000fca00000100f8 */
[----:B------:R-:W-:Y:S01]  /*12010*/  FSETP.GTU.FTZ.AND P4, PT, R4, R183, PT ;  /* 0x000000b70400720b */ /* 0x000fe20003f9c000 */
[----:B------:R-:W-:-:S05]  /*12020*/  HADD2.F32 R4, -RZ, R46.H1_H1 ;  /* 0x3000002eff047230 */ /* 0x000fca0000004100 */
[----:B------:R-:W-:-:S05]  /*12030*/  FMUL.FTZ R4, R4, R182 ;  /* 0x000000b604047220 */ /* 0x000fca0000410000 */
[----:B------:R-:W-:-:S05]  /*12040*/  FSEL R4, R4, RZ, !P4 ;  /* 0x000000ff04047208 */ /* 0x000fca0006000000 */
[----:B------:R-:W-:-:S04]  /*12050*/  FADD.FTZ R4, R134, R4 ;  /* 0x0000000486047221 */ /* 0x000fc80000010000 */
[----:B------:R-:W-:Y:S01]  /*12060*/  @P1 FADD.FTZ R156, R5, R4 ;  /* 0x00000004059c1221 */ /* 0x000fe20000010000 */
[----:B------:R-:W-:Y:S02]  /*12070*/  SEL R5, RZ, 0x1, P4 ;  /* 0x00000001ff057807 */ /* 0x000fe40002000000 */
[----:B------:R-:W-:Y:S02]  /*12080*/  ISETP.NE.AND P4, PT, R16, 0x1, PT ;  /* 0x000000011000780c */ /* 0x000fe40003f85270 */
        /* <DEDUP_REMOVED lines=12> */
.L_x_16862:
        /* <DEDUP_REMOVED lines=12> */
.L_x_16864:
[----:B------:R-:W-:Y:S05]  /*12210*/  BSYNC.RECONVERGENT B2 ;  /* 0x0000000000027941 */ /* 0x000fea0003800200 */
.L_x_16863:
        /* <DEDUP_REMOVED lines=62> */
.L_x_16861:
[----:B------:R-:W-:Y:S05]  /*12600*/  BSYNC.RECONVERGENT B1 ;  /* 0x0000000000017941 */ /* 0x000fea0003800200 */
.L_x_16860:
        /* <DEDUP_REMOVED lines=20> */
.L_x_16867:
        /* <DEDUP_REMOVED lines=12> */
.L_x_16869:
[----:B------:R-:W-:Y:S05]  /*12810*/  BSYNC.RECONVERGENT B2 ;  /* 0x0000000000027941 */ /* 0x000fea0003800200 */
.L_x_16868:
        /* <DEDUP_REMOVED lines=62> */
.L_x_16866:
[----:B------:R-:W-:Y:S05]  /*12c00*/  BSYNC.RECONVERGENT B1 ;  /* 0x0000000000017941 */ /* 0x000fea0003800200 */
.L_x_16865:
[----:B------:R-:W-:Y:S01]  /*12c10*/  I2FP.F32.U32 R155, R155 ;  /* 0x0000009b009b7245 */ /* 0x000fe20000201000 */
[----:B------:R-:W-:Y:S01]  /*12c20*/  BSSY.RECONVERGENT B1, `(.L_x_16870) ;  /* 0x0000063000017945 */ /* 0x000fe20003800200 */
[----:B------:R-:W-:Y:S02]  /*12c30*/  HFMA2 R178, -RZ, RZ, 0, 1.1920928955078125e-07 ;  /* 0x00000002ffb27431 */ /* 0x000fe400000001ff */
        /* <DEDUP_REMOVED lines=22> */
.L_x_16872:
        /* <DEDUP_REMOVED lines=12> */
.L_x_16874:
[----:B------:R-:W-:Y:S05]  /*12e60*/  BSYNC.RECONVERGENT B2 ;  /* 0x0000000000027941 */ /* 0x000fea0003800200 */
.L_x_16873:
        /* <DEDUP_REMOVED lines=62> */
.L_x_16871:
[----:B------:R-:W-:Y:S05]  /*13250*/  BSYNC.RECONVERGENT B1 ;  /* 0x0000000000017941 */ /* 0x000fea0003800200 */
.L_x_16870:
        /* <DEDUP_REMOVED lines=20> */
.L_x_16877:
        /* <DEDUP_REMOVED lines=15> */
.L_x_16879:
[----:B------:R-:W-:Y:S05]  /*13490*/  BSYNC.RECONVERGENT B2 ;  /* 0x0000000000027941 */ /* 0x000fea0003800200 */
.L_x_16878:
        /* <DEDUP_REMOVED lines=62> */
.L_x_16876:
[----:B------:R-:W-:Y:S05]  /*13880*/  BSYNC.RECONVERGENT B1 ;  /* 0x0000000000017941 */ /* 0x000fea0003800200 */
.L_x_16875:
[----:B------:R-:W-:Y:S02]  /*13890*/  I2FP.F32.U32 R160, R160 ;  /* 0x000000a000a07245 */ /* 0x000fe40000201000 */
[----:B------:R-:W-:Y:S02]  /*138a0*/  PRMT R133, R3, 0x5410, R133 ;  /* 0x0000541003857816 */ /* 0x000fe40000000085 */
[----:B------:R-:W-:Y:S01]  /*138b0*/  PRMT R134, R177, 0x5410, R134 ;  /* 0x00005410b1867816 */ /* 0x000fe20000000086 */
[----:B------:R-:W-:Y:S01]  /*138c0*/  FFMA.FTZ R160, R160, R248, 1.1641532182693481445e-10 ;  /* 0x2f000000a0a07423 */ /* 0x000fe200000100f8 */
[----:B------:R-:W-:-:S04]  /*138d0*/  PRMT R132, R165, 0x5410, R132 ;  /* 0x00005410a5847816 */ /* 0x000fc80000000084 */
[----:B------:R-:W-:Y:S01]  /*138e0*/  FSETP.GTU.FTZ.AND P6, PT, R160, R183, PT ;  /* 0x000000b7a000720b */ /* 0x000fe20003fdc000 */
[----:B------:R-:W-:-:S03]  /*138f0*/  HADD2.F32 R160, -RZ, R47.H1_H1 ;  /* 0x3000002fffa07230 */ /* 0x000fc60000004100 */
[----:B------:R-:W-:Y:S02]  /*13900*/  SEL R178, RZ, 0x1, P6 ;  /* 0x00000001ffb27807 */ /* 0x000fe40003000000 */
[----:B------:R-:W-:Y:S02]  /*13910*/  FMUL.FTZ R160, R160, R182 ;  /* 0x000000b6a0a07220 */ /* 0x000fe40000410000 */
[----:B------:R-:W-:-:S03]  /*13920*/  PRMT R3, R178, 0x7610, R3 ;  /* 0x00007610b2037816 */ /* 0x000fc60000000003 */
[----:B------:R-:W-:-:S05]  /*13930*/  FSEL R160, R160, RZ, !P6 ;  /* 0x000000ffa0a07208 */ /* 0x000fca0007000000 */
[----:B------:R-:W-:Y:S01]  /*13940*/  FADD.FTZ R135, R135, R160 ;  /* 0x000000a087877221 */ /* 0x000fe20000010000 */
[----:B------:R-:W-:-:S05]  /*13950*/  @P1 HADD2.F32 R160, -RZ, R43.H1_H1 ;  /* 0x3000002bffa01230 */ /* 0x000fca0000004100 */
[--C-:B------:R-:W-:Y:S01]  /*13960*/  @P1 FADD.FTZ R160, R160, R135.reuse ;  /* 0x00000087a0a01221 */ /* 0x100fe20000010000 */
[----:B------:R-:W-:-:S05]  /*13970*/  @!P1 IMAD.MOV.U32 R160, RZ, RZ, R135 ;  /* 0x000000ffffa09224 */ /* 0x000fca00078e0087 */
[----:B------:R-:W-:-:S04]  /*13980*/  F2FP.F16.F32.PACK_AB R135, RZ, R160 ;  /* 0x000000a0ff87723e */ /* 0x000fc800000000ff */
[----:B------:R-:W-:Y:S01]  /*13990*/  PRMT R135, R176, 0x5410, R135 ;  /* 0x00005410b0877816 */ /* 0x000fe20000000087 */
[----:B------:R-:W-:Y:S06]  /*139a0*/  BRA `(.L_x_16880) ;  /* 0x0000003000a87947 */ /* 0x000fec0003800000 */
.L_x_16799:
        /* <DEDUP_REMOVED lines=16> */
.L_x_16883:
        /* <DEDUP_REMOVED lines=12> */
.L_x_16885:
[----:B------:R-:W-:Y:S05]  /*13b70*/  BSYNC.RECONVERGENT B2 ;  /* 0x0000000000027941 */ /* 0x000fea0003800200 */
.L_x_16884:
        /* <DEDUP_REMOVED lines=62> */
.L_x_16882:
[----:B------:R-:W-:Y:S05]  /*13f60*/  BSYNC.RECONVERGENT B1 ;  /* 0x0000000000017941 */ /* 0x000fea0003800200 */
.L_x_16881:
        /* <DEDUP_REMOVED lines=9> */
[----:B------:R-:W-:Y:S02]  /*14000*/  MOV R31, R14 ;  /* 0x0000000e001f7202 */ /* 0x000fe40000000f00 */
        /* <DEDUP_REMOVED lines=18> */
.L_x_16888:
        /* <DEDUP_REMOVED lines=12> */
.L_x_16890:
[----:B------:R-:W-:Y:S05]  /*141f0*/  BSYNC.RECONVERGENT B2 ;  /* 0x0000000000027941 */ /* 0x000fea0003800200 */
.L_x_16889:
        /* <DEDUP_REMOVED lines=62> */
.L_x_16887:
[----:B------:R-:W-:Y:S05]  /*145e0*/  BSYNC.RECONVERGENT B1 ;  /* 0x0000000000017941 */ /* 0x000fea0003800200 */
.L_x_16886:
        /* <DEDUP_REMOVED lines=25> */
.L_x_16893:
        /* <DEDUP_REMOVED lines=12> */
.L_x_16895:
[----:B------:R-:W-:Y:S05]  /*14840*/  BSYNC.RECONVERGENT B2 ;  /* 0x0000000000027941 */ /* 0x000fea0003800200 */
.L_x_16894:
        /* <DEDUP_REMOVED lines=62> */
.L_x_16892:
[----:B------:R-:W-:Y:S05]  /*14c30*/  BSYNC.RECONVERGENT B1 ;  /* 0x0000000000017941 */ /* 0x000fea0003800200 */
.L_x_16891:
[----:B------:R-:W-:Y:S01]  /*14c40*/  I2FP.F32.U32 R16, R31 ;  /* 0x0000001f00107245 */ /* 0x000fe20000201000 */
[----:B------:R-:W-:Y:S01]  /*14c50*/  BSSY.RECONVERGENT B1, `(.L_x_16896) ;  /* 0x0000063000017945 */ /* 0x000fe20003800200 */
[----:B------:R-:W-:Y:S01]  /*14c60*/  LOP3.LUT R20, R20, 0xfffffffb, RZ, 0xc0, !PT ;  /* 0xfffffffb14147812 */ /* 0x000fe200078ec0ff */
        /* <DEDUP_REMOVED lines=22> */
.L_x_16898:
        /* <DEDUP_REMOVED lines=12> */
.L_x_16900:
[----:B------:R-:W-:Y:S05]  /*14e90*/  BSYNC.RECONVERGENT B2 ;  /* 0x0000000000027941 */ /* 0x000fea0003800200 */
.L_x_16899:
        /* <DEDUP_REMOVED lines=62> */
.L_x_16897:
[----:B------:R-:W-:Y:S05]  /*15280*/  BSYNC.RECONVERGENT B1 ;  /* 0x0000000000017941 */ /* 0x000fea0003800200 */
.L_x_16896:
[----:B------:R-:W-:Y:S01]  /*15290*/  I2FP.F32.U32 R141, R141 ;  /* 0x0000008d008d7245 */ /* 0x000fe20000201000 */
[----:B------:R-:W-:Y:S01]  /*152a0*/  HADD2.F32 R133, -RZ, R133.H1_H1 ;  /* 0x30000085ff857230 */ /* 0x000fe20000004100 */
[----:B------:R-:W-:Y:S01]  /*152b0*/  LOP3.LUT R20, R20, 0xfffffffd, RZ, 0xc0, !PT ;  /* 0xfffffffd14147812 */ /* 0x000fe200078ec0ff */
        /* <DEDUP_REMOVED lines=22> */
.L_x_16903:
        /* <DEDUP_REMOVED lines=12> */
.L_x_16905:
[----:B------:R-:W-:Y:S05]  /*154e0*/  BSYNC.RECONVERGENT B2 ;  /* 0x0000000000027941 */ /* 0x000fea0003800200 */
.L_x_16904:
        /* <DEDUP_REMOVED lines=62> */
.L_x_16902:
[----:B------:R-:W-:Y:S05]  /*158d0*/  BSYNC.RECONVERGENT B1 ;  /* 0x0000000000017941 */ /* 0x000fea0003800200 */
.L_x_16901:
        /* <DEDUP_REMOVED lines=23> */
.L_x_16908:
        /* <DEDUP_REMOVED lines=12> */
.L_x_16910:
[----:B------:R-:W-:Y:S05]  /*15b10*/  BSYNC.RECONVERGENT B2 ;  /* 0x0000000000027941 */ /* 0x000fea0003800200 */
.L_x_16909:
        /* <DEDUP_REMOVED lines=62> */
.L_x_16907:
[----:B------:R-:W-:Y:S05]  /*15f00*/  BSYNC.RECONVERGENT B1 ;  /* 0x0000000000017941 */ /* 0x000fea0003800200 */
.L_x_16906:
        /* <DEDUP_REMOVED lines=23> */
.L_x_16913:
        /* <DEDUP_REMOVED lines=12> */
.L_x_16915:
[----:B------:R-:W-:Y:S05]  /*16140*/  BSYNC.RECONVERGENT B2 ;  /* 0x0000000000027941 */ /* 0x000fea0003800200 */
.L_x_16914:
        /* <DEDUP_REMOVED lines=62> */
.L_x_16912:
[----:B------:R-:W-:Y:S05]  /*16530*/  BSYNC.RECONVERGENT B1 ;  /* 0x0000000000017941 */ /* 0x000fea0003800200 */
.L_x_16911:
        /* <DEDUP_REMOVED lines=23> */
.L_x_16918:
        /* <DEDUP_REMOVED lines=12> */
.L_x_16920:
[----:B------:R-:W-:Y:S05]  /*16770*/  BSYNC.RECONVERGENT B2 ;  /* 0x0000000000027941 */ /* 0x000fea0003800200 */
.L_x_16919:
        /* <DEDUP_REMOVED lines=62> */
.L_x_16917:
[----:B------:R-:W-:Y:S05]  /*16b60*/  BSYNC.RECONVERGENT B1 ;  /* 0x0000000000017941 */ /* 0x000fea0003800200 */
.L_x_16916:
        /* <DEDUP_REMOVED lines=13> */
[----:B------:R-:W-:-:S07]  /*16c40*/  PRMT R135, R182, 0x5410, R135 ;  /* 0x00005410b6877816 */ /* 0x000fce0000000087 */
.L_x_16880:
        /* <DEDUP_REMOVED lines=43> */
.L_x_16921:
[----:B------:R-:W-:Y:S01]  /*16f00*/  IMAD.MOV.U32 R165, RZ, RZ, R167 ;  /* 0x000000ffffa57224 */ /* 0x000fe200078e00a7 */
[----:B------:R-:W-:-:S07]  /*16f10*/  IADD3 R166, PT, PT, R166, 0x20, RZ ;  /* 0x00000020a6a67810 */ /* 0x000fce0007ffe0ff */
.L_x_16798:
[----:B------:R-:W-:Y:S05]  /*16f20*/  BSYNC.RECONVERGENT B0 ;  /* 0x0000000000007941 */ /* 0x000fea0003800200 */
.L_x_16797:
        /* <DEDUP_REMOVED lines=35> */
.L_x_16927:
        /* <DEDUP_REMOVED lines=12> */
.L_x_16929:
[----:B------:R-:W-:Y:S05]  /*17220*/  BSYNC.RECONVERGENT B2 ;  /* 0x0000000000027941 */ /* 0x000fea0003800200 */
.L_x_16928:
        /* <DEDUP_REMOVED lines=62> */
.L_x_16926:
[----:B------:R-:W-:Y:S05]  /*17610*/  BSYNC.RECONVERGENT B1 ;  /* 0x0000000000017941 */ /* 0x000fea0003800200 */
.L_x_16925:
        /* <DEDUP_REMOVED lines=10> */
[----:B0-----:R-:W-:Y:S01]  /*176c0*/  FSETP.GTU.FTZ.AND P3, PT, R0, R183, PT ;  /* 0x000000b70000720b */ /* 0x001fe20003f7c000 */
[----:B-----5:R-:W-:-:S05]  /*176d0*/  HADD2.F32 R0, -RZ, R132.H0_H0 ;  /* 0x20000084ff007230 */ /* 0x020fca0000004100 */
        /* <DEDUP_REMOVED lines=13> */
.L_x_16932:
        /* <DEDUP_REMOVED lines=12> */
.L_x_16934:
[----:B------:R-:W-:Y:S05]  /*17870*/  BSYNC.RECONVERGENT B2 ;  /* 0x0000000000027941 */ /* 0x000fea0003800200 */
.L_x_16933:
        /* <DEDUP_REMOVED lines=62> */
.L_x_16931:
[----:B------:R-:W-:Y:S05]  /*17c60*/  BSYNC.RECONVERGENT B1 ;  /* 0x0000000000017941 */ /* 0x000fea0003800200 */
.L_x_16930:
        /* <DEDUP_REMOVED lines=26> */
.L_x_16937:
        /* <DEDUP_REMOVED lines=12> */
.L_x_16939:
[----:B------:R-:W-:Y:S05]  /*17ed0*/  BSYNC.RECONVERGENT B2 ;  /* 0x0000000000027941 */ /* 0x000fea0003800200 */
.L_x_16938:
        /* <DEDUP_REMOVED lines=62> */
.L_x_16936:
[----:B------:R-:W-:Y:S05]  /*182c0*/  BSYNC.RECONVERGENT B1 ;  /* 0x0000000000017941 */ /* 0x000fea0003800200 */
.L_x_16935:
[----:B------:R-:W-:Y:S01]  /*182d0*/  I2FP.F32.U32 R3, R7 ;  /* 0x0000000700037245 */ /* 0x000fe20000201000 */
[----:B------:R-:W-:Y:S01]  /*182e0*/  BSSY.RECONVERGENT B1, `(.L_x_16940) ;  /* 0x0000060000017945 */ /* 0x000fe20003800200 */
[----:B------:R-:W-:Y:S01]  /*182f0*/  LOP3.LUT R20, R20, 0xfffffff7, RZ, 0xc0, !PT ;  /* 0xfffffff714147812 */ /* 0x000fe200078ec0ff */
[----:B------:R-:W-:Y:S02]  /*18300*/  HFMA2 R5, -RZ, RZ, 0, 1.1920928955078125e-07 ;  /* 0x00000002ff057431 */ /* 0x000fe400000001ff */
[----:B------:R-:W-:Y:S02]  /*18310*/  IMAD.MOV.U32 R7, RZ, RZ, R14 ;  /* 0x000000ffff077224 */ /* 0x000fe400078e000e */
[----:B------:R-:W-:-:S05]  /*18320*/  FFMA.FTZ R3, R3, R248, 1.1641532182693481445e-10 ;  /* 0x2f00000003037423 */ /* 0x000fca00000100f8 */
        /* <DEDUP_REMOVED lines=16> */
.L_x_16942:
        /* <DEDUP_REMOVED lines=12> */
.L_x_16944:
[----:B------:R-:W-:Y:S05]  /*184f0*/  BSYNC.RECONVERGENT B2 ;  /* 0x0000000000027941 */ /* 0x000fea0003800200 */
.L_x_16943:
        /* <DEDUP_REMOVED lines=62> */
.L_x_16941:
[----:B------:R-:W-:Y:S05]  /*188e0*/  BSYNC.RECONVERGENT B1 ;  /* 0x0000000000017941 */ /* 0x000fea0003800200 */
.L_x_16940:
        /* <DEDUP_REMOVED lines=12> */
[----:B------:R-:W-:Y:S01]  /*189b0*/  HFMA2 R4, -RZ, RZ, 0, 1.1920928955078125e-07 ;  /* 0x00000002ff047431 */ /* 0x000fe200000001ff */
        /* <DEDUP_REMOVED lines=13> */
.L_x_16947:
        /* <DEDUP_REMOVED lines=12> */
.L_x_16949:
[----:B------:R-:W-:Y:S05]  /*18b50*/  BSYNC.RECONVERGENT B2 ;  /* 0x0000000000027941 */ /* 0x000fea0003800200 */
.L_x_16948:
        /* <DEDUP_REMOVED lines=62> */
.L_x_16946:
[----:B------:R-:W-:Y:S05]  /*18f40*/  BSYNC.RECONVERGENT B1 ;  /* 0x0000000000017941 */ /* 0x000fea0003800200 */
.L_x_16945:
[----:B------:R-:W-:Y:S01]  /*18f50*/  I2FP.F32.U32 R3, R3 ;  /* 0x0000000300037245 */ /* 0x000fe20000201000 */
[----:B------:R-:W-:Y:S01]  /*18f60*/  BSSY.RECONVERGENT B1, `(.L_x_16950) ;  /* 0x0000060000017945 */ /* 0x000fe20003800200 */
[----:B------:R-:W-:Y:S01]  /*18f70*/  LOP3.LUT R20, R20, 0xfffffffb, RZ, 0xc0, !PT ;  /* 0xfffffffb14147812 */ /* 0x000fe200078ec0ff */
[----:B------:R-:W-:Y:S01]  /*18f80*/  IMAD.MOV.U32 R5, RZ, RZ, 0x2 ;  /* 0x00000002ff057424 */ /* 0x000fe200078e00ff */
[----:B------:R-:W-:Y:S01]  /*18f90*/  MOV R7, R14 ;  /* 0x0000000e00077202 */ /* 0x000fe20000000f00 */
[----:B------:R-:W-:-:S05]  /*18fa0*/  FFMA.FTZ R3, R3, R248, 1.1641532182693481445e-10 ;  /* 0x2f00000003037423 */ /* 0x000fca00000100f8 */
        /* <DEDUP_REMOVED lines=16> */
.L_x_16952:
        /* <DEDUP_REMOVED lines=12> */
.L_x_16954:
[----:B------:R-:W-:Y:S05]  /*19170*/  BSYNC.RECONVERGENT B2 ;  /* 0x0000000000027941 */ /* 0x000fea0003800200 */
.L_x_16953:
        /* <DEDUP_REMOVED lines=62> */
.L_x_16951:
[----:B------:R-:W-:Y:S05]  /*19560*/  BSYNC.RECONVERGENT B1 ;  /* 0x0000000000017941 */ /* 0x000fea0003800200 */
.L_x_16950:
        /* <DEDUP_REMOVED lines=11> */
[----:B------:R-:W-:Y:S01]  /*19620*/  SEL R4, RZ, 0x1, P2 ;  /* 0x00000001ff047807 */ /* 0x000fe20001000000 */
[----:B------:R-:W-:Y:S01]  /*19630*/  @!P1 IMAD.MOV.U32 R29, RZ, RZ, R3 ;  /* 0x000000ffff1d9224 */ /* 0x000fe200078e0003 */
[----:B------:R-:W-:Y:S02]  /*19640*/  ISETP.NE.AND P2, PT, R5, 0x1, PT ;  /* 0x000000010500780c */ /* 0x000fe40003f45270 */
[----:B------:R-:W-:Y:S01]  /*19650*/  PRMT R8, R4, 0x7610, R8 ;  /* 0x0000761004087816 */ /* 0x000fe20000000008 */
[----:B------:R-:W-:Y:S01]  /*19660*/  IMAD.MOV.U32 R4, RZ, RZ, 0x2 ;  /* 0x00000002ff047424 */ /* 0x000fe200078e00ff */
[----:B------:R-:W-:-:S09]  /*19670*/  F2FP.F16.F32.PACK_AB R3, RZ, R29 ;  /* 0x0000001dff03723e */ /* 0x000fd200000000ff */
        /* <DEDUP_REMOVED lines=9> */
.L_x_16957:
        /* <DEDUP_REMOVED lines=12> */
.L_x_16959:
[----:B------:R-:W-:Y:S05]  /*197d0*/  BSYNC.RECONVERGENT B2 ;  /* 0x0000000000027941 */ /* 0x000fea0003800200 */
.L_x_16958:
        /* <DEDUP_REMOVED lines=62> */
.L_x_16956:
[----:B------:R-:W-:Y:S05]  /*19bc0*/  BSYNC.RECONVERGENT B1 ;  /* 0x0000000000017941 */ /* 0x000fea0003800200 */
.L_x_16955:
        /* <DEDUP_REMOVED lines=22> */
.L_x_16962:
        /* <DEDUP_REMOVED lines=12> */
.L_x_16964:
[----:B------:R-:W-:Y:S05]  /*19df0*/  BSYNC.RECONVERGENT B2 ;  /* 0x0000000000027941 */ /* 0x000fea0003800200 */
.L_x_16963:
        /* <DEDUP_REMOVED lines=62> */
.L_x_16961:
[----:B------:R-:W-:Y:S05]  /*1a1e0*/  BSYNC.RECONVERGENT B1 ;  /* 0x0000000000017941 */ /* 0x000fea0003800200 */
.L_x_16960:
        /* <DEDUP_REMOVED lines=25> */
.L_x_16967:
        /* <DEDUP_REMOVED lines=12> */
.L_x_16969:
[----:B------:R-:W-:Y:S05]  /*1a440*/  BSYNC.RECONVERGENT B2 ;  /* 0x0000000000027941 */ /* 0x000fea0003800200 */
.L_x_16968:
        /* <DEDUP_REMOVED lines=62> */
.L_x_16966:
[----:B------:R-:W-:Y:S05]  /*1a830*/  BSYNC.RECONVERGENT B1 ;  /* 0x0000000000017941 */ /* 0x000fea0003800200 */
.L_x_16965:
        /* <DEDUP_REMOVED lines=20> */
.L_x_16972:
        /* <DEDUP_REMOVED lines=12> */
.L_x_16974:
[----:B------:R-:W-:Y:S05]  /*1aa40*/  BSYNC.RECONVERGENT B2 ;  /* 0x0000000000027941 */ /* 0x000fea0003800200 */
.L_x_16973:
        /* <DEDUP_REMOVED lines=62> */
.L_x_16971:
[----:B------:R-:W-:Y:S05]  /*1ae30*/  BSYNC.RECONVERGENT B1 ;  /* 0x0000000000017941 */ /* 0x000fea0003800200 */
.L_x_16970:
        /* <DEDUP_REMOVED lines=25> */
.L_x_16977:
        /* <DEDUP_REMOVED lines=12> */
.L_x_16979:
[----:B------:R-:W-:Y:S05]  /*1b090*/  BSYNC.RECONVERGENT B2 ;  /* 0x0000000000027941 */ /* 0x000fea0003800200 */
.L_x_16978:
        /* <DEDUP_REMOVED lines=62> */
.L_x_16976:
[----:B------:R-:W-:Y:S05]  /*1b480*/  BSYNC.RECONVERGENT B1 ;  /* 0x0000000000017941 */ /* 0x000fea0003800200 */
.L_x_16975:
[----:B------:R-:W-:Y:S01]  /*1b490*/  I2FP.F32.U32 R5, R153 ;  /* 0x0000009900057245 */ /* 0x000fe20000201000 */
[----:B------:R-:W-:Y:S01]  /*1b4a0*/  BSSY.RECONVERGENT B1, `(.L_x_16980) ;  /* 0x000005e000017945 */ /* 0x000fe20003800200 */
[----:B------:R-:W-:Y:S01]  /*1b4b0*/  ISETP.NE.AND P4, PT, R4, 0x1, PT ;  /* 0x000000010400780c */ /* 0x000fe20003f85270 */
[----:B------:R-:W-:Y:S01]  /*1b4c0*/  IMAD.MOV.U32 R16, RZ, RZ, 0x2 ;  /* 0x00000002ff107424 */ /* 0x000fe200078e00ff */
[----:B------:R-:W-:Y:S01]  /*1b4d0*/  MOV R153, R14 ;  /* 0x0000000e00997202 */ /* 0x000fe20000000f00 */
[----:B------:R-:W-:-:S05]  /*1b4e0*/  FFMA.FTZ R5, R5, R248, 1.1641532182693481445e-10 ;  /* 0x2f00000005057423 */ /* 0x000fca00000100f8 */
        /* <DEDUP_REMOVED lines=14> */
.L_x_16982:
        /* <DEDUP_REMOVED lines=12> */
.L_x_16984:
[----:B------:R-:W-:Y:S05]  /*1b690*/  BSYNC.RECONVERGENT B2 ;  /* 0x0000000000027941 */ /* 0x000fea0003800200 */
.L_x_16983:
        /* <DEDUP_REMOVED lines=62> */
.L_x_16981:
[----:B------:R-:W-:Y:S05]  /*1ba80*/  BSYNC.RECONVERGENT B1 ;  /* 0x0000000000017941 */ /* 0x000fea0003800200 */
.L_x_16980:
        /* <DEDUP_REMOVED lines=10> */
[--C-:B------:R-:W-:Y:S01]  /*1bb30*/  @P1 FADD.FTZ R154, R5, R4.reuse ;  /* 0x00000004059a1221 */ /* 0x100fe20000010000 */
[----:B------:R-:W-:Y:S01]  /*1bb40*/  SEL R5, RZ, 0x1, P4 ;  /* 0x00000001ff057807 */ /* 0x000fe20002000000 */
[----:B------:R-:W-:Y:S01]  /*1bb50*/  @!P1 IMAD.MOV.U32 R154, RZ, RZ, R4 ;  /* 0x000000ffff9a9224 */ /* 0x000fe200078e0004 */
[----:B------:R-:W-:Y:S02]  /*1bb60*/  ISETP.NE.AND P4, PT, R16, 0x1, PT ;  /* 0x000000011000780c */ /* 0x000fe40003f85270 */
[----:B------:R-:W-:Y:S02]  /*1bb70*/  MOV R4, R14 ;  /* 0x0000000e00047202 */ /* 0x000fe40000000f00 */
        /* <DEDUP_REMOVED lines=10> */
.L_x_16987:
        /* <DEDUP_REMOVED lines=12> */
.L_x_16989:
[----:B------:R-:W-:Y:S05]  /*1bce0*/  BSYNC.RECONVERGENT B2 ;  /* 0x0000000000027941 */ /* 0x000fea0003800200 */
.L_x_16988:
        /* <DEDUP_REMOVED lines=62> */
.L_x_16986:
[----:B------:R-:W-:Y:S05]  /*1c0d0*/  BSYNC.RECONVERGENT B1 ;  /* 0x0000000000017941 */ /* 0x000fea0003800200 */
.L_x_16985:
        /* <DEDUP_REMOVED lines=20> */
.L_x_16992:
        /* <DEDUP_REMOVED lines=12> */
.L_x_16994:
[----:B------:R-:W-:Y:S05]  /*1c2e0*/  BSYNC.RECONVERGENT B2 ;  /* 0x0000000000027941 */ /* 0x000fea0003800200 */
.L_x_16993:
        /* <DEDUP_REMOVED lines=62> */
.L_x_16991:
[----:B------:R-:W-:Y:S05]  /*1c6d0*/  BSYNC.RECONVERGENT B1 ;  /* 0x0000000000017941 */ /* 0x000fea0003800200 */
.L_x_16990:
        /* <DEDUP_REMOVED lines=25> */
.L_x_16997:
        /* <DEDUP_REMOVED lines=12> */
.L_x_16999:
[----:B------:R-:W-:Y:S05]  /*1c930*/  BSYNC.RECONVERGENT B2 ;  /* 0x0000000000027941 */ /* 0x000fea0003800200 */
.L_x_16998:
        /* <DEDUP_REMOVED lines=62> */
.L_x_16996:
[----:B------:R-:W-:Y:S05]  /*1cd20*/  BSYNC.RECONVERGENT B1 ;  /* 0x0000000000017941 */ /* 0x000fea0003800200 */
.L_x_16995:
[----:B------:R-:W-:Y:S01]  /*1cd30*/  I2FP.F32.U32 R16, R161 ;  /* 0x000000a100107245 */ /* 0x000fe20000201000 */
[----:B------:R-:W-:Y:S01]  /*1cd40*/  BSSY.RECONVERGENT B1, `(.L_x_17000) ;  /* 0x0000061000017945 */ /* 0x000fe20003800200 */
[----:B------:R-:W-:Y:S01]  /*1cd50*/  ISETP.NE.AND P6, PT, R178, 0x1, PT ;  /* 0x00000001b200780c */ /* 0x000fe20003fc5270 */
[----:B------:R-:W-:Y:S02]  /*1cd60*/  IMAD.MOV.U32 R161, RZ, RZ, R14 ;  /* 0x000000ffffa17224 */ /* 0x000fe400078e000e */
[----:B------:R-:W-:-:S05]  /*1cd70*/  FFMA.FTZ R16, R16, R248, 1.1641532182693481445e-10 ;  /* 0x2f00000010107423 */ /* 0x000fca00000100f8 */
[----:B------:R-:W-:Y:S01]  /*1cd80*/  FSETP.GTU.FTZ.AND P5, PT, R16, R183, PT ;  /* 0x000000b71000720b */ /* 0x000fe20003fbc000 */
[----:B------:R-:W-:-:S05]  /*1cd90*/  HADD2.F32 R16, -RZ, R135.H1_H1 ;  /* 0x30000087ff107230 */ /* 0x000fca0000004100 */
        /* <DEDUP_REMOVED lines=13> */
.L_x_17002:
        /* <DEDUP_REMOVED lines=15> */
.L_x_17004:
[----:B------:R-:W-:Y:S05]  /*1cf60*/  BSYNC.RECONVERGENT B2 ;  /* 0x0000000000027941 */ /* 0x000fea0003800200 */
.L_x_17003:
        /* <DEDUP_REMOVED lines=62> */
.L_x_17001:
[----:B------:R-:W-:Y:S05]  /*1d350*/  BSYNC.RECONVERGENT B1 ;  /* 0x0000000000017941 */ /* 0x000fea0003800200 */
.L_x_17000:
        /* <DEDUP_REMOVED lines=18> */
.L_x_16924:
        /* <DEDUP_REMOVED lines=16> */
.L_x_17008:
        /* <DEDUP_REMOVED lines=12> */
.L_x_17010:
[----:B------:R-:W-:Y:S05]  /*1d640*/  BSYNC.RECONVERGENT B2 ;  /* 0x0000000000027941 */ /* 0x000fea0003800200 */
.L_x_17009:
        /* <DEDUP_REMOVED lines=62> */
.L_x_17007:
[----:B------:R-:W-:Y:S05]  /*1da30*/  BSYNC.RECONVERGENT B1 ;  /* 0x0000000000017941 */ /* 0x000fea0003800200 */
.L_x_17006:
        /* <DEDUP_REMOVED lines=28> */
.L_x_17013:
        /* <DEDUP_REMOVED lines=12> */
.L_x_17015:
[----:B------:R-:W-:Y:S05]  /*1dcc0*/  BSYNC.RECONVERGENT B2 ;  /* 0x0000000000027941 */ /* 0x000fea0003800200 */
.L_x_17014:
        /* <DEDUP_REMOVED lines=62> */
.L_x_17012:
[----:B------:R-:W-:Y:S05]  /*1e0b0*/  BSYNC.RECONVERGENT B1 ;  /* 0x0000000000017941 */ /* 0x000fea0003800200 */
.L_x_17011:
[----:B------:R-:W-:Y:S01]  /*1e0c0*/  I2FP.F32.U32 R29, R29 ;  /* 0x0000001d001d7245 */ /* 0x000fe20000201000 */
[----:B------:R-:W-:Y:S01]  /*1e0d0*/  BSSY.RECONVERGENT B1, `(.L_x_17016) ;  /* 0x0000063000017945 */ /* 0x000fe20003800200 */
[----:B------:R-:W-:Y:S01]  /*1e0e0*/  LOP3.LUT R20, R20, 0xfffffff7, RZ, 0xc0, !PT ;  /* 0xfffffff714147812 */ /* 0x000fe200078ec0ff */
[----:B------:R-:W-:Y:S02]  /*1e0f0*/  IMAD.MOV.U32 R140, RZ, RZ, 0x2 ;  /* 0x00000002ff8c7424 */ /* 0x000fe400078e00ff */
        /* <DEDUP_REMOVED lines=21> */
.L_x_17018:
        /* <DEDUP_REMOVED lines=12> */
.L_x_17020:
[----:B------:R-:W-:Y:S05]  /*1e310*/  BSYNC.RECONVERGENT B2 ;  /* 0x0000000000027941 */ /* 0x000fea0003800200 */
.L_x_17019:
        /* <DEDUP_REMOVED lines=62> */
.L_x_17017:
[----:B------:R-:W-:Y:S05]  /*1e700*/  BSYNC.RECONVERGENT B1 ;  /* 0x0000000000017941 */ /* 0x000fea0003800200 */
.L_x_17016:
        /* <DEDUP_REMOVED lines=13> */
[----:B------:R-:W-:-:S04]  /*1e7e0*/  F2FP.F16.F32.PACK_AB R176, RZ, R29 ;  /* 0x0000001dffb0723e */ /* 0x000fc800000000ff */
        /* <DEDUP_REMOVED lines=11> */
.L_x_17023:
        /* <DEDUP_REMOVED lines=12> */
.L_x_17025:
[----:B------:R-:W-:Y:S05]  /*1e960*/  BSYNC.RECONVERGENT B2 ;  /* 0x0000000000027941 */ /* 0x000fea0003800200 */
.L_x_17024:
        /* <DEDUP_REMOVED lines=62> */
.L_x_17022:
[----:B------:R-:W-:Y:S05]  /*1ed50*/  BSYNC.RECONVERGENT B1 ;  /* 0x0000000000017941 */ /* 0x000fea0003800200 */
.L_x_17021:
        /* <DEDUP_REMOVED lines=25> */
.L_x_17028:
        /* <DEDUP_REMOVED lines=12> */
.L_x_17030:
[----:B------:R-:W-:Y:S05]  /*1efb0*/  BSYNC.RECONVERGENT B2 ;  /* 0x0000000000027941 */ /* 0x000fea0003800200 */
.L_x_17029:
        /* <DEDUP_REMOVED lines=62> */
.L_x_17027:
[----:B------:R-:W-:Y:S05]  /*1f3a0*/  BSYNC.RECONVERGENT B1 ;  /* 0x0000000000017941 */ /* 0x000fea0003800200 */
.L_x_17026:
        /* <DEDUP_REMOVED lines=23> */
.L_x_17033:
        /* <DEDUP_REMOVED lines=12> */
.L_x_17035:
[----:B------:R-:W-:Y:S05]  /*1f5e0*/  BSYNC.RECONVERGENT B2 ;  /* 0x0000000000027941 */ /* 0x000fea0003800200 */
.L_x_17034:
        /* <DEDUP_REMOVED lines=62> */
.L_x_17032:
[----:B------:R-:W-:Y:S05]  /*1f9d0*/  BSYNC.RECONVERGENT B1 ;  /* 0x0000000000017941 */ /* 0x000fea0003800200 */
.L_x_17031:
        /* <DEDUP_REMOVED lines=23> */
.L_x_17038:
        /* <DEDUP_REMOVED lines=12> */
.L_x_17040:
[----:B------:R-:W-:Y:S05]  /*1fc10*/  BSYNC.RECONVERGENT B2 ;  /* 0x0000000000027941 */ /* 0x000fea0003800200 */
.L_x_17039:
        /* <DEDUP_REMOVED lines=62> */
.L_x_17037:
[----:B------:R-:W-:Y:S05]  /*20000*/  BSYNC.RECONVERGENT B1 ;  /* 0x0000000000017941 */ /* 0x000fea0003800200 */
.L_x_17036:
        /* <DEDUP_REMOVED lines=23> */
.L_x_17043:
        /* <DEDUP_REMOVED lines=12> */
.L_x_17045:
[----:B------:R-:W-:Y:S05]  /*20240*/  BSYNC.RECONVERGENT B2 ;  /* 0x0000000000027941 */ /* 0x000fea0003800200 */
.L_x_17044:
        /* <DEDUP_REMOVED lines=62> */
.L_x_17042:
[----:B------:R-:W-:Y:S05]  /*20630*/  BSYNC.RECONVERGENT B1 ;  /* 0x0000000000017941 */ /* 0x000fea0003800200 */
.L_x_17041:
        /* <DEDUP_REMOVED lines=14> */
.L_x_17005:
        /* <DEDUP_REMOVED lines=43> */
.L_x_17046:
[----:B------:R-:W-:Y:S01]  /*209d0*/  MOV R165, R167 ;  /* 0x000000a700a57202 */ /* 0x000fe20000000f00 */
[----:B------:R-:W-:-:S07]  /*209e0*/  VIADD R166, R166, 0x20 ;  /* 0x00000020a6a67836 */ /* 0x000fce0000000000 */
.L_x_16923:
[----:B------:R-:W-:Y:S05]  /*209f0*/  BSYNC.RECONVERGENT B0 ;  /* 0x0000000000007941 */ /* 0x000fea0003800200 */
.L_x_16922:
        /* <DEDUP_REMOVED lines=35> */
.L_x_17052:
        /* <DEDUP_REMOVED lines=12> */
.L_x_17054:
[----:B------:R-:W-:Y:S05]  /*20cf0*/  BSYNC.RECONVERGENT B2 ;  /* 0x0000000000027941 */ /* 0x000fea0003800200 */
.L_x_17053:
        /* <DEDUP_REMOVED lines=62> */
.L_x_17051:
[----:B------:R-:W-:Y:S05]  /*210e0*/  BSYNC.RECONVERGENT B1 ;  /* 0x0000000000017941 */ /* 0x000fea0003800200 */
.L_x_17050:
[----:B------:R-:W0:Y:S01]  /*210f0*/  LDC R183, c[0x0][0x404] ;  /* 0x00010100ffb77b82 */ /* 0x000e220000000800 */
[----:B------:R-:W-:Y:S01]  /*21100*/  I2FP.F32.U32 R3, R3 ;  /* 0x0000000300037245 */ /* 0x000fe20000201000 */
[----:B------:R-:W-:Y:S01]  /*21110*/  IMAD.MOV.U32 R248, RZ, RZ, 0x2f800000 ;  /* 0x2f800000fff87424 */ /* 0x000fe200078e00ff */
[----:B------:R-:W-:Y:S01]  /*21120*/  LOP3.LUT R20, R20, 0xffffffef, RZ, 0xc0, !PT ;  /* 0xffffffef14147812 */ /* 0x000fe200078ec0ff */
[----:B------:R-:W-:Y:S01]  /*21130*/  BSSY.RECONVERGENT B1, `(.L_x_17055) ;  /* 0x0000060000017945 */ /* 0x000fe20003800200 */
[----:B------:R-:W-:Y:S02]  /*21140*/  IMAD.MOV.U32 R5, RZ, RZ, 0x2 ;  /* 0x00000002ff057424 */ /* 0x000fe400078e00ff */
[----:B------:R-:W-:Y:S01]  /*21150*/  FFMA.FTZ R3, R3, R248, 1.1641532182693481445e-10 ;  /* 0x2f00000003037423 */ /* 0x000fe200000100f8 */
[----:B------:R-:W-:Y:S01]  /*21160*/  MOV R7, R14 ;  /* 0x0000000e00077202 */ /* 0x000fe20000000f00 */
[----:B------:R-:W1:Y:S03]  /*21170*/  LDC R182, c[0x0][0x408] ;  /* 0x00010200ffb67b82 */ /* 0x000e660000000800 */
[----:B0-----:R-:W-:Y:S01]  /*21180*/  FSETP.GTU.FTZ.AND P2, PT, R3, R183, PT ;  /* 0x000000b70300720b */ /* 0x001fe20003f5c000 */
[----:B-----5:R-:W-:-:S05]  /*21190*/  HADD2.F32 R3, -RZ, R132.H0_H0 ;  /* 0x20000084ff037230 */ /* 0x020fca0000004100 */
[----:B-1----:R-:W-:-:S05]  /*211a0*/  FMUL.FTZ R3, R3, R182 ;  /* 0x000000b603037220 */ /* 0x002fca0000410000 */
        /* <DEDUP_REMOVED lines=13> */
.L_x_17057:
        /* <DEDUP_REMOVED lines=12> */
.L_x_17059:
[----:B------:R-:W-:Y:S05]  /*21340*/  BSYNC.RECONVERGENT B2 ;  /* 0x0000000000027941 */ /* 0x000fea0003800200 */
.L_x_17058:
        /* <DEDUP_REMOVED lines=62> */
.L_x_17056:
[----:B------:R-:W-:Y:S05]  /*21730*/  BSYNC.RECONVERGENT B1 ;  /* 0x0000000000017941 */ /* 0x000fea0003800200 */
.L_x_17055:
        /* <DEDUP_REMOVED lines=26> */
.L_x_17062:
        /* <DEDUP_REMOVED lines=12> */
.L_x_17064:
[----:B------:R-:W-:Y:S05]  /*219a0*/  BSYNC.RECONVERGENT B2 ;  /* 0x0000000000027941 */ /* 0x000fea0003800200 */
.L_x_17063:
        /* <DEDUP_REMOVED lines=62> */
.L_x_17061:
[----:B------:R-:W-:Y:S05]  /*21d90*/  BSYNC.RECONVERGENT B1 ;  /* 0x0000000000017941 */ /* 0x000fea0003800200 */
.L_x_17060:
        /* <DEDUP_REMOVED lines=22> */
.L_x_17067:
        /* <DEDUP_REMOVED lines=12> */
.L_x_17069:
[----:B------:R-:W-:Y:S05]  /*21fc0*/  BSYNC.RECONVERGENT B2 ;  /* 0x0000000000027941 */ /* 0x000fea0003800200 */
.L_x_17068:
        /* <DEDUP_REMOVED lines=62> */
.L_x_17066:
[----:B------:R-:W-:Y:S05]  /*223b0*/  BSYNC.RECONVERGENT B1 ;  /* 0x0000000000017941 */ /* 0x000fea0003800200 */
.L_x_17065:
        /* <DEDUP_REMOVED lines=26> */
.L_x_17072:
        /* <DEDUP_REMOVED lines=12> */
.L_x_17074:
[----:B------:R-:W-:Y:S05]  /*22620*/  BSYNC.RECONVERGENT B2 ;  /* 0x0000000000027941 */ /* 0x000fea0003800200 */
.L_x_17073:
        /* <DEDUP_REMOVED lines=62> */
.L_x_17071:
[----:B------:R-:W-:Y:S05]  /*22a10*/  BSYNC.RECONVERGENT B1 ;  /* 0x0000000000017941 */ /* 0x000fea0003800200 */
.L_x_17070:
[----:B------:R-:W-:Y:S01]  /*22a20*/  I2FP.F32.U32 R3, R3 ;  /* 0x0000000300037245 */ /* 0x000fe20000201000 */
[----:B------:R-:W-:Y:S01]  /*22a30*/  BSSY.RECONVERGENT B1, `(.L_x_17075) ;  /* 0x0000060000017945 */ /* 0x000fe20003800200 */
[----:B------:R-:W-:Y:S01]  /*22a40*/  LOP3.LUT R20, R20, 0xfffffffb, RZ, 0xc0, !PT ;  /* 0xfffffffb14147812 */ /* 0x000fe200078ec0ff */
[----:B------:R-:W-:Y:S02]  /*22a50*/  HFMA2 R5, -RZ, RZ, 0, 1.1920928955078125e-07 ;  /* 0x00000002ff057431 */ /* 0x000fe400000001ff */
[----:B------:R-:W-:Y:S02]  /*22a60*/  IMAD.MOV.U32 R7, RZ, RZ, R14 ;  /* 0x000000ffff077224 */ /* 0x000fe400078e000e */
        /* <DEDUP_REMOVED lines=17> */
.L_x_17077:
        /* <DEDUP_REMOVED lines=12> */
.L_x_17079:
[----:B------:R-:W-:Y:S05]  /*22c40*/  BSYNC.RECONVERGENT B2 ;  /* 0x0000000000027941 */ /* 0x000fea0003800200 */
.L_x_17078:
        /* <DEDUP_REMOVED lines=62> */
.L_x_17076:
[----:B------:R-:W-:Y:S05]  /*23030*/  BSYNC.RECONVERGENT B1 ;  /* 0x0000000000017941 */ /* 0x000fea0003800200 */
.L_x_17075:
        /* <DEDUP_REMOVED lines=15> */
[----:B------:R-:W-:Y:S01]  /*23130*/  HFMA2 R4, -RZ, RZ, 0, 1.1920928955078125e-07 ;  /* 0x00000002ff047431 */ /* 0x000fe200000001ff */
        /* <DEDUP_REMOVED lines=10> */
.L_x_17082:
        /* <DEDUP_REMOVED lines=12> */
.L_x_17084:
[----:B------:R-:W-:Y:S05]  /*232a0*/  BSYNC.RECONVERGENT B2 ;  /* 0x0000000000027941 */ /* 0x000fea0003800200 */
.L_x_17083:
        /* <DEDUP_REMOVED lines=62> */
.L_x_17081:
[----:B------:R-:W-:Y:S05]  /*23690*/  BSYNC.RECONVERGENT B1 ;  /* 0x0000000000017941 */ /* 0x000fea0003800200 */
.L_x_17080:
[----:B------:R-:W-:Y:S01]  /*236a0*/  I2FP.F32.U32 R5, R7 ;  /* 0x0000000700057245 */ /* 0x000fe20000201000 */
[----:B------:R-:W-:Y:S01]  /*236b0*/  BSSY.RECONVERGENT B1, `(.L_x_17085) ;  /* 0x0000060000017945 */ /* 0x000fe20003800200 */
[----:B------:R-:W-:Y:S02]  /*236c0*/  LOP3.LUT R20, R20, 0xfffffffd, RZ, 0xc0, !PT ;  /* 0xfffffffd14147812 */ /* 0x000fe400078ec0ff */
[----:B------:R-:W-:Y:S01]  /*236d0*/  MOV R7, R14 ;  /* 0x0000000e00077202 */ /* 0x000fe20000000f00 */
        /* <DEDUP_REMOVED lines=18> */
.L_x_17087:
        /* <DEDUP_REMOVED lines=12> */
.L_x_17089:
[----:B------:R-:W-:Y:S05]  /*238c0*/  BSYNC.RECONVERGENT B2 ;  /* 0x0000000000027941 */ /* 0x000fea0003800200 */
.L_x_17088:
        /* <DEDUP_REMOVED lines=62> */
.L_x_17086:
[----:B------:R-:W-:Y:S05]  /*23cb0*/  BSYNC.RECONVERGENT B1 ;  /* 0x0000000000017941 */ /* 0x000fea0003800200 */
.L_x_17085:
[----:B------:R-:W-:Y:S01]  /*23cc0*/  I2FP.F32.U32 R4, R7 ;  /* 0x0000000700047245 */ /* 0x000fe20000201000 */
[----:B------:R-:W-:Y:S01]  /*23cd0*/  @P1 HADD2.F32 R6, -RZ, R41.H1_H1 ;  /* 0x30000029ff061230 */ /* 0x000fe20000004100 */
[----:B------:R-:W-:Y:S01]  /*23ce0*/  BSSY.RECONVERGENT B1, `(.L_x_17090) ;  /* 0x0000062000017945 */ /* 0x000fe20003800200 */
[----:B------:R-:W-:Y:S02]  /*23cf0*/  MOV R137, R14 ;  /* 0x0000000e00897202 */ /* 0x000fe40000000f00 */
        /* <DEDUP_REMOVED lines=21> */
.L_x_17092:
        /* <DEDUP_REMOVED lines=12> */
.L_x_17094:
[----:B------:R-:W-:Y:S05]  /*23f10*/  BSYNC.RECONVERGENT B2 ;  /* 0x0000000000027941 */ /* 0x000fea0003800200 */
.L_x_17093:
        /* <DEDUP_REMOVED lines=62> */
.L_x_17091:
[----:B------:R-:W-:Y:S05]  /*24300*/  BSYNC.RECONVERGENT B1 ;  /* 0x0000000000017941 */ /* 0x000fea0003800200 */
.L_x_17090:
        /* <DEDUP_REMOVED lines=20> */
.L_x_17097:
        /* <DEDUP_REMOVED lines=12> */
.L_x_17099:
[----:B------:R-:W-:Y:S05]  /*24510*/  BSYNC.RECONVERGENT B2 ;  /* 0x0000000000027941 */ /* 0x000fea0003800200 */
.L_x_17098:
        /* <DEDUP_REMOVED lines=62> */
.L_x_17096:
[----:B------:R-:W-:Y:S05]  /*24900*/  BSYNC.RECONVERGENT B1 ;  /* 0x0000000000017941 */ /* 0x000fea0003800200 */
.L_x_17095:
        /* <DEDUP_REMOVED lines=11> */
[----:B------:R-:W-:Y:S01]  /*249c0*/  @!P1 MOV R137, R6 ;  /* 0x0000000600899202 */ /* 0x000fe20000000f00 */
[----:B------:R-:W-:Y:S01]  /*249d0*/  IMAD.MOV.U32 R4, RZ, RZ, 0x2 ;  /* 0x00000002ff047424 */ /* 0x000fe200078e00ff */
        /* <DEDUP_REMOVED lines=12> */
.L_x_17102:
        /* <DEDUP_REMOVED lines=12> */
.L_x_17104:
[----:B------:R-:W-:Y:S05]  /*24b60*/  BSYNC.RECONVERGENT B2 ;  /* 0x0000000000027941 */ /* 0x000fea0003800200 */
.L_x_17103:
        /* <DEDUP_REMOVED lines=62> */
.L_x_17101:
[----:B------:R-:W-:Y:S05]  /*24f50*/  BSYNC.RECONVERGENT B1 ;  /* 0x0000000000017941 */ /* 0x000fea0003800200 */
.L_x_17100:
[----:B------:R-:W-:Y:S01]  /*24f60*/  I2FP.F32.U32 R5, R151 ;  /* 0x0000009700057245 */ /* 0x000fe20000201000 */
[----:B------:R-:W-:Y:S01]  /*24f70*/  BSSY.RECONVERGENT B1, `(.L_x_17105) ;  /* 0x000005e000017945 */ /* 0x000fe20003800200 */
[----:B------:R-:W-:Y:S01]  /*24f80*/  ISETP.NE.AND P4, PT, R4, 0x1, PT ;  /* 0x000000010400780c */ /* 0x000fe20003f85270 */
[----:B------:R-:W-:Y:S02]  /*24f90*/  HFMA2 R16, -RZ, RZ, 0, 1.1920928955078125e-07 ;  /* 0x00000002ff107431 */ /* 0x000fe400000001ff */
[----:B------:R-:W-:Y:S02]  /*24fa0*/  IMAD.MOV.U32 R151, RZ, RZ, R14 ;  /* 0x000000ffff977224 */ /* 0x000fe400078e000e */
        /* <DEDUP_REMOVED lines=15> */
.L_x_17107:
        /* <DEDUP_REMOVED lines=12> */
.L_x_17109:
[----:B------:R-:W-:Y:S05]  /*25160*/  BSYNC.RECONVERGENT B2 ;  /* 0x0000000000027941 */ /* 0x000fea0003800200 */
.L_x_17108:
        /* <DEDUP_REMOVED lines=62> */
.L_x_17106:
[----:B------:R-:W-:Y:S05]  /*25550*/  BSYNC.RECONVERGENT B1 ;  /* 0x0000000000017941 */ /* 0x000fea0003800200 */
.L_x_17105:
[----:B------:R-:W-:Y:S01]  /*25560*/  I2FP.F32.U32 R4, R151 ;  /* 0x0000009700047245 */ /* 0x000fe20000201000 */
[----:B------:R-:W-:Y:S01]  /*25570*/  @P1 HADD2.F32 R5, -RZ, R42.H1_H1 ;  /* 0x3000002aff051230 */ /* 0x000fe20000004100 */
[----:B------:R-:W-:Y:S01]  /*25580*/  BSSY.RECONVERGENT B1, `(.L_x_17110) ;  /* 0x0000062000017945 */ /* 0x000fe20003800200 */
[----:B------:R-:W-:Y:S02]  /*25590*/  HFMA2 R162, -RZ, RZ, 0, 1.1920928955078125e-07 ;  /* 0x00000002ffa27431 */ /* 0x000fe400000001ff */
        /* <DEDUP_REMOVED lines=9> */
[----:B------:R-:W-:Y:S01]  /*25630*/  ISETP.NE.AND P4, PT, R16, 0x1, PT ;  /* 0x000000011000780c */ /* 0x000fe20003f85270 */
[----:B------:R-:W-:-:S03]  /*25640*/  IMAD.MOV.U32 R4, RZ, RZ, R14 ;  /* 0x000000ffff047224 */ /* 0x000fc600078e000e */
        /* <DEDUP_REMOVED lines=10> */
.L_x_17112:
        /* <DEDUP_REMOVED lines=12> */
.L_x_17114:
[----:B------:R-:W-:Y:S05]  /*257b0*/  BSYNC.RECONVERGENT B2 ;  /* 0x0000000000027941 */ /* 0x000fea0003800200 */
.L_x_17113:
        /* <DEDUP_REMOVED lines=62> */
.L_x_17111:
[----:B------:R-:W-:Y:S05]  /*25ba0*/  BSYNC.RECONVERGENT B1 ;  /* 0x0000000000017941 */ /* 0x000fea0003800200 */
.L_x_17110:
[----:B------:R-:W-:Y:S01]  /*25bb0*/  I2FP.F32.U32 R4, R4 ;  /* 0x0000000400047245 */ /* 0x000fe20000201000 */
[----:B------:R-:W-:Y:S01]  /*25bc0*/  BSSY.RECONVERGENT B1, `(.L_x_17115) ;  /* 0x000005e000017945 */ /* 0x000fe20003800200 */
[----:B------:R-:W-:Y:S01]  /*25bd0*/  ISETP.NE.AND P5, PT, R162, 0x1, PT ;  /* 0x00000001a200780c */ /* 0x000fe20003fa5270 */
[----:B------:R-:W-:Y:S01]  /*25be0*/  IMAD.MOV.U32 R16, RZ, RZ, 0x2 ;  /* 0x00000002ff107424 */ /* 0x000fe200078e00ff */
[----:B------:R-:W-:Y:S01]  /*25bf0*/  MOV R151, R14 ;  /* 0x0000000e00977202 */ /* 0x000fe20000000f00 */
        /* <DEDUP_REMOVED lines=15> */
.L_x_17117:
        /* <DEDUP_REMOVED lines=12> */
.L_x_17119:
[----:B------:R-:W-:Y:S05]  /*25db0*/  BSYNC.RECONVERGENT B2 ;  /* 0x0000000000027941 */ /* 0x000fea0003800200 */
.L_x_17118:
        /* <DEDUP_REMOVED lines=62> */
.L_x_17116:
[----:B------:R-:W-:Y:S05]  /*261a0*/  BSYNC.RECONVERGENT B1 ;  /* 0x0000000000017941 */ /* 0x000fea0003800200 */
.L_x_17115:
[----:B------:R-:W-:Y:S01]  /*261b0*/  I2FP.F32.U32 R151, R151 ;  /* 0x0000009700977245 */ /* 0x000fe20000201000 */
[----:B------:R-:W-:Y:S01]  /*261c0*/  BSSY.RECONVERGENT B1, `(.L_x_17120) ;  /* 0x0000063000017945 */ /* 0x000fe20003800200 */
[----:B------:R-:W-:Y:S01]  /*261d0*/  IMAD.MOV.U32 R178, RZ, RZ, 0x2 ;  /* 0x00000002ffb27424 */ /* 0x000fe200078e00ff */
[----:B------:R-:W-:Y:S02]  /*261e0*/  MOV R162, R14 ;  /* 0x0000000e00a27202 */ /* 0x000fe40000000f00 */
        /* <DEDUP_REMOVED lines=21> */
.L_x_17122:
        /* <DEDUP_REMOVED lines=12> */
.L_x_17124:
[----:B------:R-:W-:Y:S05]  /*26400*/  BSYNC.RECONVERGENT B2 ;  /* 0x0000000000027941 */ /* 0x000fea0003800200 */
.L_x_17123:
        /* <DEDUP_REMOVED lines=62> */
.L_x_17121:
[----:B------:R-:W-:Y:S05]  /*267f0*/  BSYNC.RECONVERGENT B1 ;  /* 0x0000000000017941 */ /* 0x000fea0003800200 */
.L_x_17120:
        /* <DEDUP_REMOVED lines=20> */
.L_x_17127:
        /* <DEDUP_REMOVED lines=15> */
.L_x_17129:
[----:B------:R-:W-:Y:S05]  /*26a30*/  BSYNC.RECONVERGENT B2 ;  /* 0x0000000000027941 */ /* 0x000fea0003800200 */
.L_x_17128:
        /* <DEDUP_REMOVED lines=62> */
.L_x_17126:
[----:B------:R-:W-:Y:S05]  /*26e20*/  BSYNC.RECONVERGENT B1 ;  /* 0x0000000000017941 */ /* 0x000fea0003800200 */
.L_x_17125:
        /* <DEDUP_REMOVED lines=13> */
[----:B------:R-:W-:Y:S01]  /*26f00*/  @P1 FADD.FTZ R162, R162, R135 ;  /* 0x00000087a2a21221 */ /* 0x000fe20000010000 */
[----:B------:R-:W-:-:S04]  /*26f10*/  @!P1 MOV R162, R135 ;  /* 0x0000008700a29202 */ /* 0x000fc80000000f00 */
[----:B------:R-:W-:-:S04]  /*26f20*/  F2FP.F16.F32.PACK_AB R135, RZ, R162 ;  /* 0x000000a2ff87723e */ /* 0x000fc800000000ff */
[----:B------:R-:W-:Y:S01]  /*26f30*/  PRMT R135, R176, 0x5410, R135 ;  /* 0x00005410b0877816 */ /* 0x000fe20000000087 */
[----:B------:R-:W-:Y:S06]  /*26f40*/  BRA `(.L_x_17130) ;  /* 0x0000003000a87947 */ /* 0x000fec0003800000 */
.L_x_17049:
        /* <DEDUP_REMOVED lines=16> */
.L_x_17133:
        /* <DEDUP_REMOVED lines=12> */
.L_x_17135:
[----:B------:R-:W-:Y:S05]  /*27110*/  BSYNC.RECONVERGENT B2 ;  /* 0x0000000000027941 */ /* 0x000fea0003800200 */
.L_x_17134:
        /* <DEDUP_REMOVED lines=62> */
.L_x_17132:
[----:B------:R-:W-:Y:S05]  /*27500*/  BSYNC.RECONVERGENT B1 ;  /* 0x0000000000017941 */ /* 0x000fea0003800200 */
.L_x_17131:
[----:B------:R-:W0:Y:S01]  /*27510*/  LDC R248, c[0x0][0x404] ;  /* 0x00010100fff87b82 */ /* 0x000e220000000800 */
[----:B------:R-:W-:Y:S01]  /*27520*/  I2FP.F32.U32 R16, R24 ;  /* 0x0000001800107245 */ /* 0x000fe20000201000 */
[----:B------:R-:W-:Y:S01]  /*27530*/  HFMA2 R183, -RZ, RZ, 0.1171875, 0 ;  /* 0x2f800000ffb77431 */ /* 0x000fe200000001ff */
[----:B------:R-:W-:Y:S01]  /*27540*/  LOP3.LUT R20, R20, 0xffffffef, RZ, 0xc0, !PT ;  /* 0xffffffef14147812 */ /* 0x000fe200078ec0ff */
[----:B------:R-:W-:Y:S01]  /*27550*/  BSSY.RECONVERGENT B1, `(.L_x_17136) ;  /* 0x0000063000017945 */ /* 0x000fe20003800200 */
[----:B------:R-:W-:Y:S02]  /*27560*/  IMAD.MOV.U32 R27, RZ, RZ, R14 ;  /* 0x000000ffff1b7224 */ /* 0x000fe400078e000e */
[----:B------:R-:W-:Y:S01]  /*27570*/  FFMA.FTZ R16, R16, R183, 1.1641532182693481445e-10 ;  /* 0x2f00000010107423 */ /* 0x000fe200000100b7 */
[----:B------:R-:W1:Y:S04]  /*27580*/  LDC R249, c[0x0][0x408] ;  /* 0x00010200fff97b82 */ /* 0x000e680000000800 */
[----:B0-----:R-:W-:Y:S01]  /*27590*/  FSETP.GTU.FTZ.AND P2, PT, R16, R248, PT ;  /* 0x000000f81000720b */ /* 0x001fe20003f5c000 */
[----:B-----5:R-:W-:-:S05]  /*275a0*/  HADD2.F32 R16, -RZ, R132.H0_H0 ;  /* 0x20000084ff107230 */ /* 0x020fca0000004100 */
[----:B-1----:R-:W-:-:S05]  /*275b0*/  FMUL.FTZ R16, R16, R249 ;  /* 0x000000f910107220 */ /* 0x002fca0000410000 */
        /* <DEDUP_REMOVED lines=17> */
.L_x_17138:
        /* <DEDUP_REMOVED lines=12> */
.L_x_17140:
[----:B------:R-:W-:Y:S05]  /*27790*/  BSYNC.RECONVERGENT B2 ;  /* 0x0000000000027941 */ /* 0x000fea0003800200 */
.L_x_17139:
        /* <DEDUP_REMOVED lines=62> */
.L_x_17137:
[----:B------:R-:W-:Y:S05]  /*27b80*/  BSYNC.RECONVERGENT B1 ;  /* 0x0000000000017941 */ /* 0x000fea0003800200 */
.L_x_17136:
[----:B------:R-:W-:Y:S01]  /*27b90*/  I2FP.F32.U32 R27, R27 ;  /* 0x0000001b001b7245 */ /* 0x000fe20000201000 */
[----:B------:R-:W-:Y:S01]  /*27ba0*/  BSSY.RECONVERGENT B1, `(.L_x_17141) ;  /* 0x0000063000017945 */ /* 0x000fe20003800200 */
[----:B------:R-:W-:Y:S01]  /*27bb0*/  LOP3.LUT R20, R20, 0xfffffff7, RZ, 0xc0, !PT ;  /* 0xfffffff714147812 */ /* 0x000fe200078ec0ff */
[----:B------:R-:W-:Y:S02]  /*27bc0*/  HFMA2 R138, -RZ, RZ, 0, 1.1920928955078125e-07 ;  /* 0x00000002ff8a7431 */ /* 0x000fe400000001ff */
        /* <DEDUP_REMOVED lines=21> */
.L_x_17143:
        /* <DEDUP_REMOVED lines=12> */
.L_x_17145:
[----:B------:R-:W-:Y:S05]  /*27de0*/  BSYNC.RECONVERGENT B2 ;  /* 0x0000000000027941 */ /* 0x000fea0003800200 */
.L_x_17144:
        /* <DEDUP_REMOVED lines=62> */
.L_x_17142:
[----:B------:R-:W-:Y:S05]  /*281d0*/  BSYNC.RECONVERGENT B1 ;  /* 0x0000000000017941 */ /* 0x000fea0003800200 */
.L_x_17141:
[----:B------:R-:W-:Y:S01]  /*281e0*/  I2FP.F32.U32 R16, R27 ;  /* 0x0000001b00107245 */ /* 0x000fe20000201000 */
[----:B------:R-:W-:Y:S01]  /*281f0*/  BSSY.RECONVERGENT B1, `(.L_x_17146) ;  /* 0x0000063000017945 */ /* 0x000fe20003800200 */
[----:B------:R-:W-:Y:S02]  /*28200*/  LOP3.LUT R20, R20, 0xfffffffb, RZ, 0xc0, !PT ;  /* 0xfffffffb14147812 */ /* 0x000fe400078ec0ff */
        /* <DEDUP_REMOVED lines=22> */
.L_x_17148:
        /* <DEDUP_REMOVED lines=12> */
.L_x_17150:
[----:B------:R-:W-:Y:S05]  /*28430*/  BSYNC.RECONVERGENT B2 ;  /* 0x0000000000027941 */ /* 0x000fea0003800200 */
.L_x_17149:
        /* <DEDUP_REMOVED lines=62> */
.L_x_17147:
[----:B------:R-:W-:Y:S05]  /*28820*/  BSYNC.RECONVERGENT B1 ;  /* 0x0000000000017941 */ /* 0x000fea0003800200 */
.L_x_17146:
        /* <DEDUP_REMOVED lines=25> */
.L_x_17153:
        /* <DEDUP_REMOVED lines=12> */
.L_x_17155:
[----:B------:R-:W-:Y:S05]  /*28a80*/  BSYNC.RECONVERGENT B2 ;  /* 0x0000000000027941 */ /* 0x000fea0003800200 */
.L_x_17154:
        /* <DEDUP_REMOVED lines=62> */
.L_x_17152:
[----:B------:R-:W-:Y:S05]  /*28e70*/  BSYNC.RECONVERGENT B1 ;  /* 0x0000000000017941 */ /* 0x000fea0003800200 */
.L_x_17151:
        /* <DEDUP_REMOVED lines=23> */
.L_x_17158:
        /* <DEDUP_REMOVED lines=12> */
.L_x_17160:
[----:B------:R-:W-:Y:S05]  /*290b0*/  BSYNC.RECONVERGENT B2 ;  /* 0x0000000000027941 */ /* 0x000fea0003800200 */
.L_x_17159:
        /* <DEDUP_REMOVED lines=62> */
.L_x_17157:
[----:B------:R-:W-:Y:S05]  /*294a0*/  BSYNC.RECONVERGENT B1 ;  /* 0x0000000000017941 */ /* 0x000fea0003800200 */
.L_x_17156:
        /* <DEDUP_REMOVED lines=23> */
.L_x_17163:
        /* <DEDUP_REMOVED lines=12> */
.L_x_17165:
[----:B------:R-:W-:Y:S05]  /*296e0*/  BSYNC.RECONVERGENT B2 ;  /* 0x0000000000027941 */ /* 0x000fea0003800200 */
.L_x_17164:
        /* <DEDUP_REMOVED lines=62> */
.L_x_17162:
[----:B------:R-:W-:Y:S05]  /*29ad0*/  BSYNC.RECONVERGENT B1 ;  /* 0x0000000000017941 */ /* 0x000fea0003800200 */
.L_x_17161:
        /* <DEDUP_REMOVED lines=23> */
.L_x_17168:
        /* <DEDUP_REMOVED lines=12> */
.L_x_17170:
[----:B------:R-:W-:Y:S05]  /*29d10*/  BSYNC.RECONVERGENT B2 ;  /* 0x0000000000027941 */ /* 0x000fea0003800200 */
.L_x_17169:
        /* <DEDUP_REMOVED lines=62> */
.L_x_17167:
[----:B------:R-:W-:Y:S05]  /*2a100*/  BSYNC.RECONVERGENT B1 ;  /* 0x0000000000017941 */ /* 0x000fea0003800200 */
.L_x_17166:
        /* <DEDUP_REMOVED lines=14> */
.L_x_17130:
        /* <DEDUP_REMOVED lines=43> */
.L_x_17171:
[----:B------:R-:W-:Y:S02]  /*2a4a0*/  IMAD.MOV.U32 R165, RZ, RZ, R167 ;  /* 0x000000ffffa57224 */ /* 0x000fe400078e00a7 */
[----:B------:R-:W-:-:S07]  /*2a4b0*/  VIADD R166, R166, 0x20 ;  /* 0x00000020a6a67836 */ /* 0x000fce0000000000 */
.L_x_17048:
[----:B------:R-:W-:Y:S05]  /*2a4c0*/  BSYNC.RECONVERGENT B0 ;  /* 0x0000000000007941 */ /* 0x000fea0003800200 */
.L_x_17047:
        /* <DEDUP_REMOVED lines=35> */
.L_x_17177:
        /* <DEDUP_REMOVED lines=12> */
.L_x_17179:
[----:B------:R-:W-:Y:S05]  /*2a7c0*/  BSYNC.RECONVERGENT B2 ;  /* 0x0000000000027941 */ /* 0x000fea0003800200 */
.L_x_17178:
        /* <DEDUP_REMOVED lines=62> */
.L_x_17176:
[----:B------:R-:W-:Y:S05]  /*2abb0*/  BSYNC.RECONVERGENT B1 ;  /* 0x0000000000017941 */ /* 0x000fea0003800200 */
.L_x_17175:
[----:B------:R-:W0:Y:S01]  /*2abc0*/  LDC R183, c[0x0][0x404] ;  /* 0x00010100ffb77b82 */ /* 0x000e220000000800 */
[----:B------:R-:W-:Y:S01]  /*2abd0*/  I2FP.F32.U32 R3, R3 ;  /* 0x0000000300037245 */ /* 0x000fe20000201000 */
[----:B------:R-:W-:Y:S01]  /*2abe0*/  IMAD.MOV.U32 R248, RZ, RZ, 0x2f800000 ;  /* 0x2f800000fff87424 */ /* 0x000fe200078e00ff */
[----:B------:R-:W-:Y:S01]  /*2abf0*/  LOP3.LUT R20, R20, 0xffffffef, RZ, 0xc0, !PT ;  /* 0xffffffef14147812 */ /* 0x000fe200078ec0ff */
[----:B-----5:R-:W-:Y:S01]  /*2ac00*/  HADD2.F32 R5, -RZ, R132.H0_H0 ;  /* 0x20000084ff057230 */ /* 0x020fe20000004100 */
[----:B------:R-:W-:Y:S01]  /*2ac10*/  BSSY.RECONVERGENT B1, `(.L_x_17180) ;  /* 0x000005f000017945 */ /* 0x000fe20003800200 */
[----:B------:R-:W-:Y:S01]  /*2ac20*/  FFMA.FTZ R3, R3, R248, 1.1641532182693481445e-10 ;  /* 0x2f00000003037423 */ /* 0x000fe200000100f8 */
[----:B------:R-:W-:Y:S01]  /*2ac30*/  IMAD.MOV.U32 R7, RZ, RZ, R14 ;  /* 0x000000ffff077224 */ /* 0x000fe200078e000e */
[----:B------:R-:W1:Y:S03]  /*2ac40*/  LDC R182, c[0x0][0x408] ;  /* 0x00010200ffb67b82 */ /* 0x000e660000000800 */
[----:B0-----:R-:W-:Y:S01]  /*2ac50*/  FSETP.GTU.FTZ.AND P2, PT, R3, R183, PT ;  /* 0x000000b70300720b */ /* 0x001fe20003f5c000 */
[----:B-1----:R-:W-:Y:S01]  /*2ac60*/  FMUL.FTZ R3, R5, R182 ;  /* 0x000000b605037220 */ /* 0x002fe20000410000 */
[----:B------:R-:W-:-:S04]  /*2ac70*/  HFMA2 R5, -RZ, RZ, 0, 1.1920928955078125e-07 ;  /* 0x00000002ff057431 */ /* 0x000fc800000001ff */
        /* <DEDUP_REMOVED lines=13> */
.L_x_17182:
        /* <DEDUP_REMOVED lines=12> */
.L_x_17184:
[----:B------:R-:W-:Y:S05]  /*2ae10*/  BSYNC.RECONVERGENT B2 ;  /* 0x0000000000027941 */ /* 0x000fea0003800200 */
.L_x_17183:
        /* <DEDUP_REMOVED lines=62> */
.L_x_17181:
[----:B------:R-:W-:Y:S05]  /*2b200*/  BSYNC.RECONVERGENT B1 ;  /* 0x0000000000017941 */ /* 0x000fea0003800200 */
.L_x_17180:
        /* <DEDUP_REMOVED lines=26> */
.L_x_17187:
        /* <DEDUP_REMOVED lines=12> */
.L_x_17189:
[----:B------:R-:W-:Y:S05]  /*2b470*/  BSYNC.RECONVERGENT B2 ;  /* 0x0000000000027941 */ /* 0x000fea0003800200 */
.L_x_17188:
        /* <DEDUP_REMOVED lines=62> */
.L_x_17186:
[----:B------:R-:W-:Y:S05]  /*2b860*/  BSYNC.RECONVERGENT B1 ;  /* 0x0000000000017941 */ /* 0x000fea0003800200 */
.L_x_17185:
[----:B------:R-:W-:Y:S01]  /*2b870*/  I2FP.F32.U32 R3, R7 ;  /* 0x0000000700037245 */ /* 0x000fe20000201000 */
[----:B------:R-:W-:Y:S01]  /*2b880*/  BSSY.RECONVERGENT B1, `(.L_x_17190) ;  /* 0x0000060000017945 */ /* 0x000fe20003800200 */
[----:B------:R-:W-:Y:S01]  /*2b890*/  LOP3.LUT R20, R20, 0xfffffff7, RZ, 0xc0, !PT ;  /* 0xfffffff714147812 */ /* 0x000fe200078ec0ff */
[----:B------:R-:W-:Y:S01]  /*2b8a0*/  IMAD.MOV.U32 R5, RZ, RZ, 0x2 ;  /* 0x00000002ff057424 */ /* 0x000fe200078e00ff */
[----:B------:R-:W-:Y:S01]  /*2b8b0*/  MOV R7, R14 ;  /* 0x0000000e00077202 */ /* 0x000fe20000000f00 */
        /* <DEDUP_REMOVED lines=17> */
.L_x_17192:
        /* <DEDUP_REMOVED lines=12> */
.L_x_17194:
[----:B------:R-:W-:Y:S05]  /*2ba90*/  BSYNC.RECONVERGENT B2 ;  /* 0x0000000000027941 */ /* 0x000fea0003800200 */
.L_x_17193:
        /* <DEDUP_REMOVED lines=62> */
.L_x_17191:
[----:B------:R-:W-:Y:S05]  /*2be80*/  BSYNC.RECONVERGENT B1 ;  /* 0x0000000000017941 */ /* 0x000fea0003800200 */
.L_x_17190:
        /* <DEDUP_REMOVED lines=26> */
.L_x_17197:
        /* <DEDUP_REMOVED lines=12> */
.L_x_17199:
[----:B------:R-:W-:Y:S05]  /*2c0f0*/  BSYNC.RECONVERGENT B2 ;  /* 0x0000000000027941 */ /* 0x000fea0003800200 */
.L_x_17198:
        /* <DEDUP_REMOVED lines=62> */
.L_x_17196:
[----:B------:R-:W-:Y:S05]  /*2c4e0*/  BSYNC.RECONVERGENT B1 ;  /* 0x0000000000017941 */ /* 0x000fea0003800200 */
.L_x_17195:
        /* <DEDUP_REMOVED lines=22> */
.L_x_17202:
        /* <DEDUP_REMOVED lines=12> */
.L_x_17204:
[----:B------:R-:W-:Y:S05]  /*2c710*/  BSYNC.RECONVERGENT B2 ;  /* 0x0000000000027941 */ /* 0x000fea0003800200 */
.L_x_17203:
        /* <DEDUP_REMOVED lines=62> */
.L_x_17201:
[----:B------:R-:W-:Y:S05]  /*2cb00*/  BSYNC.RECONVERGENT B1 ;  /* 0x0000000000017941 */ /* 0x000fea0003800200 */
.L_x_17200:
        /* <DEDUP_REMOVED lines=26> */
.L_x_17207:
        /* <DEDUP_REMOVED lines=12> */
.L_x_17209:
[----:B------:R-:W-:Y:S05]  /*2cd70*/  BSYNC.RECONVERGENT B2 ;  /* 0x0000000000027941 */ /* 0x000fea0003800200 */
.L_x_17208:
        /* <DEDUP_REMOVED lines=62> */
.L_x_17206:
[----:B------:R-:W-:Y:S05]  /*2d160*/  BSYNC.RECONVERGENT B1 ;  /* 0x0000000000017941 */ /* 0x000fea0003800200 */
.L_x_17205:
        /* <DEDUP_REMOVED lines=22> */
.L_x_17212:
        /* <DEDUP_REMOVED lines=12> */
.L_x_17214:
[----:B------:R-:W-:Y:S05]  /*2d390*/  BSYNC.RECONVERGENT B2 ;  /* 0x0000000000027941 */ /* 0x000fea0003800200 */
.L_x_17213:
        /* <DEDUP_REMOVED lines=62> */
.L_x_17211:
[----:B------:R-:W-:Y:S05]  /*2d780*/  BSYNC.RECONVERGENT B1 ;  /* 0x0000000000017941 */ /* 0x000fea0003800200 */
.L_x_17210:
[----:B------:R-:W-:Y:S01]  /*2d790*/  I2FP.F32.U32 R4, R7 ;  /* 0x0000000700047245 */ /* 0x000fe20000201000 */
[----:B------:R-:W-:Y:S01]  /*2d7a0*/  @P1 HADD2.F32 R6, -RZ, R41.H1_H1 ;  /* 0x30000029ff061230 */ /* 0x000fe20000004100 */
[----:B------:R-:W-:Y:S03]  /*2d7b0*/  BSSY.RECONVERGENT B1, `(.L_x_17215) ;  /* 0x0000062000017945 */ /* 0x000fe60003800200 */
[----:B------:R-:W-:-:S05]  /*2d7c0*/  FFMA.FTZ R4, R4, R248, 1.1641532182693481445e-10 ;  /* 0x2f00000004047423 */ /* 0x000fca00000100f8 */
[----:B------:R-:W-:Y:S01]  /*2d7d0*/  FSETP.GTU.FTZ.AND P2, PT, R4, R183, PT ;  /* 0x000000b70400720b */ /* 0x000fe20003f5c000 */
[----:B------:R-:W-:-:S03]  /*2d7e0*/  HADD2.F32 R4, -RZ, R45.H1_H1 ;  /* 0x3000002dff047230 */ /* 0x000fc60000004100 */
[----:B------:R-:W-:Y:S02]  /*2d7f0*/  SEL R7, RZ, 0x1, P2 ;  /* 0x00000001ff077807 */ /* 0x000fe40001000000 */
[----:B------:R-:W-:-:S05]  /*2d800*/  FMUL.FTZ R4, R4, R182 ;  /* 0x000000b604047220 */ /* 0x000fca0000410000 */
[----:B------:R-:W-:Y:S02]  /*2d810*/  FSEL R4, R4, RZ, !P2 ;  /* 0x000000ff04047208 */ /* 0x000fe40005000000 */
[----:B------:R-:W-:-:S03]  /*2d820*/  ISETP.NE.AND P2, PT, R5, 0x1, PT ;  /* 0x000000010500780c */ /* 0x000fc60003f45270 */
        /* <DEDUP_REMOVED lines=15> */
.L_x_17217:
        /* <DEDUP_REMOVED lines=12> */
.L_x_17219:
[----:B------:R-:W-:Y:S05]  /*2d9e0*/  BSYNC.RECONVERGENT B2 ;  /* 0x0000000000027941 */ /* 0x000fea0003800200 */
.L_x_17218:
        /* <DEDUP_REMOVED lines=62> */
.L_x_17216:
[----:B------:R-:W-:Y:S05]  /*2ddd0*/  BSYNC.RECONVERGENT B1 ;  /* 0x0000000000017941 */ /* 0x000fea0003800200 */
.L_x_17215:
        /* <DEDUP_REMOVED lines=20> */
.L_x_17222:
        /* <DEDUP_REMOVED lines=12> */
.L_x_17224:
[----:B------:R-:W-:Y:S05]  /*2dfe0*/  BSYNC.RECONVERGENT B2 ;  /* 0x0000000000027941 */ /* 0x000fea0003800200 */
.L_x_17223:
        /* <DEDUP_REMOVED lines=62> */
.L_x_17221:
[----:B------:R-:W-:Y:S05]  /*2e3d0*/  BSYNC.RECONVERGENT B1 ;  /* 0x0000000000017941 */ /* 0x000fea0003800200 */
.L_x_17220:
        /* <DEDUP_REMOVED lines=25> */
.L_x_17227:
        /* <DEDUP_REMOVED lines=12> */
.L_x_17229:
[----:B------:R-:W-:Y:S05]  /*2e630*/  BSYNC.RECONVERGENT B2 ;  /* 0x0000000000027941 */ /* 0x000fea0003800200 */
.L_x_17228:
        /* <DEDUP_REMOVED lines=62> */
.L_x_17226:
[----:B------:R-:W-:Y:S05]  /*2ea20*/  BSYNC.RECONVERGENT B1 ;  /* 0x0000000000017941 */ /* 0x000fea0003800200 */
.L_x_17225:
        /* <DEDUP_REMOVED lines=20> */
.L_x_17232:
        /* <DEDUP_REMOVED lines=12> */
.L_x_17234:
[----:B------:R-:W-:Y:S05]  /*2ec30*/  BSYNC.RECONVERGENT B2 ;  /* 0x0000000000027941 */ /* 0x000fea0003800200 */
.L_x_17233:
        /* <DEDUP_REMOVED lines=62> */
.L_x_17231:
[----:B------:R-:W-:Y:S05]  /*2f020*/  BSYNC.RECONVERGENT B1 ;  /* 0x0000000000017941 */ /* 0x000fea0003800200 */
.L_x_17230:
        /* <DEDUP_REMOVED lines=25> */
.L_x_17237:
        /* <DEDUP_REMOVED lines=12> */
.L_x_17239:
[----:B------:R-:W-:Y:S05]  /*2f280*/  BSYNC.RECONVERGENT B2 ;  /* 0x0000000000027941 */ /* 0x000fea0003800200 */
.L_x_17238:
        /* <DEDUP_REMOVED lines=62> */
.L_x_17236:
[----:B------:R-:W-:Y:S05]  /*2f670*/  BSYNC.RECONVERGENT B1 ;  /* 0x0000000000017941 */ /* 0x000fea0003800200 */
.L_x_17235:
        /* <DEDUP_REMOVED lines=20> */
.L_x_17242:
        /* <DEDUP_REMOVED lines=12> */
.L_x_17244:
[----:B------:R-:W-:Y:S05]  /*2f880*/  BSYNC.RECONVERGENT B2 ;  /* 0x0000000000027941 */ /* 0x000fea0003800200 */
.L_x_17243:
        /* <DEDUP_REMOVED lines=62> */
.L_x_17241:
[----:B------:R-:W-:Y:S05]  /*2fc70*/  BSYNC.RECONVERGENT B1 ;  /* 0x0000000000017941 */ /* 0x000fea0003800200 */
.L_x_17240:
        /* <DEDUP_REMOVED lines=25> */
.L_x_17247:
        /* <DEDUP_REMOVED lines=12> */
.L_x_17249:
[----:B------:R-:W-:Y:S05]  /*2fed0*/  BSYNC.RECONVERGENT B2 ;  /* 0x0000000000027941 */ /* 0x000fea0003800200 */
.L_x_17248:
        /* <DEDUP_REMOVED lines=62> */
.L_x_17246:
[----:B------:R-:W-:Y:S05]  /*302c0*/  BSYNC.RECONVERGENT B1 ;  /* 0x0000000000017941 */ /* 0x000fea0003800200 */
.L_x_17245:
        /* <DEDUP_REMOVED lines=20> */
.L_x_17252:
        /* <DEDUP_REMOVED lines=15> */
.L_x_17254:
[----:B------:R-:W-:Y:S05]  /*30500*/  BSYNC.RECONVERGENT B2 ;  /* 0x0000000000027941 */ /* 0x000fea0003800200 */
.L_x_17253:
        /* <DEDUP_REMOVED lines=62> */
.L_x_17251:
[----:B------:R-:W-:Y:S05]  /*308f0*/  BSYNC.RECONVERGENT B1 ;  /* 0x0000000000017941 */ /* 0x000fea0003800200 */
.L_x_17250:
        /* <DEDUP_REMOVED lines=18> */
.L_x_17174:
        /* <DEDUP_REMOVED lines=16> */
.L_x_17258:
        /* <DEDUP_REMOVED lines=12> */
.L_x_17260:
[----:B------:R-:W-:Y:S05]  /*30be0*/  BSYNC.RECONVERGENT B2 ;  /* 0x0000000000027941 */ /* 0x000fea0003800200 */
.L_x_17259:
        /* <DEDUP_REMOVED lines=62> */
.L_x_17257:
[----:B------:R-:W-:Y:S05]  /*30fd0*/  BSYNC.RECONVERGENT B1 ;  /* 0x0000000000017941 */ /* 0x000fea0003800200 */
.L_x_17256:
[----:B------:R-:W0:Y:S01]  /*30fe0*/  LDC R248, c[0x0][0x404] ;  /* 0x00010100fff87b82 */ /* 0x000e220000000800 */
[----:B------:R-:W-:Y:S01]  /*30ff0*/  I2FP.F32.U32 R16, R25 ;  /* 0x0000001900107245 */ /* 0x000fe20000201000 */
[----:B------:R-:W-:Y:S01]  /*31000*/  IMAD.MOV.U32 R183, RZ, RZ, 0x2f800000 ;  /* 0x2f800000ffb77424 */ /* 0x000fe200078e00ff */
[----:B------:R-:W-:Y:S01]  /*31010*/  LOP3.LUT R20, R20, 0xffffffef, RZ, 0xc0, !PT ;  /* 0xffffffef14147812 */ /* 0x000fe200078ec0ff */
[----:B-----5:R-:W-:Y:S01]  /*31020*/  HADD2.F32 R25, -RZ, R132.H0_H0 ;  /* 0x20000084ff197230 */ /* 0x020fe20000004100 */
[----:B------:R-:W-:Y:S01]  /*31030*/  BSSY.RECONVERGENT B1, `(.L_x_17261) ;  /* 0x0000062000017945 */ /* 0x000fe20003800200 */
[----:B------:R-:W-:Y:S01]  /*31040*/  FFMA.FTZ R16, R16, R183, 1.1641532182693481445e-10 ;  /* 0x2f00000010107423 */ /* 0x000fe200000100b7 */
[----:B------:R-:W-:Y:S01]  /*31050*/  MOV R35, R14 ;  /* 0x0000000e00237202 */ /* 0x000fe20000000f00 */
[----:B------:R-:W1:Y:S03]  /*31060*/  LDC R249, c[0x0][0x408] ;  /* 0x00010200fff97b82 */ /* 0x000e660000000800 */
[----:B0-----:R-:W-:Y:S01]  /*31070*/  FSETP.GTU.FTZ.AND P2, PT, R16, R248, PT ;  /* 0x000000f81000720b */ /* 0x001fe20003f5c000 */
        /* <DEDUP_REMOVED lines=18> */
.L_x_17263:
        /* <DEDUP_REMOVED lines=12> */
.L_x_17265:
[----:B------:R-:W-:Y:S05]  /*31260*/  BSYNC.RECONVERGENT B2 ;  /* 0x0000000000027941 */ /* 0x000fea0003800200 */
.L_x_17264:
        /* <DEDUP_REMOVED lines=62> */
.L_x_17262:
[----:B------:R-:W-:Y:S05]  /*31650*/  BSYNC.RECONVERGENT B1 ;  /* 0x0000000000017941 */ /* 0x000fea0003800200 */
.L_x_17261:
[----:B------:R-:W-:Y:S01]  /*31660*/  I2FP.F32.U32 R35, R35 ;  /* 0x0000002300237245 */ /* 0x000fe20000201000 */
[----:B------:R-:W-:Y:S01]  /*31670*/  @P1 HADD2.F32 R36, -RZ, R40.H1_H1 ;  /* 0x30000028ff241230 */ /* 0x000fe20000004100 */
[----:B------:R-:W-:Y:S01]  /*31680*/  LOP3.LUT R20, R20, 0xfffffff7, RZ, 0xc0, !PT ;  /* 0xfffffff714147812 */ /* 0x000fe200078ec0ff */
[----:B------:R-:W-:Y:S01]  /*31690*/  BSSY.RECONVERGENT B1, `(.L_x_17266) ;  /* 0x0000061000017945 */ /* 0x000fe20003800200 */
[----:B------:R-:W-:Y:S02]  /*316a0*/  IMAD.MOV.U32 R136, RZ, RZ, 0x2 ;  /* 0x00000002ff887424 */ /* 0x000fe400078e00ff */
[----:B------:R-:W-:-:S05]  /*316b0*/  FFMA.FTZ R35, R35, R183, 1.1641532182693481445e-10 ;  /* 0x2f00000023237423 */ /* 0x000fca00000100b7 */
[----:B------:R-:W-:Y:S01]  /*316c0*/  FSETP.GTU.FTZ.AND P2, PT, R35, R248, PT ;  /* 0x000000f82300720b */ /* 0x000fe20003f5c000 */
[----:B------:R-:W-:-:S05]  /*316d0*/  HADD2.F32 R35, -RZ, R132.H1_H1 ;  /* 0x30000084ff237230 */ /* 0x000fca0000004100 */
[----:B------:R-:W-:-:S05]  /*316e0*/  FMUL.FTZ R35, R35, R249 ;  /* 0x000000f923237220 */ /* 0x000fca0000410000 */
[----:B------:R-:W-:Y:S02]  /*316f0*/  FSEL R35, R35, RZ, !P2 ;  /* 0x000000ff23237208 */ /* 0x000fe40005000000 */
[----:B------:R-:W-:-:S03]  /*31700*/  PLOP3.LUT P2, PT, P2, PT, PT, 0x8, 0x80 ;  /* 0x000000000080781c */ /* 0x000fc6000174e170 */
[----:B------:R-:W-:Y:S01]  /*31710*/  @P1 FADD.FTZ R35, R36, R35 ;  /* 0x0000002324231221 */ /* 0x000fe20000010000 */
[----:B------:R-:W-:-:S04]  /*31720*/  IMAD.MOV.U32 R36, RZ, RZ, R14 ;  /* 0x000000ffff247224 */ /* 0x000fc800078e000e */
[----:B------:R-:W-:-:S05]  /*31730*/  F2FP.F16.F32.PACK_AB R132, RZ, R35 ;  /* 0x00000023ff84723e */ /* 0x000fca00000000ff */
        /* <DEDUP_REMOVED lines=11> */
.L_x_17268:
        /* <DEDUP_REMOVED lines=12> */
.L_x_17270:
[----:B------:R-:W-:Y:S05]  /*318b0*/  BSYNC.RECONVERGENT B2 ;  /* 0x0000000000027941 */ /* 0x000fea0003800200 */
.L_x_17269:
        /* <DEDUP_REMOVED lines=62> */
.L_x_17267:
[----:B------:R-:W-:Y:S05]  /*31ca0*/  BSYNC.RECONVERGENT B1 ;  /* 0x0000000000017941 */ /* 0x000fea0003800200 */
.L_x_17266:
        /* <DEDUP_REMOVED lines=25> */
.L_x_17273:
        /* <DEDUP_REMOVED lines=12> */
.L_x_17275:
[----:B------:R-:W-:Y:S05]  /*31f00*/  BSYNC.RECONVERGENT B2 ;  /* 0x0000000000027941 */ /* 0x000fea0003800200 */
.L_x_17274:
        /* <DEDUP_REMOVED lines=62> */
.L_x_17272:
[----:B------:R-:W-:Y:S05]  /*322f0*/  BSYNC.RECONVERGENT B1 ;  /* 0x0000000000017941 */ /* 0x000fea0003800200 */
.L_x_17271:
        /* <DEDUP_REMOVED lines=25> */
.L_x_17278:
        /* <DEDUP_REMOVED lines=12> */
.L_x_17280:
[----:B------:R-:W-:Y:S05]  /*32550*/  BSYNC.RECONVERGENT B2 ;  /* 0x0000000000027941 */ /* 0x000fea0003800200 */
.L_x_17279:
        /* <DEDUP_REMOVED lines=62> */
.L_x_17277:
[----:B------:R-:W-:Y:S05]  /*32940*/  BSYNC.RECONVERGENT B1 ;  /* 0x0000000000017941 */ /* 0x000fea0003800200 */
.L_x_17276:
        /* <DEDUP_REMOVED lines=23> */
.L_x_17283:
        /* <DEDUP_REMOVED lines=12> */
.L_x_17285:
[----:B------:R-:W-:Y:S05]  /*32b80*/  BSYNC.RECONVERGENT B2 ;  /* 0x0000000000027941 */ /* 0x000fea0003800200 */
.L_x_17284:
        /* <DEDUP_REMOVED lines=62> */
.L_x_17282:
[----:B------:R-:W-:Y:S05]  /*32f70*/  BSYNC.RECONVERGENT B1 ;  /* 0x0000000000017941 */ /* 0x000fea0003800200 */
.L_x_17281:
        /* <DEDUP_REMOVED lines=23> */
.L_x_17288:
        /* <DEDUP_REMOVED lines=12> */
.L_x_17290:
[----:B------:R-:W-:Y:S05]  /*331b0*/  BSYNC.RECONVERGENT B2 ;  /* 0x0000000000027941 */ /* 0x000fea0003800200 */
.L_x_17289:
        /* <DEDUP_REMOVED lines=62> */
.L_x_17287:
[----:B------:R-:W-:Y:S05]  /*335a0*/  BSYNC.RECONVERGENT B1 ;  /* 0x0000000000017941 */ /* 0x000fea0003800200 */
.L_x_17286:
        /* <DEDUP_REMOVED lines=23> */
.L_x_17293:
        /* <DEDUP_REMOVED lines=12> */
.L_x_17295:
[----:B------:R-:W-:Y:S05]  /*337e0*/  BSYNC.RECONVERGENT B2 ;  /* 0x0000000000027941 */ /* 0x000fea0003800200 */
.L_x_17294:
        /* <DEDUP_REMOVED lines=62> */
.L_x_17292:
[----:B------:R-:W-:Y:S05]  /*33bd0*/  BSYNC.RECONVERGENT B1 ;  /* 0x0000000000017941 */ /* 0x000fea0003800200 */
.L_x_17291:
        /* <DEDUP_REMOVED lines=14> */
.L_x_17255:
        /* <DEDUP_REMOVED lines=43> */
.L_x_17296:
[----:B------:R-:W-:Y:S01]  /*33f70*/  IMAD.MOV.U32 R165, RZ, RZ, R167 ;  /* 0x000000ffffa57224 */ /* 0x000fe200078e00a7 */
[----:B------:R-:W-:-:S07]  /*33f80*/  IADD3 R166, PT, PT, R166, 0x20, RZ ;  /* 0x00000020a6a67810 */ /* 0x000fce0007ffe0ff */
.L_x_17173:
[----:B------:R-:W-:Y:S05]  /*33f90*/  BSYNC.RECONVERGENT B0 ;  /* 0x0000000000007941 */ /* 0x000fea0003800200 */
.L_x_17172:
        /* <DEDUP_REMOVED lines=35> */
.L_x_17302:
        /* <DEDUP_REMOVED lines=12> */
.L_x_17304:
[----:B------:R-:W-:Y:S05]  /*34290*/  BSYNC.RECONVERGENT B2 ;  /* 0x0000000000027941 */ /* 0x000fea0003800200 */
.L_x_17303:
        /* <DEDUP_REMOVED lines=62> */
.L_x_17301:
[----:B------:R-:W-:Y:S05]  /*34680*/  BSYNC.RECONVERGENT B1 ;  /* 0x0000000000017941 */ /* 0x000fea0003800200 */
.L_x_17300:
[----:B------:R-:W0:Y:S01]  /*34690*/  LDC R182, c[0x0][0x408] ;  /* 0x00010200ffb67b82 */ /* 0x000e220000000800 */
[----:B------:R-:W-:Y:S01]  /*346a0*/  I2FP.F32.U32 R5, R5 ;  /* 0x0000000500057245 */ /* 0x000fe20000201000 */
[----:B------:R-:W-:Y:S02]  /*346b0*/  HFMA2 R248, -RZ, RZ, 0.1171875, 0 ;  /* 0x2f800000fff87431 */ /* 0x000fe400000001ff */
[----:B-----5:R-:W-:Y:S01]  /*346c0*/  HADD2.F32 R6, -RZ, R132.H0_H0 ;  /* 0x20000084ff067230 */ /* 0x020fe20000004100 */
[----:B------:R-:W-:Y:S01]  /*346d0*/  LOP3.LUT R20, R20, 0xffffffef, RZ, 0xc0, !PT ;  /* 0xffffffef14147812 */ /* 0x000fe200078ec0ff */
[----:B------:R-:W-:Y:S01]  /*346e0*/  BSSY.RECONVERGENT B1, `(.L_x_17305) ;  /* 0x000005f000017945 */ /* 0x000fe20003800200 */
[----:B------:R-:W-:Y:S02]  /*346f0*/  IMAD.MOV.U32 R7, RZ, RZ, R14 ;  /* 0x000000ffff077224 */ /* 0x000fe400078e000e */
[----:B------:R-:W-:Y:S01]  /*34700*/  FFMA.FTZ R5, R5, R248, 1.1641532182693481445e-10 ;  /* 0x2f00000005057423 */ /* 0x000fe200000100f8 */
[----:B------:R-:W1:Y:S01]  /*34710*/  LDC R183, c[0x0][0x404] ;  /* 0x00010100ffb77b82 */ /* 0x000e620000000800 */
[----:B0-----:R-:W-:-:S03]  /*34720*/  FMUL.FTZ R6, R6, R182 ;  /* 0x000000b606067220 */ /* 0x001fc60000410000 */
        /* <DEDUP_REMOVED lines=15> */
.L_x_17307:
        /* <DEDUP_REMOVED lines=12> */
.L_x_17309:
[----:B------:R-:W-:Y:S05]  /*348e0*/  BSYNC.RECONVERGENT B2 ;  /* 0x0000000000027941 */ /* 0x000fea0003800200 */
.L_x_17308:
        /* <DEDUP_REMOVED lines=62> */
.L_x_17306:
[----:B------:R-:W-:Y:S05]  /*34cd0*/  BSYNC.RECONVERGENT B1 ;  /* 0x0000000000017941 */ /* 0x000fea0003800200 */
.L_x_17305:
[----:B------:R-:W-:Y:S01]  /*34ce0*/  I2FP.F32.U32 R4, R7 ;  /* 0x0000000700047245 */ /* 0x000fe20000201000 */
[----:B------:R-:W-:Y:S01]  /*34cf0*/  @P1 HADD2.F32 R6, -RZ, R40.H0_H0 ;  /* 0x20000028ff061230 */ /* 0x000fe20000004100 */
[----:B------:R-:W-:Y:S01]  /*34d00*/  BSSY.RECONVERGENT B1, `(.L_x_17310) ;  /* 0x0000063000017945 */ /* 0x000fe20003800200 */
[----:B------:R-:W-:Y:S02]  /*34d10*/  IMAD.MOV.U32 R7, RZ, RZ, R14 ;  /* 0x000000ffff077224 */ /* 0x000fe400078e000e */
[----:B------:R-:W-:-:S05]  /*34d20*/  FFMA.FTZ R4, R4, R248, 1.1641532182693481445e-10 ;  /* 0x2f00000004047423 */ /* 0x000fca00000100f8 */
[----:B------:R-:W-:Y:S01]  /*34d30*/  FSETP.GTU.FTZ.AND P2, PT, R4, R183, PT ;  /* 0x000000b70400720b */ /* 0x000fe20003f5c000 */
[----:B------:R-:W-:-:S05]  /*34d40*/  HADD2.F32 R4, -RZ, R44.H0_H0 ;  /* 0x2000002cff047230 */ /* 0x000fca0000004100 */
        /* <DEDUP_REMOVED lines=19> */
.L_x_17312:
        /* <DEDUP_REMOVED lines=12> */
.L_x_17314:
[----:B------:R-:W-:Y:S05]  /*34f40*/  BSYNC.RECONVERGENT B2 ;  /* 0x0000000000027941 */ /* 0x000fea0003800200 */
.L_x_17313:
        /* <DEDUP_REMOVED lines=62> */
.L_x_17311:
[----:B------:R-:W-:Y:S05]  /*35330*/  BSYNC.RECONVERGENT B1 ;  /* 0x0000000000017941 */ /* 0x000fea0003800200 */
.L_x_17310:
        /* <DEDUP_REMOVED lines=22> */
.L_x_17317:
        /* <DEDUP_REMOVED lines=12> */
.L_x_17319:
[----:B------:R-:W-:Y:S05]  /*35560*/  BSYNC.RECONVERGENT B2 ;  /* 0x0000000000027941 */ /* 0x000fea0003800200 */
.L_x_17318:
        /* <DEDUP_REMOVED lines=62> */
.L_x_17316:
[----:B------:R-:W-:Y:S05]  /*35950*/  BSYNC.RECONVERGENT B1 ;  /* 0x0000000000017941 */ /* 0x000fea0003800200 */
.L_x_17315:
[----:B------:R-:W-:Y:S01]  /*35960*/  I2FP.F32.U32 R4, R7 ;  /* 0x0000000700047245 */ /* 0x000fe20000201000 */
[----:B------:R-:W-:Y:S01]  /*35970*/  @P1 HADD2.F32 R6, -RZ, R40.H1_H1 ;  /* 0x30000028ff061230 */ /* 0x000fe20000004100 */
[----:B------:R-:W-:Y:S01]  /*35980*/  BSSY.RECONVERGENT B1, `(.L_x_17320) ;  /* 0x0000063000017945 */ /* 0x000fe20003800200 */
[----:B------:R-:W-:Y:S02]  /*35990*/  IMAD.MOV.U32 R7, RZ, RZ, R14 ;  /* 0x000000ffff077224 */ /* 0x000fe400078e000e */
[----:B------:R-:W-:-:S05]  /*359a0*/  FFMA.FTZ R4, R4, R248, 1.1641532182693481445e-10 ;  /* 0x2f00000004047423 */ /* 0x000fca00000100f8 */
[----:B------:R-:W-:Y:S01]  /*359b0*/  FSETP.GTU.FTZ.AND P2, PT, R4, R183, PT ;  /* 0x000000b70400720b */ /* 0x000fe20003f5c000 */
[----:B------:R-:W-:-:S05]  /*359c0*/  HADD2.F32 R4, -RZ, R44.H1_H1 ;  /* 0x3000002cff047230 */ /* 0x000fca0000004100 */
        /* <DEDUP_REMOVED lines=19> */
.L_x_17322:
        /* <DEDUP_REMOVED lines=12> */
.L_x_17324:
[----:B------:R-:W-:Y:S05]  /*35bc0*/  BSYNC.RECONVERGENT B2 ;  /* 0x0000000000027941 */ /* 0x000fea0003800200 */
.L_x_17323:
        /* <DEDUP_REMOVED lines=62> */
.L_x_17321:
[----:B------:R-:W-:Y:S05]  /*35fb0*/  BSYNC.RECONVERGENT B1 ;  /* 0x0000000000017941 */ /* 0x000fea0003800200 */
.L_x_17320:
        /* <DEDUP_REMOVED lines=22> */
.L_x_17327:
        /* <DEDUP_REMOVED lines=12> */
.L_x_17329:
[----:B------:R-:W-:Y:S05]  /*361e0*/  BSYNC.RECONVERGENT B2 ;  /* 0x0000000000027941 */ /* 0x000fea0003800200 */
.L_x_17328:
        /* <DEDUP_REMOVED lines=62> */
.L_x_17326:
[----:B------:R-:W-:Y:S05]  /*365d0*/  BSYNC.RECONVERGENT B1 ;  /* 0x0000000000017941 */ /* 0x000fea0003800200 */
.L_x_17325:
[----:B------:R-:W-:Y:S01]  /*365e0*/  I2FP.F32.U32 R4, R7 ;  /* 0x0000000700047245 */ /* 0x000fe20000201000 */
[----:B------:R-:W-:Y:S01]  /*365f0*/  @P1 HADD2.F32 R6, -RZ, R41.H0_H0 ;  /* 0x20000029ff061230 */ /* 0x000fe20000004100 */
[----:B------:R-:W-:Y:S01]  /*36600*/  BSSY.RECONVERGENT B1, `(.L_x_17330) ;  /* 0x0000063000017945 */ /* 0x000fe20003800200 */
[----:B------:R-:W-:Y:S02]  /*36610*/  MOV R7, R14 ;  /* 0x0000000e00077202 */ /* 0x000fe40000000f00 */
[----:B------:R-:W-:-:S05]  /*36620*/  FFMA.FTZ R4, R4, R248, 1.1641532182693481445e-10 ;  /* 0x2f00000004047423 */ /* 0x000fca00000100f8 */
[----:B------:R-:W-:Y:S01]  /*36630*/  FSETP.GTU.FTZ.AND P2, PT, R4, R183, PT ;  /* 0x000000b70400720b */ /* 0x000fe20003f5c000 */
[----:B------:R-:W-:-:S05]  /*36640*/  HADD2.F32 R4, -RZ, R45.H0_H0 ;  /* 0x2000002dff047230 */ /* 0x000fca0000004100 */
        /* <DEDUP_REMOVED lines=19> */
.L_x_17332:
        /* <DEDUP_REMOVED lines=12> */
.L_x_17334:
[----:B------:R-:W-:Y:S05]  /*36840*/  BSYNC.RECONVERGENT B2 ;  /* 0x0000000000027941 */ /* 0x000fea0003800200 */
.L_x_17333:
        /* <DEDUP_REMOVED lines=62> */
.L_x_17331:
[----:B------:R-:W-:Y:S05]  /*36c30*/  BSYNC.RECONVERGENT B1 ;  /* 0x0000000000017941 */ /* 0x000fea0003800200 */
.L_x_17330:
        /* <DEDUP_REMOVED lines=22> */
.L_x_17337:
        /* <DEDUP_REMOVED lines=12> */
.L_x_17339:
[----:B------:R-:W-:Y:S05]  /*36e60*/  BSYNC.RECONVERGENT B2 ;  /* 0x0000000000027941 */ /* 0x000fea0003800200 */
.L_x_17338:
        /* <DEDUP_REMOVED lines=62> */
.L_x_17336:
[----:B------:R-:W-:Y:S05]  /*37250*/  BSYNC.RECONVERGENT B1 ;  /* 0x0000000000017941 */ /* 0x000fea0003800200 */
.L_x_17335:
        /* <DEDUP_REMOVED lines=25> */
.L_x_17342:
        /* <DEDUP_REMOVED lines=12> */
.L_x_17344:
[----:B------:R-:W-:Y:S05]  /*374b0*/  BSYNC.RECONVERGENT B2 ;  /* 0x0000000000027941 */ /* 0x000fea0003800200 */
.L_x_17343:
        /* <DEDUP_REMOVED lines=62> */
.L_x_17341:
[----:B------:R-:W-:Y:S05]  /*378a0*/  BSYNC.RECONVERGENT B1 ;  /* 0x0000000000017941 */ /* 0x000fea0003800200 */
.L_x_17340:
        /* <DEDUP_REMOVED lines=20> */
.L_x_17347:
        /* <DEDUP_REMOVED lines=12> */
.L_x_17349:
[----:B------:R-:W-:Y:S05]  /*37ab0*/  BSYNC.RECONVERGENT B2 ;  /* 0x0000000000027941 */ /* 0x000fea0003800200 */
.L_x_17348:
        /* <DEDUP_REMOVED lines=62> */
.L_x_17346:
[----:B------:R-:W-:Y:S05]  /*37ea0*/  BSYNC.RECONVERGENT B1 ;  /* 0x0000000000017941 */ /* 0x000fea0003800200 */
.L_x_17345:
        /* <DEDUP_REMOVED lines=25> */
.L_x_17352:
        /* <DEDUP_REMOVED lines=12> */
.L_x_17354:
[----:B------:R-:W-:Y:S05]  /*38100*/  BSYNC.RECONVERGENT B2 ;  /* 0x0000000000027941 */ /* 0x000fea0003800200 */
.L_x_17353:
        /* <DEDUP_REMOVED lines=62> */
.L_x_17351:
[----:B------:R-:W-:Y:S05]  /*384f0*/  BSYNC.RECONVERGENT B1 ;  /* 0x0000000000017941 */ /* 0x000fea0003800200 */
.L_x_17350:
        /* <DEDUP_REMOVED lines=20> */
.L_x_17357:
        /* <DEDUP_REMOVED lines=12> */
.L_x_17359:
[----:B------:R-:W-:Y:S05]  /*38700*/  BSYNC.RECONVERGENT B2 ;  /* 0x0000000000027941 */ /* 0x000fea0003800200 */
.L_x_17358:
        /* <DEDUP_REMOVED lines=62> */
.L_x_17356:
[----:B------:R-:W-:Y:S05]  /*38af0*/  BSYNC.RECONVERGENT B1 ;  /* 0x0000000000017941 */ /* 0x000fea0003800200 */
.L_x_17355:
        /* <DEDUP_REMOVED lines=25> */
.L_x_17362:
        /* <DEDUP_REMOVED lines=12> */
.L_x_17364:
[----:B------:R-:W-:Y:S05]  /*38d50*/  BSYNC.RECONVERGENT B2 ;  /* 0x0000000000027941 */ /* 0x000fea0003800200 */
.L_x_17363:
        /* <DEDUP_REMOVED lines=62> */
.L_x_17361:
[----:B------:R-:W-:Y:S05]  /*39140*/  BSYNC.RECONVERGENT B1 ;  /* 0x0000000000017941 */ /* 0x000fea0003800200 */
.L_x_17360:
        /* <DEDUP_REMOVED lines=20> */
.L_x_17367:
        /* <DEDUP_REMOVED lines=12> */
.L_x_17369:
[----:B------:R-:W-:Y:S05]  /*39350*/  BSYNC.RECONVERGENT B2 ;  /* 0x0000000000027941 */ /* 0x000fea0003800200 */
.L_x_17368:
        /* <DEDUP_REMOVED lines=62> */
.L_x_17366:
[----:B------:R-:W-:Y:S05]  /*39740*/  BSYNC.RECONVERGENT B1 ;  /* 0x0000000000017941 */ /* 0x000fea0003800200 */
.L_x_17365:
        /* <DEDUP_REMOVED lines=25> */
.L_x_17372:
        /* <DEDUP_REMOVED lines=12> */
.L_x_17374:
[----:B------:R-:W-:Y:S05]  /*399a0*/  BSYNC.RECONVERGENT B2 ;  /* 0x0000000000027941 */ /* 0x000fea0003800200 */
.L_x_17373:
        /* <DEDUP_REMOVED lines=62> */
.L_x_17371:
[----:B------:R-:W-:Y:S05]  /*39d90*/  BSYNC.RECONVERGENT B1 ;  /* 0x0000000000017941 */ /* 0x000fea0003800200 */
.L_x_17370:
        /* <DEDUP_REMOVED lines=20> */
.L_x_17377:
        /* <DEDUP_REMOVED lines=15> */
.L_x_17379:
[----:B------:R-:W-:Y:S05]  /*39fd0*/  BSYNC.RECONVERGENT B2 ;  /* 0x0000000000027941 */ /* 0x000fea0003800200 */
.L_x_17378:
        /* <DEDUP_REMOVED lines=62> */
.L_x_17376:
[----:B------:R-:W-:Y:S05]  /*3a3c0*/  BSYNC.RECONVERGENT B1 ;  /* 0x0000000000017941 */ /* 0x000fea0003800200 */
.L_x_17375:
[----:B------:R-:W-:Y:S02]  /*3a3d0*/  I2FP.F32.U32 R164, R164 ;  /* 0x000000a400a47245 */ /* 0x000fe40000201000 */
[----:B------:R-:W-:Y:S02]  /*3a3e0*/  PRMT R133, R165, 0x5410, R133 ;  /* 0x00005410a5857816 */ /* 0x000fe40000000085 */
[----:B------:R-:W-:Y:S01]  /*3a3f0*/  MOV R165, R3 ;  /* 0x0000000300a57202 */ /* 0x000fe20000000f00 */
[----:B------:R-:W-:Y:S01]  /*3a400*/  FFMA.FTZ R164, R164, R248, 1.1641532182693481445e-10 ;  /* 0x2f000000a4a47423 */ /* 0x000fe200000100f8 */
[----:B------:R-:W-:Y:S02]  /*3a410*/  PRMT R134, R177, 0x5410, R134 ;  /* 0x00005410b1867816 */ /* 0x000fe40000000086 */
[----:B------:R-:W-:Y:S02]  /*3a420*/  PRMT R132, R167, 0x5410, R132 ;  /* 0x00005410a7847816 */ /* 0x000fe40000000084 */
        /* <DEDUP_REMOVED lines=13> */
.L_x_17299:
        /* <DEDUP_REMOVED lines=16> */
.L_x_17383:
        /* <DEDUP_REMOVED lines=12> */
.L_x_17385:
[----:B------:R-:W-:Y:S05]  /*3a6c0*/  BSYNC.RECONVERGENT B2 ;  /* 0x0000000000027941 */ /* 0x000fea0003800200 */
.L_x_17384:
        /* <DEDUP_REMOVED lines=59> */
[----:B------:R-:W-:-:S05]  /*3aa80*/  IMAD.WIDE.U32 R146, R14, -0x326172a9, RZ ;  /* 0xcd9e8d570e927825 */ /* 0x000fca00078e00ff */
[----:B------:R-:W-:Y:S02]  /*3aa90*/  LOP3.LUT R18, R16, UR15, R147, 0x96, !PT ;  /* 0x0000000f10127c12 */ /* 0x000fe4000f8e9693 */
[----:B------:R-:W-:-:S07]  /*3aaa0*/  MOV R14, R146 ;  /* 0x00000092000e7202 */ /* 0x000fce0000000f00 */
.L_x_17382:
[----:B------:R-:W-:Y:S05]  /*3aab0*/  BSYNC.RECONVERGENT B1 ;  /* 0x0000000000017941 */ /* 0x000fea0003800200 */
.L_x_17381:
        /* <DEDUP_REMOVED lines=8> */
[----:B------:R-:W1:Y:S04]  /*3ab40*/  LDC R248, c[0x0][0x408] ;  /* 0x00010200fff87b82 */ /* 0x000e680000000800 */
        /* <DEDUP_REMOVED lines=19> */
.L_x_17388:
        /* <DEDUP_REMOVED lines=12> */
.L_x_17390:
[----:B------:R-:W-:Y:S05]  /*3ad40*/  BSYNC.RECONVERGENT B2 ;  /* 0x0000000000027941 */ /* 0x000fea0003800200 */
.L_x_17389:
        /* <DEDUP_REMOVED lines=62> */
.L_x_17387:
[----:B------:R-:W-:Y:S05]  /*3b130*/  BSYNC.RECONVERGENT B1 ;  /* 0x0000000000017941 */ /* 0x000fea0003800200 */
.L_x_17386:
[----:B------:R-:W-:Y:S01]  /*3b140*/  I2FP.F32.U32 R37, R37 ;  /* 0x0000002500257245 */ /* 0x000fe20000201000 */
[----:B------:R-:W-:Y:S01]  /*3b150*/  @P1 HADD2.F32 R38, -RZ, R40.H1_H1 ;  /* 0x30000028ff261230 */ /* 0x000fe20000004100 */
[----:B------:R-:W-:Y:S01]  /*3b160*/  LOP3.LUT R20, R20, 0xfffffff7, RZ, 0xc0, !PT ;  /* 0xfffffff714147812 */ /* 0x000fe200078ec0ff */
[----:B------:R-:W-:Y:S01]  /*3b170*/  BSSY.RECONVERGENT B1, `(.L_x_17391) ;  /* 0x0000061000017945 */ /* 0x000fe20003800200 */
[----:B------:R-:W-:Y:S02]  /*3b180*/  HFMA2 R146, -RZ, RZ, 0, 1.1920928955078125e-07 ;  /* 0x00000002ff927431 */ /* 0x000fe400000001ff */
        /* <DEDUP_REMOVED lines=20> */
.L_x_17393:
        /* <DEDUP_REMOVED lines=12> */
.L_x_17395:
[----:B------:R-:W-:Y:S05]  /*3b390*/  BSYNC.RECONVERGENT B2 ;  /* 0x0000000000027941 */ /* 0x000fea0003800200 */
.L_x_17394:
        /* <DEDUP_REMOVED lines=62> */
.L_x_17392:
[----:B------:R-:W-:Y:S05]  /*3b780*/  BSYNC.RECONVERGENT B1 ;  /* 0x0000000000017941 */ /* 0x000fea0003800200 */
.L_x_17391:
        /* <DEDUP_REMOVED lines=25> */
.L_x_17398:
        /* <DEDUP_REMOVED lines=12> */
.L_x_17400:
[----:B------:R-:W-:Y:S05]  /*3b9e0*/  BSYNC.RECONVERGENT B2 ;  /* 0x0000000000027941 */ /* 0x000fea0003800200 */
.L_x_17399:
        /* <DEDUP_REMOVED lines=62> */
.L_x_17397:
[----:B------:R-:W-:Y:S05]  /*3bdd0*/  BSYNC.RECONVERGENT B1 ;  /* 0x0000000000017941 */ /* 0x000fea0003800200 */
.L_x_17396:
        /* <DEDUP_REMOVED lines=25> */
.L_x_17403:
        /* <DEDUP_REMOVED lines=12> */
.L_x_17405:
[----:B------:R-:W-:Y:S05]  /*3c030*/  BSYNC.RECONVERGENT B2 ;  /* 0x0000000000027941 */ /* 0x000fea0003800200 */
.L_x_17404:
        /* <DEDUP_REMOVED lines=62> */
.L_x_17402:
[----:B------:R-:W-:Y:S05]  /*3c420*/  BSYNC.RECONVERGENT B1 ;  /* 0x0000000000017941 */ /* 0x000fea0003800200 */
.L_x_17401:
        /* <DEDUP_REMOVED lines=23> */
.L_x_17408:
        /* <DEDUP_REMOVED lines=12> */
.L_x_17410:
[----:B------:R-:W-:Y:S05]  /*3c660*/  BSYNC.RECONVERGENT B2 ;  /* 0x0000000000027941 */ /* 0x000fea0003800200 */
.L_x_17409:
        /* <DEDUP_REMOVED lines=62> */
.L_x_17407:
[----:B------:R-:W-:Y:S05]  /*3ca50*/  BSYNC.RECONVERGENT B1 ;  /* 0x0000000000017941 */ /* 0x000fea0003800200 */
.L_x_17406:
        /* <DEDUP_REMOVED lines=23> */
.L_x_17413:
        /* <DEDUP_REMOVED lines=12> */
.L_x_17415:
[----:B------:R-:W-:Y:S05]  /*3cc90*/  BSYNC.RECONVERGENT B2 ;  /* 0x0000000000027941 */ /* 0x000fea0003800200 */
.L_x_17414:
        /* <DEDUP_REMOVED lines=62> */
.L_x_17412:
[----:B------:R-:W-:Y:S05]  /*3d080*/  BSYNC.RECONVERGENT B1 ;  /* 0x0000000000017941 */ /* 0x000fea0003800200 */
.L_x_17411:
        /* <DEDUP_REMOVED lines=23> */
.L_x_17418:
        /* <DEDUP_REMOVED lines=12> */
.L_x_17420:
[----:B------:R-:W-:Y:S05]  /*3d2c0*/  BSYNC.RECONVERGENT B2 ;  /* 0x0000000000027941 */ /* 0x000fea0003800200 */
.L_x_17419:
        /* <DEDUP_REMOVED lines=62> */
.L_x_17417:
[----:B------:R-:W-:Y:S05]  /*3d6b0*/  BSYNC.RECONVERGENT B1 ;  /* 0x0000000000017941 */ /* 0x000fea0003800200 */
.L_x_17416:
[----:B------:R-:W-:Y:S01]  /*3d6c0*/  I2FP.F32.U32 R164, R180 ;  /* 0x000000b400a47245 */ /* 0x000fe20000201000 */
[----:B------:R-:W-:Y:S01]  /*3d6d0*/  HADD2.F32 R135, -RZ, R135.H1_H1 ;  /* 0x30000087ff877230 */ /* 0x000fe20000004100 */
[----:B------:R-:W-:Y:S02]  /*3d6e0*/  MOV R165, R176 ;  /* 0x000000b000a57202 */ /* 0x000fe40000000f00 */
[----:B------:R-:W-:Y:S01]  /*3d6f0*/  PRMT R134, R178, 0x5410, R134 ;  /* 0x00005410b2867816 */ /* 0x000fe20000000086 */
[----:B------:R-:W-:Y:S01]  /*3d700*/  FFMA.FTZ R164, R164, R182, 1.1641532182693481445e-10 ;  /* 0x2f000000a4a47423 */ /* 0x000fe200000100b6 */
[----:B------:R-:W-:Y:S01]  /*3d710*/  FMUL.FTZ R135, R135, R248 ;  /* 0x000000f887877220 */ /* 0x000fe20000410000 */
[----:B------:R-:W-:Y:S02]  /*3d720*/  PRMT R133, R177, 0x5410, R133 ;  /* 0x00005410b1857816 */ /* 0x000fe40000000085 */
[----:B------:R-:W-:Y:S02]  /*3d730*/  PRMT R132, R167, 0x5410, R132 ;  /* 0x00005410a7847816 */ /* 0x000fe40000000084 */
[----:B------:R-:W-:-:S04]  /*3d740*/  FSETP.GTU.FTZ.AND P5, PT, R164, R183, PT ;  /* 0x000000b7a400720b */ /* 0x000fc80003fbc000 */
[----:B------:R-:W-:Y:S01]  /*3d750*/  FSEL R164, R135, RZ, !P5 ;  /* 0x000000ff87a47208 */ /* 0x000fe20006800000 */
[----:B------:R-:W-:Y:S01]  /*3d760*/  @P1 HADD2.F32 R135, -RZ, R43.H1_H1 ;  /* 0x3000002bff871230 */ /* 0x000fe20000004100 */
[----:B------:R-:W-:-:S04]  /*3d770*/  PLOP3.LUT P5, PT, P5, PT, PT, 0x8, 0x80 ;  /* 0x000000000080781c */ /* 0x000fc80002fae170 */
[----:B------:R-:W-:-:S05]  /*3d780*/  @P1 FADD.FTZ R164, R135, R164 ;  /* 0x000000a487a41221 */ /* 0x000fca0000010000 */
[----:B------:R-:W-:-:S04]  /*3d790*/  F2FP.F16.F32.PACK_AB R135, RZ, R164 ;  /* 0x000000a4ff87723e */ /* 0x000fc800000000ff */
[----:B------:R-:W-:-:S07]  /*3d7a0*/  PRMT R135, R179, 0x5410, R135 ;  /* 0x00005410b3877816 */ /* 0x000fce0000000087 */
.L_x_17380:
        /* <DEDUP_REMOVED lines=43> */
.L_x_17298:
[----:B------:R-:W-:Y:S05]  /*3da60*/  BSYNC.RECONVERGENT B0 ;  /* 0x0000000000007941 */ /* 0x000fea0003800200 */
.L_x_17297:
        /* <DEDUP_REMOVED lines=179> */
.L_x_17446:
        /* <DEDUP_REMOVED lines=35> */
[----:B------:R-:W-:Y:S01]  /*3e7d0*/  F2FP.F16.F32.PACK_AB R132, R133, R132 ;  /* 0x000000848584723e */ /* 0x000fe200000000ff */
        /* <DEDUP_REMOVED lines=8> */
[----:B------:R-:W-:Y:S01]  /*3e860*/  F2FP.F16.F32.PACK_AB R133, R166, R133 ;  /* 0x00000085a685723e */ /* 0x000fe200000000ff */
[--C-:B------:R-:W-:Y:S01]  /*3e870*/  FADD.FTZ R166, R157, -R177.reuse ;  /* 0x800000b19da67221 */ /* 0x100fe20000010000 */
[----:B------:R-:W-:Y:S01]  /*3e880*/  F2FP.F16.F32.PACK_AB R134, R135, R134 ;  /* 0x000000868786723e */ /* 0x000fe200000000ff */
[----:B------:R-:W-:Y:S02]  /*3e890*/  FADD.FTZ R135, R159, -R177 ;  /* 0x800000b19f877221 */ /* 0x000fe40000010000 */
[C---:B------:R-:W-:Y:S02]  /*3e8a0*/  FMUL.FTZ R248, R176.reuse, R166 ;  /* 0x000000a6b0f87220 */ /* 0x040fe40000410000 */
[----:B------:R-:W-:Y:S02]  /*3e8b0*/  FMUL.FTZ R249, R176, R135 ;  /* 0x00000087b0f97220 */ /* 0x000fe40000410000 */
[----:B------:R-:W-:Y:S02]  /*3e8c0*/  FFMA.FTZ R135, R248, R250, R98 ;  /* 0x000000faf8877223 */ /* 0x000fe40000010062 */
[----:B------:R-:W-:Y:S01]  /*3e8d0*/  FFMA.FTZ R166, R249, R167, R99 ;  /* 0x000000a7f9a67223 */ /* 0x000fe20000010063 */
[----:B------:R-:W0:Y:S04]  /*3e8e0*/  LDC.64 R250, c[0x0][0x430] ;  /* 0x00010c00fffa7b82 */ /* 0x000e280000000a00 */
[----:B------:R-:W-:-:S04]  /*3e8f0*/  F2FP.F16.F32.PACK_AB R135, R166, R135 ;  /* 0x00000087a687723e */ /* 0x000fc800000000ff */
        /* <DEDUP_REMOVED lines=14> */
[----:B------:R-:W-:Y:S01]  /*3e9e0*/  F2FP.F16.F32.PACK_AB R135, R132, R135 ;  /* 0x000000878487723e */ /* 0x000fe200000000ff */
[----:B------:R-:W-:Y:S01]  /*3e9f0*/  FFMA.FTZ R134, R182, R134, R56 ;  /* 0x00000086b6867223 */ /* 0x000fe20000010038 */
[----:B------:R-:W-:Y:S01]  /*3ea00*/  FFMA.FTZ R166, R183, R166, R57 ;  /* 0x000000a6b7a67223 */ /* 0x000fe20000010039 */
[----:B------:R-:W-:-:S04]  /*3ea10*/  FFMA.FTZ R167, R181, R167, R55 ;  /* 0x000000a7b5a77223 */ /* 0x000fc80000010037 */
[----:B------:R-:W-:Y:S02]  /*3ea20*/  F2FP.F16.F32.PACK_AB R134, R166, R134 ;  /* 0x00000086a686723e */ /* 0x000fe400000000ff */
[----:B------:R-:W-:Y:S01]  /*3ea30*/  F2FP.F16.F32.PACK_AB R133, R167, R133 ;  /* 0x00000085a785723e */ /* 0x000fe200000000ff */
[----:B0-----:R-:W-:-:S04]  /*3ea40*/  IMAD.WIDE.U32 R166, R12, 0x10, R250 ;  /* 0x000000100ca67825 */ /* 0x001fc800078e00fa */
[----:B------:R-:W-:Y:S02]  /*3ea50*/  VIADD R12, R12, 0x20 ;  /* 0x000000200c0c7836 */ /* 0x000fe40000000000 */
[----:B--2---:R-:W-:Y:S01]  /*3ea60*/  FFMA.FTZ R179, R179, R248, R53 ;  /* 0x000000f8b3b37223 */ /* 0x004fe20000010035 */
[----:B---3--:R-:W-:-:S05]  /*3ea70*/  FFMA.FTZ R132, R178, R249, R52 ;  /* 0x000000f9b2847223 */ /* 0x008fca0000010034 */
[----:B------:R-:W-:-:S05]  /*3ea80*/  F2FP.F16.F32.PACK_AB R132, R179, R132 ;  /* 0x00000084b384723e */ /* 0x000fca00000000ff */
[----:B------:R2:W-:Y:S02]  /*3ea90*/  STG.E.128 desc[UR6][R166.64], R132 ;  /* 0x00000084a6007986 */ /* 0x0005e4000c101d06 */
.L_x_17423:
[----:B------:R-:W-:Y:S05]  /*3eaa0*/  BSYNC.RECONVERGENT B0 ;  /* 0x0000000000007941 */ /* 0x000fea0003800200 */
.L_x_17422:
        /* <DEDUP_REMOVED lines=20> */
[----:B------:R-:W-:Y:S01]  /*3ebf0*/  F2FP.F16.F32.PACK_AB R132, R133, R132 ;  /* 0x000000848584723e */ /* 0x000fe200000000ff */
        /* <DEDUP_REMOVED lines=9> */
[----:B------:R-:W-:Y:S01]  /*3ec90*/  F2FP.F16.F32.PACK_AB R133, R166, R133 ;  /* 0x00000085a685723e */ /* 0x000fe200000000ff */
[--C-:B------:R-:W-:Y:S02]  /*3eca0*/  FADD.FTZ R166, R155, -R177.reuse ;  /* 0x800000b19ba67221 */ /* 0x100fe40000010000 */
[----:B------:R-:W-:Y:S01]  /*3ecb0*/  F2FP.F16.F32.PACK_AB R134, R135, R134 ;  /* 0x000000868786723e */ /* 0x000fe200000000ff */
[----:B------:R-:W-:Y:S01]  /*3ecc0*/  FADD.FTZ R135, R160, -R177 ;  /* 0x800000b1a0877221 */ /* 0x000fe20000010000 */
[----:B------:R-:W-:-:S03]  /*3ecd0*/  FMUL.FTZ R248, R176, R166 ;  /* 0x000000a6b0f87220 */ /* 0x000fc60000410000 */
[----:B------:R-:W-:Y:S01]  /*3ece0*/  FMUL.FTZ R249, R176, R135 ;  /* 0x00000087b0f97220 */ /* 0x000fe20000410000 */
[----:B------:R-:W-:Y:S02]  /*3ecf0*/  FFMA.FTZ R135, R248, R250, R106 ;  /* 0x000000faf8877223 */ /* 0x000fe4000001006a */
[----:B------:R-:W0:Y:S01]  /*3ed00*/  LDC.64 R250, c[0x0][0x430] ;  /* 0x00010c00fffa7b82 */ /* 0x000e220000000a00 */
[----:B------:R-:W-:-:S05]  /*3ed10*/  FFMA.FTZ R166, R249, R167, R107 ;  /* 0x000000a7f9a67223 */ /* 0x000fca000001006b */
[----:B------:R-:W-:Y:S02]  /*3ed20*/  F2FP.F16.F32.PACK_AB R135, R166, R135 ;  /* 0x00000087a687723e */ /* 0x000fe400000000ff */
        /* <DEDUP_REMOVED lines=20> */
[C---:B0-----:R-:W-:Y:S01]  /*3ee70*/  IMAD.WIDE.U32 R166, R12.reuse, 0x10, R250 ;  /* 0x000000100ca67825 */ /* 0x041fe200078e00fa */
[----:B------:R-:W-:-:S03]  /*3ee80*/  IADD3 R12, PT, PT, R12, 0x20, RZ ;  /* 0x000000200c0c7810 */ /* 0x000fc60007ffe0ff */
[----:B--2---:R-:W-:Y:S01]  /*3ee90*/  FFMA.FTZ R179, R179, R248, R61 ;  /* 0x000000f8b3b37223 */ /* 0x004fe2000001003d */
[----:B---3--:R-:W-:-:S05]  /*3eea0*/  FFMA.FTZ R132, R178, R249, R60 ;  /* 0x000000f9b2847223 */ /* 0x008fca000001003c */
[----:B------:R-:W-:-:S05]  /*3eeb0*/  F2FP.F16.F32.PACK_AB R132, R179, R132 ;  /* 0x00000084b384723e */ /* 0x000fca00000000ff */
[----:B------:R3:W-:Y:S02]  /*3eec0*/  STG.E.128 desc[UR6][R166.64], R132 ;  /* 0x00000084a6007986 */ /* 0x0007e4000c101d06 */
.L_x_17425:
[----:B------:R-:W-:Y:S05]  /*3eed0*/  BSYNC.RECONVERGENT B0 ;  /* 0x0000000000007941 */ /* 0x000fea0003800200 */
.L_x_17424:
        /* <DEDUP_REMOVED lines=34> */
[----:B------:R-:W-:-:S03]  /*3f100*/  FFMA.FTZ R135, R248, R246, R114 ;  /* 0x000000f6f8877223 */ /* 0x000fc60000010072 */
[----:B------:R-:W-:-:S05]  /*3f110*/  FFMA.FTZ R166, R249, R247, R115 ;  /* 0x000000f7f9a67223 */ /* 0x000fca0000010073 */
[----:B------:R-:W-:Y:S02]  /*3f120*/  F2FP.F16.F32.PACK_AB R135, R166, R135 ;  /* 0x00000087a687723e */ /* 0x000fe400000000ff */
        /* <DEDUP_REMOVED lines=9> */
[----:B------:R-:W-:Y:S01]  /*3f1c0*/  F2FP.F16.F32.PACK_AB R135, R132, R135 ;  /* 0x000000878487723e */ /* 0x000fe200000000ff */
[----:B------:R-:W-:Y:S02]  /*3f1d0*/  FFMA.FTZ R132, R178, R240, R68 ;  /* 0x000000f0b2847223 */ /* 0x000fe40000010044 */
[----:B------:R-:W-:-:S02]  /*3f1e0*/  F2FP.F16.F32.PACK_AB R134, R166, R134 ;  /* 0x00000086a686723e */ /* 0x000fc400000000ff */
[----:B------:R-:W-:Y:S01]  /*3f1f0*/  F2FP.F16.F32.PACK_AB R133, R167, R133 ;  /* 0x00000085a785723e */ /* 0x000fe200000000ff */
[----:B0-----:R-:W-:Y:S01]  /*3f200*/  IMAD.WIDE.U32 R166, R12, 0x10, R250 ;  /* 0x000000100ca67825 */ /* 0x001fe200078e00fa */
[----:B------:R-:W-:-:S03]  /*3f210*/  F2FP.F16.F32.PACK_AB R132, R179, R132 ;  /* 0x00000084b384723e */ /* 0x000fc600000000ff */
[----:B------:R-:W-:Y:S02]  /*3f220*/  VIADD R12, R12, 0x20 ;  /* 0x000000200c0c7836 */ /* 0x000fe40000000000 */
[----:B------:R4:W-:Y:S05]  /*3f230*/  STG.E.128 desc[UR6][R166.64], R132 ;  /* 0x00000084a6007986 */ /* 0x0009ea000c101d06 */
.L_x_17427:
[----:B------:R-:W-:Y:S05]  /*3f240*/  BSYNC.RECONVERGENT B0 ;  /* 0x0000000000007941 */ /* 0x000fea0003800200 */
.L_x_17426:
        /* <DEDUP_REMOVED lines=17> */
[----:B------:R-:W-:Y:S01]  /*3f360*/  F2FP.F16.F32.PACK_AB R132, R133, R132 ;  /* 0x000000848584723e */ /* 0x000fe200000000ff */
[----:B------:R-:W-:-:S04]  /*3f370*/  FADD.FTZ R133, R27, -R177 ;  /* 0x800000b11b857221 */ /* 0x000fc80000010000 */
[----:B------:R-:W-:Y:S01]  /*3f380*/  FMUL.FTZ R180, R176, R133 ;  /* 0x00000085b0b47220 */ /* 0x000fe20000410000 */
[----:B------:R-:W-:-:S04]  /*3f390*/  FADD.FTZ R133, R152, -R177 ;  /* 0x800000b198857221 */ /* 0x000fc80000010000 */
        /* <DEDUP_REMOVED lines=29> */
.L_x_17429:
[----:B------:R-:W-:Y:S05]  /*3f570*/  BSYNC.RECONVERGENT B0 ;  /* 0x0000000000007941 */ /* 0x000fea0003800200 */
.L_x_17428:
        /* <DEDUP_REMOVED lines=46> */
[C---:B0-----:R-:W-:Y:S01]  /*3f860*/  IMAD.WIDE.U32 R166, R12.reuse, 0x10, R250 ;  /* 0x000000100ca67825 */ /* 0x041fe200078e00fa */
[----:B------:R-:W-:Y:S02]  /*3f870*/  F2FP.F16.F32.PACK_AB R132, R179, R132 ;  /* 0x00000084b384723e */ /* 0x000fe400000000ff */
[----:B------:R-:W-:-:S03]  /*3f880*/  IADD3 R12, PT, PT, R12, 0x20, RZ ;  /* 0x000000200c0c7810 */ /* 0x000fc60007ffe0ff */
[----:B------:R0:W-:Y:S04]  /*3f890*/  STG.E.128 desc[UR6][R166.64], R132 ;  /* 0x00000084a6007986 */ /* 0x0001e8000c101d06 */
.L_x_17431:
[----:B------:R-:W-:Y:S05]  /*3f8a0*/  BSYNC.RECONVERGENT B0 ;  /* 0x0000000000007941 */ /* 0x000fea0003800200 */
.L_x_17430:
        /* <DEDUP_REMOVED lines=17> */
[----:B------:R-:W-:Y:S01]  /*3f9c0*/  F2FP.F16.F32.PACK_AB R132, R133, R132 ;  /* 0x000000848584723e */ /* 0x000fe200000000ff */
[----:B------:R-:W-:Y:S01]  /*3f9d0*/  FADD.FTZ R133, R145, -R177 ;  /* 0x800000b191857221 */ /* 0x000fe20000010000 */
[----:B------:R-:W-:Y:S01]  /*3f9e0*/  FFMA.FTZ R135, R183, R197, R185 ;  /* 0x000000c5b7877223 */ /* 0x000fe200000100b9 */
[----:B------:R-:W-:-:S02]  /*3f9f0*/  FFMA.FTZ R179, R179, R193, R49 ;  /* 0x000000c1b3b37223 */ /* 0x000fc40000010031 */
[----:B------:R-:W-:Y:S01]  /*3fa00*/  FMUL.FTZ R178, R176, R133 ;  /* 0x00000085b0b27220 */ /* 0x000fe20000410000 */
[----:B------:R-:W-:-:S03]  /*3fa10*/  FFMA.FTZ R133, R181, R202, R174 ;  /* 0x000000cab5857223 */ /* 0x000fc600000100ae */
[----:B------:R-:W-:-:S05]  /*3fa20*/  FFMA.FTZ R134, R178, R203, R175 ;  /* 0x000000cbb2867223 */ /* 0x000fca00000100af */
[----:B------:R-:W-:Y:S01]  /*3fa30*/  F2FP.F16.F32.PACK_AB R133, R134, R133 ;  /* 0x000000858685723e */ /* 0x000fe200000000ff */
[----:B------:R-:W-:-:S05]  /*3fa40*/  FFMA.FTZ R134, R182, R196, R184 ;  /* 0x000000c4b6867223 */ /* 0x000fca00000100b8 */
[----:B------:R-:W-:Y:S01]  /*3fa50*/  F2FP.F16.F32.PACK_AB R134, R135, R134 ;  /* 0x000000868786723e */ /* 0x000fe200000000ff */
[----:B------:R-:W-:-:S04]  /*3fa60*/  FADD.FTZ R135, R147, -R177 ;  /* 0x800000b193877221 */ /* 0x000fc80000010000 */
[C---:B------:R-:W-:Y:S01]  /*3fa70*/  FMUL.FTZ R177, R176.reuse, R135 ;  /* 0x00000087b0b17220 */ /* 0x040fe20000410000 */
[----:B------:R-:W-:-:S03]  /*3fa80*/  FMUL.FTZ R176, R176, R166 ;  /* 0x000000a6b0b07220 */ /* 0x000fc60000410000 */
[----:B------:R-:W-:Y:S01]  /*3fa90*/  FFMA.FTZ R135, R177, R198, R186 ;  /* 0x000000c6b1877223 */ /* 0x000fe200000100ba */
        /* <DEDUP_REMOVED lines=16> */
[----:B------:R-:W-:-:S05]  /*3fba0*/  F2FP.F16.F32.PACK_AB R132, R179, R132 ;  /* 0x00000084b384723e */ /* 0x000fca00000000ff */
[----:B------:R0:W-:Y:S02]  /*3fbb0*/  STG.E.128 desc[UR6][R166.64], R132 ;  /* 0x00000084a6007986 */ /* 0x0001e4000c101d06 */
.L_x_17433:
[----:B------:R-:W-:Y:S05]  /*3fbc0*/  BSYNC.RECONVERGENT B0 ;  /* 0x0000000000007941 */ /* 0x000fea0003800200 */
.L_x_17432:
[----:B01234-:R-:W0:Y:S02]  /*3fbd0*/  LDC.64 R132, c[0x0][0x380] ;  /* 0x0000e000ff847b82 */ /* 0x01fe240000000a00 */
[----:B0-----:R-:W-:-:S05]  /*3fbe0*/  IMAD R22, R132, 0x4, R22 ;  /* 0x0000000484167824 */ /* 0x001fca00078e0216 */
[----:B------:R-:W-:-:S13]  /*3fbf0*/  ISETP.GE.AND P0, PT, R22, R133, PT ;  /* 0x000000851600720c */ /* 0x000fda0003f06270 */
[----:B------:R-:W-:Y:S05]  /*3fc00*/  @!P0 BRA `(.L_x_17434) ;  /* 0xfffffc3c00408947 */ /* 0x000fea000383ffff */
[----:B------:R-:W-:Y:S05]  /*3fc10*/  EXIT ;  /* 0x000000000000794d */ /* 0x000fea0003800000 */
.L_x_17421:
        /* <DEDUP_REMOVED lines=8> */
.L_x_17436:
[----:B------:R-:W-:Y:S05]  /*3fca0*/  BSYNC B0 ;  /* 0x0000000000007941 */ /* 0x000fea0003800000 */
.L_x_17435:
        /* <DEDUP_REMOVED lines=9> */
.L_x_17437:
[----:B------:R-:W-:Y:S02]  /*3fd40*/  IMAD.MOV.U32 R134, RZ, RZ, 0x4 ;  /* 0x00000004ff867424 */ /* 0x000fe400078e00ff */
[----:B------:R-:W-:Y:S01]  /*3fd50*/  FADD.FTZ R135, R135, R132 ;  /* 0x0000008487877221 */ /* 0x000fe20000010000 */
[----:B------:R-:W-:-:S03]  /*3fd60*/  MOV R132, 0xffffffff ;  /* 0xffffffff00847802 */ /* 0x000fc60000000f00 */
[----:B------:R-:W-:-:S07]  /*3fd70*/  IMAD.MOV.U32 R167, RZ, RZ, R135 ;  /* 0x000000ffffa77224 */ /* 0x000fce00078e0087 */
[----:B------:R-:W-:Y:S05]  /*3fd80*/  WARPSYNC.COLLECTIVE R132, `(.L_x_17438) ;  /* 0x0000000084087348 */ /* 0x000fea0003c00000 */
[----:B------:R0:W1:Y:S02]  /*3fd90*/  SHFL.BFLY P6, R132, R167, R134, R133 ;  /* 0x0c000086a7847389 */ /* 0x00006400000c0085 */
[----:B01----:R-:W-:Y:S05]  /*3fda0*/  ENDCOLLECTIVE ;  /* 0x000000000000791b */ /* 0x003fea0003800000 */
.L_x_17438:
[----:B------:R-:W-:Y:S02]  /*3fdb0*/  IMAD.MOV.U32 R134, RZ, RZ, 0x8 ;  /* 0x00000008ff867424 */ /* 0x000fe400078e00ff */
[----:B------:R-:W-:Y:S01]  /*3fdc0*/  FADD.FTZ R135, R135, R132 ;  /* 0x0000008487877221 */ /* 0x000fe20000010000 */
[----:B------:R-:W-:-:S03]  /*3fdd0*/  MOV R132, 0xffffffff ;  /* 0xffffffff00847802 */ /* 0x000fc60000000f00 */
[----:B------:R-:W-:-:S07]  /*3fde0*/  IMAD.MOV.U32 R167, RZ, RZ, R135 ;  /* 0x000000ffffa77224 */ /* 0x000fce00078e0087 */
[----:B------:R-:W-:Y:S05]  /*3fdf0*/  WARPSYNC.COLLECTIVE R132, `(.L_x_17439) ;  /* 0x0000000084087348 */ /* 0x000fea0003c00000 */
[----:B------:R0:W1:Y:S02]  /*3fe00*/  SHFL.BFLY P6, R132, R167, R134, R133 ;  /* 0x0c000086a7847389 */ /* 0x00006400000c0085 */
[----:B01----:R-:W-:Y:S05]  /*3fe10*/  ENDCOLLECTIVE ;  /* 0x000000000000791b */ /* 0x003fea0003800000 */
.L_x_17439:
[----:B------:R-:W-:Y:S02]  /*3fe20*/  IMAD.MOV.U32 R134, RZ, RZ, 0x10 ;  /* 0x00000010ff867424 */ /* 0x000fe400078e00ff */
[----:B------:R-:W-:Y:S01]  /*3fe30*/  FADD.FTZ R135, R135, R132 ;  /* 0x0000008487877221 */ /* 0x000fe20000010000 */
[----:B------:R-:W-:-:S03]  /*3fe40*/  MOV R132, 0xffffffff ;  /* 0xffffffff00847802 */ /* 0x000fc60000000f00 */
[----:B------:R-:W-:-:S07]  /*3fe50*/  IMAD.MOV.U32 R167, RZ, RZ, R135 ;  /* 0x000000ffffa77224 */ /* 0x000fce00078e0087 */
[----:B------:R-:W-:Y:S05]  /*3fe60*/  WARPSYNC.COLLECTIVE R132, `(.L_x_17440) ;  /* 0x0000000084087348 */ /* 0x000fea0003c00000 */
[----:B------:R0:W1:Y:S02]  /*3fe70*/  SHFL.BFLY P6, R132, R167, R134, R133 ;  /* 0x0c000086a7847389 */ /* 0x00006400000c0085 */
[----:B01----:R-:W-:Y:S05]  /*3fe80*/  ENDCOLLECTIVE ;  /* 0x000000000000791b */ /* 0x003fea0003800000 */
.L_x_17440:
        /* <DEDUP_REMOVED lines=106> */
.L_x_17441:
[----:B------:R-:W-:Y:S01]  /*40530*/  MOV R134, 0x2 ;  /* 0x0000000200867802 */ /* 0x000fe20000000f00 */
[----:B------:R-:W-:Y:S01]  /*40540*/  FADD.FTZ R166, R166, R132 ;  /* 0x00000084a6a67221 */ /* 0x000fe20000010000 */
[----:B------:R-:W-:-:S03]  /*40550*/  IMAD.MOV.U32 R132, RZ, RZ, -0x1 ;  /* 0xffffffffff847424 */ /* 0x000fc600078e00ff */
[----:B------:R-:W-:-:S07]  /*40560*/  IMAD.MOV.U32 R167, RZ, RZ, R166 ;  /* 0x000000ffffa77224 */ /* 0x000fce00078e00a6 */
[----:B------:R-:W-:Y:S05]  /*40570*/  WARPSYNC.COLLECTIVE R132, `(.L_x_17442) ;  /* 0x0000000084087348 */ /* 0x000fea0003c00000 */
[----:B------:R0:W1:Y:S02]  /*40580*/  SHFL.BFLY P6, R132, R167, R134, R133 ;  /* 0x0c000086a7847389 */ /* 0x00006400000c0085 */
[----:B01----:R-:W-:Y:S05]  /*40590*/  ENDCOLLECTIVE ;  /* 0x000000000000791b */ /* 0x003fea0003800000 */
.L_x_17442:
[----:B------:R-:W-:Y:S02]  /*405a0*/  HFMA2 R134, -RZ, RZ, 0, 2.384185791015625e-07 ;  /* 0x00000004ff867431 */ /* 0x000fe400000001ff */
[----:B------:R-:W-:Y:S01]  /*405b0*/  FADD.FTZ R166, R166, R132 ;  /* 0x00000084a6a67221 */ /* 0x000fe20000010000 */
[----:B------:R-:W-:-:S03]  /*405c0*/  IMAD.MOV.U32 R132, RZ, RZ, -0x1 ;  /* 0xffffffffff847424 */ /* 0x000fc600078e00ff */
[----:B------:R-:W-:-:S07]  /*405d0*/  IMAD.MOV.U32 R167, RZ, RZ, R166 ;  /* 0x000000ffffa77224 */ /* 0x000fce00078e00a6 */
[----:B------:R-:W-:Y:S05]  /*405e0*/  WARPSYNC.COLLECTIVE R132, `(.L_x_17443) ;  /* 0x0000000084087348 */ /* 0x000fea0003c00000 */
[----:B------:R0:W1:Y:S02]  /*405f0*/  SHFL.BFLY P6, R132, R167, R134, R133 ;  /* 0x0c000086a7847389 */ /* 0x00006400000c0085 */
[----:B01----:R-:W-:Y:S05]  /*40600*/  ENDCOLLECTIVE ;  /* 0x000000000000791b */ /* 0x003fea0003800000 */
.L_x_17443:
[----:B------:R-:W-:Y:S01]  /*40610*/  MOV R134, 0x8 ;  /* 0x0000000800867802 */ /* 0x000fe20000000f00 */
[----:B------:R-:W-:Y:S01]  /*40620*/  FADD.FTZ R166, R166, R132 ;  /* 0x00000084a6a67221 */ /* 0x000fe20000010000 */
[----:B------:R-:W-:-:S03]  /*40630*/  IMAD.MOV.U32 R132, RZ, RZ, -0x1 ;  /* 0xffffffffff847424 */ /* 0x000fc600078e00ff */
[----:B------:R-:W-:-:S07]  /*40640*/  IMAD.MOV.U32 R167, RZ, RZ, R166 ;  /* 0x000000ffffa77224 */ /* 0x000fce00078e00a6 */
[----:B------:R-:W-:Y:S05]  /*40650*/  WARPSYNC.COLLECTIVE R132, `(.L_x_17444) ;  /* 0x0000000084087348 */ /* 0x000fea0003c00000 */
[----:B------:R0:W1:Y:S02]  /*40660*/  SHFL.BFLY P6, R132, R167, R134, R133 ;  /* 0x0c000086a7847389 */ /* 0x00006400000c0085 */
[----:B01----:R-:W-:Y:S05]  /*40670*/  ENDCOLLECTIVE ;  /* 0x000000000000791b */ /* 0x003fea0003800000 */
.L_x_17444:
[----:B------:R-:W-:Y:S02]  /*40680*/  HFMA2 R134, -RZ, RZ, 0, 9.5367431640625e-07 ;  /* 0x00000010ff867431 */ /* 0x000fe400000001ff */
[----:B------:R-:W-:Y:S01]  /*40690*/  FADD.FTZ R166, R166, R132 ;  /* 0x00000084a6a67221 */ /* 0x000fe20000010000 */
[----:B------:R-:W-:-:S03]  /*406a0*/  IMAD.MOV.U32 R132, RZ, RZ, -0x1 ;  /* 0xffffffffff847424 */ /* 0x000fc600078e00ff */
[----:B------:R-:W-:-:S07]  /*406b0*/  IMAD.MOV.U32 R167, RZ, RZ, R166 ;  /* 0x000000ffffa77224 */ /* 0x000fce00078e00a6 */
[----:B------:R-:W-:Y:S05]  /*406c0*/  WARPSYNC.COLLECTIVE R132, `(.L_x_17445) ;  /* 0x0000000084087348 */ /* 0x000fea0003c00000 */
[----:B------:R0:W1:Y:S02]  /*406d0*/  SHFL.BFLY P6, R132, R167, R134, R133 ;  /* 0x0c000086a7847389 */ /* 0x00006400000c0085 */
[----:B01----:R-:W-:Y:S05]  /*406e0*/  ENDCOLLECTIVE ;  /* 0x000000000000791b */ /* 0x003fea0003800000 */
.L_x_17445:
[----:B------:R-:W-:Y:S05]  /*406f0*/  BRA `(.L_x_17446) ;  /* 0xffffffdc00a87947 */ /* 0x000fea000383ffff */
.L_x_17447:
        /* <DEDUP_REMOVED lines=16> */
.L_x_33288:


//--------------------- .text._ZN10layer_norm31ln_parallel_residual_fwd_kernelINS_13Kernel_traitsIf6__halfS2_S2_fjLj1536ELj1ELj4ELj1ELj16ENS_18Kernel_traits_baseILj1536EfS2_S2_S2_fjLj128EEEEELb1ELb0ELb1EEEvNS_9FwdParamsE --------------------------
	.section	.text._ZN10layer_norm31ln_parallel_residual_fwd_kernelINS_13Kernel_traitsIf6__halfS2_S2_fjLj1536ELj1ELj4ELj1ELj16ENS_18Kernel_traits_baseILj1536EfS2_S2_S2_fjLj128EEEEELb1ELb0ELb1EEEvNS_9FwdParamsE,"ax",@progbits
	.align	128
        .global         _ZN10layer_norm31ln_parallel_residual_fwd_kernelINS_13Kernel_traitsIf6__halfS2_S2_fjLj1536ELj1ELj4ELj1ELj16ENS_18Kernel_traits_baseILj1536EfS2_S2_S2_fjLj128EEEEELb1ELb0ELb1EEEvNS_9FwdParamsE
        .type           _ZN10layer_norm31ln_parallel_residual_fwd_kernelINS_13Kernel_traitsIf6__halfS2_S2_fjLj1536ELj1ELj4ELj1ELj16ENS_18Kernel_traits_baseILj1536EfS2_S2_S2_fjLj128EEEEELb1ELb0ELb1EEEvNS_9FwdParamsE,@function
        .size           _ZN10layer_norm31ln_parallel_residual_fwd_kernelINS_13Kernel_traitsIf6__halfS2_S2_fjLj1536ELj1ELj4ELj1ELj16ENS_18Kernel_traits_baseILj1536EfS2_S2_S2_fjLj128EEEEELb1ELb0ELb1EEEvNS_9FwdParamsE,(.L_x_33289 - _ZN10layer_norm31ln_parallel_residual_fwd_kernelINS_13Kernel_traitsIf6__halfS2_S2_fjLj1536ELj1ELj4ELj1ELj16ENS_18Kernel_traits_baseILj1536EfS2_S2_S2_fjLj128EEEEELb1ELb0ELb1EEEvNS_9FwdParamsE)
        .other          _ZN10layer_norm31ln_parallel_residual_fwd_kernelINS_13Kernel_traitsIf6__halfS2_S2_fjLj1536ELj1ELj4ELj1ELj16ENS_18Kernel_traits_baseILj1536EfS2_S2_S2_fjLj128EEEEELb1ELb0ELb1EEEvNS_9FwdParamsE,@"STO_CUDA_ENTRY STV_DEFAULT"
_ZN10layer_norm31ln_parallel_residual_fwd_kernelINS_13Kernel_traitsIf6__halfS2_S2_fjLj1536ELj1ELj4ELj1ELj16ENS_18Kernel_traits_baseILj1536EfS2_S2_S2_fjLj128EEEEELb1ELb0ELb1EEEvNS_9FwdParamsE:
.text._ZN10layer_norm31ln_parallel_residual_fwd_kernelINS_13Kernel_traitsIf6__halfS2_S2_fjLj1536ELj1ELj4ELj1ELj16ENS_18Kernel_traits_baseILj1536EfS2_S2_S2_fjLj128EEEEELb1ELb0ELb1EEEvNS_9FwdParamsE:
[----:B------:R-:W0:Y:S01]  /*0000*/  LDC R1, c[0x0][0x37c] ;  /* 0x0000df00ff017b82 */ /* 0x000e220000000800 */
[----:B------:R-:W1:Y:S07]  /*0010*/  LDCU.U8 UR8, c[0x0][0x464] ;  /* 0x00008c80ff0877ac */ /* 0x000e6e0008000000 */
[----:B------:R-:W2:Y:S01]  /*0020*/  LDC R4, c[0x0][0x458] ;  /* 0x00011600ff047b82 */ /* 0x000ea20000000800 */
[----:B0-----:R-:W-:Y:S01]  /*0030*/  VIADD R1, R1, 0xffffff60 ;  /* 0xffffff6001017836 */ /* 0x001fe20000000000 */
[----:B------:R-:W0:Y:S01]  /*0040*/  LDCU.64 UR4, c[0x0][0x450] ;  /* 0x00008a00ff0477ac */ /* 0x000e220008000a00 */
[----:B------:R-:W3:Y:S05]  /*0050*/  LDCU.64 UR6, c[0x0][0x358] ;  /* 0x00006b00ff0677ac */ /* 0x000eea0008000a00 */
[----:B------:R-:W2:Y:S01]  /*0060*/  LDC R5, c[0x0][0x45c] ;  /* 0x00011700ff057b82 */ /* 0x000ea20000000800 */
[----:B------:R-:W4:Y:S01]  /*0070*/  S2R R241, SR_TID.X ;  /* 0x0000000000f17919 */ /* 0x000f220000002100 */
[----:B------:R-:W5:Y:S01]  /*0080*/  LDCU.64 UR10, c[0x0][0x438] ;  /* 0x00008700ff0a77ac */ /* 0x000f620008000a00 */
[----:B-1----:R-:W-:Y:S01]  /*0090*/  ISETP.NE.AND P0, PT, RZ, UR8, PT ;  /* 0x00000008ff007c0c */ /* 0x002fe2000bf05270 */
[----:B0-----:R-:W-:Y:S01]  /*00a0*/  IMAD.U32 R2, RZ, RZ, UR4 ;  /* 0x00000004ff027e24 */ /* 0x001fe2000f8e00ff */
[----:B------:R-:W-:-:S11]  /*00b0*/  MOV R3, UR5 ;  /* 0x0000000500037c02 */ /* 0x000fd60008000f00 */
[----:B---3--:R-:W3:Y:S01]  /*00c0*/  @P0 LDG.E.64 R2, desc[UR6][R2.64] ;  /* 0x0000000602020981 */ /* 0x008ee2000c1e1b00 */
[----:B------:R-:W0:Y:S03]  /*00d0*/  @P0 LDC R9, c[0x0][0x460] ;  /* 0x00011800ff090b82 */ /* 0x000e260000000800 */
[----:B--2---:R-:W0:Y:S05]  /*00e0*/  @P0 LDG.E.64 R6, desc[UR6][R4.64] ;  /* 0x0000000604060981 */ /* 0x004e2a000c1e1b00 */
[----:B------:R-:W1:Y:S08]  /*00f0*/  S2UR UR9, SR_CTAID.X ;  /* 0x00000000000979c3 */ /* 0x000e700000002500 */
[----:B------:R-:W4:Y:S01]  /*0100*/  LDC R0, c[0x0][0x360] ;  /* 0x0000d800ff007b82 */ /* 0x000f220000000800 */
[----:B-----5:R-:W-:-:S04]  /*0110*/  UISETP.NE.U32.AND UP0, UPT, UR10, URZ, UPT ;  /* 0x000000ff0a00728c */ /* 0x020fc8000bf05070 */
[----:B------:R-:W-:Y:S02]  /*0120*/  UISETP.NE.AND.EX UP0, UPT, UR11, URZ, UPT, UP0 ;  /* 0x000000ff0b00728c */ /* 0x000fe4000bf05300 */
[----:B-1----:R-:W-:Y:S02]  /*0130*/  USHF.L.U32 UR8, UR9, 0x2, URZ ;  /* 0x0000000209087899 */ /* 0x002fe400080006ff */
[----:B----4-:R-:W-:Y:S01]  /*0140*/  IMAD R0, R0, UR9, R241 ;  /* 0x0000000900007c24 */ /* 0x010fe2000f8e02f1 */
[----:B0-----:R-:W-:Y:S02]  /*0150*/  @P0 IADD3 R4, P1, PT, R6, R9, RZ ;  /* 0x0000000906040210 */ /* 0x001fe40007f3e0ff */
[----:B---3--:R-:W-:-:S03]  /*0160*/  @P0 R2UR UR4, R2 ;  /* 0x00000000020402ca */ /* 0x008fc600000e0000 */
[----:B------:R-:W-:Y:S01]  /*0170*/  @P0 IMAD.X R5, RZ, RZ, R7, P1 ;  /* 0x000000ffff050224 */ /* 0x000fe200008e0607 */
[----:B------:R-:W-:Y:S02]  /*0180*/  SHF.R.U32.HI R2, RZ, 0x5, R241 ;  /* 0x00000005ff027819 */ /* 0x000fe400000116f1 */
[----:B------:R-:W-:Y:S02]  /*0190*/  @P0 R2UR UR5, R3 ;  /* 0x00000000030502ca */ /* 0x000fe400000e0000 */
[--C-:B------:R-:W-:Y:S02]  /*01a0*/  SHF.R.U64 R3, R4, 0x2, R5.reuse ;  /* 0x0000000204037819 */ /* 0x100fe40000001205 */
[----:B------:R-:W-:Y:S02]  /*01b0*/  LOP3.LUT R241, R241, 0x1f, RZ, 0xc0, !PT ;  /* 0x0000001ff1f17812 */ /* 0x000fe400078ec0ff */
[----:B------:R-:W-:Y:S02]  /*01c0*/  LOP3.LUT R2, R2, UR8, RZ, 0xfc, !PT ;  /* 0x0000000802027c12 */ /* 0x000fe4000f8efcff */
        /* <DEDUP_REMOVED lines=103> */
.L_x_17449:
        /* <DEDUP_REMOVED lines=43> */
.L_x_17448:
        /* <DEDUP_REMOVED lines=15> */
[----:B------:R-:W2:Y:S04]  /*0be0*/  LDG.E.128 R16, desc[UR6][R6.64+0x1410] ;  /* 0x0014100606107981 */ /* 0x000ea8000c1e1d00 */
[----:B------:R-:W2:Y:S01]  /*0bf0*/  LDG.E.128 R36, desc[UR6][R6.64+0xc00] ;  /* 0x000c000606247981 */ /* 0x000ea2000c1e1d00 */
[----:B0-----:R-:W-:-:S03]  /*0c00*/  IMAD.WIDE.U32 R12, R241, 0x20, R12 ;  /* 0x00000020f10c7825 */ /* 0x001fc600078e000c */
        /* <DEDUP_REMOVED lines=43> */
[----:B------:R-:W-:Y:S04]  /*0ec0*/  STL.64 [R1+0x20], R88 ;  /* 0x0000205801007387 */ /* 0x000fe80000100a00 */
[----:B------:R4:W-:Y:S04]  /*0ed0*/  STL.64 [R1+0x28], R90 ;  /* 0x0000285a01007387 */ /* 0x0009e80000100a00 */
[----:B-1----:R0:W5:Y:S04]  /*0ee0*/  LDG.E.128 R80, desc[UR6][R12.64+0x1010] ;  /* 0x001010060c507981 */ /* 0x002168000c1e1d00 */
[----:B---3--:R0:W5:Y:S04]  /*0ef0*/  LDG.E.128 R84, desc[UR6][R12.64+0x1400] ;  /* 0x001400060c547981 */ /* 0x008168000c1e1d00 */
[----:B----4-:R0:W5:Y:S04]  /*0f00*/  LDG.E.128 R88, desc[UR6][R12.64+0x1410] ;  /* 0x001410060c587981 */ /* 0x010168000c1e1d00 */
        /* <DEDUP_REMOVED lines=15> */
.L_x_17451:
        /* <DEDUP_REMOVED lines=85> */
[----:B------:R-:W-:-:S07]  /*1550*/  CS2R R44, SRZ ;  /* 0x00000000002c7805 */ /* 0x000fce000001ff00 */
.L_x_17450:
[----:B------:R-:W2:Y:S02]  /*1560*/  LDCU UR8, c[0x0][0x384] ;  /* 0x00007080ff0877ac */ /* 0x000ea40008000800 */
[----:B--2---:R-:W-:-:S13]  /*1570*/  ISETP.GE.AND P0, PT, R2, UR8, PT ;  /* 0x0000000802007c0c */ /* 0x004fda000bf06270 */
[----:B------:R-:W-:Y:S05]  /*1580*/  @P0 EXIT ;  /* 0x000000000000094d */ /* 0x000fea0003800000 */
[----:B------:R-:W2:Y:S01]  /*1590*/  LDCU.64 UR8, c[0x0][0x398] ;  /* 0x00007300ff0877ac */ /* 0x000ea20008000a00 */
[----:B01----:R-:W-:Y:S01]  /*15a0*/  IMAD.HI.U32 R6, R0, -0x326172a9, RZ ;  /* 0xcd9e8d5700067827 */ /* 0x003fe200078e00ff */
[----:B------:R-:W-:Y:S01]  /*15b0*/  LOP3.LUT R197, R4, 0x3, RZ, 0xc0, !PT ;  /* 0x0000000304c57812 */ /* 0x000fe200078ec0ff */
[----:B------:R-:W-:Y:S02]  /*15c0*/  UIADD3 UR10, UPT, UPT, UR4, 0x3c6ef372, URZ ;  /* 0x3c6ef372040a7890 */ /* 0x000fe4000fffe0ff */
[----:B------:R-:W-:Y:S01]  /*15d0*/  IMAD.HI.U32 R7, R3, -0x2daee0ad, RZ ;  /* 0xd2511f5303077827 */ /* 0x000fe200078e00ff */
[----:B------:R-:W-:Y:S01]  /*15e0*/  LOP3.LUT R6, R5, UR4, R6, 0x96, !PT ;  /* 0x0000000405067c12 */ /* 0x000fe2000f8e9606 */
[----:B------:R-:W-:Y:S02]  /*15f0*/  UIADD3 UR11, UPT, UPT, UR5, 0x76cf5d0a, URZ ;  /* 0x76cf5d0a050b7890 */ /* 0x000fe4000fffe0ff */
[----:B------:R-:W-:Y:S01]  /*1600*/  IMAD R11, R3, -0x2daee0ad, RZ ;  /* 0xd2511f53030b7824 */ /* 0x000fe200078e02ff */
        /* <DEDUP_REMOVED lines=10> */
[----:B------:R-:W-:Y:S01]  /*16b0*/  UISETP.NE.AND.EX UP0, UPT, UR9, URZ, UPT, UP0 ;  /* 0x000000ff0900728c */ /* 0x000fe2000bf05300 */
[----:B------:R-:W-:Y:S01]  /*16c0*/  IMAD.MOV.U32 R4, RZ, RZ, R5 ;  /* 0x000000ffff047224 */ /* 0x000fe200078e0005 */
[----:B------:R-:W-:Y:S01]  /*16d0*/  UIADD3 UR9, UPT, UPT, UR5, -0x4498517b, URZ ;  /* 0xbb67ae8505097890 */ /* 0x000fe2000fffe0ff */
[----:B------:R-:W-:Y:S01]  /*16e0*/  HFMA2 R5, -RZ, RZ, 0, 0 ;  /* 0x00000000ff057431 */ /* 0x000fe200000001ff */
[----:B------:R-:W-:Y:S01]  /*16f0*/  LOP3.LUT R8, R9, UR8, R8, 0x96, !PT ;  /* 0x0000000809087c12 */ /* 0x000fe2000f8e9608 */
[----:B------:R-:W-:Y:S01]  /*1700*/  IMAD R9, R6, -0x2daee0ad, RZ ;  /* 0xd2511f5306097824 */ /* 0x000fe200078e02ff */
[----:B------:R-:W-:Y:S01]  /*1710*/  UIADD3 UR8, UPT, UPT, UR5, 0x32370b8f, URZ ;  /* 0x32370b8f05087890 */ /* 0x000fe2000fffe0ff */
[----:B------:R-:W-:Y:S01]  /*1720*/  PLOP3.LUT P0, PT, PT, PT, UP0, 0x80, 0x8 ;  /* 0x000000000008781c */ /* 0x000fe20003f0f008 */
[----:B------:R-:W-:Y:S01]  /*1730*/  UIADD3 UR15, UPT, UPT, UR5, 0x1fd5c5a3, URZ ;  /* 0x1fd5c5a3050f7890 */ /* 0x000fe2000fffe0ff */
[----:B------:R-:W-:Y:S01]  /*1740*/  LOP3.LUT R10, R11, UR9, R10, 0x96, !PT ;  /* 0x000000090b0a7c12 */ /* 0x000fe2000f8e960a */
[----:B------:R-:W-:Y:S01]  /*1750*/  IMAD.HI.U32 R6, R8, -0x2daee0ad, RZ ;  /* 0xd2511f5308067827 */ /* 0x000fe200078e00ff */
[----:B------:R-:W-:-:S02]  /*1760*/  UIADD3 UR9, UPT, UPT, UR4, -0x255992d5, URZ ;  /* 0xdaa66d2b04097890 */ /* 0x000fc4000fffe0ff */
[----:B------:R-:W-:Y:S01]  /*1770*/  UIADD3 UR16, UPT, UPT, UR4, -0xe443238, URZ ;  /* 0xf1bbcdc804107890 */ /* 0x000fe2000fffe0ff */
[C---:B------:R-:W-:Y:S01]  /*1780*/  IMAD.HI.U32 R7, R10.reuse, -0x326172a9, RZ ;  /* 0xcd9e8d570a077827 */ /* 0x040fe200078e00ff */
[----:B------:R-:W-:Y:S01]  /*1790*/  LOP3.LUT R6, R9, UR11, R6, 0x96, !PT ;  /* 0x0000000b09067c12 */ /* 0x000fe2000f8e9606 */
[----:B------:R-:W-:Y:S02]  /*17a0*/  UIADD3 UR11, UPT, UPT, UR4, 0x1715609d, URZ ;  /* 0x1715609d040b7890 */ /* 0x000fe4000fffe0ff */
[----:B------:R-:W-:Y:S01]  /*17b0*/  IMAD R9, R10, -0x326172a9, RZ ;  /* 0xcd9e8d570a097824 */ /* 0x000fe200078e02ff */
[----:B------:R-:W-:Y:S01]  /*17c0*/  LOP3.LUT R7, R12, UR10, R7, 0x96, !PT ;  /* 0x0000000a0c077c12 */ /* 0x000fe2000f8e9607 */
[----:B------:R-:W-:Y:S01]  /*17d0*/  IMAD R12, R8, -0x2daee0ad, RZ ;  /* 0xd2511f53080c7824 */ /* 0x000fe200078e02ff */
[----:B------:R-:W-:Y:S01]  /*17e0*/  UIADD3 UR10, UPT, UPT, UR5, -0x126145ec, URZ ;  /* 0xed9eba14050a7890 */ /* 0x000fe2000fffe0ff */
[----:B------:R-:W-:Y:S01]  /*17f0*/  IMAD.HI.U32 R8, R6, -0x326172a9, RZ ;  /* 0xcd9e8d5706087827 */ /* 0x000fe200078e00ff */
[----:B------:R-:W-:-:S02]  /*1800*/  UIADD3 UR17, UPT, UPT, UR5, -0x24c28bd8, URZ ;  /* 0xdb3d742805117890 */ /* 0x000fc4000fffe0ff */
[----:B------:R-:W-:Y:S01]  /*1810*/  UIADD3 UR18, UPT, UPT, UR5, -0x695add53, URZ ;  /* 0x96a522ad05127890 */ /* 0x000fe2000fffe0ff */
[----:B------:R-:W-:Y:S01]  /*1820*/  IMAD.HI.U32 R11, R7, -0x2daee0ad, RZ ;  /* 0xd2511f53070b7827 */ /* 0x000fe200078e00ff */
[----:B------:R-:W-:Y:S01]  /*1830*/  LOP3.LUT R8, R9, UR9, R8, 0x96, !PT ;  /* 0x0000000909087c12 */ /* 0x000fe2000f8e9608 */
[----:B------:R-:W-:Y:S02]  /*1840*/  UIADD3 UR9, UPT, UPT, UR5, 0x646e171e, URZ ;  /* 0x646e171e05097890 */ /* 0x000fe4000fffe0ff */
        /* <DEDUP_REMOVED lines=46> */
[----:B01234-:R-:W-:-:S07]  /*1b30*/  IMAD R184, R7, -0x326172a9, RZ ;  /* 0xcd9e8d5707b87824 */ /* 0x01ffce00078e02ff */
.L_x_18191:
        /* <DEDUP_REMOVED lines=18> */
[----:B------:R-:W-:-:S12]  /*1c60*/  IMAD.MOV.U32 R240, RZ, RZ, 0x2f800000 ;  /* 0x2f800000fff07424 */ /* 0x000fd800078e00ff */
[----:B-1----:R-:W-:Y:S05]  /*1c70*/  @P0 BRA `(.L_x_17452) ;  /* 0x0000003000980947 */ /* 0x002fea0003800000 */
        /* <DEDUP_REMOVED lines=16> */
.L_x_17455:
        /* <DEDUP_REMOVED lines=13> */
.L_x_17457:
[----:B------:R-:W-:Y:S05]  /*1e50*/  BSYNC.RECONVERGENT B1 ;  /* 0x0000000000017941 */ /* 0x000fea0003800200 */
.L_x_17456:
        /* <DEDUP_REMOVED lines=59> */
.L_x_17454:
[----:B------:R-:W-:Y:S05]  /*2210*/  BSYNC.RECONVERGENT B0 ;  /* 0x0000000000007941 */ /* 0x000fea0003800200 */
.L_x_17453:
        /* <DEDUP_REMOVED lines=11> */
[----:B------:R-:W-:-:S03]  /*22d0*/  IMAD.MOV.U32 R21, RZ, RZ, R184 ;  /* 0x000000ffff157224 */ /* 0x000fc600078e00b8 */
[----:B------:R-:W-:Y:S01]  /*22e0*/  FSEL R163, R20, RZ, !P0 ;  /* 0x000000ff14a37208 */ /* 0x000fe20004000000 */
[----:B------:R-:W-:Y:S01]  /*22f0*/  IMAD.MOV.U32 R20, RZ, RZ, 0x2 ;  /* 0x00000002ff147424 */ /* 0x000fe200078e00ff */
        /* <DEDUP_REMOVED lines=13> */
.L_x_17460:
        /* <DEDUP_REMOVED lines=13> */
.L_x_17462:
[----:B------:R-:W-:Y:S05]  /*24a0*/  BSYNC.RECONVERGENT B1 ;  /* 0x0000000000017941 */ /* 0x000fea0003800200 */
.L_x_17461:
        /* <DEDUP_REMOVED lines=59> */
[----:B------:R-:W-:Y:S02]  /*2860*/  IMAD.MOV.U32 R24, RZ, RZ, R20 ;  /* 0x000000ffff187224 */ /* 0x000fe400078e0014 */
[----:B------:R-:W-:-:S07]  /*2870*/  IMAD.MOV.U32 R20, RZ, RZ, RZ ;  /* 0x000000ffff147224 */ /* 0x000fce00078e00ff */
.L_x_17459:
[----:B------:R-:W-:Y:S05]  /*2880*/  BSYNC.RECONVERGENT B0 ;  /* 0x0000000000007941 */ /* 0x000fea0003800200 */
.L_x_17458:
        /* <DEDUP_REMOVED lines=25> */
.L_x_17465:
        /* <DEDUP_REMOVED lines=13> */
.L_x_17467:
[----:B------:R-:W-:Y:S05]  /*2af0*/  BSYNC.RECONVERGENT B1 ;  /* 0x0000000000017941 */ /* 0x000fea0003800200 */
.L_x_17466:
        /* <DEDUP_REMOVED lines=61> */
.L_x_17464:
[----:B------:R-:W-:Y:S05]  /*2ed0*/  BSYNC.RECONVERGENT B0 ;  /* 0x0000000000007941 */ /* 0x000fea0003800200 */
.L_x_17463:
        /* <DEDUP_REMOVED lines=10> */
[----:B------:R-:W-:Y:S01]  /*2f80*/  FSEL R165, R20, RZ, !P0 ;  /* 0x000000ff14a57208 */ /* 0x000fe20004000000 */
[----:B------:R-:W-:Y:S01]  /*2f90*/  @P1 HADD2.F32 R20, -RZ, R37.H0_H0 ;  /* 0x20000025ff141230 */ /* 0x000fe20000004100 */
[----:B------:R-:W-:-:S04]  /*2fa0*/  PLOP3.LUT P0, PT, P0, PT, PT, 0x8, 0x80 ;  /* 0x000000000080781c */ /* 0x000fc8000070e170 */
[----:B------:R-:W-:-:S05]  /*2fb0*/  @P1 FADD.FTZ R165, R165, R20 ;  /* 0x00000014a5a51221 */ /* 0x000fca0000010000 */
        /* <DEDUP_REMOVED lines=11> */
.L_x_17470:
        /* <DEDUP_REMOVED lines=13> */
.L_x_17472:
[----:B------:R-:W-:Y:S05]  /*3140*/  BSYNC.RECONVERGENT B1 ;  /* 0x0000000000017941 */ /* 0x000fea0003800200 */
.L_x_17471:
        /* <DEDUP_REMOVED lines=61> */
.L_x_17469:
[----:B------:R-:W-:Y:S05]  /*3520*/  BSYNC.RECONVERGENT B0 ;  /* 0x0000000000007941 */ /* 0x000fea0003800200 */
.L_x_17468:
        /* <DEDUP_REMOVED lines=23> */
.L_x_17475:
        /* <DEDUP_REMOVED lines=13> */
.L_x_17477:
[----:B------:R-:W-:Y:S05]  /*3770*/  BSYNC.RECONVERGENT B1 ;  /* 0x0000000000017941 */ /* 0x000fea0003800200 */
.L_x_17476:
[----:B------:R-:W-:Y:S01]  /*3780*/  LOP3.LUT R22, R5, UR5, R29, 0x96, !PT ;  /* 0x0000000505167c12 */ /* 0x000fe2000f8e961d */
[----:B------:R-:W-:Y:S01]  /*3790*/  IMAD.WIDE.U32 R30, R0, -0x326172a9, RZ ;  /* 0xcd9e8d57001e7825 */ /* 0x000fe200078e00ff */
[----:B------:R-:W-:-:S03]  /*37a0*/  UIADD3 UR15, UPT, UPT, UR4, -0x61c88647, URZ ;  /* 0x9e3779b9040f7890 */ /* 0x000fc6000fffe0ff */
[----:B------:R-:W-:Y:S01]  /*37b0*/  IMAD.WIDE.U32 R22, R22, -0x326172a9, RZ ;  /* 0xcd9e8d5716167825 */ /* 0x000fe200078e00ff */
[----:B------:R-:W-:-:S03]  /*37c0*/  LOP3.LUT R31, R4, UR4, R31, 0x96, !PT ;  /* 0x00000004041f7c12 */ /* 0x000fc6000f8e961f */
        /* <DEDUP_REMOVED lines=56> */
.L_x_17474:
[----:B------:R-:W-:Y:S05]  /*3b50*/  BSYNC.RECONVERGENT B0 ;  /* 0x0000000000007941 */ /* 0x000fea0003800200 */
.L_x_17473:
        /* <DEDUP_REMOVED lines=23> */
.L_x_17480:
        /* <DEDUP_REMOVED lines=13> */
.L_x_17482:
[----:B------:R-:W-:Y:S05]  /*3da0*/  BSYNC.RECONVERGENT B1 ;  /* 0x0000000000017941 */ /* 0x000fea0003800200 */
.L_x_17481:
        /* <DEDUP_REMOVED lines=61> */
.L_x_17479:
[----:B------:R-:W-:Y:S05]  /*4180*/  BSYNC.RECONVERGENT B0 ;  /* 0x0000000000007941 */ /* 0x000fea0003800200 */
.L_x_17478:
        /* <DEDUP_REMOVED lines=23> */
.L_x_17485:
        /* <DEDUP_REMOVED lines=13> */
.L_x_17487:
[----:B------:R-:W-:Y:S05]  /*43d0*/  BSYNC.RECONVERGENT B1 ;  /* 0x0000000000017941 */ /* 0x000fea0003800200 */
.L_x_17486:
        /* <DEDUP_REMOVED lines=61> */
.L_x_17484:
[----:B------:R-:W-:Y:S05]  /*47b0*/  BSYNC.RECONVERGENT B0 ;  /* 0x0000000000007941 */ /* 0x000fea0003800200 */
.L_x_17483:
        /* <DEDUP_REMOVED lines=23> */
.L_x_17490:
        /* <DEDUP_REMOVED lines=12> */
.L_x_17492:
[----:B------:R-:W-:Y:S05]  /*49f0*/  BSYNC.RECONVERGENT B1 ;  /* 0x0000000000017941 */ /* 0x000fea0003800200 */
.L_x_17491:
        /* <DEDUP_REMOVED lines=62> */
.L_x_17489:
[----:B------:R-:W-:Y:S05]  /*4de0*/  BSYNC.RECONVERGENT B0 ;  /* 0x0000000000007941 */ /* 0x000fea0003800200 */
.L_x_17488:
        /* <DEDUP_REMOVED lines=15> */
.L_x_17452:
[----:B------:R-:W-:Y:S01]  /*4ee0*/  ISETP.NE.AND P0, PT, R197, 0x1, PT ;  /* 0x00000001c500780c */ /* 0x000fe20003f05270 */
[----:B------:R-:W-:Y:S01]  /*4ef0*/  IMAD.U32 R22, RZ, RZ, UR4 ;  /* 0x00000004ff167e24 */ /* 0x000fe2000f8e00ff */
[----:B------:R-:W-:Y:S01]  /*4f00*/  MOV R14, UR5 ;  /* 0x00000005000e7c02 */ /* 0x000fe20008000f00 */
[----:B------:R-:W-:Y:S01]  /*4f10*/  IMAD.U32 R28, RZ, RZ, UR5 ;  /* 0x00000005ff1c7e24 */ /* 0x000fe2000f8e00ff */
[----:B------:R-:W-:Y:S01]  /*4f20*/  MOV R25, UR5 ;  /* 0x0000000500197c02 */ /* 0x000fe20008000f00 */
[----:B------:R-:W-:Y:S01]  /*4f30*/  IMAD.U32 R23, RZ, RZ, UR5 ;  /* 0x00000005ff177e24 */ /* 0x000fe2000f8e00ff */
[----:B------:R-:W-:Y:S01]  /*4f40*/  BSSY.RECONVERGENT B0, `(.L_x_17494) ;  /* 0x0000059000007945 */ /* 0x000fe20003800200 */
[----:B------:R-:W-:Y:S01]  /*4f50*/  IMAD.MOV.U32 R10, RZ, RZ, 0x2 ;  /* 0x00000002ff0a7424 */ /* 0x000fe200078e00ff */
[----:B------:R-:W-:Y:S01]  /*4f60*/  MOV R7, R184 ;  /* 0x000000b800077202 */ /* 0x000fe20000000f00 */
[----:B------:R-:W-:Y:S01]  /*4f70*/  IMAD.MOV.U32 R24, RZ, RZ, R168 ;  /* 0x000000ffff187224 */ /* 0x000fe200078e00a8 */
[----:B------:R-:W-:Y:S01]  /*4f80*/  IADD3 R22, PT, PT, R22, 0x78dde6e4, RZ ;  /* 0x78dde6e416167810 */ /* 0x000fe20007ffe0ff */
[----:B------:R-:W-:Y:S01]  /*4f90*/  VIADD R14, R14, 0x1fd5c5a3 ;  /* 0x1fd5c5a30e0e7836 */ /* 0x000fe20000000000 */
[----:B------:R-:W-:Y:S01]  /*4fa0*/  IADD3 R28, PT, PT, R28, 0x32370b8f, RZ ;  /* 0x32370b8f1c1c7810 */ /* 0x000fe20007ffe0ff */
[----:B------:R-:W-:-:S02]  /*4fb0*/  VIADD R23, R23, 0x76cf5d0a ;  /* 0x76cf5d0a17177836 */ /* 0x000fc40000000000 */
[----:B------:R-:W-:Y:S01]  /*4fc0*/  VIADD R25, R25, 0xbb67ae85 ;  /* 0xbb67ae8519197836 */ /* 0x000fe20000000000 */
[----:B------:R-:W-:Y:S06]  /*4fd0*/  @!P0 BRA `(.L_x_17495) ;  /* 0x00000004003c8947 */ /* 0x000fec0003800000 */
        /* <DEDUP_REMOVED lines=10> */
.L_x_17496:
        /* <DEDUP_REMOVED lines=13> */
.L_x_17498:
[----:B------:R-:W-:Y:S05]  /*5150*/  BSYNC.RECONVERGENT B1 ;  /* 0x0000000000017941 */ /* 0x000fea0003800200 */
.L_x_17497:
        /* <DEDUP_REMOVED lines=55> */
.L_x_17495:
[----:B------:R-:W-:Y:S05]  /*54d0*/  BSYNC.RECONVERGENT B0 ;  /* 0x0000000000007941 */ /* 0x000fea0003800200 */
.L_x_17494:
[----:B------:R-:W-:Y:S01]  /*54e0*/  I2FP.F32.U32 R7, R7 ;  /* 0x0000000700077245 */ /* 0x000fe20000201000 */
[----:B------:R-:W-:Y:S01]  /*54f0*/  IMAD.U32 R182, RZ, RZ, UR10 ;  /* 0x0000000affb67e24 */ /* 0x000fe2000f8e00ff */
[----:B------:R-:W-:Y:S01]  /*5500*/  ISETP.NE.AND P2, PT, R10, 0x1, PT ;  /* 0x000000010a00780c */ /* 0x000fe20003f45270 */
[----:B-----5:R-:W-:Y:S01]  /*5510*/  HADD2.F32 R8, -RZ, R16.H0_H0 ;  /* 0x20000010ff087230 */ /* 0x020fe20000004100 */
[----:B------:R-:W-:Y:S01]  /*5520*/  MOV R177, UR11 ;  /* 0x0000000b00b17c02 */ /* 0x000fe20008000f00 */
[----:B------:R-:W-:Y:S01]  /*5530*/  FFMA.FTZ R7, R7, R240, 1.1641532182693481445e-10 ;  /* 0x2f00000007077423 */ /* 0x000fe200000100f0 */
[----:B------:R-:W-:Y:S01]  /*5540*/  LOP3.LUT R6, R6, 0xfffffff7, RZ, 0xc0, !PT ;  /* 0xfffffff706067812 */ /* 0x000fe200078ec0ff */
[----:B------:R-:W-:Y:S01]  /*5550*/  BSSY.RECONVERGENT B0, `(.L_x_17499) ;  /* 0x0000056000007945 */ /* 0x000fe20003800200 */
[----:B------:R-:W-:Y:S02]  /*5560*/  IMAD.MOV.U32 R11, RZ, RZ, 0x2 ;  /* 0x00000002ff0b7424 */ /* 0x000fe400078e00ff */
[----:B------:R-:W-:Y:S01]  /*5570*/  FSETP.GTU.FTZ.AND P0, PT, R7, R182, PT ;  /* 0x000000b60700720b */ /* 0x000fe20003f1c000 */
[----:B------:R-:W-:Y:S01]  /*5580*/  FMUL.FTZ R7, R8, R177 ;  /* 0x000000b108077220 */ /* 0x000fe20000410000 */
[----:B------:R-:W-:-:S02]  /*5590*/  IMAD.MOV.U32 R9, RZ, RZ, R184 ;  /* 0x000000ffff097224 */ /* 0x000fc400078e00b8 */
        /* <DEDUP_REMOVED lines=12> */
.L_x_17501:
        /* <DEDUP_REMOVED lines=13> */
.L_x_17503:
[----:B------:R-:W-:Y:S05]  /*5730*/  BSYNC.RECONVERGENT B1 ;  /* 0x0000000000017941 */ /* 0x000fea0003800200 */
.L_x_17502:
        /* <DEDUP_REMOVED lines=55> */
.L_x_17500:
[----:B------:R-:W-:Y:S05]  /*5ab0*/  BSYNC.RECONVERGENT B0 ;  /* 0x0000000000007941 */ /* 0x000fea0003800200 */
.L_x_17499:
        /* <DEDUP_REMOVED lines=9> */
[----:B------:R-:W-:-:S05]  /*5b50*/  FSEL R8, R8, RZ, !P0 ;  /* 0x000000ff08087208 */ /* 0x000fca0004000000 */
[----:B------:R-:W-:-:S04]  /*5b60*/  FADD.FTZ R7, R7, R8 ;  /* 0x0000000807077221 */ /* 0x000fc80000010000 */
        /* <DEDUP_REMOVED lines=14> */
.L_x_17506:
        /* <DEDUP_REMOVED lines=13> */
.L_x_17508:
[----:B------:R-:W-:Y:S05]  /*5d20*/  BSYNC.RECONVERGENT B1 ;  /* 0x0000000000017941 */ /* 0x000fea0003800200 */
.L_x_17507:
        /* <DEDUP_REMOVED lines=56> */
.L_x_17505:
[----:B------:R-:W-:Y:S05]  /*60b0*/  BSYNC.RECONVERGENT B0 ;  /* 0x0000000000007941 */ /* 0x000fea0003800200 */
.L_x_17504:
        /* <DEDUP_REMOVED lines=22> */
.L_x_17511:
        /* <DEDUP_REMOVED lines=13> */
.L_x_17513:
[----:B------:R-:W-:Y:S05]  /*62f0*/  BSYNC.RECONVERGENT B1 ;  /* 0x0000000000017941 */ /* 0x000fea0003800200 */
.L_x_17512:
        /* <DEDUP_REMOVED lines=56> */
.L_x_17510:
[----:B------:R-:W-:Y:S05]  /*6680*/  BSYNC.RECONVERGENT B0 ;  /* 0x0000000000007941 */ /* 0x000fea0003800200 */
.L_x_17509:
        /* <DEDUP_REMOVED lines=25> */
.L_x_17516:
        /* <DEDUP_REMOVED lines=13> */
.L_x_17518:
[----:B------:R-:W-:Y:S05]  /*68f0*/  BSYNC.RECONVERGENT B1 ;  /* 0x0000000000017941 */ /* 0x000fea0003800200 */
.L_x_17517:
[----:B------:R-:W-:Y:S01]  /*6900*/  LOP3.LUT R20, R5, UR5, R13, 0x96, !PT ;  /* 0x0000000505147c12 */ /* 0x000fe2000f8e960d */
[----:B------:R-:W-:Y:S01]  /*6910*/  IMAD.WIDE.U32 R10, R0, -0x326172a9, RZ ;  /* 0xcd9e8d57000a7825 */ /* 0x000fe200078e00ff */
[----:B------:R-:W-:-:S03]  /*6920*/  UIADD3 UR15, UPT, UPT, UR4, -0x61c88647, URZ ;  /* 0x9e3779b9040f7890 */ /* 0x000fc6000fffe0ff */
[----:B------:R-:W-:Y:S01]  /*6930*/  IMAD.WIDE.U32 R20, R20, -0x326172a9, RZ ;  /* 0xcd9e8d5714147825 */ /* 0x000fe200078e00ff */
[----:B------:R-:W-:-:S03]  /*6940*/  LOP3.LUT R11, R4, UR4, R11, 0x96, !PT ;  /* 0x00000004040b7c12 */ /* 0x000fc6000f8e960b */
[----:B------:R-:W-:Y:S01]  /*6950*/  IMAD.MOV.U32 R9, RZ, RZ, R24 ;  /* 0x000000ffff097224 */ /* 0x000fe200078e0018 */
        /* <DEDUP_REMOVED lines=49> */
[----:B------:R-:W-:-:S07]  /*6c70*/  LOP3.LUT R178, R12, UR15, R11, 0x96, !PT ;  /* 0x0000000f0cb27c12 */ /* 0x000fce000f8e960b */
.L_x_17515:
[----:B------:R-:W-:Y:S05]  /*6c80*/  BSYNC.RECONVERGENT B0 ;  /* 0x0000000000007941 */ /* 0x000fea0003800200 */
.L_x_17514:
[----:B------:R-:W-:Y:S01]  /*6c90*/  I2FP.F32.U32 R9, R9 ;  /* 0x0000000900097245 */ /* 0x000fe20000201000 */
[----:B------:R-:W-:Y:S01]  /*6ca0*/  HADD2.F32 R10, -RZ, R17.H0_H0 ;  /* 0x20000011ff0a7230 */ /* 0x000fe20000004100 */
[----:B------:R-:W-:Y:S01]  /*6cb0*/  ISETP.NE.AND P2, PT, R13, 0x1, PT ;  /* 0x000000010d00780c */ /* 0x000fe20003f45270 */
[----:B------:R-:W-:Y:S01]  /*6cc0*/  BSSY.RECONVERGENT B0, `(.L_x_17519) ;  /* 0x0000059000007945 */ /* 0x000fe20003800200 */
[----:B------:R-:W-:Y:S01]  /*6cd0*/  LOP3.LUT R6, R6, 0xfffffffd, RZ, 0xc0, !PT ;  /* 0xfffffffd06067812 */ /* 0x000fe200078ec0ff */
[----:B------:R-:W-:Y:S01]  /*6ce0*/  FFMA.FTZ R9, R9, R240, 1.1641532182693481445e-10 ;  /* 0x2f00000009097423 */ /* 0x000fe200000100f0 */
[----:B------:R-:W-:Y:S02]  /*6cf0*/  IMAD.MOV.U32 R12, RZ, RZ, 0x2 ;  /* 0x00000002ff0c7424 */ /* 0x000fe400078e00ff */
        /* <DEDUP_REMOVED lines=15> */
.L_x_17521:
        /* <DEDUP_REMOVED lines=13> */
.L_x_17523:
[----:B------:R-:W-:Y:S05]  /*6ec0*/  BSYNC.RECONVERGENT B1 ;  /* 0x0000000000017941 */ /* 0x000fea0003800200 */
.L_x_17522:
        /* <DEDUP_REMOVED lines=56> */
.L_x_17520:
[----:B------:R-:W-:Y:S05]  /*7250*/  BSYNC.RECONVERGENT B0 ;  /* 0x0000000000007941 */ /* 0x000fea0003800200 */
.L_x_17519:
[----:B------:R-:W-:Y:S01]  /*7260*/  I2FP.F32.U32 R11, R11 ;  /* 0x0000000b000b7245 */ /* 0x000fe20000201000 */
[----:B------:R-:W-:Y:S01]  /*7270*/  HADD2.F32 R10, -RZ, R41.H0_H0 ;  /* 0x20000029ff0a7230 */ /* 0x000fe20000004100 */
[----:B------:R-:W-:Y:S01]  /*7280*/  BSSY.RECONVERGENT B0, `(.L_x_17524) ;  /* 0x000005d000007945 */ /* 0x000fe20003800200 */
[----:B------:R-:W-:Y:S02]  /*7290*/  IMAD.MOV.U32 R13, RZ, RZ, 0x2 ;  /* 0x00000002ff0d7424 */ /* 0x000fe400078e00ff */
[----:B------:R-:W-:Y:S01]  /*72a0*/  FFMA.FTZ R11, R11, R240, 1.1641532182693481445e-10 ;  /* 0x2f0000000b0b7423 */ /* 0x000fe200000100f0 */
[----:B------:R-:W-:-:S04]  /*72b0*/  FMUL.FTZ R10, R10, R177 ;  /* 0x000000b10a0a7220 */ /* 0x000fc80000410000 */
[----:B------:R-:W-:Y:S01]  /*72c0*/  FSETP.GTU.FTZ.AND P0, PT, R11, R182, PT ;  /* 0x000000b60b00720b */ /* 0x000fe20003f1c000 */
[----:B------:R-:W-:-:S03]  /*72d0*/  IMAD.MOV.U32 R11, RZ, RZ, R184 ;  /* 0x000000ffff0b7224 */ /* 0x000fc600078e00b8 */
        /* <DEDUP_REMOVED lines=17> */
.L_x_17526:
        /* <DEDUP_REMOVED lines=13> */
.L_x_17528:
[----:B------:R-:W-:Y:S05]  /*74c0*/  BSYNC.RECONVERGENT B1 ;  /* 0x0000000000017941 */ /* 0x000fea0003800200 */
.L_x_17527:
        /* <DEDUP_REMOVED lines=56> */
.L_x_17525:
[----:B------:R-:W-:Y:S05]  /*7850*/  BSYNC.RECONVERGENT B0 ;  /* 0x0000000000007941 */ /* 0x000fea0003800200 */
.L_x_17524:
        /* <DEDUP_REMOVED lines=20> */
.L_x_17531:
        /* <DEDUP_REMOVED lines=13> */
.L_x_17533:
[----:B------:R-:W-:Y:S05]  /*7a70*/  BSYNC.RECONVERGENT B1 ;  /* 0x0000000000017941 */ /* 0x000fea0003800200 */
.L_x_17532:
        /* <DEDUP_REMOVED lines=56> */
.L_x_17530:
[----:B------:R-:W-:Y:S05]  /*7e00*/  BSYNC.RECONVERGENT B0 ;  /* 0x0000000000007941 */ /* 0x000fea0003800200 */
.L_x_17529:
        /* <DEDUP_REMOVED lines=25> */
.L_x_17536:
        /* <DEDUP_REMOVED lines=13> */
.L_x_17538:
[----:B------:R-:W-:Y:S05]  /*8070*/  BSYNC.RECONVERGENT B1 ;  /* 0x0000000000017941 */ /* 0x000fea0003800200 */
.L_x_17537:
[----:B------:R-:W-:Y:S01]  /*8080*/  LOP3.LUT R12, R5, UR5, R31, 0x96, !PT ;  /* 0x00000005050c7c12 */ /* 0x000fe2000f8e961f */
[----:B------:R-:W-:Y:S01]  /*8090*/  IMAD.WIDE.U32 R32, R0, -0x326172a9, RZ ;  /* 0xcd9e8d5700207825 */ /* 0x000fe200078e00ff */
[----:B------:R-:W-:-:S03]  /*80a0*/  UIADD3 UR15, UPT, UPT, UR4, -0x61c88647, URZ ;  /* 0x9e3779b9040f7890 */ /* 0x000fc6000fffe0ff */
[----:B------:R-:W-:Y:S01]  /*80b0*/  IMAD.WIDE.U32 R12, R12, -0x326172a9, RZ ;  /* 0xcd9e8d570c0c7825 */ /* 0x000fe200078e00ff */
[----:B------:R-:W-:-:S03]  /*80c0*/  LOP3.LUT R33, R4, UR4, R33, 0x96, !PT ;  /* 0x0000000404217c12 */ /* 0x000fc6000f8e9621 */
[----:B------:R-:W-:Y:S01]  /*80d0*/  IMAD.MOV.U32 R29, RZ, RZ, RZ ;  /* 0x000000ffff1d7224 */ /* 0x000fe200078e00ff */
        /* <DEDUP_REMOVED lines=50> */
.L_x_17535:
[----:B------:R-:W-:Y:S05]  /*8400*/  BSYNC.RECONVERGENT B0 ;  /* 0x0000000000007941 */ /* 0x000fea0003800200 */
.L_x_17534:
[----:B------:R-:W-:Y:S01]  /*8410*/  I2FP.F32.U32 R11, R11 ;  /* 0x0000000b000b7245 */ /* 0x000fe20000201000 */
[----:B------:R-:W-:Y:S01]  /*8420*/  HADD2.F32 R12, -RZ, R18.H0_H0 ;  /* 0x20000012ff0c7230 */ /* 0x000fe20000004100 */
[----:B------:R-:W-:Y:S01]  /*8430*/  ISETP.NE.AND P0, PT, R29, 0x1, PT ;  /* 0x000000011d00780c */ /* 0x000fe20003f05270 */
[----:B------:R-:W-:Y:S01]  /*8440*/  BSSY.RECONVERGENT B0, `(.L_x_17539) ;  /* 0x0000057000007945 */ /* 0x000fe20003800200 */
[----:B------:R-:W-:Y:S02]  /*8450*/  IMAD.MOV.U32 R20, RZ, RZ, 0x2 ;  /* 0x00000002ff147424 */ /* 0x000fe400078e00ff */
[----:B------:R-:W-:Y:S01]  /*8460*/  FFMA.FTZ R11, R11, R240, 1.1641532182693481445e-10 ;  /* 0x2f0000000b0b7423 */ /* 0x000fe200000100f0 */
[----:B------:R-:W-:-:S04]  /*8470*/  MOV R13, R184 ;  /* 0x000000b8000d7202 */ /* 0x000fc80000000f00 */
[----:B------:R-:W-:Y:S01]  /*8480*/  FSETP.GTU.FTZ.AND P3, PT, R11, R182, PT ;  /* 0x000000b60b00720b */ /* 0x000fe20003f7c000 */
        /* <DEDUP_REMOVED lines=12> */
.L_x_17541:
        /* <DEDUP_REMOVED lines=13> */
.L_x_17543:
[----:B------:R-:W-:Y:S05]  /*8620*/  BSYNC.RECONVERGENT B1 ;  /* 0x0000000000017941 */ /* 0x000fea0003800200 */
.L_x_17542:
        /* <DEDUP_REMOVED lines=52> */
[----:B------:R-:W-:Y:S01]  /*8970*/  HFMA2 R20, -RZ, RZ, 0, 0 ;  /* 0x00000000ff147431 */ /* 0x000fe200000001ff */
[----:B------:R-:W-:Y:S01]  /*8980*/  LOP3.LUT R178, R30, UR15, R13, 0x96, !PT ;  /* 0x0000000f1eb27c12 */ /* 0x000fe2000f8e960d */
[----:B------:R-:W-:Y:S02]  /*8990*/  IMAD.MOV.U32 R13, RZ, RZ, R24 ;  /* 0x000000ffff0d7224 */ /* 0x000fe400078e0018 */
[----:B------:R-:W-:-:S07]  /*89a0*/  IMAD.MOV.U32 R24, RZ, RZ, R12 ;  /* 0x000000ffff187224 */ /* 0x000fce00078e000c */
.L_x_17540:
[----:B------:R-:W-:Y:S05]  /*89b0*/  BSYNC.RECONVERGENT B0 ;  /* 0x0000000000007941 */ /* 0x000fea0003800200 */
.L_x_17539:
[----:B------:R-:W-:Y:S01]  /*89c0*/  I2FP.F32.U32 R13, R13 ;  /* 0x0000000d000d7245 */ /* 0x000fe20000201000 */
[----:B------:R-:W-:Y:S01]  /*89d0*/  HADD2.F32 R12, -RZ, R42.H0_H0 ;  /* 0x2000002aff0c7230 */ /* 0x000fe20000004100 */
[----:B------:R-:W-:Y:S01]  /*89e0*/  BSSY.RECONVERGENT B0, `(.L_x_17544) ;  /* 0x000005d000007945 */ /* 0x000fe20003800200 */
[----:B------:R-:W-:Y:S02]  /*89f0*/  @P1 HADD2.F32 R152, -RZ, R38.H0_H0 ;  /* 0x20000026ff981230 */ /* 0x000fe40000004100 */
[----:B------:R-:W-:Y:S01]  /*8a00*/  FFMA.FTZ R13, R13, R240, 1.1641532182693481445e-10 ;  /* 0x2f0000000d0d7423 */ /* 0x000fe200000100f0 */
[----:B------:R-:W-:-:S04]  /*8a10*/  FMUL.FTZ R12, R12, R177 ;  /* 0x000000b10c0c7220 */ /* 0x000fc80000410000 */
[----:B------:R-:W-:Y:S02]  /*8a20*/  FSETP.GTU.FTZ.AND P0, PT, R13, R182, PT ;  /* 0x000000b60d00720b */ /* 0x000fe40003f1c000 */
[----:B------:R-:W-:Y:S02]  /*8a30*/  MOV R13, R184 ;  /* 0x000000b8000d7202 */ /* 0x000fe40000000f00 */
[----:B------:R-:W-:-:S05]  /*8a40*/  FSEL R12, R12, RZ, !P0 ;  /* 0x000000ff0c0c7208 */ /* 0x000fca0004000000 */
[----:B------:R-:W-:Y:S01]  /*8a50*/  FADD.FTZ R11, R11, R12 ;  /* 0x0000000c0b0b7221 */ /* 0x000fe20000010000 */
[----:B------:R-:W-:-:S03]  /*8a60*/  IMAD.MOV.U32 R12, RZ, RZ, 0x2 ;  /* 0x00000002ff0c7424 */ /* 0x000fc600078e00ff */
        /* <DEDUP_REMOVED lines=14> */
.L_x_17546:
        /* <DEDUP_REMOVED lines=12> */
.L_x_17548:
[----:B------:R-:W-:Y:S05]  /*8c10*/  BSYNC.RECONVERGENT B1 ;  /* 0x0000000000017941 */ /* 0x000fea0003800200 */
.L_x_17547:
        /* <DEDUP_REMOVED lines=57> */
.L_x_17545:
[----:B------:R-:W-:Y:S05]  /*8fb0*/  BSYNC.RECONVERGENT B0 ;  /* 0x0000000000007941 */ /* 0x000fea0003800200 */
.L_x_17544:
        /* <DEDUP_REMOVED lines=20> */
.L_x_17551:
        /* <DEDUP_REMOVED lines=12> */
.L_x_17553:
[----:B------:R-:W-:Y:S05]  /*91c0*/  BSYNC.RECONVERGENT B1 ;  /* 0x0000000000017941 */ /* 0x000fea0003800200 */
.L_x_17552:
        /* <DEDUP_REMOVED lines=57> */
.L_x_17550:
[----:B------:R-:W-:Y:S05]  /*9560*/  BSYNC.RECONVERGENT B0 ;  /* 0x0000000000007941 */ /* 0x000fea0003800200 */
.L_x_17549:
        /* <DEDUP_REMOVED lines=25> */
.L_x_17556:
        /* <DEDUP_REMOVED lines=12> */
.L_x_17558:
[----:B------:R-:W-:Y:S05]  /*97c0*/  BSYNC.RECONVERGENT B1 ;  /* 0x0000000000017941 */ /* 0x000fea0003800200 */
.L_x_17557:
        /* <DEDUP_REMOVED lines=57> */
.L_x_17555:
[----:B------:R-:W-:Y:S05]  /*9b60*/  BSYNC.RECONVERGENT B0 ;  /* 0x0000000000007941 */ /* 0x000fea0003800200 */
.L_x_17554:
        /* <DEDUP_REMOVED lines=20> */
.L_x_17561:
        /* <DEDUP_REMOVED lines=12> */
.L_x_17563:
[----:B------:R-:W-:Y:S05]  /*9d70*/  BSYNC.RECONVERGENT B1 ;  /* 0x0000000000017941 */ /* 0x000fea0003800200 */
.L_x_17562:
        /* <DEDUP_REMOVED lines=57> */
.L_x_17560:
[----:B------:R-:W-:Y:S05]  /*a110*/  BSYNC.RECONVERGENT B0 ;  /* 0x0000000000007941 */ /* 0x000fea0003800200 */
.L_x_17559:
[----:B------:R-:W-:Y:S01]  /*a120*/  I2FP.F32.U32 R31, R20 ;  /* 0x00000014001f7245 */ /* 0x000fe20000201000 */
[----:B------:R-:W-:Y:S01]  /*a130*/  HADD2.F32 R20, -RZ, R43.H0_H0 ;  /* 0x2000002bff147230 */ /* 0x000fe20000004100 */
[----:B------:R-:W-:Y:S01]  /*a140*/  BSSY.RECONVERGENT B0, `(.L_x_17564) ;  /* 0x000005e000007945 */ /* 0x000fe20003800200 */
[----:B------:R-:W-:Y:S02]  /*a150*/  @P1 HADD2.F32 R150, -RZ, R39.H0_H0 ;  /* 0x20000027ff961230 */ /* 0x000fe40000004100 */
[----:B------:R-:W-:Y:S01]  /*a160*/  FFMA.FTZ R31, R31, R240, 1.1641532182693481445e-10 ;  /* 0x2f0000001f1f7423 */ /* 0x000fe200000100f0 */
[----:B------:R-:W-:-:S04]  /*a170*/  FMUL.FTZ R20, R20, R177 ;  /* 0x000000b114147220 */ /* 0x000fc80000410000 */
[----:B------:R-:W-:Y:S01]  /*a180*/  FSETP.GTU.FTZ.AND P5, PT, R31, R182, PT ;  /* 0x000000b61f00720b */ /* 0x000fe20003fbc000 */
[----:B------:R-:W-:-:S03]  /*a190*/  IMAD.MOV.U32 R31, RZ, RZ, R184 ;  /* 0x000000ffff1f7224 */ /* 0x000fc600078e00b8 */
        /* <DEDUP_REMOVED lines=18> */
.L_x_17566:
        /* <DEDUP_REMOVED lines=12> */
.L_x_17568:
[----:B------:R-:W-:Y:S05]  /*a380*/  BSYNC.RECONVERGENT B1 ;  /* 0x0000000000017941 */ /* 0x000fea0003800200 */
.L_x_17567:
        /* <DEDUP_REMOVED lines=57> */
.L_x_17565:
[----:B------:R-:W-:Y:S05]  /*a720*/  BSYNC.RECONVERGENT B0 ;  /* 0x0000000000007941 */ /* 0x000fea0003800200 */
.L_x_17564:
[----:B------:R-:W-:Y:S01]  /*a730*/  I2FP.F32.U32 R31, R31 ;  /* 0x0000001f001f7245 */ /* 0x000fe20000201000 */
[----:B------:R-:W-:Y:S01]  /*a740*/  HADD2.F32 R30, -RZ, R19.H1_H1 ;  /* 0x30000013ff1e7230 */ /* 0x000fe20000004100 */
[----:B------:R-:W-:Y:S01]  /*a750*/  ISETP.NE.AND P6, PT, R32, 0x1, PT ;  /* 0x000000012000780c */ /* 0x000fe20003fc5270 */
[----:B------:R-:W-:Y:S02]  /*a760*/  BSSY.RECONVERGENT B0, `(.L_x_17569) ;  /* 0x0000059000007945 */ /* 0x000fe40003800200 */
        /* <DEDUP_REMOVED lines=16> */
.L_x_17571:
        /* <DEDUP_REMOVED lines=14> */
.L_x_17573:
[----:B------:R-:W-:Y:S05]  /*a950*/  BSYNC.RECONVERGENT B1 ;  /* 0x0000000000017941 */ /* 0x000fea0003800200 */
.L_x_17572:
        /* <DEDUP_REMOVED lines=25> */
[----:B------:R-:W-:-:S04]  /*aaf0*/  IMAD.WIDE.U32 R22, R23, -0x326172a9, RZ ;  /* 0xcd9e8d5717167825 */ /* 0x000fc800078e00ff */
[----:B------:R-:W-:Y:S01]  /*ab00*/  IMAD.WIDE.U32 R32, R32, -0x2daee0ad, RZ ;  /* 0xd2511f5320207825 */ /* 0x000fe200078e00ff */
[----:B------:R-:W-:Y:S01]  /*ab10*/  LOP3.LUT R31, R34, UR15, R23, 0x96, !PT ;  /* 0x0000000f221f7c12 */ /* 0x000fe2000f8e9617 */
[----:B------:R-:W-:-:S06]  /*ab20*/  UIADD3 UR15, UPT, UPT, UR5, -0x56f99767, URZ ;  /* 0xa9066899050f7890 */ /* 0x000fcc000fffe0ff */
        /* <DEDUP_REMOVED lines=28> */
.L_x_17570:
[----:B------:R-:W-:Y:S05]  /*acf0*/  BSYNC.RECONVERGENT B0 ;  /* 0x0000000000007941 */ /* 0x000fea0003800200 */
.L_x_17569:
        /* <DEDUP_REMOVED lines=11> */
[----:B------:R-:W-:-:S05]  /*adb0*/  @P1 HADD2.F32 R22, -RZ, R39.H1_H1 ;  /* 0x30000027ff161230 */ /* 0x000fca0000004100 */
[--C-:B------:R-:W-:Y:S01]  /*adc0*/  @P1 FADD.FTZ R151, R22, R19.reuse ;  /* 0x0000001316971221 */ /* 0x100fe20000010000 */
[----:B------:R-:W-:-:S05]  /*add0*/  @!P1 IMAD.MOV.U32 R151, RZ, RZ, R19 ;  /* 0x000000ffff979224 */ /* 0x000fca00078e0013 */
[----:B------:R-:W-:-:S04]  /*ade0*/  F2FP.F16.F32.PACK_AB R19, RZ, R151 ;  /* 0x00000097ff13723e */ /* 0x000fc800000000ff */
[----:B------:R-:W-:-:S07]  /*adf0*/  PRMT R19, R20, 0x5410, R19 ;  /* 0x0000541014137816 */ /* 0x000fce0000000013 */
.L_x_17493:
[----:B------:R-:W0:Y:S01]  /*ae00*/  LDC.64 R242, c[0x0][0x3a8] ;  /* 0x0000ea00fff27b82 */ /* 0x000e220000000a00 */
[----:B------:R-:W-:Y:S02]  /*ae10*/  SEL R15, RZ, 0x1000000, !P5 ;  /* 0x01000000ff0f7807 */ /* 0x000fe40006800000 */
[----:B------:R-:W-:Y:S02]  /*ae20*/  SEL R22, RZ, 0x10000, !P4 ;  /* 0x00010000ff167807 */ /* 0x000fe40006000000 */
[----:B------:R-:W-:Y:S02]  /*ae30*/  SEL R25, RZ, 0x100, !P0 ;  /* 0x00000100ff197807 */ /* 0x000fe40004000000 */
[C---:B------:R-:W-:Y:S01]  /*ae40*/  LOP3.LUT P5, RZ, R6.reuse, 0x4, RZ, 0xc0, !PT ;  /* 0x0000000406ff7812 */ /* 0x040fe200078ac0ff */
[----:B------:R-:W1:Y:S01]  /*ae50*/  LDC.64 R186, c[0x0][0x3b0] ;  /* 0x0000ec00ffba7b82 */ /* 0x000e620000000a00 */
[----:B------:R-:W-:Y:S02]  /*ae60*/  LOP3.LUT P4, RZ, R6, 0x2, RZ, 0xc0, !PT ;  /* 0x0000000206ff7812 */ /* 0x000fe4000788c0ff */
[----:B------:R-:W-:-:S02]  /*ae70*/  ISETP.NE.U32.AND P0, PT, R26, RZ, PT ;  /* 0x000000ff1a00720c */ /* 0x000fc40003f05070 */
[----:B------:R-:W-:Y:S02]  /*ae80*/  LOP3.LUT R25, R25, R15, R22, 0xfe, !PT ;  /* 0x0000000f19197212 */ /* 0x000fe400078efe16 */
[----:B------:R-:W-:Y:S02]  /*ae90*/  LOP3.LUT P6, RZ, R6, 0x8, RZ, 0xc0, !PT ;  /* 0x0000000806ff7812 */ /* 0x000fe400078cc0ff */
[----:B------:R-:W-:Y:S02]  /*aea0*/  ISETP.NE.AND.EX P0, PT, R27, RZ, PT, P0 ;  /* 0x000000ff1b00720c */ /* 0x000fe40003f05300 */
        /* <DEDUP_REMOVED lines=34> */
.L_x_17574:
[----:B-12---:R-:W1:Y:S01]  /*b0d0*/  @P1 LDC.64 R20, c[0x0][0x3a0] ;  /* 0x0000e800ff141b82 */ /* 0x006e620000000a00 */
[----:B------:R-:W-:-:S05]  /*b0e0*/  IADD3 R16, PT, PT, R145, 0x20, RZ ;  /* 0x0000002091107810 */ /* 0x000fca0007ffe0ff */
[----:B0-----:R-:W-:-:S05]  /*b0f0*/  @P0 IMAD.WIDE.U32 R18, R16, 0x10, R18 ;  /* 0x0000001010120825 */ /* 0x001fca00078e0012 */
[----:B------:R1:W5:Y:S02]  /*b100*/  @P0 LDG.E.128 R40, desc[UR6][R18.64] ;  /* 0x0000000612280981 */ /* 0x000364000c1e1d00 */
[----:B-1----:R-:W-:-:S05]  /*b110*/  @P1 IMAD.WIDE.U32 R18, R16, 0x10, R20 ;  /* 0x0000001010121825 */ /* 0x002fca00078e0014 */
[----:B------:R0:W5:Y:S02]  /*b120*/  @P1 LDG.E.128 R36, desc[UR6][R18.64] ;  /* 0x0000000612241981 */ /* 0x000164000c1e1d00 */
        /* <DEDUP_REMOVED lines=19> */
.L_x_17578:
        /* <DEDUP_REMOVED lines=13> */
.L_x_17580:
[----:B------:R-:W-:Y:S05]  /*b330*/  BSYNC.RECONVERGENT B1 ;  /* 0x0000000000017941 */ /* 0x000fea0003800200 */
.L_x_17579:
        /* <DEDUP_REMOVED lines=60> */
.L_x_17577:
[----:B------:R-:W-:Y:S05]  /*b700*/  BSYNC.RECONVERGENT B0 ;  /* 0x0000000000007941 */ /* 0x000fea0003800200 */
.L_x_17576:
[----:B------:R-:W-:Y:S01]  /*b710*/  I2FP.F32.U32 R7, R7 ;  /* 0x0000000700077245 */ /* 0x000fe20000201000 */
[----:B-----5:R-:W-:Y:S01]  /*b720*/  HADD2.F32 R8, -RZ, R20.H0_H0 ;  /* 0x20000014ff087230 */ /* 0x020fe20000004100 */
        /* <DEDUP_REMOVED lines=20> */
.L_x_17583:
        /* <DEDUP_REMOVED lines=13> */
.L_x_17585:
[----:B------:R-:W-:Y:S05]  /*b940*/  BSYNC.RECONVERGENT B1 ;  /* 0x0000000000017941 */ /* 0x000fea0003800200 */
.L_x_17584:
        /* <DEDUP_REMOVED lines=61> */
.L_x_17582:
[----:B------:R-:W-:Y:S05]  /*bd20*/  BSYNC.RECONVERGENT B0 ;  /* 0x0000000000007941 */ /* 0x000fea0003800200 */
.L_x_17581:
        /* <DEDUP_REMOVED lines=25> */
.L_x_17588:
        /* <DEDUP_REMOVED lines=13> */
.L_x_17590:
[----:B------:R-:W-:Y:S05]  /*bf90*/  BSYNC.RECONVERGENT B1 ;  /* 0x0000000000017941 */ /* 0x000fea0003800200 */
.L_x_17589:
        /* <DEDUP_REMOVED lines=61> */
.L_x_17587:
[----:B------:R-:W-:Y:S05]  /*c370*/  BSYNC.RECONVERGENT B0 ;  /* 0x0000000000007941 */ /* 0x000fea0003800200 */
.L_x_17586:
        /* <DEDUP_REMOVED lines=22> */
.L_x_17593:
        /* <DEDUP_REMOVED lines=13> */
.L_x_17595:
[----:B------:R-:W-:Y:S05]  /*c5b0*/  BSYNC.RECONVERGENT B1 ;  /* 0x0000000000017941 */ /* 0x000fea0003800200 */
.L_x_17594:
[----:B------:R-:W-:Y:S01]  /*c5c0*/  LOP3.LUT R8, R5, UR5, R11, 0x96, !PT ;  /* 0x0000000505087c12 */ /* 0x000fe2000f8e960b */
[----:B0-----:R-:W-:Y:S01]  /*c5d0*/  IMAD.WIDE.U32 R18, R0, -0x326172a9, RZ ;  /* 0xcd9e8d5700127825 */ /* 0x001fe200078e00ff */
        /* <DEDUP_REMOVED lines=59> */
.L_x_17592:
[----:B------:R-:W-:Y:S05]  /*c990*/  BSYNC.RECONVERGENT B0 ;  /* 0x0000000000007941 */ /* 0x000fea0003800200 */
.L_x_17591:
        /* <DEDUP_REMOVED lines=11> */
[----:B------:R-:W-:Y:S01]  /*ca50*/  FADD.FTZ R12, R12, R9 ;  /* 0x000000090c0c7221 */ /* 0x000fe20000010000 */
[----:B------:R-:W-:-:S03]  /*ca60*/  IMAD.MOV.U32 R9, RZ, RZ, R184 ;  /* 0x000000ffff097224 */ /* 0x000fc600078e00b8 */
[----:B------:R-:W-:Y:S01]  /*ca70*/  @P1 FADD.FTZ R147, R147, R12 ;  /* 0x0000000c93931221 */ /* 0x000fe20000010000 */
[----:B------:R-:W-:-:S04]  /*ca80*/  @!P1 MOV R147, R12 ;  /* 0x0000000c00939202 */ /* 0x000fc80000000f00 */
[----:B0-----:R-:W-:Y:S01]  /*ca90*/  F2FP.F16.F32.PACK_AB R18, RZ, R147 ;  /* 0x00000093ff12723e */ /* 0x001fe200000000ff */
        /* <DEDUP_REMOVED lines=9> */
.L_x_17598:
        /* <DEDUP_REMOVED lines=12> */
.L_x_17600:
[----:B------:R-:W-:Y:S05]  /*cbf0*/  BSYNC.RECONVERGENT B1 ;  /* 0x0000000000017941 */ /* 0x000fea0003800200 */
.L_x_17599:
        /* <DEDUP_REMOVED lines=62> */
.L_x_17597:
[----:B------:R-:W-:Y:S05]  /*cfe0*/  BSYNC.RECONVERGENT B0 ;  /* 0x0000000000007941 */ /* 0x000fea0003800200 */
.L_x_17596:
[----:B------:R-:W-:Y:S01]  /*cff0*/  I2FP.F32.U32 R9, R9 ;  /* 0x0000000900097245 */ /* 0x000fe20000201000 */
[----:B------:R-:W-:Y:S01]  /*d000*/  HADD2.F32 R10, -RZ, R21.H0_H0 ;  /* 0x20000015ff0a7230 */ /* 0x000fe20000004100 */
[----:B------:R-:W-:Y:S01]  /*d010*/  ISETP.NE.AND P3, PT, R13, 0x1, PT ;  /* 0x000000010d00780c */ /* 0x000fe20003f65270 */
[----:B------:R-:W-:Y:S01]  /*d020*/  BSSY.RECONVERGENT B0, `(.L_x_17601) ;  /* 0x000005e000007945 */ /* 0x000fe20003800200 */
[----:B------:R-:W-:Y:S01]  /*d030*/  LOP3.LUT R6, R6, 0xfffffffb, RZ, 0xc0, !PT ;  /* 0xfffffffb06067812 */ /* 0x000fe200078ec0ff */
[----:B------:R-:W-:Y:S01]  /*d040*/  FFMA.FTZ R9, R9, R240, 1.1641532182693481445e-10 ;  /* 0x2f00000009097423 */ /* 0x000fe200000100f0 */
[----:B------:R-:W-:Y:S02]  /*d050*/  HFMA2 R12, -RZ, RZ, 0, 1.1920928955078125e-07 ;  /* 0x00000002ff0c7431 */ /* 0x000fe400000001ff */
        /* <DEDUP_REMOVED lines=15> */
.L_x_17603:
        /* <DEDUP_REMOVED lines=12> */
.L_x_17605:
[----:B------:R-:W-:Y:S05]  /*d210*/  BSYNC.RECONVERGENT B1 ;  /* 0x0000000000017941 */ /* 0x000fea0003800200 */
.L_x_17604:
        /* <DEDUP_REMOVED lines=62> */
.L_x_17602:
[----:B------:R-:W-:Y:S05]  /*d600*/  BSYNC.RECONVERGENT B0 ;  /* 0x0000000000007941 */ /* 0x000fea0003800200 */
.L_x_17601:
        /* <DEDUP_REMOVED lines=25> */
.L_x_17608:
        /* <DEDUP_REMOVED lines=12> */
.L_x_17610:
[----:B------:R-:W-:Y:S05]  /*d860*/  BSYNC.RECONVERGENT B1 ;  /* 0x0000000000017941 */ /* 0x000fea0003800200 */
.L_x_17609:
        /* <DEDUP_REMOVED lines=62> */
.L_x_17607:
[----:B------:R-:W-:Y:S05]  /*dc50*/  BSYNC.RECONVERGENT B0 ;  /* 0x0000000000007941 */ /* 0x000fea0003800200 */
.L_x_17606:
        /* <DEDUP_REMOVED lines=22> */
.L_x_17613:
        /* <DEDUP_REMOVED lines=12> */
.L_x_17615:
[----:B------:R-:W-:Y:S05]  /*de80*/  BSYNC.RECONVERGENT B1 ;  /* 0x0000000000017941 */ /* 0x000fea0003800200 */
.L_x_17614:
        /* <DEDUP_REMOVED lines=61> */
[----:B------:R-:W-:-:S07]  /*e260*/  HFMA2 R12, -RZ, RZ, 0, 0 ;  /* 0x00000000ff0c7431 */ /* 0x000fce00000001ff */
.L_x_17612:
[----:B------:R-:W-:Y:S05]  /*e270*/  BSYNC.RECONVERGENT B0 ;  /* 0x0000000000007941 */ /* 0x000fea0003800200 */
.L_x_17611:
[----:B------:R-:W-:Y:S01]  /*e280*/  I2FP.F32.U32 R11, R11 ;  /* 0x0000000b000b7245 */ /* 0x000fe20000201000 */
[----:B------:R-:W-:Y:S01]  /*e290*/  HADD2.F32 R20, -RZ, R41.H1_H1 ;  /* 0x30000029ff147230 */ /* 0x000fe20000004100 */
[----:B------:R-:W-:Y:S01]  /*e2a0*/  BSSY.RECONVERGENT B0, `(.L_x_17616) ;  /* 0x0000062000007945 */ /* 0x000fe20003800200 */
[----:B------:R-:W-:Y:S02]  /*e2b0*/  @P1 HADD2.F32 R149, -RZ, R37.H1_H1 ;  /* 0x30000025ff951230 */ /* 0x000fe40000004100 */
[----:B------:R-:W-:Y:S01]  /*e2c0*/  FFMA.FTZ R11, R11, R240, 1.1641532182693481445e-10 ;  /* 0x2f0000000b0b7423 */ /* 0x000fe200000100f0 */
[----:B------:R-:W-:-:S04]  /*e2d0*/  IMAD.MOV.U32 R13, RZ, RZ, 0x2 ;  /* 0x00000002ff0d7424 */ /* 0x000fc800078e00ff */
[----:B------:R-:W-:Y:S01]  /*e2e0*/  FSETP.GTU.FTZ.AND P2, PT, R11, R182, PT ;  /* 0x000000b60b00720b */ /* 0x000fe20003f5c000 */
[----:B------:R-:W-:-:S05]  /*e2f0*/  FMUL.FTZ R11, R20, R177 ;  /* 0x000000b1140b7220 */ /* 0x000fca0000410000 */
[----:B------:R-:W-:-:S05]  /*e300*/  FSEL R11, R11, RZ, !P2 ;  /* 0x000000ff0b0b7208 */ /* 0x000fca0005000000 */
[----:B------:R-:W-:Y:S01]  /*e310*/  FADD.FTZ R10, R10, R11 ;  /* 0x0000000b0a0a7221 */ /* 0x000fe20000010000 */
[----:B------:R-:W-:-:S03]  /*e320*/  MOV R11, R184 ;  /* 0x000000b8000b7202 */ /* 0x000fc60000000f00 */
        /* <DEDUP_REMOVED lines=14> */
.L_x_17618:
        /* <DEDUP_REMOVED lines=12> */
.L_x_17620:
[----:B------:R-:W-:Y:S05]  /*e4d0*/  BSYNC.RECONVERGENT B1 ;  /* 0x0000000000017941 */ /* 0x000fea0003800200 */
.L_x_17619:
        /* <DEDUP_REMOVED lines=62> */
.L_x_17617:
[----:B------:R-:W-:Y:S05]  /*e8c0*/  BSYNC.RECONVERGENT B0 ;  /* 0x0000000000007941 */ /* 0x000fea0003800200 */
.L_x_17616:
[----:B------:R-:W-:Y:S01]  /*e8d0*/  I2FP.F32.U32 R11, R11 ;  /* 0x0000000b000b7245 */ /* 0x000fe20000201000 */
[----:B------:R-:W-:Y:S01]  /*e8e0*/  HADD2.F32 R12, -RZ, R22.H0_H0 ;  /* 0x20000016ff0c7230 */ /* 0x000fe20000004100 */
[----:B------:R-:W-:Y:S01]  /*e8f0*/  ISETP.NE.AND P3, PT, R13, 0x1, PT ;  /* 0x000000010d00780c */ /* 0x000fe20003f65270 */
[----:B------:R-:W-:Y:S01]  /*e900*/  BSSY.RECONVERGENT B0, `(.L_x_17621) ;  /* 0x000005c000007945 */ /* 0x000fe20003800200 */
[----:B------:R-:W-:Y:S02]  /*e910*/  IMAD.MOV.U32 R19, RZ, RZ, R184 ;  /* 0x000000ffff137224 */ /* 0x000fe400078e00b8 */
[----:B------:R-:W-:-:S05]  /*e920*/  FFMA.FTZ R11, R11, R240, 1.1641532182693481445e-10 ;  /* 0x2f0000000b0b7423 */ /* 0x000fca00000100f0 */
[----:B------:R-:W-:Y:S01]  /*e930*/  FSETP.GTU.FTZ.AND P2, PT, R11, R182, PT ;  /* 0x000000b60b00720b */ /* 0x000fe20003f5c000 */
[----:B------:R-:W-:Y:S01]  /*e940*/  FMUL.FTZ R11, R12, R177 ;  /* 0x000000b10c0b7220 */ /* 0x000fe20000410000 */
[----:B------:R-:W-:-:S04]  /*e950*/  IMAD.MOV.U32 R12, RZ, RZ, 0x2 ;  /* 0x00000002ff0c7424 */ /* 0x000fc800078e00ff */
        /* <DEDUP_REMOVED lines=11> */
.L_x_17623:
        /* <DEDUP_REMOVED lines=12> */
.L_x_17625:
[----:B------:R-:W-:Y:S05]  /*ead0*/  BSYNC.RECONVERGENT B1 ;  /* 0x0000000000017941 */ /* 0x000fea0003800200 */
.L_x_17624:
        /* <DEDUP_REMOVED lines=62> */
.L_x_17622:
[----:B------:R-:W-:Y:S05]  /*eec0*/  BSYNC.RECONVERGENT B0 ;  /* 0x0000000000007941 */ /* 0x000fea0003800200 */
.L_x_17621:
        /* <DEDUP_REMOVED lines=14> */
[----:B------:R-:W-:Y:S01]  /*efb0*/  PRMT R11, R13, 0x7610, R11 ;  /* 0x000076100d0b7816 */ /* 0x000fe2000000000b */
        /* <DEDUP_REMOVED lines=11> */
.L_x_17628:
        /* <DEDUP_REMOVED lines=12> */
.L_x_17630:
[----:B------:R-:W-:Y:S05]  /*f130*/  BSYNC.RECONVERGENT B1 ;  /* 0x0000000000017941 */ /* 0x000fea0003800200 */
.L_x_17629:
        /* <DEDUP_REMOVED lines=62> */
.L_x_17627:
[----:B------:R-:W-:Y:S05]  /*f520*/  BSYNC.RECONVERGENT B0 ;  /* 0x0000000000007941 */ /* 0x000fea0003800200 */
.L_x_17626:
        /* <DEDUP_REMOVED lines=20> */
.L_x_17633:
        /* <DEDUP_REMOVED lines=12> */
.L_x_17635:
[----:B------:R-:W-:Y:S05]  /*f730*/  BSYNC.RECONVERGENT B1 ;  /* 0x0000000000017941 */ /* 0x000fea0003800200 */
.L_x_17634:
        /* <DEDUP_REMOVED lines=62> */
.L_x_17632:
[----:B------:R-:W-:Y:S05]  /*fb20*/  BSYNC.RECONVERGENT B0 ;  /* 0x0000000000007941 */ /* 0x000fea0003800200 */
.L_x_17631:
[----:B------:R-:W-:Y:S01]  /*fb30*/  I2FP.F32.U32 R13, R13 ;  /* 0x0000000d000d7245 */ /* 0x000fe20000201000 */
[----:B------:R-:W-:Y:S01]  /*fb40*/  HADD2.F32 R12, -RZ, R42.H1_H1 ;  /* 0x3000002aff0c7230 */ /* 0x000fe20000004100 */
        /* <DEDUP_REMOVED lines=10> */
[----:B------:R-:W-:-:S05]  /*fbf0*/  @P1 HADD2.F32 R22, -RZ, R38.H1_H1 ;  /* 0x30000026ff161230 */ /* 0x000fca0000004100 */
        /* <DEDUP_REMOVED lines=12> */
.L_x_17638:
        /* <DEDUP_REMOVED lines=12> */
.L_x_17640:
[----:B------:R-:W-:Y:S05]  /*fd80*/  BSYNC.RECONVERGENT B1 ;  /* 0x0000000000017941 */ /* 0x000fea0003800200 */
.L_x_17639:
        /* <DEDUP_REMOVED lines=62> */
.L_x_17637:
[----:B------:R-:W-:Y:S05]  /*10170*/  BSYNC.RECONVERGENT B0 ;  /* 0x0000000000007941 */ /* 0x000fea0003800200 */
.L_x_17636:
        /* <DEDUP_REMOVED lines=20> */
.L_x_17643:
        /* <DEDUP_REMOVED lines=12> */
.L_x_17645:
[----:B------:R-:W-:Y:S05]  /*10380*/  BSYNC.RECONVERGENT B1 ;  /* 0x0000000000017941 */ /* 0x000fea0003800200 */
.L_x_17644:
        /* <DEDUP_REMOVED lines=62> */
.L_x_17642:
[----:B------:R-:W-:Y:S05]  /*10770*/  BSYNC.RECONVERGENT B0 ;  /* 0x0000000000007941 */ /* 0x000fea0003800200 */
.L_x_17641:
        /* <DEDUP_REMOVED lines=26> */
.L_x_17648:
        /* <DEDUP_REMOVED lines=12> */
.L_x_17650:
[----:B------:R-:W-:Y:S05]  /*109e0*/  BSYNC.RECONVERGENT B1 ;  /* 0x0000000000017941 */ /* 0x000fea0003800200 */
.L_x_17649:
        /* <DEDUP_REMOVED lines=62> */
.L_x_17647:
[----:B------:R-:W-:Y:S05]  /*10dd0*/  BSYNC.RECONVERGENT B0 ;  /* 0x0000000000007941 */ /* 0x000fea0003800200 */
.L_x_17646:
        /* <DEDUP_REMOVED lines=20> */
.L_x_17653:
        /* <DEDUP_REMOVED lines=14> */
.L_x_17655:
[----:B------:R-:W-:Y:S05]  /*11000*/  BSYNC.RECONVERGENT B1 ;  /* 0x0000000000017941 */ /* 0x000fea0003800200 */
.L_x_17654:
        /* <DEDUP_REMOVED lines=62> */
.L_x_17652:
[----:B------:R-:W-:Y:S05]  /*113f0*/  BSYNC.RECONVERGENT B0 ;  /* 0x0000000000007941 */ /* 0x000fea0003800200 */
.L_x_17651:
[----:B------:R-:W-:Y:S01]  /*11400*/  I2FP.F32.U32 R24, R27 ;  /* 0x0000001b00187245 */ /* 0x000fe20000201000 */
[----:B------:R-:W-:Y:S01]  /*11410*/  @P1 HADD2.F32 R35, -RZ, R39.H1_H1 ;  /* 0x30000027ff231230 */ /* 0x000fe20000004100 */
        /* <DEDUP_REMOVED lines=16> */
.L_x_17575:
        /* <DEDUP_REMOVED lines=16> */
.L_x_17659:
        /* <DEDUP_REMOVED lines=12> */
.L_x_17661:
[----:B------:R-:W-:Y:S05]  /*116e0*/  BSYNC.RECONVERGENT B1 ;  /* 0x0000000000017941 */ /* 0x000fea0003800200 */
.L_x_17660:
        /* <DEDUP_REMOVED lines=62> */
.L_x_17658:
[----:B------:R-:W-:Y:S05]  /*11ad0*/  BSYNC.RECONVERGENT B0 ;  /* 0x0000000000007941 */ /* 0x000fea0003800200 */
.L_x_17657:
[----:B------:R-:W-:Y:S01]  /*11ae0*/  I2FP.F32.U32 R15, R15 ;  /* 0x0000000f000f7245 */ /* 0x000fe20000201000 */
[----:B-----5:R-:W-:Y:S01]  /*11af0*/  HADD2.F32 R24, -RZ, R20.H0_H0 ;  /* 0x20000014ff187230 */ /* 0x020fe20000004100 */
[----:B------:R-:W-:Y:S01]  /*11b00*/  ISETP.NE.AND P3, PT, R18, 0x1, PT ;  /* 0x000000011200780c */ /* 0x000fe20003f65270 */
[----:B------:R-:W-:Y:S01]  /*11b10*/  BSSY.RECONVERGENT B0, `(.L_x_17662) ;  /* 0x0000061000007945 */ /* 0x000fe20003800200 */
[----:B------:R-:W-:Y:S01]  /*11b20*/  LOP3.LUT R6, R6, 0xffffffef, RZ, 0xc0, !PT ;  /* 0xffffffef06067812 */ /* 0x000fe200078ec0ff */
[----:B------:R-:W-:Y:S01]  /*11b30*/  FFMA.FTZ R15, R15, R240, 1.1641532182693481445e-10 ;  /* 0x2f0000000f0f7423 */ /* 0x000fe200000100f0 */
[----:B------:R-:W-:Y:S01]  /*11b40*/  FMUL.FTZ R24, R24, R177 ;  /* 0x000000b118187220 */ /* 0x000fe20000410000 */
[----:B------:R-:W-:-:S03]  /*11b50*/  IMAD.MOV.U32 R19, RZ, RZ, R184 ;  /* 0x000000ffff137224 */ /* 0x000fc600078e00b8 */
[----:B------:R-:W-:Y:S01]  /*11b60*/  FSETP.GTU.FTZ.AND P2, PT, R15, R182, PT ;  /* 0x000000b60f00720b */ /* 0x000fe20003f5c000 */
[----:B------:R-:W-:-:S03]  /*11b70*/  @P1 HADD2.F32 R15, -RZ, R36.H0_H0 ;  /* 0x20000024ff0f1230 */ /* 0x000fc60000004100 */
[----:B------:R-:W-:Y:S01]  /*11b80*/  FSEL R146, R24, RZ, !P2 ;  /* 0x000000ff18927208 */ /* 0x000fe20005000000 */
[----:B------:R-:W-:Y:S01]  /*11b90*/  HFMA2 R24, -RZ, RZ, 0, 1.1920928955078125e-07 ;  /* 0x00000002ff187431 */ /* 0x000fe200000001ff */
        /* <DEDUP_REMOVED lines=13> */
.L_x_17664:
        /* <DEDUP_REMOVED lines=12> */
.L_x_17666:
[----:B------:R-:W-:Y:S05]  /*11d30*/  BSYNC.RECONVERGENT B1 ;  /* 0x0000000000017941 */ /* 0x000fea0003800200 */
.L_x_17665:
        /* <DEDUP_REMOVED lines=62> */
.L_x_17663:
[----:B------:R-:W-:Y:S05]  /*12120*/  BSYNC.RECONVERGENT B0 ;  /* 0x0000000000007941 */ /* 0x000fea0003800200 */
.L_x_17662:
[----:B------:R-:W-:Y:S01]  /*12130*/  I2FP.F32.U32 R19, R19 ;  /* 0x0000001300137245 */ /* 0x000fe20000201000 */
[----:B------:R-:W-:Y:S01]  /*12140*/  HADD2.F32 R20, -RZ, R20.H1_H1 ;  /* 0x30000014ff147230 */ /* 0x000fe20000004100 */
[----:B------:R-:W-:Y:S01]  /*12150*/  ISETP.NE.AND P3, PT, R24, 0x1, PT ;  /* 0x000000011800780c */ /* 0x000fe20003f65270 */
[----:B------:R-:W-:Y:S01]  /*12160*/  @P1 HADD2.F32 R18, -RZ, R36.H1_H1 ;  /* 0x30000024ff121230 */ /* 0x000fe20000004100 */
[----:B------:R-:W-:Y:S01]  /*12170*/  LOP3.LUT R6, R6, 0xfffffff7, RZ, 0xc0, !PT ;  /* 0xfffffff706067812 */ /* 0x000fe200078ec0ff */
[----:B------:R-:W-:Y:S01]  /*12180*/  FFMA.FTZ R19, R19, R240, 1.1641532182693481445e-10 ;  /* 0x2f00000013137423 */ /* 0x000fe200000100f0 */
[----:B------:R-:W-:Y:S01]  /*12190*/  FMUL.FTZ R20, R20, R177 ;  /* 0x000000b114147220 */ /* 0x000fe20000410000 */
[----:B------:R-:W-:Y:S03]  /*121a0*/  BSSY.RECONVERGENT B0, `(.L_x_17667) ;  /* 0x000005d000007945 */ /* 0x000fe60003800200 */
[----:B------:R-:W-:-:S02]  /*121b0*/  FSETP.GTU.FTZ.AND P2, PT, R19, R182, PT ;  /* 0x000000b61300720b */ /* 0x000fc40003f5c000 */
[----:B------:R-:W-:Y:S02]  /*121c0*/  MOV R19, R184 ;  /* 0x000000b800137202 */ /* 0x000fe40000000f00 */
        /* <DEDUP_REMOVED lines=15> */
.L_x_17669:
        /* <DEDUP_REMOVED lines=12> */
.L_x_17671:
[----:B------:R-:W-:Y:S05]  /*12380*/  BSYNC.RECONVERGENT B1 ;  /* 0x0000000000017941 */ /* 0x000fea0003800200 */
.L_x_17670:
        /* <DEDUP_REMOVED lines=62> */
.L_x_17668:
[----:B------:R-:W-:Y:S05]  /*12770*/  BSYNC.RECONVERGENT B0 ;  /* 0x0000000000007941 */ /* 0x000fea0003800200 */
.L_x_17667:
[----:B------:R-:W-:Y:S01]  /*12780*/  I2FP.F32.U32 R19, R19 ;  /* 0x0000001300137245 */ /* 0x000fe20000201000 */
[----:B------:R-:W-:Y:S01]  /*12790*/  HADD2.F32 R24, -RZ, R21.H0_H0 ;  /* 0x20000015ff187230 */ /* 0x000fe20000004100 */
        /* <DEDUP_REMOVED lines=23> */
.L_x_17674:
        /* <DEDUP_REMOVED lines=12> */
.L_x_17676:
[----:B------:R-:W-:Y:S05]  /*129d0*/  BSYNC.RECONVERGENT B1 ;  /* 0x0000000000017941 */ /* 0x000fea0003800200 */
.L_x_17675:
        /* <DEDUP_REMOVED lines=62> */
.L_x_17673:
[----:B------:R-:W-:Y:S05]  /*12dc0*/  BSYNC.RECONVERGENT B0 ;  /* 0x0000000000007941 */ /* 0x000fea0003800200 */
.L_x_17672:
[----:B------:R-:W-:Y:S01]  /*12dd0*/  I2FP.F32.U32 R25, R25 ;  /* 0x0000001900197245 */ /* 0x000fe20000201000 */
[----:B------:R-:W-:Y:S01]  /*12de0*/  HADD2.F32 R20, -RZ, R21.H1_H1 ;  /* 0x30000015ff147230 */ /* 0x000fe20000004100 */
[----:B------:R-:W-:Y:S01]  /*12df0*/  ISETP.NE.AND P2, PT, R24, 0x1, PT ;  /* 0x000000011800780c */ /* 0x000fe20003f45270 */
[----:B------:R-:W-:Y:S01]  /*12e00*/  BSSY.RECONVERGENT B0, `(.L_x_17677) ;  /* 0x0000061000007945 */ /* 0x000fe20003800200 */
[----:B------:R-:W-:Y:S01]  /*12e10*/  LOP3.LUT R6, R6, 0xfffffffd, RZ, 0xc0, !PT ;  /* 0xfffffffd06067812 */ /* 0x000fe200078ec0ff */
[----:B------:R-:W-:Y:S01]  /*12e20*/  FFMA.FTZ R25, R25, R240, 1.1641532182693481445e-10 ;  /* 0x2f00000019197423 */ /* 0x000fe200000100f0 */
[----:B------:R-:W-:-:S04]  /*12e30*/  FMUL.FTZ R20, R20, R177 ;  /* 0x000000b114147220 */ /* 0x000fc80000410000 */
[----:B------:R-:W-:Y:S01]  /*12e40*/  FSETP.GTU.FTZ.AND P3, PT, R25, R182, PT ;  /* 0x000000b61900720b */ /* 0x000fe20003f7c000 */
[----:B------:R-:W-:-:S03]  /*12e50*/  HFMA2 R25, -RZ, RZ, 0, 1.1920928955078125e-07 ;  /* 0x00000002ff197431 */ /* 0x000fc600000001ff */
        /* <DEDUP_REMOVED lines=16> */
.L_x_17679:
        /* <DEDUP_REMOVED lines=12> */
.L_x_17681:
[----:B------:R-:W-:Y:S05]  /*13020*/  BSYNC.RECONVERGENT B1 ;  /* 0x0000000000017941 */ /* 0x000fea0003800200 */
.L_x_17680:
        /* <DEDUP_REMOVED lines=62> */
.L_x_17678:
[----:B------:R-:W-:Y:S05]  /*13410*/  BSYNC.RECONVERGENT B0 ;  /* 0x0000000000007941 */ /* 0x000fea0003800200 */
.L_x_17677:
        /* <DEDUP_REMOVED lines=23> */
.L_x_17684:
        /* <DEDUP_REMOVED lines=12> */
.L_x_17686:
[----:B------:R-:W-:Y:S05]  /*13650*/  BSYNC.RECONVERGENT B1 ;  /* 0x0000000000017941 */ /* 0x000fea0003800200 */
.L_x_17685:
        /* <DEDUP_REMOVED lines=62> */
.L_x_17683:
[----:B------:R-:W-:Y:S05]  /*13a40*/  BSYNC.RECONVERGENT B0 ;  /* 0x0000000000007941 */ /* 0x000fea0003800200 */
.L_x_17682:
        /* <DEDUP_REMOVED lines=23> */
.L_x_17689:
        /* <DEDUP_REMOVED lines=12> */
.L_x_17691:
[----:B------:R-:W-:Y:S05]  /*13c80*/  BSYNC.RECONVERGENT B1 ;  /* 0x0000000000017941 */ /* 0x000fea0003800200 */
.L_x_17690:
        /* <DEDUP_REMOVED lines=62> */
.L_x_17688:
[----:B------:R-:W-:Y:S05]  /*14070*/  BSYNC.RECONVERGENT B0 ;  /* 0x0000000000007941 */ /* 0x000fea0003800200 */
.L_x_17687:
        /* <DEDUP_REMOVED lines=23> */
.L_x_17694:
        /* <DEDUP_REMOVED lines=12> */
.L_x_17696:
[----:B------:R-:W-:Y:S05]  /*142b0*/  BSYNC.RECONVERGENT B1 ;  /* 0x0000000000017941 */ /* 0x000fea0003800200 */
.L_x_17695:
        /* <DEDUP_REMOVED lines=62> */
.L_x_17693:
[----:B------:R-:W-:Y:S05]  /*146a0*/  BSYNC.RECONVERGENT B0 ;  /* 0x0000000000007941 */ /* 0x000fea0003800200 */
.L_x_17692:
        /* <DEDUP_REMOVED lines=14> */
.L_x_17656:
        /* <DEDUP_REMOVED lines=15> */
[----:B0-----:R-:W-:Y:S01]  /*14880*/  IMAD.WIDE.U32 R20, R16, 0x8, R186 ;  /* 0x0000000810147825 */ /* 0x001fe200078e00ba */
[----:B------:R-:W-:Y:S02]  /*14890*/  SEL R18, RZ, 0x1, !P6 ;  /* 0x00000001ff127807 */ /* 0x000fe40007000000 */
[----:B------:R-:W-:Y:S02]  /*148a0*/  LOP3.LUT R19, R24, R25, RZ, 0xfc, !PT ;  /* 0x0000001918137212 */ /* 0x000fe400078efcff */
        /* <DEDUP_REMOVED lines=13> */
[----:B------:R-:W-:-:S04]  /*14980*/  LOP3.LUT R18, R15, 0xff00, R18, 0xf8, !PT ;  /* 0x0000ff000f127812 */ /* 0x000fc800078ef812 */
[----:B------:R-:W-:Y:S01]  /*14990*/  LOP3.LUT R15, R18, 0xff, R11, 0xf8, !PT ;  /* 0x000000ff120f7812 */ /* 0x000fe200078ef80b */
        /* <DEDUP_REMOVED lines=8> */
.L_x_17697:
[----:B01----:R-:W0:Y:S01]  /*14a20*/  @P1 LDC.64 R18, c[0x0][0x3a0] ;  /* 0x0000e800ff121b82 */ /* 0x003e220000000a00 */
[----:B------:R-:W-:-:S07]  /*14a30*/  IADD3 R15, PT, PT, R145, 0x40, RZ ;  /* 0x00000040910f7810 */ /* 0x000fce0007ffe0ff */
        /* <DEDUP_REMOVED lines=24> */
.L_x_17701:
        /* <DEDUP_REMOVED lines=12> */
.L_x_17703:
[----:B------:R-:W-:Y:S05]  /*14c80*/  BSYNC.RECONVERGENT B1 ;  /* 0x0000000000017941 */ /* 0x000fea0003800200 */
.L_x_17702:
        /* <DEDUP_REMOVED lines=62> */
.L_x_17700:
[----:B------:R-:W-:Y:S05]  /*15070*/  BSYNC.RECONVERGENT B0 ;  /* 0x0000000000007941 */ /* 0x000fea0003800200 */
.L_x_17699:
[----:B------:R-:W-:Y:S01]  /*15080*/  I2FP.F32.U32 R7, R7 ;  /* 0x0000000700077245 */ /* 0x000fe20000201000 */
[----:B-----5:R-:W-:Y:S01]  /*15090*/  HADD2.F32 R8, -RZ, R24.H0_H0 ;  /* 0x20000018ff087230 */ /* 0x020fe20000004100 */
[----:B------:R-:W-:Y:S01]  /*150a0*/  ISETP.NE.AND P3, PT, R9, 0x1, PT ;  /* 0x000000010900780c */ /* 0x000fe20003f65270 */
[----:B------:R-:W-:Y:S01]  /*150b0*/  BSSY.RECONVERGENT B0, `(.L_x_17704) ;  /* 0x000005e000007945 */ /* 0x000fe20003800200 */
[----:B------:R-:W-:Y:S01]  /*150c0*/  LOP3.LUT R6, R6, 0xffffffef, RZ, 0xc0, !PT ;  /* 0xffffffef06067812 */ /* 0x000fe200078ec0ff */
[----:B------:R-:W-:Y:S01]  /*150d0*/  FFMA.FTZ R7, R7, R240, 1.1641532182693481445e-10 ;  /* 0x2f00000007077423 */ /* 0x000fe200000100f0 */
[----:B------:R-:W-:-:S04]  /*150e0*/  IMAD.MOV.U32 R10, RZ, RZ, R184 ;  /* 0x000000ffff0a7224 */ /* 0x000fc800078e00b8 */
[----:B------:R-:W-:Y:S01]  /*150f0*/  FSETP.GTU.FTZ.AND P2, PT, R7, R182, PT ;  /* 0x000000b60700720b */ /* 0x000fe20003f5c000 */
[----:B------:R-:W-:Y:S01]  /*15100*/  FMUL.FTZ R7, R8, R177 ;  /* 0x000000b108077220 */ /* 0x000fe20000410000 */
[----:B------:R-:W-:Y:S02]  /*15110*/  HFMA2 R8, -RZ, RZ, 0, 1.1920928955078125e-07 ;  /* 0x00000002ff087431 */ /* 0x000fe400000001ff */
        /* <DEDUP_REMOVED lines=12> */
.L_x_17706:
        /* <DEDUP_REMOVED lines=12> */
.L_x_17708:
[----:B------:R-:W-:Y:S05]  /*152a0*/  BSYNC.RECONVERGENT B1 ;  /* 0x0000000000017941 */ /* 0x000fea0003800200 */
.L_x_17707:
        /* <DEDUP_REMOVED lines=62> */
.L_x_17705:
[----:B------:R-:W-:Y:S05]  /*15690*/  BSYNC.RECONVERGENT B0 ;  /* 0x0000000000007941 */ /* 0x000fea0003800200 */
.L_x_17704:
[----:B------:R-:W-:Y:S01]  /*156a0*/  I2FP.F32.U32 R9, R10 ;  /* 0x0000000a00097245 */ /* 0x000fe20000201000 */
[----:B------:R-:W-:Y:S01]  /*156b0*/  HADD2.F32 R10, -RZ, R40.H0_H0 ;  /* 0x20000028ff0a7230 */ /* 0x000fe20000004100 */
[----:B------:R-:W-:Y:S01]  /*156c0*/  ISETP.NE.AND P3, PT, R8, 0x1, PT ;  /* 0x000000010800780c */ /* 0x000fe20003f65270 */
[----:B------:R-:W-:Y:S02]  /*156d0*/  BSSY.RECONVERGENT B0, `(.L_x_17709) ;  /* 0x0000061000007945 */ /* 0x000fe40003800200 */
[----:B------:R-:W-:Y:S01]  /*156e0*/  FFMA.FTZ R9, R9, R240, 1.1641532182693481445e-10 ;  /* 0x2f00000009097423 */ /* 0x000fe200000100f0 */
[----:B------:R-:W-:-:S04]  /*156f0*/  FMUL.FTZ R10, R10, R177 ;  /* 0x000000b10a0a7220 */ /* 0x000fc80000410000 */
[----:B------:R-:W-:Y:S01]  /*15700*/  FSETP.GTU.FTZ.AND P2, PT, R9, R182, PT ;  /* 0x000000b60900720b */ /* 0x000fe20003f5c000 */
[----:B------:R-:W-:-:S03]  /*15710*/  IMAD.MOV.U32 R9, RZ, RZ, R184 ;  /* 0x000000ffff097224 */ /* 0x000fc600078e00b8 */
[----:B------:R-:W-:-:S05]  /*15720*/  FSEL R10, R10, RZ, !P2 ;  /* 0x000000ff0a0a7208 */ /* 0x000fca0005000000 */
[----:B------:R-:W-:Y:S01]  /*15730*/  FADD.FTZ R7, R7, R10 ;  /* 0x0000000a07077221 */ /* 0x000fe20000010000 */
[----:B------:R-:W-:-:S05]  /*15740*/  @P1 HADD2.F32 R10, -RZ, R36.H0_H0 ;  /* 0x20000024ff0a1230 */ /* 0x000fca0000004100 */
        /* <DEDUP_REMOVED lines=14> */
.L_x_17711:
        /* <DEDUP_REMOVED lines=12> */
.L_x_17713:
[----:B------:R-:W-:Y:S05]  /*158f0*/  BSYNC.RECONVERGENT B1 ;  /* 0x0000000000017941 */ /* 0x000fea0003800200 */
.L_x_17712:
        /* <DEDUP_REMOVED lines=62> */
.L_x_17710:
[----:B------:R-:W-:Y:S05]  /*15ce0*/  BSYNC.RECONVERGENT B0 ;  /* 0x0000000000007941 */ /* 0x000fea0003800200 */
.L_x_17709:
[----:B------:R-:W-:Y:S01]  /*15cf0*/  I2FP.F32.U32 R9, R9 ;  /* 0x0000000900097245 */ /* 0x000fe20000201000 */
[----:B------:R-:W-:Y:S01]  /*15d00*/  HADD2.F32 R24, -RZ, R24.H1_H1 ;  /* 0x30000018ff187230 */ /* 0x000fe20000004100 */
        /* <DEDUP_REMOVED lines=20> */
.L_x_17716:
        /* <DEDUP_REMOVED lines=12> */
.L_x_17718:
[----:B------:R-:W-:Y:S05]  /*15f10*/  BSYNC.RECONVERGENT B1 ;  /* 0x0000000000017941 */ /* 0x000fea0003800200 */
.L_x_17717:
        /* <DEDUP_REMOVED lines=61> */
[----:B------:R-:W-:-:S07]  /*162f0*/  MOV R184, R12 ;  /* 0x0000000c00b87202 */ /* 0x000fce0000000f00 */
.L_x_17715:
[----:B------:R-:W-:Y:S05]  /*16300*/  BSYNC.RECONVERGENT B0 ;  /* 0x0000000000007941 */ /* 0x000fea0003800200 */
.L_x_17714:
[----:B------:R-:W-:Y:S01]  /*16310*/  I2FP.F32.U32 R11, R11 ;  /* 0x0000000b000b7245 */ /* 0x000fe20000201000 */
[----:B------:R-:W-:Y:S01]  /*16320*/  HADD2.F32 R10, -RZ, R40.H1_H1 ;  /* 0x30000028ff0a7230 */ /* 0x000fe20000004100 */
[----:B------:R-:W-:Y:S01]  /*16330*/  ISETP.NE.AND P3, PT, R9, 0x1, PT ;  /* 0x000000010900780c */ /* 0x000fe20003f65270 */
[----:B------:R-:W-:Y:S01]  /*16340*/  @P1 HADD2.F32 R21, -RZ, R36.H1_H1 ;  /* 0x30000024ff151230 */ /* 0x000fe20000004100 */
        /* <DEDUP_REMOVED lines=21> */
.L_x_17721:
        /* <DEDUP_REMOVED lines=12> */
.L_x_17723:
[----:B------:R-:W-:Y:S05]  /*16560*/  BSYNC.RECONVERGENT B1 ;  /* 0x0000000000017941 */ /* 0x000fea0003800200 */
.L_x_17722:
        /* <DEDUP_REMOVED lines=62> */
.L_x_17720:
[----:B------:R-:W-:Y:S05]  /*16950*/  BSYNC.RECONVERGENT B0 ;  /* 0x0000000000007941 */ /* 0x000fea0003800200 */
.L_x_17719:
        /* <DEDUP_REMOVED lines=22> */
.L_x_17726:
        /* <DEDUP_REMOVED lines=12> */
.L_x_17728:
[----:B------:R-:W-:Y:S05]  /*16b80*/  BSYNC.RECONVERGENT B1 ;  /* 0x0000000000017941 */ /* 0x000fea0003800200 */
.L_x_17727:
        /* <DEDUP_REMOVED lines=62> */
.L_x_17725:
[----:B------:R-:W-:Y:S05]  /*16f70*/  BSYNC.RECONVERGENT B0 ;  /* 0x0000000000007941 */ /* 0x000fea0003800200 */
.L_x_17724:
        /* <DEDUP_REMOVED lines=10> */
[----:B------:R-:W-:Y:S01]  /*17020*/  FADD.FTZ R9, R9, R10 ;  /* 0x0000000a09097221 */ /* 0x000fe20000010000 */
[----:B------:R-:W-:-:S03]  /*17030*/  IMAD.MOV.U32 R10, RZ, RZ, 0x2 ;  /* 0x00000002ff0a7424 */ /* 0x000fc600078e00ff */
        /* <DEDUP_REMOVED lines=13> */
.L_x_17731:
        /* <DEDUP_REMOVED lines=12> */
.L_x_17733:
[----:B------:R-:W-:Y:S05]  /*171d0*/  BSYNC.RECONVERGENT B1 ;  /* 0x0000000000017941 */ /* 0x000fea0003800200 */
.L_x_17732:
        /* <DEDUP_REMOVED lines=62> */
.L_x_17730:
[----:B------:R-:W-:Y:S05]  /*175c0*/  BSYNC.RECONVERGENT B0 ;  /* 0x0000000000007941 */ /* 0x000fea0003800200 */
.L_x_17729:
[----:B------:R-:W-:Y:S01]  /*175d0*/  I2FP.F32.U32 R11, R13 ;  /* 0x0000000d000b7245 */ /* 0x000fe20000201000 */
[----:B------:R-:W-:Y:S01]  /*175e0*/  HADD2.F32 R12, -RZ, R25.H1_H1 ;  /* 0x30000019ff0c7230 */ /* 0x000fe20000004100 */
        /* <DEDUP_REMOVED lines=20> */
.L_x_17736:
        /* <DEDUP_REMOVED lines=12> */
.L_x_17738:
[----:B------:R-:W-:Y:S05]  /*177f0*/  BSYNC.RECONVERGENT B1 ;  /* 0x0000000000017941 */ /* 0x000fea0003800200 */
.L_x_17737:
        /* <DEDUP_REMOVED lines=62> */
.L_x_17735:
[----:B------:R-:W-:Y:S05]  /*17be0*/  BSYNC.RECONVERGENT B0 ;  /* 0x0000000000007941 */ /* 0x000fea0003800200 */
.L_x_17734:
        /* <DEDUP_REMOVED lines=9> */
[----:B------:R-:W-:Y:S01]  /*17c80*/  FADD.FTZ R10, R18, R10 ;  /* 0x0000000a120a7221 */ /* 0x000fe20000010000 */
[----:B------:R-:W-:-:S03]  /*17c90*/  IMAD.MOV.U32 R18, RZ, RZ, R184 ;  /* 0x000000ffff127224 */ /* 0x000fc600078e00b8 */
        /* <DEDUP_REMOVED lines=14> */
.L_x_17741:
        /* <DEDUP_REMOVED lines=12> */
.L_x_17743:
[----:B------:R-:W-:Y:S05]  /*17e40*/  BSYNC.RECONVERGENT B1 ;  /* 0x0000000000017941 */ /* 0x000fea0003800200 */
.L_x_17742:
        /* <DEDUP_REMOVED lines=62> */
.L_x_17740:
[----:B------:R-:W-:Y:S05]  /*18230*/  BSYNC.RECONVERGENT B0 ;  /* 0x0000000000007941 */ /* 0x000fea0003800200 */
.L_x_17739:
        /* <DEDUP_REMOVED lines=20> */
.L_x_17746:
        /* <DEDUP_REMOVED lines=12> */
.L_x_17748:
[----:B------:R-:W-:Y:S05]  /*18440*/  BSYNC.RECONVERGENT B1 ;  /* 0x0000000000017941 */ /* 0x000fea0003800200 */
.L_x_17747:
        /* <DEDUP_REMOVED lines=62> */
.L_x_17745:
[----:B------:R-:W-:Y:S05]  /*18830*/  BSYNC.RECONVERGENT B0 ;  /* 0x0000000000007941 */ /* 0x000fea0003800200 */
.L_x_17744:
        /* <DEDUP_REMOVED lines=25> */
.L_x_17751:
        /* <DEDUP_REMOVED lines=12> */
.L_x_17753:
[----:B------:R-:W-:Y:S05]  /*18a90*/  BSYNC.RECONVERGENT B1 ;  /* 0x0000000000017941 */ /* 0x000fea0003800200 */
.L_x_17752:
        /* <DEDUP_REMOVED lines=62> */
.L_x_17750:
[----:B------:R-:W-:Y:S05]  /*18e80*/  BSYNC.RECONVERGENT B0 ;  /* 0x0000000000007941 */ /* 0x000fea0003800200 */
.L_x_17749:
[----:B------:R-:W-:Y:S01]  /*18e90*/  I2FP.F32.U32 R13, R25 ;  /* 0x00000019000d7245 */ /* 0x000fe20000201000 */
[----:B------:R-:W-:Y:S01]  /*18ea0*/  HADD2.F32 R26, -RZ, R26.H1_H1 ;  /* 0x3000001aff1a7230 */ /* 0x000fe20000004100 */
[----:B------:R-:W-:Y:S01]  /*18eb0*/  ISETP.NE.AND P4, PT, R12, 0x1, PT ;  /* 0x000000010c00780c */ /* 0x000fe20003f85270 */
[----:B------:R-:W-:Y:S01]  /*18ec0*/  BSSY.RECONVERGENT B0, `(.L_x_17754) ;  /* 0x000005c000007945 */ /* 0x000fe20003800200 */
[----:B------:R-:W-:Y:S02]  /*18ed0*/  IMAD.MOV.U32 R25, RZ, RZ, R184 ;  /* 0x000000ffff197224 */ /* 0x000fe400078e00b8 */
[----:B------:R-:W-:Y:S01]  /*18ee0*/  FFMA.FTZ R13, R13, R240, 1.1641532182693481445e-10 ;  /* 0x2f0000000d0d7423 */ /* 0x000fe200000100f0 */
[----:B------:R-:W-:-:S04]  /*18ef0*/  FMUL.FTZ R26, R26, R177 ;  /* 0x000000b11a1a7220 */ /* 0x000fc80000410000 */
        /* <DEDUP_REMOVED lines=13> */
.L_x_17756:
        /* <DEDUP_REMOVED lines=12> */
.L_x_17758:
[----:B------:R-:W-:Y:S05]  /*19090*/  BSYNC.RECONVERGENT B1 ;  /* 0x0000000000017941 */ /* 0x000fea0003800200 */
.L_x_17757:
        /* <DEDUP_REMOVED lines=62> */
.L_x_17755:
[----:B------:R-:W-:Y:S05]  /*19480*/  BSYNC.RECONVERGENT B0 ;  /* 0x0000000000007941 */ /* 0x000fea0003800200 */
.L_x_17754:
[----:B------:R-:W-:Y:S01]  /*19490*/  I2FP.F32.U32 R12, R25 ;  /* 0x00000019000c7245 */ /* 0x000fe20000201000 */
[----:B------:R-:W-:Y:S01]  /*194a0*/  @P1 HADD2.F32 R24, -RZ, R38.H1_H1 ;  /* 0x30000026ff181230 */ /* 0x000fe20000004100 */
[----:B------:R-:W-:Y:S01]  /*194b0*/  BSSY.RECONVERGENT B0, `(.L_x_17759) ;  /* 0x0000062000007945 */ /* 0x000fe20003800200 */
[----:B------:R-:W-:Y:S02]  /*194c0*/  IMAD.MOV.U32 R31, RZ, RZ, 0x2 ;  /* 0x00000002ff1f7424 */ /* 0x000fe400078e00ff */
[----:B------:R-:W-:Y:S01]  /*194d0*/  FFMA.FTZ R12, R12, R240, 1.1641532182693481445e-10 ;  /* 0x2f0000000c0c7423 */ /* 0x000fe200000100f0 */
[----:B------:R-:W-:-:S04]  /*194e0*/  IMAD.MOV.U32 R25, RZ, RZ, R184 ;  /* 0x000000ffff197224 */ /* 0x000fc800078e00b8 */
[----:B------:R-:W-:Y:S01]  /*194f0*/  FSETP.GTU.FTZ.AND P4, PT, R12, R182, PT ;  /* 0x000000b60c00720b */ /* 0x000fe20003f9c000 */
[----:B------:R-:W-:-:S05]  /*19500*/  HADD2.F32 R12, -RZ, R42.H1_H1 ;  /* 0x3000002aff0c7230 */ /* 0x000fca0000004100 */
[----:B------:R-:W-:-:S05]  /*19510*/  FMUL.FTZ R12, R12, R177 ;  /* 0x000000b10c0c7220 */ /* 0x000fca0000410000 */
[----:B------:R-:W-:-:S05]  /*19520*/  FSEL R12, R12, RZ, !P4 ;  /* 0x000000ff0c0c7208 */ /* 0x000fca0006000000 */
        /* <DEDUP_REMOVED lines=15> */
.L_x_17761:
        /* <DEDUP_REMOVED lines=12> */
.L_x_17763:
[----:B------:R-:W-:Y:S05]  /*196e0*/  BSYNC.RECONVERGENT B1 ;  /* 0x0000000000017941 */ /* 0x000fea0003800200 */
.L_x_17762:
        /* <DEDUP_REMOVED lines=62> */
.L_x_17760:
[----:B------:R-:W-:Y:S05]  /*19ad0*/  BSYNC.RECONVERGENT B0 ;  /* 0x0000000000007941 */ /* 0x000fea0003800200 */
.L_x_17759:
        /* <DEDUP_REMOVED lines=20> */
.L_x_17766:
        /* <DEDUP_REMOVED lines=12> */
.L_x_17768:
[----:B------:R-:W-:Y:S05]  /*19ce0*/  BSYNC.RECONVERGENT B1 ;  /* 0x0000000000017941 */ /* 0x000fea0003800200 */
.L_x_17767:
        /* <DEDUP_REMOVED lines=62> */
.L_x_17765:
[----:B------:R-:W-:Y:S05]  /*1a0d0*/  BSYNC.RECONVERGENT B0 ;  /* 0x0000000000007941 */ /* 0x000fea0003800200 */
.L_x_17764:
        /* <DEDUP_REMOVED lines=25> */
.L_x_17771:
        /* <DEDUP_REMOVED lines=12> */
.L_x_17773:
[----:B------:R-:W-:Y:S05]  /*1a330*/  BSYNC.RECONVERGENT B1 ;  /* 0x0000000000017941 */ /* 0x000fea0003800200 */
.L_x_17772:
        /* <DEDUP_REMOVED lines=62> */
.L_x_17770:
[----:B------:R-:W-:Y:S05]  /*1a720*/  BSYNC.RECONVERGENT B0 ;  /* 0x0000000000007941 */ /* 0x000fea0003800200 */
.L_x_17769:
        /* <DEDUP_REMOVED lines=20> */
.L_x_17776:
        /* <DEDUP_REMOVED lines=15> */
.L_x_17778:
[----:B------:R-:W-:Y:S05]  /*1a960*/  BSYNC.RECONVERGENT B1 ;  /* 0x0000000000017941 */ /* 0x000fea0003800200 */
.L_x_17777:
        /* <DEDUP_REMOVED lines=62> */
.L_x_17775:
[----:B------:R-:W-:Y:S05]  /*1ad50*/  BSYNC.RECONVERGENT B0 ;  /* 0x0000000000007941 */ /* 0x000fea0003800200 */
.L_x_17774:
        /* <DEDUP_REMOVED lines=10> */
[----:B------:R-:W-:Y:S01]  /*1ae00*/  @P1 HADD2.F32 R26, -RZ, R39.H1_H1 ;  /* 0x30000027ff1a1230 */ /* 0x000fe20000004100 */
[----:B------:R-:W-:-:S04]  /*1ae10*/  SEL R141, RZ, 0x1, P6 ;  /* 0x00000001ff8d7807 */ /* 0x000fc80003000000 */
[--C-:B------:R-:W-:Y:S01]  /*1ae20*/  @P1 FADD.FTZ R26, R26, R27.reuse ;  /* 0x0000001b1a1a1221 */ /* 0x100fe20000010000 */
[----:B------:R-:W-:Y:S01]  /*1ae30*/  @!P1 IMAD.MOV.U32 R26, RZ, RZ, R27 ;  /* 0x000000ffff1a9224 */ /* 0x000fe200078e001b */
[----:B------:R-:W-:-:S04]  /*1ae40*/  PRMT R14, R141, 0x7610, R14 ;  /* 0x000076108d0e7816 */ /* 0x000fc8000000000e */
[----:B------:R-:W-:-:S04]  /*1ae50*/  F2FP.F16.F32.PACK_AB R27, RZ, R26 ;  /* 0x0000001aff1b723e */ /* 0x000fc800000000ff */
[----:B------:R-:W-:Y:S01]  /*1ae60*/  PRMT R31, R31, 0x5410, R27 ;  /* 0x000054101f1f7816 */ /* 0x000fe2000000001b */
[----:B------:R-:W-:Y:S06]  /*1ae70*/  BRA `(.L_x_17779) ;  /* 0x00000030009c7947 */ /* 0x000fec0003800000 */
.L_x_17698:
        /* <DEDUP_REMOVED lines=16> */
.L_x_17782:
        /* <DEDUP_REMOVED lines=12> */
.L_x_17784:
[----:B------:R-:W-:Y:S05]  /*1b040*/  BSYNC.RECONVERGENT B1 ;  /* 0x0000000000017941 */ /* 0x000fea0003800200 */
.L_x_17783:
        /* <DEDUP_REMOVED lines=62> */
.L_x_17781:
[----:B------:R-:W-:Y:S05]  /*1b430*/  BSYNC.RECONVERGENT B0 ;  /* 0x0000000000007941 */ /* 0x000fea0003800200 */
.L_x_17780:
[----:B------:R-:W-:Y:S01]  /*1b440*/  I2FP.F32.U32 R17, R19 ;  /* 0x0000001300117245 */ /* 0x000fe20000201000 */
[----:B-----5:R-:W-:Y:S01]  /*1b450*/  @P1 HADD2.F32 R19, -RZ, R36.H0_H0 ;  /* 0x20000024ff131230 */ /* 0x020fe20000004100 */
[----:B------:R-:W-:Y:S01]  /*1b460*/  ISETP.NE.AND P3, PT, R18, 0x1, PT ;  /* 0x000000011200780c */ /* 0x000fe20003f65270 */
[----:B------:R-:W-:Y:S01]  /*1b470*/  BSSY.RECONVERGENT B0, `(.L_x_17785) ;  /* 0x0000061000007945 */ /* 0x000fe20003800200 */
[----:B------:R-:W-:Y:S01]  /*1b480*/  LOP3.LUT R6, R6, 0xffffffef, RZ, 0xc0, !PT ;  /* 0xffffffef06067812 */ /* 0x000fe200078ec0ff */
[----:B------:R-:W-:Y:S01]  /*1b490*/  FFMA.FTZ R17, R17, R240, 1.1641532182693481445e-10 ;  /* 0x2f00000011117423 */ /* 0x000fe200000100f0 */
[----:B------:R-:W-:Y:S02]  /*1b4a0*/  IMAD.MOV.U32 R22, RZ, RZ, 0x2 ;  /* 0x00000002ff167424 */ /* 0x000fe400078e00ff */
[----:B------:R-:W-:Y:S02]  /*1b4b0*/  IMAD.MOV.U32 R21, RZ, RZ, R184 ;  /* 0x000000ffff157224 */ /* 0x000fe400078e00b8 */
[----:B------:R-:W-:Y:S01]  /*1b4c0*/  FSETP.GTU.FTZ.AND P2, PT, R17, R182, PT ;  /* 0x000000b61100720b */ /* 0x000fe20003f5c000 */
[----:B------:R-:W-:-:S05]  /*1b4d0*/  HADD2.F32 R17, -RZ, R24.H0_H0 ;  /* 0x20000018ff117230 */ /* 0x000fca0000004100 */
[----:B------:R-:W-:-:S05]  /*1b4e0*/  FMUL.FTZ R17, R17, R177 ;  /* 0x000000b111117220 */ /* 0x000fca0000410000 */
        /* <DEDUP_REMOVED lines=14> */
.L_x_17787:
        /* <DEDUP_REMOVED lines=12> */
.L_x_17789:
[----:B------:R-:W-:Y:S05]  /*1b690*/  BSYNC.RECONVERGENT B1 ;  /* 0x0000000000017941 */ /* 0x000fea0003800200 */
.L_x_17788:
        /* <DEDUP_REMOVED lines=62> */
.L_x_17786:
[----:B------:R-:W-:Y:S05]  /*1ba80*/  BSYNC.RECONVERGENT B0 ;  /* 0x0000000000007941 */ /* 0x000fea0003800200 */
.L_x_17785:
        /* <DEDUP_REMOVED lines=25> */
.L_x_17792:
        /* <DEDUP_REMOVED lines=12> */
.L_x_17794:
[----:B------:R-:W-:Y:S05]  /*1bce0*/  BSYNC.RECONVERGENT B1 ;  /* 0x0000000000017941 */ /* 0x000fea0003800200 */
.L_x_17793:
        /* <DEDUP_REMOVED lines=62> */
.L_x_17791:
[----:B------:R-:W-:Y:S05]  /*1c0d0*/  BSYNC.RECONVERGENT B0 ;  /* 0x0000000000007941 */ /* 0x000fea0003800200 */
.L_x_17790:
[----:B------:R-:W-:Y:S01]  /*1c0e0*/  I2FP.F32.U32 R18, R18 ;  /* 0x0000001200127245 */ /* 0x000fe20000201000 */
[----:B------:R-:W-:Y:S01]  /*1c0f0*/  BSSY.RECONVERGENT B0, `(.L_x_17795) ;  /* 0x0000063000007945 */ /* 0x000fe20003800200 */
[----:B------:R-:W-:Y:S01]  /*1c100*/  ISETP.NE.AND P3, PT, R23, 0x1, PT ;  /* 0x000000011700780c */ /* 0x000fe20003f65270 */
[----:B------:R-:W-:Y:S01]  /*1c110*/  IMAD.MOV.U32 R140, RZ, RZ, 0x2 ;  /* 0x00000002ff8c7424 */ /* 0x000fe200078e00ff */
        /* <DEDUP_REMOVED lines=21> */
.L_x_17797:
        /* <DEDUP_REMOVED lines=12> */
.L_x_17799:
[----:B------:R-:W-:Y:S05]  /*1c330*/  BSYNC.RECONVERGENT B1 ;  /* 0x0000000000017941 */ /* 0x000fea0003800200 */
.L_x_17798:
        /* <DEDUP_REMOVED lines=62> */
.L_x_17796:
[----:B------:R-:W-:Y:S05]  /*1c720*/  BSYNC.RECONVERGENT B0 ;  /* 0x0000000000007941 */ /* 0x000fea0003800200 */
.L_x_17795:
        /* <DEDUP_REMOVED lines=25> */
.L_x_17802:
        /* <DEDUP_REMOVED lines=12> */
.L_x_17804:
[----:B------:R-:W-:Y:S05]  /*1c980*/  BSYNC.RECONVERGENT B1 ;  /* 0x0000000000017941 */ /* 0x000fea0003800200 */
.L_x_17803:
        /* <DEDUP_REMOVED lines=62> */
.L_x_17801:
[----:B------:R-:W-:Y:S05]  /*1cd70*/  BSYNC.RECONVERGENT B0 ;  /* 0x0000000000007941 */ /* 0x000fea0003800200 */
.L_x_17800:
[----:B------:R-:W-:Y:S01]  /*1cd80*/  I2FP.F32.U32 R18, R30 ;  /* 0x0000001e00127245 */ /* 0x000fe20000201000 */
[----:B------:R-:W-:Y:S01]  /*1cd90*/  @P1 HADD2.F32 R25, -RZ, R38.H0_H0 ;  /* 0x20000026ff191230 */ /* 0x000fe20000004100 */
[----:B------:R-:W-:Y:S01]  /*1cda0*/  ISETP.NE.AND P3, PT, R24, 0x1, PT ;  /* 0x000000011800780c */ /* 0x000fe20003f65270 */
[----:B------:R-:W-:Y:S01]  /*1cdb0*/  BSSY.RECONVERGENT B0, `(.L_x_17805) ;  /* 0x000005f000007945 */ /* 0x000fe20003800200 */
[----:B------:R-:W-:Y:S02]  /*1cdc0*/  HFMA2 R143, -RZ, RZ, 0, 1.1920928955078125e-07 ;  /* 0x00000002ff8f7431 */ /* 0x000fe400000001ff */
[----:B------:R-:W-:Y:S01]  /*1cdd0*/  FFMA.FTZ R18, R18, R240, 1.1641532182693481445e-10 ;  /* 0x2f00000012127423 */ /* 0x000fe200000100f0 */
[----:B------:R-:W-:-:S04]  /*1cde0*/  IMAD.MOV.U32 R141, RZ, RZ, R184 ;  /* 0x000000ffff8d7224 */ /* 0x000fc800078e00b8 */
[----:B------:R-:W-:Y:S01]  /*1cdf0*/  FSETP.GTU.FTZ.AND P2, PT, R18, R182, PT ;  /* 0x000000b61200720b */ /* 0x000fe20003f5c000 */
[----:B------:R-:W-:-:S05]  /*1ce00*/  HADD2.F32 R18, -RZ, R26.H0_H0 ;  /* 0x2000001aff127230 */ /* 0x000fca0000004100 */
[----:B------:R-:W-:-:S05]  /*1ce10*/  FMUL.FTZ R18, R18, R177 ;  /* 0x000000b112127220 */ /* 0x000fca0000410000 */
        /* <DEDUP_REMOVED lines=13> */
.L_x_17807:
        /* <DEDUP_REMOVED lines=12> */
.L_x_17809:
[----:B------:R-:W-:Y:S05]  /*1cfb0*/  BSYNC.RECONVERGENT B1 ;  /* 0x0000000000017941 */ /* 0x000fea0003800200 */
.L_x_17808:
        /* <DEDUP_REMOVED lines=62> */
.L_x_17806:
[----:B------:R-:W-:Y:S05]  /*1d3a0*/  BSYNC.RECONVERGENT B0 ;  /* 0x0000000000007941 */ /* 0x000fea0003800200 */
.L_x_17805:
        /* <DEDUP_REMOVED lines=23> */
.L_x_17812:
        /* <DEDUP_REMOVED lines=12> */
.L_x_17814:
[----:B------:R-:W-:Y:S05]  /*1d5e0*/  BSYNC.RECONVERGENT B1 ;  /* 0x0000000000017941 */ /* 0x000fea0003800200 */
.L_x_17813:
        /* <DEDUP_REMOVED lines=62> */
.L_x_17811:
[----:B------:R-:W-:Y:S05]  /*1d9d0*/  BSYNC.RECONVERGENT B0 ;  /* 0x0000000000007941 */ /* 0x000fea0003800200 */
.L_x_17810:
[----:B------:R-:W-:Y:S01]  /*1d9e0*/  I2FP.F32.U32 R25, R25 ;  /* 0x0000001900197245 */ /* 0x000fe20000201000 */
[----:B------:R-:W-:Y:S01]  /*1d9f0*/  @P1 HADD2.F32 R26, -RZ, R39.H0_H0 ;  /* 0x20000027ff1a1230 */ /* 0x000fe20000004100 */
[----:B------:R-:W-:Y:S01]  /*1da00*/  ISETP.NE.AND P5, PT, R142, 0x1, PT ;  /* 0x000000018e00780c */ /* 0x000fe20003fa5270 */
[----:B------:R-:W-:Y:S01]  /*1da10*/  BSSY.RECONVERGENT B0, `(.L_x_17815) ;  /* 0x000005f000007945 */ /* 0x000fe20003800200 */
[----:B------:R-:W-:Y:S02]  /*1da20*/  IMAD.MOV.U32 R144, RZ, RZ, 0x2 ;  /* 0x00000002ff907424 */ /* 0x000fe400078e00ff */
[----:B------:R-:W-:-:S05]  /*1da30*/  FFMA.FTZ R25, R25, R240, 1.1641532182693481445e-10 ;  /* 0x2f00000019197423 */ /* 0x000fca00000100f0 */
[----:B------:R-:W-:Y:S01]  /*1da40*/  FSETP.GTU.FTZ.AND P4, PT, R25, R182, PT ;  /* 0x000000b61900720b */ /* 0x000fe20003f9c000 */
[----:B------:R-:W-:-:S05]  /*1da50*/  HADD2.F32 R25, -RZ, R27.H0_H0 ;  /* 0x2000001bff197230 */ /* 0x000fca0000004100 */
[----:B------:R-:W-:-:S05]  /*1da60*/  FMUL.FTZ R25, R25, R177 ;  /* 0x000000b119197220 */ /* 0x000fca0000410000 */
        /* <DEDUP_REMOVED lines=14> */
.L_x_17817:
        /* <DEDUP_REMOVED lines=12> */
.L_x_17819:
[----:B------:R-:W-:Y:S05]  /*1dc10*/  BSYNC.RECONVERGENT B1 ;  /* 0x0000000000017941 */ /* 0x000fea0003800200 */
.L_x_17818:
        /* <DEDUP_REMOVED lines=62> */
.L_x_17816:
[----:B------:R-:W-:Y:S05]  /*1e000*/  BSYNC.RECONVERGENT B0 ;  /* 0x0000000000007941 */ /* 0x000fea0003800200 */
.L_x_17815:
        /* <DEDUP_REMOVED lines=14> */
.L_x_17779:
[----:B------:R-:W-:Y:S01]  /*1e0f0*/  IMAD.WIDE.U32 R140, R15, 0x10, R242 ;  /* 0x000000100f8c7825 */ /* 0x000fe200078e00f2 */
[----:B------:R-:W-:Y:S02]  /*1e100*/  SEL R27, RZ, 0x1000000, !P5 ;  /* 0x01000000ff1b7807 */ /* 0x000fe40006800000 */
[----:B------:R-:W-:Y:S02]  /*1e110*/  SEL R19, RZ, 0x10000, !P4 ;  /* 0x00010000ff137807 */ /* 0x000fe40006000000 */
[----:B------:R0:W-:Y:S01]  /*1e120*/  STG.E.128 desc[UR6][R140.64], R28 ;  /* 0x0000001c8c007986 */ /* 0x0001e2000c101d06 */
[C---:B------:R-:W-:Y:S02]  /*1e130*/  LOP3.LUT P5, RZ, R6.reuse, 0x8, RZ, 0xc0, !PT ;  /* 0x0000000806ff7812 */ /* 0x040fe400078ac0ff */
[C---:B------:R-:W-:Y:S02]  /*1e140*/  LOP3.LUT P4, RZ, R6.reuse, 0x4, RZ, 0xc0, !PT ;  /* 0x0000000406ff7812 */ /* 0x040fe4000788c0ff */
[----:B------:R-:W-:-:S02]  /*1e150*/  LOP3.LUT P6, RZ, R6, 0x10, RZ, 0xc0, !PT ;  /* 0x0000001006ff7812 */ /* 0x000fc400078cc0ff */
[----:B0-----:R-:W-:Y:S01]  /*1e160*/  SEL R28, RZ, 0x100, !P3 ;  /* 0x00000100ff1c7807 */ /* 0x001fe20005800000 */
[----:B------:R-:W-:Y:S01]  /*1e170*/  IMAD.WIDE.U32 R30, R15, 0x8, R186 ;  /* 0x000000080f1e7825 */ /* 0x000fe200078e00ba */
        /* <DEDUP_REMOVED lines=32> */
.L_x_17820:
        /* <DEDUP_REMOVED lines=26> */
.L_x_17824:
        /* <DEDUP_REMOVED lines=12> */
.L_x_17826:
[----:B------:R-:W-:Y:S05]  /*1e5e0*/  BSYNC.RECONVERGENT B1 ;  /* 0x0000000000017941 */ /* 0x000fea0003800200 */
.L_x_17825:
        /* <DEDUP_REMOVED lines=62> */
.L_x_17823:
[----:B------:R-:W-:Y:S05]  /*1e9d0*/  BSYNC.RECONVERGENT B0 ;  /* 0x0000000000007941 */ /* 0x000fea0003800200 */
.L_x_17822:
        /* <DEDUP_REMOVED lines=8> */
[----:B-----5:R-:W-:-:S03]  /*1ea60*/  HADD2.F32 R7, -RZ, R140.H0_H0 ;  /* 0x2000008cff077230 */ /* 0x020fc60000004100 */
        /* <DEDUP_REMOVED lines=13> */
.L_x_17829:
        /* <DEDUP_REMOVED lines=12> */
.L_x_17831:
[----:B------:R-:W-:Y:S05]  /*1ec00*/  BSYNC.RECONVERGENT B1 ;  /* 0x0000000000017941 */ /* 0x000fea0003800200 */
.L_x_17830:
        /* <DEDUP_REMOVED lines=62> */
.L_x_17828:
[----:B------:R-:W-:Y:S05]  /*1eff0*/  BSYNC.RECONVERGENT B0 ;  /* 0x0000000000007941 */ /* 0x000fea0003800200 */
.L_x_17827:
[----:B------:R-:W-:Y:S01]  /*1f000*/  I2FP.F32.U32 R8, R11 ;  /* 0x0000000b00087245 */ /* 0x000fe20000201000 */
[----:B------:R-:W-:Y:S01]  /*1f010*/  @P1 HADD2.F32 R20, -RZ, R36.H0_H0 ;  /* 0x20000024ff141230 */ /* 0x000fe20000004100 */
[----:B------:R-:W-:Y:S01]  /*1f020*/  ISETP.NE.AND P3, PT, R9, 0x1, PT ;  /* 0x000000010900780c */ /* 0x000fe20003f65270 */
[----:B------:R-:W-:Y:S01]  /*1f030*/  BSSY.RECONVERGENT B0, `(.L_x_17832) ;  /* 0x0000061000007945 */ /* 0x000fe20003800200 */
[----:B------:R-:W-:Y:S02]  /*1f040*/  IMAD.MOV.U32 R11, RZ, RZ, R184 ;  /* 0x000000ffff0b7224 */ /* 0x000fe400078e00b8 */
[----:B------:R-:W-:-:S05]  /*1f050*/  FFMA.FTZ R8, R8, R240, 1.1641532182693481445e-10 ;  /* 0x2f00000008087423 */ /* 0x000fca00000100f0 */
[----:B------:R-:W-:Y:S01]  /*1f060*/  FSETP.GTU.FTZ.AND P2, PT, R8, R182, PT ;  /* 0x000000b60800720b */ /* 0x000fe20003f5c000 */
[----:B------:R-:W-:-:S05]  /*1f070*/  HADD2.F32 R8, -RZ, R40.H0_H0 ;  /* 0x20000028ff087230 */ /* 0x000fca0000004100 */
[----:B------:R-:W-:-:S05]  /*1f080*/  FMUL.FTZ R8, R8, R177 ;  /* 0x000000b108087220 */ /* 0x000fca0000410000 */
        /* <DEDUP_REMOVED lines=16> */
.L_x_17834:
        /* <DEDUP_REMOVED lines=12> */
.L_x_17836:
[----:B------:R-:W-:Y:S05]  /*1f250*/  BSYNC.RECONVERGENT B1 ;  /* 0x0000000000017941 */ /* 0x000fea0003800200 */
.L_x_17835:
        /* <DEDUP_REMOVED lines=62> */
.L_x_17833:
[----:B------:R-:W-:Y:S05]  /*1f640*/  BSYNC.RECONVERGENT B0 ;  /* 0x0000000000007941 */ /* 0x000fea0003800200 */
.L_x_17832:
        /* <DEDUP_REMOVED lines=22> */
.L_x_17839:
        /* <DEDUP_REMOVED lines=12> */
.L_x_17841:
[----:B------:R-:W-:Y:S05]  /*1f870*/  BSYNC.RECONVERGENT B1 ;  /* 0x0000000000017941 */ /* 0x000fea0003800200 */
.L_x_17840:
        /* <DEDUP_REMOVED lines=62> */
.L_x_17838:
[----:B------:R-:W-:Y:S05]  /*1fc60*/  BSYNC.RECONVERGENT B0 ;  /* 0x0000000000007941 */ /* 0x000fea0003800200 */
.L_x_17837:
[----:B------:R-:W-:Y:S01]  /*1fc70*/  I2FP.F32.U32 R8, R11 ;  /* 0x0000000b00087245 */ /* 0x000fe20000201000 */
[----:B------:R-:W-:Y:S01]  /*1fc80*/  @P1 HADD2.F32 R27, -RZ, R36.H1_H1 ;  /* 0x30000024ff1b1230 */ /* 0x000fe20000004100 */
[----:B------:R-:W-:Y:S01]  /*1fc90*/  ISETP.NE.AND P3, PT, R9, 0x1, PT ;  /* 0x000000010900780c */ /* 0x000fe20003f65270 */
[----:B------:R-:W-:Y:S01]  /*1fca0*/  BSSY.RECONVERGENT B0, `(.L_x_17842) ;  /* 0x0000061000007945 */ /* 0x000fe20003800200 */
[----:B------:R-:W-:Y:S02]  /*1fcb0*/  HFMA2 R10, -RZ, RZ, 0, 1.1920928955078125e-07 ;  /* 0x00000002ff0a7431 */ /* 0x000fe400000001ff */
[----:B------:R-:W-:Y:S01]  /*1fcc0*/  FFMA.FTZ R8, R8, R240, 1.1641532182693481445e-10 ;  /* 0x2f00000008087423 */ /* 0x000fe200000100f0 */
[----:B------:R-:W-:-:S04]  /*1fcd0*/  IMAD.MOV.U32 R13, RZ, RZ, R184 ;  /* 0x000000ffff0d7224 */ /* 0x000fc800078e00b8 */
[----:B------:R-:W-:Y:S01]  /*1fce0*/  FSETP.GTU.FTZ.AND P2, PT, R8, R182, PT ;  /* 0x000000b60800720b */ /* 0x000fe20003f5c000 */
[----:B------:R-:W-:-:S05]  /*1fcf0*/  HADD2.F32 R8, -RZ, R40.H1_H1 ;  /* 0x30000028ff087230 */ /* 0x000fca0000004100 */
[----:B------:R-:W-:-:S05]  /*1fd00*/  FMUL.FTZ R8, R8, R177 ;  /* 0x000000b108087220 */ /* 0x000fca0000410000 */
        /* <DEDUP_REMOVED lines=15> */
.L_x_17844:
        /* <DEDUP_REMOVED lines=12> */
.L_x_17846:
[----:B------:R-:W-:Y:S05]  /*1fec0*/  BSYNC.RECONVERGENT B1 ;  /* 0x0000000000017941 */ /* 0x000fea0003800200 */
.L_x_17845:
[----:B-1----:R-:W-:Y:S01]  /*1fed0*/  IMAD.WIDE.U32 R28, R3, -0x2daee0ad, RZ ;  /* 0xd2511f53031c7825 */ /* 0x002fe200078e00ff */
        /* <DEDUP_REMOVED lines=61> */
.L_x_17843:
[----:B------:R-:W-:Y:S05]  /*202b0*/  BSYNC.RECONVERGENT B0 ;  /* 0x0000000000007941 */ /* 0x000fea0003800200 */
.L_x_17842:
        /* <DEDUP_REMOVED lines=8> */
[----:B------:R-:W-:-:S03]  /*20340*/  HADD2.F32 R9, -RZ, R141.H0_H0 ;  /* 0x2000008dff097230 */ /* 0x000fc60000004100 */
        /* <DEDUP_REMOVED lines=13> */
.L_x_17849:
        /* <DEDUP_REMOVED lines=12> */
.L_x_17851:
[----:B------:R-:W-:Y:S05]  /*204e0*/  BSYNC.RECONVERGENT B1 ;  /* 0x0000000000017941 */ /* 0x000fea0003800200 */
.L_x_17850:
        /* <DEDUP_REMOVED lines=62> */
.L_x_17848:
[----:B------:R-:W-:Y:S05]  /*208d0*/  BSYNC.RECONVERGENT B0 ;  /* 0x0000000000007941 */ /* 0x000fea0003800200 */
.L_x_17847:
        /* <DEDUP_REMOVED lines=8> */
[----:B------:R-:W-:-:S05]  /*20960*/  FSEL R10, R10, RZ, !P2 ;  /* 0x000000ff0a0a7208 */ /* 0x000fca0005000000 */
[----:B------:R-:W-:Y:S01]  /*20970*/  FADD.FTZ R9, R9, R10 ;  /* 0x0000000a09097221 */ /* 0x000fe20000010000 */
[----:B------:R-:W-:-:S05]  /*20980*/  @P1 HADD2.F32 R10, -RZ, R37.H0_H0 ;  /* 0x20000025ff0a1230 */ /* 0x000fca0000004100 */
[--C-:B-1----:R-:W-:Y:S01]  /*20990*/  @P1 FADD.FTZ R28, R10, R9.reuse ;  /* 0x000000090a1c1221 */ /* 0x102fe20000010000 */
[----:B------:R-:W-:Y:S01]  /*209a0*/  @!P1 IMAD.MOV.U32 R28, RZ, RZ, R9 ;  /* 0x000000ffff1c9224 */ /* 0x000fe200078e0009 */
[----:B------:R-:W-:Y:S01]  /*209b0*/  SEL R9, RZ, 0x1, P2 ;  /* 0x00000001ff097807 */ /* 0x000fe20001000000 */
        /* <DEDUP_REMOVED lines=11> */
.L_x_17854:
        /* <DEDUP_REMOVED lines=12> */
.L_x_17856:
[----:B------:R-:W-:Y:S05]  /*20b30*/  BSYNC.RECONVERGENT B1 ;  /* 0x0000000000017941 */ /* 0x000fea0003800200 */
.L_x_17855:
        /* <DEDUP_REMOVED lines=62> */
.L_x_17853:
[----:B------:R-:W-:Y:S05]  /*20f20*/  BSYNC.RECONVERGENT B0 ;  /* 0x0000000000007941 */ /* 0x000fea0003800200 */
.L_x_17852:
[----:B------:R-:W-:Y:S01]  /*20f30*/  I2FP.F32.U32 R11, R13 ;  /* 0x0000000d000b7245 */ /* 0x000fe20000201000 */
[----:B------:R-:W-:Y:S01]  /*20f40*/  BSSY.RECONVERGENT B0, `(.L_x_17857) ;  /* 0x0000060000007945 */ /* 0x000fe20003800200 */
[----:B------:R-:W-:Y:S01]  /*20f50*/  ISETP.NE.AND P2, PT, R10, 0x1, PT ;  /* 0x000000010a00780c */ /* 0x000fe20003f45270 */
[----:B------:R-:W-:Y:S01]  /*20f60*/  IMAD.MOV.U32 R13, RZ, RZ, R184 ;  /* 0x000000ffff0d7224 */ /* 0x000fe200078e00b8 */
[----:B------:R-:W-:Y:S01]  /*20f70*/  LOP3.LUT R6, R6, 0xfffffffd, RZ, 0xc0, !PT ;  /* 0xfffffffd06067812 */ /* 0x000fe200078ec0ff */
[----:B------:R-:W-:-:S05]  /*20f80*/  FFMA.FTZ R11, R11, R240, 1.1641532182693481445e-10 ;  /* 0x2f0000000b0b7423 */ /* 0x000fca00000100f0 */
[----:B------:R-:W-:Y:S01]  /*20f90*/  FSETP.GTU.FTZ.AND P3, PT, R11, R182, PT ;  /* 0x000000b60b00720b */ /* 0x000fe20003f7c000 */
[----:B------:R-:W-:-:S05]  /*20fa0*/  HADD2.F32 R11, -RZ, R141.H1_H1 ;  /* 0x3000008dff0b7230 */ /* 0x000fca0000004100 */
[----:B------:R-:W-:-:S05]  /*20fb0*/  FMUL.FTZ R11, R11, R177 ;  /* 0x000000b10b0b7220 */ /* 0x000fca0000410000 */
[----:B------:R-:W-:Y:S01]  /*20fc0*/  FSEL R29, R11, RZ, !P3 ;  /* 0x000000ff0b1d7208 */ /* 0x000fe20005800000 */
[----:B------:R-:W-:Y:S01]  /*20fd0*/  IMAD.MOV.U32 R11, RZ, RZ, 0x2 ;  /* 0x00000002ff0b7424 */ /* 0x000fe200078e00ff */
        /* <DEDUP_REMOVED lines=11> */
.L_x_17859:
        /* <DEDUP_REMOVED lines=12> */
.L_x_17861:
[----:B------:R-:W-:Y:S05]  /*21150*/  BSYNC.RECONVERGENT B1 ;  /* 0x0000000000017941 */ /* 0x000fea0003800200 */
.L_x_17860:
        /* <DEDUP_REMOVED lines=62> */
.L_x_17858:
[----:B------:R-:W-:Y:S05]  /*21540*/  BSYNC.RECONVERGENT B0 ;  /* 0x0000000000007941 */ /* 0x000fea0003800200 */
.L_x_17857:
        /* <DEDUP_REMOVED lines=25> */
.L_x_17864:
        /* <DEDUP_REMOVED lines=12> */
.L_x_17866:
[----:B------:R-:W-:Y:S05]  /*217a0*/  BSYNC.RECONVERGENT B1 ;  /* 0x0000000000017941 */ /* 0x000fea0003800200 */
.L_x_17865:
        /* <DEDUP_REMOVED lines=62> */
.L_x_17863:
[----:B------:R-:W-:Y:S05]  /*21b90*/  BSYNC.RECONVERGENT B0 ;  /* 0x0000000000007941 */ /* 0x000fea0003800200 */
.L_x_17862:
        /* <DEDUP_REMOVED lines=20> */
.L_x_17869:
        /* <DEDUP_REMOVED lines=12> */
.L_x_17871:
[----:B------:R-:W-:Y:S05]  /*21da0*/  BSYNC.RECONVERGENT B1 ;  /* 0x0000000000017941 */ /* 0x000fea0003800200 */
.L_x_17870:
        /* <DEDUP_REMOVED lines=62> */
.L_x_17868:
[----:B------:R-:W-:Y:S05]  /*22190*/  BSYNC.RECONVERGENT B0 ;  /* 0x0000000000007941 */ /* 0x000fea0003800200 */
.L_x_17867:
        /* <DEDUP_REMOVED lines=25> */
.L_x_17874:
        /* <DEDUP_REMOVED lines=12> */
.L_x_17876:
[----:B------:R-:W-:Y:S05]  /*223f0*/  BSYNC.RECONVERGENT B1 ;  /* 0x0000000000017941 */ /* 0x000fea0003800200 */
.L_x_17875:
        /* <DEDUP_REMOVED lines=62> */
.L_x_17873:
[----:B------:R-:W-:Y:S05]  /*227e0*/  BSYNC.RECONVERGENT B0 ;  /* 0x0000000000007941 */ /* 0x000fea0003800200 */
.L_x_17872:
[----:B------:R-:W-:Y:S01]  /*227f0*/  I2FP.F32.U32 R13, R144 ;  /* 0x00000090000d7245 */ /* 0x000fe20000201000 */
[----:B------:R-:W-:Y:S01]  /*22800*/  BSSY.RECONVERGENT B0, `(.L_x_17877) ;  /* 0x000005e000007945 */ /* 0x000fe20003800200 */
[----:B------:R-:W-:-:S03]  /*22810*/  ISETP.NE.AND P4, PT, R12, 0x1, PT ;  /* 0x000000010c00780c */ /* 0x000fc60003f85270 */
[----:B------:R-:W-:-:S05]  /*22820*/  FFMA.FTZ R13, R13, R240, 1.1641532182693481445e-10 ;  /* 0x2f0000000d0d7423 */ /* 0x000fca00000100f0 */
[----:B------:R-:W-:Y:S01]  /*22830*/  FSETP.GTU.FTZ.AND P3, PT, R13, R182, PT ;  /* 0x000000b60d00720b */ /* 0x000fe20003f7c000 */
[----:B------:R-:W-:Y:S01]  /*22840*/  HADD2.F32 R13, -RZ, R142.H1_H1 ;  /* 0x3000008eff0d7230 */ /* 0x000fe20000004100 */
[----:B------:R-:W-:-:S04]  /*22850*/  MOV R142, R184 ;  /* 0x000000b8008e7202 */ /* 0x000fc80000000f00 */
        /* <DEDUP_REMOVED lines=13> */
.L_x_17879:
        /* <DEDUP_REMOVED lines=12> */
.L_x_17881:
[----:B------:R-:W-:Y:S05]  /*229f0*/  BSYNC.RECONVERGENT B1 ;  /* 0x0000000000017941 */ /* 0x000fea0003800200 */
.L_x_17880:
        /* <DEDUP_REMOVED lines=62> */
.L_x_17878:
[----:B------:R-:W-:Y:S05]  /*22de0*/  BSYNC.RECONVERGENT B0 ;  /* 0x0000000000007941 */ /* 0x000fea0003800200 */
.L_x_17877:
[----:B------:R-:W-:Y:S01]  /*22df0*/  I2FP.F32.U32 R12, R142 ;  /* 0x0000008e000c7245 */ /* 0x000fe20000201000 */
[----:B------:R-:W-:Y:S01]  /*22e00*/  BSSY.RECONVERGENT B0, `(.L_x_17882) ;  /* 0x0000063000007945 */ /* 0x000fe20003800200 */
[----:B------:R-:W-:Y:S01]  /*22e10*/  IMAD.MOV.U32 R157, RZ, RZ, 0x2 ;  /* 0x00000002ff9d7424 */ /* 0x000fe200078e00ff */
[----:B------:R-:W-:Y:S02]  /*22e20*/  MOV R144, R184 ;  /* 0x000000b800907202 */ /* 0x000fe40000000f00 */
        /* <DEDUP_REMOVED lines=21> */
.L_x_17884:
        /* <DEDUP_REMOVED lines=12> */
.L_x_17886:
[----:B------:R-:W-:Y:S05]  /*23040*/  BSYNC.RECONVERGENT B1 ;  /* 0x0000000000017941 */ /* 0x000fea0003800200 */
.L_x_17885:
        /* <DEDUP_REMOVED lines=62> */
.L_x_17883:
[----:B------:R-:W-:Y:S05]  /*23430*/  BSYNC.RECONVERGENT B0 ;  /* 0x0000000000007941 */ /* 0x000fea0003800200 */
.L_x_17882:
        /* <DEDUP_REMOVED lines=20> */
.L_x_17889:
        /* <DEDUP_REMOVED lines=12> */
.L_x_17891:
[----:B------:R-:W-:Y:S05]  /*23640*/  BSYNC.RECONVERGENT B1 ;  /* 0x0000000000017941 */ /* 0x000fea0003800200 */
.L_x_17890:
        /* <DEDUP_REMOVED lines=62> */
.L_x_17888:
[----:B------:R-:W-:Y:S05]  /*23a30*/  BSYNC.RECONVERGENT B0 ;  /* 0x0000000000007941 */ /* 0x000fea0003800200 */
.L_x_17887:
        /* <DEDUP_REMOVED lines=25> */
.L_x_17894:
        /* <DEDUP_REMOVED lines=12> */
.L_x_17896:
[----:B------:R-:W-:Y:S05]  /*23c90*/  BSYNC.RECONVERGENT B1 ;  /* 0x0000000000017941 */ /* 0x000fea0003800200 */
.L_x_17895:
        /* <DEDUP_REMOVED lines=62> */
.L_x_17893:
[----:B------:R-:W-:Y:S05]  /*24080*/  BSYNC.RECONVERGENT B0 ;  /* 0x0000000000007941 */ /* 0x000fea0003800200 */
.L_x_17892:
        /* <DEDUP_REMOVED lines=20> */
.L_x_17899:
        /* <DEDUP_REMOVED lines=15> */
.L_x_17901:
[----:B------:R-:W-:Y:S05]  /*242c0*/  BSYNC.RECONVERGENT B1 ;  /* 0x0000000000017941 */ /* 0x000fea0003800200 */
.L_x_17900:
        /* <DEDUP_REMOVED lines=62> */
.L_x_17898:
[----:B------:R-:W-:Y:S05]  /*246b0*/  BSYNC.RECONVERGENT B0 ;  /* 0x0000000000007941 */ /* 0x000fea0003800200 */
.L_x_17897:
        /* <DEDUP_REMOVED lines=18> */
.L_x_17821:
        /* <DEDUP_REMOVED lines=16> */
.L_x_17905:
        /* <DEDUP_REMOVED lines=12> */
.L_x_17907:
[----:B------:R-:W-:Y:S05]  /*249a0*/  BSYNC.RECONVERGENT B1 ;  /* 0x0000000000017941 */ /* 0x000fea0003800200 */
.L_x_17906:
        /* <DEDUP_REMOVED lines=62> */
.L_x_17904:
[----:B------:R-:W-:Y:S05]  /*24d90*/  BSYNC.RECONVERGENT B0 ;  /* 0x0000000000007941 */ /* 0x000fea0003800200 */
.L_x_17903:
[----:B------:R-:W-:Y:S01]  /*24da0*/  I2FP.F32.U32 R20, R27 ;  /* 0x0000001b00147245 */ /* 0x000fe20000201000 */
[----:B-----5:R-:W-:Y:S01]  /*24db0*/  @P1 HADD2.F32 R27, -RZ, R36.H0_H0 ;  /* 0x20000024ff1b1230 */ /* 0x020fe20000004100 */
[----:B------:R-:W-:Y:S01]  /*24dc0*/  ISETP.NE.AND P3, PT, R29, 0x1, PT ;  /* 0x000000011d00780c */ /* 0x000fe20003f65270 */
[----:B------:R-:W-:Y:S01]  /*24dd0*/  BSSY.RECONVERGENT B0, `(.L_x_17908) ;  /* 0x0000061000007945 */ /* 0x000fe20003800200 */
[----:B------:R-:W-:Y:S01]  /*24de0*/  LOP3.LUT R6, R6, 0xffffffef, RZ, 0xc0, !PT ;  /* 0xffffffef06067812 */ /* 0x000fe200078ec0ff */
[----:B------:R-:W-:Y:S01]  /*24df0*/  FFMA.FTZ R20, R20, R240, 1.1641532182693481445e-10 ;  /* 0x2f00000014147423 */ /* 0x000fe200000100f0 */
[----:B------:R-:W-:-:S04]  /*24e00*/  IMAD.MOV.U32 R28, RZ, RZ, 0x2 ;  /* 0x00000002ff1c7424 */ /* 0x000fc800078e00ff */
[----:B------:R-:W-:Y:S01]  /*24e10*/  FSETP.GTU.FTZ.AND P2, PT, R20, R182, PT ;  /* 0x000000b61400720b */ /* 0x000fe20003f5c000 */
[----:B------:R-:W-:-:S05]  /*24e20*/  HADD2.F32 R20, -RZ, R140.H0_H0 ;  /* 0x2000008cff147230 */ /* 0x000fca0000004100 */
[----:B------:R-:W-:-:S05]  /*24e30*/  FMUL.FTZ R20, R20, R177 ;  /* 0x000000b114147220 */ /* 0x000fca0000410000 */
        /* <DEDUP_REMOVED lines=15> */
.L_x_17910:
        /* <DEDUP_REMOVED lines=12> */
.L_x_17912:
[----:B------:R-:W-:Y:S05]  /*24ff0*/  BSYNC.RECONVERGENT B1 ;  /* 0x0000000000017941 */ /* 0x000fea0003800200 */
.L_x_17911:
        /* <DEDUP_REMOVED lines=62> */
.L_x_17909:
[----:B------:R-:W-:Y:S05]  /*253e0*/  BSYNC.RECONVERGENT B0 ;  /* 0x0000000000007941 */ /* 0x000fea0003800200 */
.L_x_17908:
[----:B------:R-:W-:Y:S01]  /*253f0*/  I2FP.F32.U32 R27, R27 ;  /* 0x0000001b001b7245 */ /* 0x000fe20000201000 */
[----:B------:R-:W-:Y:S01]  /*25400*/  @P1 HADD2.F32 R29, -RZ, R36.H1_H1 ;  /* 0x30000024ff1d1230 */ /* 0x000fe20000004100 */
[----:B------:R-:W-:Y:S01]  /*25410*/  ISETP.NE.AND P3, PT, R28, 0x1, PT ;  /* 0x000000011c00780c */ /* 0x000fe20003f65270 */
[----:B------:R-:W-:Y:S01]  /*25420*/  BSSY.RECONVERGENT B0, `(.L_x_17913) ;  /* 0x0000061000007945 */ /* 0x000fe20003800200 */
[----:B------:R-:W-:Y:S01]  /*25430*/  LOP3.LUT R6, R6, 0xfffffff7, RZ, 0xc0, !PT ;  /* 0xfffffff706067812 */ /* 0x000fe200078ec0ff */
[----:B------:R-:W-:Y:S01]  /*25440*/  FFMA.FTZ R27, R27, R240, 1.1641532182693481445e-10 ;  /* 0x2f0000001b1b7423 */ /* 0x000fe200000100f0 */
[----:B------:R-:W-:-:S04]  /*25450*/  IMAD.MOV.U32 R31, RZ, RZ, R184 ;  /* 0x000000ffff1f7224 */ /* 0x000fc800078e00b8 */
[----:B------:R-:W-:Y:S01]  /*25460*/  FSETP.GTU.FTZ.AND P2, PT, R27, R182, PT ;  /* 0x000000b61b00720b */ /* 0x000fe20003f5c000 */
[----:B------:R-:W-:-:S05]  /*25470*/  HADD2.F32 R27, -RZ, R140.H1_H1 ;  /* 0x3000008cff1b7230 */ /* 0x000fca0000004100 */
[----:B------:R-:W-:-:S05]  /*25480*/  FMUL.FTZ R27, R27, R177 ;  /* 0x000000b11b1b7220 */ /* 0x000fca0000410000 */
        /* <DEDUP_REMOVED lines=15> */
.L_x_17915:
        /* <DEDUP_REMOVED lines=12> */
.L_x_17917:
[----:B------:R-:W-:Y:S05]  /*25640*/  BSYNC.RECONVERGENT B1 ;  /* 0x0000000000017941 */ /* 0x000fea0003800200 */
.L_x_17916:
        /* <DEDUP_REMOVED lines=62> */
.L_x_17914:
[----:B------:R-:W-:Y:S05]  /*25a30*/  BSYNC.RECONVERGENT B0 ;  /* 0x0000000000007941 */ /* 0x000fea0003800200 */
.L_x_17913:
[----:B------:R-:W-:Y:S01]  /*25a40*/  I2FP.F32.U32 R28, R31 ;  /* 0x0000001f001c7245 */ /* 0x000fe20000201000 */
[----:B------:R-:W-:Y:S01]  /*25a50*/  @P1 HADD2.F32 R30, -RZ, R37.H0_H0 ;  /* 0x20000025ff1e1230 */ /* 0x000fe20000004100 */
[----:B------:R-:W-:Y:S01]  /*25a60*/  ISETP.NE.AND P3, PT, R29, 0x1, PT ;  /* 0x000000011d00780c */ /* 0x000fe20003f65270 */
[----:B------:R-:W-:Y:S01]  /*25a70*/  BSSY.RECONVERGENT B0, `(.L_x_17918) ;  /* 0x0000061000007945 */ /* 0x000fe20003800200 */
[----:B------:R-:W-:Y:S01]  /*25a80*/  LOP3.LUT R6, R6, 0xfffffffb, RZ, 0xc0, !PT ;  /* 0xfffffffb06067812 */ /* 0x000fe200078ec0ff */
[----:B------:R-:W-:Y:S01]  /*25a90*/  FFMA.FTZ R28, R28, R240, 1.1641532182693481445e-10 ;  /* 0x2f0000001c1c7423 */ /* 0x000fe200000100f0 */
[----:B------:R-:W-:-:S04]  /*25aa0*/  IMAD.MOV.U32 R144, RZ, RZ, R184 ;  /* 0x000000ffff907224 */ /* 0x000fc800078e00b8 */
[----:B------:R-:W-:Y:S01]  /*25ab0*/  FSETP.GTU.FTZ.AND P2, PT, R28, R182, PT ;  /* 0x000000b61c00720b */ /* 0x000fe20003f5c000 */
[----:B------:R-:W-:-:S05]  /*25ac0*/  HADD2.F32 R28, -RZ, R141.H0_H0 ;  /* 0x2000008dff1c7230 */ /* 0x000fca0000004100 */
[----:B------:R-:W-:-:S05]  /*25ad0*/  FMUL.FTZ R28, R28, R177 ;  /* 0x000000b11c1c7220 */ /* 0x000fca0000410000 */
        /* <DEDUP_REMOVED lines=15> */
.L_x_17920:
        /* <DEDUP_REMOVED lines=12> */
.L_x_17922:
[----:B------:R-:W-:Y:S05]  /*25c90*/  BSYNC.RECONVERGENT B1 ;  /* 0x0000000000017941 */ /* 0x000fea0003800200 */
.L_x_17921:
        /* <DEDUP_REMOVED lines=62> */
.L_x_17919:
[----:B------:R-:W-:Y:S05]  /*26080*/  BSYNC.RECONVERGENT B0 ;  /* 0x0000000000007941 */ /* 0x000fea0003800200 */
.L_x_17918:
[----:B------:R-:W-:Y:S01]  /*26090*/  I2FP.F32.U32 R29, R144 ;  /* 0x00000090001d7245 */ /* 0x000fe20000201000 */
[----:B------:R-:W-:Y:S01]  /*260a0*/  @P1 HADD2.F32 R31, -RZ, R37.H1_H1 ;  /* 0x30000025ff1f1230 */ /* 0x000fe20000004100 */
[----:B------:R-:W-:Y:S01]  /*260b0*/  ISETP.NE.AND P2, PT, R30, 0x1, PT ;  /* 0x000000011e00780c */ /* 0x000fe20003f45270 */
[----:B------:R-:W-:Y:S01]  /*260c0*/  BSSY.RECONVERGENT B0, `(.L_x_17923) ;  /* 0x0000061000007945 */ /* 0x000fe20003800200 */
[----:B------:R-:W-:Y:S01]  /*260d0*/  LOP3.LUT R6, R6, 0xfffffffd, RZ, 0xc0, !PT ;  /* 0xfffffffd06067812 */ /* 0x000fe200078ec0ff */
[----:B------:R-:W-:Y:S01]  /*260e0*/  FFMA.FTZ R29, R29, R240, 1.1641532182693481445e-10 ;  /* 0x2f0000001d1d7423 */ /* 0x000fe200000100f0 */
[----:B------:R-:W-:Y:S01]  /*260f0*/  IMAD.MOV.U32 R154, RZ, RZ, 0x2 ;  /* 0x00000002ff9a7424 */ /* 0x000fe200078e00ff */
[----:B------:R-:W-:-:S03]  /*26100*/  MOV R144, R184 ;  /* 0x000000b800907202 */ /* 0x000fc60000000f00 */
[----:B------:R-:W-:Y:S01]  /*26110*/  FSETP.GTU.FTZ.AND P3, PT, R29, R182, PT ;  /* 0x000000b61d00720b */ /* 0x000fe20003f7c000 */
[----:B------:R-:W-:-:S05]  /*26120*/  HADD2.F32 R29, -RZ, R141.H1_H1 ;  /* 0x3000008dff1d7230 */ /* 0x000fca0000004100 */
        /* <DEDUP_REMOVED lines=15> */
.L_x_17925:
        /* <DEDUP_REMOVED lines=12> */
.L_x_17927:
[----:B------:R-:W-:Y:S05]  /*262e0*/  BSYNC.RECONVERGENT B1 ;  /* 0x0000000000017941 */ /* 0x000fea0003800200 */
.L_x_17926:
        /* <DEDUP_REMOVED lines=62> */
.L_x_17924:
[----:B------:R-:W-:Y:S05]  /*266d0*/  BSYNC.RECONVERGENT B0 ;  /* 0x0000000000007941 */ /* 0x000fea0003800200 */
.L_x_17923:
        /* <DEDUP_REMOVED lines=23> */
.L_x_17930:
        /* <DEDUP_REMOVED lines=12> */
.L_x_17932:
[----:B------:R-:W-:Y:S05]  /*26910*/  BSYNC.RECONVERGENT B1 ;  /* 0x0000000000017941 */ /* 0x000fea0003800200 */
.L_x_17931:
        /* <DEDUP_REMOVED lines=62> */
.L_x_17929:
[----:B------:R-:W-:Y:S05]  /*26d00*/  BSYNC.RECONVERGENT B0 ;  /* 0x0000000000007941 */ /* 0x000fea0003800200 */
.L_x_17928:
[----:B------:R-:W-:Y:S01]  /*26d10*/  I2FP.F32.U32 R31, R31 ;  /* 0x0000001f001f7245 */ /* 0x000fe20000201000 */
[----:B------:R-:W-:Y:S01]  /*26d20*/  BSSY.RECONVERGENT B0, `(.L_x_17933) ;  /* 0x0000061000007945 */ /* 0x000fe20003800200 */
[----:B------:R-:W-:Y:S01]  /*26d30*/  ISETP.NE.AND P4, PT, R144, 0x1, PT ;  /* 0x000000019000780c */ /* 0x000fe20003f85270 */
[----:B------:R-:W-:Y:S02]  /*26d40*/  HFMA2 R161, -RZ, RZ, 0, 1.1920928955078125e-07 ;  /* 0x00000002ffa17431 */ /* 0x000fe400000001ff */
[----:B------:R-:W-:Y:S02]  /*26d50*/  IMAD.MOV.U32 R154, RZ, RZ, R184 ;  /* 0x000000ffff9a7224 */ /* 0x000fe400078e00b8 */
[----:B------:R-:W-:-:S05]  /*26d60*/  FFMA.FTZ R31, R31, R240, 1.1641532182693481445e-10 ;  /* 0x2f0000001f1f7423 */ /* 0x000fca00000100f0 */
[----:B------:R-:W-:Y:S01]  /*26d70*/  FSETP.GTU.FTZ.AND P3, PT, R31, R182, PT ;  /* 0x000000b61f00720b */ /* 0x000fe20003f7c000 */
[----:B------:R-:W-:Y:S02]  /*26d80*/  HADD2.F32 R31, -RZ, R142.H1_H1 ;  /* 0x3000008eff1f7230 */ /* 0x000fe40000004100 */
[----:B------:R-:W-:-:S03]  /*26d90*/  @P1 HADD2.F32 R142, -RZ, R38.H1_H1 ;  /* 0x30000026ff8e1230 */ /* 0x000fc60000004100 */
        /* <DEDUP_REMOVED lines=14> */
.L_x_17935:
        /* <DEDUP_REMOVED lines=12> */
.L_x_17937:
[----:B------:R-:W-:Y:S05]  /*26f40*/  BSYNC.RECONVERGENT B1 ;  /* 0x0000000000017941 */ /* 0x000fea0003800200 */
.L_x_17936:
        /* <DEDUP_REMOVED lines=62> */
.L_x_17934:
[----:B------:R-:W-:Y:S05]  /*27330*/  BSYNC.RECONVERGENT B0 ;  /* 0x0000000000007941 */ /* 0x000fea0003800200 */
.L_x_17933:
        /* <DEDUP_REMOVED lines=23> */
.L_x_17940:
        /* <DEDUP_REMOVED lines=12> */
.L_x_17942:
[----:B------:R-:W-:Y:S05]  /*27570*/  BSYNC.RECONVERGENT B1 ;  /* 0x0000000000017941 */ /* 0x000fea0003800200 */
.L_x_17941:
        /* <DEDUP_REMOVED lines=62> */
.L_x_17939:
[----:B------:R-:W-:Y:S05]  /*27960*/  BSYNC.RECONVERGENT B0 ;  /* 0x0000000000007941 */ /* 0x000fea0003800200 */
.L_x_17938:
        /* <DEDUP_REMOVED lines=14> */
.L_x_17902:
        /* <DEDUP_REMOVED lines=41> */
.L_x_17943:
        /* <DEDUP_REMOVED lines=26> */
.L_x_17947:
        /* <DEDUP_REMOVED lines=12> */
.L_x_17949:
[----:B------:R-:W-:Y:S05]  /*27f40*/  BSYNC.RECONVERGENT B1 ;  /* 0x0000000000017941 */ /* 0x000fea0003800200 */
.L_x_17948:
        /* <DEDUP_REMOVED lines=62> */
.L_x_17946:
[----:B------:R-:W-:Y:S05]  /*28330*/  BSYNC.RECONVERGENT B0 ;  /* 0x0000000000007941 */ /* 0x000fea0003800200 */
.L_x_17945:
        /* <DEDUP_REMOVED lines=22> */
.L_x_17952:
        /* <DEDUP_REMOVED lines=12> */
.L_x_17954:
[----:B------:R-:W-:Y:S05]  /*28560*/  BSYNC.RECONVERGENT B1 ;  /* 0x0000000000017941 */ /* 0x000fea0003800200 */
.L_x_17953:
        /* <DEDUP_REMOVED lines=62> */
.L_x_17951:
[----:B------:R-:W-:Y:S05]  /*28950*/  BSYNC.RECONVERGENT B0 ;  /* 0x0000000000007941 */ /* 0x000fea0003800200 */
.L_x_17950:
        /* <DEDUP_REMOVED lines=25> */
.L_x_17957:
        /* <DEDUP_REMOVED lines=12> */
.L_x_17959:
[----:B------:R-:W-:Y:S05]  /*28bb0*/  BSYNC.RECONVERGENT B1 ;  /* 0x0000000000017941 */ /* 0x000fea0003800200 */
.L_x_17958:
        /* <DEDUP_REMOVED lines=62> */
.L_x_17956:
[----:B------:R-:W-:Y:S05]  /*28fa0*/  BSYNC.RECONVERGENT B0 ;  /* 0x0000000000007941 */ /* 0x000fea0003800200 */
.L_x_17955:
[----:B------:R-:W-:Y:S01]  /*28fb0*/  I2FP.F32.U32 R9, R11 ;  /* 0x0000000b00097245 */ /* 0x000fe20000201000 */
[----:B------:R-:W-:Y:S01]  /*28fc0*/  BSSY.RECONVERGENT B0, `(.L_x_17960) ;  /* 0x0000060000007945 */ /* 0x000fe20003800200 */
[----:B------:R-:W-:Y:S01]  /*28fd0*/  ISETP.NE.AND P3, PT, R8, 0x1, PT ;  /* 0x000000010800780c */ /* 0x000fe20003f65270 */
[----:B------:R-:W-:Y:S01]  /*28fe0*/  IMAD.MOV.U32 R11, RZ, RZ, R184 ;  /* 0x000000ffff0b7224 */ /* 0x000fe200078e00b8 */
[----:B------:R-:W-:Y:S01]  /*28ff0*/  LOP3.LUT R6, R6, 0xfffffff7, RZ, 0xc0, !PT ;  /* 0xfffffff706067812 */ /* 0x000fe200078ec0ff */
[----:B------:R-:W-:-:S05]  /*29000*/  FFMA.FTZ R9, R9, R240, 1.1641532182693481445e-10 ;  /* 0x2f00000009097423 */ /* 0x000fca00000100f0 */
[----:B------:R-:W-:Y:S01]  /*29010*/  FSETP.GTU.FTZ.AND P2, PT, R9, R182, PT ;  /* 0x000000b60900720b */ /* 0x000fe20003f5c000 */
[----:B------:R-:W-:-:S03]  /*29020*/  HADD2.F32 R9, -RZ, R140.H1_H1 ;  /* 0x3000008cff097230 */ /* 0x000fc60000004100 */
[----:B------:R-:W-:Y:S02]  /*29030*/  PLOP3.LUT P4, PT, P2, PT, PT, 0x8, 0x80 ;  /* 0x000000000080781c */ /* 0x000fe4000178e170 */
[----:B------:R-:W-:-:S05]  /*29040*/  FMUL.FTZ R9, R9, R177 ;  /* 0x000000b109097220 */ /* 0x000fca0000410000 */
[----:B------:R-:W-:Y:S01]  /*29050*/  FSEL R14, R9, RZ, !P2 ;  /* 0x000000ff090e7208 */ /* 0x000fe20005000000 */
[----:B------:R-:W-:-:S05]  /*29060*/  IMAD.MOV.U32 R9, RZ, RZ, 0x2 ;  /* 0x00000002ff097424 */ /* 0x000fca00078e00ff */
        /* <DEDUP_REMOVED lines=10> */
.L_x_17962:
        /* <DEDUP_REMOVED lines=12> */
.L_x_17964:
[----:B------:R-:W-:Y:S05]  /*291d0*/  BSYNC.RECONVERGENT B1 ;  /* 0x0000000000017941 */ /* 0x000fea0003800200 */
.L_x_17963:
        /* <DEDUP_REMOVED lines=62> */
.L_x_17961:
[----:B------:R-:W-:Y:S05]  /*295c0*/  BSYNC.RECONVERGENT B0 ;  /* 0x0000000000007941 */ /* 0x000fea0003800200 */
.L_x_17960:
[----:B------:R-:W-:Y:S01]  /*295d0*/  I2FP.F32.U32 R8, R11 ;  /* 0x0000000b00087245 */ /* 0x000fe20000201000 */
[----:B------:R-:W-:Y:S01]  /*295e0*/  @P1 HADD2.F32 R10, -RZ, R36.H1_H1 ;  /* 0x30000024ff0a1230 */ /* 0x000fe20000004100 */
[----:B------:R-:W-:Y:S01]  /*295f0*/  ISETP.NE.AND P3, PT, R9, 0x1, PT ;  /* 0x000000010900780c */ /* 0x000fe20003f65270 */
        /* <DEDUP_REMOVED lines=22> */
.L_x_17967:
        /* <DEDUP_REMOVED lines=12> */
.L_x_17969:
[----:B------:R-:W-:Y:S05]  /*29820*/  BSYNC.RECONVERGENT B1 ;  /* 0x0000000000017941 */ /* 0x000fea0003800200 */
.L_x_17968:
        /* <DEDUP_REMOVED lines=62> */
.L_x_17966:
[----:B------:R-:W-:Y:S05]  /*29c10*/  BSYNC.RECONVERGENT B0 ;  /* 0x0000000000007941 */ /* 0x000fea0003800200 */
.L_x_17965:
        /* <DEDUP_REMOVED lines=22> */
.L_x_17972:
        /* <DEDUP_REMOVED lines=12> */
.L_x_17974:
[----:B------:R-:W-:Y:S05]  /*29e40*/  BSYNC.RECONVERGENT B1 ;  /* 0x0000000000017941 */ /* 0x000fea0003800200 */
.L_x_17973:
        /* <DEDUP_REMOVED lines=62> */
.L_x_17971:
[----:B------:R-:W-:Y:S05]  /*2a230*/  BSYNC.RECONVERGENT B0 ;  /* 0x0000000000007941 */ /* 0x000fea0003800200 */
.L_x_17970:
        /* <DEDUP_REMOVED lines=25> */
.L_x_17977:
        /* <DEDUP_REMOVED lines=12> */
.L_x_17979:
[----:B------:R-:W-:Y:S05]  /*2a490*/  BSYNC.RECONVERGENT B1 ;  /* 0x0000000000017941 */ /* 0x000fea0003800200 */
.L_x_17978:
        /* <DEDUP_REMOVED lines=62> */
.L_x_17976:
[----:B------:R-:W-:Y:S05]  /*2a880*/  BSYNC.RECONVERGENT B0 ;  /* 0x0000000000007941 */ /* 0x000fea0003800200 */
.L_x_17975:
[----:B------:R-:W-:Y:S01]  /*2a890*/  I2FP.F32.U32 R11, R13 ;  /* 0x0000000d000b7245 */ /* 0x000fe20000201000 */
[----:B------:R-:W-:Y:S01]  /*2a8a0*/  BSSY.RECONVERGENT B0, `(.L_x_17980) ;  /* 0x0000060000007945 */ /* 0x000fe20003800200 */
[----:B------:R-:W-:Y:S02]  /*2a8b0*/  ISETP.NE.AND P2, PT, R10, 0x1, PT ;  /* 0x000000010a00780c */ /* 0x000fe40003f45270 */
[----:B------:R-:W-:Y:S01]  /*2a8c0*/  LOP3.LUT R6, R6, 0xfffffffd, RZ, 0xc0, !PT ;  /* 0xfffffffd06067812 */ /* 0x000fe200078ec0ff */
[----:B------:R-:W-:Y:S01]  /*2a8d0*/  FFMA.FTZ R11, R11, R240, 1.1641532182693481445e-10 ;  /* 0x2f0000000b0b7423 */ /* 0x000fe200000100f0 */
[----:B------:R-:W-:-:S04]  /*2a8e0*/  MOV R13, R184 ;  /* 0x000000b8000d7202 */ /* 0x000fc80000000f00 */
        /* <DEDUP_REMOVED lines=16> */
.L_x_17982:
        /* <DEDUP_REMOVED lines=12> */
.L_x_17984:
[----:B------:R-:W-:Y:S05]  /*2aab0*/  BSYNC.RECONVERGENT B1 ;  /* 0x0000000000017941 */ /* 0x000fea0003800200 */
.L_x_17983:
        /* <DEDUP_REMOVED lines=62> */
.L_x_17981:
[----:B------:R-:W-:Y:S05]  /*2aea0*/  BSYNC.RECONVERGENT B0 ;  /* 0x0000000000007941 */ /* 0x000fea0003800200 */
.L_x_17980:
[----:B------:R-:W-:Y:S01]  /*2aeb0*/  I2FP.F32.U32 R10, R13 ;  /* 0x0000000d000a7245 */ /* 0x000fe20000201000 */
[----:B------:R-:W-:Y:S01]  /*2aec0*/  @P1 HADD2.F32 R12, -RZ, R37.H1_H1 ;  /* 0x30000025ff0c1230 */ /* 0x000fe20000004100 */
[----:B------:R-:W-:Y:S01]  /*2aed0*/  BSSY.RECONVERGENT B0, `(.L_x_17985) ;  /* 0x0000062000007945 */ /* 0x000fe20003800200 */
[----:B------:R-:W-:Y:S02]  /*2aee0*/  MOV R161, R184 ;  /* 0x000000b800a17202 */ /* 0x000fe40000000f00 */
        /* <DEDUP_REMOVED lines=21> */
.L_x_17987:
        /* <DEDUP_REMOVED lines=12> */
.L_x_17989:
[----:B------:R-:W-:Y:S05]  /*2b100*/  BSYNC.RECONVERGENT B1 ;  /* 0x0000000000017941 */ /* 0x000fea0003800200 */
.L_x_17988:
        /* <DEDUP_REMOVED lines=62> */
.L_x_17986:
[----:B------:R-:W-:Y:S05]  /*2b4f0*/  BSYNC.RECONVERGENT B0 ;  /* 0x0000000000007941 */ /* 0x000fea0003800200 */
.L_x_17985:
        /* <DEDUP_REMOVED lines=20> */
.L_x_17992:
        /* <DEDUP_REMOVED lines=12> */
.L_x_17994:
[----:B------:R-:W-:Y:S05]  /*2b700*/  BSYNC.RECONVERGENT B1 ;  /* 0x0000000000017941 */ /* 0x000fea0003800200 */
.L_x_17993:
        /* <DEDUP_REMOVED lines=62> */
.L_x_17991:
[----:B------:R-:W-:Y:S05]  /*2baf0*/  BSYNC.RECONVERGENT B0 ;  /* 0x0000000000007941 */ /* 0x000fea0003800200 */
.L_x_17990:
        /* <DEDUP_REMOVED lines=25> */
.L_x_17997:
        /* <DEDUP_REMOVED lines=12> */
.L_x_17999:
[----:B------:R-:W-:Y:S05]  /*2bd50*/  BSYNC.RECONVERGENT B1 ;  /* 0x0000000000017941 */ /* 0x000fea0003800200 */
.L_x_17998:
        /* <DEDUP_REMOVED lines=62> */
.L_x_17996:
[----:B------:R-:W-:Y:S05]  /*2c140*/  BSYNC.RECONVERGENT B0 ;  /* 0x0000000000007941 */ /* 0x000fea0003800200 */
.L_x_17995:
        /* <DEDUP_REMOVED lines=20> */
.L_x_18002:
        /* <DEDUP_REMOVED lines=12> */
.L_x_18004:
[----:B------:R-:W-:Y:S05]  /*2c350*/  BSYNC.RECONVERGENT B1 ;  /* 0x0000000000017941 */ /* 0x000fea0003800200 */
.L_x_18003:
        /* <DEDUP_REMOVED lines=62> */
.L_x_18001:
[----:B------:R-:W-:Y:S05]  /*2c740*/  BSYNC.RECONVERGENT B0 ;  /* 0x0000000000007941 */ /* 0x000fea0003800200 */
.L_x_18000:
        /* <DEDUP_REMOVED lines=13> */
[----:B------:R-:W-:Y:S01]  /*2c820*/  IMAD.MOV.U32 R13, RZ, RZ, R184 ;  /* 0x000000ffff0d7224 */ /* 0x000fe200078e00b8 */
        /* <DEDUP_REMOVED lines=11> */
.L_x_18007:
        /* <DEDUP_REMOVED lines=12> */
.L_x_18009:
[----:B------:R-:W-:Y:S05]  /*2c9a0*/  BSYNC.RECONVERGENT B1 ;  /* 0x0000000000017941 */ /* 0x000fea0003800200 */
.L_x_18008:
        /* <DEDUP_REMOVED lines=62> */
.L_x_18006:
[----:B------:R-:W-:Y:S05]  /*2cd90*/  BSYNC.RECONVERGENT B0 ;  /* 0x0000000000007941 */ /* 0x000fea0003800200 */
.L_x_18005:
        /* <DEDUP_REMOVED lines=20> */
.L_x_18012:
        /* <DEDUP_REMOVED lines=12> */
.L_x_18014:
[----:B------:R-:W-:Y:S05]  /*2cfa0*/  BSYNC.RECONVERGENT B1 ;  /* 0x0000000000017941 */ /* 0x000fea0003800200 */
.L_x_18013:
        /* <DEDUP_REMOVED lines=59> */
[----:B------:R-:W-:Y:S02]  /*2d360*/  HFMA2 R167, -RZ, RZ, 0, 0 ;  /* 0x00000000ffa77431 */ /* 0x000fe400000001ff */
[----:B------:R-:W-:Y:S01]  /*2d370*/  IMAD.MOV.U32 R184, RZ, RZ, R172 ;  /* 0x000000ffffb87224 */ /* 0x000fe200078e00ac */
[----:B------:R-:W-:-:S07]  /*2d380*/  LOP3.LUT R179, R174, UR15, R173, 0x96, !PT ;  /* 0x0000000faeb37c12 */ /* 0x000fce000f8e96ad */
.L_x_18011:
[----:B------:R-:W-:Y:S05]  /*2d390*/  BSYNC.RECONVERGENT B0 ;  /* 0x0000000000007941 */ /* 0x000fea0003800200 */
.L_x_18010:
        /* <DEDUP_REMOVED lines=25> */
.L_x_18017:
        /* <DEDUP_REMOVED lines=12> */
.L_x_18019:
[----:B------:R-:W-:Y:S05]  /*2d5f0*/  BSYNC.RECONVERGENT B1 ;  /* 0x0000000000017941 */ /* 0x000fea0003800200 */
.L_x_18018:
        /* <DEDUP_REMOVED lines=62> */
.L_x_18016:
[----:B------:R-:W-:Y:S05]  /*2d9e0*/  BSYNC.RECONVERGENT B0 ;  /* 0x0000000000007941 */ /* 0x000fea0003800200 */
.L_x_18015:
        /* <DEDUP_REMOVED lines=20> */
.L_x_18022:
        /* <DEDUP_REMOVED lines=15> */
.L_x_18024:
[----:B------:R-:W-:Y:S05]  /*2dc20*/  BSYNC.RECONVERGENT B1 ;  /* 0x0000000000017941 */ /* 0x000fea0003800200 */
.L_x_18023:
        /* <DEDUP_REMOVED lines=62> */
.L_x_18021:
[----:B------:R-:W-:Y:S05]  /*2e010*/  BSYNC.RECONVERGENT B0 ;  /* 0x0000000000007941 */ /* 0x000fea0003800200 */
.L_x_18020:
        /* <DEDUP_REMOVED lines=18> */
.L_x_17944:
        /* <DEDUP_REMOVED lines=16> */
.L_x_18028:
        /* <DEDUP_REMOVED lines=12> */
.L_x_18030:
[----:B------:R-:W-:Y:S05]  /*2e300*/  BSYNC.RECONVERGENT B1 ;  /* 0x0000000000017941 */ /* 0x000fea0003800200 */
.L_x_18029:
        /* <DEDUP_REMOVED lines=59> */
[----:B------:R-:W-:Y:S01]  /*2e6c0*/  MOV R184, R158 ;  /* 0x0000009e00b87202 */ /* 0x000fe20000000f00 */
[----:B------:R-:W-:Y:S01]  /*2e6d0*/  IMAD.MOV.U32 R158, RZ, RZ, R156 ;  /* 0x000000ffff9e7224 */ /* 0x000fe200078e009c */
[----:B------:R-:W-:-:S07]  /*2e6e0*/  LOP3.LUT R179, R160, UR15, R159, 0x96, !PT ;  /* 0x0000000fa0b37c12 */ /* 0x000fce000f8e969f */
.L_x_18027:
[----:B------:R-:W-:Y:S05]  /*2e6f0*/  BSYNC.RECONVERGENT B0 ;  /* 0x0000000000007941 */ /* 0x000fea0003800200 */
.L_x_18026:
[----:B------:R-:W-:Y:S01]  /*2e700*/  I2FP.F32.U32 R156, R158 ;  /* 0x0000009e009c7245 */ /* 0x000fe20000201000 */
[----:B-----5:R-:W-:Y:S01]  /*2e710*/  @P1 HADD2.F32 R158, -RZ, R36.H0_H0 ;  /* 0x20000024ff9e1230 */ /* 0x020fe20000004100 */
        /* <DEDUP_REMOVED lines=23> */
.L_x_18033:
        /* <DEDUP_REMOVED lines=12> */
.L_x_18035:
[----:B------:R-:W-:Y:S05]  /*2e950*/  BSYNC.RECONVERGENT B1 ;  /* 0x0000000000017941 */ /* 0x000fea0003800200 */
.L_x_18034:
        /* <DEDUP_REMOVED lines=62> */
.L_x_18032:
[----:B------:R-:W-:Y:S05]  /*2ed40*/  BSYNC.RECONVERGENT B0 ;  /* 0x0000000000007941 */ /* 0x000fea0003800200 */
.L_x_18031:
        /* <DEDUP_REMOVED lines=10> */
[----:B------:R-:W-:Y:S01]  /*2edf0*/  FSEL R157, R140, RZ, !P2 ;  /* 0x000000ff8c9d7208 */ /* 0x000fe20005000000 */
[----:B------:R-:W-:Y:S01]  /*2ee00*/  @P1 HADD2.F32 R140, -RZ, R36.H1_H1 ;  /* 0x30000024ff8c1230 */ /* 0x000fe20000004100 */
        /* <DEDUP_REMOVED lines=13> */
.L_x_18038:
        /* <DEDUP_REMOVED lines=12> */
.L_x_18040:
[----:B------:R-:W-:Y:S05]  /*2efa0*/  BSYNC.RECONVERGENT B1 ;  /* 0x0000000000017941 */ /* 0x000fea0003800200 */
.L_x_18039:
        /* <DEDUP_REMOVED lines=62> */
.L_x_18037:
[----:B------:R-:W-:Y:S05]  /*2f390*/  BSYNC.RECONVERGENT B0 ;  /* 0x0000000000007941 */ /* 0x000fea0003800200 */
.L_x_18036:
[----:B------:R-:W-:Y:S01]  /*2f3a0*/  I2FP.F32.U32 R158, R161 ;  /* 0x000000a1009e7245 */ /* 0x000fe20000201000 */
[----:B------:R-:W-:Y:S01]  /*2f3b0*/  @P1 HADD2.F32 R159, -RZ, R37.H0_H0 ;  /* 0x20000025ff9f1230 */ /* 0x000fe20000004100 */
        /* <DEDUP_REMOVED lines=23> */
.L_x_18043:
        /* <DEDUP_REMOVED lines=12> */
.L_x_18045:
[----:B------:R-:W-:Y:S05]  /*2f5f0*/  BSYNC.RECONVERGENT B1 ;  /* 0x0000000000017941 */ /* 0x000fea0003800200 */
.L_x_18044:
        /* <DEDUP_REMOVED lines=62> */
.L_x_18042:
[----:B------:R-:W-:Y:S05]  /*2f9e0*/  BSYNC.RECONVERGENT B0 ;  /* 0x0000000000007941 */ /* 0x000fea0003800200 */
.L_x_18041:
        /* <DEDUP_REMOVED lines=25> */
.L_x_18048:
        /* <DEDUP_REMOVED lines=12> */
.L_x_18050:
[----:B------:R-:W-:Y:S05]  /*2fc40*/  BSYNC.RECONVERGENT B1 ;  /* 0x0000000000017941 */ /* 0x000fea0003800200 */
.L_x_18049:
        /* <DEDUP_REMOVED lines=62> */
.L_x_18047:
[----:B------:R-:W-:Y:S05]  /*30030*/  BSYNC.RECONVERGENT B0 ;  /* 0x0000000000007941 */ /* 0x000fea0003800200 */
.L_x_18046:
        /* <DEDUP_REMOVED lines=23> */
.L_x_18053:
        /* <DEDUP_REMOVED lines=12> */
.L_x_18055:
[----:B------:R-:W-:Y:S05]  /*30270*/  BSYNC.RECONVERGENT B1 ;  /* 0x0000000000017941 */ /* 0x000fea0003800200 */
.L_x_18054:
        /* <DEDUP_REMOVED lines=62> */
.L_x_18052:
[----:B------:R-:W-:Y:S05]  /*30660*/  BSYNC.RECONVERGENT B0 ;  /* 0x0000000000007941 */ /* 0x000fea0003800200 */
.L_x_18051:
        /* <DEDUP_REMOVED lines=23> */
.L_x_18058:
        /* <DEDUP_REMOVED lines=12> */
.L_x_18060:
[----:B------:R-:W-:Y:S05]  /*308a0*/  BSYNC.RECONVERGENT B1 ;  /* 0x0000000000017941 */ /* 0x000fea0003800200 */
.L_x_18059:
        /* <DEDUP_REMOVED lines=62> */
.L_x_18057:
[----:B------:R-:W-:Y:S05]  /*30c90*/  BSYNC.RECONVERGENT B0 ;  /* 0x0000000000007941 */ /* 0x000fea0003800200 */
.L_x_18056:
[----:B------:R-:W-:Y:S01]  /*30ca0*/  I2FP.F32.U32 R162, R162 ;  /* 0x000000a200a27245 */ /* 0x000fe20000201000 */
[----:B------:R-:W-:Y:S01]  /*30cb0*/  @P1 HADD2.F32 R167, -RZ, R39.H0_H0 ;  /* 0x20000027ffa71230 */ /* 0x000fe20000004100 */
[----:B------:R-:W-:Y:S01]  /*30cc0*/  ISETP.NE.AND P5, PT, R173, 0x1, PT ;  /* 0x00000001ad00780c */ /* 0x000fe20003fa5270 */
[----:B------:R-:W-:Y:S01]  /*30cd0*/  BSSY.RECONVERGENT B0, `(.L_x_18061) ;  /* 0x000005f000007945 */ /* 0x000fe20003800200 */
[----:B------:R-:W-:Y:S02]  /*30ce0*/  HFMA2 R172, -RZ, RZ, 0, 1.1920928955078125e-07 ;  /* 0x00000002ffac7431 */ /* 0x000fe400000001ff */
        /* <DEDUP_REMOVED lines=18> */
.L_x_18063:
        /* <DEDUP_REMOVED lines=12> */
.L_x_18065:
[----:B------:R-:W-:Y:S05]  /*30ed0*/  BSYNC.RECONVERGENT B1 ;  /* 0x0000000000017941 */ /* 0x000fea0003800200 */
.L_x_18064:
        /* <DEDUP_REMOVED lines=62> */
.L_x_18062:
[----:B------:R-:W-:Y:S05]  /*312c0*/  BSYNC.RECONVERGENT B0 ;  /* 0x0000000000007941 */ /* 0x000fea0003800200 */
.L_x_18061:
        /* <DEDUP_REMOVED lines=14> */
.L_x_18025:
        /* <DEDUP_REMOVED lines=41> */
.L_x_18066:
        /* <DEDUP_REMOVED lines=26> */
.L_x_18070:
        /* <DEDUP_REMOVED lines=12> */
.L_x_18072:
[----:B------:R-:W-:Y:S05]  /*318a0*/  BSYNC.RECONVERGENT B1 ;  /* 0x0000000000017941 */ /* 0x000fea0003800200 */
.L_x_18071:
        /* <DEDUP_REMOVED lines=62> */
.L_x_18069:
[----:B------:R-:W-:Y:S05]  /*31c90*/  BSYNC.RECONVERGENT B0 ;  /* 0x0000000000007941 */ /* 0x000fea0003800200 */
.L_x_18068:
        /* <DEDUP_REMOVED lines=22> */
.L_x_18075:
        /* <DEDUP_REMOVED lines=12> */
.L_x_18077:
[----:B------:R-:W-:Y:S05]  /*31ec0*/  BSYNC.RECONVERGENT B1 ;  /* 0x0000000000017941 */ /* 0x000fea0003800200 */
.L_x_18076:
        /* <DEDUP_REMOVED lines=62> */
.L_x_18074:
[----:B------:R-:W-:Y:S05]  /*322b0*/  BSYNC.RECONVERGENT B0 ;  /* 0x0000000000007941 */ /* 0x000fea0003800200 */
.L_x_18073:
        /* <DEDUP_REMOVED lines=25> */
.L_x_18080:
        /* <DEDUP_REMOVED lines=12> */
.L_x_18082:
[----:B------:R-:W-:Y:S05]  /*32510*/  BSYNC.RECONVERGENT B1 ;  /* 0x0000000000017941 */ /* 0x000fea0003800200 */
.L_x_18081:
        /* <DEDUP_REMOVED lines=62> */
.L_x_18079:
[----:B------:R-:W-:Y:S05]  /*32900*/  BSYNC.RECONVERGENT B0 ;  /* 0x0000000000007941 */ /* 0x000fea0003800200 */
.L_x_18078:
[----:B------:R-:W-:Y:S01]  /*32910*/  I2FP.F32.U32 R9, R11 ;  /* 0x0000000b00097245 */ /* 0x000fe20000201000 */
[----:B------:R-:W-:Y:S01]  /*32920*/  BSSY.RECONVERGENT B0, `(.L_x_18083) ;  /* 0x0000060000007945 */ /* 0x000fe20003800200 */
[----:B------:R-:W-:Y:S02]  /*32930*/  ISETP.NE.AND P3, PT, R8, 0x1, PT ;  /* 0x000000010800780c */ /* 0x000fe40003f65270 */
[----:B------:R-:W-:Y:S01]  /*32940*/  LOP3.LUT R6, R6, 0xfffffff7, RZ, 0xc0, !PT ;  /* 0xfffffff706067812 */ /* 0x000fe200078ec0ff */
[----:B------:R-:W-:Y:S01]  /*32950*/  FFMA.FTZ R9, R9, R240, 1.1641532182693481445e-10 ;  /* 0x2f00000009097423 */ /* 0x000fe200000100f0 */
[----:B------:R-:W-:-:S04]  /*32960*/  MOV R11, R184 ;  /* 0x000000b8000b7202 */ /* 0x000fc80000000f00 */
        /* <DEDUP_REMOVED lines=16> */
.L_x_18085:
        /* <DEDUP_REMOVED lines=12> */
.L_x_18087:
[----:B------:R-:W-:Y:S05]  /*32b30*/  BSYNC.RECONVERGENT B1 ;  /* 0x0000000000017941 */ /* 0x000fea0003800200 */
.L_x_18086:
        /* <DEDUP_REMOVED lines=62> */
.L_x_18084:
[----:B------:R-:W-:Y:S05]  /*32f20*/  BSYNC.RECONVERGENT B0 ;  /* 0x0000000000007941 */ /* 0x000fea0003800200 */
.L_x_18083:
[----:B------:R-:W-:Y:S01]  /*32f30*/  I2FP.F32.U32 R8, R11 ;  /* 0x0000000b00087245 */ /* 0x000fe20000201000 */
[----:B------:R-:W-:Y:S01]  /*32f40*/  @P1 HADD2.F32 R10, -RZ, R36.H1_H1 ;  /* 0x30000024ff0a1230 */ /* 0x000fe20000004100 */
[----:B------:R-:W-:Y:S01]  /*32f50*/  ISETP.NE.AND P3, PT, R9, 0x1, PT ;  /* 0x000000010900780c */ /* 0x000fe20003f65270 */
[----:B------:R-:W-:Y:S01]  /*32f60*/  BSSY.RECONVERGENT B0, `(.L_x_18088) ;  /* 0x0000061000007945 */ /* 0x000fe20003800200 */
[----:B------:R-:W-:Y:S01]  /*32f70*/  MOV R13, R184 ;  /* 0x000000b8000d7202 */ /* 0x000fe20000000f00 */
        /* <DEDUP_REMOVED lines=20> */
.L_x_18090:
        /* <DEDUP_REMOVED lines=12> */
.L_x_18092:
[----:B------:R-:W-:Y:S05]  /*33180*/  BSYNC.RECONVERGENT B1 ;  /* 0x0000000000017941 */ /* 0x000fea0003800200 */
.L_x_18091:
        /* <DEDUP_REMOVED lines=62> */
.L_x_18089:
[----:B------:R-:W-:Y:S05]  /*33570*/  BSYNC.RECONVERGENT B0 ;  /* 0x0000000000007941 */ /* 0x000fea0003800200 */
.L_x_18088:
        /* <DEDUP_REMOVED lines=22> */
.L_x_18095:
        /* <DEDUP_REMOVED lines=12> */
.L_x_18097:
[----:B------:R-:W-:Y:S05]  /*337a0*/  BSYNC.RECONVERGENT B1 ;  /* 0x0000000000017941 */ /* 0x000fea0003800200 */
.L_x_18096:
        /* <DEDUP_REMOVED lines=62> */
.L_x_18094:
[----:B------:R-:W-:Y:S05]  /*33b90*/  BSYNC.RECONVERGENT B0 ;  /* 0x0000000000007941 */ /* 0x000fea0003800200 */
.L_x_18093:
        /* <DEDUP_REMOVED lines=25> */
.L_x_18100:
        /* <DEDUP_REMOVED lines=12> */
.L_x_18102:
[----:B------:R-:W-:Y:S05]  /*33df0*/  BSYNC.RECONVERGENT B1 ;  /* 0x0000000000017941 */ /* 0x000fea0003800200 */
.L_x_18101:
        /* <DEDUP_REMOVED lines=62> */
.L_x_18099:
[----:B------:R-:W-:Y:S05]  /*341e0*/  BSYNC.RECONVERGENT B0 ;  /* 0x0000000000007941 */ /* 0x000fea0003800200 */
.L_x_18098:
        /* <DEDUP_REMOVED lines=22> */
.L_x_18105:
        /* <DEDUP_REMOVED lines=12> */
.L_x_18107:
[----:B------:R-:W-:Y:S05]  /*34410*/  BSYNC.RECONVERGENT B1 ;  /* 0x0000000000017941 */ /* 0x000fea0003800200 */
.L_x_18106:
        /* <DEDUP_REMOVED lines=62> */
.L_x_18104:
[----:B------:R-:W-:Y:S05]  /*34800*/  BSYNC.RECONVERGENT B0 ;  /* 0x0000000000007941 */ /* 0x000fea0003800200 */
.L_x_18103:
        /* <DEDUP_REMOVED lines=25> */
.L_x_18110:
        /* <DEDUP_REMOVED lines=12> */
.L_x_18112:
[----:B------:R-:W-:Y:S05]  /*34a60*/  BSYNC.RECONVERGENT B1 ;  /* 0x0000000000017941 */ /* 0x000fea0003800200 */
.L_x_18111:
        /* <DEDUP_REMOVED lines=62> */
.L_x_18109:
[----:B------:R-:W-:Y:S05]  /*34e50*/  BSYNC.RECONVERGENT B0 ;  /* 0x0000000000007941 */ /* 0x000fea0003800200 */
.L_x_18108:
        /* <DEDUP_REMOVED lines=20> */
.L_x_18115:
[----:B------:R-:W-:Y:S01]  /*34fa0*/  IADD3 R3, PT, PT, R3, 0x1, RZ ;  /* 0x0000000103037810 */ /* 0x000fe20007ffe0ff */
[----:B------:R-:W-:Y:S03]  /*34fb0*/  BSSY.RECONVERGENT B1, `(.L_x_18116) ;  /* 0x000000b000017945 */ /* 0x000fe60003800200 */
        /* <DEDUP_REMOVED lines=10> */
.L_x_18117:
[----:B------:R-:W-:Y:S05]  /*35060*/  BSYNC.RECONVERGENT B1 ;  /* 0x0000000000017941 */ /* 0x000fea0003800200 */
.L_x_18116:
        /* <DEDUP_REMOVED lines=62> */
.L_x_18114:
[----:B------:R-:W-:Y:S05]  /*35450*/  BSYNC.RECONVERGENT B0 ;  /* 0x0000000000007941 */ /* 0x000fea0003800200 */
.L_x_18113:
        /* <DEDUP_REMOVED lines=14> */
[----:B------:R-:W-:Y:S02]  /*35540*/  F2FP.F16.F32.PACK_AB R185, RZ, R174 ;  /* 0x000000aeffb9723e */ /* 0x000fe400000000ff */
[----:B------:R-:W-:-:S09]  /*35550*/  MOV R12, 0x2 ;  /* 0x00000002000c7802 */ /* 0x000fd20000000f00 */
        /* <DEDUP_REMOVED lines=9> */
.L_x_18120:
        /* <DEDUP_REMOVED lines=12> */
.L_x_18122:
[----:B------:R-:W-:Y:S05]  /*356b0*/  BSYNC.RECONVERGENT B1 ;  /* 0x0000000000017941 */ /* 0x000fea0003800200 */
.L_x_18121:
        /* <DEDUP_REMOVED lines=62> */
.L_x_18119:
[----:B------:R-:W-:Y:S05]  /*35aa0*/  BSYNC.RECONVERGENT B0 ;  /* 0x0000000000007941 */ /* 0x000fea0003800200 */
.L_x_18118:
        /* <DEDUP_REMOVED lines=20> */
.L_x_18125:
[----:B------:R-:W-:Y:S01]  /*35bf0*/  VIADD R3, R3, 0x1 ;  /* 0x0000000103037836 */ /* 0x000fe20000000000 */
[----:B------:R-:W-:Y:S04]  /*35c00*/  BSSY.RECONVERGENT B1, `(.L_x_18126) ;  /* 0x000000b000017945 */ /* 0x000fe80003800200 */
        /* <DEDUP_REMOVED lines=10> */
.L_x_18127:
[----:B------:R-:W-:Y:S05]  /*35cb0*/  BSYNC.RECONVERGENT B1 ;  /* 0x0000000000017941 */ /* 0x000fea0003800200 */
.L_x_18126:
        /* <DEDUP_REMOVED lines=62> */
.L_x_18124:
[----:B------:R-:W-:Y:S05]  /*360a0*/  BSYNC.RECONVERGENT B0 ;  /* 0x0000000000007941 */ /* 0x000fea0003800200 */
.L_x_18123:
        /* <DEDUP_REMOVED lines=12> */
[----:B------:R-:W-:Y:S02]  /*36170*/  SEL R12, RZ, 0x1, P4 ;  /* 0x00000001ff0c7807 */ /* 0x000fe40002000000 */
[----:B------:R-:W-:Y:S02]  /*36180*/  ISETP.NE.AND P4, PT, R13, 0x1, PT ;  /* 0x000000010d00780c */ /* 0x000fe40003f85270 */
[----:B------:R-:W-:-:S04]  /*36190*/  @!P1 MOV R175, R14 ;  /* 0x0000000e00af9202 */ /* 0x000fc80000000f00 */
[----:B------:R-:W-:-:S07]  /*361a0*/  F2FP.F16.F32.PACK_AB R14, RZ, R175 ;  /* 0x000000afff0e723e */ /* 0x000fce00000000ff */
        /* <DEDUP_REMOVED lines=9> */
.L_x_18130:
        /* <DEDUP_REMOVED lines=12> */
.L_x_18132:
[----:B------:R-:W-:Y:S05]  /*36300*/  BSYNC.RECONVERGENT B1 ;  /* 0x0000000000017941 */ /* 0x000fea0003800200 */
.L_x_18131:
        /* <DEDUP_REMOVED lines=62> */
.L_x_18129:
[----:B------:R-:W-:Y:S05]  /*366f0*/  BSYNC.RECONVERGENT B0 ;  /* 0x0000000000007941 */ /* 0x000fea0003800200 */
.L_x_18128:
        /* <DEDUP_REMOVED lines=20> */
.L_x_18135:
        /* <DEDUP_REMOVED lines=12> */
.L_x_18137:
[----:B------:R-:W-:Y:S05]  /*36900*/  BSYNC.RECONVERGENT B1 ;  /* 0x0000000000017941 */ /* 0x000fea0003800200 */
.L_x_18136:
        /* <DEDUP_REMOVED lines=62> */
.L_x_18134:
[----:B------:R-:W-:Y:S05]  /*36cf0*/  BSYNC.RECONVERGENT B0 ;  /* 0x0000000000007941 */ /* 0x000fea0003800200 */
.L_x_18133:
        /* <DEDUP_REMOVED lines=25> */
.L_x_18140:
        /* <DEDUP_REMOVED lines=12> */
.L_x_18142:
[----:B------:R-:W-:Y:S05]  /*36f50*/  BSYNC.RECONVERGENT B1 ;  /* 0x0000000000017941 */ /* 0x000fea0003800200 */
.L_x_18141:
        /* <DEDUP_REMOVED lines=62> */
.L_x_18139:
[----:B------:R-:W-:Y:S05]  /*37340*/  BSYNC.RECONVERGENT B0 ;  /* 0x0000000000007941 */ /* 0x000fea0003800200 */
.L_x_18138:
[----:B------:R-:W-:Y:S01]  /*37350*/  I2FP.F32.U32 R141, R142 ;  /* 0x0000008e008d7245 */ /* 0x000fe20000201000 */
[----:B------:R-:W-:Y:S01]  /*37360*/  HADD2.F32 R143, -RZ, R143.H1_H1 ;  /* 0x3000008fff8f7230 */ /* 0x000fe20000004100 */
        /* <DEDUP_REMOVED lines=18> */
.L_x_18145:
        /* <DEDUP_REMOVED lines=8> */
[----:B------:R-:W-:Y:S01]  /*37510*/  @!P6 VIADD R0, R0, 0x1 ;  /* 0x000000010000e836 */ /* 0x000fe20000000000 */
[----:B------:R-:W-:Y:S01]  /*37520*/  @!P6 IADD3 R140, PT, PT, R5, 0x1, RZ ;  /* 0x00000001058ce810 */ /* 0x000fe20007ffe0ff */
[----:B------:R-:W-:-:S03]  /*37530*/  @!P6 IMAD.MOV.U32 R4, RZ, RZ, RZ ;  /* 0x000000ffff04e224 */ /* 0x000fc600078e00ff */
[----:B------:R-:W-:-:S13]  /*37540*/  ISETP.NE.AND P0, PT, R0, RZ, !P6 ;  /* 0x000000ff0000720c */ /* 0x000fda0007705270 */
[----:B------:R-:W-:Y:S01]  /*37550*/  @P0 IMAD.MOV R140, RZ, RZ, R5 ;  /* 0x000000ffff8c0224 */ /* 0x000fe200078e0205 */
[----:B------:R-:W-:-:S04]  /*37560*/  LOP3.LUT P0, RZ, R6, 0x20, RZ, 0xc0, !PT ;  /* 0x0000002006ff7812 */ /* 0x000fc8000780c0ff */
[----:B------:R-:W-:-:S09]  /*37570*/  @!P6 MOV R5, R140 ;  /* 0x0000008c0005e202 */ /* 0x000fd20000000f00 */
.L_x_18147:
[----:B------:R-:W-:Y:S05]  /*37580*/  BSYNC.RECONVERGENT B1 ;  /* 0x0000000000017941 */ /* 0x000fea0003800200 */
.L_x_18146:
[----:B------:R-:W-:Y:S01]  /*37590*/  IMAD.WIDE.U32 R142, R3, -0x2daee0ad, RZ ;  /* 0xd2511f53038e7825 */ /* 0x000fe200078e00ff */
[----:B------:R-:W-:-:S03]  /*375a0*/  UIADD3 UR15, UPT, UPT, UR4, -0x61c88647, URZ ;  /* 0x9e3779b9040f7890 */ /* 0x000fc6000fffe0ff */
[----:B------:R-:W-:Y:S01]  /*375b0*/  IMAD.WIDE.U32 R178, R0, -0x326172a9, RZ ;  /* 0xcd9e8d5700b27825 */ /* 0x000fe200078e00ff */
[----:B------:R-:W-:-:S03]  /*375c0*/  LOP3.LUT R140, R5, UR5, R143, 0x96, !PT ;  /* 0x00000005058c7c12 */ /* 0x000fc6000f8e968f */
[----:B------:R-:W-:Y:S01]  /*375d0*/  IMAD.MOV.U32 R197, RZ, RZ, RZ ;  /* 0x000000ffffc57224 */ /* 0x000fe200078e00ff */
        /* <DEDUP_REMOVED lines=55> */
[----:B------:R-:W-:Y:S02]  /*37950*/  LOP3.LUT R179, R142, UR15, R141, 0x96, !PT ;  /* 0x0000000f8eb37c12 */ /* 0x000fe4000f8e968d */
[----:B------:R-:W-:-:S07]  /*37960*/  MOV R184, R140 ;  /* 0x0000008c00b87202 */ /* 0x000fce0000000f00 */
.L_x_18144:
[----:B------:R-:W-:Y:S05]  /*37970*/  BSYNC.RECONVERGENT B0 ;  /* 0x0000000000007941 */ /* 0x000fea0003800200 */
.L_x_18143:
[----:B------:R-:W-:Y:S01]  /*37980*/  I2FP.F32.U32 R140, R143 ;  /* 0x0000008f008c7245 */ /* 0x000fe20000201000 */
[----:B------:R-:W-:Y:S01]  /*37990*/  @P1 HADD2.F32 R141, -RZ, R39.H1_H1 ;  /* 0x30000027ff8d1230 */ /* 0x000fe20000004100 */
[----:B------:R-:W-:-:S03]  /*379a0*/  PRMT R142, R185, 0x5410, R14 ;  /* 0x00005410b98e7816 */ /* 0x000fc6000000000e */
[----:B------:R-:W-:-:S05]  /*379b0*/  FFMA.FTZ R140, R140, R240, 1.1641532182693481445e-10 ;  /* 0x2f0000008c8c7423 */ /* 0x000fca00000100f0 */
[----:B------:R-:W-:Y:S01]  /*379c0*/  FSETP.GTU.FTZ.AND P6, PT, R140, R182, PT ;  /* 0x000000b68c00720b */ /* 0x000fe20003fdc000 */
[----:B------:R-:W-:-:S05]  /*379d0*/  HADD2.F32 R140, -RZ, R43.H1_H1 ;  /* 0x3000002bff8c7230 */ /* 0x000fca0000004100 */
[----:B------:R-:W-:-:S05]  /*379e0*/  FMUL.FTZ R140, R140, R177 ;  /* 0x000000b18c8c7220 */ /* 0x000fca0000410000 */
[----:B------:R-:W-:-:S05]  /*379f0*/  FSEL R140, R140, RZ, !P6 ;  /* 0x000000ff8c8c7208 */ /* 0x000fca0007000000 */
[----:B------:R-:W-:-:S04]  /*37a00*/  FADD.FTZ R140, R199, R140 ;  /* 0x0000008cc78c7221 */ /* 0x000fc80000010000 */
[----:B------:R-:W-:Y:S01]  /*37a10*/  @P1 FADD.FTZ R177, R141, R140 ;  /* 0x0000008c8db11221 */ /* 0x000fe20000010000 */
[----:B------:R-:W-:Y:S02]  /*37a20*/  @!P1 MOV R177, R140 ;  /* 0x0000008c00b19202 */ /* 0x000fe40000000f00 */
[----:B------:R-:W-:Y:S02]  /*37a30*/  SEL R140, RZ, 0x1, P6 ;  /* 0x00000001ff8c7807 */ /* 0x000fe40003000000 */
[----:B------:R-:W-:Y:S02]  /*37a40*/  F2FP.F16.F32.PACK_AB R143, RZ, R177 ;  /* 0x000000b1ff8f723e */ /* 0x000fe400000000ff */
[----:B------:R-:W-:Y:S02]  /*37a50*/  PRMT R14, R140, 0x7610, R14 ;  /* 0x000076108c0e7816 */ /* 0x000fe4000000000e */
[----:B------:R-:W-:Y:S02]  /*37a60*/  PRMT R141, R187, 0x5410, R186 ;  /* 0x00005410bb8d7816 */ /* 0x000fe400000000ba */
[----:B------:R-:W-:-:S02]  /*37a70*/  PRMT R140, R198, 0x5410, R196 ;  /* 0x00005410c68c7816 */ /* 0x000fc400000000c4 */
[----:B------:R-:W-:Y:S01]  /*37a80*/  PRMT R143, R183, 0x5410, R143 ;  /* 0x00005410b78f7816 */ /* 0x000fe2000000008f */
[----:B------:R-:W-:Y:S06]  /*37a90*/  BRA `(.L_x_18148) ;  /* 0x00000030009c7947 */ /* 0x000fec0003800000 */
.L_x_18067:
        /* <DEDUP_REMOVED lines=16> */
.L_x_18151:
        /* <DEDUP_REMOVED lines=12> */
.L_x_18153:
[----:B------:R-:W-:Y:S05]  /*37c60*/  BSYNC.RECONVERGENT B1 ;  /* 0x0000000000017941 */ /* 0x000fea0003800200 */
.L_x_18152:
        /* <DEDUP_REMOVED lines=60> */
[----:B------:R-:W-:Y:S01]  /*38030*/  HFMA2 R173, -RZ, RZ, 0, 0 ;  /* 0x00000000ffad7431 */ /* 0x000fe200000001ff */
[----:B------:R-:W-:-:S07]  /*38040*/  MOV R184, R172 ;  /* 0x000000ac00b87202 */ /* 0x000fce0000000f00 */
.L_x_18150:
[----:B------:R-:W-:Y:S05]  /*38050*/  BSYNC.RECONVERGENT B0 ;  /* 0x0000000000007941 */ /* 0x000fea0003800200 */
.L_x_18149:
        /* <DEDUP_REMOVED lines=25> */
.L_x_18156:
        /* <DEDUP_REMOVED lines=12> */
.L_x_18158:
[----:B------:R-:W-:Y:S05]  /*382b0*/  BSYNC.RECONVERGENT B1 ;  /* 0x0000000000017941 */ /* 0x000fea0003800200 */
.L_x_18157:
        /* <DEDUP_REMOVED lines=58> */
[----:B------:R-:W-:-:S03]  /*38660*/  IMAD.WIDE.U32 R172, R176, -0x326172a9, RZ ;  /* 0xcd9e8d57b0ac7825 */ /* 0x000fc600078e00ff */
[----:B------:R-:W-:Y:S01]  /*38670*/  MOV R184, R172 ;  /* 0x000000ac00b87202 */ /* 0x000fe20000000f00 */
[----:B------:R-:W-:Y:S01]  /*38680*/  IMAD.MOV.U32 R172, RZ, RZ, RZ ;  /* 0x000000ffffac7224 */ /* 0x000fe200078e00ff */
[----:B------:R-:W-:-:S07]  /*38690*/  LOP3.LUT R179, R174, UR15, R173, 0x96, !PT ;  /* 0x0000000faeb37c12 */ /* 0x000fce000f8e96ad */
.L_x_18155:
[----:B------:R-:W-:Y:S05]  /*386a0*/  BSYNC.RECONVERGENT B0 ;  /* 0x0000000000007941 */ /* 0x000fea0003800200 */
.L_x_18154:
        /* <DEDUP_REMOVED lines=8> */
[----:B------:R-:W-:-:S04]  /*38730*/  FSETP.GTU.FTZ.AND P2, PT, R171, R182, PT ;  /* 0x000000b6ab00720b */ /* 0x000fc80003f5c000 */
[----:B------:R-:W-:Y:S01]  /*38740*/  FSEL R171, R140, RZ, !P2 ;  /* 0x000000ff8cab7208 */ /* 0x000fe20005000000 */
[----:B------:R-:W-:Y:S01]  /*38750*/  @P1 HADD2.F32 R140, -RZ, R36.H1_H1 ;  /* 0x30000024ff8c1230 */ /* 0x000fe20000004100 */
        /* <DEDUP_REMOVED lines=14> */
.L_x_18161:
        /* <DEDUP_REMOVED lines=12> */
.L_x_18163:
[----:B------:R-:W-:Y:S05]  /*38900*/  BSYNC.RECONVERGENT B1 ;  /* 0x0000000000017941 */ /* 0x000fea0003800200 */
.L_x_18162:
        /* <DEDUP_REMOVED lines=59> */
[----:B------:R-:W-:Y:S02]  /*38cc0*/  HFMA2 R140, -RZ, RZ, 0, 0 ;  /* 0x00000000ff8c7431 */ /* 0x000fe400000001ff */
[----:B------:R-:W-:Y:S01]  /*38cd0*/  IMAD.MOV.U32 R184, RZ, RZ, R172 ;  /* 0x000000ffffb87224 */ /* 0x000fe200078e00ac */
[----:B------:R-:W-:-:S07]  /*38ce0*/  LOP3.LUT R179, R174, UR15, R173, 0x96, !PT ;  /* 0x0000000faeb37c12 */ /* 0x000fce000f8e96ad */
.L_x_18160:
[----:B------:R-:W-:Y:S05]  /*38cf0*/  BSYNC.RECONVERGENT B0 ;  /* 0x0000000000007941 */ /* 0x000fea0003800200 */
.L_x_18159:
        /* <DEDUP_REMOVED lines=25> */
.L_x_18166:
        /* <DEDUP_REMOVED lines=12> */
.L_x_18168:
[----:B------:R-:W-:Y:S05]  /*38f50*/  BSYNC.RECONVERGENT B1 ;  /* 0x0000000000017941 */ /* 0x000fea0003800200 */
.L_x_18167:
        /* <DEDUP_REMOVED lines=62> */
.L_x_18165:
[----:B------:R-:W-:Y:S05]  /*39340*/  BSYNC.RECONVERGENT B0 ;  /* 0x0000000000007941 */ /* 0x000fea0003800200 */
.L_x_18164:
        /* <DEDUP_REMOVED lines=9> */
[----:B------:R-:W-:-:S03]  /*393e0*/  @P1 HADD2.F32 R140, -RZ, R37.H1_H1 ;  /* 0x30000025ff8c1230 */ /* 0x000fc60000004100 */
        /* <DEDUP_REMOVED lines=15> */
.L_x_18171:
        /* <DEDUP_REMOVED lines=12> */
.L_x_18173:
[----:B------:R-:W-:Y:S05]  /*395a0*/  BSYNC.RECONVERGENT B1 ;  /* 0x0000000000017941 */ /* 0x000fea0003800200 */
.L_x_18172:
        /* <DEDUP_REMOVED lines=62> */
.L_x_18170:
[----:B------:R-:W-:Y:S05]  /*39990*/  BSYNC.RECONVERGENT B0 ;  /* 0x0000000000007941 */ /* 0x000fea0003800200 */
.L_x_18169:
        /* <DEDUP_REMOVED lines=23> */
.L_x_18176:
        /* <DEDUP_REMOVED lines=12> */
.L_x_18178:
[----:B------:R-:W-:Y:S05]  /*39bd0*/  BSYNC.RECONVERGENT B1 ;  /* 0x0000000000017941 */ /* 0x000fea0003800200 */
.L_x_18177:
        /* <DEDUP_REMOVED lines=62> */
.L_x_18175:
[----:B------:R-:W-:Y:S05]  /*39fc0*/  BSYNC.RECONVERGENT B0 ;  /* 0x0000000000007941 */ /* 0x000fea0003800200 */
.L_x_18174:
        /* <DEDUP_REMOVED lines=8> */
[----:B------:R-:W-:-:S03]  /*3a050*/  @P1 HADD2.F32 R140, -RZ, R38.H1_H1 ;  /* 0x30000026ff8c1230 */ /* 0x000fc60000004100 */
        /* <DEDUP_REMOVED lines=14> */
.L_x_18181:
        /* <DEDUP_REMOVED lines=12> */
.L_x_18183:
[----:B------:R-:W-:Y:S05]  /*3a200*/  BSYNC.RECONVERGENT B1 ;  /* 0x0000000000017941 */ /* 0x000fea0003800200 */
.L_x_18182:
        /* <DEDUP_REMOVED lines=62> */
.L_x_18180:
[----:B------:R-:W-:Y:S05]  /*3a5f0*/  BSYNC.RECONVERGENT B0 ;  /* 0x0000000000007941 */ /* 0x000fea0003800200 */
.L_x_18179:
        /* <DEDUP_REMOVED lines=23> */
.L_x_18186:
        /* <DEDUP_REMOVED lines=12> */
.L_x_18188:
[----:B------:R-:W-:Y:S05]  /*3a830*/  BSYNC.RECONVERGENT B1 ;  /* 0x0000000000017941 */ /* 0x000fea0003800200 */
.L_x_18187:
        /* <DEDUP_REMOVED lines=62> */
.L_x_18185:
[----:B------:R-:W-:Y:S05]  /*3ac20*/  BSYNC.RECONVERGENT B0 ;  /* 0x0000000000007941 */ /* 0x000fea0003800200 */
.L_x_18184:
        /* <DEDUP_REMOVED lines=14> */
.L_x_18148:
[----:B------:R-:W-:Y:S01]  /*3ad10*/  IMAD.WIDE.U32 R180, R169, 0x10, R242 ;  /* 0x00000010a9b47825 */ /* 0x000fe200078e00f2 */
[----:B------:R-:W0:Y:S01]  /*3ad20*/  LDC.64 R182, c[0x0][0x3b0] ;  /* 0x0000ec00ffb67b82 */ /* 0x000e220000000a00 */
[C---:B------:R-:W-:Y:S02]  /*3ad30*/  LOP3.LUT P6, RZ, R6.reuse, 0x8, RZ, 0xc0, !PT ;  /* 0x0000000806ff7812 */ /* 0x040fe400078cc0ff */
[----:B------:R-:W-:Y:S01]  /*3ad40*/  LOP3.LUT P1, RZ, R6, 0x10, RZ, 0xc0, !PT ;  /* 0x0000001006ff7812 */ /* 0x000fe2000782c0ff */
[----:B------:R1:W-:Y:S02]  /*3ad50*/  STG.E.128 desc[UR6][R180.64], R140 ;  /* 0x0000008cb4007986 */ /* 0x0003e4000c101d06 */
[----:B-1----:R-:W-:Y:S02]  /*3ad60*/  SEL R140, RZ, 0x1000000, !P5 ;  /* 0x01000000ff8c7807 */ /* 0x002fe40006800000 */
[----:B------:R-:W-:Y:S02]  /*3ad70*/  SEL R141, RZ, 0x10000, !P4 ;  /* 0x00010000ff8d7807 */ /* 0x000fe40006000000 */
[----:B------:R-:W-:-:S02]  /*3ad80*/  SEL R142, RZ, 0x100, !P3 ;  /* 0x00000100ff8e7807 */ /* 0x000fc40005800000 */
[----:B------:R-:W-:Y:S02]  /*3ad90*/  LOP3.LUT P5, RZ, R6, 0x4, RZ, 0xc0, !PT ;  /* 0x0000000406ff7812 */ /* 0x000fe400078ac0ff */
[----:B------:R-:W-:Y:S02]  /*3ada0*/  LOP3.LUT R140, R142, R140, R141, 0xfe, !PT ;  /* 0x0000008c8e8c7212 */ /* 0x000fe400078efe8d */
[----:B------:R-:W-:Y:S02]  /*3adb0*/  SEL R141, RZ, 0x1, !P2 ;  /* 0x00000001ff8d7807 */ /* 0x000fe40005000000 */
[----:B------:R-:W-:Y:S02]  /*3adc0*/  LOP3.LUT P4, RZ, R6, 0x2, RZ, 0xc0, !PT ;  /* 0x0000000206ff7812 */ /* 0x000fe4000788c0ff */
[----:B------:R-:W-:Y:S02]  /*3add0*/  LOP3.LUT R141, R140, R141, RZ, 0xfc, !PT ;  /* 0x0000008d8c8d7212 */ /* 0x000fe400078efcff */
[----:B------:R-:W-:-:S02]  /*3ade0*/  SEL R140, RZ, 0x1000000, !P4 ;  /* 0x01000000ff8c7807 */ /* 0x000fc40006000000 */
[----:B------:R-:W-:Y:S02]  /*3adf0*/  SEL R142, RZ, 0x10000, !P5 ;  /* 0x00010000ff8e7807 */ /* 0x000fe40006800000 */
[----:B------:R-:W-:-:S04]  /*3ae00*/  SEL R143, RZ, 0x100, !P6 ;  /* 0x00000100ff8f7807 */ /* 0x000fc80007000000 */
[----:B------:R-:W-:Y:S02]  /*3ae10*/  LOP3.LUT R140, R143, R140, R142, 0xfe, !PT ;  /* 0x0000008c8f8c7212 */ /* 0x000fe400078efe8e */
[----:B------:R-:W-:-:S04]  /*3ae20*/  SEL R142, RZ, 0x1, !P1 ;  /* 0x00000001ff8e7807 */ /* 0x000fc80004800000 */
[----:B------:R-:W-:Y:S01]  /*3ae30*/  LOP3.LUT R140, R140, R142, RZ, 0xfc, !PT ;  /* 0x0000008e8c8c7212 */ /* 0x000fe200078efcff */
        /* <DEDUP_REMOVED lines=23> */
.L_x_18189:
        /* <DEDUP_REMOVED lines=169> */
.L_x_18203:
[----:B-1----:R-:W-:Y:S01]  /*3ba40*/  FADD.FTZ R140, R143, R140 ;  /* 0x0000008c8f8c7221 */ /* 0x002fe20000010000 */
[C---:B------:R-:W-:Y:S01]  /*3ba50*/  FMUL.FTZ R142, R183.reuse, R183 ;  /* 0x000000b7b78e7220 */ /* 0x040fe20000410000 */
        /* <DEDUP_REMOVED lines=10> */
[----:B------:R-:W5:Y:S01]  /*3bb00*/  LDL R199, [R1+0x18] ;  /* 0x0000180001c77983 */ /* 0x000f620000100800 */
[----:B------:R-:W1:Y:S01]  /*3bb10*/  MUFU.RSQ R180, R180 ;  /* 0x000000b400b47308 */ /* 0x000e620000001400 */
[----:B------:R-:W-:-:S02]  /*3bb20*/  FSEL R181, R183, RZ, !P2 ;  /* 0x000000ffb7b57208 */ /* 0x000fc40005000000 */
[----:B------:R-:W5:Y:S03]  /*3bb30*/  LDL R198, [R1+0x1c] ;  /* 0x00001c0001c67983 */ /* 0x000f660000100800 */
        /* <DEDUP_REMOVED lines=15> */
[C---:B------:R-:W-:Y:S02]  /*3bc30*/  FADD.FTZ R143, -R181.reuse, R152 ;  /* 0x00000098b58f7221 */ /* 0x040fe40000010100 */
[----:B------:R-:W1:Y:S01]  /*3bc40*/  LDC.64 R152, c[0x0][0x430] ;  /* 0x00010c00ff987b82 */ /* 0x000e620000000a00 */
[----:B------:R-:W-:Y:S01]  /*3bc50*/  FFMA.FTZ R142, R166, R239, R247 ;  /* 0x000000efa68e7223 */ /* 0x000fe200000100f7 */
[----:B------:R-:W-:Y:S01]  /*3bc60*/  FMUL.FTZ R185, R180, R143 ;  /* 0x0000008fb4b97220 */ /* 0x000fe20000410000 */
[----:B------:R-:W-:Y:S01]  /*3bc70*/  FFMA.FTZ R143, R186, R233, R249 ;  /* 0x000000e9ba8f7223 */ /* 0x000fe200000100f9 */
[C---:B0-----:R-:W-:Y:S01]  /*3bc80*/  FADD.FTZ R140, -R181.reuse, R163 ;  /* 0x000000a3b58c7221 */ /* 0x041fe20000010100 */
[----:B------:R-:W-:-:S03]  /*3bc90*/  FADD.FTZ R141, -R181, R164 ;  /* 0x000000a4b58d7221 */ /* 0x000fc60000010100 */
[----:B------:R-:W0:Y:S01]  /*3bca0*/  LDC.64 R164, c[0x0][0x428] ;  /* 0x00010a00ffa47b82 */ /* 0x000e220000000a00 */
[C---:B------:R-:W-:Y:S01]  /*3bcb0*/  FMUL.FTZ R182, R180.reuse, R140 ;  /* 0x0000008cb4b67220 */ /* 0x040fe20000410000 */
[----:B------:R-:W-:-:S03]  /*3bcc0*/  FMUL.FTZ R163, R180, R141 ;  /* 0x0000008db4a37220 */ /* 0x000fc60000410000 */
[----:B------:R-:W-:Y:S01]  /*3bcd0*/  FFMA.FTZ R140, R182, R236, R244 ;  /* 0x000000ecb68c7223 */ /* 0x000fe200000100f4 */
[----:B------:R-:W-:-:S05]  /*3bce0*/  FFMA.FTZ R141, R163, R237, R245 ;  /* 0x000000eda38d7223 */ /* 0x000fca00000100f5 */
[----:B------:R-:W-:Y:S01]  /*3bcf0*/  F2FP.F16.F32.PACK_AB R140, R141, R140 ;  /* 0x0000008c8d8c723e */ /* 0x000fe200000000ff */
[----:B------:R-:W-:-:S05]  /*3bd00*/  FFMA.FTZ R141, R183, R238, R246 ;  /* 0x000000eeb78d7223 */ /* 0x000fca00000100f6 */
[----:B------:R-:W-:Y:S01]  /*3bd10*/  F2FP.F16.F32.PACK_AB R141, R142, R141 ;  /* 0x0000008d8e8d723e */ /* 0x000fe200000000ff */
[----:B------:R-:W-:-:S05]  /*3bd20*/  FFMA.FTZ R142, R185, R232, R248 ;  /* 0x000000e8b98e7223 */ /* 0x000fca00000100f8 */
[----:B------:R-:W-:Y:S01]  /*3bd30*/  F2FP.F16.F32.PACK_AB R142, R143, R142 ;  /* 0x0000008e8f8e723e */ /* 0x000fe200000000ff */
[----:B------:R-:W-:-:S05]  /*3bd40*/  FFMA.FTZ R143, R187, R234, R250 ;  /* 0x000000eabb8f7223 */ /* 0x000fca00000100fa */
[----:B------:R-:W-:Y:S01]  /*3bd50*/  F2FP.F16.F32.PACK_AB R143, R150, R143 ;  /* 0x0000008f968f723e */ /* 0x000fe200000000ff */
[----:B0-----:R-:W-:-:S05]  /*3bd60*/  IMAD.WIDE.U32 R150, R145, 0x10, R164 ;  /* 0x0000001091967825 */ /* 0x001fca00078e00a4 */
[----:B------:R0:W-:Y:S02]  /*3bd70*/  STG.E.128 desc[UR6][R150.64], R140 ;  /* 0x0000008c96007986 */ /* 0x0001e4000c101d06 */
[----:B0-----:R-:W-:Y:S02]  /*3bd80*/  FFMA.FTZ R143, R187, R226, R50 ;  /* 0x000000e2bb8f7223 */ /* 0x001fe40000010032 */
[----:B------:R-:W5:Y:S01]  /*3bd90*/  LDL R187, [R1+0x4] ;  /* 0x0000040001bb7983 */ /* 0x000f620000100800 */
[----:B------:R-:W-:-:S03]  /*3bda0*/  FFMA.FTZ R140, R196, R227, R51 ;  /* 0x000000e3c48c7223 */ /* 0x000fc60000010033 */
[----:B------:R-:W5:Y:S01]  /*3bdb0*/  LDL R196, [R1] ;  /* 0x0000000001c47983 */ /* 0x000f620000100800 */
[----:B------:R-:W-:Y:S01]  /*3bdc0*/  FFMA.FTZ R141, R183, R230, R46 ;  /* 0x000000e6b78d7223 */ /* 0x000fe2000001002e */
[----:B------:R-:W-:Y:S01]  /*3bdd0*/  F2FP.F16.F32.PACK_AB R143, R140, R143 ;  /* 0x0000008f8c8f723e */ /* 0x000fe200000000ff */
[----:B------:R-:W-:Y:S01]  /*3bde0*/  FFMA.FTZ R142, R185, R224, R48 ;  /* 0x000000e0b98e7223 */ /* 0x000fe20000010030 */
[----:B------:R-:W-:Y:S01]  /*3bdf0*/  FFMA.FTZ R150, R186, R225, R49 ;  /* 0x000000e1ba967223 */ /* 0x000fe20000010031 */
[----:B------:R-:W-:Y:S01]  /*3be00*/  FFMA.FTZ R151, R166, R231, R47 ;  /* 0x000000e7a6977223 */ /* 0x000fe2000001002f */
[----:B------:R-:W-:Y:S01]  /*3be10*/  FFMA.FTZ R140, R182, R228, R44 ;  /* 0x000000e4b68c7223 */ /* 0x000fe2000001002c */
[----:B------:R-:W-:Y:S01]  /*3be20*/  FFMA.FTZ R163, R163, R229, R45 ;  /* 0x000000e5a3a37223 */ /* 0x000fe2000001002d */
[----:B------:R-:W5:Y:S01]  /*3be30*/  LDL R186, [R1+0x24] ;  /* 0x0000240001ba7983 */ /* 0x000f620000100800 */
[----:B------:R-:W-:Y:S01]  /*3be40*/  F2FP.F16.F32.PACK_AB R142, R150, R142 ;  /* 0x0000008e968e723e */ /* 0x000fe200000000ff */
[----:B------:R-:W-:Y:S01]  /*3be50*/  FADD.FTZ R32, -R181, R32 ;  /* 0x00000020b5207221 */ /* 0x000fe20000010100 */
[----:B------:R-:W-:Y:S01]  /*3be60*/  F2FP.F16.F32.PACK_AB R141, R151, R141 ;  /* 0x0000008d978d723e */ /* 0x000fe200000000ff */
[----:B-1----:R-:W-:Y:S01]  /*3be70*/  IMAD.WIDE.U32 R150, R145, 0x10, R152 ;  /* 0x0000001091967825 */ /* 0x002fe200078e0098 */
[----:B------:R-:W-:Y:S01]  /*3be80*/  F2FP.F16.F32.PACK_AB R140, R163, R140 ;  /* 0x0000008ca38c723e */ /* 0x000fe200000000ff */
[----:B------:R-:W5:Y:S02]  /*3be90*/  LDL R185, [R1+0x28] ;  /* 0x0000280001b97983 */ /* 0x000f640000100800 */
[C---:B------:R-:W-:Y:S01]  /*3bea0*/  FADD.FTZ R33, -R181.reuse, R33 ;  /* 0x00000021b5217221 */ /* 0x040fe20000010100 */
[C---:B------:R-:W-:Y:S01]  /*3beb0*/  FADD.FTZ R35, -R181.reuse, R35 ;  /* 0x00000023b5237221 */ /* 0x040fe20000010100 */
[----:B------:R0:W-:Y:S03]  /*3bec0*/  STG.E.128 desc[UR6][R150.64], R140 ;  /* 0x0000008c96007986 */ /* 0x0001e6000c101d06 */
[----:B------:R-:W-:Y:S01]  /*3bed0*/  FMUL.FTZ R35, R180, R35 ;  /* 0x00000023b4237220 */ /* 0x000fe20000410000 */
[----:B------:R-:W5:Y:S04]  /*3bee0*/  LDL R183, [R1+0x2c] ;  /* 0x00002c0001b77983 */ /* 0x000f680000100800 */
[----:B------:R-:W5:Y:S04]  /*3bef0*/  LDL R182, [R1+0x30] ;  /* 0x0000300001b67983 */ /* 0x000f680000100800 */
[----:B------:R-:W5:Y:S01]  /*3bf00*/  LDL R166, [R1+0x34] ;  /* 0x0000340001a67983 */ /* 0x000f620000100800 */
[----:B------:R-:W-:-:S03]  /*3bf10*/  FADD.FTZ R17, -R181, R17 ;  /* 0x00000011b5117221 */ /* 0x000fc60000010100 */
[----:B------:R-:W5:Y:S01]  /*3bf20*/  LDL R163, [R1+0x38] ;  /* 0x0000380001a37983 */ /* 0x000f620000100800 */
[C---:B0-----:R-:W-:Y:S01]  /*3bf30*/  FADD.FTZ R141, -R181.reuse, R147 ;  /* 0x00000093b58d7221 */ /* 0x041fe20000010100 */
        /* <DEDUP_REMOVED lines=8> */
[----:B------:R-:W5:Y:S01]  /*3bfc0*/  LDL R151, [R1+0x3c] ;  /* 0x00003c0001977983 */ /* 0x000f620000100800 */
[C---:B------:R-:W-:Y:S01]  /*3bfd0*/  FADD.FTZ R22, -R181.reuse, R22 ;  /* 0x00000016b5167221 */ /* 0x040fe20000010100 */
[----:B------:R-:W-:Y:S01]  /*3bfe0*/  FADD.FTZ R18, -R181, R18 ;  /* 0x00000012b5127221 */ /* 0x000fe20000010100 */
[----:B--2---:R-:W-:Y:S01]  /*3bff0*/  FFMA.FTZ R141, R147, R222, R252 ;  /* 0x000000de938d7223 */ /* 0x004fe200000100fc */
[----:B---3--:R-:W-:-:S05]  /*3c000*/  FFMA.FTZ R142, R148, R223, R243 ;  /* 0x000000df948e7223 */ /* 0x008fca00000100f3 */
[----:B------:R-:W-:Y:S01]  /*3c010*/  F2FP.F16.F32.PACK_AB R141, R142, R141 ;  /* 0x0000008d8e8d723e */ /* 0x000fe200000000ff */
[----:B------:R-:W-:Y:S01]  /*3c020*/  FADD.FTZ R142, -R181, R34 ;  /* 0x00000022b58e7221 */ /* 0x000fe20000010100 */
[----:B------:R-:W-:-:S03]  /*3c030*/  FMUL.FTZ R34, R180, R32 ;  /* 0x00000020b4227220 */ /* 0x000fc60000410000 */
[----:B------:R-:W-:Y:S01]  /*3c040*/  FMUL.FTZ R150, R180, R142 ;  /* 0x0000008eb4967220 */ /* 0x000fe20000410000 */
[----:B----4-:R-:W-:-:S03]  /*3c050*/  FFMA.FTZ R142, R34, R216, R242 ;  /* 0x000000d8228e7223 */ /* 0x010fc600000100f2 */
[----:B-----5:R-:W-:Y:S01]  /*3c060*/  FFMA.FTZ R32, R150, R218, R199 ;  /* 0x000000da96207223 */ /* 0x020fe200000100c7 */
[----:B------:R-:W-:Y:S01]  /*3c070*/  FFMA.FTZ R33, R35, R219, R198 ;  /* 0x000000db23217223 */ /* 0x000fe200000100c6 */
[----:B------:R-:W-:Y:S01]  /*3c080*/  FFMA.FTZ R143, R146, R221, R187 ;  /* 0x000000dd928f7223 */ /* 0x000fe200000100bb */
[----:B------:R-:W-:Y:S01]  /*3c090*/  FFMA.FTZ R140, R145, R220, R196 ;  /* 0x000000dc918c7223 */ /* 0x000fe200000100c4 */
[----:B------:R-:W2:Y:S04]  /*3c0a0*/  LDL R187, [R1+0x20] ;  /* 0x0000200001bb7983 */ /* 0x000ea80000100800 */
[----:B------:R-:W-:Y:S01]  /*3c0b0*/  F2FP.F16.F32.PACK_AB R140, R143, R140 ;  /* 0x0000008c8f8c723e */ /* 0x000fe200000000ff */
[----:B------:R-:W-:Y:S01]  /*3c0c0*/  FFMA.FTZ R143, R149, R217, R240 ;  /* 0x000000d9958f7223 */ /* 0x000fe200000100f0 */
[----:B------:R-:W-:Y:S01]  /*3c0d0*/  FFMA.FTZ R35, R35, R211, R59 ;  /* 0x000000d323237223 */ /* 0x000fe2000001003b */
[----:B------:R-:W-:Y:S01]  /*3c0e0*/  FFMA.FTZ R34, R34, R208, R56 ;  /* 0x000000d022227223 */ /* 0x000fe20000010038 */
[----:B------:R-:W-:Y:S01]  /*3c0f0*/  FADD.FTZ R26, -R181, R26 ;  /* 0x0000001ab51a7221 */ /* 0x000fe20000010100 */
[----:B------:R-:W3:Y:S01]  /*3c100*/  LDL R198, [R1+0x40] ;  /* 0x0000400001c67983 */ /* 0x000ee20000100800 */
[----:B------:R-:W-:-:S02]  /*3c110*/  F2FP.F16.F32.PACK_AB R142, R143, R142 ;  /* 0x0000008e8f8e723e */ /* 0x000fc400000000ff */
[----:B------:R-:W-:Y:S01]  /*3c120*/  F2FP.F16.F32.PACK_AB R143, R33, R32 ;  /* 0x00000020218f723e */ /* 0x000fe200000000ff */
[----:B------:R-:W-:Y:S01]  /*3c130*/  IMAD.WIDE.U32 R32, R16, 0x10, R164 ;  /* 0x0000001010207825 */ /* 0x000fe200078e00a4 */
[----:B------:R-:W4:Y:S04]  /*3c140*/  LDL R196, [R1+0x44] ;  /* 0x0000440001c47983 */ /* 0x000f280000100800 */
[----:B------:R0:W-:Y:S02]  /*3c150*/  STG.E.128 desc[UR6][R32.64], R140 ;  /* 0x0000008c20007986 */ /* 0x0001e4000c101d06 */
[----:B0-----:R-:W-:Y:S01]  /*3c160*/  FFMA.FTZ R32, R150, R210, R58 ;  /* 0x000000d296207223 */ /* 0x001fe2000001003a */
[----:B------:R-:W-:Y:S01]  /*3c170*/  FFMA.FTZ R33, R147, R214, R54 ;  /* 0x000000d693217223 */ /* 0x000fe20000010036 */
[----:B------:R-:W-:Y:S01]  /*3c180*/  FFMA.FTZ R140, R149, R209, R57 ;  /* 0x000000d1958c7223 */ /* 0x000fe20000010039 */
[----:B------:R-:W-:Y:S01]  /*3c190*/  FFMA.FTZ R141, R148, R215, R55 ;  /* 0x000000d7948d7223 */ /* 0x000fe20000010037 */
[----:B------:R-:W-:Y:S01]  /*3c1a0*/  FFMA.FTZ R142, R146, R213, R53 ;  /* 0x000000d5928e7223 */ /* 0x000fe20000010035 */
[----:B------:R-:W-:Y:S01]  /*3c1b0*/  F2FP.F16.F32.PACK_AB R35, R35, R32 ;  /* 0x000000202323723e */ /* 0x000fe200000000ff */
[----:B------:R-:W-:Y:S01]  /*3c1c0*/  FFMA.FTZ R32, R145, R212, R52 ;  /* 0x000000d491207223 */ /* 0x000fe20000010034 */
[----:B------:R-:W-:-:S02]  /*3c1d0*/  F2FP.F16.F32.PACK_AB R34, R140, R34 ;  /* 0x000000228c22723e */ /* 0x000fc400000000ff */
[----:B------:R-:W-:Y:S01]  /*3c1e0*/  F2FP.F16.F32.PACK_AB R33, R141, R33 ;  /* 0x000000218d21723e */ /* 0x000fe200000000ff */
[----:B------:R-:W-:Y:S01]  /*3c1f0*/  IMAD.WIDE.U32 R140, R16, 0x10, R152 ;  /* 0x00000010108c7825 */ /* 0x000fe200078e0098 */
[----:B------:R-:W-:-:S03]  /*3c200*/  F2FP.F16.F32.PACK_AB R32, R142, R32 ;  /* 0x000000208e20723e */ /* 0x000fc600000000ff */
[C---:B------:R-:W-:Y:S02]  /*3c210*/  FADD.FTZ R16, -R181.reuse, R21 ;  /* 0x00000015b5107221 */ /* 0x040fe40000010100 */
[----:B------:R0:W-:Y:S02]  /*3c220*/  STG.E.128 desc[UR6][R140.64], R32 ;  /* 0x000000208c007986 */ /* 0x0001e4000c101d06 */
[C---:B------:R-:W-:Y:S01]  /*3c230*/  FMUL.FTZ R21, R180.reuse, R16 ;  /* 0x00000010b4157220 */ /* 0x040fe20000410000 */
[----:B0-----:R-:W-:Y:S01]  /*3c240*/  FADD.FTZ R32, -R181, R23 ;  /* 0x00000017b5207221 */ /* 0x001fe20000010100 */
[C---:B------:R-:W-:Y:S01]  /*3c250*/  FMUL.FTZ R140, R180.reuse, R17 ;  /* 0x00000011b48c7220 */ /* 0x040fe20000410000 */
[C---:B------:R-:W-:Y:S02]  /*3c260*/  FMUL.FTZ R23, R180.reuse, R22 ;  /* 0x00000016b4177220 */ /* 0x040fe40000410000 */
[----:B------:R-:W-:Y:S01]  /*3c270*/  FMUL.FTZ R22, R180, R32 ;  /* 0x00000020b4167220 */ /* 0x000fe20000410000 */
[----:B------:R-:W-:Y:S01]  /*3c280*/  FFMA.FTZ R33, R21, R205, R186 ;  /* 0x000000cd15217223 */ /* 0x000fe200000100ba */
[----:B------:R-:W-:Y:S01]  /*3c290*/  FFMA.FTZ R16, R23, R206, R185 ;  /* 0x000000ce17107223 */ /* 0x000fe200000100b9 */
[----:B------:R-:W5:Y:S01]  /*3c2a0*/  LDL R186, [R1+0x4c] ;  /* 0x00004c0001ba7983 */ /* 0x000f620000100800 */
[----:B------:R-:W-:-:S03]  /*3c2b0*/  FFMA.FTZ R17, R22, R207, R183 ;  /* 0x000000cf16117223 */ /* 0x000fc600000100b7 */
[----:B------:R-:W3:Y:S04]  /*3c2c0*/  LDL R185, [R1+0x50] ;  /* 0x0000500001b97983 */ /* 0x000ee80000100800 */
[----:B------:R-:W4:Y:S01]  /*3c2d0*/  LDL R183, [R1+0x54] ;  /* 0x0000540001b77983 */ /* 0x000f220000100800 */
[----:B--2---:R-:W-:Y:S01]  /*3c2e0*/  FFMA.FTZ R32, R140, R204, R187 ;  /* 0x000000cc8c207223 */ /* 0x004fe200000100bb */
[----:B------:R-:W-:Y:S02]  /*3c2f0*/  FMUL.FTZ R26, R180, R26 ;  /* 0x0000001ab41a7220 */ /* 0x000fe40000410000 */
[----:B------:R-:W2:Y:S02]  /*3c300*/  LDL R187, [R1+0x48] ;  /* 0x0000480001bb7983 */ /* 0x000ea40000100800 */
[----:B------:R-:W-:-:S02]  /*3c310*/  F2FP.F16.F32.PACK_AB R32, R33, R32 ;  /* 0x000000202120723e */ /* 0x000fc400000000ff */
[----:B------:R-:W-:Y:S01]  /*3c320*/  F2FP.F16.F32.PACK_AB R33, R17, R16 ;  /* 0x000000101121723e */ /* 0x000fe200000000ff */
[----:B------:R-:W-:Y:S01]  /*3c330*/  FADD.FTZ R16, -R181, R24 ;  /* 0x00000018b5107221 */ /* 0x000fe20000010100 */
[----:B------:R-:W-:-:S04]  /*3c340*/  FMUL.FTZ R24, R180, R18 ;  /* 0x00000012b4187220 */ /* 0x000fc80000410000 */
[----:B------:R-:W-:Y:S02]  /*3c350*/  FFMA.FTZ R34, R24, R200, R182 ;  /* 0x000000c818227223 */ /* 0x000fe400000100b6 */
[----:B------:R-:W2:Y:S01]  /*3c360*/  LDL R182, [R1+0x58] ;  /* 0x0000580001b67983 */ /* 0x000ea20000100800 */
[----:B------:R-:W-:-:S04]  /*3c370*/  FMUL.FTZ R18, R180, R16 ;  /* 0x00000010b4127220 */ /* 0x000fc80000410000 */
[----:B------:R-:W-:Y:S02]  /*3c380*/  FFMA.FTZ R35, R18, R201, R166 ;  /* 0x000000c912237223 */ /* 0x000fe400000100a6 */
[----:B------:R-:W2:Y:S01]  /*3c390*/  LDL R166, [R1+0x5c] ;  /* 0x00005c0001a67983 */ /* 0x000ea20000100800 */
[----:B------:R-:W-:-:S04]  /*3c3a0*/  FADD.FTZ R17, -R181, R25 ;  /* 0x00000019b5117221 */ /* 0x000fc80000010100 */
[----:B------:R-:W-:Y:S01]  /*3c3b0*/  FMUL.FTZ R25, R180, R17 ;  /* 0x00000011b4197220 */ /* 0x000fe20000410000 */
[----:B------:R-:W-:-:S03]  /*3c3c0*/  FFMA.FTZ R17, R26, R203, R151 ;  /* 0x000000cb1a117223 */ /* 0x000fc60000010097 */
[----:B------:R-:W-:Y:S01]  /*3c3d0*/  FFMA.FTZ R16, R25, R202, R163 ;  /* 0x000000ca19107223 */ /* 0x000fe200000100a3 */
[----:B------:R-:W-:-:S04]  /*3c3e0*/  F2FP.F16.F32.PACK_AB R34, R35, R34 ;  /* 0x000000222322723e */ /* 0x000fc800000000ff */
[----:B------:R-:W-:Y:S01]  /*3c3f0*/  F2FP.F16.F32.PACK_AB R35, R17, R16 ;  /* 0x000000101123723e */ /* 0x000fe200000000ff */
[----:B------:R-:W-:-:S04]  /*3c400*/  IMAD.WIDE.U32 R16, R15, 0x10, R164 ;  /* 0x000000100f107825 */ /* 0x000fc800078e00a4 */
[----:B------:R-:W-:Y:S01]  /*3c410*/  FFMA.FTZ R22, R22, R195, R63 ;  /* 0x000000c316167223 */ /* 0x000fe2000001003f */
[----:B------:R-:W-:Y:S01]  /*3c420*/  FFMA.FTZ R21, R21, R193, R61 ;  /* 0x000000c115157223 */ /* 0x000fe2000001003d */
[----:B------:R-:W-:Y:S01]  /*3c430*/  FFMA.FTZ R25, R25, R190, R66 ;  /* 0x000000be19197223 */ /* 0x000fe20000010042 */
[----:B------:R0:W-:Y:S01]  /*3c440*/  STG.E.128 desc[UR6][R16.64], R32 ;  /* 0x0000002010007986 */ /* 0x0001e2000c101d06 */
[----:B------:R-:W-:Y:S01]  /*3c450*/  FFMA.FTZ R26, R26, R191, R67 ;  /* 0x000000bf1a1a7223 */ /* 0x000fe20000010043 */
[----:B------:R-:W-:Y:S01]  /*3c460*/  FFMA.FTZ R18, R18, R189, R65 ;  /* 0x000000bd12127223 */ /* 0x000fe20000010041 */
[----:B------:R-:W-:Y:S02]  /*3c470*/  FADD.FTZ R149, -R181, R175 ;  /* 0x000000afb5957221 */ /* 0x000fe40000010100 */
[----:B------:R-:W2:Y:S01]  /*3c480*/  LDL R175, [R1+0x7c] ;  /* 0x00007c0001af7983 */ /* 0x000ea20000100800 */
[----:B0-----:R-:W-:Y:S01]  /*3c490*/  FFMA.FTZ R16, R140, R192, R60 ;  /* 0x000000c08c107223 */ /* 0x001fe2000001003c */
[----:B------:R-:W-:Y:S01]  /*3c4a0*/  FFMA.FTZ R17, R23, R194, R62 ;  /* 0x000000c217117223 */ /* 0x000fe2000001003e */
[----:B------:R-:W-:Y:S01]  /*3c4b0*/  FFMA.FTZ R23, R24, R188, R64 ;  /* 0x000000bc18177223 */ /* 0x000fe20000010040 */
[----:B------:R-:W-:Y:S01]  /*3c4c0*/  FADD.FTZ R24, -R181, R144 ;  /* 0x00000090b5187221 */ /* 0x000fe20000010100 */
[----:B------:R-:W-:-:S02]  /*3c4d0*/  F2FP.F16.F32.PACK_AB R35, R26, R25 ;  /* 0x000000191a23723e */ /* 0x000fc400000000ff */
[----:B------:R-:W-:Y:S02]  /*3c4e0*/  F2FP.F16.F32.PACK_AB R33, R22, R17 ;  /* 0x000000111621723e */ /* 0x000fe400000000ff */
[----:B------:R-:W-:Y:S01]  /*3c4f0*/  F2FP.F16.F32.PACK_AB R32, R21, R16 ;  /* 0x000000101520723e */ /* 0x000fe200000000ff */
[----:B------:R-:W-:Y:S01]  /*3c500*/  IMAD.WIDE.U32 R16, R15, 0x10, R152 ;  /* 0x000000100f107825 */ /* 0x000fe200078e0098 */
[----:B------:R-:W-:-:S03]  /*3c510*/  F2FP.F16.F32.PACK_AB R34, R18, R23 ;  /* 0x000000171222723e */ /* 0x000fc600000000ff */
[C---:B------:R-:W-:Y:S01]  /*3c520*/  FADD.FTZ R140, -R181.reuse, R157 ;  /* 0x0000009db58c7221 */ /* 0x040fe20000010100 */
[C---:B------:R-:W-:Y:S01]  /*3c530*/  FMUL.FTZ R157, R180.reuse, R24 ;  /* 0x00000018b49d7220 */ /* 0x040fe20000410000 */
[C---:B------:R-:W-:Y:S01]  /*3c540*/  FADD.FTZ R21, -R181.reuse, R29 ;  /* 0x0000001db5157221 */ /* 0x040fe20000010100 */
[C---:B------:R-:W-:Y:S01]  /*3c550*/  FADD.FTZ R22, -R181.reuse, R30 ;  /* 0x0000001eb5167221 */ /* 0x040fe20000010100 */
[C---:B------:R-:W-:Y:S01]  /*3c560*/  FADD.FTZ R25, -R181.reuse, R154 ;  /* 0x0000009ab5197221 */ /* 0x040fe20000010100 */
[----:B------:R2:W-:Y:S01]  /*3c570*/  STG.E.128 desc[UR6][R16.64], R32 ;  /* 0x0000002010007986 */ /* 0x0005e2000c101d06 */
[C---:B------:R-:W-:Y:S01]  /*3c580*/  FADD.FTZ R15, -R181.reuse, R20 ;  /* 0x00000014b50f7221 */ /* 0x040fe20000010100 */
[C---:B------:R-:W-:Y:S01]  /*3c590*/  FADD.FTZ R20, -R181.reuse, R28 ;  /* 0x0000001cb5147221 */ /* 0x040fe20000010100 */
[C---:B------:R-:W-:Y:S01]  /*3c5a0*/  FMUL.FTZ R30, R180.reuse, R21 ;  /* 0x00000015b41e7220 */ /* 0x040fe20000410000 */
[C---:B------:R-:W-:Y:S01]  /*3c5b0*/  FADD.FTZ R28, -R181.reuse, R158 ;  /* 0x0000009eb51c7221 */ /* 0x040fe20000010100 */
[C---:B------:R-:W-:Y:S01]  /*3c5c0*/  FMUL.FTZ R150, R180.reuse, R22 ;  /* 0x00000016b4967220 */ /* 0x040fe20000410000 */
[C---:B------:R-:W-:Y:S01]  /*3c5d0*/  FMUL.FTZ R158, R180.reuse, R25 ;  /* 0x00000019b49e7220 */ /* 0x040fe20000410000 */
[----:B------:R-:W-:Y:S01]  /*3c5e0*/  FMUL.FTZ R25, R180, R140 ;  /* 0x0000008cb4197220 */ /* 0x000fe20000410000 */
[C---:B------:R-:W-:Y:S01]  /*3c5f0*/  FADD.FTZ R23, -R181.reuse, R31 ;  /* 0x0000001fb5177221 */ /* 0x040fe20000010100 */
[C---:B------:R-:W-:Y:S01]  /*3c600*/  FADD.FTZ R141, -R181.reuse, R156 ;  /* 0x0000009cb58d7221 */ /* 0x040fe20000010100 */
[----:B-----5:R-:W-:Y:S01]  /*3c610*/  FFMA.FTZ R140, R30, R139, R186 ;  /* 0x0000008b1e8c7223 */ /* 0x020fe200000100ba */
[C---:B------:R-:W-:Y:S01]  /*3c620*/  FADD.FTZ R144, -R181.reuse, R167 ;  /* 0x000000a7b5907221 */ /* 0x040fe20000010100 */
[----:B------:R-:W-:Y:S01]  /*3c630*/  FADD.FTZ R156, -R181, R170 ;  /* 0x000000aab59c7221 */ /* 0x000fe20000010100 */
[----:B------:R-:W5:Y:S01]  /*3c640*/  LDL R186, [R1+0x60] ;  /* 0x0000600001ba7983 */ /* 0x000f620000100800 */
[----:B---3--:R-:W-:Y:S01]  /*3c650*/  FFMA.FTZ R22, R150, R132, R185 ;  /* 0x0000008496167223 */ /* 0x008fe200000100b9 */
[----:B------:R-:W-:-:S02]  /*3c660*/  FMUL.FTZ R151, R180, R23 ;  /* 0x00000017b4977220 */ /* 0x000fc40000410000 */
[----:B------:R-:W3:Y:S04]  /*3c670*/  LDL R170, [R1+0x90] ;  /* 0x0000900001aa7983 */ /* 0x000ee80000100800 */
[----:B------:R-:W3:Y:S04]  /*3c680*/  LDL R167, [R1+0x94] ;  /* 0x0000940001a77983 */ /* 0x000ee80000100800 */
[----:B------:R-:W3:Y:S01]  /*3c690*/  LDL R185, [R1+0x64] ;  /* 0x0000640001b97983 */ /* 0x000ee20000100800 */
        /* <DEDUP_REMOVED lines=12> */
[----:B------:R-:W4:Y:S04]  /*3c760*/  LDL R181, [R1+0x68] ;  /* 0x0000680001b57983 */ /* 0x000f280000100800 */
[----:B------:R-:W4:Y:S04]  /*3c770*/  LDL R183, [R1+0x70] ;  /* 0x0000700001b77983 */ /* 0x000f280000100800 */
[----:B------:R-:W4:Y:S04]  /*3c780*/  LDL R177, [R1+0x6c] ;  /* 0x00006c0001b17983 */ /* 0x000f280000100800 */
[----:B------:R-:W4:Y:S01]  /*3c790*/  LDL R176, [R1+0x74] ;  /* 0x0000740001b07983 */ /* 0x000f220000100800 */
[----:B------:R-:W-:Y:S01]  /*3c7a0*/  FMUL.FTZ R159, R180, R31 ;  /* 0x0000001fb49f7220 */ /* 0x000fe20000410000 */
[----:B------:R-:W-:-:S02]  /*3c7b0*/  F2FP.F16.F32.PACK_AB R22, R23, R22 ;  /* 0x000000161716723e */ /* 0x000fc400000000ff */
[----:B------:R-:W4:Y:S01]  /*3c7c0*/  LDL R174, [R1+0x80] ;  /* 0x0000800001ae7983 */ /* 0x000f220000100800 */
[----:B------:R-:W-:-:S03]  /*3c7d0*/  FMUL.FTZ R163, R180, R144 ;  /* 0x00000090b4a37220 */ /* 0x000fc60000410000 */
[----:B------:R-:W4:Y:S01]  /*3c7e0*/  LDL R173, [R1+0x84] ;  /* 0x0000840001ad7983 */ /* 0x000f220000100800 */
[----:B------:R-:W-:-:S03]  /*3c7f0*/  FMUL.FTZ R31, R180, R145 ;  /* 0x00000091b41f7220 */ /* 0x000fc60000410000 */
[----:B------:R-:W4:Y:S04]  /*3c800*/  LDL R172, [R1+0x88] ;  /* 0x0000880001ac7983 */ /* 0x000f280000100800 */
[----:B------:R-:W4:Y:S01]  /*3c810*/  LDL R171, [R1+0x8c] ;  /* 0x00008c0001ab7983 */ /* 0x000f220000100800 */
[----:B------:R-:W-:-:S04]  /*3c820*/  IMAD.WIDE.U32 R144, R19, 0x10, R152 ;  /* 0x0000001013907825 */ /* 0x000fc800078e0098 */
[----:B--2---:R-:W-:Y:S02]  /*3c830*/  FFMA.FTZ R16, R157, R134, R182 ;  /* 0x000000869d107223 */ /* 0x004fe400000100b6 */
[----:B------:R-:W2:Y:S01]  /*3c840*/  LDL R182, [R1+0x78] ;  /* 0x0000780001b67983 */ /* 0x000ea20000100800 */
[----:B------:R-:W-:-:S03]  /*3c850*/  FFMA.FTZ R17, R158, R135, R166 ;  /* 0x000000879e117223 */ /* 0x000fc600000100a6 */
[----:B------:R-:W2:Y:S02]  /*3c860*/  LDL R166, [R1+0x98] ;  /* 0x0000980001a67983 */ /* 0x000ea40000100800 */
[----:B------:R-:W-:Y:S01]  /*3c870*/  F2FP.F16.F32.PACK_AB R23, R17, R16 ;  /* 0x000000101117723e */ /* 0x000fe200000000ff */
[----:B------:R-:W-:-:S04]  /*3c880*/  IMAD.WIDE.U32 R16, R19, 0x10, R164 ;  /* 0x0000001013107825 */ /* 0x000fc800078e00a4 */
[----:B------:R-:W-:Y:S02]  /*3c890*/  FFMA.FTZ R19, R157, R110, R74 ;  /* 0x0000006e9d137223 */ /* 0x000fe4000001004a */
[----:B------:R-:W2:Y:S01]  /*3c8a0*/  LDL R157, [R1+0x9c] ;  /* 0x00009c00019d7983 */ /* 0x000ea20000100800 */
[C---:B------:R-:W-:Y:S01]  /*3c8b0*/  FMUL.FTZ R26, R180.reuse, R15 ;  /* 0x0000000fb41a7220 */ /* 0x040fe20000410000 */
[C---:B------:R-:W-:Y:S01]  /*3c8c0*/  FMUL.FTZ R18, R180.reuse, R18 ;  /* 0x00000012b4127220 */ /* 0x040fe20000410000 */
[C---:B------:R-:W-:Y:S01]  /*3c8d0*/  FMUL.FTZ R27, R180.reuse, R20 ;  /* 0x00000014b41b7220 */ /* 0x040fe20000410000 */
[----:B------:R-:W-:Y:S01]  /*3c8e0*/  FMUL.FTZ R24, R180, R141 ;  /* 0x0000008db4187220 */ /* 0x000fe20000410000 */
[----:B------:R-:W-:Y:S01]  /*3c8f0*/  FFMA.FTZ R20, R26, R136, R198 ;  /* 0x000000881a147223 */ /* 0x000fe200000100c6 */
[----:B------:R-:W-:Y:S01]  /*3c900*/  FFMA.FTZ R141, R18, R137, R196 ;  /* 0x00000089128d7223 */ /* 0x000fe200000100c4 */
[----:B------:R-:W-:-:S04]  /*3c910*/  FFMA.FTZ R21, R27, R138, R187 ;  /* 0x0000008a1b157223 */ /* 0x000fc800000100bb */
[----:B------:R-:W-:Y:S02]  /*3c920*/  F2FP.F16.F32.PACK_AB R20, R141, R20 ;  /* 0x000000148d14723e */ /* 0x000fe400000000ff */
[----:B------:R-:W-:Y:S01]  /*3c930*/  F2FP.F16.F32.PACK_AB R21, R140, R21 ;  /* 0x000000158c15723e */ /* 0x000fe200000000ff */
[----:B------:R-:W-:-:S04]  /*3c940*/  FMUL.FTZ R160, R180, R142 ;  /* 0x0000008eb4a07220 */ /* 0x000fc80000410000 */
[----:B------:R0:W-:Y:S01]  /*3c950*/  STG.E.128 desc[UR6][R16.64], R20 ;  /* 0x0000001410007986 */ /* 0x0001e2000c101d06 */
[C---:B------:R-:W-:Y:S01]  /*3c960*/  FMUL.FTZ R161, R180.reuse, R143 ;  /* 0x0000008fb4a17220 */ /* 0x040fe20000410000 */
[C---:B------:R-:W-:Y:S01]  /*3c970*/  FMUL.FTZ R34, R180.reuse, R147 ;  /* 0x00000093b4227220 */ /* 0x040fe20000410000 */
[----:B------:R-:W-:Y:S01]  /*3c980*/  FMUL.FTZ R35, R180, R149 ;  /* 0x00000095b4237220 */ /* 0x000fe20000410000 */
[----:B0-----:R-:W-:Y:S01]  /*3c990*/  FFMA.FTZ R16, R26, R112, R68 ;  /* 0x000000701a107223 */ /* 0x001fe20000010044 */
[----:B------:R-:W-:Y:S01]  /*3c9a0*/  FFMA.FTZ R20, R18, R113, R69 ;  /* 0x0000007112147223 */ /* 0x000fe20000010045 */
[----:B------:R-:W-:Y:S01]  /*3c9b0*/  FFMA.FTZ R17, R27, R114, R70 ;  /* 0x000000721b117223 */ /* 0x000fe20000010046 */
[----:B------:R-:W-:Y:S01]  /*3c9c0*/  FFMA.FTZ R18, R150, R108, R72 ;  /* 0x0000006c96127223 */ /* 0x000fe20000010048 */
[----:B------:R-:W-:Y:S01]  /*3c9d0*/  FFMA.FTZ R23, R158, R111, R75 ;  /* 0x0000006f9e177223 */ /* 0x000fe2000001004b */
[----:B------:R-:W-:Y:S01]  /*3c9e0*/  FFMA.FTZ R26, R151, R109, R73 ;  /* 0x0000006d971a7223 */ /* 0x000fe20000010049 */
[----:B------:R-:W-:Y:S01]  /*3c9f0*/  FFMA.FTZ R27, R30, R115, R71 ;  /* 0x000000731e1b7223 */ /* 0x000fe20000010047 */
[C---:B------:R-:W-:Y:S01]  /*3ca00*/  FFMA.FTZ R30, R163.reuse, R127, R175 ;  /* 0x0000007fa31e7223 */ /* 0x040fe200000100af */
[----:B------:R-:W-:Y:S01]  /*3ca10*/  FFMA.FTZ R150, R163, R103, R83 ;  /* 0x00000067a3967223 */ /* 0x000fe20000010053 */
[----:B------:R-:W-:Y:S01]  /*3ca20*/  F2FP.F16.F32.PACK_AB R19, R23, R19 ;  /* 0x000000131713723e */ /* 0x000fe200000000ff */
[----:B------:R-:W-:Y:S01]  /*3ca30*/  FFMA.FTZ R151, R160, R101, R81 ;  /* 0x00000065a0977223 */ /* 0x000fe20000010051 */
[----:B------:R-:W-:Y:S01]  /*3ca40*/  F2FP.F16.F32.PACK_AB R18, R26, R18 ;  /* 0x000000121a12723e */ /* 0x000fe200000000ff */
[----:B------:R-:W-:Y:S01]  /*3ca50*/  FFMA.FTZ R26, R159, R100, R80 ;  /* 0x000000649f1a7223 */ /* 0x000fe20000010050 */
[----:B------:R-:W-:Y:S01]  /*3ca60*/  F2FP.F16.F32.PACK_AB R17, R27, R17 ;  /* 0x000000111b11723e */ /* 0x000fe200000000ff */
[----:B------:R-:W-:-:S03]  /*3ca70*/  FFMA.FTZ R27, R161, R102, R82 ;  /* 0x00000066a11b7223 */ /* 0x000fc60000010052 */
[----:B------:R-:W-:Y:S01]  /*3ca80*/  F2FP.F16.F32.PACK_AB R26, R151, R26 ;  /* 0x0000001a971a723e */ /* 0x000fe200000000ff */
[----:B------:R-:W-:Y:S01]  /*3ca90*/  FFMA.FTZ R151, R25, R105, R77 ;  /* 0x0000006919977223 */ /* 0x000fe2000001004d */
[----:B------:R-:W-:Y:S01]  /*3caa0*/  F2FP.F16.F32.PACK_AB R27, R150, R27 ;  /* 0x0000001b961b723e */ /* 0x000fe200000000ff */
[C---:B-----5:R-:W-:Y:S01]  /*3cab0*/  FFMA.FTZ R21, R24.reuse, R128, R186 ;  /* 0x0000008018157223 */ /* 0x060fe200000100ba */
[----:B------:R-:W-:Y:S01]  /*3cac0*/  FFMA.FTZ R24, R24, R104, R76 ;  /* 0x0000006818187223 */ /* 0x000fe2000001004c */
[C---:B------:R-:W-:Y:S01]  /*3cad0*/  FMUL.FTZ R28, R180.reuse, R28 ;  /* 0x0000001cb41c7220 */ /* 0x040fe20000410000 */
[C---:B------:R-:W-:Y:S01]  /*3cae0*/  FMUL.FTZ R29, R180.reuse, R29 ;  /* 0x0000001db41d7220 */ /* 0x040fe20000410000 */
[----:B---3--:R-:W-:Y:S01]  /*3caf0*/  FFMA.FTZ R150, R35, R117, R167 ;  /* 0x0000007523967223 */ /* 0x008fe200000100a7 */
[----:B------:R-:W-:Y:S01]  /*3cb00*/  FFMA.FTZ R22, R25, R129, R185 ;  /* 0x0000008119167223 */ /* 0x000fe200000100b9 */
[C---:B------:R-:W-:Y:S01]  /*3cb10*/  FMUL.FTZ R32, R180.reuse, R146 ;  /* 0x00000092b4207220 */ /* 0x040fe20000410000 */
[----:B------:R-:W-:Y:S01]  /*3cb20*/  FMUL.FTZ R33, R180, R148 ;  /* 0x00000094b4217220 */ /* 0x000fe20000410000 */
[----:B------:R-:W-:Y:S01]  /*3cb30*/  F2FP.F16.F32.PACK_AB R16, R20, R16 ;  /* 0x000000101410723e */ /* 0x000fe200000000ff */
[----:B------:R-:W-:Y:S01]  /*3cb40*/  IMAD.WIDE.U32 R146, R155, 0x10, R152 ;  /* 0x000000109b927825 */ /* 0x000fe200078e0098 */
[----:B------:R-:W-:-:S02]  /*3cb50*/  F2FP.F16.F32.PACK_AB R24, R151, R24 ;  /* 0x000000189718723e */ /* 0x000fc400000000ff */
[----:B------:R-:W-:Y:S01]  /*3cb60*/  F2FP.F16.F32.PACK_AB R20, R22, R21 ;  /* 0x000000151614723e */ /* 0x000fe200000000ff */
[----:B------:R-:W-:-:S04]  /*3cb70*/  IMAD.WIDE.U32 R148, R169, 0x10, R152 ;  /* 0x00000010a9947825 */ /* 0x000fc800078e0098 */
[----:B------:R-:W-:Y:S01]  /*3cb80*/  FMUL.FTZ R15, R180, R156 ;  /* 0x0000009cb40f7220 */ /* 0x000fe20000410000 */
[----:B----4-:R-:W-:Y:S01]  /*3cb90*/  FFMA.FTZ R21, R28, R130, R181 ;  /* 0x000000821c157223 */ /* 0x010fe200000100b5 */
[----:B------:R-:W-:Y:S01]  /*3cba0*/  FFMA.FTZ R22, R159, R124, R183 ;  /* 0x0000007c9f167223 */ /* 0x000fe200000100b7 */
[----:B------:R-:W-:Y:S01]  /*3cbb0*/  FFMA.FTZ R153, R29, R131, R177 ;  /* 0x000000831d997223 */ /* 0x000fe200000100b1 */
[----:B------:R-:W-:Y:S01]  /*3cbc0*/  FFMA.FTZ R152, R160, R125, R176 ;  /* 0x0000007da0987223 */ /* 0x000fe200000100b0 */
[----:B------:R-:W-:-:S03]  /*3cbd0*/  IMAD.WIDE.U32 R140, R155, 0x10, R164 ;  /* 0x000000109b8c7825 */ /* 0x000fc600078e00a4 */
[----:B------:R-:W-:Y:S01]  /*3cbe0*/  F2FP.F16.F32.PACK_AB R21, R153, R21 ;  /* 0x000000159915723e */ /* 0x000fe200000000ff */
[----:B------:R-:W-:Y:S01]  /*3cbf0*/  FFMA.FTZ R25, R28, R106, R78 ;  /* 0x0000006a1c197223 */ /* 0x000fe2000001004e */
[----:B------:R-:W-:Y:S01]  /*3cc00*/  FFMA.FTZ R155, R29, R107, R79 ;  /* 0x0000006b1d9b7223 */ /* 0x000fe2000001004f */
[----:B------:R-:W-:Y:S01]  /*3cc10*/  F2FP.F16.F32.PACK_AB R22, R152, R22 ;  /* 0x000000169816723e */ /* 0x000fe200000000ff */
[----:B------:R-:W-:Y:S01]  /*3cc20*/  FFMA.FTZ R28, R15, R120, R174 ;  /* 0x000000780f1c7223 */ /* 0x000fe200000100ae */
[----:B------:R-:W-:Y:S01]  /*3cc30*/  FFMA.FTZ R153, R31, R121, R173 ;  /* 0x000000791f997223 */ /* 0x000fe200000100ad */
[C---:B------:R-:W-:Y:S01]  /*3cc40*/  FMUL.FTZ R154, R180.reuse, R154 ;  /* 0x0000009ab49a7220 */ /* 0x040fe20000410000 */
[----:B------:R-:W-:Y:S01]  /*3cc50*/  FMUL.FTZ R156, R180, R162 ;  /* 0x000000a2b49c7220 */ /* 0x000fe20000410000 */
[C---:B------:R-:W-:Y:S01]  /*3cc60*/  FFMA.FTZ R29, R32.reuse, R122, R172 ;  /* 0x0000007a201d7223 */ /* 0x040fe200000100ac */
        /* <DEDUP_REMOVED lines=8> */
[----:B------:R-:W-:Y:S01]  /*3ccf0*/  IMAD.WIDE.U32 R142, R169, 0x10, R164 ;  /* 0x00000010a98e7825 */ /* 0x000fe200078e00a4 */
[----:B------:R0:W-:Y:S02]  /*3cd00*/  STG.E.128 desc[UR6][R144.64], R16 ;  /* 0x0000001090007986 */ /* 0x0001e4000c101d06 */
[----:B------:R-:W-:Y:S01]  /*3cd10*/  F2FP.F16.F32.PACK_AB R33, R33, R32 ;  /* 0x000000202121723e */ /* 0x000fe200000000ff */
[----:B--2---:R-:W-:-:S05]  /*3cd20*/  FFMA.FTZ R23, R161, R126, R182 ;  /* 0x0000007ea1177223 */ /* 0x004fca00000100b6 */
[----:B------:R-:W-:Y:S01]  /*3cd30*/  F2FP.F16.F32.PACK_AB R23, R30, R23 ;  /* 0x000000171e17723e */ /* 0x000fe200000000ff */
[----:B------:R-:W-:-:S05]  /*3cd40*/  FFMA.FTZ R30, R34, R116, R170 ;  /* 0x00000074221e7223 */ /* 0x000fca00000100aa */
[----:B------:R-:W-:Y:S02]  /*3cd50*/  F2FP.F16.F32.PACK_AB R30, R150, R30 ;  /* 0x0000001e961e723e */ /* 0x000fe400000000ff */
[----:B------:R-:W1:Y:S01]  /*3cd60*/  LDC.64 R150, c[0x0][0x380] ;  /* 0x0000e000ff967b82 */ /* 0x000e620000000a00 */
[----:B------:R-:W-:Y:S01]  /*3cd70*/  FFMA.FTZ R152, R154, R118, R166 ;  /* 0x000000769a987223 */ /* 0x000fe200000100a6 */
[----:B------:R-:W-:Y:S01]  /*3cd80*/  FFMA.FTZ R153, R156, R119, R157 ;  /* 0x000000779c997223 */ /* 0x000fe2000001009d */
[----:B------:R-:W-:Y:S01]  /*3cd90*/  FFMA.FTZ R34, R34, R92, R88 ;  /* 0x0000005c22227223 */ /* 0x000fe20000010058 */
[----:B------:R-:W-:Y:S01]  /*3cda0*/  FFMA.FTZ R154, R154, R94, R90 ;  /* 0x0000005e9a9a7223 */ /* 0x000fe2000001005a */
[----:B------:R-:W-:Y:S01]  /*3cdb0*/  FFMA.FTZ R156, R35, R93, R89 ;  /* 0x0000005d239c7223 */ /* 0x000fe20000010059 */
[----:B------:R-:W-:Y:S01]  /*3cdc0*/  FFMA.FTZ R157, R31, R97, R85 ;  /* 0x000000611f9d7223 */ /* 0x000fe20000010055 */
[----:B------:R-:W-:Y:S02]  /*3cdd0*/  F2FP.F16.F32.PACK_AB R31, R153, R152 ;  /* 0x00000098991f723e */ /* 0x000fe400000000ff */
[----:B------:R-:W-:-:S02]  /*3cde0*/  F2FP.F16.F32.PACK_AB R35, R155, R154 ;  /* 0x0000009a9b23723e */ /* 0x000fc400000000ff */
[----:B------:R-:W-:Y:S02]  /*3cdf0*/  F2FP.F16.F32.PACK_AB R34, R156, R34 ;  /* 0x000000229c22723e */ /* 0x000fe400000000ff */
[----:B------:R-:W-:Y:S01]  /*3ce00*/  F2FP.F16.F32.PACK_AB R32, R157, R15 ;  /* 0x0000000f9d20723e */ /* 0x000fe200000000ff */
[----:B------:R0:W-:Y:S04]  /*3ce10*/  STG.E.128 desc[UR6][R140.64], R20 ;  /* 0x000000148c007986 */ /* 0x0001e8000c101d06 */
[----:B------:R0:W-:Y:S04]  /*3ce20*/  STG.E.128 desc[UR6][R146.64], R24 ;  /* 0x0000001892007986 */ /* 0x0001e8000c101d06 */
[----:B------:R0:W-:Y:S01]  /*3ce30*/  STG.E.128 desc[UR6][R142.64], R28 ;  /* 0x0000001c8e007986 */ /* 0x0001e2000c101d06 */
[----:B-1----:R-:W-:-:S03]  /*3ce40*/  IMAD R2, R150, 0x4, R2 ;  /* 0x0000000496027824 */ /* 0x002fc600078e0202 */
[----:B------:R0:W-:Y:S02]  /*3ce50*/  STG.E.128 desc[UR6][R148.64], R32 ;  /* 0x0000002094007986 */ /* 0x0001e4000c101d06 */
[----:B------:R-:W-:-:S13]  /*3ce60*/  ISETP.GE.AND P1, PT, R2, R151, PT ;  /* 0x000000970200720c */ /* 0x000fda0003f26270 */
[----:B------:R-:W-:Y:S05]  /*3ce70*/  @!P1 BRA `(.L_x_18191) ;  /* 0xfffffc4c00309947 */ /* 0x000fea000383ffff */
[----:B------:R-:W-:Y:S05]  /*3ce80*/  EXIT ;  /* 0x000000000000794d */ /* 0x000fea0003800000 */
.L_x_18190:
        /* <DEDUP_REMOVED lines=8> */
.L_x_18193:
[----:B------:R-:W-:Y:S05]  /*3cf10*/  BSYNC B0 ;  /* 0x0000000000007941 */ /* 0x000fea0003800000 */
.L_x_18192:
[----:B------:R-:W-:Y:S01]  /*3cf20*/  FADD.FTZ R143, R143, R140 ;  /* 0x0000008c8f8f7221 */ /* 0x000fe20000010000 */
[----:B------:R-:W-:Y:S02]  /*3cf30*/  IMAD.MOV.U32 R140, RZ, RZ, -0x1 ;  /* 0xffffffffff8c7424 */ /* 0x000fe400078e00ff */
[----:B------:R-:W-:Y:S02]  /*3cf40*/  HFMA2 R141, -RZ, RZ, 0, 1.847743988037109375e-06 ;  /* 0x0000001fff8d7431 */ /* 0x000fe400000001ff */
[----:B------:R-:W-:Y:S01]  /*3cf50*/  IMAD.MOV.U32 R142, RZ, RZ, 0x2 ;  /* 0x00000002ff8e7424 */ /* 0x000fe200078e00ff */
[----:B------:R-:W0:Y:S01]  /*3cf60*/  LDC R180, c[0x0][0x400] ;  /* 0x00010000ffb47b82 */ /* 0x000e220000000800 */
[----:B------:R-:W-:-:S07]  /*3cf70*/  MOV R181, R143 ;  /* 0x0000008f00b57202 */ /* 0x000fce0000000f00 */
[----:B0-----:R-:W-:Y:S05]  /*3cf80*/  WARPSYNC.COLLECTIVE R140, `(.L_x_18194) ;  /* 0x000000008c087348 */ /* 0x001fea0003c00000 */
[----:B------:R1:W2:Y:S02]  /*3cf90*/  SHFL.BFLY P2, R140, R181, R142, R141 ;  /* 0x0c00008eb58c7389 */ /* 0x0002a4000004008d */
[----:B012---:R-:W-:Y:S05]  /*3cfa0*/  ENDCOLLECTIVE ;  /* 0x000000000000791b */ /* 0x007fea0003800000 */
.L_x_18194:
[----:B------:R-:W-:Y:S02]  /*3cfb0*/  IMAD.MOV.U32 R142, RZ, RZ, 0x4 ;  /* 0x00000004ff8e7424 */ /* 0x000fe400078e00ff */
[----:B------:R-:W-:Y:S01]  /*3cfc0*/  FADD.FTZ R143, R143, R140 ;  /* 0x0000008c8f8f7221 */ /* 0x000fe20000010000 */
[----:B------:R-:W-:-:S04]  /*3cfd0*/  MOV R140, 0xffffffff ;  /* 0xffffffff008c7802 */ /* 0x000fc80000000f00 */
[----:B------:R-:W-:-:S07]  /*3cfe0*/  MOV R181, R143 ;  /* 0x0000008f00b57202 */ /* 0x000fce0000000f00 */
[----:B------:R-:W-:Y:S05]  /*3cff0*/  WARPSYNC.COLLECTIVE R140, `(.L_x_18195) ;  /* 0x000000008c087348 */ /* 0x000fea0003c00000 */
[----:B------:R0:W1:Y:S02]  /*3d000*/  SHFL.BFLY P2, R140, R181, R142, R141 ;  /* 0x0c00008eb58c7389 */ /* 0x000064000004008d */
[----:B01----:R-:W-:Y:S05]  /*3d010*/  ENDCOLLECTIVE ;  /* 0x000000000000791b */ /* 0x003fea0003800000 */
.L_x_18195:
[----:B------:R-:W-:Y:S02]  /*3d020*/  HFMA2 R142, -RZ, RZ, 0, 4.76837158203125e-07 ;  /* 0x00000008ff8e7431 */ /* 0x000fe400000001ff */
[----:B------:R-:W-:Y:S01]  /*3d030*/  FADD.FTZ R143, R143, R140 ;  /* 0x0000008c8f8f7221 */ /* 0x000fe20000010000 */
[----:B------:R-:W-:-:S03]  /*3d040*/  IMAD.MOV.U32 R140, RZ, RZ, -0x1 ;  /* 0xffffffffff8c7424 */ /* 0x000fc600078e00ff */
[----:B------:R-:W-:-:S07]  /*3d050*/  IMAD.MOV.U32 R181, RZ, RZ, R143 ;  /* 0x000000ffffb57224 */ /* 0x000fce00078e008f */
[----:B------:R-:W-:Y:S05]  /*3d060*/  WARPSYNC.COLLECTIVE R140, `(.L_x_18196) ;  /* 0x000000008c087348 */ /* 0x000fea0003c00000 */
[----:B------:R0:W1:Y:S02]  /*3d070*/  SHFL.BFLY P2, R140, R181, R142, R141 ;  /* 0x0c00008eb58c7389 */ /* 0x000064000004008d */
[----:B01----:R-:W-:Y:S05]  /*3d080*/  ENDCOLLECTIVE ;  /* 0x000000000000791b */ /* 0x003fea0003800000 */
.L_x_18196:
[----:B------:R-:W-:Y:S02]  /*3d090*/  IMAD.MOV.U32 R142, RZ, RZ, 0x10 ;  /* 0x00000010ff8e7424 */ /* 0x000fe400078e00ff */
[----:B------:R-:W-:Y:S01]  /*3d0a0*/  FADD.FTZ R143, R143, R140 ;  /* 0x0000008c8f8f7221 */ /* 0x000fe20000010000 */
[----:B------:R-:W-:-:S04]  /*3d0b0*/  MOV R140, 0xffffffff ;  /* 0xffffffff008c7802 */ /* 0x000fc80000000f00 */
[----:B------:R-:W-:-:S07]  /*3d0c0*/  MOV R181, R143 ;  /* 0x0000008f00b57202 */ /* 0x000fce0000000f00 */
[----:B------:R-:W-:Y:S05]  /*3d0d0*/  WARPSYNC.COLLECTIVE R140, `(.L_x_18197) ;  /* 0x000000008c087348 */ /* 0x000fea0003c00000 */
[----:B------:R0:W1:Y:S02]  /*3d0e0*/  SHFL.BFLY P2, R140, R181, R142, R141 ;  /* 0x0c00008eb58c7389 */ /* 0x000064000004008d */
[----:B01----:R-:W-:Y:S05]  /*3d0f0*/  ENDCOLLECTIVE ;  /* 0x000000000000791b */ /* 0x003fea0003800000 */
.L_x_18197:
        /* <DEDUP_REMOVED lines=99> */
[----:B------:R-:W-:Y:S01]  /*3d730*/  FFMA.FTZ R143, R143, R143, R140 ;  /* 0x0000008f8f8f7223 */ /* 0x000fe2000001008c */
[----:B------:R-:W-:-:S03]  /*3d740*/  MOV R140, 0xffffffff ;  /* 0xffffffff008c7802 */ /* 0x000fc60000000f00 */
[----:B------:R-:W-:-:S07]  /*3d750*/  IMAD.MOV.U32 R181, RZ, RZ, R143 ;  /* 0x000000ffffb57224 */ /* 0x000fce00078e008f */
[----:B------:R-:W-:Y:S05]  /*3d760*/  WARPSYNC.COLLECTIVE R140, `(.L_x_18198) ;  /* 0x000000008c087348 */ /* 0x000fea0003c00000 */
[----:B------:R0:W1:Y:S02]  /*3d770*/  SHFL.BFLY P2, R140, R181, R142, R141 ;  /* 0x0c00008eb58c7389 */ /* 0x000064000004008d */
[----:B01----:R-:W-:Y:S05]  /*3d780*/  ENDCOLLECTIVE ;  /* 0x000000000000791b */ /* 0x003fea0003800000 */
.L_x_18198:
[----:B------:R-:W-:Y:S02]  /*3d790*/  HFMA2 R142, -RZ, RZ, 0, 1.1920928955078125e-07 ;  /* 0x00000002ff8e7431 */ /* 0x000fe400000001ff */
[----:B------:R-:W-:Y:S01]  /*3d7a0*/  FADD.FTZ R143, R143, R140 ;  /* 0x0000008c8f8f7221 */ /* 0x000fe20000010000 */
[----:B------:R-:W-:-:S03]  /*3d7b0*/  IMAD.MOV.U32 R140, RZ, RZ, -0x1 ;  /* 0xffffffffff8c7424 */ /* 0x000fc600078e00ff */
[----:B------:R-:W-:-:S07]  /*3d7c0*/  IMAD.MOV.U32 R181, RZ, RZ, R143 ;  /* 0x000000ffffb57224 */ /* 0x000fce00078e008f */
[----:B------:R-:W-:Y:S05]  /*3d7d0*/  WARPSYNC.COLLECTIVE R140, `(.L_x_18199) ;  /* 0x000000008c087348 */ /* 0x000fea0003c00000 */
[----:B------:R0:W1:Y:S02]  /*3d7e0*/  SHFL.BFLY P2, R140, R181, R142, R141 ;  /* 0x0c00008eb58c7389 */ /* 0x000064000004008d */
[----:B01----:R-:W-:Y:S05]  /*3d7f0*/  ENDCOLLECTIVE ;  /* 0x000000000000791b */ /* 0x003fea0003800000 */
.L_x_18199:
[----:B------:R-:W-:Y:S02]  /*3d800*/  IMAD.MOV.U32 R142, RZ, RZ, 0x4 ;  /* 0x00000004ff8e7424 */ /* 0x000fe400078e00ff */
[----:B------:R-:W-:Y:S01]  /*3d810*/  FADD.FTZ R143, R143, R140 ;  /* 0x0000008c8f8f7221 */ /* 0x000fe20000010000 */
[----:B------:R-:W-:-:S04]  /*3d820*/  MOV R140, 0xffffffff ;  /* 0xffffffff008c7802 */ /* 0x000fc80000000f00 */
[----:B------:R-:W-:-:S07]  /*3d830*/  MOV R181, R143 ;  /* 0x0000008f00b57202 */ /* 0x000fce0000000f00 */
[----:B------:R-:W-:Y:S05]  /*3d840*/  WARPSYNC.COLLECTIVE R140, `(.L_x_18200) ;  /* 0x000000008c087348 */ /* 0x000fea0003c00000 */
[----:B------:R0:W1:Y:S02]  /*3d850*/  SHFL.BFLY P2, R140, R181, R142, R141 ;  /* 0x0c00008eb58c7389 */ /* 0x000064000004008d */
[----:B01----:R-:W-:Y:S05]  /*3d860*/  ENDCOLLECTIVE ;  /* 0x000000000000791b */ /* 0x003fea0003800000 */
.L_x_18200:
[----:B------:R-:W-:Y:S02]  /*3d870*/  HFMA2 R142, -RZ, RZ, 0, 4.76837158203125e-07 ;  /* 0x00000008ff8e7431 */ /* 0x000fe400000001ff */
[----:B------:R-:W-:Y:S01]  /*3d880*/  FADD.FTZ R143, R143, R140 ;  /* 0x0000008c8f8f7221 */ /* 0x000fe20000010000 */
[----:B------:R-:W-:-:S03]  /*3d890*/  IMAD.MOV.U32 R140, RZ, RZ, -0x1 ;  /* 0xffffffffff8c7424 */ /* 0x000fc600078e00ff */
[----:B------:R-:W-:-:S07]  /*3d8a0*/  IMAD.MOV.U32 R181, RZ, RZ, R143 ;  /* 0x000000ffffb57224 */ /* 0x000fce00078e008f */
[----:B------:R-:W-:Y:S05]  /*3d8b0*/  WARPSYNC.COLLECTIVE R140, `(.L_x_18201) ;  /* 0x000000008c087348 */ /* 0x000fea0003c00000 */
[----:B------:R0:W1:Y:S02]  /*3d8c0*/  SHFL.BFLY P2, R140, R181, R142, R141 ;  /* 0x0c00008eb58c7389 */ /* 0x000064000004008d */
[----:B01----:R-:W-:Y:S05]  /*3d8d0*/  ENDCOLLECTIVE ;  /* 0x000000000000791b */ /* 0x003fea0003800000 */
.L_x_18201:
[----:B------:R-:W-:Y:S02]  /*3d8e0*/  IMAD.MOV.U32 R142, RZ, RZ, 0x10 ;  /* 0x00000010ff8e7424 */ /* 0x000fe400078e00ff */
[----:B------:R-:W-:Y:S01]  /*3d8f0*/  FADD.FTZ R143, R143, R140 ;  /* 0x0000008c8f8f7221 */ /* 0x000fe20000010000 */
[----:B------:R-:W-:-:S04]  /*3d900*/  MOV R140, 0xffffffff ;  /* 0xffffffff008c7802 */ /* 0x000fc80000000f00 */
[----:B------:R-:W-:-:S07]  /*3d910*/  MOV R181, R143 ;  /* 0x0000008f00b57202 */ /* 0x000fce0000000f00 */
[----:B------:R-:W-:Y:S05]  /*3d920*/  WARPSYNC.COLLECTIVE R140, `(.L_x_18202) ;  /* 0x000000008c087348 */ /* 0x000fea0003c00000 */
[----:B------:R0:W1:Y:S02]  /*3d930*/  SHFL.BFLY P2, R140, R181, R142, R141 ;  /* 0x0c00008eb58c7389 */ /* 0x000064000004008d */
[----:B01----:R-:W-:Y:S05]  /*3d940*/  ENDCOLLECTIVE ;  /* 0x000000000000791b */ /* 0x003fea0003800000 */
.L_x_18202:
[----:B------:R-:W-:Y:S05]  /*3d950*/  BRA `(.L_x_18203) ;  /* 0xffffffe000387947 */ /* 0x000fea000383ffff */
.L_x_18204:
        /* <DEDUP_REMOVED lines=10> */
.L_x_33289:


//--------------------- .text._ZN10layer_norm31ln_parallel_residual_fwd_kernelINS_13Kernel_traitsIf6__halfS2_S2_fjLj1536ELj1ELj4ELj1ELj16ENS_18Kernel_traits_baseILj1536EfS2_S2_S2_fjLj128EEEEELb1ELb1ELb0EEEvNS_9FwdParamsE --------------------------
	.section	.text._ZN10layer_norm31ln_parallel_residual_fwd_kernelINS_13Kernel_traitsIf6__halfS2_S2_fjLj1536ELj1ELj4ELj1ELj16ENS_18Kernel_traits_baseILj1536EfS2_S2_S2_fjLj128EEEEELb1ELb1ELb0EEEvNS_9FwdParamsE,"ax",@progbits
	.align	128
        .global         _ZN10layer_norm31ln_parallel_residual_fwd_kernelINS_13Kernel_traitsIf6__halfS2_S2_fjLj1536ELj1ELj4ELj1ELj16ENS_18Kernel_traits_baseILj1536EfS2_S2_S2_fjLj128EEEEELb1ELb1ELb0EEEvNS_9FwdParamsE
        .type           _ZN10layer_norm31ln_parallel_residual_fwd_kernelINS_13Kernel_traitsIf6__halfS2_S2_fjLj1536ELj1ELj4ELj1ELj16ENS_18Kernel_traits_baseILj1536EfS2_S2_S2_fjLj128EEEEELb1ELb1ELb0EEEvNS_9FwdParamsE,@function
        .size           _ZN10layer_norm31ln_parallel_residual_fwd_kernelINS_13Kernel_traitsIf6__halfS2_S2_fjLj1536ELj1ELj4ELj1ELj16ENS_18Kernel_traits_baseILj1536EfS2_S2_S2_fjLj128EEEEELb1ELb1ELb0EEEvNS_9FwdParamsE,(.L_x_33290 - _ZN10layer_norm31ln_parallel_residual_fwd_kernelINS_13Kernel_traitsIf6__halfS2_S2_fjLj1536ELj1ELj4ELj1ELj16ENS_18Kernel_traits_baseILj1536EfS2_S2_S2_fjLj128EEEEELb1ELb1ELb0EEEvNS_9FwdParamsE)
        .other          _ZN10layer_norm31ln_parallel_residual_fwd_kernelINS_13Kernel_traitsIf6__halfS2_S2_fjLj1536ELj1ELj4ELj1ELj16ENS_18Kernel_traits_baseILj1536EfS2_S2_S2_fjLj128EEEEELb1ELb1ELb0EEEvNS_9FwdParamsE,@"STO_CUDA_ENTRY STV_DEFAULT"
_ZN10layer_norm31ln_parallel_residual_fwd_kernelINS_13Kernel_traitsIf6__halfS2_S2_fjLj1536ELj1ELj4ELj1ELj16ENS_18Kernel_traits_baseILj1536EfS2_S2_S2_fjLj128EEEEELb1ELb1ELb0EEEvNS_9FwdParamsE:
.text._ZN10layer_norm31ln_parallel_residual_fwd_kernelINS_13Kernel_traitsIf6__halfS2_S2_fjLj1536ELj1ELj4ELj1ELj16ENS_18Kernel_traits_baseILj1536EfS2_S2_S2_fjLj128EEEEELb1ELb1ELb0EEEvNS_9FwdParamsE:
        /* <DEDUP_REMOVED lines=117> */
.L_x_18206:
        /* <DEDUP_REMOVED lines=61> */
.L_x_18207:
[----:B------:R-:W-:Y:S05]  /*0b20*/  BSYNC.RECONVERGENT B0 ;  /* 0x0000000000007941 */ /* 0x000fea0003800200 */
.L_x_18205:
        /* <DEDUP_REMOVED lines=71> */
.L_x_18970:
        /* <DEDUP_REMOVED lines=40> */
.L_x_18213:
        /* <DEDUP_REMOVED lines=13> */
.L_x_18215:
[----:B------:R-:W-:Y:S05]  /*12f0*/  BSYNC.RECONVERGENT B2 ;  /* 0x0000000000027941 */ /* 0x000fea0003800200 */
.L_x_18214:
        /* <DEDUP_REMOVED lines=21> */
[C---:B------:R-:W-:Y:S02]  /*1450*/  VIADD R11, R147.reuse, 0x32370b8f ;  /* 0x32370b8f930b7836 */ /* 0x040fe40000000000 */
        /* <DEDUP_REMOVED lines=39> */
.L_x_18212:
[----:B------:R-:W-:Y:S05]  /*16d0*/  BSYNC.RECONVERGENT B1 ;  /* 0x0000000000017941 */ /* 0x000fea0003800200 */
.L_x_18211:
        /* <DEDUP_REMOVED lines=9> */
[----:B------:R-:W-:Y:S02]  /*1770*/  IMAD.MOV.U32 R150, RZ, RZ, 0x2 ;  /* 0x00000002ff967424 */ /* 0x000fe400078e00ff */
[----:B0-----:R-:W-:Y:S01]  /*1780*/  FMUL.FTZ R25, R25, R174 ;  /* 0x000000ae19197220 */ /* 0x001fe20000410000 */
[----:B-1----:R-:W-:Y:S01]  /*1790*/  FSETP.GTU.FTZ.AND P2, PT, R26, R183, PT ;  /* 0x000000b71a00720b */ /* 0x002fe20003f5c000 */
[----:B------:R-:W-:-:S03]  /*17a0*/  @P1 HADD2.F32 R26, -RZ, R36.H0_H0 ;  /* 0x20000024ff1a1230 */ /* 0x000fc60000004100 */
        /* <DEDUP_REMOVED lines=15> */
.L_x_18218:
        /* <DEDUP_REMOVED lines=13> */
.L_x_18220:
[----:B------:R-:W-:Y:S05]  /*1970*/  BSYNC.RECONVERGENT B2 ;  /* 0x0000000000027941 */ /* 0x000fea0003800200 */
.L_x_18219:
        /* <DEDUP_REMOVED lines=60> */
[----:B------:R-:W-:-:S07]  /*1d40*/  LOP3.LUT R34, R35, R34, R185, 0x96, !PT ;  /* 0x0000002223227212 */ /* 0x000fce00078e96b9 */
.L_x_18217:
[----:B------:R-:W-:Y:S05]  /*1d50*/  BSYNC.RECONVERGENT B1 ;  /* 0x0000000000017941 */ /* 0x000fea0003800200 */
.L_x_18216:
        /* <DEDUP_REMOVED lines=25> */
.L_x_18223:
        /* <DEDUP_REMOVED lines=13> */
.L_x_18225:
[----:B------:R-:W-:Y:S05]  /*1fc0*/  BSYNC.RECONVERGENT B2 ;  /* 0x0000000000027941 */ /* 0x000fea0003800200 */
.L_x_18224:
        /* <DEDUP_REMOVED lines=61> */
.L_x_18222:
[----:B------:R-:W-:Y:S05]  /*23a0*/  BSYNC.RECONVERGENT B1 ;  /* 0x0000000000017941 */ /* 0x000fea0003800200 */
.L_x_18221:
        /* <DEDUP_REMOVED lines=8> */
[----:B------:R-:W-:Y:S01]  /*2430*/  HFMA2 R162, -RZ, RZ, 0, 1.1920928955078125e-07 ;  /* 0x00000002ffa27431 */ /* 0x000fe200000001ff */
        /* <DEDUP_REMOVED lines=16> */
.L_x_18228:
        /* <DEDUP_REMOVED lines=13> */
.L_x_18230:
[----:B------:R-:W-:Y:S05]  /*2610*/  BSYNC.RECONVERGENT B2 ;  /* 0x0000000000027941 */ /* 0x000fea0003800200 */
.L_x_18229:
        /* <DEDUP_REMOVED lines=61> */
.L_x_18227:
[----:B------:R-:W-:Y:S05]  /*29f0*/  BSYNC.RECONVERGENT B1 ;  /* 0x0000000000017941 */ /* 0x000fea0003800200 */
.L_x_18226:
        /* <DEDUP_REMOVED lines=8> */
[----:B------:R-:W-:Y:S01]  /*2a80*/  FSETP.GTU.FTZ.AND P2, PT, R150, R183, PT ;  /* 0x000000b79600720b */ /* 0x000fe20003f5c000 */
[----:B------:R-:W-:-:S03]  /*2a90*/  @P1 HADD2.F32 R150, -RZ, R37.H1_H1 ;  /* 0x30000025ff961230 */ /* 0x000fc60000004100 */
        /* <DEDUP_REMOVED lines=15> */
.L_x_18233:
        /* <DEDUP_REMOVED lines=13> */
.L_x_18235:
[----:B------:R-:W-:Y:S05]  /*2c60*/  BSYNC.RECONVERGENT B2 ;  /* 0x0000000000027941 */ /* 0x000fea0003800200 */
.L_x_18234:
        /* <DEDUP_REMOVED lines=61> */
.L_x_18232:
[----:B------:R-:W-:Y:S05]  /*3040*/  BSYNC.RECONVERGENT B1 ;  /* 0x0000000000017941 */ /* 0x000fea0003800200 */
.L_x_18231:
        /* <DEDUP_REMOVED lines=23> */
.L_x_18238:
        /* <DEDUP_REMOVED lines=13> */
.L_x_18240:
[----:B------:R-:W-:Y:S05]  /*3290*/  BSYNC.RECONVERGENT B2 ;  /* 0x0000000000027941 */ /* 0x000fea0003800200 */
.L_x_18239:
        /* <DEDUP_REMOVED lines=61> */
.L_x_18237:
[----:B------:R-:W-:Y:S05]  /*3670*/  BSYNC.RECONVERGENT B1 ;  /* 0x0000000000017941 */ /* 0x000fea0003800200 */
.L_x_18236:
        /* <DEDUP_REMOVED lines=23> */
.L_x_18243:
        /* <DEDUP_REMOVED lines=13> */
.L_x_18245:
[----:B------:R-:W-:Y:S05]  /*38c0*/  BSYNC.RECONVERGENT B2 ;  /* 0x0000000000027941 */ /* 0x000fea0003800200 */
.L_x_18244:
        /* <DEDUP_REMOVED lines=61> */
.L_x_18242:
[----:B------:R-:W-:Y:S05]  /*3ca0*/  BSYNC.RECONVERGENT B1 ;  /* 0x0000000000017941 */ /* 0x000fea0003800200 */
.L_x_18241:
[----:B------:R-:W-:Y:S01]  /*3cb0*/  I2FP.F32.U32 R35, R35 ;  /* 0x0000002300237245 */ /* 0x000fe20000201000 */
[----:B------:R-:W-:Y:S01]  /*3cc0*/  HADD2.F32 R185, -RZ, R143.H0_H0 ;  /* 0x2000008fffb97230 */ /* 0x000fe20000004100 */
[----:B------:R-:W-:Y:S01]  /*3cd0*/  ISETP.NE.AND P5, PT, R184, 0x1, PT ;  /* 0x00000001b800780c */ /* 0x000fe20003fa5270 */
[----:B------:R-:W-:Y:S02]  /*3ce0*/  BSSY.RECONVERGENT B1, `(.L_x_18246) ;  /* 0x000005f000017945 */ /* 0x000fe40003800200 */
[----:B------:R-:W-:Y:S01]  /*3cf0*/  FFMA.FTZ R162, R35, R190, 1.1641532182693481445e-10 ;  /* 0x2f00000023a27423 */ /* 0x000fe200000100be */
[----:B------:R-:W-:Y:S01]  /*3d00*/  FMUL.FTZ R185, R185, R174 ;  /* 0x000000aeb9b97220 */ /* 0x000fe20000410000 */
[----:B------:R-:W-:-:S03]  /*3d10*/  @P1 HADD2.F32 R35, -RZ, R39.H0_H0 ;  /* 0x20000027ff231230 */ /* 0x000fc60000004100 */
[----:B------:R-:W-:-:S04]  /*3d20*/  FSETP.GTU.FTZ.AND P4, PT, R162, R183, PT ;  /* 0x000000b7a200720b */ /* 0x000fc80003f9c000 */
[----:B------:R-:W-:Y:S02]  /*3d30*/  FSEL R162, R185, RZ, !P4 ;  /* 0x000000ffb9a27208 */ /* 0x000fe40006000000 */
[----:B------:R-:W-:Y:S02]  /*3d40*/  MOV R185, R0 ;  /* 0x0000000000b97202 */ /* 0x000fe40000000f00 */
[----:B------:R-:W-:Y:S01]  /*3d50*/  PLOP3.LUT P4, PT, P4, PT, PT, 0x8, 0x80 ;  /* 0x000000000080781c */ /* 0x000fe2000278e170 */
        /* <DEDUP_REMOVED lines=12> */
.L_x_18248:
        /* <DEDUP_REMOVED lines=13> */
.L_x_18250:
[----:B------:R-:W-:Y:S05]  /*3ef0*/  BSYNC.RECONVERGENT B2 ;  /* 0x0000000000027941 */ /* 0x000fea0003800200 */
.L_x_18249:
        /* <DEDUP_REMOVED lines=61> */
.L_x_18247:
[----:B------:R-:W-:Y:S05]  /*42d0*/  BSYNC.RECONVERGENT B1 ;  /* 0x0000000000017941 */ /* 0x000fea0003800200 */
.L_x_18246:
        /* <DEDUP_REMOVED lines=10> */
[----:B------:R-:W-:-:S03]  /*4380*/  PLOP3.LUT P5, PT, P5, PT, PT, 0x8, 0x80 ;  /* 0x000000000080781c */ /* 0x000fc60002fae170 */
[----:B------:R-:W-:-:S05]  /*4390*/  @P1 FADD.FTZ R174, R185, R174 ;  /* 0x000000aeb9ae1221 */ /* 0x000fca0000010000 */
[----:B------:R-:W-:-:S04]  /*43a0*/  F2FP.F16.F32.PACK_AB R143, RZ, R174 ;  /* 0x000000aeff8f723e */ /* 0x000fc800000000ff */
[----:B------:R-:W-:Y:S01]  /*43b0*/  PRMT R143, R192, 0x5410, R143 ;  /* 0x00005410c08f7816 */ /* 0x000fe2000000008f */
[----:B------:R-:W-:Y:S06]  /*43c0*/  BRA `(.L_x_18251) ;  /* 0x0000006000f87947 */ /* 0x000fec0003800000 */
.L_x_18210:
        /* <DEDUP_REMOVED lines=16> */
.L_x_18254:
        /* <DEDUP_REMOVED lines=13> */
.L_x_18256:
[----:B------:R-:W-:Y:S05]  /*45a0*/  BSYNC.RECONVERGENT B2 ;  /* 0x0000000000027941 */ /* 0x000fea0003800200 */
.L_x_18255:
        /* <DEDUP_REMOVED lines=57> */
[----:B------:R-:W-:Y:S01]  /*4940*/  IMAD.MOV.U32 R13, RZ, RZ, RZ ;  /* 0x000000ffff0d7224 */ /* 0x000fe200078e00ff */
[----:B------:R-:W-:Y:S02]  /*4950*/  LOP3.LUT R34, R11, R34, R181, 0x96, !PT ;  /* 0x000000220b227212 */ /* 0x000fe400078e96b5 */
[----:B------:R-:W-:-:S07]  /*4960*/  MOV R11, R183 ;  /* 0x000000b7000b7202 */ /* 0x000fce0000000f00 */
.L_x_18253:
[----:B------:R-:W-:Y:S05]  /*4970*/  BSYNC.RECONVERGENT B1 ;  /* 0x0000000000017941 */ /* 0x000fea0003800200 */
.L_x_18252:
        /* <DEDUP_REMOVED lines=10> */
[----:B0-----:R-:W-:Y:S01]  /*4a20*/  FSETP.GTU.FTZ.AND P2, PT, R12, R19, PT ;  /* 0x000000130c00720b */ /* 0x001fe20003f5c000 */
[----:B------:R-:W-:-:S03]  /*4a30*/  IMAD.MOV.U32 R12, RZ, RZ, R0 ;  /* 0x000000ffff0c7224 */ /* 0x000fc600078e0000 */
        /* <DEDUP_REMOVED lines=13> */
.L_x_18259:
        /* <DEDUP_REMOVED lines=13> */
.L_x_18261:
[----:B------:R-:W-:Y:S05]  /*4be0*/  BSYNC.RECONVERGENT B2 ;  /* 0x0000000000027941 */ /* 0x000fea0003800200 */
.L_x_18260:
        /* <DEDUP_REMOVED lines=61> */
.L_x_18258:
[----:B------:R-:W-:Y:S05]  /*4fc0*/  BSYNC.RECONVERGENT B1 ;  /* 0x0000000000017941 */ /* 0x000fea0003800200 */
.L_x_18257:
        /* <DEDUP_REMOVED lines=9> */
[----:B------:R-:W-:-:S04]  /*5060*/  @P1 HADD2.F32 R13, -RZ, R36.H0_H0 ;  /* 0x20000024ff0d1230 */ /* 0x000fc80000004100 */
[----:B------:R-:W-:-:S04]  /*5070*/  FADD.FTZ R12, R11, R12 ;  /* 0x0000000c0b0c7221 */ /* 0x000fc80000010000 */
[--C-:B------:R-:W-:Y:S01]  /*5080*/  @P1 FADD.FTZ R11, R13, R12.reuse ;  /* 0x0000000c0d0b1221 */ /* 0x100fe20000010000 */
[----:B------:R-:W-:Y:S01]  /*5090*/  @!P1 IMAD.MOV.U32 R11, RZ, RZ, R12 ;  /* 0x000000ffff0b9224 */ /* 0x000fe200078e000c */
[----:B------:R-:W-:Y:S01]  /*50a0*/  SEL R12, RZ, 0x1, P2 ;  /* 0x00000001ff0c7807 */ /* 0x000fe20001000000 */
        /* <DEDUP_REMOVED lines=11> */
.L_x_18264:
        /* <DEDUP_REMOVED lines=13> */
.L_x_18266:
[----:B------:R-:W-:Y:S05]  /*5230*/  BSYNC.RECONVERGENT B2 ;  /* 0x0000000000027941 */ /* 0x000fea0003800200 */
.L_x_18265:
        /* <DEDUP_REMOVED lines=40> */
[----:B------:R-:W-:Y:S01]  /*54c0*/  VIADD R13, R146, 0x5384540f ;  /* 0x5384540f920d7836 */ /* 0x000fe20000000000 */
[----:B------:R-:W-:Y:S01]  /*54d0*/  IADD3 R17, PT, PT, R147, -0x24c28bd8, RZ ;  /* 0xdb3d742893117810 */ /* 0x000fe20007ffe0ff */
        /* <DEDUP_REMOVED lines=14> */
[----:B------:R-:W-:Y:S02]  /*55c0*/  LOP3.LUT R2, R15, R14, R185, 0x96, !PT ;  /* 0x0000000e0f027212 */ /* 0x000fe400078e96b9 */
[----:B------:R-:W-:Y:S01]  /*55d0*/  LOP3.LUT R34, R13, R34, R17, 0x96, !PT ;  /* 0x000000220d227212 */ /* 0x000fe200078e9611 */
[----:B------:R-:W-:Y:S01]  /*55e0*/  IMAD.MOV.U32 R13, RZ, RZ, R180 ;  /* 0x000000ffff0d7224 */ /* 0x000fe200078e00b4 */
[----:B------:R-:W-:Y:S01]  /*55f0*/  MOV R180, R16 ;  /* 0x0000001000b47202 */ /* 0x000fe20000000f00 */
[----:B------:R-:W-:-:S07]  /*5600*/  IMAD.MOV.U32 R16, RZ, RZ, RZ ;  /* 0x000000ffff107224 */ /* 0x000fce00078e00ff */
.L_x_18263:
[----:B------:R-:W-:Y:S05]  /*5610*/  BSYNC.RECONVERGENT B1 ;  /* 0x0000000000017941 */ /* 0x000fea0003800200 */
.L_x_18262:
        /* <DEDUP_REMOVED lines=22> */
.L_x_18269:
        /* <DEDUP_REMOVED lines=13> */
.L_x_18271:
[----:B------:R-:W-:Y:S05]  /*5850*/  BSYNC.RECONVERGENT B2 ;  /* 0x0000000000027941 */ /* 0x000fea0003800200 */
.L_x_18270:
        /* <DEDUP_REMOVED lines=61> */
.L_x_18268:
[----:B------:R-:W-:Y:S05]  /*5c30*/  BSYNC.RECONVERGENT B1 ;  /* 0x0000000000017941 */ /* 0x000fea0003800200 */
.L_x_18267:
        /* <DEDUP_REMOVED lines=8> */
[----:B------:R-:W-:Y:S02]  /*5cc0*/  FSEL R14, R15, RZ, !P2 ;  /* 0x000000ff0f0e7208 */ /* 0x000fe40005000000 */
[----:B------:R-:W-:-:S03]  /*5cd0*/  MOV R15, R0 ;  /* 0x00000000000f7202 */ /* 0x000fc60000000f00 */
        /* <DEDUP_REMOVED lines=15> */
.L_x_18274:
        /* <DEDUP_REMOVED lines=13> */
.L_x_18276:
[----:B------:R-:W-:Y:S05]  /*5ea0*/  BSYNC.RECONVERGENT B2 ;  /* 0x0000000000027941 */ /* 0x000fea0003800200 */
.L_x_18275:
        /* <DEDUP_REMOVED lines=61> */
.L_x_18273:
[----:B------:R-:W-:Y:S05]  /*6280*/  BSYNC.RECONVERGENT B1 ;  /* 0x0000000000017941 */ /* 0x000fea0003800200 */
.L_x_18272:
        /* <DEDUP_REMOVED lines=22> */
.L_x_18279:
        /* <DEDUP_REMOVED lines=13> */
.L_x_18281:
[----:B------:R-:W-:Y:S05]  /*64c0*/  BSYNC.RECONVERGENT B2 ;  /* 0x0000000000027941 */ /* 0x000fea0003800200 */
.L_x_18280:
        /* <DEDUP_REMOVED lines=61> */
.L_x_18278:
[----:B------:R-:W-:Y:S05]  /*68a0*/  BSYNC.RECONVERGENT B1 ;  /* 0x0000000000017941 */ /* 0x000fea0003800200 */
.L_x_18277:
        /* <DEDUP_REMOVED lines=25> */
.L_x_18284:
        /* <DEDUP_REMOVED lines=13> */
.L_x_18286:
[----:B------:R-:W-:Y:S05]  /*6b10*/  BSYNC.RECONVERGENT B2 ;  /* 0x0000000000027941 */ /* 0x000fea0003800200 */
.L_x_18285:
        /* <DEDUP_REMOVED lines=61> */
.L_x_18283:
[----:B------:R-:W-:Y:S05]  /*6ef0*/  BSYNC.RECONVERGENT B1 ;  /* 0x0000000000017941 */ /* 0x000fea0003800200 */
.L_x_18282:
        /* <DEDUP_REMOVED lines=22> */
.L_x_18289:
        /* <DEDUP_REMOVED lines=13> */
.L_x_18291:
[----:B------:R-:W-:Y:S05]  /*7130*/  BSYNC.RECONVERGENT B2 ;  /* 0x0000000000027941 */ /* 0x000fea0003800200 */
.L_x_18290:
        /* <DEDUP_REMOVED lines=61> */
.L_x_18288:
[----:B------:R-:W-:Y:S05]  /*7510*/  BSYNC.RECONVERGENT B1 ;  /* 0x0000000000017941 */ /* 0x000fea0003800200 */
.L_x_18287:
        /* <DEDUP_REMOVED lines=8> */
[----:B------:R-:W-:Y:S01]  /*75a0*/  IMAD.MOV.U32 R17, RZ, RZ, R0 ;  /* 0x000000ffff117224 */ /* 0x000fe200078e0000 */
[----:B------:R-:W-:Y:S02]  /*75b0*/  SEL R16, RZ, 0x1, P2 ;  /* 0x00000001ff107807 */ /* 0x000fe40001000000 */
[----:B------:R-:W-:Y:S01]  /*75c0*/  ISETP.NE.AND P2, PT, R35, 0x1, PT ;  /* 0x000000012300780c */ /* 0x000fe20003f45270 */
[----:B------:R-:W-:-:S04]  /*75d0*/  FADD.FTZ R15, R15, R18 ;  /* 0x000000120f0f7221 */ /* 0x000fc80000010000 */
[--C-:B------:R-:W-:Y:S01]  /*75e0*/  @P1 FADD.FTZ R149, R150, R15.reuse ;  /* 0x0000000f96951221 */ /* 0x100fe20000010000 */
[--C-:B------:R-:W-:Y:S02]  /*75f0*/  @!P1 IMAD.MOV.U32 R149, RZ, RZ, R15.reuse ;  /* 0x000000ffff959224 */ /* 0x100fe400078e000f */
[----:B------:R-:W-:Y:S01]  /*7600*/  HFMA2 R150, -RZ, RZ, 0, 1.1920928955078125e-07 ;  /* 0x00000002ff967431 */ /* 0x000fe200000001ff */
[----:B------:R-:W-:Y:S02]  /*7610*/  PRMT R15, R16, 0x7610, R15 ;  /* 0x00007610100f7816 */ /* 0x000fe4000000000f */
        /* <DEDUP_REMOVED lines=10> */
.L_x_18294:
        /* <DEDUP_REMOVED lines=13> */
.L_x_18296:
[----:B------:R-:W-:Y:S05]  /*7790*/  BSYNC.RECONVERGENT B2 ;  /* 0x0000000000027941 */ /* 0x000fea0003800200 */
.L_x_18295:
        /* <DEDUP_REMOVED lines=61> */
.L_x_18293:
[----:B------:R-:W-:Y:S05]  /*7b70*/  BSYNC.RECONVERGENT B1 ;  /* 0x0000000000017941 */ /* 0x000fea0003800200 */
.L_x_18292:
        /* <DEDUP_REMOVED lines=20> */
.L_x_18299:
        /* <DEDUP_REMOVED lines=13> */
.L_x_18301:
[----:B------:R-:W-:Y:S05]  /*7d90*/  BSYNC.RECONVERGENT B2 ;  /* 0x0000000000027941 */ /* 0x000fea0003800200 */
.L_x_18300:
        /* <DEDUP_REMOVED lines=61> */
.L_x_18298:
[----:B------:R-:W-:Y:S05]  /*8170*/  BSYNC.RECONVERGENT B1 ;  /* 0x0000000000017941 */ /* 0x000fea0003800200 */
.L_x_18297:
        /* <DEDUP_REMOVED lines=25> */
.L_x_18304:
        /* <DEDUP_REMOVED lines=13> */
.L_x_18306:
[----:B------:R-:W-:Y:S05]  /*83e0*/  BSYNC.RECONVERGENT B2 ;  /* 0x0000000000027941 */ /* 0x000fea0003800200 */
.L_x_18305:
        /* <DEDUP_REMOVED lines=61> */
.L_x_18303:
[----:B------:R-:W-:Y:S05]  /*87c0*/  BSYNC.RECONVERGENT B1 ;  /* 0x0000000000017941 */ /* 0x000fea0003800200 */
.L_x_18302:
        /* <DEDUP_REMOVED lines=20> */
.L_x_18309:
        /* <DEDUP_REMOVED lines=13> */
.L_x_18311:
[----:B------:R-:W-:Y:S05]  /*89e0*/  BSYNC.RECONVERGENT B2 ;  /* 0x0000000000027941 */ /* 0x000fea0003800200 */
.L_x_18310:
        /* <DEDUP_REMOVED lines=61> */
.L_x_18308:
[----:B------:R-:W-:Y:S05]  /*8dc0*/  BSYNC.RECONVERGENT B1 ;  /* 0x0000000000017941 */ /* 0x000fea0003800200 */
.L_x_18307:
        /* <DEDUP_REMOVED lines=26> */
.L_x_18314:
        /* <DEDUP_REMOVED lines=13> */
.L_x_18316:
[----:B------:R-:W-:Y:S05]  /*9040*/  BSYNC.RECONVERGENT B2 ;  /* 0x0000000000027941 */ /* 0x000fea0003800200 */
.L_x_18315:
        /* <DEDUP_REMOVED lines=61> */
.L_x_18313:
[----:B------:R-:W-:Y:S05]  /*9420*/  BSYNC.RECONVERGENT B1 ;  /* 0x0000000000017941 */ /* 0x000fea0003800200 */
.L_x_18312:
        /* <DEDUP_REMOVED lines=20> */
.L_x_18319:
        /* <DEDUP_REMOVED lines=13> */
.L_x_18321:
[----:B------:R-:W-:Y:S05]  /*9640*/  BSYNC.RECONVERGENT B2 ;  /* 0x0000000000027941 */ /* 0x000fea0003800200 */
.L_x_18320:
        /* <DEDUP_REMOVED lines=61> */
.L_x_18318:
[----:B------:R-:W-:Y:S05]  /*9a20*/  BSYNC.RECONVERGENT B1 ;  /* 0x0000000000017941 */ /* 0x000fea0003800200 */
.L_x_18317:
[----:B------:R-:W-:Y:S01]  /*9a30*/  I2FP.F32.U32 R142, R35 ;  /* 0x00000023008e7245 */ /* 0x000fe20000201000 */
[----:B------:R-:W-:Y:S01]  /*9a40*/  HADD2.F32 R35, -RZ, R43.H0_H0 ;  /* 0x2000002bff237230 */ /* 0x000fe20000004100 */
[----:B------:R-:W-:Y:S01]  /*9a50*/  BSSY.RECONVERGENT B1, `(.L_x_18322) ;  /* 0x0000063000017945 */ /* 0x000fe20003800200 */
[----:B------:R-:W-:Y:S02]  /*9a60*/  @P1 HADD2.F32 R185, -RZ, R39.H0_H0 ;  /* 0x20000027ffb91230 */ /* 0x000fe40000004100 */
        /* <DEDUP_REMOVED lines=22> */
.L_x_18324:
        /* <DEDUP_REMOVED lines=13> */
.L_x_18326:
[----:B------:R-:W-:Y:S05]  /*9ca0*/  BSYNC.RECONVERGENT B2 ;  /* 0x0000000000027941 */ /* 0x000fea0003800200 */
.L_x_18325:
        /* <DEDUP_REMOVED lines=61> */
.L_x_18323:
[----:B------:R-:W-:Y:S05]  /*a080*/  BSYNC.RECONVERGENT B1 ;  /* 0x0000000000017941 */ /* 0x000fea0003800200 */
.L_x_18322:
        /* <DEDUP_REMOVED lines=20> */
.L_x_18329:
        /* <DEDUP_REMOVED lines=15> */
.L_x_18331:
[----:B------:R-:W-:Y:S05]  /*a2c0*/  BSYNC.RECONVERGENT B2 ;  /* 0x0000000000027941 */ /* 0x000fea0003800200 */
.L_x_18330:
        /* <DEDUP_REMOVED lines=61> */
.L_x_18328:
[----:B------:R-:W-:Y:S05]  /*a6a0*/  BSYNC.RECONVERGENT B1 ;  /* 0x0000000000017941 */ /* 0x000fea0003800200 */
.L_x_18327:
        /* <DEDUP_REMOVED lines=10> */
[----:B------:R-:W-:-:S03]  /*a750*/  SEL R19, RZ, 0x1, P6 ;  /* 0x00000001ff137807 */ /* 0x000fc60003000000 */
[----:B------:R-:W-:-:S04]  /*a760*/  FADD.FTZ R188, R188, R143 ;  /* 0x0000008fbcbc7221 */ /* 0x000fc80000010000 */
[--C-:B------:R-:W-:Y:S01]  /*a770*/  @P1 FADD.FTZ R174, R185, R188.reuse ;  /* 0x000000bcb9ae1221 */ /* 0x100fe20000010000 */
[----:B------:R-:W-:-:S05]  /*a780*/  @!P1 IMAD.MOV.U32 R174, RZ, RZ, R188 ;  /* 0x000000ffffae9224 */ /* 0x000fca00078e00bc */
[----:B------:R-:W-:-:S04]  /*a790*/  F2FP.F16.F32.PACK_AB R143, RZ, R174 ;  /* 0x000000aeff8f723e */ /* 0x000fc800000000ff */
[----:B------:R-:W-:-:S07]  /*a7a0*/  PRMT R143, R183, 0x5410, R143 ;  /* 0x00005410b78f7816 */ /* 0x000fce000000008f */
.L_x_18251:
        /* <DEDUP_REMOVED lines=43> */
.L_x_18332:
[----:B------:R-:W-:Y:S01]  /*aa60*/  MOV R183, R180 ;  /* 0x000000b400b77202 */ /* 0x000fe20000000f00 */
[----:B------:R-:W-:-:S07]  /*aa70*/  VIADD R179, R173, 0x20 ;  /* 0x00000020adb37836 */ /* 0x000fce0000000000 */
.L_x_18209:
[----:B------:R-:W-:Y:S05]  /*aa80*/  BSYNC.RECONVERGENT B0 ;  /* 0x0000000000007941 */ /* 0x000fea0003800200 */
.L_x_18208:
        /* <DEDUP_REMOVED lines=35> */
.L_x_18338:
        /* <DEDUP_REMOVED lines=13> */
.L_x_18340:
[----:B------:R-:W-:Y:S05]  /*ad90*/  BSYNC.RECONVERGENT B2 ;  /* 0x0000000000027941 */ /* 0x000fea0003800200 */
.L_x_18339:
        /* <DEDUP_REMOVED lines=57> */
[----:B------:R-:W-:Y:S02]  /*b130*/  IMAD.MOV.U32 R12, RZ, RZ, R183 ;  /* 0x000000ffff0c7224 */ /* 0x000fe400078e00b7 */
[----:B------:R-:W-:Y:S01]  /*b140*/  IMAD.MOV.U32 R14, RZ, RZ, RZ ;  /* 0x000000ffff0e7224 */ /* 0x000fe200078e00ff */
[----:B------:R-:W-:-:S07]  /*b150*/  LOP3.LUT R34, R17, R34, R181, 0x96, !PT ;  /* 0x0000002211227212 */ /* 0x000fce00078e96b5 */
.L_x_18337:
[----:B------:R-:W-:Y:S05]  /*b160*/  BSYNC.RECONVERGENT B1 ;  /* 0x0000000000017941 */ /* 0x000fea0003800200 */
.L_x_18336:
        /* <DEDUP_REMOVED lines=9> */
[----:B------:R-:W-:-:S03]  /*b200*/  IMAD.MOV.U32 R16, RZ, RZ, 0x2 ;  /* 0x00000002ff107424 */ /* 0x000fc600078e00ff */
        /* <DEDUP_REMOVED lines=15> */
.L_x_18343:
        /* <DEDUP_REMOVED lines=13> */
.L_x_18345:
[----:B------:R-:W-:Y:S05]  /*b3d0*/  BSYNC.RECONVERGENT B2 ;  /* 0x0000000000027941 */ /* 0x000fea0003800200 */
.L_x_18344:
        /* <DEDUP_REMOVED lines=61> */
.L_x_18342:
[----:B------:R-:W-:Y:S05]  /*b7b0*/  BSYNC.RECONVERGENT B1 ;  /* 0x0000000000017941 */ /* 0x000fea0003800200 */
.L_x_18341:
        /* <DEDUP_REMOVED lines=25> */
.L_x_18348:
        /* <DEDUP_REMOVED lines=13> */
.L_x_18350:
[----:B------:R-:W-:Y:S05]  /*ba20*/  BSYNC.RECONVERGENT B2 ;  /* 0x0000000000027941 */ /* 0x000fea0003800200 */
.L_x_18349:
        /* <DEDUP_REMOVED lines=61> */
.L_x_18347:
[----:B------:R-:W-:Y:S05]  /*be00*/  BSYNC.RECONVERGENT B1 ;  /* 0x0000000000017941 */ /* 0x000fea0003800200 */
.L_x_18346:
        /* <DEDUP_REMOVED lines=22> */
.L_x_18353:
        /* <DEDUP_REMOVED lines=13> */
.L_x_18355:
[----:B------:R-:W-:Y:S05]  /*c040*/  BSYNC.RECONVERGENT B2 ;  /* 0x0000000000027941 */ /* 0x000fea0003800200 */
.L_x_18354:
        /* <DEDUP_REMOVED lines=61> */
.L_x_18352:
[----:B------:R-:W-:Y:S05]  /*c420*/  BSYNC.RECONVERGENT B1 ;  /* 0x0000000000017941 */ /* 0x000fea0003800200 */
.L_x_18351:
        /* <DEDUP_REMOVED lines=25> */
.L_x_18358:
        /* <DEDUP_REMOVED lines=13> */
.L_x_18360:
[----:B------:R-:W-:Y:S05]  /*c690*/  BSYNC.RECONVERGENT B2 ;  /* 0x0000000000027941 */ /* 0x000fea0003800200 */
.L_x_18359:
        /* <DEDUP_REMOVED lines=61> */
.L_x_18357:
[----:B------:R-:W-:Y:S05]  /*ca70*/  BSYNC.RECONVERGENT B1 ;  /* 0x0000000000017941 */ /* 0x000fea0003800200 */
.L_x_18356:
        /* <DEDUP_REMOVED lines=22> */
.L_x_18363:
        /* <DEDUP_REMOVED lines=13> */
.L_x_18365:
[----:B------:R-:W-:Y:S05]  /*ccb0*/  BSYNC.RECONVERGENT B2 ;  /* 0x0000000000027941 */ /* 0x000fea0003800200 */
.L_x_18364:
        /* <DEDUP_REMOVED lines=61> */
.L_x_18362:
[----:B------:R-:W-:Y:S05]  /*d090*/  BSYNC.RECONVERGENT B1 ;  /* 0x0000000000017941 */ /* 0x000fea0003800200 */
.L_x_18361:
        /* <DEDUP_REMOVED lines=25> */
.L_x_18368:
        /* <DEDUP_REMOVED lines=13> */
.L_x_18370:
[----:B------:R-:W-:Y:S05]  /*d300*/  BSYNC.RECONVERGENT B2 ;  /* 0x0000000000027941 */ /* 0x000fea0003800200 */
.L_x_18369:
        /* <DEDUP_REMOVED lines=61> */
.L_x_18367:
[----:B------:R-:W-:Y:S05]  /*d6e0*/  BSYNC.RECONVERGENT B1 ;  /* 0x0000000000017941 */ /* 0x000fea0003800200 */
.L_x_18366:
        /* <DEDUP_REMOVED lines=22> */
.L_x_18373:
        /* <DEDUP_REMOVED lines=13> */
.L_x_18375:
[----:B------:R-:W-:Y:S05]  /*d920*/  BSYNC.RECONVERGENT B2 ;  /* 0x0000000000027941 */ /* 0x000fea0003800200 */
.L_x_18374:
        /* <DEDUP_REMOVED lines=61> */
.L_x_18372:
[----:B------:R-:W-:Y:S05]  /*dd00*/  BSYNC.RECONVERGENT B1 ;  /* 0x0000000000017941 */ /* 0x000fea0003800200 */
.L_x_18371:
        /* <DEDUP_REMOVED lines=13> */
[----:B------:R-:W-:Y:S01]  /*dde0*/  @!P1 MOV R151, R15 ;  /* 0x0000000f00979202 */ /* 0x000fe20000000f00 */
[----:B------:R-:W-:Y:S01]  /*ddf0*/  IMAD.MOV.U32 R152, RZ, RZ, 0x2 ;  /* 0x00000002ff987424 */ /* 0x000fe200078e00ff */
        /* <DEDUP_REMOVED lines=11> */
.L_x_18378:
        /* <DEDUP_REMOVED lines=13> */
.L_x_18380:
[----:B------:R-:W-:Y:S05]  /*df80*/  BSYNC.RECONVERGENT B2 ;  /* 0x0000000000027941 */ /* 0x000fea0003800200 */
.L_x_18379:
        /* <DEDUP_REMOVED lines=61> */
.L_x_18377:
[----:B------:R-:W-:Y:S05]  /*e360*/  BSYNC.RECONVERGENT B1 ;  /* 0x0000000000017941 */ /* 0x000fea0003800200 */
.L_x_18376:
        /* <DEDUP_REMOVED lines=20> */
.L_x_18383:
        /* <DEDUP_REMOVED lines=13> */
.L_x_18385:
[----:B------:R-:W-:Y:S05]  /*e580*/  BSYNC.RECONVERGENT B2 ;  /* 0x0000000000027941 */ /* 0x000fea0003800200 */
.L_x_18384:
        /* <DEDUP_REMOVED lines=61> */
.L_x_18382:
[----:B------:R-:W-:Y:S05]  /*e960*/  BSYNC.RECONVERGENT B1 ;  /* 0x0000000000017941 */ /* 0x000fea0003800200 */
.L_x_18381:
        /* <DEDUP_REMOVED lines=25> */
.L_x_18388:
        /* <DEDUP_REMOVED lines=13> */
.L_x_18390:
[----:B------:R-:W-:Y:S05]  /*ebd0*/  BSYNC.RECONVERGENT B2 ;  /* 0x0000000000027941 */ /* 0x000fea0003800200 */
.L_x_18389:
        /* <DEDUP_REMOVED lines=61> */
.L_x_18387:
[----:B------:R-:W-:Y:S05]  /*efb0*/  BSYNC.RECONVERGENT B1 ;  /* 0x0000000000017941 */ /* 0x000fea0003800200 */
.L_x_18386:
        /* <DEDUP_REMOVED lines=20> */
.L_x_18393:
        /* <DEDUP_REMOVED lines=13> */
.L_x_18395:
[----:B------:R-:W-:Y:S05]  /*f1d0*/  BSYNC.RECONVERGENT B2 ;  /* 0x0000000000027941 */ /* 0x000fea0003800200 */
.L_x_18394:
        /* <DEDUP_REMOVED lines=61> */
.L_x_18392:
[----:B------:R-:W-:Y:S05]  /*f5b0*/  BSYNC.RECONVERGENT B1 ;  /* 0x0000000000017941 */ /* 0x000fea0003800200 */
.L_x_18391:
        /* <DEDUP_REMOVED lines=14> */
[----:B------:R-:W-:Y:S01]  /*f6a0*/  PRMT R17, R18, 0x7610, R17 ;  /* 0x0000761012117816 */ /* 0x000fe20000000011 */
        /* <DEDUP_REMOVED lines=11> */
.L_x_18398:
        /* <DEDUP_REMOVED lines=13> */
.L_x_18400:
[----:B------:R-:W-:Y:S05]  /*f830*/  BSYNC.RECONVERGENT B2 ;  /* 0x0000000000027941 */ /* 0x000fea0003800200 */
.L_x_18399:
        /* <DEDUP_REMOVED lines=61> */
.L_x_18397:
[----:B------:R-:W-:Y:S05]  /*fc10*/  BSYNC.RECONVERGENT B1 ;  /* 0x0000000000017941 */ /* 0x000fea0003800200 */
.L_x_18396:
        /* <DEDUP_REMOVED lines=20> */
.L_x_18403:
        /* <DEDUP_REMOVED lines=13> */
.L_x_18405:
[----:B------:R-:W-:Y:S05]  /*fe30*/  BSYNC.RECONVERGENT B2 ;  /* 0x0000000000027941 */ /* 0x000fea0003800200 */
.L_x_18404:
        /* <DEDUP_REMOVED lines=61> */
.L_x_18402:
[----:B------:R-:W-:Y:S05]  /*10210*/  BSYNC.RECONVERGENT B1 ;  /* 0x0000000000017941 */ /* 0x000fea0003800200 */
.L_x_18401:
        /* <DEDUP_REMOVED lines=26> */
.L_x_18408:
        /* <DEDUP_REMOVED lines=13> */
.L_x_18410:
[----:B------:R-:W-:Y:S05]  /*10490*/  BSYNC.RECONVERGENT B2 ;  /* 0x0000000000027941 */ /* 0x000fea0003800200 */
.L_x_18409:
        /* <DEDUP_REMOVED lines=61> */
.L_x_18407:
[----:B------:R-:W-:Y:S05]  /*10870*/  BSYNC.RECONVERGENT B1 ;  /* 0x0000000000017941 */ /* 0x000fea0003800200 */
.L_x_18406:
        /* <DEDUP_REMOVED lines=20> */
.L_x_18413:
        /* <DEDUP_REMOVED lines=15> */
.L_x_18415:
[----:B------:R-:W-:Y:S05]  /*10ab0*/  BSYNC.RECONVERGENT B2 ;  /* 0x0000000000027941 */ /* 0x000fea0003800200 */
.L_x_18414:
        /* <DEDUP_REMOVED lines=61> */
.L_x_18412:
[----:B------:R-:W-:Y:S05]  /*10e90*/  BSYNC.RECONVERGENT B1 ;  /* 0x0000000000017941 */ /* 0x000fea0003800200 */
.L_x_18411:
[----:B------:R-:W-:Y:S01]  /*10ea0*/  I2FP.F32.U32 R142, R184 ;  /* 0x000000b8008e7245 */ /* 0x000fe20000201000 */
[----:B------:R-:W-:Y:S01]  /*10eb0*/  HADD2.F32 R143, -RZ, R43.H1_H1 ;  /* 0x3000002bff8f7230 */ /* 0x000fe20000004100 */
[----:B------:R-:W-:Y:S02]  /*10ec0*/  PRMT R141, R19, 0x5410, R141 ;  /* 0x00005410138d7816 */ /* 0x000fe4000000008d */
[----:B------:R-:W-:Y:S01]  /*10ed0*/  PRMT R140, R181, 0x5410, R140 ;  /* 0x00005410b58c7816 */ /* 0x000fe2000000008c */
[----:B------:R-:W-:Y:S01]  /*10ee0*/  FFMA.FTZ R142, R142, R175, 1.1641532182693481445e-10 ;  /* 0x2f0000008e8e7423 */ /* 0x000fe200000100af */
[----:B------:R-:W-:Y:S01]  /*10ef0*/  FMUL.FTZ R143, R143, R190 ;  /* 0x000000be8f8f7220 */ /* 0x000fe20000410000 */
[----:B------:R-:W-:-:S03]  /*10f00*/  @P1 HADD2.F32 R175, -RZ, R39.H1_H1 ;  /* 0x30000027ffaf1230 */ /* 0x000fc60000004100 */
[----:B------:R-:W-:Y:S02]  /*10f10*/  FSETP.GTU.FTZ.AND P6, PT, R142, R191, PT ;  /* 0x000000bf8e00720b */ /* 0x000fe40003fdc000 */
[----:B------:R-:W-:Y:S02]  /*10f20*/  PRMT R142, R192, 0x5410, R193 ;  /* 0x00005410c08e7816 */ /* 0x000fe400000000c1 */
        /* <DEDUP_REMOVED lines=9> */
.L_x_18335:
        /* <DEDUP_REMOVED lines=16> */
.L_x_18419:
        /* <DEDUP_REMOVED lines=13> */
.L_x_18421:
[----:B------:R-:W-:Y:S05]  /*11190*/  BSYNC.RECONVERGENT B2 ;  /* 0x0000000000027941 */ /* 0x000fea0003800200 */
.L_x_18420:
[----:B------:R-:W-:Y:S01]  /*111a0*/  IMAD.WIDE.U32 R186, R4, -0x326172a9, RZ ;  /* 0xcd9e8d5704ba7825 */ /* 0x000fe200078e00ff */
[----:B------:R-:W-:Y:S02]  /*111b0*/  LOP3.LUT R34, R10, R185, R147, 0x96, !PT ;  /* 0x000000b90a227212 */ /* 0x000fe400078e9693 */
[----:B------:R-:W-:Y:S01]  /*111c0*/  MOV R20, R183 ;  /* 0x000000b700147202 */ /* 0x000fe20000000f00 */
        /* <DEDUP_REMOVED lines=48> */
[----:B------:R-:W-:-:S05]  /*114d0*/  IMAD.WIDE.U32 R184, R184, -0x326172a9, RZ ;  /* 0xcd9e8d57b8b87825 */ /* 0x000fca00078e00ff */
[----:B------:R-:W-:Y:S01]  /*114e0*/  LOP3.LUT R27, R27, R34, R185, 0x96, !PT ;  /* 0x000000221b1b7212 */ /* 0x000fe200078e96b9 */
[----:B------:R-:W-:-:S04]  /*114f0*/  IMAD.WIDE.U32 R34, R35, -0x326172a9, RZ ;  /* 0xcd9e8d5723227825 */ /* 0x000fc800078e00ff */
[----:B------:R-:W-:Y:S01]  /*11500*/  IMAD.WIDE.U32 R186, R27, -0x2daee0ad, RZ ;  /* 0xd2511f531bba7825 */ /* 0x000fe200078e00ff */
[----:B------:R-:W-:Y:S02]  /*11510*/  IADD3 R27, PT, PT, R147, -0x695add53, RZ ;  /* 0x96a522ad931b7810 */ /* 0x000fe40007ffe0ff */
[----:B------:R-:W-:Y:S01]  /*11520*/  LOP3.LUT R2, R151, R184, R35, 0x96, !PT ;  /* 0x000000b897027212 */ /* 0x000fe200078e9623 */
[----:B------:R-:W-:Y:S01]  /*11530*/  IMAD.MOV.U32 R0, RZ, RZ, R34 ;  /* 0x000000ffff007224 */ /* 0x000fe200078e0022 */
[----:B------:R-:W-:Y:S01]  /*11540*/  LOP3.LUT R34, R27, R180, R187, 0x96, !PT ;  /* 0x000000b41b227212 */ /* 0x000fe200078e96bb */
[----:B------:R-:W-:Y:S02]  /*11550*/  IMAD.MOV.U32 R180, RZ, RZ, R186 ;  /* 0x000000ffffb47224 */ /* 0x000fe400078e00ba */
[----:B------:R-:W-:-:S07]  /*11560*/  IMAD.MOV.U32 R151, RZ, RZ, RZ ;  /* 0x000000ffff977224 */ /* 0x000fce00078e00ff */
.L_x_18418:
[----:B------:R-:W-:Y:S05]  /*11570*/  BSYNC.RECONVERGENT B1 ;  /* 0x0000000000017941 */ /* 0x000fea0003800200 */
.L_x_18417:
        /* <DEDUP_REMOVED lines=28> */
.L_x_18424:
        /* <DEDUP_REMOVED lines=13> */
.L_x_18426:
[----:B------:R-:W-:Y:S05]  /*11810*/  BSYNC.RECONVERGENT B2 ;  /* 0x0000000000027941 */ /* 0x000fea0003800200 */
.L_x_18425:
        /* <DEDUP_REMOVED lines=61> */
.L_x_18423:
[----:B------:R-:W-:Y:S05]  /*11bf0*/  BSYNC.RECONVERGENT B1 ;  /* 0x0000000000017941 */ /* 0x000fea0003800200 */
.L_x_18422:
        /* <DEDUP_REMOVED lines=25> */
.L_x_18429:
        /* <DEDUP_REMOVED lines=13> */
.L_x_18431:
[----:B------:R-:W-:Y:S05]  /*11e60*/  BSYNC.RECONVERGENT B2 ;  /* 0x0000000000027941 */ /* 0x000fea0003800200 */
.L_x_18430:
        /* <DEDUP_REMOVED lines=15> */
[----:B------:R-:W-:Y:S01]  /*11f60*/  LOP3.LUT R151, R151, R184, R189, 0x96, !PT ;  /* 0x000000b897977212 */ /* 0x000fe200078e96bd */
[----:B------:R-:W-:Y:S02]  /*11f70*/  IMAD.MOV.U32 R28, RZ, RZ, R180 ;  /* 0x000000ffff1c7224 */ /* 0x000fe400078e00b4 */
        /* <DEDUP_REMOVED lines=43> */
[----:B------:R-:W-:-:S07]  /*12230*/  HFMA2 R151, -RZ, RZ, 0, 0 ;  /* 0x00000000ff977431 */ /* 0x000fce00000001ff */
.L_x_18428:
[----:B------:R-:W-:Y:S05]  /*12240*/  BSYNC.RECONVERGENT B1 ;  /* 0x0000000000017941 */ /* 0x000fea0003800200 */
.L_x_18427:
[----:B------:R-:W-:Y:S01]  /*12250*/  I2FP.F32.U32 R28, R28 ;  /* 0x0000001c001c7245 */ /* 0x000fe20000201000 */
[----:B------:R-:W-:Y:S01]  /*12260*/  HADD2.F32 R140, -RZ, R141.H0_H0 ;  /* 0x2000008dff8c7230 */ /* 0x000fe20000004100 */
[----:B------:R-:W-:Y:S01]  /*12270*/  LOP3.LUT R8, R8, 0xfffffffb, RZ, 0xc0, !PT ;  /* 0xfffffffb08087812 */ /* 0x000fe200078ec0ff */
        /* <DEDUP_REMOVED lines=22> */
.L_x_18434:
        /* <DEDUP_REMOVED lines=13> */
.L_x_18436:
[----:B------:R-:W-:Y:S05]  /*124b0*/  BSYNC.RECONVERGENT B2 ;  /* 0x0000000000027941 */ /* 0x000fea0003800200 */
.L_x_18435:
        /* <DEDUP_REMOVED lines=61> */
.L_x_18433:
[----:B------:R-:W-:Y:S05]  /*12890*/  BSYNC.RECONVERGENT B1 ;  /* 0x0000000000017941 */ /* 0x000fea0003800200 */
.L_x_18432:
        /* <DEDUP_REMOVED lines=25> */
.L_x_18439:
        /* <DEDUP_REMOVED lines=13> */
.L_x_18441:
[----:B------:R-:W-:Y:S05]  /*12b00*/  BSYNC.RECONVERGENT B2 ;  /* 0x0000000000027941 */ /* 0x000fea0003800200 */
.L_x_18440:
        /* <DEDUP_REMOVED lines=61> */
.L_x_18438:
[----:B------:R-:W-:Y:S05]  /*12ee0*/  BSYNC.RECONVERGENT B1 ;  /* 0x0000000000017941 */ /* 0x000fea0003800200 */
.L_x_18437:
        /* <DEDUP_REMOVED lines=23> */
.L_x_18444:
        /* <DEDUP_REMOVED lines=13> */
.L_x_18446:
[----:B------:R-:W-:Y:S05]  /*13130*/  BSYNC.RECONVERGENT B2 ;  /* 0x0000000000027941 */ /* 0x000fea0003800200 */
.L_x_18445:
        /* <DEDUP_REMOVED lines=61> */
.L_x_18443:
[----:B------:R-:W-:Y:S05]  /*13510*/  BSYNC.RECONVERGENT B1 ;  /* 0x0000000000017941 */ /* 0x000fea0003800200 */
.L_x_18442:
        /* <DEDUP_REMOVED lines=23> */
.L_x_18449:
        /* <DEDUP_REMOVED lines=13> */
.L_x_18451:
[----:B------:R-:W-:Y:S05]  /*13760*/  BSYNC.RECONVERGENT B2 ;  /* 0x0000000000027941 */ /* 0x000fea0003800200 */
.L_x_18450:
        /* <DEDUP_REMOVED lines=61> */
.L_x_18448:
[----:B------:R-:W-:Y:S05]  /*13b40*/  BSYNC.RECONVERGENT B1 ;  /* 0x0000000000017941 */ /* 0x000fea0003800200 */
.L_x_18447:
        /* <DEDUP_REMOVED lines=23> */
.L_x_18454:
        /* <DEDUP_REMOVED lines=13> */
.L_x_18456:
[----:B------:R-:W-:Y:S05]  /*13d90*/  BSYNC.RECONVERGENT B2 ;  /* 0x0000000000027941 */ /* 0x000fea0003800200 */
.L_x_18455:
        /* <DEDUP_REMOVED lines=61> */
.L_x_18453:
[----:B------:R-:W-:Y:S05]  /*14170*/  BSYNC.RECONVERGENT B1 ;  /* 0x0000000000017941 */ /* 0x000fea0003800200 */
.L_x_18452:
        /* <DEDUP_REMOVED lines=14> */
.L_x_18416:
        /* <DEDUP_REMOVED lines=43> */
.L_x_18457:
[----:B------:R-:W-:Y:S01]  /*14510*/  MOV R183, R180 ;  /* 0x000000b400b77202 */ /* 0x000fe20000000f00 */
[----:B------:R-:W-:-:S07]  /*14520*/  VIADD R179, R179, 0x20 ;  /* 0x00000020b3b37836 */ /* 0x000fce0000000000 */
.L_x_18334:
[----:B------:R-:W-:Y:S05]  /*14530*/  BSYNC.RECONVERGENT B0 ;  /* 0x0000000000007941 */ /* 0x000fea0003800200 */
.L_x_18333:
        /* <DEDUP_REMOVED lines=35> */
.L_x_18463:
        /* <DEDUP_REMOVED lines=13> */
.L_x_18465:
[----:B------:R-:W-:Y:S05]  /*14840*/  BSYNC.RECONVERGENT B2 ;  /* 0x0000000000027941 */ /* 0x000fea0003800200 */
.L_x_18464:
        /* <DEDUP_REMOVED lines=60> */
.L_x_18462:
[----:B------:R-:W-:Y:S05]  /*14c10*/  BSYNC.RECONVERGENT B1 ;  /* 0x0000000000017941 */ /* 0x000fea0003800200 */
.L_x_18461:
        /* <DEDUP_REMOVED lines=11> */
[----:B-1----:R-:W-:Y:S01]  /*14cd0*/  FSETP.GTU.FTZ.AND P3, PT, R13, R190, PT ;  /* 0x000000be0d00720b */ /* 0x002fe20003f7c000 */
        /* <DEDUP_REMOVED lines=13> */
.L_x_18468:
        /* <DEDUP_REMOVED lines=13> */
.L_x_18470:
[----:B------:R-:W-:Y:S05]  /*14e80*/  BSYNC.RECONVERGENT B2 ;  /* 0x0000000000027941 */ /* 0x000fea0003800200 */
.L_x_18469:
        /* <DEDUP_REMOVED lines=61> */
.L_x_18467:
[----:B------:R-:W-:Y:S05]  /*15260*/  BSYNC.RECONVERGENT B1 ;  /* 0x0000000000017941 */ /* 0x000fea0003800200 */
.L_x_18466:
[----:B------:R-:W-:Y:S01]  /*15270*/  I2FP.F32.U32 R13, R13 ;  /* 0x0000000d000d7245 */ /* 0x000fe20000201000 */
[----:B------:R-:W-:Y:S01]  /*15280*/  HADD2.F32 R14, -RZ, R40.H0_H0 ;  /* 0x20000028ff0e7230 */ /* 0x000fe20000004100 */
[----:B------:R-:W-:Y:S03]  /*15290*/  BSSY.RECONVERGENT B1, `(.L_x_18471) ;  /* 0x0000062000017945 */ /* 0x000fe60003800200 */
[----:B------:R-:W-:Y:S01]  /*152a0*/  FFMA.FTZ R13, R13, R176, 1.1641532182693481445e-10 ;  /* 0x2f0000000d0d7423 */ /* 0x000fe200000100b0 */
[----:B------:R-:W-:-:S04]  /*152b0*/  FMUL.FTZ R14, R14, R191 ;  /* 0x000000bf0e0e7220 */ /* 0x000fc80000410000 */
[----:B------:R-:W-:-:S04]  /*152c0*/  FSETP.GTU.FTZ.AND P2, PT, R13, R190, PT ;  /* 0x000000be0d00720b */ /* 0x000fc80003f5c000 */
[----:B------:R-:W-:Y:S01]  /*152d0*/  FSEL R13, R14, RZ, !P2 ;  /* 0x000000ff0e0d7208 */ /* 0x000fe20005000000 */
[----:B------:R-:W-:-:S04]  /*152e0*/  @P1 HADD2.F32 R14, -RZ, R36.H0_H0 ;  /* 0x20000024ff0e1230 */ /* 0x000fc80000004100 */
[----:B------:R-:W-:Y:S01]  /*152f0*/  FADD.FTZ R13, R12, R13 ;  /* 0x0000000d0c0d7221 */ /* 0x000fe20000010000 */
[----:B------:R-:W-:Y:S02]  /*15300*/  SEL R12, RZ, 0x1, P2 ;  /* 0x00000001ff0c7807 */ /* 0x000fe40001000000 */
[----:B------:R-:W-:Y:S01]  /*15310*/  ISETP.NE.AND P2, PT, R15, 0x1, PT ;  /* 0x000000010f00780c */ /* 0x000fe20003f45270 */
[----:B------:R-:W-:Y:S01]  /*15320*/  @P1 FADD.FTZ R21, R14, R13 ;  /* 0x0000000d0e151221 */ /* 0x000fe20000010000 */
[----:B------:R-:W-:Y:S01]  /*15330*/  @!P1 MOV R21, R13 ;  /* 0x0000000d00159202 */ /* 0x000fe20000000f00 */
[----:B------:R-:W-:Y:S02]  /*15340*/  IMAD.MOV.U32 R14, RZ, RZ, 0x2 ;  /* 0x00000002ff0e7424 */ /* 0x000fe400078e00ff */
[----:B------:R-:W-:Y:S01]  /*15350*/  IMAD.MOV.U32 R13, RZ, RZ, R0 ;  /* 0x000000ffff0d7224 */ /* 0x000fe200078e0000 */
        /* <DEDUP_REMOVED lines=10> */
.L_x_18473:
        /* <DEDUP_REMOVED lines=13> */
.L_x_18475:
[----:B------:R-:W-:Y:S05]  /*154d0*/  BSYNC.RECONVERGENT B2 ;  /* 0x0000000000027941 */ /* 0x000fea0003800200 */
.L_x_18474:
        /* <DEDUP_REMOVED lines=61> */
.L_x_18472:
[----:B------:R-:W-:Y:S05]  /*158b0*/  BSYNC.RECONVERGENT B1 ;  /* 0x0000000000017941 */ /* 0x000fea0003800200 */
.L_x_18471:
        /* <DEDUP_REMOVED lines=22> */
.L_x_18478:
        /* <DEDUP_REMOVED lines=13> */
.L_x_18480:
[----:B------:R-:W-:Y:S05]  /*15af0*/  BSYNC.RECONVERGENT B2 ;  /* 0x0000000000027941 */ /* 0x000fea0003800200 */
.L_x_18479:
        /* <DEDUP_REMOVED lines=61> */
.L_x_18477:
[----:B------:R-:W-:Y:S05]  /*15ed0*/  BSYNC.RECONVERGENT B1 ;  /* 0x0000000000017941 */ /* 0x000fea0003800200 */
.L_x_18476:
[----:B------:R-:W-:Y:S01]  /*15ee0*/  I2FP.F32.U32 R15, R15 ;  /* 0x0000000f000f7245 */ /* 0x000fe20000201000 */
[----:B------:R-:W-:Y:S01]  /*15ef0*/  HADD2.F32 R14, -RZ, R40.H1_H1 ;  /* 0x30000028ff0e7230 */ /* 0x000fe20000004100 */
[----:B------:R-:W-:Y:S01]  /*15f00*/  BSSY.RECONVERGENT B1, `(.L_x_18481) ;  /* 0x0000063000017945 */ /* 0x000fe20003800200 */
[----:B------:R-:W-:Y:S02]  /*15f10*/  @P1 HADD2.F32 R18, -RZ, R36.H1_H1 ;  /* 0x30000024ff121230 */ /* 0x000fe40000004100 */
        /* <DEDUP_REMOVED lines=22> */
.L_x_18483:
        /* <DEDUP_REMOVED lines=13> */
.L_x_18485:
[----:B------:R-:W-:Y:S05]  /*16150*/  BSYNC.RECONVERGENT B2 ;  /* 0x0000000000027941 */ /* 0x000fea0003800200 */
.L_x_18484:
        /* <DEDUP_REMOVED lines=61> */
.L_x_18482:
[----:B------:R-:W-:Y:S05]  /*16530*/  BSYNC.RECONVERGENT B1 ;  /* 0x0000000000017941 */ /* 0x000fea0003800200 */
.L_x_18481:
        /* <DEDUP_REMOVED lines=22> */
.L_x_18488:
        /* <DEDUP_REMOVED lines=13> */
.L_x_18490:
[----:B------:R-:W-:Y:S05]  /*16770*/  BSYNC.RECONVERGENT B2 ;  /* 0x0000000000027941 */ /* 0x000fea0003800200 */
.L_x_18489:
        /* <DEDUP_REMOVED lines=61> */
.L_x_18487:
[----:B------:R-:W-:Y:S05]  /*16b50*/  BSYNC.RECONVERGENT B1 ;  /* 0x0000000000017941 */ /* 0x000fea0003800200 */
.L_x_18486:
        /* <DEDUP_REMOVED lines=25> */
.L_x_18493:
        /* <DEDUP_REMOVED lines=13> */
.L_x_18495:
[----:B------:R-:W-:Y:S05]  /*16dc0*/  BSYNC.RECONVERGENT B2 ;  /* 0x0000000000027941 */ /* 0x000fea0003800200 */
.L_x_18494:
        /* <DEDUP_REMOVED lines=61> */
.L_x_18492:
[----:B------:R-:W-:Y:S05]  /*171a0*/  BSYNC.RECONVERGENT B1 ;  /* 0x0000000000017941 */ /* 0x000fea0003800200 */
.L_x_18491:
        /* <DEDUP_REMOVED lines=22> */
.L_x_18498:
        /* <DEDUP_REMOVED lines=13> */
.L_x_18500:
[----:B------:R-:W-:Y:S05]  /*173e0*/  BSYNC.RECONVERGENT B2 ;  /* 0x0000000000027941 */ /* 0x000fea0003800200 */
.L_x_18499:
        /* <DEDUP_REMOVED lines=61> */
.L_x_18497:
[----:B------:R-:W-:Y:S05]  /*177c0*/  BSYNC.RECONVERGENT B1 ;  /* 0x0000000000017941 */ /* 0x000fea0003800200 */
.L_x_18496:
        /* <DEDUP_REMOVED lines=26> */
.L_x_18503:
        /* <DEDUP_REMOVED lines=13> */
.L_x_18505:
[----:B------:R-:W-:Y:S05]  /*17a40*/  BSYNC.RECONVERGENT B2 ;  /* 0x0000000000027941 */ /* 0x000fea0003800200 */
.L_x_18504:
        /* <DEDUP_REMOVED lines=61> */
.L_x_18502:
[----:B------:R-:W-:Y:S05]  /*17e20*/  BSYNC.RECONVERGENT B1 ;  /* 0x0000000000017941 */ /* 0x000fea0003800200 */
.L_x_18501:
        /* <DEDUP_REMOVED lines=20> */
.L_x_18508:
        /* <DEDUP_REMOVED lines=13> */
.L_x_18510:
[----:B------:R-:W-:Y:S05]  /*18040*/  BSYNC.RECONVERGENT B2 ;  /* 0x0000000000027941 */ /* 0x000fea0003800200 */
.L_x_18509:
        /* <DEDUP_REMOVED lines=61> */
.L_x_18507:
[----:B------:R-:W-:Y:S05]  /*18420*/  BSYNC.RECONVERGENT B1 ;  /* 0x0000000000017941 */ /* 0x000fea0003800200 */
.L_x_18506:
        /* <DEDUP_REMOVED lines=14> */
[----:B------:R-:W-:-:S03]  /*18510*/  HFMA2 R35, -RZ, RZ, 0, 1.1920928955078125e-07 ;  /* 0x00000002ff237431 */ /* 0x000fc600000001ff */
        /* <DEDUP_REMOVED lines=10> */
.L_x_18513:
        /* <DEDUP_REMOVED lines=13> */
.L_x_18515:
[----:B------:R-:W-:Y:S05]  /*18690*/  BSYNC.RECONVERGENT B2 ;  /* 0x0000000000027941 */ /* 0x000fea0003800200 */
.L_x_18514:
        /* <DEDUP_REMOVED lines=61> */
.L_x_18512:
[----:B------:R-:W-:Y:S05]  /*18a70*/  BSYNC.RECONVERGENT B1 ;  /* 0x0000000000017941 */ /* 0x000fea0003800200 */
.L_x_18511:
        /* <DEDUP_REMOVED lines=20> */
.L_x_18518:
        /* <DEDUP_REMOVED lines=13> */
.L_x_18520:
[----:B------:R-:W-:Y:S05]  /*18c90*/  BSYNC.RECONVERGENT B2 ;  /* 0x0000000000027941 */ /* 0x000fea0003800200 */
.L_x_18519:
        /* <DEDUP_REMOVED lines=61> */
.L_x_18517:
[----:B------:R-:W-:Y:S05]  /*19070*/  BSYNC.RECONVERGENT B1 ;  /* 0x0000000000017941 */ /* 0x000fea0003800200 */
.L_x_18516:
[----:B------:R-:W-:Y:S01]  /*19080*/  I2FP.F32.U32 R35, R18 ;  /* 0x0000001200237245 */ /* 0x000fe20000201000 */
[----:B------:R-:W-:Y:S01]  /*19090*/  HADD2.F32 R18, -RZ, R42.H1_H1 ;  /* 0x3000002aff127230 */ /* 0x000fe20000004100 */
[----:B------:R-:W-:Y:S01]  /*190a0*/  BSSY.RECONVERGENT B1, `(.L_x_18521) ;  /* 0x0000063000017945 */ /* 0x000fe20003800200 */
[----:B------:R-:W-:Y:S02]  /*190b0*/  @P1 HADD2.F32 R166, -RZ, R38.H1_H1 ;  /* 0x30000026ffa61230 */ /* 0x000fe40000004100 */
[----:B------:R-:W-:Y:S01]  /*190c0*/  FFMA.FTZ R35, R35, R176, 1.1641532182693481445e-10 ;  /* 0x2f00000023237423 */ /* 0x000fe200000100b0 */
[----:B------:R-:W-:-:S04]  /*190d0*/  FMUL.FTZ R18, R18, R191 ;  /* 0x000000bf12127220 */ /* 0x000fc80000410000 */
[----:B------:R-:W-:Y:S02]  /*190e0*/  FSETP.GTU.FTZ.AND P4, PT, R35, R190, PT ;  /* 0x000000be2300720b */ /* 0x000fe40003f9c000 */
[----:B------:R-:W-:Y:S02]  /*190f0*/  MOV R35, R0 ;  /* 0x0000000000237202 */ /* 0x000fe40000000f00 */
[----:B------:R-:W-:Y:S02]  /*19100*/  FSEL R142, R18, RZ, !P4 ;  /* 0x000000ff128e7208 */ /* 0x000fe40006000000 */
[----:B------:R-:W-:Y:S02]  /*19110*/  SEL R18, RZ, 0x1, P4 ;  /* 0x00000001ff127807 */ /* 0x000fe40002000000 */
[----:B------:R-:W-:Y:S01]  /*19120*/  ISETP.NE.AND P4, PT, R183, 0x1, PT ;  /* 0x00000001b700780c */ /* 0x000fe20003f85270 */
[----:B------:R-:W-:-:S04]  /*19130*/  FADD.FTZ R17, R17, R142 ;  /* 0x0000008e11117221 */ /* 0x000fc80000010000 */
        /* <DEDUP_REMOVED lines=14> */
.L_x_18523:
        /* <DEDUP_REMOVED lines=13> */
.L_x_18525:
[----:B------:R-:W-:Y:S05]  /*192f0*/  BSYNC.RECONVERGENT B2 ;  /* 0x0000000000027941 */ /* 0x000fea0003800200 */
.L_x_18524:
        /* <DEDUP_REMOVED lines=61> */
.L_x_18522:
[----:B------:R-:W-:Y:S05]  /*196d0*/  BSYNC.RECONVERGENT B1 ;  /* 0x0000000000017941 */ /* 0x000fea0003800200 */
.L_x_18521:
        /* <DEDUP_REMOVED lines=20> */
.L_x_18528:
        /* <DEDUP_REMOVED lines=13> */
.L_x_18530:
[----:B------:R-:W-:Y:S05]  /*198f0*/  BSYNC.RECONVERGENT B2 ;  /* 0x0000000000027941 */ /* 0x000fea0003800200 */
.L_x_18529:
        /* <DEDUP_REMOVED lines=61> */
.L_x_18527:
[----:B------:R-:W-:Y:S05]  /*19cd0*/  BSYNC.RECONVERGENT B1 ;  /* 0x0000000000017941 */ /* 0x000fea0003800200 */
.L_x_18526:
        /* <DEDUP_REMOVED lines=26> */
.L_x_18533:
        /* <DEDUP_REMOVED lines=13> */
.L_x_18535:
[----:B------:R-:W-:Y:S05]  /*19f50*/  BSYNC.RECONVERGENT B2 ;  /* 0x0000000000027941 */ /* 0x000fea0003800200 */
.L_x_18534:
        /* <DEDUP_REMOVED lines=61> */
.L_x_18532:
[----:B------:R-:W-:Y:S05]  /*1a330*/  BSYNC.RECONVERGENT B1 ;  /* 0x0000000000017941 */ /* 0x000fea0003800200 */
.L_x_18531:
        /* <DEDUP_REMOVED lines=20> */
.L_x_18538:
        /* <DEDUP_REMOVED lines=15> */
.L_x_18540:
[----:B------:R-:W-:Y:S05]  /*1a570*/  BSYNC.RECONVERGENT B2 ;  /* 0x0000000000027941 */ /* 0x000fea0003800200 */
.L_x_18539:
        /* <DEDUP_REMOVED lines=61> */
.L_x_18537:
[----:B------:R-:W-:Y:S05]  /*1a950*/  BSYNC.RECONVERGENT B1 ;  /* 0x0000000000017941 */ /* 0x000fea0003800200 */
.L_x_18536:
        /* <DEDUP_REMOVED lines=18> */
.L_x_18460:
        /* <DEDUP_REMOVED lines=16> */
.L_x_18544:
        /* <DEDUP_REMOVED lines=13> */
.L_x_18546:
[----:B------:R-:W-:Y:S05]  /*1ac50*/  BSYNC.RECONVERGENT B2 ;  /* 0x0000000000027941 */ /* 0x000fea0003800200 */
.L_x_18545:
        /* <DEDUP_REMOVED lines=41> */
[----:B------:R-:W-:-:S04]  /*1aef0*/  IMAD.WIDE.U32 R188, R21, -0x2daee0ad, RZ ;  /* 0xd2511f5315bc7825 */ /* 0x000fc800078e00ff */
[----:B------:R-:W-:Y:S02]  /*1af00*/  VIADD R29, R146, 0x5384540f ;  /* 0x5384540f921d7836 */ /* 0x000fe40000000000 */
[----:B------:R-:W-:-:S03]  /*1af10*/  VIADD R21, R147, 0x1fd5c5a3 ;  /* 0x1fd5c5a393157836 */ /* 0x000fc60000000000 */
        /* <DEDUP_REMOVED lines=8> */
[----:B------:R-:W-:-:S04]  /*1afa0*/  IMAD.WIDE.U32 R34, R29, -0x326172a9, RZ ;  /* 0xcd9e8d571d227825 */ /* 0x000fc800078e00ff */
[----:B------:R-:W-:Y:S01]  /*1afb0*/  IMAD.WIDE.U32 R186, R21, -0x2daee0ad, RZ ;  /* 0xd2511f5315ba7825 */ /* 0x000fe200078e00ff */
[----:B------:R-:W-:-:S03]  /*1afc0*/  IADD3 R21, PT, PT, R147, -0x695add53, RZ ;  /* 0x96a522ad93157810 */ /* 0x000fc60007ffe0ff */
[----:B------:R-:W-:Y:S02]  /*1afd0*/  VIADD R29, R146, 0x8ff34781 ;  /* 0x8ff34781921d7836 */ /* 0x000fe40000000000 */
[----:B------:R-:W-:Y:S01]  /*1afe0*/  IMAD.MOV.U32 R0, RZ, RZ, R34 ;  /* 0x000000ffff007224 */ /* 0x000fe200078e0022 */
[----:B------:R-:W-:Y:S01]  /*1aff0*/  LOP3.LUT R34, R21, R180, R187, 0x96, !PT ;  /* 0x000000b415227212 */ /* 0x000fe200078e96bb */
[----:B------:R-:W-:Y:S01]  /*1b000*/  IMAD.MOV.U32 R180, RZ, RZ, R186 ;  /* 0x000000ffffb47224 */ /* 0x000fe200078e00ba */
[----:B------:R-:W-:Y:S02]  /*1b010*/  LOP3.LUT R2, R29, R184, R35, 0x96, !PT ;  /* 0x000000b81d027212 */ /* 0x000fe400078e9623 */
[----:B------:R-:W-:-:S07]  /*1b020*/  MOV R21, R183 ;  /* 0x000000b700157202 */ /* 0x000fce0000000f00 */
.L_x_18543:
[----:B------:R-:W-:Y:S05]  /*1b030*/  BSYNC.RECONVERGENT B1 ;  /* 0x0000000000017941 */ /* 0x000fea0003800200 */
.L_x_18542:
        /* <DEDUP_REMOVED lines=10> */
[----:B------:R-:W-:-:S02]  /*1b0e0*/  HFMA2 R35, -RZ, RZ, 0, 1.1920928955078125e-07 ;  /* 0x00000002ff237431 */ /* 0x000fc400000001ff */
[----:B------:R-:W-:Y:S02]  /*1b0f0*/  IMAD.MOV.U32 R29, RZ, RZ, R0 ;  /* 0x000000ffff1d7224 */ /* 0x000fe400078e0000 */
[----:B0-----:R-:W-:Y:S01]  /*1b100*/  FMUL.FTZ R30, R30, R191 ;  /* 0x000000bf1e1e7220 */ /* 0x001fe20000410000 */
[----:B-1----:R-:W-:-:S04]  /*1b110*/  FSETP.GTU.FTZ.AND P3, PT, R21, R190, PT ;  /* 0x000000be1500720b */ /* 0x002fc80003f7c000 */
        /* <DEDUP_REMOVED lines=14> */
.L_x_18549:
        /* <DEDUP_REMOVED lines=13> */
.L_x_18551:
[----:B------:R-:W-:Y:S05]  /*1b2d0*/  BSYNC.RECONVERGENT B2 ;  /* 0x0000000000027941 */ /* 0x000fea0003800200 */
.L_x_18550:
        /* <DEDUP_REMOVED lines=61> */
.L_x_18548:
[----:B------:R-:W-:Y:S05]  /*1b6b0*/  BSYNC.RECONVERGENT B1 ;  /* 0x0000000000017941 */ /* 0x000fea0003800200 */
.L_x_18547:
        /* <DEDUP_REMOVED lines=25> */
.L_x_18554:
        /* <DEDUP_REMOVED lines=13> */
.L_x_18556:
[----:B------:R-:W-:Y:S05]  /*1b920*/  BSYNC.RECONVERGENT B2 ;  /* 0x0000000000027941 */ /* 0x000fea0003800200 */
.L_x_18555:
        /* <DEDUP_REMOVED lines=61> */
.L_x_18553:
[----:B------:R-:W-:Y:S05]  /*1bd00*/  BSYNC.RECONVERGENT B1 ;  /* 0x0000000000017941 */ /* 0x000fea0003800200 */
.L_x_18552:
        /* <DEDUP_REMOVED lines=25> */
.L_x_18559:
        /* <DEDUP_REMOVED lines=13> */
.L_x_18561:
[----:B------:R-:W-:Y:S05]  /*1bf70*/  BSYNC.RECONVERGENT B2 ;  /* 0x0000000000027941 */ /* 0x000fea0003800200 */
.L_x_18560:
        /* <DEDUP_REMOVED lines=61> */
.L_x_18558:
[----:B------:R-:W-:Y:S05]  /*1c350*/  BSYNC.RECONVERGENT B1 ;  /* 0x0000000000017941 */ /* 0x000fea0003800200 */
.L_x_18557:
        /* <DEDUP_REMOVED lines=25> */
.L_x_18564:
        /* <DEDUP_REMOVED lines=13> */
.L_x_18566:
[----:B------:R-:W-:Y:S05]  /*1c5c0*/  BSYNC.RECONVERGENT B2 ;  /* 0x0000000000027941 */ /* 0x000fea0003800200 */
.L_x_18565:
        /* <DEDUP_REMOVED lines=61> */
.L_x_18563:
[----:B------:R-:W-:Y:S05]  /*1c9a0*/  BSYNC.RECONVERGENT B1 ;  /* 0x0000000000017941 */ /* 0x000fea0003800200 */
.L_x_18562:
        /* <DEDUP_REMOVED lines=23> */
.L_x_18569:
        /* <DEDUP_REMOVED lines=13> */
.L_x_18571:
[----:B------:R-:W-:Y:S05]  /*1cbf0*/  BSYNC.RECONVERGENT B2 ;  /* 0x0000000000027941 */ /* 0x000fea0003800200 */
.L_x_18570:
        /* <DEDUP_REMOVED lines=61> */
.L_x_18568:
[----:B------:R-:W-:Y:S05]  /*1cfd0*/  BSYNC.RECONVERGENT B1 ;  /* 0x0000000000017941 */ /* 0x000fea0003800200 */
.L_x_18567:
        /* <DEDUP_REMOVED lines=23> */
.L_x_18574:
        /* <DEDUP_REMOVED lines=13> */
.L_x_18576:
[----:B------:R-:W-:Y:S05]  /*1d220*/  BSYNC.RECONVERGENT B2 ;  /* 0x0000000000027941 */ /* 0x000fea0003800200 */
.L_x_18575:
        /* <DEDUP_REMOVED lines=61> */
.L_x_18573:
[----:B------:R-:W-:Y:S05]  /*1d600*/  BSYNC.RECONVERGENT B1 ;  /* 0x0000000000017941 */ /* 0x000fea0003800200 */
.L_x_18572:
        /* <DEDUP_REMOVED lines=23> */
.L_x_18579:
        /* <DEDUP_REMOVED lines=13> */
.L_x_18581:
[----:B------:R-:W-:Y:S05]  /*1d850*/  BSYNC.RECONVERGENT B2 ;  /* 0x0000000000027941 */ /* 0x000fea0003800200 */
.L_x_18580:
        /* <DEDUP_REMOVED lines=61> */
.L_x_18578:
[----:B------:R-:W-:Y:S05]  /*1dc30*/  BSYNC.RECONVERGENT B1 ;  /* 0x0000000000017941 */ /* 0x000fea0003800200 */
.L_x_18577:
        /* <DEDUP_REMOVED lines=14> */
.L_x_18541:
        /* <DEDUP_REMOVED lines=43> */
.L_x_18582:
[----:B------:R-:W-:Y:S01]  /*1dfd0*/  MOV R183, R180 ;  /* 0x000000b400b77202 */ /* 0x000fe20000000f00 */
[----:B------:R-:W-:-:S07]  /*1dfe0*/  VIADD R179, R179, 0x20 ;  /* 0x00000020b3b37836 */ /* 0x000fce0000000000 */
.L_x_18459:
[----:B------:R-:W-:Y:S05]  /*1dff0*/  BSYNC.RECONVERGENT B0 ;  /* 0x0000000000007941 */ /* 0x000fea0003800200 */
.L_x_18458:
        /* <DEDUP_REMOVED lines=23> */
[----:B0-----:R-:W-:-:S08]  /*1e170*/  MOV R180, R183 ;  /* 0x000000b700b47202 */ /* 0x001fd00000000f00 */
        /* <DEDUP_REMOVED lines=11> */
.L_x_18588:
        /* <DEDUP_REMOVED lines=13> */
.L_x_18590:
[----:B------:R-:W-:Y:S05]  /*1e300*/  BSYNC.RECONVERGENT B2 ;  /* 0x0000000000027941 */ /* 0x000fea0003800200 */
.L_x_18589:
        /* <DEDUP_REMOVED lines=56> */
[----:B------:R-:W-:Y:S01]  /*1e690*/  MOV R0, R14 ;  /* 0x0000000e00007202 */ /* 0x000fe20000000f00 */
[----:B------:R-:W-:Y:S02]  /*1e6a0*/  VIADD R17, R147, 0x96a522ad ;  /* 0x96a522ad93117836 */ /* 0x000fe40000000000 */
[----:B------:R-:W-:-:S03]  /*1e6b0*/  IMAD.MOV.U32 R12, RZ, RZ, R183 ;  /* 0x000000ffff0c7224 */ /* 0x000fc600078e00b7 */
[----:B------:R-:W-:-:S07]  /*1e6c0*/  LOP3.LUT R34, R17, R34, R181, 0x96, !PT ;  /* 0x0000002211227212 */ /* 0x000fce00078e96b5 */
.L_x_18587:
[----:B------:R-:W-:Y:S05]  /*1e6d0*/  BSYNC.RECONVERGENT B1 ;  /* 0x0000000000017941 */ /* 0x000fea0003800200 */
.L_x_18586:
[----:B------:R-:W0:Y:S01]  /*1e6e0*/  LDC R191, c[0x0][0x408] ;  /* 0x00010200ffbf7b82 */ /* 0x000e220000000800 */
[----:B------:R-:W-:Y:S01]  /*1e6f0*/  I2FP.F32.U32 R12, R12 ;  /* 0x0000000c000c7245 */ /* 0x000fe20000201000 */
[----:B------:R-:W-:Y:S01]  /*1e700*/  IMAD.MOV.U32 R177, RZ, RZ, 0x2f800000 ;  /* 0x2f800000ffb17424 */ /* 0x000fe200078e00ff */
[----:B------:R-:W-:Y:S01]  /*1e710*/  LOP3.LUT R8, R8, 0xffffffef, RZ, 0xc0, !PT ;  /* 0xffffffef08087812 */ /* 0x000fe200078ec0ff */
[----:B-----5:R-:W-:Y:S01]  /*1e720*/  HADD2.F32 R14, -RZ, R140.H0_H0 ;  /* 0x2000008cff0e7230 */ /* 0x020fe20000004100 */
[----:B------:R-:W-:Y:S01]  /*1e730*/  BSSY.RECONVERGENT B1, `(.L_x_18591) ;  /* 0x000005f000017945 */ /* 0x000fe20003800200 */
[----:B------:R-:W-:Y:S01]  /*1e740*/  FFMA.FTZ R13, R12, R177, 1.1641532182693481445e-10 ;  /* 0x2f0000000c0d7423 */ /* 0x000fe200000100b1 */
[----:B------:R-:W-:Y:S01]  /*1e750*/  MOV R18, 0x2 ;  /* 0x0000000200127802 */ /* 0x000fe20000000f00 */
[----:B------:R-:W1:Y:S01]  /*1e760*/  LDC R190, c[0x0][0x404] ;  /* 0x00010100ffbe7b82 */ /* 0x000e620000000800 */
[----:B0-----:R-:W-:Y:S02]  /*1e770*/  FMUL.FTZ R12, R14, R191 ;  /* 0x000000bf0e0c7220 */ /* 0x001fe40000410000 */
[----:B-1----:R-:W-:Y:S01]  /*1e780*/  FSETP.GTU.FTZ.AND P2, PT, R13, R190, PT ;  /* 0x000000be0d00720b */ /* 0x002fe20003f5c000 */
        /* <DEDUP_REMOVED lines=14> */
.L_x_18593:
        /* <DEDUP_REMOVED lines=13> */
.L_x_18595:
[----:B------:R-:W-:Y:S05]  /*1e940*/  BSYNC.RECONVERGENT B2 ;  /* 0x0000000000027941 */ /* 0x000fea0003800200 */
.L_x_18594:
        /* <DEDUP_REMOVED lines=61> */
.L_x_18592:
[----:B------:R-:W-:Y:S05]  /*1ed20*/  BSYNC.RECONVERGENT B1 ;  /* 0x0000000000017941 */ /* 0x000fea0003800200 */
.L_x_18591:
        /* <DEDUP_REMOVED lines=26> */
.L_x_18598:
        /* <DEDUP_REMOVED lines=13> */
.L_x_18600:
[----:B------:R-:W-:Y:S05]  /*1efa0*/  BSYNC.RECONVERGENT B2 ;  /* 0x0000000000027941 */ /* 0x000fea0003800200 */
.L_x_18599:
        /* <DEDUP_REMOVED lines=58> */
[----:B------:R-:W-:Y:S01]  /*1f350*/  IMAD.MOV.U32 R0, RZ, RZ, R18 ;  /* 0x000000ffff007224 */ /* 0x000fe200078e0012 */
[----:B------:R-:W-:Y:S01]  /*1f360*/  MOV R15, R180 ;  /* 0x000000b4000f7202 */ /* 0x000fe20000000f00 */
[----:B------:R-:W-:-:S07]  /*1f370*/  IMAD.MOV.U32 R180, RZ, RZ, R14 ;  /* 0x000000ffffb47224 */ /* 0x000fce00078e000e */
.L_x_18597:
[----:B------:R-:W-:Y:S05]  /*1f380*/  BSYNC.RECONVERGENT B1 ;  /* 0x0000000000017941 */ /* 0x000fea0003800200 */
.L_x_18596:
        /* <DEDUP_REMOVED lines=22> */
.L_x_18603:
        /* <DEDUP_REMOVED lines=13> */
.L_x_18605:
[----:B------:R-:W-:Y:S05]  /*1f5c0*/  BSYNC.RECONVERGENT B2 ;  /* 0x0000000000027941 */ /* 0x000fea0003800200 */
.L_x_18604:
        /* <DEDUP_REMOVED lines=61> */
.L_x_18602:
[----:B------:R-:W-:Y:S05]  /*1f9a0*/  BSYNC.RECONVERGENT B1 ;  /* 0x0000000000017941 */ /* 0x000fea0003800200 */
.L_x_18601:
        /* <DEDUP_REMOVED lines=26> */
.L_x_18608:
        /* <DEDUP_REMOVED lines=13> */
.L_x_18610:
[----:B------:R-:W-:Y:S05]  /*1fc20*/  BSYNC.RECONVERGENT B2 ;  /* 0x0000000000027941 */ /* 0x000fea0003800200 */
.L_x_18609:
        /* <DEDUP_REMOVED lines=61> */
.L_x_18607:
[----:B------:R-:W-:Y:S05]  /*20000*/  BSYNC.RECONVERGENT B1 ;  /* 0x0000000000017941 */ /* 0x000fea0003800200 */
.L_x_18606:
        /* <DEDUP_REMOVED lines=22> */
.L_x_18613:
        /* <DEDUP_REMOVED lines=13> */
.L_x_18615:
[----:B------:R-:W-:Y:S05]  /*20240*/  BSYNC.RECONVERGENT B2 ;  /* 0x0000000000027941 */ /* 0x000fea0003800200 */
.L_x_18614:
        /* <DEDUP_REMOVED lines=61> */
.L_x_18612:
[----:B------:R-:W-:Y:S05]  /*20620*/  BSYNC.RECONVERGENT B1 ;  /* 0x0000000000017941 */ /* 0x000fea0003800200 */
.L_x_18611:
[----:B------:R-:W-:Y:S01]  /*20630*/  I2FP.F32.U32 R14, R17 ;  /* 0x00000011000e7245 */ /* 0x000fe20000201000 */
[----:B------:R-:W-:Y:S01]  /*20640*/  HADD2.F32 R16, -RZ, R41.H0_H0 ;  /* 0x20000029ff107230 */ /* 0x000fe20000004100 */
[----:B------:R-:W-:Y:S01]  /*20650*/  BSSY.RECONVERGENT B1, `(.L_x_18616) ;  /* 0x0000062000017945 */ /* 0x000fe20003800200 */
[----:B------:R-:W-:Y:S02]  /*20660*/  MOV R155, 0x2 ;  /* 0x00000002009b7802 */ /* 0x000fe40000000f00 */
        /* <DEDUP_REMOVED lines=21> */
.L_x_18618:
        /* <DEDUP_REMOVED lines=13> */
.L_x_18620:
[----:B------:R-:W-:Y:S05]  /*20890*/  BSYNC.RECONVERGENT B2 ;  /* 0x0000000000027941 */ /* 0x000fea0003800200 */
.L_x_18619:
        /* <DEDUP_REMOVED lines=36> */
[----:B------:R-:W-:Y:S02]  /*20ae0*/  HFMA2 R155, -RZ, RZ, 0, 0 ;  /* 0x00000000ff9b7431 */ /* 0x000fe400000001ff */
        /* <DEDUP_REMOVED lines=24> */
.L_x_18617:
[----:B------:R-:W-:Y:S05]  /*20c70*/  BSYNC.RECONVERGENT B1 ;  /* 0x0000000000017941 */ /* 0x000fea0003800200 */
.L_x_18616:
        /* <DEDUP_REMOVED lines=22> */
.L_x_18623:
        /* <DEDUP_REMOVED lines=13> */
.L_x_18625:
[----:B------:R-:W-:Y:S05]  /*20eb0*/  BSYNC.RECONVERGENT B2 ;  /* 0x0000000000027941 */ /* 0x000fea0003800200 */
.L_x_18624:
        /* <DEDUP_REMOVED lines=61> */
.L_x_18622:
[----:B------:R-:W-:Y:S05]  /*21290*/  BSYNC.RECONVERGENT B1 ;  /* 0x0000000000017941 */ /* 0x000fea0003800200 */
.L_x_18621:
        /* <DEDUP_REMOVED lines=26> */
.L_x_18628:
        /* <DEDUP_REMOVED lines=13> */
.L_x_18630:
[----:B------:R-:W-:Y:S05]  /*21510*/  BSYNC.RECONVERGENT B2 ;  /* 0x0000000000027941 */ /* 0x000fea0003800200 */
.L_x_18629:
[----:B------:R-:W-:Y:S01]  /*21520*/  IMAD.WIDE.U32 R34, R4, -0x326172a9, RZ ;  /* 0xcd9e8d5704227825 */ /* 0x000fe200078e00ff */
[----:B------:R-:W-:Y:S02]  /*21530*/  LOP3.LUT R184, R10, R17, R147, 0x96, !PT ;  /* 0x000000110ab87212 */ /* 0x000fe400078e9693 */
[C---:B------:R-:W-:Y:S01]  /*21540*/  IADD3 R17, PT, PT, R146.reuse, -0x61c88647, RZ ;  /* 0x9e3779b992117810 */ /* 0x040fe20007ffe0ff */
[----:B------:R-:W-:Y:S01]  /*21550*/  VIADD R167, R146, 0x3c6ef372 ;  /* 0x3c6ef37292a77836 */ /* 0x000fe20000000000 */
        /* <DEDUP_REMOVED lines=57> */
.L_x_18627:
[----:B------:R-:W-:Y:S05]  /*218f0*/  BSYNC.RECONVERGENT B1 ;  /* 0x0000000000017941 */ /* 0x000fea0003800200 */
.L_x_18626:
        /* <DEDUP_REMOVED lines=20> */
.L_x_18633:
        /* <DEDUP_REMOVED lines=13> */
.L_x_18635:
[----:B------:R-:W-:Y:S05]  /*21b10*/  BSYNC.RECONVERGENT B2 ;  /* 0x0000000000027941 */ /* 0x000fea0003800200 */
.L_x_18634:
        /* <DEDUP_REMOVED lines=61> */
.L_x_18632:
[----:B------:R-:W-:Y:S05]  /*21ef0*/  BSYNC.RECONVERGENT B1 ;  /* 0x0000000000017941 */ /* 0x000fea0003800200 */
.L_x_18631:
        /* <DEDUP_REMOVED lines=25> */
.L_x_18638:
        /* <DEDUP_REMOVED lines=13> */
.L_x_18640:
[----:B------:R-:W-:Y:S05]  /*22160*/  BSYNC.RECONVERGENT B2 ;  /* 0x0000000000027941 */ /* 0x000fea0003800200 */
.L_x_18639:
        /* <DEDUP_REMOVED lines=61> */
.L_x_18637:
[----:B------:R-:W-:Y:S05]  /*22540*/  BSYNC.RECONVERGENT B1 ;  /* 0x0000000000017941 */ /* 0x000fea0003800200 */
.L_x_18636:
        /* <DEDUP_REMOVED lines=20> */
.L_x_18643:
        /* <DEDUP_REMOVED lines=13> */
.L_x_18645:
[----:B------:R-:W-:Y:S05]  /*22760*/  BSYNC.RECONVERGENT B2 ;  /* 0x0000000000027941 */ /* 0x000fea0003800200 */
.L_x_18644:
        /* <DEDUP_REMOVED lines=59> */
[----:B------:R-:W-:Y:S02]  /*22b20*/  LOP3.LUT R34, R167, R34, R185, 0x96, !PT ;  /* 0x00000022a7227212 */ /* 0x000fe400078e96b9 */
[----:B------:R-:W-:-:S07]  /*22b30*/  MOV R180, R184 ;  /* 0x000000b800b47202 */ /* 0x000fce0000000f00 */
.L_x_18642:
[----:B------:R-:W-:Y:S05]  /*22b40*/  BSYNC.RECONVERGENT B1 ;  /* 0x0000000000017941 */ /* 0x000fea0003800200 */
.L_x_18641:
[----:B------:R-:W-:Y:S01]  /*22b50*/  I2FP.F32.U32 R18, R18 ;  /* 0x0000001200127245 */ /* 0x000fe20000201000 */
[----:B------:R-:W-:Y:S01]  /*22b60*/  HADD2.F32 R142, -RZ, R42.H1_H1 ;  /* 0x3000002aff8e7230 */ /* 0x000fe20000004100 */
[----:B------:R-:W-:Y:S01]  /*22b70*/  BSSY.RECONVERGENT B1, `(.L_x_18646) ;  /* 0x0000063000017945 */ /* 0x000fe20003800200 */
[----:B------:R-:W-:Y:S02]  /*22b80*/  @P1 HADD2.F32 R168, -RZ, R38.H1_H1 ;  /* 0x30000026ffa81230 */ /* 0x000fe40000004100 */
        /* <DEDUP_REMOVED lines=22> */
.L_x_18648:
        /* <DEDUP_REMOVED lines=13> */
.L_x_18650:
[----:B------:R-:W-:Y:S05]  /*22dc0*/  BSYNC.RECONVERGENT B2 ;  /* 0x0000000000027941 */ /* 0x000fea0003800200 */
.L_x_18649:
        /* <DEDUP_REMOVED lines=61> */
.L_x_18647:
[----:B------:R-:W-:Y:S05]  /*231a0*/  BSYNC.RECONVERGENT B1 ;  /* 0x0000000000017941 */ /* 0x000fea0003800200 */
.L_x_18646:
        /* <DEDUP_REMOVED lines=20> */
.L_x_18653:
        /* <DEDUP_REMOVED lines=13> */
.L_x_18655:
[----:B------:R-:W-:Y:S05]  /*233c0*/  BSYNC.RECONVERGENT B2 ;  /* 0x0000000000027941 */ /* 0x000fea0003800200 */
.L_x_18654:
        /* <DEDUP_REMOVED lines=61> */
.L_x_18652:
[----:B------:R-:W-:Y:S05]  /*237a0*/  BSYNC.RECONVERGENT B1 ;  /* 0x0000000000017941 */ /* 0x000fea0003800200 */
.L_x_18651:
        /* <DEDUP_REMOVED lines=26> */
.L_x_18658:
        /* <DEDUP_REMOVED lines=13> */
.L_x_18660:
[----:B------:R-:W-:Y:S05]  /*23a20*/  BSYNC.RECONVERGENT B2 ;  /* 0x0000000000027941 */ /* 0x000fea0003800200 */
.L_x_18659:
        /* <DEDUP_REMOVED lines=59> */
[----:B------:R-:W-:Y:S01]  /*23de0*/  LOP3.LUT R34, R189, R34, R185, 0x96, !PT ;  /* 0x00000022bd227212 */ /* 0x000fe200078e96b9 */
[----:B------:R-:W-:-:S07]  /*23df0*/  IMAD.MOV.U32 R180, RZ, RZ, R184 ;  /* 0x000000ffffb47224 */ /* 0x000fce00078e00b8 */
.L_x_18657:
[----:B------:R-:W-:Y:S05]  /*23e00*/  BSYNC.RECONVERGENT B1 ;  /* 0x0000000000017941 */ /* 0x000fea0003800200 */
.L_x_18656:
        /* <DEDUP_REMOVED lines=20> */
.L_x_18663:
        /* <DEDUP_REMOVED lines=15> */
.L_x_18665:
[----:B------:R-:W-:Y:S05]  /*24040*/  BSYNC.RECONVERGENT B2 ;  /* 0x0000000000027941 */ /* 0x000fea0003800200 */
.L_x_18664:
        /* <DEDUP_REMOVED lines=61> */
.L_x_18662:
[----:B------:R-:W-:Y:S05]  /*24420*/  BSYNC.RECONVERGENT B1 ;  /* 0x0000000000017941 */ /* 0x000fea0003800200 */
.L_x_18661:
        /* <DEDUP_REMOVED lines=18> */
.L_x_18585:
        /* <DEDUP_REMOVED lines=16> */
.L_x_18669:
        /* <DEDUP_REMOVED lines=13> */
.L_x_18671:
[----:B------:R-:W-:Y:S05]  /*24720*/  BSYNC.RECONVERGENT B2 ;  /* 0x0000000000027941 */ /* 0x000fea0003800200 */
.L_x_18670:
        /* <DEDUP_REMOVED lines=22> */
[----:B------:R-:W-:Y:S02]  /*24890*/  IMAD.MOV.U32 R22, RZ, RZ, R183 ;  /* 0x000000ffff167224 */ /* 0x000fe400078e00b7 */
        /* <DEDUP_REMOVED lines=35> */
[----:B------:R-:W-:Y:S01]  /*24ad0*/  HFMA2 R155, -RZ, RZ, 0, 0 ;  /* 0x00000000ff9b7431 */ /* 0x000fe200000001ff */
[----:B------:R-:W-:Y:S02]  /*24ae0*/  LOP3.LUT R34, R31, R180, R187, 0x96, !PT ;  /* 0x000000b41f227212 */ /* 0x000fe400078e96bb */
[----:B------:R-:W-:-:S07]  /*24af0*/  MOV R180, R186 ;  /* 0x000000ba00b47202 */ /* 0x000fce0000000f00 */
.L_x_18668:
[----:B------:R-:W-:Y:S05]  /*24b00*/  BSYNC.RECONVERGENT B1 ;  /* 0x0000000000017941 */ /* 0x000fea0003800200 */
.L_x_18667:
        /* <DEDUP_REMOVED lines=28> */
.L_x_18674:
        /* <DEDUP_REMOVED lines=13> */
.L_x_18676:
[----:B------:R-:W-:Y:S05]  /*24da0*/  BSYNC.RECONVERGENT B2 ;  /* 0x0000000000027941 */ /* 0x000fea0003800200 */
.L_x_18675:
        /* <DEDUP_REMOVED lines=61> */
.L_x_18673:
[----:B------:R-:W-:Y:S05]  /*25180*/  BSYNC.RECONVERGENT B1 ;  /* 0x0000000000017941 */ /* 0x000fea0003800200 */
.L_x_18672:
[----:B------:R-:W-:Y:S01]  /*25190*/  I2FP.F32.U32 R32, R31 ;  /* 0x0000001f00207245 */ /* 0x000fe20000201000 */
[----:B------:R-:W-:Y:S01]  /*251a0*/  HADD2.F32 R140, -RZ, R140.H1_H1 ;  /* 0x3000008cff8c7230 */ /* 0x000fe20000004100 */
[----:B------:R-:W-:Y:S01]  /*251b0*/  LOP3.LUT R8, R8, 0xfffffff7, RZ, 0xc0, !PT ;  /* 0xfffffff708087812 */ /* 0x000fe200078ec0ff */
[----:B------:R-:W-:Y:S01]  /*251c0*/  BSSY.RECONVERGENT B1, `(.L_x_18677) ;  /* 0x0000061000017945 */ /* 0x000fe20003800200 */
[----:B------:R-:W-:Y:S02]  /*251d0*/  IMAD.MOV.U32 R156, RZ, RZ, 0x2 ;  /* 0x00000002ff9c7424 */ /* 0x000fe400078e00ff */
        /* <DEDUP_REMOVED lines=20> */
.L_x_18679:
        /* <DEDUP_REMOVED lines=13> */
.L_x_18681:
[----:B------:R-:W-:Y:S05]  /*253f0*/  BSYNC.RECONVERGENT B2 ;  /* 0x0000000000027941 */ /* 0x000fea0003800200 */
.L_x_18680:
        /* <DEDUP_REMOVED lines=58> */
[----:B------:R-:W-:-:S05]  /*257a0*/  IMAD.WIDE.U32 R184, R184, -0x2daee0ad, RZ ;  /* 0xd2511f53b8b87825 */ /* 0x000fca00078e00ff */
[----:B------:R-:W-:Y:S02]  /*257b0*/  LOP3.LUT R34, R155, R34, R185, 0x96, !PT ;  /* 0x000000229b227212 */ /* 0x000fe400078e96b9 */
[----:B------:R-:W-:-:S07]  /*257c0*/  MOV R180, R184 ;  /* 0x000000b800b47202 */ /* 0x000fce0000000f00 */
.L_x_18678:
[----:B------:R-:W-:Y:S05]  /*257d0*/  BSYNC.RECONVERGENT B1 ;  /* 0x0000000000017941 */ /* 0x000fea0003800200 */
.L_x_18677:
[----:B------:R-:W-:Y:S01]  /*257e0*/  I2FP.F32.U32 R32, R32 ;  /* 0x0000002000207245 */ /* 0x000fe20000201000 */
[----:B------:R-:W-:Y:S01]  /*257f0*/  HADD2.F32 R140, -RZ, R141.H0_H0 ;  /* 0x2000008dff8c7230 */ /* 0x000fe20000004100 */
[----:B------:R-:W-:Y:S01]  /*25800*/  LOP3.LUT R8, R8, 0xfffffffb, RZ, 0xc0, !PT ;  /* 0xfffffffb08087812 */ /* 0x000fe200078ec0ff */
        /* <DEDUP_REMOVED lines=22> */
.L_x_18684:
        /* <DEDUP_REMOVED lines=13> */
.L_x_18686:
[----:B------:R-:W-:Y:S05]  /*25a40*/  BSYNC.RECONVERGENT B2 ;  /* 0x0000000000027941 */ /* 0x000fea0003800200 */
.L_x_18685:
        /* <DEDUP_REMOVED lines=61> */
.L_x_18683:
[----:B------:R-:W-:Y:S05]  /*25e20*/  BSYNC.RECONVERGENT B1 ;  /* 0x0000000000017941 */ /* 0x000fea0003800200 */
.L_x_18682:
        /* <DEDUP_REMOVED lines=25> */
.L_x_18689:
        /* <DEDUP_REMOVED lines=13> */
.L_x_18691:
[----:B------:R-:W-:Y:S05]  /*26090*/  BSYNC.RECONVERGENT B2 ;  /* 0x0000000000027941 */ /* 0x000fea0003800200 */
.L_x_18690:
        /* <DEDUP_REMOVED lines=59> */
[----:B------:R-:W-:Y:S02]  /*26450*/  LOP3.LUT R34, R167, R34, R141, 0x96, !PT ;  /* 0x00000022a7227212 */ /* 0x000fe400078e968d */
[----:B------:R-:W-:-:S07]  /*26460*/  MOV R180, R140 ;  /* 0x0000008c00b47202 */ /* 0x000fce0000000f00 */
.L_x_18688:
[----:B------:R-:W-:Y:S05]  /*26470*/  BSYNC.RECONVERGENT B1 ;  /* 0x0000000000017941 */ /* 0x000fea0003800200 */
.L_x_18687:
        /* <DEDUP_REMOVED lines=23> */
.L_x_18694:
        /* <DEDUP_REMOVED lines=13> */
.L_x_18696:
[----:B------:R-:W-:Y:S05]  /*266c0*/  BSYNC.RECONVERGENT B2 ;  /* 0x0000000000027941 */ /* 0x000fea0003800200 */
.L_x_18695:
        /* <DEDUP_REMOVED lines=61> */
.L_x_18693:
[----:B------:R-:W-:Y:S05]  /*26aa0*/  BSYNC.RECONVERGENT B1 ;  /* 0x0000000000017941 */ /* 0x000fea0003800200 */
.L_x_18692:
        /* <DEDUP_REMOVED lines=23> */
.L_x_18699:
        /* <DEDUP_REMOVED lines=13> */
.L_x_18701:
[----:B------:R-:W-:Y:S05]  /*26cf0*/  BSYNC.RECONVERGENT B2 ;  /* 0x0000000000027941 */ /* 0x000fea0003800200 */
.L_x_18700:
        /* <DEDUP_REMOVED lines=61> */
.L_x_18698:
[----:B------:R-:W-:Y:S05]  /*270d0*/  BSYNC.RECONVERGENT B1 ;  /* 0x0000000000017941 */ /* 0x000fea0003800200 */
.L_x_18697:
        /* <DEDUP_REMOVED lines=23> */
.L_x_18704:
        /* <DEDUP_REMOVED lines=13> */
.L_x_18706:
[----:B------:R-:W-:Y:S05]  /*27320*/  BSYNC.RECONVERGENT B2 ;  /* 0x0000000000027941 */ /* 0x000fea0003800200 */
.L_x_18705:
        /* <DEDUP_REMOVED lines=61> */
.L_x_18703:
[----:B------:R-:W-:Y:S05]  /*27700*/  BSYNC.RECONVERGENT B1 ;  /* 0x0000000000017941 */ /* 0x000fea0003800200 */
.L_x_18702:
        /* <DEDUP_REMOVED lines=14> */
.L_x_18666:
        /* <DEDUP_REMOVED lines=43> */
.L_x_18707:
[----:B------:R-:W-:Y:S01]  /*27aa0*/  MOV R183, R180 ;  /* 0x000000b400b77202 */ /* 0x000fe20000000f00 */
[----:B------:R-:W-:-:S07]  /*27ab0*/  VIADD R179, R179, 0x20 ;  /* 0x00000020b3b37836 */ /* 0x000fce0000000000 */
.L_x_18584:
[----:B------:R-:W-:Y:S05]  /*27ac0*/  BSYNC.RECONVERGENT B0 ;  /* 0x0000000000007941 */ /* 0x000fea0003800200 */
.L_x_18583:
        /* <DEDUP_REMOVED lines=35> */
.L_x_18713:
        /* <DEDUP_REMOVED lines=13> */
.L_x_18715:
[----:B------:R-:W-:Y:S05]  /*27dd0*/  BSYNC.RECONVERGENT B2 ;  /* 0x0000000000027941 */ /* 0x000fea0003800200 */
.L_x_18714:
        /* <DEDUP_REMOVED lines=60> */
.L_x_18712:
[----:B------:R-:W-:Y:S05]  /*281a0*/  BSYNC.RECONVERGENT B1 ;  /* 0x0000000000017941 */ /* 0x000fea0003800200 */
.L_x_18711:
        /* <DEDUP_REMOVED lines=9> */
[----:B------:R-:W-:Y:S02]  /*28240*/  IMAD.MOV.U32 R14, RZ, RZ, R0 ;  /* 0x000000ffff0e7224 */ /* 0x000fe400078e0000 */
        /* <DEDUP_REMOVED lines=15> */
.L_x_18718:
        /* <DEDUP_REMOVED lines=13> */
.L_x_18720:
[----:B------:R-:W-:Y:S05]  /*28410*/  BSYNC.RECONVERGENT B2 ;  /* 0x0000000000027941 */ /* 0x000fea0003800200 */
.L_x_18719:
        /* <DEDUP_REMOVED lines=61> */
.L_x_18717:
[----:B------:R-:W-:Y:S05]  /*287f0*/  BSYNC.RECONVERGENT B1 ;  /* 0x0000000000017941 */ /* 0x000fea0003800200 */
.L_x_18716:
        /* <DEDUP_REMOVED lines=26> */
.L_x_18723:
        /* <DEDUP_REMOVED lines=13> */
.L_x_18725:
[----:B------:R-:W-:Y:S05]  /*28a70*/  BSYNC.RECONVERGENT B2 ;  /* 0x0000000000027941 */ /* 0x000fea0003800200 */
.L_x_18724:
        /* <DEDUP_REMOVED lines=58> */
[----:B------:R-:W-:Y:S02]  /*28e20*/  IMAD.MOV.U32 R180, RZ, RZ, R14 ;  /* 0x000000ffffb47224 */ /* 0x000fe400078e000e */
[----:B------:R-:W-:Y:S01]  /*28e30*/  HFMA2 R14, -RZ, RZ, 0, 0 ;  /* 0x00000000ff0e7431 */ /* 0x000fe200000001ff */
[----:B------:R-:W-:-:S07]  /*28e40*/  LOP3.LUT R2, R13, R16, R19, 0x96, !PT ;  /* 0x000000100d027212 */ /* 0x000fce00078e9613 */
.L_x_18722:
[----:B------:R-:W-:Y:S05]  /*28e50*/  BSYNC.RECONVERGENT B1 ;  /* 0x0000000000017941 */ /* 0x000fea0003800200 */
.L_x_18721:
        /* <DEDUP_REMOVED lines=22> */
.L_x_18728:
        /* <DEDUP_REMOVED lines=13> */
.L_x_18730:
[----:B------:R-:W-:Y:S05]  /*29090*/  BSYNC.RECONVERGENT B2 ;  /* 0x0000000000027941 */ /* 0x000fea0003800200 */
.L_x_18729:
        /* <DEDUP_REMOVED lines=61> */
.L_x_18727:
[----:B------:R-:W-:Y:S05]  /*29470*/  BSYNC.RECONVERGENT B1 ;  /* 0x0000000000017941 */ /* 0x000fea0003800200 */
.L_x_18726:
        /* <DEDUP_REMOVED lines=26> */
.L_x_18733:
        /* <DEDUP_REMOVED lines=13> */
.L_x_18735:
[----:B------:R-:W-:Y:S05]  /*296f0*/  BSYNC.RECONVERGENT B2 ;  /* 0x0000000000027941 */ /* 0x000fea0003800200 */
.L_x_18734:
        /* <DEDUP_REMOVED lines=61> */
.L_x_18732:
[----:B------:R-:W-:Y:S05]  /*29ad0*/  BSYNC.RECONVERGENT B1 ;  /* 0x0000000000017941 */ /* 0x000fea0003800200 */
.L_x_18731:
        /* <DEDUP_REMOVED lines=22> */
.L_x_18738:
        /* <DEDUP_REMOVED lines=13> */
.L_x_18740:
[----:B------:R-:W-:Y:S05]  /*29d10*/  BSYNC.RECONVERGENT B2 ;  /* 0x0000000000027941 */ /* 0x000fea0003800200 */
.L_x_18739:
        /* <DEDUP_REMOVED lines=61> */
.L_x_18737:
[----:B------:R-:W-:Y:S05]  /*2a0f0*/  BSYNC.RECONVERGENT B1 ;  /* 0x0000000000017941 */ /* 0x000fea0003800200 */
.L_x_18736:
        /* <DEDUP_REMOVED lines=25> */
.L_x_18743:
        /* <DEDUP_REMOVED lines=13> */
.L_x_18745:
[----:B------:R-:W-:Y:S05]  /*2a360*/  BSYNC.RECONVERGENT B2 ;  /* 0x0000000000027941 */ /* 0x000fea0003800200 */
.L_x_18744:
        /* <DEDUP_REMOVED lines=61> */
.L_x_18742:
[----:B------:R-:W-:Y:S05]  /*2a740*/  BSYNC.RECONVERGENT B1 ;  /* 0x0000000000017941 */ /* 0x000fea0003800200 */
.L_x_18741:
        /* <DEDUP_REMOVED lines=22> */
.L_x_18748:
        /* <DEDUP_REMOVED lines=13> */
.L_x_18750:
[----:B------:R-:W-:Y:S05]  /*2a980*/  BSYNC.RECONVERGENT B2 ;  /* 0x0000000000027941 */ /* 0x000fea0003800200 */
.L_x_18749:
        /* <DEDUP_REMOVED lines=61> */
.L_x_18747:
[----:B------:R-:W-:Y:S05]  /*2ad60*/  BSYNC.RECONVERGENT B1 ;  /* 0x0000000000017941 */ /* 0x000fea0003800200 */
.L_x_18746:
        /* <DEDUP_REMOVED lines=26> */
.L_x_18753:
        /* <DEDUP_REMOVED lines=13> */
.L_x_18755:
[----:B------:R-:W-:Y:S05]  /*2afe0*/  BSYNC.RECONVERGENT B2 ;  /* 0x0000000000027941 */ /* 0x000fea0003800200 */
.L_x_18754:
        /* <DEDUP_REMOVED lines=61> */
.L_x_18752:
[----:B------:R-:W-:Y:S05]  /*2b3c0*/  BSYNC.RECONVERGENT B1 ;  /* 0x0000000000017941 */ /* 0x000fea0003800200 */
.L_x_18751:
        /* <DEDUP_REMOVED lines=20> */
.L_x_18758:
        /* <DEDUP_REMOVED lines=13> */
.L_x_18760:
[----:B------:R-:W-:Y:S05]  /*2b5e0*/  BSYNC.RECONVERGENT B2 ;  /* 0x0000000000027941 */ /* 0x000fea0003800200 */
.L_x_18759:
        /* <DEDUP_REMOVED lines=61> */
.L_x_18757:
[----:B------:R-:W-:Y:S05]  /*2b9c0*/  BSYNC.RECONVERGENT B1 ;  /* 0x0000000000017941 */ /* 0x000fea0003800200 */
.L_x_18756:
        /* <DEDUP_REMOVED lines=25> */
.L_x_18763:
        /* <DEDUP_REMOVED lines=13> */
.L_x_18765:
[----:B------:R-:W-:Y:S05]  /*2bc30*/  BSYNC.RECONVERGENT B2 ;  /* 0x0000000000027941 */ /* 0x000fea0003800200 */
.L_x_18764:
        /* <DEDUP_REMOVED lines=61> */
.L_x_18762:
[----:B------:R-:W-:Y:S05]  /*2c010*/  BSYNC.RECONVERGENT B1 ;  /* 0x0000000000017941 */ /* 0x000fea0003800200 */
.L_x_18761:
        /* <DEDUP_REMOVED lines=20> */
.L_x_18768:
        /* <DEDUP_REMOVED lines=13> */
.L_x_18770:
[----:B------:R-:W-:Y:S05]  /*2c230*/  BSYNC.RECONVERGENT B2 ;  /* 0x0000000000027941 */ /* 0x000fea0003800200 */
.L_x_18769:
        /* <DEDUP_REMOVED lines=61> */
.L_x_18767:
[----:B------:R-:W-:Y:S05]  /*2c610*/  BSYNC.RECONVERGENT B1 ;  /* 0x0000000000017941 */ /* 0x000fea0003800200 */
.L_x_18766:
        /* <DEDUP_REMOVED lines=26> */
.L_x_18773:
        /* <DEDUP_REMOVED lines=13> */
.L_x_18775:
[----:B------:R-:W-:Y:S05]  /*2c890*/  BSYNC.RECONVERGENT B2 ;  /* 0x0000000000027941 */ /* 0x000fea0003800200 */
.L_x_18774:
        /* <DEDUP_REMOVED lines=59> */
[----:B------:R-:W-:Y:S02]  /*2cc50*/  LOP3.LUT R34, R183, R34, R185, 0x96, !PT ;  /* 0x00000022b7227212 */ /* 0x000fe400078e96b9 */
[----:B------:R-:W-:-:S07]  /*2cc60*/  MOV R180, R184 ;  /* 0x000000b800b47202 */ /* 0x000fce0000000f00 */
.L_x_18772:
[----:B------:R-:W-:Y:S05]  /*2cc70*/  BSYNC.RECONVERGENT B1 ;  /* 0x0000000000017941 */ /* 0x000fea0003800200 */
.L_x_18771:
        /* <DEDUP_REMOVED lines=20> */
.L_x_18778:
        /* <DEDUP_REMOVED lines=13> */
.L_x_18780:
[----:B------:R-:W-:Y:S05]  /*2ce90*/  BSYNC.RECONVERGENT B2 ;  /* 0x0000000000027941 */ /* 0x000fea0003800200 */
.L_x_18779:
        /* <DEDUP_REMOVED lines=61> */
.L_x_18777:
[----:B------:R-:W-:Y:S05]  /*2d270*/  BSYNC.RECONVERGENT B1 ;  /* 0x0000000000017941 */ /* 0x000fea0003800200 */
.L_x_18776:
        /* <DEDUP_REMOVED lines=13> */
[--C-:B------:R-:W-:Y:S01]  /*2d350*/  @!P1 IMAD.MOV.U32 R170, RZ, RZ, R18.reuse ;  /* 0x000000ffffaa9224 */ /* 0x100fe200078e0012 */
[----:B------:R-:W-:Y:S02]  /*2d360*/  MOV R185, 0x2 ;  /* 0x0000000200b97802 */ /* 0x000fe40000000f00 */
[----:B------:R-:W-:Y:S02]  /*2d370*/  PRMT R18, R35, 0x7610, R18 ;  /* 0x0000761023127816 */ /* 0x000fe40000000012 */
        /* <DEDUP_REMOVED lines=10> */
.L_x_18783:
        /* <DEDUP_REMOVED lines=13> */
.L_x_18785:
[----:B------:R-:W-:Y:S05]  /*2d4f0*/  BSYNC.RECONVERGENT B2 ;  /* 0x0000000000027941 */ /* 0x000fea0003800200 */
.L_x_18784:
        /* <DEDUP_REMOVED lines=61> */
.L_x_18782:
[----:B------:R-:W-:Y:S05]  /*2d8d0*/  BSYNC.RECONVERGENT B1 ;  /* 0x0000000000017941 */ /* 0x000fea0003800200 */
.L_x_18781:
        /* <DEDUP_REMOVED lines=20> */
.L_x_18788:
        /* <DEDUP_REMOVED lines=15> */
.L_x_18790:
[----:B------:R-:W-:Y:S05]  /*2db10*/  BSYNC.RECONVERGENT B2 ;  /* 0x0000000000027941 */ /* 0x000fea0003800200 */
.L_x_18789:
        /* <DEDUP_REMOVED lines=61> */
.L_x_18787:
[----:B------:R-:W-:Y:S05]  /*2def0*/  BSYNC.RECONVERGENT B1 ;  /* 0x0000000000017941 */ /* 0x000fea0003800200 */
.L_x_18786:
        /* <DEDUP_REMOVED lines=18> */
.L_x_18710:
        /* <DEDUP_REMOVED lines=16> */
.L_x_18794:
        /* <DEDUP_REMOVED lines=13> */
.L_x_18796:
[----:B------:R-:W-:Y:S05]  /*2e1f0*/  BSYNC.RECONVERGENT B2 ;  /* 0x0000000000027941 */ /* 0x000fea0003800200 */
.L_x_18795:
        /* <DEDUP_REMOVED lines=41> */
[C---:B------:R-:W-:Y:S02]  /*2e490*/  VIADD R33, R146.reuse, 0x5384540f ;  /* 0x5384540f92217836 */ /* 0x040fe40000000000 */
[----:B------:R-:W-:Y:S01]  /*2e4a0*/  IMAD.WIDE.U32 R188, R23, -0x2daee0ad, RZ ;  /* 0xd2511f5317bc7825 */ /* 0x000fe200078e00ff */
[----:B------:R-:W-:Y:S02]  /*2e4b0*/  IADD3 R23, PT, PT, R147, 0x1fd5c5a3, RZ ;  /* 0x1fd5c5a393177810 */ /* 0x000fe40007ffe0ff */
[----:B------:R-:W-:Y:S02]  /*2e4c0*/  LOP3.LUT R33, R33, R186, R35, 0x96, !PT ;  /* 0x000000ba21217212 */ /* 0x000fe400078e9623 */
[----:B------:R-:W-:Y:S02]  /*2e4d0*/  LOP3.LUT R184, R23, R184, R189, 0x96, !PT ;  /* 0x000000b817b87212 */ /* 0x000fe400078e96bd */
[----:B------:R-:W-:Y:S01]  /*2e4e0*/  IADD3 R23, PT, PT, R146, -0xe443238, RZ ;  /* 0xf1bbcdc892177810 */ /* 0x000fe20007ffe0ff */
[----:B------:R-:W-:-:S04]  /*2e4f0*/  IMAD.WIDE.U32 R180, R33, -0x2daee0ad, RZ ;  /* 0xd2511f5321b47825 */ /* 0x000fc800078e00ff */
[----:B------:R-:W-:Y:S02]  /*2e500*/  VIADD R33, R147, 0xdb3d7428 ;  /* 0xdb3d742893217836 */ /* 0x000fe40000000000 */
[----:B------:R-:W-:-:S03]  /*2e510*/  IMAD.WIDE.U32 R184, R184, -0x326172a9, RZ ;  /* 0xcd9e8d57b8b87825 */ /* 0x000fc600078e00ff */
[----:B------:R-:W-:Y:S02]  /*2e520*/  LOP3.LUT R33, R33, R188, R181, 0x96, !PT ;  /* 0x000000bc21217212 */ /* 0x000fe400078e96b5 */
[----:B------:R-:W-:-:S03]  /*2e530*/  LOP3.LUT R23, R23, R34, R185, 0x96, !PT ;  /* 0x0000002217177212 */ /* 0x000fc600078e96b9 */
        /* <DEDUP_REMOVED lines=9> */
.L_x_18793:
[----:B------:R-:W-:Y:S05]  /*2e5d0*/  BSYNC.RECONVERGENT B1 ;  /* 0x0000000000017941 */ /* 0x000fea0003800200 */
.L_x_18792:
        /* <DEDUP_REMOVED lines=9> */
[----:B------:R-:W-:Y:S02]  /*2e670*/  IMAD.MOV.U32 R33, RZ, RZ, R0 ;  /* 0x000000ffff217224 */ /* 0x000fe400078e0000 */
[----:B0-----:R-:W-:Y:S01]  /*2e680*/  FMUL.FTZ R144, R144, R191 ;  /* 0x000000bf90907220 */ /* 0x001fe20000410000 */
[----:B-1----:R-:W-:-:S04]  /*2e690*/  FSETP.GTU.FTZ.AND P2, PT, R23, R190, PT ;  /* 0x000000be1700720b */ /* 0x002fc80003f5c000 */
[----:B------:R-:W-:Y:S02]  /*2e6a0*/  FSEL R23, R144, RZ, !P2 ;  /* 0x000000ff90177208 */ /* 0x000fe40005000000 */
[----:B------:R-:W-:Y:S02]  /*2e6b0*/  PLOP3.LUT P3, PT, P2, PT, PT, 0x8, 0x80 ;  /* 0x000000000080781c */ /* 0x000fe4000176e170 */
[----:B------:R-:W-:Y:S01]  /*2e6c0*/  ISETP.NE.AND P2, PT, R157, 0x1, PT ;  /* 0x000000019d00780c */ /* 0x000fe20003f45270 */
[----:B------:R-:W-:Y:S01]  /*2e6d0*/  @P1 FADD.FTZ R23, R158, R23 ;  /* 0x000000179e171221 */ /* 0x000fe20000010000 */
[----:B------:R-:W-:-:S04]  /*2e6e0*/  MOV R158, 0x2 ;  /* 0x00000002009e7802 */ /* 0x000fc80000000f00 */
        /* <DEDUP_REMOVED lines=11> */
.L_x_18799:
        /* <DEDUP_REMOVED lines=13> */
.L_x_18801:
[----:B------:R-:W-:Y:S05]  /*2e870*/  BSYNC.RECONVERGENT B2 ;  /* 0x0000000000027941 */ /* 0x000fea0003800200 */
.L_x_18800:
        /* <DEDUP_REMOVED lines=61> */
.L_x_18798:
[----:B------:R-:W-:Y:S05]  /*2ec50*/  BSYNC.RECONVERGENT B1 ;  /* 0x0000000000017941 */ /* 0x000fea0003800200 */
.L_x_18797:
        /* <DEDUP_REMOVED lines=25> */
.L_x_18804:
        /* <DEDUP_REMOVED lines=13> */
.L_x_18806:
[----:B------:R-:W-:Y:S05]  /*2eec0*/  BSYNC.RECONVERGENT B2 ;  /* 0x0000000000027941 */ /* 0x000fea0003800200 */
.L_x_18805:
        /* <DEDUP_REMOVED lines=57> */
[----:B------:R-:W-:-:S04]  /*2f260*/  IMAD.WIDE.U32 R184, R184, -0x2daee0ad, RZ ;  /* 0xd2511f53b8b87825 */ /* 0x000fc800078e00ff */
[----:B------:R-:W-:Y:S01]  /*2f270*/  IMAD.MOV.U32 R169, RZ, RZ, RZ ;  /* 0x000000ffffa97224 */ /* 0x000fe200078e00ff */
[----:B------:R-:W-:Y:S02]  /*2f280*/  LOP3.LUT R34, R157, R34, R185, 0x96, !PT ;  /* 0x000000229d227212 */ /* 0x000fe400078e96b9 */
[----:B------:R-:W-:-:S07]  /*2f290*/  MOV R180, R184 ;  /* 0x000000b800b47202 */ /* 0x000fce0000000f00 */
.L_x_18803:
[----:B------:R-:W-:Y:S05]  /*2f2a0*/  BSYNC.RECONVERGENT B1 ;  /* 0x0000000000017941 */ /* 0x000fea0003800200 */
.L_x_18802:
        /* <DEDUP_REMOVED lines=25> */
.L_x_18809:
        /* <DEDUP_REMOVED lines=13> */
.L_x_18811:
[----:B------:R-:W-:Y:S05]  /*2f510*/  BSYNC.RECONVERGENT B2 ;  /* 0x0000000000027941 */ /* 0x000fea0003800200 */
.L_x_18810:
[----:B------:R-:W-:Y:S01]  /*2f520*/  IMAD.WIDE.U32 R34, R4, -0x326172a9, RZ ;  /* 0xcd9e8d5704227825 */ /* 0x000fe200078e00ff */
[----:B------:R-:W-:-:S03]  /*2f530*/  LOP3.LUT R184, R10, R193, R147, 0x96, !PT ;  /* 0x000000c10ab87212 */ /* 0x000fc600078e9693 */
        /* <DEDUP_REMOVED lines=59> */
.L_x_18808:
[----:B------:R-:W-:Y:S05]  /*2f8f0*/  BSYNC.RECONVERGENT B1 ;  /* 0x0000000000017941 */ /* 0x000fea0003800200 */
.L_x_18807:
        /* <DEDUP_REMOVED lines=25> */
.L_x_18814:
        /* <DEDUP_REMOVED lines=13> */
.L_x_18816:
[----:B------:R-:W-:Y:S05]  /*2fb60*/  BSYNC.RECONVERGENT B2 ;  /* 0x0000000000027941 */ /* 0x000fea0003800200 */
.L_x_18815:
        /* <DEDUP_REMOVED lines=61> */
.L_x_18813:
[----:B------:R-:W-:Y:S05]  /*2ff40*/  BSYNC.RECONVERGENT B1 ;  /* 0x0000000000017941 */ /* 0x000fea0003800200 */
.L_x_18812:
        /* <DEDUP_REMOVED lines=23> */
.L_x_18819:
        /* <DEDUP_REMOVED lines=13> */
.L_x_18821:
[----:B------:R-:W-:Y:S05]  /*30190*/  BSYNC.RECONVERGENT B2 ;  /* 0x0000000000027941 */ /* 0x000fea0003800200 */
.L_x_18820:
        /* <DEDUP_REMOVED lines=61> */
.L_x_18818:
[----:B------:R-:W-:Y:S05]  /*30570*/  BSYNC.RECONVERGENT B1 ;  /* 0x0000000000017941 */ /* 0x000fea0003800200 */
.L_x_18817:
        /* <DEDUP_REMOVED lines=23> */
.L_x_18824:
        /* <DEDUP_REMOVED lines=13> */
.L_x_18826:
[----:B------:R-:W-:Y:S05]  /*307c0*/  BSYNC.RECONVERGENT B2 ;  /* 0x0000000000027941 */ /* 0x000fea0003800200 */
.L_x_18825:
        /* <DEDUP_REMOVED lines=61> */
.L_x_18823:
[----:B------:R-:W-:Y:S05]  /*30ba0*/  BSYNC.RECONVERGENT B1 ;  /* 0x0000000000017941 */ /* 0x000fea0003800200 */
.L_x_18822:
        /* <DEDUP_REMOVED lines=23> */
.L_x_18829:
        /* <DEDUP_REMOVED lines=13> */
.L_x_18831:
[----:B------:R-:W-:Y:S05]  /*30df0*/  BSYNC.RECONVERGENT B2 ;  /* 0x0000000000027941 */ /* 0x000fea0003800200 */
.L_x_18830:
        /* <DEDUP_REMOVED lines=61> */
.L_x_18828:
[----:B------:R-:W-:Y:S05]  /*311d0*/  BSYNC.RECONVERGENT B1 ;  /* 0x0000000000017941 */ /* 0x000fea0003800200 */
.L_x_18827:
        /* <DEDUP_REMOVED lines=14> */
.L_x_18791:
        /* <DEDUP_REMOVED lines=43> */
.L_x_18832:
[----:B------:R-:W-:Y:S01]  /*31570*/  MOV R183, R180 ;  /* 0x000000b400b77202 */ /* 0x000fe20000000f00 */
[----:B------:R-:W-:-:S07]  /*31580*/  VIADD R179, R179, 0x20 ;  /* 0x00000020b3b37836 */ /* 0x000fce0000000000 */
.L_x_18709:
[----:B------:R-:W-:Y:S05]  /*31590*/  BSYNC.RECONVERGENT B0 ;  /* 0x0000000000007941 */ /* 0x000fea0003800200 */
.L_x_18708:
        /* <DEDUP_REMOVED lines=35> */
.L_x_18838:
        /* <DEDUP_REMOVED lines=13> */
.L_x_18840:
[----:B------:R-:W-:Y:S05]  /*318a0*/  BSYNC.RECONVERGENT B2 ;  /* 0x0000000000027941 */ /* 0x000fea0003800200 */
.L_x_18839:
        /* <DEDUP_REMOVED lines=55> */
[----:B------:R-:W-:Y:S02]  /*31c20*/  LOP3.LUT R2, R13, R12, R15, 0x96, !PT ;  /* 0x0000000c0d027212 */ /* 0x000fe400078e960f */
[----:B------:R-:W-:Y:S01]  /*31c30*/  MOV R0, R14 ;  /* 0x0000000e00007202 */ /* 0x000fe20000000f00 */
[----:B------:R-:W-:Y:S02]  /*31c40*/  VIADD R17, R147, 0x96a522ad ;  /* 0x96a522ad93117836 */ /* 0x000fe40000000000 */
[----:B------:R-:W-:-:S03]  /*31c50*/  IMAD.MOV.U32 R12, RZ, RZ, R183 ;  /* 0x000000ffff0c7224 */ /* 0x000fc600078e00b7 */
[----:B------:R-:W-:-:S07]  /*31c60*/  LOP3.LUT R34, R17, R34, R185, 0x96, !PT ;  /* 0x0000002211227212 */ /* 0x000fce00078e96b9 */
.L_x_18837:
[----:B------:R-:W-:Y:S05]  /*31c70*/  BSYNC.RECONVERGENT B1 ;  /* 0x0000000000017941 */ /* 0x000fea0003800200 */
.L_x_18836:
        /* <DEDUP_REMOVED lines=25> */
.L_x_18843:
        /* <DEDUP_REMOVED lines=13> */
.L_x_18845:
[----:B------:R-:W-:Y:S05]  /*31ee0*/  BSYNC.RECONVERGENT B2 ;  /* 0x0000000000027941 */ /* 0x000fea0003800200 */
.L_x_18844:
        /* <DEDUP_REMOVED lines=55> */
[----:B------:R-:W-:Y:S01]  /*32260*/  IADD3 R13, PT, PT, R147, -0x695add53, RZ ;  /* 0x96a522ad930d7810 */ /* 0x000fe20007ffe0ff */
[----:B------:R-:W-:Y:S01]  /*32270*/  IMAD.MOV.U32 R0, RZ, RZ, R34 ;  /* 0x000000ffff007224 */ /* 0x000fe200078e0022 */
[----:B------:R-:W-:Y:S01]  /*32280*/  MOV R15, R184 ;  /* 0x000000b8000f7202 */ /* 0x000fe20000000f00 */
[----:B------:R-:W-:Y:S02]  /*32290*/  IMAD.MOV.U32 R184, RZ, RZ, R18 ;  /* 0x000000ffffb87224 */ /* 0x000fe400078e0012 */
[----:B------:R-:W-:Y:S01]  /*322a0*/  HFMA2 R18, -RZ, RZ, 0, 0 ;  /* 0x00000000ff127431 */ /* 0x000fe200000001ff */
[----:B------:R-:W-:-:S07]  /*322b0*/  LOP3.LUT R34, R13, R14, R19, 0x96, !PT ;  /* 0x0000000e0d227212 */ /* 0x000fce00078e9613 */
.L_x_18842:
[----:B------:R-:W-:Y:S05]  /*322c0*/  BSYNC.RECONVERGENT B1 ;  /* 0x0000000000017941 */ /* 0x000fea0003800200 */
.L_x_18841:
        /* <DEDUP_REMOVED lines=26> */
.L_x_18848:
        /* <DEDUP_REMOVED lines=13> */
.L_x_18850:
[----:B------:R-:W-:Y:S05]  /*32540*/  BSYNC.RECONVERGENT B2 ;  /* 0x0000000000027941 */ /* 0x000fea0003800200 */
.L_x_18849:
        /* <DEDUP_REMOVED lines=61> */
.L_x_18847:
[----:B------:R-:W-:Y:S05]  /*32920*/  BSYNC.RECONVERGENT B1 ;  /* 0x0000000000017941 */ /* 0x000fea0003800200 */
.L_x_18846:
        /* <DEDUP_REMOVED lines=22> */
.L_x_18853:
        /* <DEDUP_REMOVED lines=13> */
.L_x_18855:
[----:B------:R-:W-:Y:S05]  /*32b60*/  BSYNC.RECONVERGENT B2 ;  /* 0x0000000000027941 */ /* 0x000fea0003800200 */
.L_x_18854:
        /* <DEDUP_REMOVED lines=61> */
.L_x_18852:
[----:B------:R-:W-:Y:S05]  /*32f40*/  BSYNC.RECONVERGENT B1 ;  /* 0x0000000000017941 */ /* 0x000fea0003800200 */
.L_x_18851:
        /* <DEDUP_REMOVED lines=26> */
.L_x_18858:
        /* <DEDUP_REMOVED lines=13> */
.L_x_18860:
[----:B------:R-:W-:Y:S05]  /*331c0*/  BSYNC.RECONVERGENT B2 ;  /* 0x0000000000027941 */ /* 0x000fea0003800200 */
.L_x_18859:
        /* <DEDUP_REMOVED lines=61> */
.L_x_18857:
[----:B------:R-:W-:Y:S05]  /*335a0*/  BSYNC.RECONVERGENT B1 ;  /* 0x0000000000017941 */ /* 0x000fea0003800200 */
.L_x_18856:
        /* <DEDUP_REMOVED lines=22> */
.L_x_18863:
        /* <DEDUP_REMOVED lines=13> */
.L_x_18865:
[----:B------:R-:W-:Y:S05]  /*337e0*/  BSYNC.RECONVERGENT B2 ;  /* 0x0000000000027941 */ /* 0x000fea0003800200 */
.L_x_18864:
        /* <DEDUP_REMOVED lines=61> */
.L_x_18862:
[----:B------:R-:W-:Y:S05]  /*33bc0*/  BSYNC.RECONVERGENT B1 ;  /* 0x0000000000017941 */ /* 0x000fea0003800200 */
.L_x_18861:
        /* <DEDUP_REMOVED lines=25> */
.L_x_18868:
        /* <DEDUP_REMOVED lines=13> */
.L_x_18870:
[----:B------:R-:W-:Y:S05]  /*33e30*/  BSYNC.RECONVERGENT B2 ;  /* 0x0000000000027941 */ /* 0x000fea0003800200 */
.L_x_18869:
        /* <DEDUP_REMOVED lines=61> */
.L_x_18867:
[----:B------:R-:W-:Y:S05]  /*34210*/  BSYNC.RECONVERGENT B1 ;  /* 0x0000000000017941 */ /* 0x000fea0003800200 */
.L_x_18866:
        /* <DEDUP_REMOVED lines=22> */
.L_x_18873:
        /* <DEDUP_REMOVED lines=13> */
.L_x_18875:
[----:B------:R-:W-:Y:S05]  /*34450*/  BSYNC.RECONVERGENT B2 ;  /* 0x0000000000027941 */ /* 0x000fea0003800200 */
.L_x_18874:
        /* <DEDUP_REMOVED lines=61> */
.L_x_18872:
[----:B------:R-:W-:Y:S05]  /*34830*/  BSYNC.RECONVERGENT B1 ;  /* 0x0000000000017941 */ /* 0x000fea0003800200 */
.L_x_18871:
        /* <DEDUP_REMOVED lines=26> */
.L_x_18878:
        /* <DEDUP_REMOVED lines=13> */
.L_x_18880:
[----:B------:R-:W-:Y:S05]  /*34ab0*/  BSYNC.RECONVERGENT B2 ;  /* 0x0000000000027941 */ /* 0x000fea0003800200 */
.L_x_18879:
        /* <DEDUP_REMOVED lines=61> */
.L_x_18877:
[----:B------:R-:W-:Y:S05]  /*34e90*/  BSYNC.RECONVERGENT B1 ;  /* 0x0000000000017941 */ /* 0x000fea0003800200 */
.L_x_18876:
        /* <DEDUP_REMOVED lines=20> */
.L_x_18883:
        /* <DEDUP_REMOVED lines=13> */
.L_x_18885:
[----:B------:R-:W-:Y:S05]  /*350b0*/  BSYNC.RECONVERGENT B2 ;  /* 0x0000000000027941 */ /* 0x000fea0003800200 */
.L_x_18884:
        /* <DEDUP_REMOVED lines=61> */
.L_x_18882:
[----:B------:R-:W-:Y:S05]  /*35490*/  BSYNC.RECONVERGENT B1 ;  /* 0x0000000000017941 */ /* 0x000fea0003800200 */
.L_x_18881:
        /* <DEDUP_REMOVED lines=25> */
.L_x_18888:
        /* <DEDUP_REMOVED lines=13> */
.L_x_18890:
[----:B------:R-:W-:Y:S05]  /*35700*/  BSYNC.RECONVERGENT B2 ;  /* 0x0000000000027941 */ /* 0x000fea0003800200 */
.L_x_18889:
        /* <DEDUP_REMOVED lines=61> */
.L_x_18887:
[----:B------:R-:W-:Y:S05]  /*35ae0*/  BSYNC.RECONVERGENT B1 ;  /* 0x0000000000017941 */ /* 0x000fea0003800200 */
.L_x_18886:
        /* <DEDUP_REMOVED lines=20> */
.L_x_18893:
        /* <DEDUP_REMOVED lines=13> */
.L_x_18895:
[----:B------:R-:W-:Y:S05]  /*35d00*/  BSYNC.RECONVERGENT B2 ;  /* 0x0000000000027941 */ /* 0x000fea0003800200 */
.L_x_18894:
        /* <DEDUP_REMOVED lines=61> */
.L_x_18892:
[----:B------:R-:W-:Y:S05]  /*360e0*/  BSYNC.RECONVERGENT B1 ;  /* 0x0000000000017941 */ /* 0x000fea0003800200 */
.L_x_18891:
        /* <DEDUP_REMOVED lines=26> */
.L_x_18898:
        /* <DEDUP_REMOVED lines=13> */
.L_x_18900:
[----:B------:R-:W-:Y:S05]  /*36360*/  BSYNC.RECONVERGENT B2 ;  /* 0x0000000000027941 */ /* 0x000fea0003800200 */
.L_x_18899:
        /* <DEDUP_REMOVED lines=61> */
.L_x_18897:
[----:B------:R-:W-:Y:S05]  /*36740*/  BSYNC.RECONVERGENT B1 ;  /* 0x0000000000017941 */ /* 0x000fea0003800200 */
.L_x_18896:
        /* <DEDUP_REMOVED lines=20> */
.L_x_18903:
        /* <DEDUP_REMOVED lines=13> */
.L_x_18905:
[----:B------:R-:W-:Y:S05]  /*36960*/  BSYNC.RECONVERGENT B2 ;  /* 0x0000000000027941 */ /* 0x000fea0003800200 */
.L_x_18904:
        /* <DEDUP_REMOVED lines=61> */
.L_x_18902:
[----:B------:R-:W-:Y:S05]  /*36d40*/  BSYNC.RECONVERGENT B1 ;  /* 0x0000000000017941 */ /* 0x000fea0003800200 */
.L_x_18901:
        /* <DEDUP_REMOVED lines=26> */
.L_x_18908:
        /* <DEDUP_REMOVED lines=13> */
.L_x_18910:
[----:B------:R-:W-:Y:S05]  /*36fc0*/  BSYNC.RECONVERGENT B2 ;  /* 0x0000000000027941 */ /* 0x000fea0003800200 */
.L_x_18909:
        /* <DEDUP_REMOVED lines=61> */
.L_x_18907:
[----:B------:R-:W-:Y:S05]  /*373a0*/  BSYNC.RECONVERGENT B1 ;  /* 0x0000000000017941 */ /* 0x000fea0003800200 */
.L_x_18906:
        /* <DEDUP_REMOVED lines=20> */
.L_x_18913:
        /* <DEDUP_REMOVED lines=15> */
.L_x_18915:
[----:B------:R-:W-:Y:S05]  /*375e0*/  BSYNC.RECONVERGENT B2 ;  /* 0x0000000000027941 */ /* 0x000fea0003800200 */
.L_x_18914:
        /* <DEDUP_REMOVED lines=61> */
.L_x_18912:
[----:B------:R-:W-:Y:S05]  /*379c0*/  BSYNC.RECONVERGENT B1 ;  /* 0x0000000000017941 */ /* 0x000fea0003800200 */
.L_x_18911:
        /* <DEDUP_REMOVED lines=9> */
[----:B------:R-:W-:-:S05]  /*37a60*/  FSEL R143, R143, RZ, !P6 ;  /* 0x000000ff8f8f7208 */ /* 0x000fca0007000000 */
[----:B------:R-:W-:Y:S01]  /*37a70*/  FADD.FTZ R188, R188, R143 ;  /* 0x0000008fbcbc7221 */ /* 0x000fe20000010000 */
[----:B------:R-:W-:-:S03]  /*37a80*/  SEL R143, RZ, 0x1, P6 ;  /* 0x00000001ff8f7807 */ /* 0x000fc60003000000 */
[----:B------:R-:W-:Y:S01]  /*37a90*/  @P1 FADD.FTZ R182, R183, R188 ;  /* 0x000000bcb7b61221 */ /* 0x000fe20000010000 */
[----:B------:R-:W-:Y:S01]  /*37aa0*/  @!P1 MOV R182, R188 ;  /* 0x000000bc00b69202 */ /* 0x000fe20000000f00 */
[----:B------:R-:W-:Y:S01]  /*37ab0*/  IMAD.MOV.U32 R183, RZ, RZ, R184 ;  /* 0x000000ffffb77224 */ /* 0x000fe200078e00b8 */
[----:B------:R-:W-:Y:S02]  /*37ac0*/  PRMT R19, R143, 0x7610, R19 ;  /* 0x000076108f137816 */ /* 0x000fe40000000013 */
[----:B------:R-:W-:-:S04]  /*37ad0*/  F2FP.F16.F32.PACK_AB R185, RZ, R182 ;  /* 0x000000b6ffb9723e */ /* 0x000fc800000000ff */
[----:B------:R-:W-:Y:S01]  /*37ae0*/  PRMT R143, R181, 0x5410, R185 ;  /* 0x00005410b58f7816 */ /* 0x000fe200000000b9 */
[----:B------:R-:W-:Y:S06]  /*37af0*/  BRA `(.L_x_18916) ;  /* 0x0000003000a87947 */ /* 0x000fec0003800000 */
.L_x_18835:
        /* <DEDUP_REMOVED lines=16> */
.L_x_18919:
        /* <DEDUP_REMOVED lines=13> */
.L_x_18921:
[----:B------:R-:W-:Y:S05]  /*37cd0*/  BSYNC.RECONVERGENT B2 ;  /* 0x0000000000027941 */ /* 0x000fea0003800200 */
.L_x_18920:
        /* <DEDUP_REMOVED lines=58> */
[----:B------:R-:W-:Y:S01]  /*38080*/  IMAD.MOV.U32 R24, RZ, RZ, R183 ;  /* 0x000000ffff187224 */ /* 0x000fe200078e00b7 */
[----:B------:R-:W-:-:S07]  /*38090*/  LOP3.LUT R34, R159, R180, R193, 0x96, !PT ;  /* 0x000000b49f227212 */ /* 0x000fce00078e96c1 */
.L_x_18918:
[----:B------:R-:W-:Y:S05]  /*380a0*/  BSYNC.RECONVERGENT B1 ;  /* 0x0000000000017941 */ /* 0x000fea0003800200 */
.L_x_18917:
[----:B------:R-:W1:Y:S01]  /*380b0*/  LDC R190, c[0x0][0x408] ;  /* 0x00010200ffbe7b82 */ /* 0x000e620000000800 */
[----:B------:R-:W-:Y:S01]  /*380c0*/  I2FP.F32.U32 R35, R24 ;  /* 0x0000001800237245 */ /* 0x000fe20000201000 */
[----:B------:R-:W-:Y:S01]  /*380d0*/  IMAD.MOV.U32 R188, RZ, RZ, 0x2f800000 ;  /* 0x2f800000ffbc7424 */ /* 0x000fe200078e00ff */
[----:B------:R-:W-:Y:S01]  /*380e0*/  LOP3.LUT R8, R8, 0xffffffef, RZ, 0xc0, !PT ;  /* 0xffffffef08087812 */ /* 0x000fe200078ec0ff */
[----:B-----5:R-:W-:Y:S01]  /*380f0*/  HADD2.F32 R145, -RZ, R140.H0_H0 ;  /* 0x2000008cff917230 */ /* 0x020fe20000004100 */
[----:B------:R-:W-:Y:S01]  /*38100*/  BSSY.RECONVERGENT B1, `(.L_x_18922) ;  /* 0x0000062000017945 */ /* 0x000fe20003800200 */
[----:B------:R-:W-:Y:S01]  /*38110*/  FFMA.FTZ R24, R35, R188, 1.1641532182693481445e-10 ;  /* 0x2f00000023187423 */ /* 0x000fe200000100bc */
[----:B------:R-:W-:Y:S01]  /*38120*/  @P1 HADD2.F32 R35, -RZ, R36.H0_H0 ;  /* 0x20000024ff231230 */ /* 0x000fe20000004100 */
[----:B------:R-:W2:Y:S01]  /*38130*/  LDC R189, c[0x0][0x404] ;  /* 0x00010100ffbd7b82 */ /* 0x000ea20000000800 */
[----:B------:R-:W-:Y:S01]  /*38140*/  MOV R159, 0x2 ;  /* 0x00000002009f7802 */ /* 0x000fe20000000f00 */
[----:B-1----:R-:W-:Y:S01]  /*38150*/  FMUL.FTZ R145, R145, R190 ;  /* 0x000000be91917220 */ /* 0x002fe20000410000 */
[----:B--2---:R-:W-:-:S04]  /*38160*/  FSETP.GTU.FTZ.AND P2, PT, R24, R189, PT ;  /* 0x000000bd1800720b */ /* 0x004fc80003f5c000 */
[----:B------:R-:W-:Y:S02]  /*38170*/  FSEL R24, R145, RZ, !P2 ;  /* 0x000000ff91187208 */ /* 0x000fe40005000000 */
[----:B------:R-:W-:Y:S02]  /*38180*/  PLOP3.LUT P3, PT, P2, PT, PT, 0x8, 0x80 ;  /* 0x000000000080781c */ /* 0x000fe4000176e170 */
[----:B------:R-:W-:Y:S01]  /*38190*/  ISETP.NE.AND P2, PT, R148, 0x1, PT ;  /* 0x000000019400780c */ /* 0x000fe20003f45270 */
[----:B------:R-:W-:Y:S01]  /*381a0*/  @P1 FADD.FTZ R24, R35, R24 ;  /* 0x0000001823181221 */ /* 0x000fe20000010000 */
[----:B------:R-:W-:-:S04]  /*381b0*/  IMAD.MOV.U32 R35, RZ, RZ, R0 ;  /* 0x000000ffff237224 */ /* 0x000fc800078e0000 */
[----:B0-----:R-:W-:-:S05]  /*381c0*/  F2FP.F16.F32.PACK_AB R180, RZ, R24 ;  /* 0x00000018ffb4723e */ /* 0x001fca00000000ff */
        /* <DEDUP_REMOVED lines=10> */
.L_x_18924:
        /* <DEDUP_REMOVED lines=13> */
.L_x_18926:
[----:B------:R-:W-:Y:S05]  /*38340*/  BSYNC.RECONVERGENT B2 ;  /* 0x0000000000027941 */ /* 0x000fea0003800200 */
.L_x_18925:
        /* <DEDUP_REMOVED lines=61> */
.L_x_18923:
[----:B------:R-:W-:Y:S05]  /*38720*/  BSYNC.RECONVERGENT B1 ;  /* 0x0000000000017941 */ /* 0x000fea0003800200 */
.L_x_18922:
        /* <DEDUP_REMOVED lines=25> */
.L_x_18929:
        /* <DEDUP_REMOVED lines=13> */
.L_x_18931:
[----:B------:R-:W-:Y:S05]  /*38990*/  BSYNC.RECONVERGENT B2 ;  /* 0x0000000000027941 */ /* 0x000fea0003800200 */
.L_x_18930:
        /* <DEDUP_REMOVED lines=59> */
[----:B------:R-:W-:Y:S02]  /*38d50*/  LOP3.LUT R34, R159, R34, R183, 0x96, !PT ;  /* 0x000000229f227212 */ /* 0x000fe400078e96b7 */
[----:B------:R-:W-:-:S07]  /*38d60*/  MOV R192, R182 ;  /* 0x000000b600c07202 */ /* 0x000fce0000000f00 */
.L_x_18928:
[----:B------:R-:W-:Y:S05]  /*38d70*/  BSYNC.RECONVERGENT B1 ;  /* 0x0000000000017941 */ /* 0x000fea0003800200 */
.L_x_18927:
        /* <DEDUP_REMOVED lines=25> */
.L_x_18934:
        /* <DEDUP_REMOVED lines=13> */
.L_x_18936:
[----:B------:R-:W-:Y:S05]  /*38fe0*/  BSYNC.RECONVERGENT B2 ;  /* 0x0000000000027941 */ /* 0x000fea0003800200 */
.L_x_18935:
        /* <DEDUP_REMOVED lines=61> */
.L_x_18933:
[----:B------:R-:W-:Y:S05]  /*393c0*/  BSYNC.RECONVERGENT B1 ;  /* 0x0000000000017941 */ /* 0x000fea0003800200 */
.L_x_18932:
[----:B------:R-:W-:Y:S01]  /*393d0*/  I2FP.F32.U32 R35, R35 ;  /* 0x0000002300237245 */ /* 0x000fe20000201000 */
[----:B------:R-:W-:Y:S01]  /*393e0*/  HADD2.F32 R141, -RZ, R141.H1_H1 ;  /* 0x3000008dff8d7230 */ /* 0x000fe20000004100 */
[----:B------:R-:W-:Y:S01]  /*393f0*/  LOP3.LUT R8, R8, 0xfffffffd, RZ, 0xc0, !PT ;  /* 0xfffffffd08087812 */ /* 0x000fe200078ec0ff */
[----:B------:R-:W-:Y:S01]  /*39400*/  @P1 HADD2.F32 R172, -RZ, R37.H1_H1 ;  /* 0x30000025ffac1230 */ /* 0x000fe20000004100 */
        /* <DEDUP_REMOVED lines=21> */
.L_x_18939:
        /* <DEDUP_REMOVED lines=13> */
.L_x_18941:
[----:B------:R-:W-:Y:S05]  /*39630*/  BSYNC.RECONVERGENT B2 ;  /* 0x0000000000027941 */ /* 0x000fea0003800200 */
.L_x_18940:
        /* <DEDUP_REMOVED lines=61> */
.L_x_18938:
[----:B------:R-:W-:Y:S05]  /*39a10*/  BSYNC.RECONVERGENT B1 ;  /* 0x0000000000017941 */ /* 0x000fea0003800200 */
.L_x_18937:
        /* <DEDUP_REMOVED lines=23> */
.L_x_18944:
        /* <DEDUP_REMOVED lines=13> */
.L_x_18946:
[----:B------:R-:W-:Y:S05]  /*39c60*/  BSYNC.RECONVERGENT B2 ;  /* 0x0000000000027941 */ /* 0x000fea0003800200 */
.L_x_18945:
        /* <DEDUP_REMOVED lines=61> */
.L_x_18943:
[----:B------:R-:W-:Y:S05]  /*3a040*/  BSYNC.RECONVERGENT B1 ;  /* 0x0000000000017941 */ /* 0x000fea0003800200 */
.L_x_18942:
        /* <DEDUP_REMOVED lines=23> */
.L_x_18949:
        /* <DEDUP_REMOVED lines=13> */
.L_x_18951:
[----:B------:R-:W-:Y:S05]  /*3a290*/  BSYNC.RECONVERGENT B2 ;  /* 0x0000000000027941 */ /* 0x000fea0003800200 */
.L_x_18950:
        /* <DEDUP_REMOVED lines=61> */
.L_x_18948:
[----:B------:R-:W-:Y:S05]  /*3a670*/  BSYNC.RECONVERGENT B1 ;  /* 0x0000000000017941 */ /* 0x000fea0003800200 */
.L_x_18947:
        /* <DEDUP_REMOVED lines=8> */
[----:B------:R-:W-:Y:S01]  /*3a700*/  FSEL R172, R183, RZ, !P4 ;  /* 0x000000ffb7ac7208 */ /* 0x000fe20006000000 */
[----:B------:R-:W-:Y:S01]  /*3a710*/  IMAD.MOV.U32 R183, RZ, RZ, R0 ;  /* 0x000000ffffb77224 */ /* 0x000fe200078e0000 */
        /* <DEDUP_REMOVED lines=13> */
.L_x_18954:
        /* <DEDUP_REMOVED lines=13> */
.L_x_18956:
[----:B------:R-:W-:Y:S05]  /*3a8c0*/  BSYNC.RECONVERGENT B2 ;  /* 0x0000000000027941 */ /* 0x000fea0003800200 */
.L_x_18955:
        /* <DEDUP_REMOVED lines=61> */
.L_x_18953:
[----:B------:R-:W-:Y:S05]  /*3aca0*/  BSYNC.RECONVERGENT B1 ;  /* 0x0000000000017941 */ /* 0x000fea0003800200 */
.L_x_18952:
        /* <DEDUP_REMOVED lines=11> */
[----:B------:R-:W-:Y:S01]  /*3ad60*/  @P1 FADD.FTZ R182, R183, R182 ;  /* 0x000000b6b7b61221 */ /* 0x000fe20000010000 */
[----:B------:R-:W-:-:S04]  /*3ad70*/  IMAD.MOV.U32 R183, RZ, RZ, R192 ;  /* 0x000000ffffb77224 */ /* 0x000fc800078e00c0 */
[----:B------:R-:W-:-:S04]  /*3ad80*/  F2FP.F16.F32.PACK_AB R143, RZ, R182 ;  /* 0x000000b6ff8f723e */ /* 0x000fc800000000ff */
[----:B------:R-:W-:-:S07]  /*3ad90*/  PRMT R143, R193, 0x5410, R143 ;  /* 0x00005410c18f7816 */ /* 0x000fce000000008f */
.L_x_18916:
        /* <DEDUP_REMOVED lines=43> */
.L_x_18834:
[----:B------:R-:W-:Y:S05]  /*3b050*/  BSYNC.RECONVERGENT B0 ;  /* 0x0000000000007941 */ /* 0x000fea0003800200 */
.L_x_18833:
        /* <DEDUP_REMOVED lines=179> */
.L_x_18982:
        /* <DEDUP_REMOVED lines=17> */
[----:B------:R-:W2:Y:S01]  /*3bca0*/  LDC.64 R180, c[0x0][0x428] ;  /* 0x00010a00ffb47b82 */ /* 0x000ea20000000a00 */
[--C-:B-1----:R-:W-:Y:S01]  /*3bcb0*/  FADD.FTZ R140, R11, -R185.reuse ;  /* 0x800000b90b8c7221 */ /* 0x102fe20000010000 */
[--C-:B------:R-:W-:Y:S01]  /*3bcc0*/  FADD.FTZ R142, R25, -R185.reuse ;  /* 0x800000b9198e7221 */ /* 0x100fe20000010000 */
[--C-:B0-----:R-:W-:Y:S01]  /*3bcd0*/  FADD.FTZ R184, R26, -R185.reuse ;  /* 0x800000b91ab87221 */ /* 0x101fe20000010000 */
        /* <DEDUP_REMOVED lines=22> */
[----:B--2---:R-:W-:Y:S01]  /*3be40*/  IMAD.WIDE.U32 R180, R173, 0x10, R180 ;  /* 0x00000010adb47825 */ /* 0x004fe200078e00b4 */
[----:B------:R-:W-:-:S02]  /*3be50*/  F2FP.F16.F32.PACK_AB R141, R186, R143 ;  /* 0x0000008fba8d723e */ /* 0x000fc400000000ff */
[----:B------:R-:W-:Y:S01]  /*3be60*/  F2FP.F16.F32.PACK_AB R142, R179, R142 ;  /* 0x0000008eb38e723e */ /* 0x000fe200000000ff */
[----:B------:R-:W-:Y:S01]  /*3be70*/  VIADD R173, R173, 0x20 ;  /* 0x00000020adad7836 */ /* 0x000fe20000000000 */
[----:B------:R-:W-:-:S05]  /*3be80*/  F2FP.F16.F32.PACK_AB R143, R194, R189 ;  /* 0x000000bdc28f723e */ /* 0x000fca00000000ff */
[----:B------:R2:W-:Y:S02]  /*3be90*/  STG.E.128 desc[UR6][R180.64], R140 ;  /* 0x0000008cb4007986 */ /* 0x0005e4000c101d06 */
.L_x_18959:
[----:B------:R-:W-:Y:S05]  /*3bea0*/  BSYNC.RECONVERGENT B0 ;  /* 0x0000000000007941 */ /* 0x000fea0003800200 */
.L_x_18958:
[----:B------:R-:W-:Y:S01]  /*3beb0*/  LOP3.LUT P0, RZ, R8, 0x200, RZ, 0xc0, !PT ;  /* 0x0000020008ff7812 */ /* 0x000fe2000780c0ff */
[----:B------:R-:W-:-:S12]  /*3bec0*/  BSSY.RECONVERGENT B0, `(.L_x_18960) ;  /* 0x0000022000007945 */ /* 0x000fd80003800200 */
[----:B------:R-:W-:Y:S05]  /*3bed0*/  @!P0 BRA `(.L_x_18961) ;  /* 0x0000000000808947 */ /* 0x000fea0003800000 */
[----:B--2---:R-:W2:Y:S01]  /*3bee0*/  LDC.64 R180, c[0x0][0x428] ;  /* 0x00010a00ffb47b82 */ /* 0x004ea20000000a00 */
        /* <DEDUP_REMOVED lines=27> */
[----:B------:R-:W-:Y:S02]  /*3c0a0*/  F2FP.F16.F32.PACK_AB R142, R179, R142 ;  /* 0x0000008eb38e723e */ /* 0x000fe400000000ff */
[----:B------:R-:W-:Y:S02]  /*3c0b0*/  F2FP.F16.F32.PACK_AB R143, R194, R189 ;  /* 0x000000bdc28f723e */ /* 0x000fe400000000ff */
[----:B------:R-:W-:-:S03]  /*3c0c0*/  IADD3 R173, PT, PT, R173, 0x20, RZ ;  /* 0x00000020adad7810 */ /* 0x000fc60007ffe0ff */
[----:B------:R3:W-:Y:S04]  /*3c0d0*/  STG.E.128 desc[UR6][R180.64], R140 ;  /* 0x0000008cb4007986 */ /* 0x0007e8000c101d06 */
.L_x_18961:
[----:B------:R-:W-:Y:S05]  /*3c0e0*/  BSYNC.RECONVERGENT B0 ;  /* 0x0000000000007941 */ /* 0x000fea0003800200 */
.L_x_18960:
[----:B------:R-:W-:Y:S01]  /*3c0f0*/  LOP3.LUT P0, RZ, R8, 0x100, RZ, 0xc0, !PT ;  /* 0x0000010008ff7812 */ /* 0x000fe2000780c0ff */
[----:B------:R-:W-:-:S12]  /*3c100*/  BSSY.RECONVERGENT B0, `(.L_x_18962) ;  /* 0x0000022000007945 */ /* 0x000fd80003800200 */
[----:B------:R-:W-:Y:S05]  /*3c110*/  @!P0 BRA `(.L_x_18963) ;  /* 0x0000000000808947 */ /* 0x000fea0003800000 */
[----:B--23--:R-:W2:Y:S01]  /*3c120*/  LDC.64 R180, c[0x0][0x428] ;  /* 0x00010a00ffb47b82 */ /* 0x00cea20000000a00 */
        /* <DEDUP_REMOVED lines=31> */
.L_x_18963:
[----:B------:R-:W-:Y:S05]  /*3c320*/  BSYNC.RECONVERGENT B0 ;  /* 0x0000000000007941 */ /* 0x000fea0003800200 */
.L_x_18962:
[----:B------:R-:W-:Y:S01]  /*3c330*/  LOP3.LUT P0, RZ, R8, 0x80, RZ, 0xc0, !PT ;  /* 0x0000008008ff7812 */ /* 0x000fe2000780c0ff */
[----:B------:R-:W-:-:S12]  /*3c340*/  BSSY.RECONVERGENT B0, `(.L_x_18964) ;  /* 0x0000022000007945 */ /* 0x000fd80003800200 */
[----:B------:R-:W-:Y:S05]  /*3c350*/  @!P0 BRA `(.L_x_18965) ;  /* 0x0000000000808947 */ /* 0x000fea0003800000 */
[----:B--234-:R-:W2:Y:S01]  /*3c360*/  LDC.64 R180, c[0x0][0x428] ;  /* 0x00010a00ffb47b82 */ /* 0x01cea20000000a00 */
        /* <DEDUP_REMOVED lines=31> */
.L_x_18965:
[----:B------:R-:W-:Y:S05]  /*3c560*/  BSYNC.RECONVERGENT B0 ;  /* 0x0000000000007941 */ /* 0x000fea0003800200 */
.L_x_18964:
        /* <DEDUP_REMOVED lines=31> */
[----:B------:R-:W-:Y:S01]  /*3c760*/  F2FP.F16.F32.PACK_AB R142, R179, R142 ;  /* 0x0000008eb38e723e */ /* 0x000fe200000000ff */
[----:B------:R-:W-:Y:S01]  /*3c770*/  VIADD R173, R173, 0x20 ;  /* 0x00000020adad7836 */ /* 0x000fe20000000000 */
[----:B------:R-:W-:-:S05]  /*3c780*/  F2FP.F16.F32.PACK_AB R143, R194, R189 ;  /* 0x000000bdc28f723e */ /* 0x000fca00000000ff */
[----:B------:R0:W-:Y:S02]  /*3c790*/  STG.E.128 desc[UR6][R180.64], R140 ;  /* 0x0000008cb4007986 */ /* 0x0001e4000c101d06 */
.L_x_18967:
[----:B------:R-:W-:Y:S05]  /*3c7a0*/  BSYNC.RECONVERGENT B0 ;  /* 0x0000000000007941 */ /* 0x000fea0003800200 */
.L_x_18966:
        /* <DEDUP_REMOVED lines=34> */
.L_x_18969:
[----:B------:R-:W-:Y:S05]  /*3c9d0*/  BSYNC.RECONVERGENT B0 ;  /* 0x0000000000007941 */ /* 0x000fea0003800200 */
.L_x_18968:
[----:B01234-:R-:W0:Y:S02]  /*3c9e0*/  LDC.64 R140, c[0x0][0x380] ;  /* 0x0000e000ff8c7b82 */ /* 0x01fe240000000a00 */
[----:B0-----:R-:W-:-:S04]  /*3c9f0*/  LEA R6, R140, R6, 0x2 ;  /* 0x000000068c067211 */ /* 0x001fc800078e10ff */
[----:B------:R-:W-:-:S13]  /*3ca00*/  ISETP.GE.AND P0, PT, R6, R141, PT ;  /* 0x0000008d0600720c */ /* 0x000fda0003f06270 */
[----:B------:R-:W-:Y:S05]  /*3ca10*/  @!P0 BRA `(.L_x_18970) ;  /* 0xfffffc4400608947 */ /* 0x000fea000383ffff */
[----:B------:R-:W-:Y:S05]  /*3ca20*/  EXIT ;  /* 0x000000000000794d */ /* 0x000fea0003800000 */
.L_x_18957:
        /* <DEDUP_REMOVED lines=8> */
.L_x_18972:
[----:B------:R-:W-:Y:S05]  /*3cab0*/  BSYNC B0 ;  /* 0x0000000000007941 */ /* 0x000fea0003800000 */
.L_x_18971:
        /* <DEDUP_REMOVED lines=10> */
.L_x_18973:
[----:B------:R-:W-:Y:S01]  /*3cb60*/  HFMA2 R188, -RZ, RZ, 0, 2.384185791015625e-07 ;  /* 0x00000004ffbc7431 */ /* 0x000fe200000001ff */
[----:B------:R-:W-:-:S05]  /*3cb70*/  MOV R143, R187 ;  /* 0x000000bb008f7202 */ /* 0x000fca0000000f00 */
[----:B------:R-:W-:-:S04]  /*3cb80*/  FADD.FTZ R143, R142, R143 ;  /* 0x0000008f8e8f7221 */ /* 0x000fc80000010000 */
[----:B------:R-:W-:-:S07]  /*3cb90*/  IMAD.MOV.U32 R189, RZ, RZ, R143 ;  /* 0x000000ffffbd7224 */ /* 0x000fce00078e008f */
[----:B------:R-:W-:Y:S05]  /*3cba0*/  WARPSYNC.COLLECTIVE R186, `(.L_x_18974) ;  /* 0x00000000ba087348 */ /* 0x000fea0003c00000 */
[----:B------:R0:W1:Y:S02]  /*3cbb0*/  SHFL.BFLY P6, R187, R189, R188, R191 ;  /* 0x0c0000bcbdbb7389 */ /* 0x00006400000c00bf */
[----:B01----:R-:W-:Y:S05]  /*3cbc0*/  ENDCOLLECTIVE ;  /* 0x000000000000791b */ /* 0x003fea0003800000 */
.L_x_18974:
[----:B------:R-:W-:Y:S02]  /*3cbd0*/  IMAD.MOV.U32 R188, RZ, RZ, 0x8 ;  /* 0x00000008ffbc7424 */ /* 0x000fe400078e00ff */
[----:B------:R-:W-:-:S04]  /*3cbe0*/  IMAD.MOV.U32 R140, RZ, RZ, R187 ;  /* 0x000000ffff8c7224 */ /* 0x000fc800078e00bb */
[----:B------:R-:W-:-:S05]  /*3cbf0*/  FADD.FTZ R181, R143, R140 ;  /* 0x0000008c8fb57221 */ /* 0x000fca0000010000 */
[----:B------:R-:W-:-:S07]  /*3cc00*/  MOV R189, R181 ;  /* 0x000000b500bd7202 */ /* 0x000fce0000000f00 */
[----:B------:R-:W-:Y:S05]  /*3cc10*/  WARPSYNC.COLLECTIVE R186, `(.L_x_18975) ;  /* 0x00000000ba087348 */ /* 0x000fea0003c00000 */
[----:B------:R0:W1:Y:S02]  /*3cc20*/  SHFL.BFLY P6, R187, R189, R188, R191 ;  /* 0x0c0000bcbdbb7389 */ /* 0x00006400000c00bf */
[----:B01----:R-:W-:Y:S05]  /*3cc30*/  ENDCOLLECTIVE ;  /* 0x000000000000791b */ /* 0x003fea0003800000 */
.L_x_18975:
[----:B------:R-:W-:Y:S01]  /*3cc40*/  HFMA2 R188, -RZ, RZ, 0, 9.5367431640625e-07 ;  /* 0x00000010ffbc7431 */ /* 0x000fe200000001ff */
[----:B------:R-:W-:-:S05]  /*3cc50*/  MOV R140, R187 ;  /* 0x000000bb008c7202 */ /* 0x000fca0000000f00 */
[----:B------:R-:W-:-:S04]  /*3cc60*/  FADD.FTZ R184, R181, R140 ;  /* 0x0000008cb5b87221 */ /* 0x000fc80000010000 */
[----:B------:R-:W-:-:S07]  /*3cc70*/  IMAD.MOV.U32 R189, RZ, RZ, R184 ;  /* 0x000000ffffbd7224 */ /* 0x000fce00078e00b8 */
[----:B------:R-:W-:Y:S05]  /*3cc80*/  WARPSYNC.COLLECTIVE R186, `(.L_x_18976) ;  /* 0x00000000ba087348 */ /* 0x000fea0003c00000 */
[----:B------:R0:W1:Y:S02]  /*3cc90*/  SHFL.BFLY P6, R187, R189, R188, R191 ;  /* 0x0c0000bcbdbb7389 */ /* 0x00006400000c00bf */
[----:B01----:R-:W-:Y:S05]  /*3cca0*/  ENDCOLLECTIVE ;  /* 0x000000000000791b */ /* 0x003fea0003800000 */
.L_x_18976:
        /* <DEDUP_REMOVED lines=105> */
.L_x_18977:
[----:B------:R-:W-:Y:S01]  /*3d340*/  HFMA2 R188, -RZ, RZ, 0, 1.1920928955078125e-07 ;  /* 0x00000002ffbc7431 */ /* 0x000fe200000001ff */
[----:B------:R-:W-:-:S05]  /*3d350*/  MOV R141, R187 ;  /* 0x000000bb008d7202 */ /* 0x000fca0000000f00 */
[----:B------:R-:W-:-:S04]  /*3d360*/  FADD.FTZ R141, R140, R141 ;  /* 0x0000008d8c8d7221 */ /* 0x000fc80000010000 */
[----:B------:R-:W-:-:S07]  /*3d370*/  IMAD.MOV.U32 R189, RZ, RZ, R141 ;  /* 0x000000ffffbd7224 */ /* 0x000fce00078e008d */
[----:B------:R-:W-:Y:S05]  /*3d380*/  WARPSYNC.COLLECTIVE R186, `(.L_x_18978) ;  /* 0x00000000ba087348 */ /* 0x000fea0003c00000 */
[----:B------:R0:W1:Y:S02]  /*3d390*/  SHFL.BFLY P6, R187, R189, R188, R191 ;  /* 0x0c0000bcbdbb7389 */ /* 0x00006400000c00bf */
[----:B01----:R-:W-:Y:S05]  /*3d3a0*/  ENDCOLLECTIVE ;  /* 0x000000000000791b */ /* 0x003fea0003800000 */
.L_x_18978:
[----:B------:R-:W-:Y:S02]  /*3d3b0*/  IMAD.MOV.U32 R188, RZ, RZ, 0x4 ;  /* 0x00000004ffbc7424 */ /* 0x000fe400078e00ff */
[----:B------:R-:W-:-:S04]  /*3d3c0*/  IMAD.MOV.U32 R142, RZ, RZ, R187 ;  /* 0x000000ffff8e7224 */ /* 0x000fc800078e00bb */
[----:B------:R-:W-:-:S05]  /*3d3d0*/  FADD.FTZ R142, R141, R142 ;  /* 0x0000008e8d8e7221 */ /* 0x000fca0000010000 */
[----:B------:R-:W-:-:S07]  /*3d3e0*/  MOV R189, R142 ;  /* 0x0000008e00bd7202 */ /* 0x000fce0000000f00 */
[----:B------:R-:W-:Y:S05]  /*3d3f0*/  WARPSYNC.COLLECTIVE R186, `(.L_x_18979) ;  /* 0x00000000ba087348 */ /* 0x000fea0003c00000 */
[----:B------:R0:W1:Y:S02]  /*3d400*/  SHFL.BFLY P6, R187, R189, R188, R191 ;  /* 0x0c0000bcbdbb7389 */ /* 0x00006400000c00bf */
[----:B01----:R-:W-:Y:S05]  /*3d410*/  ENDCOLLECTIVE ;  /* 0x000000000000791b */ /* 0x003fea0003800000 */
.L_x_18979:
[----:B------:R-:W-:Y:S01]  /*3d420*/  HFMA2 R188, -RZ, RZ, 0, 4.76837158203125e-07 ;  /* 0x00000008ffbc7431 */ /* 0x000fe200000001ff */
[----:B------:R-:W-:-:S05]  /*3d430*/  MOV R143, R187 ;  /* 0x000000bb008f7202 */ /* 0x000fca0000000f00 */
[----:B------:R-:W-:-:S04]  /*3d440*/  FADD.FTZ R143, R142, R143 ;  /* 0x0000008f8e8f7221 */ /* 0x000fc80000010000 */
[----:B------:R-:W-:-:S07]  /*3d450*/  IMAD.MOV.U32 R189, RZ, RZ, R143 ;  /* 0x000000ffffbd7224 */ /* 0x000fce00078e008f */
[----:B------:R-:W-:Y:S05]  /*3d460*/  WARPSYNC.COLLECTIVE R186, `(.L_x_18980) ;  /* 0x00000000ba087348 */ /* 0x000fea0003c00000 */
[----:B------:R0:W1:Y:S02]  /*3d470*/  SHFL.BFLY P6, R187, R189, R188, R191 ;  /* 0x0c0000bcbdbb7389 */ /* 0x00006400000c00bf */
[----:B01----:R-:W-:Y:S05]  /*3d480*/  ENDCOLLECTIVE ;  /* 0x000000000000791b */ /* 0x003fea0003800000 */
.L_x_18980:
[----:B------:R-:W-:Y:S02]  /*3d490*/  IMAD.MOV.U32 R188, RZ, RZ, 0x10 ;  /* 0x00000010ffbc7424 */ /* 0x000fe400078e00ff */
[----:B------:R-:W-:-:S04]  /*3d4a0*/  IMAD.MOV.U32 R184, RZ, RZ, R187 ;  /* 0x000000ffffb87224 */ /* 0x000fc800078e00bb */
[----:B------:R-:W-:-:S05]  /*3d4b0*/  FADD.FTZ R184, R143, R184 ;  /* 0x000000b88fb87221 */ /* 0x000fca0000010000 */
[----:B------:R-:W-:-:S07]  /*3d4c0*/  MOV R189, R184 ;  /* 0x000000b800bd7202 */ /* 0x000fce0000000f00 */
[----:B------:R-:W-:Y:S05]  /*3d4d0*/  WARPSYNC.COLLECTIVE R186, `(.L_x_18981) ;  /* 0x00000000ba087348 */ /* 0x000fea0003c00000 */
[----:B------:R0:W1:Y:S02]  /*3d4e0*/  SHFL.BFLY P6, R187, R189, R188, R191 ;  /* 0x0c0000bcbdbb7389 */ /* 0x00006400000c00bf */
[----:B01----:R-:W-:Y:S05]  /*3d4f0*/  ENDCOLLECTIVE ;  /* 0x000000000000791b */ /* 0x003fea0003800000 */
.L_x_18981:
[----:B------:R-:W-:Y:S01]  /*3d500*/  MOV R181, R187 ;  /* 0x000000bb00b57202 */ /* 0x000fe20000000f00 */
[----:B------:R-:W-:Y:S06]  /*3d510*/  BRA `(.L_x_18982) ;  /* 0xffffffe4009c7947 */ /* 0x000fec000383ffff */
.L_x_18983:
        /* <DEDUP_REMOVED lines=14> */
.L_x_33290:


//--------------------- .text._ZN10layer_norm31ln_parallel_residual_fwd_kernelINS_13Kernel_traitsIf6__halfS2_S2_fjLj1536ELj1ELj4ELj1ELj16ENS_18Kernel_traits_baseILj1536EfS2_S2_S2_fjLj128EEEEELb1ELb1ELb1EEEvNS_9FwdParamsE --------------------------
	.section	.text._ZN10layer_norm31ln_parallel_residual_fwd_kernelINS_13Kernel_traitsIf6__halfS2_S2_fjLj1536ELj1ELj4ELj1ELj16ENS_18Kernel_traits_baseILj1536EfS2_S2_S2_fjLj128EEEEELb1ELb1ELb1EEEvNS_9FwdParamsE,"ax",@progbits
	.align	128
        .global         _ZN10layer_norm31ln_parallel_residual_fwd_kernelINS_13Kernel_traitsIf6__halfS2_S2_fjLj1536ELj1ELj4ELj1ELj16ENS_18Kernel_traits_baseILj1536EfS2_S2_S2_fjLj128EEEEELb1ELb1ELb1EEEvNS_9FwdParamsE
        .type           _ZN10layer_norm31ln_parallel_residual_fwd_kernelINS_13Kernel_traitsIf6__halfS2_S2_fjLj1536ELj1ELj4ELj1ELj16ENS_18Kernel_traits_baseILj1536EfS2_S2_S2_fjLj128EEEEELb1ELb1ELb1EEEvNS_9FwdParamsE,@function
        .size           _ZN10layer_norm31ln_parallel_residual_fwd_kernelINS_13Kernel_traitsIf6__halfS2_S2_fjLj1536ELj1ELj4ELj1ELj16ENS_18Kernel_traits_baseILj1536EfS2_S2_S2_fjLj128EEEEELb1ELb1ELb1EEEvNS_9FwdParamsE,(.L_x_33291 - _ZN10layer_norm31ln_parallel_residual_fwd_kernelINS_13Kernel_traitsIf6__halfS2_S2_fjLj1536ELj1ELj4ELj1ELj16ENS_18Kernel_traits_baseILj1536EfS2_S2_S2_fjLj128EEEEELb1ELb1ELb1EEEvNS_9FwdParamsE)
        .other          _ZN10layer_norm31ln_parallel_residual_fwd_kernelINS_13Kernel_traitsIf6__halfS2_S2_fjLj1536ELj1ELj4ELj1ELj16ENS_18Kernel_traits_baseILj1536EfS2_S2_S2_fjLj128EEEEELb1ELb1ELb1EEEvNS_9FwdParamsE,@"STO_CUDA_ENTRY STV_DEFAULT"
_ZN10layer_norm31ln_parallel_residual_fwd_kernelINS_13Kernel_traitsIf6__halfS2_S2_fjLj1536ELj1ELj4ELj1ELj16ENS_18Kernel_traits_baseILj1536EfS2_S2_S2_fjLj128EEEEELb1ELb1ELb1EEEvNS_9FwdParamsE:
.text._ZN10layer_norm31ln_parallel_residual_fwd_kernelINS_13Kernel_traitsIf6__halfS2_S2_fjLj1536ELj1ELj4ELj1ELj16ENS_18Kernel_traits_baseILj1536EfS2_S2_S2_fjLj128EEEEELb1ELb1ELb1EEEvNS_9FwdParamsE:
        /* <DEDUP_REMOVED lines=25> */
[----:B------:R-:W-:Y:S02]  /*0190*/  SHF.R.U32.HI R3, RZ, 0x5, R4 ;  /* 0x00000005ff037819 */ /* 0x000fe40000011604 */
[C---:B--2---:R-:W-:Y:S01]  /*01a0*/  IADD3 R10, PT, PT, R158.reuse, -0x61c88647, RZ ;  /* 0x9e3779b99e0a7810 */ /* 0x044fe20007ffe0ff */
[----:B------:R-:W-:Y:S01]  /*01b0*/  VIADD R12, R159, 0xbb67ae85 ;  /* 0xbb67ae859f0c7836 */ /* 0x000fe20000000000 */
        /* <DEDUP_REMOVED lines=10> */
[----:B------:R-:W-:Y:S01]  /*0260*/  IADD3 R27, PT, PT, R159, -0x24c28bd8, RZ ;  /* 0xdb3d74289f1b7810 */ /* 0x000fe20007ffe0ff */
[----:B------:R-:W-:Y:S01]  /*0270*/  VIADD R22, R158, 0xb54cda56 ;  /* 0xb54cda569e167836 */ /* 0x000fe20000000000 */
[--C-:B------:R-:W-:Y:S01]  /*0280*/  SHF.R.U64 R4, R183, 0x2, R6.reuse ;  /* 0x00000002b7047819 */ /* 0x100fe20000001206 */
[C---:B------:R-:W-:Y:S01]  /*0290*/  VIADD R23, R159.reuse, 0x646e171e ;  /* 0x646e171e9f177836 */ /* 0x040fe20000000000 */
[----:B------:R-:W-:Y:S01]  /*02a0*/  SHF.R.U32.HI R13, RZ, 0x2, R6 ;  /* 0x00000002ff0d7819 */ /* 0x000fe20000011606 */
[----:B------:R-:W-:-:S02]  /*02b0*/  VIADD R25, R159, 0x1fd5c5a3 ;  /* 0x1fd5c5a39f197836 */ /* 0x000fc40000000000 */
        /* <DEDUP_REMOVED lines=33> */
.L_x_18984:
        /* <DEDUP_REMOVED lines=38> */
.L_x_18985:
        /* <DEDUP_REMOVED lines=72> */
[----:B------:R-:W-:Y:S01]  /*0bb0*/  IMAD.MOV.U32 R6, RZ, RZ, RZ ;  /* 0x000000ffff067224 */ /* 0x000fe200078e00ff */
[----:B------:R-:W-:Y:S01]  /*0bc0*/  LOP3.LUT R184, R28, R9, R184, 0x96, !PT ;  /* 0x000000091cb87212 */ /* 0x000fe200078e96b8 */
[----:B------:R-:W-:Y:S02]  /*0bd0*/  IMAD R202, R7, -0x326172a9, RZ ;  /* 0xcd9e8d5707ca7824 */ /* 0x000fe400078e02ff */
[----:B01234-:R-:W-:-:S07]  /*0be0*/  IMAD R200, R8, -0x2daee0ad, RZ ;  /* 0xd2511f5308c87824 */ /* 0x01ffce00078e02ff */
.L_x_19725:
        /* <DEDUP_REMOVED lines=13> */
[----:B------:R1:W5:Y:S01]  /*0cc0*/  @P0 LDG.E.128 R40, desc[UR6][R26.64] ;  /* 0x000000061a280981 */ /* 0x000362000c1e1d00 */
[----:B--2---:R-:W-:-:S04]  /*0cd0*/  ISETP.NE.U32.AND P0, PT, R152, RZ, PT ;  /* 0x000000ff9800720c */ /* 0x004fc80003f05070 */
[----:B------:R-:W-:Y:S01]  /*0ce0*/  ISETP.NE.AND.EX P0, PT, R153, RZ, PT, P0 ;  /* 0x000000ff9900720c */ /* 0x000fe20003f05300 */
[----:B0-----:R-:W-:Y:S01]  /*0cf0*/  @P1 IMAD.WIDE.U32 R28, R7, 0x10, R28 ;  /* 0x00000010071c1825 */ /* 0x001fe200078e001c */
[C---:B------:R-:W-:Y:S02]  /*0d00*/  IADD3 R19, PT, PT, R158.reuse, 0x78dde6e4, RZ ;  /* 0x78dde6e49e137810 */ /* 0x040fe40007ffe0ff */
[C---:B------:R-:W-:Y:S01]  /*0d10*/  IADD3 R22, PT, PT, R159.reuse, 0x76cf5d0a, RZ ;  /* 0x76cf5d0a9f167810 */ /* 0x040fe20007ffe0ff */
[C---:B------:R-:W-:Y:S01]  /*0d20*/  VIADD R18, R158.reuse, 0x9e3779b9 ;  /* 0x9e3779b99e127836 */ /* 0x040fe20000000000 */
[----:B------:R0:W5:Y:S01]  /*0d30*/  @P1 LDG.E.128 R36, desc[UR6][R28.64] ;  /* 0x000000061c241981 */ /* 0x000162000c1e1d00 */
[C---:B------:R-:W-:Y:S01]  /*0d40*/  VIADD R20, R158.reuse, 0x8ff34781 ;  /* 0x8ff347819e147836 */ /* 0x040fe20000000000 */
[C---:B------:R-:W-:Y:S01]  /*0d50*/  IADD3 R25, PT, PT, R159.reuse, -0x24c28bd8, RZ ;  /* 0xdb3d74289f197810 */ /* 0x040fe20007ffe0ff */
[----:B------:R-:W-:Y:S01]  /*0d60*/  VIADD R21, R158, 0x5384540f ;  /* 0x5384540f9e157836 */ /* 0x000fe20000000000 */
[C---:B------:R-:W-:Y:S01]  /*0d70*/  IADD3 R31, PT, PT, R159.reuse, 0x1fd5c5a3, RZ ;  /* 0x1fd5c5a39f1f7810 */ /* 0x040fe20007ffe0ff */
[----:B------:R-:W-:-:S02]  /*0d80*/  VIADD R23, R159, 0x32370b8f ;  /* 0x32370b8f9f177836 */ /* 0x000fc40000000000 */
[C---:B------:R-:W-:Y:S02]  /*0d90*/  VIADD R24, R158.reuse, 0x1715609d ;  /* 0x1715609d9e187836 */ /* 0x040fe40000000000 */
[C---:B-1----:R-:W-:Y:S01]  /*0da0*/  VIADD R26, R159.reuse, 0xed9eba14 ;  /* 0xed9eba149f1a7836 */ /* 0x042fe20000000000 */
[C---:B0-----:R-:W-:Y:S01]  /*0db0*/  IADD3 R28, PT, PT, R159.reuse, -0x56f99767, RZ ;  /* 0xa90668999f1c7810 */ /* 0x041fe20007ffe0ff */
[C---:B------:R-:W-:Y:S02]  /*0dc0*/  VIADD R27, R158.reuse, 0xf1bbcdc8 ;  /* 0xf1bbcdc89e1b7836 */ /* 0x040fe40000000000 */
[C---:B------:R-:W-:Y:S02]  /*0dd0*/  VIADD R29, R158.reuse, 0x3c6ef372 ;  /* 0x3c6ef3729e1d7836 */ /* 0x040fe40000000000 */
[----:B------:R-:W-:Y:S02]  /*0de0*/  VIADD R30, R159, 0xbb67ae85 ;  /* 0xbb67ae859f1e7836 */ /* 0x000fe40000000000 */
[----:B------:R-:W-:-:S02]  /*0df0*/  VIADD R32, R158, 0xb54cda56 ;  /* 0xb54cda569e207836 */ /* 0x000fc40000000000 */
[----:B------:R-:W-:Y:S01]  /*0e00*/  IMAD.MOV.U32 R33, RZ, RZ, 0x2f800000 ;  /* 0x2f800000ff217424 */ /* 0x000fe200078e00ff */
[----:B------:R-:W-:Y:S06]  /*0e10*/  @P0 BRA `(.L_x_18986) ;  /* 0x00000028009c0947 */ /* 0x000fec0003800000 */
        /* <DEDUP_REMOVED lines=16> */
.L_x_18989:
        /* <DEDUP_REMOVED lines=13> */
.L_x_18991:
[----:B------:R-:W-:Y:S05]  /*0ff0*/  BSYNC.RECONVERGENT B1 ;  /* 0x0000000000017941 */ /* 0x000fea0003800200 */
.L_x_18990:
        /* <DEDUP_REMOVED lines=43> */
[----:B------:R-:W-:-:S07]  /*12b0*/  LOP3.LUT R182, R35, R182, R155, 0x96, !PT ;  /* 0x000000b623b67212 */ /* 0x000fce00078e969b */
.L_x_18988:
[----:B------:R-:W-:Y:S05]  /*12c0*/  BSYNC.RECONVERGENT B0 ;  /* 0x0000000000007941 */ /* 0x000fea0003800200 */
.L_x_18987:
        /* <DEDUP_REMOVED lines=27> */
.L_x_18994:
        /* <DEDUP_REMOVED lines=13> */
.L_x_18996:
[----:B------:R-:W-:Y:S05]  /*1550*/  BSYNC.RECONVERGENT B1 ;  /* 0x0000000000017941 */ /* 0x000fea0003800200 */
.L_x_18995:
        /* <DEDUP_REMOVED lines=45> */
.L_x_18993:
[----:B------:R-:W-:Y:S05]  /*1830*/  BSYNC.RECONVERGENT B0 ;  /* 0x0000000000007941 */ /* 0x000fea0003800200 */
.L_x_18992:
        /* <DEDUP_REMOVED lines=25> */
.L_x_18999:
        /* <DEDUP_REMOVED lines=13> */
.L_x_19001:
[----:B------:R-:W-:Y:S05]  /*1aa0*/  BSYNC.RECONVERGENT B1 ;  /* 0x0000000000017941 */ /* 0x000fea0003800200 */
.L_x_19000:
        /* <DEDUP_REMOVED lines=45> */
.L_x_18998:
[----:B------:R-:W-:Y:S05]  /*1d80*/  BSYNC.RECONVERGENT B0 ;  /* 0x0000000000007941 */ /* 0x000fea0003800200 */
.L_x_18997:
        /* <DEDUP_REMOVED lines=25> */
.L_x_19004:
        /* <DEDUP_REMOVED lines=13> */
.L_x_19006:
[----:B------:R-:W-:Y:S05]  /*1ff0*/  BSYNC.RECONVERGENT B1 ;  /* 0x0000000000017941 */ /* 0x000fea0003800200 */
.L_x_19005:
        /* <DEDUP_REMOVED lines=45> */
.L_x_19003:
[----:B------:R-:W-:Y:S05]  /*22d0*/  BSYNC.RECONVERGENT B0 ;  /* 0x0000000000007941 */ /* 0x000fea0003800200 */
.L_x_19002:
        /* <DEDUP_REMOVED lines=23> */
.L_x_19009:
        /* <DEDUP_REMOVED lines=13> */
.L_x_19011:
[----:B------:R-:W-:Y:S05]  /*2520*/  BSYNC.RECONVERGENT B1 ;  /* 0x0000000000017941 */ /* 0x000fea0003800200 */
.L_x_19010:
        /* <DEDUP_REMOVED lines=45> */
.L_x_19008:
[----:B------:R-:W-:Y:S05]  /*2800*/  BSYNC.RECONVERGENT B0 ;  /* 0x0000000000007941 */ /* 0x000fea0003800200 */
.L_x_19007:
        /* <DEDUP_REMOVED lines=23> */
.L_x_19014:
        /* <DEDUP_REMOVED lines=13> */
.L_x_19016:
[----:B------:R-:W-:Y:S05]  /*2a50*/  BSYNC.RECONVERGENT B1 ;  /* 0x0000000000017941 */ /* 0x000fea0003800200 */
.L_x_19015:
        /* <DEDUP_REMOVED lines=45> */
.L_x_19013:
[----:B------:R-:W-:Y:S05]  /*2d30*/  BSYNC.RECONVERGENT B0 ;  /* 0x0000000000007941 */ /* 0x000fea0003800200 */
.L_x_19012:
        /* <DEDUP_REMOVED lines=23> */
.L_x_19019:
        /* <DEDUP_REMOVED lines=13> */
.L_x_19021:
[----:B------:R-:W-:Y:S05]  /*2f80*/  BSYNC.RECONVERGENT B1 ;  /* 0x0000000000017941 */ /* 0x000fea0003800200 */
.L_x_19020:
        /* <DEDUP_REMOVED lines=45> */
.L_x_19018:
[----:B------:R-:W-:Y:S05]  /*3260*/  BSYNC.RECONVERGENT B0 ;  /* 0x0000000000007941 */ /* 0x000fea0003800200 */
.L_x_19017:
        /* <DEDUP_REMOVED lines=23> */
.L_x_19024:
        /* <DEDUP_REMOVED lines=13> */
.L_x_19026:
[----:B------:R-:W-:Y:S05]  /*34b0*/  BSYNC.RECONVERGENT B1 ;  /* 0x0000000000017941 */ /* 0x000fea0003800200 */
.L_x_19025:
        /* <DEDUP_REMOVED lines=45> */
.L_x_19023:
[----:B------:R-:W-:Y:S05]  /*3790*/  BSYNC.RECONVERGENT B0 ;  /* 0x0000000000007941 */ /* 0x000fea0003800200 */
.L_x_19022:
        /* <DEDUP_REMOVED lines=15> */
.L_x_18986:
[----:B------:R-:W-:Y:S01]  /*3890*/  ISETP.NE.AND P0, PT, R183, 0x1, PT ;  /* 0x00000001b700780c */ /* 0x000fe20003f05270 */
[----:B------:R-:W-:Y:S01]  /*38a0*/  BSSY.RECONVERGENT B0, `(.L_x_19028) ;  /* 0x0000049000007945 */ /* 0x000fe20003800200 */
[----:B------:R-:W-:Y:S01]  /*38b0*/  HFMA2 R10, -RZ, RZ, 0, 1.1920928955078125e-07 ;  /* 0x00000002ff0a7431 */ /* 0x000fe200000001ff */
[C---:B------:R-:W-:Y:S01]  /*38c0*/  IADD3 R17, PT, PT, R159.reuse, -0x695add53, RZ ;  /* 0x96a522ad9f117810 */ /* 0x040fe20007ffe0ff */
[----:B------:R-:W-:Y:S02]  /*38d0*/  VIADD R150, R159, 0x646e171e ;  /* 0x646e171e9f967836 */ /* 0x000fe40000000000 */
        /* <DEDUP_REMOVED lines=14> */
.L_x_19030:
        /* <DEDUP_REMOVED lines=13> */
.L_x_19032:
[----:B------:R-:W-:Y:S05]  /*3a90*/  BSYNC.RECONVERGENT B1 ;  /* 0x0000000000017941 */ /* 0x000fea0003800200 */
.L_x_19031:
        /* <DEDUP_REMOVED lines=41> */
.L_x_19029:
[----:B------:R-:W-:Y:S05]  /*3d30*/  BSYNC.RECONVERGENT B0 ;  /* 0x0000000000007941 */ /* 0x000fea0003800200 */
.L_x_19028:
[----:B------:R-:W-:Y:S01]  /*3d40*/  I2FP.F32.U32 R8, R8 ;  /* 0x0000000800087245 */ /* 0x000fe20000201000 */
[----:B-----5:R-:W-:Y:S01]  /*3d50*/  HADD2.F32 R11, -RZ, R140.H0_H0 ;  /* 0x2000008cff0b7230 */ /* 0x020fe20000004100 */
[----:B------:R-:W-:Y:S01]  /*3d60*/  MOV R35, UR11 ;  /* 0x0000000b00237c02 */ /* 0x000fe20008000f00 */
[----:B------:R-:W-:Y:S01]  /*3d70*/  IMAD.U32 R34, RZ, RZ, UR12 ;  /* 0x0000000cff227e24 */ /* 0x000fe2000f8e00ff */
[----:B------:R-:W-:Y:S01]  /*3d80*/  ISETP.NE.AND P2, PT, R10, 0x1, PT ;  /* 0x000000010a00780c */ /* 0x000fe20003f45270 */
[----:B------:R-:W-:Y:S01]  /*3d90*/  FFMA.FTZ R8, R8, R33, 1.1641532182693481445e-10 ;  /* 0x2f00000008087423 */ /* 0x000fe20000010021 */
[----:B------:R-:W-:Y:S01]  /*3da0*/  LOP3.LUT R9, R9, 0xfffffff7, RZ, 0xc0, !PT ;  /* 0xfffffff709097812 */ /* 0x000fe200078ec0ff */
[----:B------:R-:W-:Y:S01]  /*3db0*/  FMUL.FTZ R11, R11, R34 ;  /* 0x000000220b0b7220 */ /* 0x000fe20000410000 */
[----:B------:R-:W-:Y:S01]  /*3dc0*/  BSSY.RECONVERGENT B0, `(.L_x_19033) ;  /* 0x0000048000007945 */ /* 0x000fe20003800200 */
        /* <DEDUP_REMOVED lines=15> */
.L_x_19035:
        /* <DEDUP_REMOVED lines=13> */
.L_x_19037:
[----:B------:R-:W-:Y:S05]  /*3f90*/  BSYNC.RECONVERGENT B1 ;  /* 0x0000000000017941 */ /* 0x000fea0003800200 */
.L_x_19036:
        /* <DEDUP_REMOVED lines=42> */
.L_x_19034:
[----:B------:R-:W-:Y:S05]  /*4240*/  BSYNC.RECONVERGENT B0 ;  /* 0x0000000000007941 */ /* 0x000fea0003800200 */
.L_x_19033:
        /* <DEDUP_REMOVED lines=25> */
.L_x_19040:
        /* <DEDUP_REMOVED lines=13> */
.L_x_19042:
[----:B------:R-:W-:Y:S05]  /*44b0*/  BSYNC.RECONVERGENT B1 ;  /* 0x0000000000017941 */ /* 0x000fea0003800200 */
.L_x_19041:
        /* <DEDUP_REMOVED lines=42> */
.L_x_19039:
[----:B------:R-:W-:Y:S05]  /*4760*/  BSYNC.RECONVERGENT B0 ;  /* 0x0000000000007941 */ /* 0x000fea0003800200 */
.L_x_19038:
        /* <DEDUP_REMOVED lines=22> */
.L_x_19045:
        /* <DEDUP_REMOVED lines=13> */
.L_x_19047:
[----:B------:R-:W-:Y:S05]  /*49a0*/  BSYNC.RECONVERGENT B1 ;  /* 0x0000000000017941 */ /* 0x000fea0003800200 */
.L_x_19046:
        /* <DEDUP_REMOVED lines=42> */
.L_x_19044:
[----:B------:R-:W-:Y:S05]  /*4c50*/  BSYNC.RECONVERGENT B0 ;  /* 0x0000000000007941 */ /* 0x000fea0003800200 */
.L_x_19043:
        /* <DEDUP_REMOVED lines=25> */
.L_x_19050:
        /* <DEDUP_REMOVED lines=13> */
.L_x_19052:
[----:B------:R-:W-:Y:S05]  /*4ec0*/  BSYNC.RECONVERGENT B1 ;  /* 0x0000000000017941 */ /* 0x000fea0003800200 */
.L_x_19051:
        /* <DEDUP_REMOVED lines=42> */
.L_x_19049:
[----:B------:R-:W-:Y:S05]  /*5170*/  BSYNC.RECONVERGENT B0 ;  /* 0x0000000000007941 */ /* 0x000fea0003800200 */
.L_x_19048:
        /* <DEDUP_REMOVED lines=22> */
.L_x_19055:
        /* <DEDUP_REMOVED lines=13> */
.L_x_19057:
[----:B------:R-:W-:Y:S05]  /*53b0*/  BSYNC.RECONVERGENT B1 ;  /* 0x0000000000017941 */ /* 0x000fea0003800200 */
.L_x_19056:
        /* <DEDUP_REMOVED lines=42> */
.L_x_19054:
[----:B------:R-:W-:Y:S05]  /*5660*/  BSYNC.RECONVERGENT B0 ;  /* 0x0000000000007941 */ /* 0x000fea0003800200 */
.L_x_19053:
        /* <DEDUP_REMOVED lines=25> */
.L_x_19060:
        /* <DEDUP_REMOVED lines=13> */
.L_x_19062:
[----:B------:R-:W-:Y:S05]  /*58d0*/  BSYNC.RECONVERGENT B1 ;  /* 0x0000000000017941 */ /* 0x000fea0003800200 */
.L_x_19061:
        /* <DEDUP_REMOVED lines=42> */
.L_x_19059:
[----:B------:R-:W-:Y:S05]  /*5b80*/  BSYNC.RECONVERGENT B0 ;  /* 0x0000000000007941 */ /* 0x000fea0003800200 */
.L_x_19058:
[----:B------:R-:W-:Y:S01]  /*5b90*/  ISETP.NE.AND P3, PT, R15, 0x1, PT ;  /* 0x000000010f00780c */ /* 0x000fe20003f65270 */
[----:B------:R-:W-:Y:S01]  /*5ba0*/  HADD2.F32 R141, -RZ, R141.H1_H1 ;  /* 0x3000008dff8d7230 */ /* 0x000fe20000004100 */
[----:B------:R-:W-:Y:S01]  /*5bb0*/  I2FP.F32.U32 R14, R13 ;  /* 0x0000000d000e7245 */ /* 0x000fe20000201000 */
[----:B------:R-:W-:Y:S01]  /*5bc0*/  BSSY.RECONVERGENT B0, `(.L_x_19063) ;  /* 0x0000049000007945 */ /* 0x000fe20003800200 */
[----:B------:R-:W-:Y:S01]  /*5bd0*/  IMAD.MOV.U32 R147, RZ, RZ, 0x2 ;  /* 0x00000002ff937424 */ /* 0x000fe200078e00ff */
[----:B------:R-:W-:Y:S01]  /*5be0*/  MOV R13, R202 ;  /* 0x000000ca000d7202 */ /* 0x000fe20000000f00 */
[----:B------:R-:W-:Y:S01]  /*5bf0*/  FMUL.FTZ R16, R141, R34 ;  /* 0x000000228d107220 */ /* 0x000fe20000410000 */
        /* <DEDUP_REMOVED lines=13> */
.L_x_19065:
        /* <DEDUP_REMOVED lines=13> */
.L_x_19067:
[----:B------:R-:W-:Y:S05]  /*5da0*/  BSYNC.RECONVERGENT B1 ;  /* 0x0000000000017941 */ /* 0x000fea0003800200 */
.L_x_19066:
        /* <DEDUP_REMOVED lines=42> */
.L_x_19064:
[----:B------:R-:W-:Y:S05]  /*6050*/  BSYNC.RECONVERGENT B0 ;  /* 0x0000000000007941 */ /* 0x000fea0003800200 */
.L_x_19063:
        /* <DEDUP_REMOVED lines=25> */
.L_x_19070:
        /* <DEDUP_REMOVED lines=13> */
.L_x_19072:
[----:B------:R-:W-:Y:S05]  /*62c0*/  BSYNC.RECONVERGENT B1 ;  /* 0x0000000000017941 */ /* 0x000fea0003800200 */
.L_x_19071:
        /* <DEDUP_REMOVED lines=42> */
.L_x_19069:
[----:B------:R-:W-:Y:S05]  /*6570*/  BSYNC.RECONVERGENT B0 ;  /* 0x0000000000007941 */ /* 0x000fea0003800200 */
.L_x_19068:
        /* <DEDUP_REMOVED lines=20> */
.L_x_19075:
        /* <DEDUP_REMOVED lines=13> */
.L_x_19077:
[----:B------:R-:W-:Y:S05]  /*6790*/  BSYNC.RECONVERGENT B1 ;  /* 0x0000000000017941 */ /* 0x000fea0003800200 */
.L_x_19076:
        /* <DEDUP_REMOVED lines=42> */
.L_x_19074:
[----:B------:R-:W-:Y:S05]  /*6a40*/  BSYNC.RECONVERGENT B0 ;  /* 0x0000000000007941 */ /* 0x000fea0003800200 */
.L_x_19073:
        /* <DEDUP_REMOVED lines=25> */
.L_x_19080:
        /* <DEDUP_REMOVED lines=13> */
.L_x_19082:
[----:B------:R-:W-:Y:S05]  /*6cb0*/  BSYNC.RECONVERGENT B1 ;  /* 0x0000000000017941 */ /* 0x000fea0003800200 */
.L_x_19081:
        /* <DEDUP_REMOVED lines=42> */
.L_x_19079:
[----:B------:R-:W-:Y:S05]  /*6f60*/  BSYNC.RECONVERGENT B0 ;  /* 0x0000000000007941 */ /* 0x000fea0003800200 */
.L_x_19078:
        /* <DEDUP_REMOVED lines=20> */
.L_x_19085:
        /* <DEDUP_REMOVED lines=13> */
.L_x_19087:
[----:B------:R-:W-:Y:S05]  /*7180*/  BSYNC.RECONVERGENT B1 ;  /* 0x0000000000017941 */ /* 0x000fea0003800200 */
.L_x_19086:
        /* <DEDUP_REMOVED lines=42> */
.L_x_19084:
[----:B------:R-:W-:Y:S05]  /*7430*/  BSYNC.RECONVERGENT B0 ;  /* 0x0000000000007941 */ /* 0x000fea0003800200 */
.L_x_19083:
        /* <DEDUP_REMOVED lines=25> */
.L_x_19090:
        /* <DEDUP_REMOVED lines=13> */
.L_x_19092:
[----:B------:R-:W-:Y:S05]  /*76a0*/  BSYNC.RECONVERGENT B1 ;  /* 0x0000000000017941 */ /* 0x000fea0003800200 */
.L_x_19091:
        /* <DEDUP_REMOVED lines=42> */
.L_x_19089:
[----:B------:R-:W-:Y:S05]  /*7950*/  BSYNC.RECONVERGENT B0 ;  /* 0x0000000000007941 */ /* 0x000fea0003800200 */
.L_x_19088:
        /* <DEDUP_REMOVED lines=20> */
.L_x_19095:
        /* <DEDUP_REMOVED lines=13> */
.L_x_19097:
[----:B------:R-:W-:Y:S05]  /*7b70*/  BSYNC.RECONVERGENT B1 ;  /* 0x0000000000017941 */ /* 0x000fea0003800200 */
.L_x_19096:
        /* <DEDUP_REMOVED lines=42> */
.L_x_19094:
[----:B------:R-:W-:Y:S05]  /*7e20*/  BSYNC.RECONVERGENT B0 ;  /* 0x0000000000007941 */ /* 0x000fea0003800200 */
.L_x_19093:
        /* <DEDUP_REMOVED lines=25> */
.L_x_19100:
        /* <DEDUP_REMOVED lines=13> */
.L_x_19102:
[----:B------:R-:W-:Y:S05]  /*8090*/  BSYNC.RECONVERGENT B1 ;  /* 0x0000000000017941 */ /* 0x000fea0003800200 */
.L_x_19101:
        /* <DEDUP_REMOVED lines=42> */
.L_x_19099:
[----:B------:R-:W-:Y:S05]  /*8340*/  BSYNC.RECONVERGENT B0 ;  /* 0x0000000000007941 */ /* 0x000fea0003800200 */
.L_x_19098:
        /* <DEDUP_REMOVED lines=20> */
.L_x_19105:
        /* <DEDUP_REMOVED lines=15> */
.L_x_19107:
[----:B------:R-:W-:Y:S05]  /*8580*/  BSYNC.RECONVERGENT B1 ;  /* 0x0000000000017941 */ /* 0x000fea0003800200 */
.L_x_19106:
        /* <DEDUP_REMOVED lines=42> */
.L_x_19104:
[----:B------:R-:W-:Y:S05]  /*8830*/  BSYNC.RECONVERGENT B0 ;  /* 0x0000000000007941 */ /* 0x000fea0003800200 */
.L_x_19103:
        /* <DEDUP_REMOVED lines=12> */
[----:B------:R-:W-:Y:S01]  /*8900*/  @P1 FADD.FTZ R150, R162, R143 ;  /* 0x0000008fa2961221 */ /* 0x000fe20000010000 */
[----:B------:R-:W-:-:S04]  /*8910*/  @!P1 MOV R150, R143 ;  /* 0x0000008f00969202 */ /* 0x000fc80000000f00 */
[----:B------:R-:W-:-:S04]  /*8920*/  F2FP.F16.F32.PACK_AB R143, RZ, R150 ;  /* 0x00000096ff8f723e */ /* 0x000fc800000000ff */
[----:B------:R-:W-:-:S07]  /*8930*/  PRMT R143, R160, 0x5410, R143 ;  /* 0x00005410a08f7816 */ /* 0x000fce000000008f */
.L_x_19027:
        /* <DEDUP_REMOVED lines=50> */
.L_x_19108:
[----:B------:R1:W5:Y:S04]  /*8c60*/  @P0 LDG.E.128 R40, desc[UR6][R166.64] ;  /* 0x00000006a6280981 */ /* 0x000368000c1e1d00 */
[----:B------:R1:W5:Y:S04]  /*8c70*/  @P1 LDG.E.128 R36, desc[UR6][R156.64] ;  /* 0x000000069c241981 */ /* 0x000368000c1e1d00 */
[----:B0-----:R1:W5:Y:S01]  /*8c80*/  LDG.E.128 R140, desc[UR6][R152.64] ;  /* 0x00000006988c7981 */ /* 0x001362000c1e1d00 */
        /* <DEDUP_REMOVED lines=17> */
.L_x_19112:
        /* <DEDUP_REMOVED lines=13> */
.L_x_19114:
[----:B------:R-:W-:Y:S05]  /*8e70*/  BSYNC.RECONVERGENT B1 ;  /* 0x0000000000017941 */ /* 0x000fea0003800200 */
.L_x_19113:
        /* <DEDUP_REMOVED lines=43> */
[----:B------:R-:W-:-:S07]  /*9130*/  LOP3.LUT R182, R11, R182, R169, 0x96, !PT ;  /* 0x000000b60bb67212 */ /* 0x000fce00078e96a9 */
.L_x_19111:
[----:B------:R-:W-:Y:S05]  /*9140*/  BSYNC.RECONVERGENT B0 ;  /* 0x0000000000007941 */ /* 0x000fea0003800200 */
.L_x_19110:
        /* <DEDUP_REMOVED lines=11> */
[----:B-1----:R-:W-:-:S11]  /*9200*/  FSEL R152, R11, RZ, !P2 ;  /* 0x000000ff0b987208 */ /* 0x002fd60005000000 */
        /* <DEDUP_REMOVED lines=10> */
.L_x_19117:
        /* <DEDUP_REMOVED lines=13> */
.L_x_19119:
[----:B------:R-:W-:Y:S05]  /*9380*/  BSYNC.RECONVERGENT B1 ;  /* 0x0000000000017941 */ /* 0x000fea0003800200 */
.L_x_19118:
        /* <DEDUP_REMOVED lines=45> */
.L_x_19116:
[----:B------:R-:W-:Y:S05]  /*9660*/  BSYNC.RECONVERGENT B0 ;  /* 0x0000000000007941 */ /* 0x000fea0003800200 */
.L_x_19115:
        /* <DEDUP_REMOVED lines=25> */
.L_x_19122:
        /* <DEDUP_REMOVED lines=13> */
.L_x_19124:
[----:B------:R-:W-:Y:S05]  /*98d0*/  BSYNC.RECONVERGENT B1 ;  /* 0x0000000000017941 */ /* 0x000fea0003800200 */
.L_x_19123:
        /* <DEDUP_REMOVED lines=45> */
.L_x_19121:
[----:B------:R-:W-:Y:S05]  /*9bb0*/  BSYNC.RECONVERGENT B0 ;  /* 0x0000000000007941 */ /* 0x000fea0003800200 */
.L_x_19120:
        /* <DEDUP_REMOVED lines=22> */
.L_x_19127:
        /* <DEDUP_REMOVED lines=13> */
.L_x_19129:
[----:B------:R-:W-:Y:S05]  /*9df0*/  BSYNC.RECONVERGENT B1 ;  /* 0x0000000000017941 */ /* 0x000fea0003800200 */
.L_x_19128:
        /* <DEDUP_REMOVED lines=45> */
.L_x_19126:
[----:B------:R-:W-:Y:S05]  /*a0d0*/  BSYNC.RECONVERGENT B0 ;  /* 0x0000000000007941 */ /* 0x000fea0003800200 */
.L_x_19125:
        /* <DEDUP_REMOVED lines=25> */
.L_x_19132:
        /* <DEDUP_REMOVED lines=13> */
.L_x_19134:
[----:B------:R-:W-:Y:S05]  /*a340*/  BSYNC.RECONVERGENT B1 ;  /* 0x0000000000017941 */ /* 0x000fea0003800200 */
.L_x_19133:
        /* <DEDUP_REMOVED lines=45> */
.L_x_19131:
[----:B------:R-:W-:Y:S05]  /*a620*/  BSYNC.RECONVERGENT B0 ;  /* 0x0000000000007941 */ /* 0x000fea0003800200 */
.L_x_19130:
        /* <DEDUP_REMOVED lines=22> */
.L_x_19137:
        /* <DEDUP_REMOVED lines=13> */
.L_x_19139:
[----:B------:R-:W-:Y:S05]  /*a860*/  BSYNC.RECONVERGENT B1 ;  /* 0x0000000000017941 */ /* 0x000fea0003800200 */
.L_x_19138:
        /* <DEDUP_REMOVED lines=45> */
.L_x_19136:
[----:B------:R-:W-:Y:S05]  /*ab40*/  BSYNC.RECONVERGENT B0 ;  /* 0x0000000000007941 */ /* 0x000fea0003800200 */
.L_x_19135:
        /* <DEDUP_REMOVED lines=13> */
[----:B------:R-:W-:Y:S02]  /*ac20*/  SEL R12, RZ, 0x1, P2 ;  /* 0x00000001ff0c7807 */ /* 0x000fe40001000000 */
[----:B------:R-:W-:Y:S02]  /*ac30*/  MOV R13, R202 ;  /* 0x000000ca000d7202 */ /* 0x000fe40000000f00 */
        /* <DEDUP_REMOVED lines=10> */
.L_x_19142:
        /* <DEDUP_REMOVED lines=13> */
.L_x_19144:
[----:B------:R-:W-:Y:S05]  /*adb0*/  BSYNC.RECONVERGENT B1 ;  /* 0x0000000000017941 */ /* 0x000fea0003800200 */
.L_x_19143:
        /* <DEDUP_REMOVED lines=45> */
.L_x_19141:
[----:B------:R-:W-:Y:S05]  /*b090*/  BSYNC.RECONVERGENT B0 ;  /* 0x0000000000007941 */ /* 0x000fea0003800200 */
.L_x_19140:
        /* <DEDUP_REMOVED lines=22> */
.L_x_19147:
        /* <DEDUP_REMOVED lines=13> */
.L_x_19149:
[----:B------:R-:W-:Y:S05]  /*b2d0*/  BSYNC.RECONVERGENT B1 ;  /* 0x0000000000017941 */ /* 0x000fea0003800200 */
.L_x_19148:
        /* <DEDUP_REMOVED lines=45> */
.L_x_19146:
[----:B------:R-:W-:Y:S05]  /*b5b0*/  BSYNC.RECONVERGENT B0 ;  /* 0x0000000000007941 */ /* 0x000fea0003800200 */
.L_x_19145:
[----:B------:R-:W-:Y:S01]  /*b5c0*/  I2FP.F32.U32 R14, R13 ;  /* 0x0000000d000e7245 */ /* 0x000fe20000201000 */
[----:B------:R-:W-:Y:S01]  /*b5d0*/  HADD2.F32 R13, -RZ, R41.H1_H1 ;  /* 0x30000029ff0d7230 */ /* 0x000fe20000004100 */
[----:B------:R-:W-:Y:S01]  /*b5e0*/  BSSY.RECONVERGENT B0, `(.L_x_19150) ;  /* 0x0000052000007945 */ /* 0x000fe20003800200 */
[----:B------:R-:W-:Y:S01]  /*b5f0*/  IMAD.MOV.U32 R157, RZ, RZ, 0x2 ;  /* 0x00000002ff9d7424 */ /* 0x000fe200078e00ff */
[----:B------:R-:W-:Y:S01]  /*b600*/  MOV R15, R202 ;  /* 0x000000ca000f7202 */ /* 0x000fe20000000f00 */
[----:B------:R-:W-:Y:S01]  /*b610*/  FFMA.FTZ R14, R14, R33, 1.1641532182693481445e-10 ;  /* 0x2f0000000e0e7423 */ /* 0x000fe20000010021 */
[----:B------:R-:W-:-:S04]  /*b620*/  FMUL.FTZ R13, R13, R34 ;  /* 0x000000220d0d7220 */ /* 0x000fc80000410000 */
[----:B------:R-:W-:-:S04]  /*b630*/  FSETP.GTU.FTZ.AND P2, PT, R14, R35, PT ;  /* 0x000000230e00720b */ /* 0x000fc80003f5c000 */
[----:B------:R-:W-:Y:S01]  /*b640*/  FSEL R14, R13, RZ, !P2 ;  /* 0x000000ff0d0e7208 */ /* 0x000fe20005000000 */
[----:B------:R-:W-:-:S04]  /*b650*/  @P1 HADD2.F32 R13, -RZ, R37.H1_H1 ;  /* 0x30000025ff0d1230 */ /* 0x000fc80000004100 */
[----:B------:R-:W-:-:S04]  /*b660*/  FADD.FTZ R14, R141, R14 ;  /* 0x0000000e8d0e7221 */ /* 0x000fc80000010000 */
[--C-:B------:R-:W-:Y:S01]  /*b670*/  @P1 FADD.FTZ R156, R13, R14.reuse ;  /* 0x0000000e0d9c1221 */ /* 0x100fe20000010000 */
[----:B------:R-:W-:Y:S01]  /*b680*/  SEL R13, RZ, 0x1, P2 ;  /* 0x00000001ff0d7807 */ /* 0x000fe20001000000 */
[----:B------:R-:W-:Y:S01]  /*b690*/  @!P1 IMAD.MOV.U32 R156, RZ, RZ, R14 ;  /* 0x000000ffff9c9224 */ /* 0x000fe200078e000e */
[----:B------:R-:W-:-:S04]  /*b6a0*/  ISETP.NE.AND P2, PT, R16, 0x1, PT ;  /* 0x000000011000780c */ /* 0x000fc80003f45270 */
        /* <DEDUP_REMOVED lines=10> */
.L_x_19152:
        /* <DEDUP_REMOVED lines=13> */
.L_x_19154:
[----:B------:R-:W-:Y:S05]  /*b820*/  BSYNC.RECONVERGENT B1 ;  /* 0x0000000000017941 */ /* 0x000fea0003800200 */
.L_x_19153:
        /* <DEDUP_REMOVED lines=45> */
.L_x_19151:
[----:B------:R-:W-:Y:S05]  /*bb00*/  BSYNC.RECONVERGENT B0 ;  /* 0x0000000000007941 */ /* 0x000fea0003800200 */
.L_x_19150:
        /* <DEDUP_REMOVED lines=20> */
.L_x_19157:
        /* <DEDUP_REMOVED lines=13> */
.L_x_19159:
[----:B------:R-:W-:Y:S05]  /*bd20*/  BSYNC.RECONVERGENT B1 ;  /* 0x0000000000017941 */ /* 0x000fea0003800200 */
.L_x_19158:
        /* <DEDUP_REMOVED lines=45> */
.L_x_19156:
[----:B------:R-:W-:Y:S05]  /*c000*/  BSYNC.RECONVERGENT B0 ;  /* 0x0000000000007941 */ /* 0x000fea0003800200 */
.L_x_19155:
        /* <DEDUP_REMOVED lines=13> */
[----:B------:R-:W-:Y:S01]  /*c0e0*/  MOV R15, R202 ;  /* 0x000000ca000f7202 */ /* 0x000fe20000000f00 */
        /* <DEDUP_REMOVED lines=11> */
.L_x_19162:
        /* <DEDUP_REMOVED lines=13> */
.L_x_19164:
[----:B------:R-:W-:Y:S05]  /*c270*/  BSYNC.RECONVERGENT B1 ;  /* 0x0000000000017941 */ /* 0x000fea0003800200 */
.L_x_19163:
        /* <DEDUP_REMOVED lines=45> */
.L_x_19161:
[----:B------:R-:W-:Y:S05]  /*c550*/  BSYNC.RECONVERGENT B0 ;  /* 0x0000000000007941 */ /* 0x000fea0003800200 */
.L_x_19160:
        /* <DEDUP_REMOVED lines=20> */
.L_x_19167:
        /* <DEDUP_REMOVED lines=13> */
.L_x_19169:
[----:B------:R-:W-:Y:S05]  /*c770*/  BSYNC.RECONVERGENT B1 ;  /* 0x0000000000017941 */ /* 0x000fea0003800200 */
.L_x_19168:
        /* <DEDUP_REMOVED lines=45> */
.L_x_19166:
[----:B------:R-:W-:Y:S05]  /*ca50*/  BSYNC.RECONVERGENT B0 ;  /* 0x0000000000007941 */ /* 0x000fea0003800200 */
.L_x_19165:
        /* <DEDUP_REMOVED lines=25> */
.L_x_19172:
        /* <DEDUP_REMOVED lines=13> */
.L_x_19174:
[----:B------:R-:W-:Y:S05]  /*ccc0*/  BSYNC.RECONVERGENT B1 ;  /* 0x0000000000017941 */ /* 0x000fea0003800200 */
.L_x_19173:
        /* <DEDUP_REMOVED lines=45> */
.L_x_19171:
[----:B------:R-:W-:Y:S05]  /*cfa0*/  BSYNC.RECONVERGENT B0 ;  /* 0x0000000000007941 */ /* 0x000fea0003800200 */
.L_x_19170:
        /* <DEDUP_REMOVED lines=20> */
.L_x_19177:
        /* <DEDUP_REMOVED lines=13> */
.L_x_19179:
[----:B------:R-:W-:Y:S05]  /*d1c0*/  BSYNC.RECONVERGENT B1 ;  /* 0x0000000000017941 */ /* 0x000fea0003800200 */
.L_x_19178:
        /* <DEDUP_REMOVED lines=45> */
.L_x_19176:
[----:B------:R-:W-:Y:S05]  /*d4a0*/  BSYNC.RECONVERGENT B0 ;  /* 0x0000000000007941 */ /* 0x000fea0003800200 */
.L_x_19175:
        /* <DEDUP_REMOVED lines=25> */
.L_x_19182:
        /* <DEDUP_REMOVED lines=13> */
.L_x_19184:
[----:B------:R-:W-:Y:S05]  /*d710*/  BSYNC.RECONVERGENT B1 ;  /* 0x0000000000017941 */ /* 0x000fea0003800200 */
.L_x_19183:
        /* <DEDUP_REMOVED lines=45> */
.L_x_19181:
[----:B------:R-:W-:Y:S05]  /*d9f0*/  BSYNC.RECONVERGENT B0 ;  /* 0x0000000000007941 */ /* 0x000fea0003800200 */
.L_x_19180:
        /* <DEDUP_REMOVED lines=20> */
.L_x_19187:
        /* <DEDUP_REMOVED lines=15> */
.L_x_19189:
[----:B------:R-:W-:Y:S05]  /*dc30*/  BSYNC.RECONVERGENT B1 ;  /* 0x0000000000017941 */ /* 0x000fea0003800200 */
.L_x_19188:
        /* <DEDUP_REMOVED lines=45> */
.L_x_19186:
[----:B------:R-:W-:Y:S05]  /*df10*/  BSYNC.RECONVERGENT B0 ;  /* 0x0000000000007941 */ /* 0x000fea0003800200 */
.L_x_19185:
        /* <DEDUP_REMOVED lines=18> */
.L_x_19109:
        /* <DEDUP_REMOVED lines=16> */
.L_x_19193:
        /* <DEDUP_REMOVED lines=13> */
.L_x_19195:
[----:B------:R-:W-:Y:S05]  /*e210*/  BSYNC.RECONVERGENT B1 ;  /* 0x0000000000017941 */ /* 0x000fea0003800200 */
.L_x_19194:
        /* <DEDUP_REMOVED lines=43> */
[----:B------:R-:W-:-:S07]  /*e4d0*/  LOP3.LUT R182, R153, R182, R169, 0x96, !PT ;  /* 0x000000b699b67212 */ /* 0x000fce00078e96a9 */
.L_x_19192:
[----:B------:R-:W-:Y:S05]  /*e4e0*/  BSYNC.RECONVERGENT B0 ;  /* 0x0000000000007941 */ /* 0x000fea0003800200 */
.L_x_19191:
        /* <DEDUP_REMOVED lines=25> */
.L_x_19198:
        /* <DEDUP_REMOVED lines=13> */
.L_x_19200:
[----:B------:R-:W-:Y:S05]  /*e750*/  BSYNC.RECONVERGENT B1 ;  /* 0x0000000000017941 */ /* 0x000fea0003800200 */
.L_x_19199:
        /* <DEDUP_REMOVED lines=45> */
.L_x_19197:
[----:B------:R-:W-:Y:S05]  /*ea30*/  BSYNC.RECONVERGENT B0 ;  /* 0x0000000000007941 */ /* 0x000fea0003800200 */
.L_x_19196:
        /* <DEDUP_REMOVED lines=25> */
.L_x_19203:
        /* <DEDUP_REMOVED lines=13> */
.L_x_19205:
[----:B------:R-:W-:Y:S05]  /*eca0*/  BSYNC.RECONVERGENT B1 ;  /* 0x0000000000017941 */ /* 0x000fea0003800200 */
.L_x_19204:
        /* <DEDUP_REMOVED lines=45> */
.L_x_19202:
[----:B------:R-:W-:Y:S05]  /*ef80*/  BSYNC.RECONVERGENT B0 ;  /* 0x0000000000007941 */ /* 0x000fea0003800200 */
.L_x_19201:
        /* <DEDUP_REMOVED lines=25> */
.L_x_19208:
        /* <DEDUP_REMOVED lines=13> */
.L_x_19210:
[----:B------:R-:W-:Y:S05]  /*f1f0*/  BSYNC.RECONVERGENT B1 ;  /* 0x0000000000017941 */ /* 0x000fea0003800200 */
.L_x_19209:
        /* <DEDUP_REMOVED lines=45> */
.L_x_19207:
[----:B------:R-:W-:Y:S05]  /*f4d0*/  BSYNC.RECONVERGENT B0 ;  /* 0x0000000000007941 */ /* 0x000fea0003800200 */
.L_x_19206:
        /* <DEDUP_REMOVED lines=25> */
.L_x_19213:
        /* <DEDUP_REMOVED lines=13> */
.L_x_19215:
[----:B------:R-:W-:Y:S05]  /*f740*/  BSYNC.RECONVERGENT B1 ;  /* 0x0000000000017941 */ /* 0x000fea0003800200 */
.L_x_19214:
        /* <DEDUP_REMOVED lines=45> */
.L_x_19212:
[----:B------:R-:W-:Y:S05]  /*fa20*/  BSYNC.RECONVERGENT B0 ;  /* 0x0000000000007941 */ /* 0x000fea0003800200 */
.L_x_19211:
        /* <DEDUP_REMOVED lines=23> */
.L_x_19218:
        /* <DEDUP_REMOVED lines=13> */
.L_x_19220:
[----:B------:R-:W-:Y:S05]  /*fc70*/  BSYNC.RECONVERGENT B1 ;  /* 0x0000000000017941 */ /* 0x000fea0003800200 */
.L_x_19219:
        /* <DEDUP_REMOVED lines=45> */
.L_x_19217:
[----:B------:R-:W-:Y:S05]  /*ff50*/  BSYNC.RECONVERGENT B0 ;  /* 0x0000000000007941 */ /* 0x000fea0003800200 */
.L_x_19216:
        /* <DEDUP_REMOVED lines=23> */
.L_x_19223:
        /* <DEDUP_REMOVED lines=13> */
.L_x_19225:
[----:B------:R-:W-:Y:S05]  /*101a0*/  BSYNC.RECONVERGENT B1 ;  /* 0x0000000000017941 */ /* 0x000fea0003800200 */
.L_x_19224:
        /* <DEDUP_REMOVED lines=45> */
.L_x_19222:
[----:B------:R-:W-:Y:S05]  /*10480*/  BSYNC.RECONVERGENT B0 ;  /* 0x0000000000007941 */ /* 0x000fea0003800200 */
.L_x_19221:
        /* <DEDUP_REMOVED lines=23> */
.L_x_19228:
        /* <DEDUP_REMOVED lines=13> */
.L_x_19230:
[----:B------:R-:W-:Y:S05]  /*106d0*/  BSYNC.RECONVERGENT B1 ;  /* 0x0000000000017941 */ /* 0x000fea0003800200 */
.L_x_19229:
        /* <DEDUP_REMOVED lines=45> */
.L_x_19227:
[----:B------:R-:W-:Y:S05]  /*109b0*/  BSYNC.RECONVERGENT B0 ;  /* 0x0000000000007941 */ /* 0x000fea0003800200 */
.L_x_19226:
        /* <DEDUP_REMOVED lines=14> */
.L_x_19190:
        /* <DEDUP_REMOVED lines=47> */
.L_x_19231:
        /* <DEDUP_REMOVED lines=20> */
.L_x_19235:
        /* <DEDUP_REMOVED lines=13> */
.L_x_19237:
[----:B------:R-:W-:Y:S05]  /*10fa0*/  BSYNC.RECONVERGENT B1 ;  /* 0x0000000000017941 */ /* 0x000fea0003800200 */
.L_x_19236:
        /* <DEDUP_REMOVED lines=44> */
.L_x_19234:
[----:B------:R-:W-:Y:S05]  /*11270*/  BSYNC.RECONVERGENT B0 ;  /* 0x0000000000007941 */ /* 0x000fea0003800200 */
.L_x_19233:
        /* <DEDUP_REMOVED lines=22> */
.L_x_19240:
        /* <DEDUP_REMOVED lines=13> */
.L_x_19242:
[----:B------:R-:W-:Y:S05]  /*114b0*/  BSYNC.RECONVERGENT B1 ;  /* 0x0000000000017941 */ /* 0x000fea0003800200 */
.L_x_19241:
        /* <DEDUP_REMOVED lines=45> */
.L_x_19239:
[----:B------:R-:W-:Y:S05]  /*11790*/  BSYNC.RECONVERGENT B0 ;  /* 0x0000000000007941 */ /* 0x000fea0003800200 */
.L_x_19238:
        /* <DEDUP_REMOVED lines=25> */
.L_x_19245:
        /* <DEDUP_REMOVED lines=13> */
.L_x_19247:
[----:B------:R-:W-:Y:S05]  /*11a00*/  BSYNC.RECONVERGENT B1 ;  /* 0x0000000000017941 */ /* 0x000fea0003800200 */
.L_x_19246:
        /* <DEDUP_REMOVED lines=45> */
.L_x_19244:
[----:B------:R-:W-:Y:S05]  /*11ce0*/  BSYNC.RECONVERGENT B0 ;  /* 0x0000000000007941 */ /* 0x000fea0003800200 */
.L_x_19243:
        /* <DEDUP_REMOVED lines=22> */
.L_x_19250:
        /* <DEDUP_REMOVED lines=13> */
.L_x_19252:
[----:B------:R-:W-:Y:S05]  /*11f20*/  BSYNC.RECONVERGENT B1 ;  /* 0x0000000000017941 */ /* 0x000fea0003800200 */
.L_x_19251:
[----:B------:R-:W-:Y:S01]  /*11f30*/  IMAD.WIDE.U32 R14, R0, -0x326172a9, RZ ;  /* 0xcd9e8d57000e7825 */ /* 0x000fe200078e00ff */
[----:B-1----:R-:W-:-:S04]  /*11f40*/  LOP3.LUT R170, R6, R13, R159, 0x96, !PT ;  /* 0x0000000d06aa7212 */ /* 0x002fc800078e969f */
        /* <DEDUP_REMOVED lines=43> */
.L_x_19249:
[----:B------:R-:W-:Y:S05]  /*12200*/  BSYNC.RECONVERGENT B0 ;  /* 0x0000000000007941 */ /* 0x000fea0003800200 */
.L_x_19248:
        /* <DEDUP_REMOVED lines=12> */
[----:B-1----:R-:W-:Y:S01]  /*122d0*/  @P1 FADD.FTZ R171, R14, R11 ;  /* 0x0000000b0eab1221 */ /* 0x002fe20000010000 */
        /* <DEDUP_REMOVED lines=12> */
.L_x_19255:
        /* <DEDUP_REMOVED lines=13> */
.L_x_19257:
[----:B------:R-:W-:Y:S05]  /*12470*/  BSYNC.RECONVERGENT B1 ;  /* 0x0000000000017941 */ /* 0x000fea0003800200 */
.L_x_19256:
        /* <DEDUP_REMOVED lines=45> */
.L_x_19254:
[----:B------:R-:W-:Y:S05]  /*12750*/  BSYNC.RECONVERGENT B0 ;  /* 0x0000000000007941 */ /* 0x000fea0003800200 */
.L_x_19253:
        /* <DEDUP_REMOVED lines=22> */
.L_x_19260:
        /* <DEDUP_REMOVED lines=13> */
.L_x_19262:
[----:B------:R-:W-:Y:S05]  /*12990*/  BSYNC.RECONVERGENT B1 ;  /* 0x0000000000017941 */ /* 0x000fea0003800200 */
.L_x_19261:
        /* <DEDUP_REMOVED lines=45> */
.L_x_19259:
[----:B------:R-:W-:Y:S05]  /*12c70*/  BSYNC.RECONVERGENT B0 ;  /* 0x0000000000007941 */ /* 0x000fea0003800200 */
.L_x_19258:
        /* <DEDUP_REMOVED lines=25> */
.L_x_19265:
        /* <DEDUP_REMOVED lines=13> */
.L_x_19267:
[----:B------:R-:W-:Y:S05]  /*12ee0*/  BSYNC.RECONVERGENT B1 ;  /* 0x0000000000017941 */ /* 0x000fea0003800200 */
.L_x_19266:
        /* <DEDUP_REMOVED lines=45> */
.L_x_19264:
[----:B------:R-:W-:Y:S05]  /*131c0*/  BSYNC.RECONVERGENT B0 ;  /* 0x0000000000007941 */ /* 0x000fea0003800200 */
.L_x_19263:
        /* <DEDUP_REMOVED lines=22> */
.L_x_19270:
        /* <DEDUP_REMOVED lines=13> */
.L_x_19272:
[----:B------:R-:W-:Y:S05]  /*13400*/  BSYNC.RECONVERGENT B1 ;  /* 0x0000000000017941 */ /* 0x000fea0003800200 */
.L_x_19271:
        /* <DEDUP_REMOVED lines=45> */
.L_x_19269:
[----:B------:R-:W-:Y:S05]  /*136e0*/  BSYNC.RECONVERGENT B0 ;  /* 0x0000000000007941 */ /* 0x000fea0003800200 */
.L_x_19268:
[----:B------:R-:W-:Y:S01]  /*136f0*/  I2FP.F32.U32 R14, R13 ;  /* 0x0000000d000e7245 */ /* 0x000fe20000201000 */
[----:B------:R-:W-:Y:S01]  /*13700*/  HADD2.F32 R13, -RZ, R41.H1_H1 ;  /* 0x30000029ff0d7230 */ /* 0x000fe20000004100 */
[----:B------:R-:W-:Y:S01]  /*13710*/  BSSY.RECONVERGENT B0, `(.L_x_19273) ;  /* 0x0000052000007945 */ /* 0x000fe20003800200 */
[----:B------:R-:W-:Y:S02]  /*13720*/  @P1 HADD2.F32 R173, -RZ, R37.H1_H1 ;  /* 0x30000025ffad1230 */ /* 0x000fe40000004100 */
        /* <DEDUP_REMOVED lines=21> */
.L_x_19275:
        /* <DEDUP_REMOVED lines=13> */
.L_x_19277:
[----:B------:R-:W-:Y:S05]  /*13950*/  BSYNC.RECONVERGENT B1 ;  /* 0x0000000000017941 */ /* 0x000fea0003800200 */
.L_x_19276:
        /* <DEDUP_REMOVED lines=45> */
.L_x_19274:
[----:B------:R-:W-:Y:S05]  /*13c30*/  BSYNC.RECONVERGENT B0 ;  /* 0x0000000000007941 */ /* 0x000fea0003800200 */
.L_x_19273:
        /* <DEDUP_REMOVED lines=20> */
.L_x_19280:
        /* <DEDUP_REMOVED lines=13> */
.L_x_19282:
[----:B------:R-:W-:Y:S05]  /*13e50*/  BSYNC.RECONVERGENT B1 ;  /* 0x0000000000017941 */ /* 0x000fea0003800200 */
.L_x_19281:
        /* <DEDUP_REMOVED lines=45> */
.L_x_19279:
[----:B------:R-:W-:Y:S05]  /*14130*/  BSYNC.RECONVERGENT B0 ;  /* 0x0000000000007941 */ /* 0x000fea0003800200 */
.L_x_19278:
        /* <DEDUP_REMOVED lines=25> */
.L_x_19285:
        /* <DEDUP_REMOVED lines=13> */
.L_x_19287:
[----:B------:R-:W-:Y:S05]  /*143a0*/  BSYNC.RECONVERGENT B1 ;  /* 0x0000000000017941 */ /* 0x000fea0003800200 */
.L_x_19286:
        /* <DEDUP_REMOVED lines=45> */
.L_x_19284:
[----:B------:R-:W-:Y:S05]  /*14680*/  BSYNC.RECONVERGENT B0 ;  /* 0x0000000000007941 */ /* 0x000fea0003800200 */
.L_x_19283:
        /* <DEDUP_REMOVED lines=20> */
.L_x_19290:
        /* <DEDUP_REMOVED lines=13> */
.L_x_19292:
[----:B------:R-:W-:Y:S05]  /*148a0*/  BSYNC.RECONVERGENT B1 ;  /* 0x0000000000017941 */ /* 0x000fea0003800200 */
.L_x_19291:
        /* <DEDUP_REMOVED lines=45> */
.L_x_19289:
[----:B------:R-:W-:Y:S05]  /*14b80*/  BSYNC.RECONVERGENT B0 ;  /* 0x0000000000007941 */ /* 0x000fea0003800200 */
.L_x_19288:
        /* <DEDUP_REMOVED lines=25> */
.L_x_19295:
        /* <DEDUP_REMOVED lines=13> */
.L_x_19297:
[----:B------:R-:W-:Y:S05]  /*14df0*/  BSYNC.RECONVERGENT B1 ;  /* 0x0000000000017941 */ /* 0x000fea0003800200 */
.L_x_19296:
        /* <DEDUP_REMOVED lines=45> */
.L_x_19294:
[----:B------:R-:W-:Y:S05]  /*150d0*/  BSYNC.RECONVERGENT B0 ;  /* 0x0000000000007941 */ /* 0x000fea0003800200 */
.L_x_19293:
        /* <DEDUP_REMOVED lines=20> */
.L_x_19300:
        /* <DEDUP_REMOVED lines=13> */
.L_x_19302:
[----:B------:R-:W-:Y:S05]  /*152f0*/  BSYNC.RECONVERGENT B1 ;  /* 0x0000000000017941 */ /* 0x000fea0003800200 */
.L_x_19301:
        /* <DEDUP_REMOVED lines=45> */
.L_x_19299:
[----:B------:R-:W-:Y:S05]  /*155d0*/  BSYNC.RECONVERGENT B0 ;  /* 0x0000000000007941 */ /* 0x000fea0003800200 */
.L_x_19298:
        /* <DEDUP_REMOVED lines=25> */
.L_x_19305:
        /* <DEDUP_REMOVED lines=13> */
.L_x_19307:
[----:B------:R-:W-:Y:S05]  /*15840*/  BSYNC.RECONVERGENT B1 ;  /* 0x0000000000017941 */ /* 0x000fea0003800200 */
.L_x_19306:
        /* <DEDUP_REMOVED lines=44> */
[----:B------:R-:W-:-:S07]  /*15b10*/  MOV R192, R180 ;  /* 0x000000b400c07202 */ /* 0x000fce0000000f00 */
.L_x_19304:
[----:B------:R-:W-:Y:S05]  /*15b20*/  BSYNC.RECONVERGENT B0 ;  /* 0x0000000000007941 */ /* 0x000fea0003800200 */
.L_x_19303:
        /* <DEDUP_REMOVED lines=20> */
.L_x_19310:
        /* <DEDUP_REMOVED lines=15> */
.L_x_19312:
[----:B------:R-:W-:Y:S05]  /*15d60*/  BSYNC.RECONVERGENT B1 ;  /* 0x0000000000017941 */ /* 0x000fea0003800200 */
.L_x_19311:
        /* <DEDUP_REMOVED lines=45> */
.L_x_19309:
[----:B------:R-:W-:Y:S05]  /*16040*/  BSYNC.RECONVERGENT B0 ;  /* 0x0000000000007941 */ /* 0x000fea0003800200 */
.L_x_19308:
        /* <DEDUP_REMOVED lines=12> */
[----:B------:R-:W-:Y:S01]  /*16110*/  @P1 FADD.FTZ R176, R183, R142 ;  /* 0x0000008eb7b01221 */ /* 0x000fe20000010000 */
[----:B------:R-:W-:Y:S02]  /*16120*/  @!P1 MOV R176, R142 ;  /* 0x0000008e00b09202 */ /* 0x000fe40000000f00 */
[----:B------:R-:W-:Y:S02]  /*16130*/  PRMT R142, R179, 0x5410, R188 ;  /* 0x00005410b38e7816 */ /* 0x000fe400000000bc */
[----:B------:R-:W-:-:S04]  /*16140*/  F2FP.F16.F32.PACK_AB R180, RZ, R176 ;  /* 0x000000b0ffb4723e */ /* 0x000fc800000000ff */
[----:B------:R-:W-:Y:S01]  /*16150*/  PRMT R143, R178, 0x5410, R180 ;  /* 0x00005410b28f7816 */ /* 0x000fe200000000b4 */
[----:B------:R-:W-:Y:S06]  /*16160*/  BRA `(.L_x_19313) ;  /* 0x0000002800987947 */ /* 0x000fec0003800000 */
.L_x_19232:
        /* <DEDUP_REMOVED lines=16> */
.L_x_19316:
        /* <DEDUP_REMOVED lines=13> */
.L_x_19318:
[----:B------:R-:W-:Y:S05]  /*16340*/  BSYNC.RECONVERGENT B1 ;  /* 0x0000000000017941 */ /* 0x000fea0003800200 */
.L_x_19317:
        /* <DEDUP_REMOVED lines=44> */
.L_x_19315:
[----:B------:R-:W-:Y:S05]  /*16610*/  BSYNC.RECONVERGENT B0 ;  /* 0x0000000000007941 */ /* 0x000fea0003800200 */
.L_x_19314:
[----:B------:R-:W-:Y:S01]  /*16620*/  I2FP.F32.U32 R168, R170 ;  /* 0x000000aa00a87245 */ /* 0x000fe20000201000 */
[----:B-----5:R-:W-:Y:S01]  /*16630*/  HADD2.F32 R171, -RZ, R140.H0_H0 ;  /* 0x2000008cffab7230 */ /* 0x020fe20000004100 */
[----:B------:R-:W-:Y:S01]  /*16640*/  ISETP.NE.AND P3, PT, R172, 0x1, PT ;  /* 0x00000001ac00780c */ /* 0x000fe20003f65270 */
[----:B------:R-:W-:Y:S01]  /*16650*/  @P1 HADD2.F32 R173, -RZ, R36.H0_H0 ;  /* 0x20000024ffad1230 */ /* 0x000fe20000004100 */
[----:B------:R-:W-:Y:S01]  /*16660*/  LOP3.LUT R9, R9, 0xffffffef, RZ, 0xc0, !PT ;  /* 0xffffffef09097812 */ /* 0x000fe200078ec0ff */
[----:B------:R-:W-:Y:S01]  /*16670*/  FFMA.FTZ R168, R168, R33, 1.1641532182693481445e-10 ;  /* 0x2f000000a8a87423 */ /* 0x000fe20000010021 */
[----:B------:R-:W-:Y:S01]  /*16680*/  FMUL.FTZ R171, R171, R34 ;  /* 0x00000022abab7220 */ /* 0x000fe20000410000 */
[----:B------:R-:W-:Y:S03]  /*16690*/  BSSY.RECONVERGENT B0, `(.L_x_19319) ;  /* 0x000004d000007945 */ /* 0x000fe60003800200 */
[----:B------:R-:W-:-:S04]  /*166a0*/  FSETP.GTU.FTZ.AND P2, PT, R168, R35, PT ;  /* 0x00000023a800720b */ /* 0x000fc80003f5c000 */
[----:B------:R-:W-:Y:S01]  /*166b0*/  FSEL R168, R171, RZ, !P2 ;  /* 0x000000ffaba87208 */ /* 0x000fe20005000000 */
[----:B------:R-:W-:Y:S01]  /*166c0*/  IMAD.MOV.U32 R171, RZ, RZ, R202 ;  /* 0x000000ffffab7224 */ /* 0x000fe200078e00ca */
        /* <DEDUP_REMOVED lines=14> */
.L_x_19321:
        /* <DEDUP_REMOVED lines=13> */
.L_x_19323:
[----:B------:R-:W-:Y:S05]  /*16880*/  BSYNC.RECONVERGENT B1 ;  /* 0x0000000000017941 */ /* 0x000fea0003800200 */
.L_x_19322:
        /* <DEDUP_REMOVED lines=45> */
.L_x_19320:
[----:B------:R-:W-:Y:S05]  /*16b60*/  BSYNC.RECONVERGENT B0 ;  /* 0x0000000000007941 */ /* 0x000fea0003800200 */
.L_x_19319:
        /* <DEDUP_REMOVED lines=25> */
.L_x_19326:
        /* <DEDUP_REMOVED lines=13> */
.L_x_19328:
[----:B------:R-:W-:Y:S05]  /*16dd0*/  BSYNC.RECONVERGENT B1 ;  /* 0x0000000000017941 */ /* 0x000fea0003800200 */
.L_x_19327:
        /* <DEDUP_REMOVED lines=45> */
.L_x_19325:
[----:B------:R-:W-:Y:S05]  /*170b0*/  BSYNC.RECONVERGENT B0 ;  /* 0x0000000000007941 */ /* 0x000fea0003800200 */
.L_x_19324:
        /* <DEDUP_REMOVED lines=25> */
.L_x_19331:
        /* <DEDUP_REMOVED lines=13> */
.L_x_19333:
[----:B------:R-:W-:Y:S05]  /*17320*/  BSYNC.RECONVERGENT B1 ;  /* 0x0000000000017941 */ /* 0x000fea0003800200 */
.L_x_19332:
        /* <DEDUP_REMOVED lines=45> */
.L_x_19330:
[----:B------:R-:W-:Y:S05]  /*17600*/  BSYNC.RECONVERGENT B0 ;  /* 0x0000000000007941 */ /* 0x000fea0003800200 */
.L_x_19329:
        /* <DEDUP_REMOVED lines=25> */
.L_x_19336:
        /* <DEDUP_REMOVED lines=13> */
.L_x_19338:
[----:B------:R-:W-:Y:S05]  /*17870*/  BSYNC.RECONVERGENT B1 ;  /* 0x0000000000017941 */ /* 0x000fea0003800200 */
.L_x_19337:
        /* <DEDUP_REMOVED lines=45> */
.L_x_19335:
[----:B------:R-:W-:Y:S05]  /*17b50*/  BSYNC.RECONVERGENT B0 ;  /* 0x0000000000007941 */ /* 0x000fea0003800200 */
.L_x_19334:
        /* <DEDUP_REMOVED lines=23> */
.L_x_19341:
        /* <DEDUP_REMOVED lines=13> */
.L_x_19343:
[----:B------:R-:W-:Y:S05]  /*17da0*/  BSYNC.RECONVERGENT B1 ;  /* 0x0000000000017941 */ /* 0x000fea0003800200 */
.L_x_19342:
        /* <DEDUP_REMOVED lines=45> */
.L_x_19340:
[----:B------:R-:W-:Y:S05]  /*18080*/  BSYNC.RECONVERGENT B0 ;  /* 0x0000000000007941 */ /* 0x000fea0003800200 */
.L_x_19339:
        /* <DEDUP_REMOVED lines=23> */
.L_x_19346:
        /* <DEDUP_REMOVED lines=13> */
.L_x_19348:
[----:B------:R-:W-:Y:S05]  /*182d0*/  BSYNC.RECONVERGENT B1 ;  /* 0x0000000000017941 */ /* 0x000fea0003800200 */
.L_x_19347:
        /* <DEDUP_REMOVED lines=43> */
[----:B------:R-:W-:Y:S01]  /*18590*/  IMAD.MOV.U32 R192, RZ, RZ, R180 ;  /* 0x000000ffffc07224 */ /* 0x000fe200078e00b4 */
[----:B------:R-:W-:-:S07]  /*185a0*/  LOP3.LUT R182, R183, R182, R181, 0x96, !PT ;  /* 0x000000b6b7b67212 */ /* 0x000fce00078e96b5 */
.L_x_19345:
[----:B------:R-:W-:Y:S05]  /*185b0*/  BSYNC.RECONVERGENT B0 ;  /* 0x0000000000007941 */ /* 0x000fea0003800200 */
.L_x_19344:
        /* <DEDUP_REMOVED lines=23> */
.L_x_19351:
        /* <DEDUP_REMOVED lines=13> */
.L_x_19353:
[----:B------:R-:W-:Y:S05]  /*18800*/  BSYNC.RECONVERGENT B1 ;  /* 0x0000000000017941 */ /* 0x000fea0003800200 */
.L_x_19352:
        /* <DEDUP_REMOVED lines=45> */
.L_x_19350:
[----:B------:R-:W-:Y:S05]  /*18ae0*/  BSYNC.RECONVERGENT B0 ;  /* 0x0000000000007941 */ /* 0x000fea0003800200 */
.L_x_19349:
        /* <DEDUP_REMOVED lines=14> */
.L_x_19313:
        /* <DEDUP_REMOVED lines=47> */
.L_x_19354:
        /* <DEDUP_REMOVED lines=20> */
.L_x_19358:
        /* <DEDUP_REMOVED lines=13> */
.L_x_19360:
[----:B------:R-:W-:Y:S05]  /*190d0*/  BSYNC.RECONVERGENT B1 ;  /* 0x0000000000017941 */ /* 0x000fea0003800200 */
.L_x_19359:
        /* <DEDUP_REMOVED lines=44> */
.L_x_19357:
[----:B------:R-:W-:Y:S05]  /*193a0*/  BSYNC.RECONVERGENT B0 ;  /* 0x0000000000007941 */ /* 0x000fea0003800200 */
.L_x_19356:
        /* <DEDUP_REMOVED lines=11> */
[----:B--2---:R-:W-:-:S11]  /*19460*/  FSEL R178, R11, RZ, !P2 ;  /* 0x000000ff0bb27208 */ /* 0x004fd60005000000 */
        /* <DEDUP_REMOVED lines=10> */
.L_x_19363:
        /* <DEDUP_REMOVED lines=13> */
.L_x_19365:
[----:B------:R-:W-:Y:S05]  /*195e0*/  BSYNC.RECONVERGENT B1 ;  /* 0x0000000000017941 */ /* 0x000fea0003800200 */
.L_x_19364:
        /* <DEDUP_REMOVED lines=45> */
.L_x_19362:
[----:B------:R-:W-:Y:S05]  /*198c0*/  BSYNC.RECONVERGENT B0 ;  /* 0x0000000000007941 */ /* 0x000fea0003800200 */
.L_x_19361:
        /* <DEDUP_REMOVED lines=25> */
.L_x_19368:
        /* <DEDUP_REMOVED lines=13> */
.L_x_19370:
[----:B------:R-:W-:Y:S05]  /*19b30*/  BSYNC.RECONVERGENT B1 ;  /* 0x0000000000017941 */ /* 0x000fea0003800200 */
.L_x_19369:
        /* <DEDUP_REMOVED lines=45> */
.L_x_19367:
[----:B------:R-:W-:Y:S05]  /*19e10*/  BSYNC.RECONVERGENT B0 ;  /* 0x0000000000007941 */ /* 0x000fea0003800200 */
.L_x_19366:
        /* <DEDUP_REMOVED lines=22> */
.L_x_19373:
        /* <DEDUP_REMOVED lines=13> */
.L_x_19375:
[----:B------:R-:W-:Y:S05]  /*1a050*/  BSYNC.RECONVERGENT B1 ;  /* 0x0000000000017941 */ /* 0x000fea0003800200 */
.L_x_19374:
        /* <DEDUP_REMOVED lines=45> */
.L_x_19372:
[----:B------:R-:W-:Y:S05]  /*1a330*/  BSYNC.RECONVERGENT B0 ;  /* 0x0000000000007941 */ /* 0x000fea0003800200 */
.L_x_19371:
        /* <DEDUP_REMOVED lines=25> */
.L_x_19378:
        /* <DEDUP_REMOVED lines=13> */
.L_x_19380:
[----:B------:R-:W-:Y:S05]  /*1a5a0*/  BSYNC.RECONVERGENT B1 ;  /* 0x0000000000017941 */ /* 0x000fea0003800200 */
.L_x_19379:
        /* <DEDUP_REMOVED lines=45> */
.L_x_19377:
[----:B------:R-:W-:Y:S05]  /*1a880*/  BSYNC.RECONVERGENT B0 ;  /* 0x0000000000007941 */ /* 0x000fea0003800200 */
.L_x_19376:
        /* <DEDUP_REMOVED lines=22> */
.L_x_19383:
        /* <DEDUP_REMOVED lines=13> */
.L_x_19385:
[----:B------:R-:W-:Y:S05]  /*1aac0*/  BSYNC.RECONVERGENT B1 ;  /* 0x0000000000017941 */ /* 0x000fea0003800200 */
.L_x_19384:
        /* <DEDUP_REMOVED lines=45> */
.L_x_19382:
[----:B------:R-:W-:Y:S05]  /*1ada0*/  BSYNC.RECONVERGENT B0 ;  /* 0x0000000000007941 */ /* 0x000fea0003800200 */
.L_x_19381:
        /* <DEDUP_REMOVED lines=25> */
.L_x_19388:
        /* <DEDUP_REMOVED lines=13> */
.L_x_19390:
[----:B------:R-:W-:Y:S05]  /*1b010*/  BSYNC.RECONVERGENT B1 ;  /* 0x0000000000017941 */ /* 0x000fea0003800200 */
.L_x_19389:
        /* <DEDUP_REMOVED lines=45> */
.L_x_19387:
[----:B------:R-:W-:Y:S05]  /*1b2f0*/  BSYNC.RECONVERGENT B0 ;  /* 0x0000000000007941 */ /* 0x000fea0003800200 */
.L_x_19386:
        /* <DEDUP_REMOVED lines=22> */
.L_x_19393:
        /* <DEDUP_REMOVED lines=13> */
.L_x_19395:
[----:B------:R-:W-:Y:S05]  /*1b530*/  BSYNC.RECONVERGENT B1 ;  /* 0x0000000000017941 */ /* 0x000fea0003800200 */
.L_x_19394:
        /* <DEDUP_REMOVED lines=45> */
.L_x_19392:
[----:B------:R-:W-:Y:S05]  /*1b810*/  BSYNC.RECONVERGENT B0 ;  /* 0x0000000000007941 */ /* 0x000fea0003800200 */
.L_x_19391:
        /* <DEDUP_REMOVED lines=25> */
.L_x_19398:
        /* <DEDUP_REMOVED lines=13> */
.L_x_19400:
[----:B------:R-:W-:Y:S05]  /*1ba80*/  BSYNC.RECONVERGENT B1 ;  /* 0x0000000000017941 */ /* 0x000fea0003800200 */
.L_x_19399:
        /* <DEDUP_REMOVED lines=45> */
.L_x_19397:
[----:B------:R-:W-:Y:S05]  /*1bd60*/  BSYNC.RECONVERGENT B0 ;  /* 0x0000000000007941 */ /* 0x000fea0003800200 */
.L_x_19396:
        /* <DEDUP_REMOVED lines=20> */
.L_x_19403:
        /* <DEDUP_REMOVED lines=13> */
.L_x_19405:
[----:B------:R-:W-:Y:S05]  /*1bf80*/  BSYNC.RECONVERGENT B1 ;  /* 0x0000000000017941 */ /* 0x000fea0003800200 */
.L_x_19404:
        /* <DEDUP_REMOVED lines=45> */
.L_x_19402:
[----:B------:R-:W-:Y:S05]  /*1c260*/  BSYNC.RECONVERGENT B0 ;  /* 0x0000000000007941 */ /* 0x000fea0003800200 */
.L_x_19401:
        /* <DEDUP_REMOVED lines=25> */
.L_x_19408:
        /* <DEDUP_REMOVED lines=13> */
.L_x_19410:
[----:B------:R-:W-:Y:S05]  /*1c4d0*/  BSYNC.RECONVERGENT B1 ;  /* 0x0000000000017941 */ /* 0x000fea0003800200 */
.L_x_19409:
        /* <DEDUP_REMOVED lines=45> */
.L_x_19407:
[----:B------:R-:W-:Y:S05]  /*1c7b0*/  BSYNC.RECONVERGENT B0 ;  /* 0x0000000000007941 */ /* 0x000fea0003800200 */
.L_x_19406:
        /* <DEDUP_REMOVED lines=20> */
.L_x_19413:
        /* <DEDUP_REMOVED lines=13> */
.L_x_19415:
[----:B------:R-:W-:Y:S05]  /*1c9d0*/  BSYNC.RECONVERGENT B1 ;  /* 0x0000000000017941 */ /* 0x000fea0003800200 */
.L_x_19414:
        /* <DEDUP_REMOVED lines=43> */
[----:B------:R-:W-:Y:S01]  /*1cc90*/  IMAD.MOV.U32 R141, RZ, RZ, R204 ;  /* 0x000000ffff8d7224 */ /* 0x000fe200078e00cc */
[----:B------:R-:W-:-:S07]  /*1cca0*/  MOV R204, R140 ;  /* 0x0000008c00cc7202 */ /* 0x000fce0000000f00 */
.L_x_19412:
[----:B------:R-:W-:Y:S05]  /*1ccb0*/  BSYNC.RECONVERGENT B0 ;  /* 0x0000000000007941 */ /* 0x000fea0003800200 */
.L_x_19411:
        /* <DEDUP_REMOVED lines=26> */
.L_x_19418:
        /* <DEDUP_REMOVED lines=13> */
.L_x_19420:
[----:B------:R-:W-:Y:S05]  /*1cf30*/  BSYNC.RECONVERGENT B1 ;  /* 0x0000000000017941 */ /* 0x000fea0003800200 */
.L_x_19419:
        /* <DEDUP_REMOVED lines=45> */
.L_x_19417:
[----:B------:R-:W-:Y:S05]  /*1d210*/  BSYNC.RECONVERGENT B0 ;  /* 0x0000000000007941 */ /* 0x000fea0003800200 */
.L_x_19416:
        /* <DEDUP_REMOVED lines=20> */
.L_x_19423:
        /* <DEDUP_REMOVED lines=13> */
.L_x_19425:
[----:B------:R-:W-:Y:S05]  /*1d430*/  BSYNC.RECONVERGENT B1 ;  /* 0x0000000000017941 */ /* 0x000fea0003800200 */
.L_x_19424:
        /* <DEDUP_REMOVED lines=45> */
.L_x_19422:
[----:B------:R-:W-:Y:S05]  /*1d710*/  BSYNC.RECONVERGENT B0 ;  /* 0x0000000000007941 */ /* 0x000fea0003800200 */
.L_x_19421:
        /* <DEDUP_REMOVED lines=26> */
.L_x_19428:
        /* <DEDUP_REMOVED lines=13> */
.L_x_19430:
[----:B------:R-:W-:Y:S05]  /*1d990*/  BSYNC.RECONVERGENT B1 ;  /* 0x0000000000017941 */ /* 0x000fea0003800200 */
.L_x_19429:
        /* <DEDUP_REMOVED lines=44> */
[----:B------:R-:W-:-:S07]  /*1dc60*/  IMAD.MOV.U32 R204, RZ, RZ, R140 ;  /* 0x000000ffffcc7224 */ /* 0x000fce00078e008c */
.L_x_19427:
[----:B------:R-:W-:Y:S05]  /*1dc70*/  BSYNC.RECONVERGENT B0 ;  /* 0x0000000000007941 */ /* 0x000fea0003800200 */
.L_x_19426:
        /* <DEDUP_REMOVED lines=20> */
.L_x_19433:
        /* <DEDUP_REMOVED lines=15> */
.L_x_19435:
[----:B------:R-:W-:Y:S05]  /*1deb0*/  BSYNC.RECONVERGENT B1 ;  /* 0x0000000000017941 */ /* 0x000fea0003800200 */
.L_x_19434:
        /* <DEDUP_REMOVED lines=45> */
.L_x_19432:
[----:B------:R-:W-:Y:S05]  /*1e190*/  BSYNC.RECONVERGENT B0 ;  /* 0x0000000000007941 */ /* 0x000fea0003800200 */
.L_x_19431:
[----:B------:R-:W-:Y:S01]  /*1e1a0*/  I2FP.F32.U32 R140, R141 ;  /* 0x0000008d008c7245 */ /* 0x000fe20000201000 */
[----:B------:R-:W-:Y:S02]  /*1e1b0*/  HADD2.F32 R141, -RZ, R43.H1_H1 ;  /* 0x3000002bff8d7230 */ /* 0x000fe40000004100 */
[----:B------:R-:W-:Y:S02]  /*1e1c0*/  @P1 HADD2.F32 R142, -RZ, R39.H1_H1 ;  /* 0x30000027ff8e1230 */ /* 0x000fe40000004100 */
[----:B------:R-:W-:Y:S01]  /*1e1d0*/  FFMA.FTZ R140, R140, R33, 1.1641532182693481445e-10 ;  /* 0x2f0000008c8c7423 */ /* 0x000fe20000010021 */
[----:B------:R-:W-:-:S04]  /*1e1e0*/  FMUL.FTZ R141, R141, R34 ;  /* 0x000000228d8d7220 */ /* 0x000fc80000410000 */
[----:B------:R-:W-:-:S04]  /*1e1f0*/  FSETP.GTU.FTZ.AND P6, PT, R140, R35, PT ;  /* 0x000000238c00720b */ /* 0x000fc80003fdc000 */
[----:B------:R-:W-:Y:S02]  /*1e200*/  FSEL R141, R141, RZ, !P6 ;  /* 0x000000ff8d8d7208 */ /* 0x000fe40007000000 */
[----:B------:R-:W-:-:S03]  /*1e210*/  SEL R140, RZ, 0x1, P6 ;  /* 0x00000001ff8c7807 */ /* 0x000fc60003000000 */
[----:B------:R-:W-:-:S04]  /*1e220*/  FADD.FTZ R141, R190, R141 ;  /* 0x0000008dbe8d7221 */ /* 0x000fc80000010000 */
[--C-:B------:R-:W-:Y:S01]  /*1e230*/  @P1 FADD.FTZ R190, R142, R141.reuse ;  /* 0x0000008d8ebe1221 */ /* 0x100fe20000010000 */
[----:B------:R-:W-:Y:S01]  /*1e240*/  @!P1 IMAD.MOV.U32 R190, RZ, RZ, R141 ;  /* 0x000000ffffbe9224 */ /* 0x000fe200078e008d */
[----:B------:R-:W-:Y:S02]  /*1e250*/  PRMT R141, R17, 0x5410, R194 ;  /* 0x00005410118d7816 */ /* 0x000fe400000000c2 */
[----:B------:R-:W-:Y:S02]  /*1e260*/  PRMT R17, R140, 0x7610, R17 ;  /* 0x000076108c117816 */ /* 0x000fe40000000011 */
[----:B------:R-:W-:Y:S02]  /*1e270*/  F2FP.F16.F32.PACK_AB R143, RZ, R190 ;  /* 0x000000beff8f723e */ /* 0x000fe400000000ff */
[----:B------:R-:W-:Y:S02]  /*1e280*/  PRMT R142, R195, 0x5410, R196 ;  /* 0x00005410c38e7816 */ /* 0x000fe400000000c4 */
[----:B------:R-:W-:-:S02]  /*1e290*/  PRMT R140, R189, 0x5410, R192 ;  /* 0x00005410bd8c7816 */ /* 0x000fc400000000c0 */
[----:B------:R-:W-:Y:S01]  /*1e2a0*/  PRMT R143, R193, 0x5410, R143 ;  /* 0x00005410c18f7816 */ /* 0x000fe2000000008f */
[----:B------:R-:W-:Y:S06]  /*1e2b0*/  BRA `(.L_x_19436) ;  /* 0x0000002800987947 */ /* 0x000fec0003800000 */
.L_x_19355:
        /* <DEDUP_REMOVED lines=16> */
.L_x_19439:
        /* <DEDUP_REMOVED lines=13> */
.L_x_19441:
[----:B------:R-:W-:Y:S05]  /*1e490*/  BSYNC.RECONVERGENT B1 ;  /* 0x0000000000017941 */ /* 0x000fea0003800200 */
.L_x_19440:
        /* <DEDUP_REMOVED lines=43> */
[----:B------:R-:W-:-:S07]  /*1e750*/  LOP3.LUT R182, R179, R182, R205, 0x96, !PT ;  /* 0x000000b6b3b67212 */ /* 0x000fce00078e96cd */
.L_x_19438:
[----:B------:R-:W-:Y:S05]  /*1e760*/  BSYNC.RECONVERGENT B0 ;  /* 0x0000000000007941 */ /* 0x000fea0003800200 */
.L_x_19437:
        /* <DEDUP_REMOVED lines=25> */
.L_x_19444:
        /* <DEDUP_REMOVED lines=13> */
.L_x_19446:
[----:B------:R-:W-:Y:S05]  /*1e9d0*/  BSYNC.RECONVERGENT B1 ;  /* 0x0000000000017941 */ /* 0x000fea0003800200 */
.L_x_19445:
        /* <DEDUP_REMOVED lines=45> */
.L_x_19443:
[----:B------:R-:W-:Y:S05]  /*1ecb0*/  BSYNC.RECONVERGENT B0 ;  /* 0x0000000000007941 */ /* 0x000fea0003800200 */
.L_x_19442:
        /* <DEDUP_REMOVED lines=25> */
.L_x_19449:
        /* <DEDUP_REMOVED lines=13> */
.L_x_19451:
[----:B------:R-:W-:Y:S05]  /*1ef20*/  BSYNC.RECONVERGENT B1 ;  /* 0x0000000000017941 */ /* 0x000fea0003800200 */
.L_x_19450:
        /* <DEDUP_REMOVED lines=45> */
.L_x_19448:
[----:B------:R-:W-:Y:S05]  /*1f200*/  BSYNC.RECONVERGENT B0 ;  /* 0x0000000000007941 */ /* 0x000fea0003800200 */
.L_x_19447:
        /* <DEDUP_REMOVED lines=25> */
.L_x_19454:
        /* <DEDUP_REMOVED lines=13> */
.L_x_19456:
[----:B------:R-:W-:Y:S05]  /*1f470*/  BSYNC.RECONVERGENT B1 ;  /* 0x0000000000017941 */ /* 0x000fea0003800200 */
.L_x_19455:
        /* <DEDUP_REMOVED lines=45> */
.L_x_19453:
[----:B------:R-:W-:Y:S05]  /*1f750*/  BSYNC.RECONVERGENT B0 ;  /* 0x0000000000007941 */ /* 0x000fea0003800200 */
.L_x_19452:
        /* <DEDUP_REMOVED lines=25> */
.L_x_19459:
        /* <DEDUP_REMOVED lines=13> */
.L_x_19461:
[----:B------:R-:W-:Y:S05]  /*1f9c0*/  BSYNC.RECONVERGENT B1 ;  /* 0x0000000000017941 */ /* 0x000fea0003800200 */
.L_x_19460:
        /* <DEDUP_REMOVED lines=45> */
.L_x_19458:
[----:B------:R-:W-:Y:S05]  /*1fca0*/  BSYNC.RECONVERGENT B0 ;  /* 0x0000000000007941 */ /* 0x000fea0003800200 */
.L_x_19457:
        /* <DEDUP_REMOVED lines=23> */
.L_x_19464:
        /* <DEDUP_REMOVED lines=13> */
.L_x_19466:
[----:B------:R-:W-:Y:S05]  /*1fef0*/  BSYNC.RECONVERGENT B1 ;  /* 0x0000000000017941 */ /* 0x000fea0003800200 */
.L_x_19465:
        /* <DEDUP_REMOVED lines=45> */
.L_x_19463:
[----:B------:R-:W-:Y:S05]  /*201d0*/  BSYNC.RECONVERGENT B0 ;  /* 0x0000000000007941 */ /* 0x000fea0003800200 */
.L_x_19462:
        /* <DEDUP_REMOVED lines=23> */
.L_x_19469:
        /* <DEDUP_REMOVED lines=13> */
.L_x_19471:
[----:B------:R-:W-:Y:S05]  /*20420*/  BSYNC.RECONVERGENT B1 ;  /* 0x0000000000017941 */ /* 0x000fea0003800200 */
.L_x_19470:
        /* <DEDUP_REMOVED lines=45> */
.L_x_19468:
[----:B------:R-:W-:Y:S05]  /*20700*/  BSYNC.RECONVERGENT B0 ;  /* 0x0000000000007941 */ /* 0x000fea0003800200 */
.L_x_19467:
        /* <DEDUP_REMOVED lines=23> */
.L_x_19474:
        /* <DEDUP_REMOVED lines=13> */
.L_x_19476:
[----:B------:R-:W-:Y:S05]  /*20950*/  BSYNC.RECONVERGENT B1 ;  /* 0x0000000000017941 */ /* 0x000fea0003800200 */
.L_x_19475:
        /* <DEDUP_REMOVED lines=45> */
.L_x_19473:
[----:B------:R-:W-:Y:S05]  /*20c30*/  BSYNC.RECONVERGENT B0 ;  /* 0x0000000000007941 */ /* 0x000fea0003800200 */
.L_x_19472:
        /* <DEDUP_REMOVED lines=14> */
.L_x_19436:
        /* <DEDUP_REMOVED lines=47> */
.L_x_19477:
        /* <DEDUP_REMOVED lines=20> */
.L_x_19481:
        /* <DEDUP_REMOVED lines=13> */
.L_x_19483:
[----:B------:R-:W-:Y:S05]  /*21220*/  BSYNC.RECONVERGENT B1 ;  /* 0x0000000000017941 */ /* 0x000fea0003800200 */
.L_x_19482:
        /* <DEDUP_REMOVED lines=44> */
.L_x_19480:
[----:B------:R-:W-:Y:S05]  /*214f0*/  BSYNC.RECONVERGENT B0 ;  /* 0x0000000000007941 */ /* 0x000fea0003800200 */
.L_x_19479:
        /* <DEDUP_REMOVED lines=22> */
.L_x_19486:
        /* <DEDUP_REMOVED lines=13> */
.L_x_19488:
[----:B------:R-:W-:Y:S05]  /*21730*/  BSYNC.RECONVERGENT B1 ;  /* 0x0000000000017941 */ /* 0x000fea0003800200 */
.L_x_19487:
        /* <DEDUP_REMOVED lines=45> */
.L_x_19485:
[----:B------:R-:W-:Y:S05]  /*21a10*/  BSYNC.RECONVERGENT B0 ;  /* 0x0000000000007941 */ /* 0x000fea0003800200 */
.L_x_19484:
        /* <DEDUP_REMOVED lines=25> */
.L_x_19491:
        /* <DEDUP_REMOVED lines=13> */
.L_x_19493:
[----:B------:R-:W-:Y:S05]  /*21c80*/  BSYNC.RECONVERGENT B1 ;  /* 0x0000000000017941 */ /* 0x000fea0003800200 */
.L_x_19492:
        /* <DEDUP_REMOVED lines=45> */
.L_x_19490:
[----:B------:R-:W-:Y:S05]  /*21f60*/  BSYNC.RECONVERGENT B0 ;  /* 0x0000000000007941 */ /* 0x000fea0003800200 */
.L_x_19489:
        /* <DEDUP_REMOVED lines=22> */
.L_x_19496:
        /* <DEDUP_REMOVED lines=13> */
.L_x_19498:
[----:B------:R-:W-:Y:S05]  /*221a0*/  BSYNC.RECONVERGENT B1 ;  /* 0x0000000000017941 */ /* 0x000fea0003800200 */
.L_x_19497:
        /* <DEDUP_REMOVED lines=45> */
.L_x_19495:
[----:B------:R-:W-:Y:S05]  /*22480*/  BSYNC.RECONVERGENT B0 ;  /* 0x0000000000007941 */ /* 0x000fea0003800200 */
.L_x_19494:
        /* <DEDUP_REMOVED lines=25> */
.L_x_19501:
        /* <DEDUP_REMOVED lines=13> */
.L_x_19503:
[----:B------:R-:W-:Y:S05]  /*226f0*/  BSYNC.RECONVERGENT B1 ;  /* 0x0000000000017941 */ /* 0x000fea0003800200 */
.L_x_19502:
        /* <DEDUP_REMOVED lines=45> */
.L_x_19500:
[----:B------:R-:W-:Y:S05]  /*229d0*/  BSYNC.RECONVERGENT B0 ;  /* 0x0000000000007941 */ /* 0x000fea0003800200 */
.L_x_19499:
        /* <DEDUP_REMOVED lines=22> */
.L_x_19506:
        /* <DEDUP_REMOVED lines=13> */
.L_x_19508:
[----:B------:R-:W-:Y:S05]  /*22c10*/  BSYNC.RECONVERGENT B1 ;  /* 0x0000000000017941 */ /* 0x000fea0003800200 */
.L_x_19507:
        /* <DEDUP_REMOVED lines=45> */
.L_x_19505:
[----:B------:R-:W-:Y:S05]  /*22ef0*/  BSYNC.RECONVERGENT B0 ;  /* 0x0000000000007941 */ /* 0x000fea0003800200 */
.L_x_19504:
        /* <DEDUP_REMOVED lines=25> */
.L_x_19511:
        /* <DEDUP_REMOVED lines=13> */
.L_x_19513:
[----:B------:R-:W-:Y:S05]  /*23160*/  BSYNC.RECONVERGENT B1 ;  /* 0x0000000000017941 */ /* 0x000fea0003800200 */
.L_x_19512:
        /* <DEDUP_REMOVED lines=45> */
.L_x_19510:
[----:B------:R-:W-:Y:S05]  /*23440*/  BSYNC.RECONVERGENT B0 ;  /* 0x0000000000007941 */ /* 0x000fea0003800200 */
.L_x_19509:
        /* <DEDUP_REMOVED lines=22> */
.L_x_19516:
        /* <DEDUP_REMOVED lines=13> */
.L_x_19518:
[----:B------:R-:W-:Y:S05]  /*23680*/  BSYNC.RECONVERGENT B1 ;  /* 0x0000000000017941 */ /* 0x000fea0003800200 */
.L_x_19517:
        /* <DEDUP_REMOVED lines=45> */
.L_x_19515:
[----:B------:R-:W-:Y:S05]  /*23960*/  BSYNC.RECONVERGENT B0 ;  /* 0x0000000000007941 */ /* 0x000fea0003800200 */
.L_x_19514:
        /* <DEDUP_REMOVED lines=9> */
[----:B------:R-:W-:-:S03]  /*23a00*/  MOV R15, R202 ;  /* 0x000000ca000f7202 */ /* 0x000fc60000000f00 */
        /* <DEDUP_REMOVED lines=15> */
.L_x_19521:
        /* <DEDUP_REMOVED lines=13> */
.L_x_19523:
[----:B------:R-:W-:Y:S05]  /*23bd0*/  BSYNC.RECONVERGENT B1 ;  /* 0x0000000000017941 */ /* 0x000fea0003800200 */
.L_x_19522:
        /* <DEDUP_REMOVED lines=45> */
.L_x_19520:
[----:B------:R-:W-:Y:S05]  /*23eb0*/  BSYNC.RECONVERGENT B0 ;  /* 0x0000000000007941 */ /* 0x000fea0003800200 */
.L_x_19519:
        /* <DEDUP_REMOVED lines=20> */
.L_x_19526:
        /* <DEDUP_REMOVED lines=13> */
.L_x_19528:
[----:B------:R-:W-:Y:S05]  /*240d0*/  BSYNC.RECONVERGENT B1 ;  /* 0x0000000000017941 */ /* 0x000fea0003800200 */
.L_x_19527:
        /* <DEDUP_REMOVED lines=43> */
[----:B------:R-:W-:Y:S01]  /*24390*/  IMAD.MOV.U32 R210, RZ, RZ, R14 ;  /* 0x000000ffffd27224 */ /* 0x000fe200078e000e */
[----:B------:R-:W-:-:S07]  /*243a0*/  LOP3.LUT R182, R141, R182, R15, 0x96, !PT ;  /* 0x000000b68db67212 */ /* 0x000fce00078e960f */
.L_x_19525:
[----:B------:R-:W-:Y:S05]  /*243b0*/  BSYNC.RECONVERGENT B0 ;  /* 0x0000000000007941 */ /* 0x000fea0003800200 */
.L_x_19524:
        /* <DEDUP_REMOVED lines=25> */
.L_x_19531:
        /* <DEDUP_REMOVED lines=13> */
.L_x_19533:
[----:B------:R-:W-:Y:S05]  /*24620*/  BSYNC.RECONVERGENT B1 ;  /* 0x0000000000017941 */ /* 0x000fea0003800200 */
.L_x_19532:
        /* <DEDUP_REMOVED lines=45> */
.L_x_19530:
[----:B------:R-:W-:Y:S05]  /*24900*/  BSYNC.RECONVERGENT B0 ;  /* 0x0000000000007941 */ /* 0x000fea0003800200 */
.L_x_19529:
        /* <DEDUP_REMOVED lines=20> */
.L_x_19536:
        /* <DEDUP_REMOVED lines=13> */
.L_x_19538:
[----:B------:R-:W-:Y:S05]  /*24b20*/  BSYNC.RECONVERGENT B1 ;  /* 0x0000000000017941 */ /* 0x000fea0003800200 */
.L_x_19537:
        /* <DEDUP_REMOVED lines=45> */
.L_x_19535:
[----:B------:R-:W-:Y:S05]  /*24e00*/  BSYNC.RECONVERGENT B0 ;  /* 0x0000000000007941 */ /* 0x000fea0003800200 */
.L_x_19534:
        /* <DEDUP_REMOVED lines=26> */
.L_x_19541:
        /* <DEDUP_REMOVED lines=13> */
.L_x_19543:
[----:B------:R-:W-:Y:S05]  /*25080*/  BSYNC.RECONVERGENT B1 ;  /* 0x0000000000017941 */ /* 0x000fea0003800200 */
.L_x_19542:
        /* <DEDUP_REMOVED lines=45> */
.L_x_19540:
[----:B------:R-:W-:Y:S05]  /*25360*/  BSYNC.RECONVERGENT B0 ;  /* 0x0000000000007941 */ /* 0x000fea0003800200 */
.L_x_19539:
        /* <DEDUP_REMOVED lines=20> */
.L_x_19546:
        /* <DEDUP_REMOVED lines=13> */
.L_x_19548:
[----:B------:R-:W-:Y:S05]  /*25580*/  BSYNC.RECONVERGENT B1 ;  /* 0x0000000000017941 */ /* 0x000fea0003800200 */
.L_x_19547:
        /* <DEDUP_REMOVED lines=45> */
.L_x_19545:
[----:B------:R-:W-:Y:S05]  /*25860*/  BSYNC.RECONVERGENT B0 ;  /* 0x0000000000007941 */ /* 0x000fea0003800200 */
.L_x_19544:
        /* <DEDUP_REMOVED lines=26> */
.L_x_19551:
        /* <DEDUP_REMOVED lines=13> */
.L_x_19553:
[----:B------:R-:W-:Y:S05]  /*25ae0*/  BSYNC.RECONVERGENT B1 ;  /* 0x0000000000017941 */ /* 0x000fea0003800200 */
.L_x_19552:
        /* <DEDUP_REMOVED lines=45> */
.L_x_19550:
[----:B------:R-:W-:Y:S05]  /*25dc0*/  BSYNC.RECONVERGENT B0 ;  /* 0x0000000000007941 */ /* 0x000fea0003800200 */
.L_x_19549:
        /* <DEDUP_REMOVED lines=20> */
.L_x_19556:
        /* <DEDUP_REMOVED lines=15> */
.L_x_19558:
[----:B------:R-:W-:Y:S05]  /*26000*/  BSYNC.RECONVERGENT B1 ;  /* 0x0000000000017941 */ /* 0x000fea0003800200 */
.L_x_19557:
        /* <DEDUP_REMOVED lines=45> */
.L_x_19555:
[----:B------:R-:W-:Y:S05]  /*262e0*/  BSYNC.RECONVERGENT B0 ;  /* 0x0000000000007941 */ /* 0x000fea0003800200 */
.L_x_19554:
        /* <DEDUP_REMOVED lines=18> */
.L_x_19478:
        /* <DEDUP_REMOVED lines=16> */
.L_x_19562:
        /* <DEDUP_REMOVED lines=13> */
.L_x_19564:
[----:B------:R-:W-:Y:S05]  /*265e0*/  BSYNC.RECONVERGENT B1 ;  /* 0x0000000000017941 */ /* 0x000fea0003800200 */
.L_x_19563:
        /* <DEDUP_REMOVED lines=40> */
[----:B------:R-:W-:-:S03]  /*26870*/  MOV R185, R204 ;  /* 0x000000cc00b97202 */ /* 0x000fc60000000f00 */
[----:B------:R-:W-:Y:S01]  /*26880*/  IMAD.WIDE.U32 R210, R210, -0x2daee0ad, RZ ;  /* 0xd2511f53d2d27825 */ /* 0x000fe200078e00ff */
[----:B------:R-:W-:-:S04]  /*26890*/  LOP3.LUT R184, R20, R184, R203, 0x96, !PT ;  /* 0x000000b814b87212 */ /* 0x000fc800078e96cb */
[----:B------:R-:W-:-:S07]  /*268a0*/  LOP3.LUT R182, R183, R182, R211, 0x96, !PT ;  /* 0x000000b6b7b67212 */ /* 0x000fce00078e96d3 */
.L_x_19561:
[----:B------:R-:W-:Y:S05]  /*268b0*/  BSYNC.RECONVERGENT B0 ;  /* 0x0000000000007941 */ /* 0x000fea0003800200 */
.L_x_19560:
        /* <DEDUP_REMOVED lines=25> */
.L_x_19567:
        /* <DEDUP_REMOVED lines=13> */
.L_x_19569:
[----:B------:R-:W-:Y:S05]  /*26b20*/  BSYNC.RECONVERGENT B1 ;  /* 0x0000000000017941 */ /* 0x000fea0003800200 */
.L_x_19568:
        /* <DEDUP_REMOVED lines=45> */
.L_x_19566:
[----:B------:R-:W-:Y:S05]  /*26e00*/  BSYNC.RECONVERGENT B0 ;  /* 0x0000000000007941 */ /* 0x000fea0003800200 */
.L_x_19565:
        /* <DEDUP_REMOVED lines=25> */
.L_x_19572:
        /* <DEDUP_REMOVED lines=13> */
.L_x_19574:
[----:B------:R-:W-:Y:S05]  /*27070*/  BSYNC.RECONVERGENT B1 ;  /* 0x0000000000017941 */ /* 0x000fea0003800200 */
.L_x_19573:
        /* <DEDUP_REMOVED lines=42> */
[----:B------:R-:W-:-:S03]  /*27320*/  LOP3.LUT R184, R20, R184, R203, 0x96, !PT ;  /* 0x000000b814b87212 */ /* 0x000fc600078e96cb */
[----:B------:R-:W-:Y:S01]  /*27330*/  IMAD.MOV.U32 R210, RZ, RZ, R194 ;  /* 0x000000ffffd27224 */ /* 0x000fe200078e00c2 */
[----:B------:R-:W-:-:S07]  /*27340*/  LOP3.LUT R182, R183, R182, R195, 0x96, !PT ;  /* 0x000000b6b7b67212 */ /* 0x000fce00078e96c3 */
.L_x_19571:
[----:B------:R-:W-:Y:S05]  /*27350*/  BSYNC.RECONVERGENT B0 ;  /* 0x0000000000007941 */ /* 0x000fea0003800200 */
.L_x_19570:
[----:B------:R-:W-:Y:S01]  /*27360*/  I2FP.F32.U32 R140, R140 ;  /* 0x0000008c008c7245 */ /* 0x000fe20000201000 */
[----:B------:R-:W-:Y:S01]  /*27370*/  HADD2.F32 R183, -RZ, R141.H0_H0 ;  /* 0x2000008dffb77230 */ /* 0x000fe20000004100 */
[----:B------:R-:W-:Y:S01]  /*27380*/  ISETP.NE.AND P3, PT, R185, 0x1, PT ;  /* 0x00000001b900780c */ /* 0x000fe20003f65270 */
[----:B------:R-:W-:Y:S01]  /*27390*/  BSSY.RECONVERGENT B0, `(.L_x_19575) ;  /* 0x0000051000007945 */ /* 0x000fe20003800200 */
[----:B------:R-:W-:Y:S01]  /*273a0*/  LOP3.LUT R9, R9, 0xfffffffb, RZ, 0xc0, !PT ;  /* 0xfffffffb09097812 */ /* 0x000fe200078ec0ff */
[----:B------:R-:W-:Y:S01]  /*273b0*/  FFMA.FTZ R140, R140, R33, 1.1641532182693481445e-10 ;  /* 0x2f0000008c8c7423 */ /* 0x000fe20000010021 */
[----:B------:R-:W-:-:S04]  /*273c0*/  FMUL.FTZ R183, R183, R34 ;  /* 0x00000022b7b77220 */ /* 0x000fc80000410000 */
[----:B------:R-:W-:Y:S01]  /*273d0*/  FSETP.GTU.FTZ.AND P2, PT, R140, R35, PT ;  /* 0x000000238c00720b */ /* 0x000fe20003f5c000 */
[----:B------:R-:W-:-:S03]  /*273e0*/  @P1 HADD2.F32 R140, -RZ, R37.H0_H0 ;  /* 0x20000025ff8c1230 */ /* 0x000fc60000004100 */
[----:B------:R-:W-:Y:S01]  /*273f0*/  FSEL R193, R183, RZ, !P2 ;  /* 0x000000ffb7c17208 */ /* 0x000fe20005000000 */
[----:B------:R-:W-:Y:S01]  /*27400*/  IMAD.MOV.U32 R183, RZ, RZ, 0x2 ;  /* 0x00000002ffb77424 */ /* 0x000fe200078e00ff */
        /* <DEDUP_REMOVED lines=14> */
.L_x_19577:
        /* <DEDUP_REMOVED lines=13> */
.L_x_19579:
[----:B------:R-:W-:Y:S05]  /*275c0*/  BSYNC.RECONVERGENT B1 ;  /* 0x0000000000017941 */ /* 0x000fea0003800200 */
.L_x_19578:
        /* <DEDUP_REMOVED lines=45> */
.L_x_19576:
[----:B------:R-:W-:Y:S05]  /*278a0*/  BSYNC.RECONVERGENT B0 ;  /* 0x0000000000007941 */ /* 0x000fea0003800200 */
.L_x_19575:
        /* <DEDUP_REMOVED lines=25> */
.L_x_19582:
        /* <DEDUP_REMOVED lines=13> */
.L_x_19584:
[----:B------:R-:W-:Y:S05]  /*27b10*/  BSYNC.RECONVERGENT B1 ;  /* 0x0000000000017941 */ /* 0x000fea0003800200 */
.L_x_19583:
        /* <DEDUP_REMOVED lines=45> */
.L_x_19581:
[----:B------:R-:W-:Y:S05]  /*27df0*/  BSYNC.RECONVERGENT B0 ;  /* 0x0000000000007941 */ /* 0x000fea0003800200 */
.L_x_19580:
        /* <DEDUP_REMOVED lines=23> */
.L_x_19587:
        /* <DEDUP_REMOVED lines=13> */
.L_x_19589:
[----:B------:R-:W-:Y:S05]  /*28040*/  BSYNC.RECONVERGENT B1 ;  /* 0x0000000000017941 */ /* 0x000fea0003800200 */
.L_x_19588:
        /* <DEDUP_REMOVED lines=45> */
.L_x_19586:
[----:B------:R-:W-:Y:S05]  /*28320*/  BSYNC.RECONVERGENT B0 ;  /* 0x0000000000007941 */ /* 0x000fea0003800200 */
.L_x_19585:
        /* <DEDUP_REMOVED lines=23> */
.L_x_19592:
        /* <DEDUP_REMOVED lines=13> */
.L_x_19594:
[----:B------:R-:W-:Y:S05]  /*28570*/  BSYNC.RECONVERGENT B1 ;  /* 0x0000000000017941 */ /* 0x000fea0003800200 */
.L_x_19593:
        /* <DEDUP_REMOVED lines=42> */
[----:B------:R-:W-:Y:S02]  /*28820*/  LOP3.LUT R182, R183, R182, R141, 0x96, !PT ;  /* 0x000000b6b7b67212 */ /* 0x000fe400078e968d */
[----:B------:R-:W-:Y:S01]  /*28830*/  MOV R141, R210 ;  /* 0x000000d2008d7202 */ /* 0x000fe20000000f00 */
[----:B------:R-:W-:-:S07]  /*28840*/  IMAD.MOV.U32 R210, RZ, RZ, R140 ;  /* 0x000000ffffd27224 */ /* 0x000fce00078e008c */
.L_x_19591:
[----:B------:R-:W-:Y:S05]  /*28850*/  BSYNC.RECONVERGENT B0 ;  /* 0x0000000000007941 */ /* 0x000fea0003800200 */
.L_x_19590:
        /* <DEDUP_REMOVED lines=23> */
.L_x_19597:
        /* <DEDUP_REMOVED lines=13> */
.L_x_19599:
[----:B------:R-:W-:Y:S05]  /*28aa0*/  BSYNC.RECONVERGENT B1 ;  /* 0x0000000000017941 */ /* 0x000fea0003800200 */
.L_x_19598:
        /* <DEDUP_REMOVED lines=45> */
.L_x_19596:
[----:B------:R-:W-:Y:S05]  /*28d80*/  BSYNC.RECONVERGENT B0 ;  /* 0x0000000000007941 */ /* 0x000fea0003800200 */
.L_x_19595:
        /* <DEDUP_REMOVED lines=14> */
.L_x_19559:
        /* <DEDUP_REMOVED lines=18> */
[----:B------:R-:W-:Y:S01]  /*28f90*/  LOP3.LUT R207, R208, R207, RZ, 0xfc, !PT ;  /* 0x000000cfd0cf7212 */ /* 0x000fe200078efcff */
[----:B------:R-:W-:Y:S01]  /*28fa0*/  IMAD.WIDE.U32 R208, R189, 0x8, R160 ;  /* 0x00000008bdd07825 */ /* 0x000fe200078e00a0 */
        /* <DEDUP_REMOVED lines=27> */
.L_x_19600:
        /* <DEDUP_REMOVED lines=8> */
[----:B-1----:R-:W-:-:S08]  /*291e0*/  MOV R200, R210 ;  /* 0x000000d200c87202 */ /* 0x002fd00000000f00 */
        /* <DEDUP_REMOVED lines=11> */
.L_x_19604:
        /* <DEDUP_REMOVED lines=13> */
.L_x_19606:
[----:B------:R-:W-:Y:S05]  /*29370*/  BSYNC.RECONVERGENT B1 ;  /* 0x0000000000017941 */ /* 0x000fea0003800200 */
.L_x_19605:
        /* <DEDUP_REMOVED lines=44> */
.L_x_19603:
[----:B------:R-:W-:Y:S05]  /*29640*/  BSYNC.RECONVERGENT B0 ;  /* 0x0000000000007941 */ /* 0x000fea0003800200 */
.L_x_19602:
        /* <DEDUP_REMOVED lines=22> */
.L_x_19609:
        /* <DEDUP_REMOVED lines=13> */
.L_x_19611:
[----:B------:R-:W-:Y:S05]  /*29880*/  BSYNC.RECONVERGENT B1 ;  /* 0x0000000000017941 */ /* 0x000fea0003800200 */
.L_x_19610:
        /* <DEDUP_REMOVED lines=42> */
[----:B------:R-:W-:-:S04]  /*29b30*/  LOP3.LUT R184, R20, R184, R203, 0x96, !PT ;  /* 0x000000b814b87212 */ /* 0x000fc800078e96cb */
[----:B------:R-:W-:Y:S02]  /*29b40*/  LOP3.LUT R182, R13, R182, R11, 0x96, !PT ;  /* 0x000000b60db67212 */ /* 0x000fe400078e960b */
[----:B------:R-:W-:-:S07]  /*29b50*/  MOV R200, R10 ;  /* 0x0000000a00c87202 */ /* 0x000fce0000000f00 */
.L_x_19608:
[----:B------:R-:W-:Y:S05]  /*29b60*/  BSYNC.RECONVERGENT B0 ;  /* 0x0000000000007941 */ /* 0x000fea0003800200 */
.L_x_19607:
        /* <DEDUP_REMOVED lines=13> */
[----:B------:R-:W-:Y:S01]  /*29c40*/  @P1 FADD.FTZ R201, R201, R164 ;  /* 0x000000a4c9c91221 */ /* 0x000fe20000010000 */
[----:B------:R-:W-:-:S04]  /*29c50*/  @!P1 MOV R201, R164 ;  /* 0x000000a400c99202 */ /* 0x000fc80000000f00 */
        /* <DEDUP_REMOVED lines=10> */
.L_x_19614:
        /* <DEDUP_REMOVED lines=13> */
.L_x_19616:
[----:B------:R-:W-:Y:S05]  /*29dd0*/  BSYNC.RECONVERGENT B1 ;  /* 0x0000000000017941 */ /* 0x000fea0003800200 */
.L_x_19615:
        /* <DEDUP_REMOVED lines=45> */
.L_x_19613:
[----:B------:R-:W-:Y:S05]  /*2a0b0*/  BSYNC.RECONVERGENT B0 ;  /* 0x0000000000007941 */ /* 0x000fea0003800200 */
.L_x_19612:
        /* <DEDUP_REMOVED lines=22> */
.L_x_19619:
        /* <DEDUP_REMOVED lines=13> */
.L_x_19621:
[----:B------:R-:W-:Y:S05]  /*2a2f0*/  BSYNC.RECONVERGENT B1 ;  /* 0x0000000000017941 */ /* 0x000fea0003800200 */
.L_x_19620:
        /* <DEDUP_REMOVED lines=45> */
.L_x_19618:
[----:B------:R-:W-:Y:S05]  /*2a5d0*/  BSYNC.RECONVERGENT B0 ;  /* 0x0000000000007941 */ /* 0x000fea0003800200 */
.L_x_19617:
        /* <DEDUP_REMOVED lines=25> */
.L_x_19624:
        /* <DEDUP_REMOVED lines=13> */
.L_x_19626:
[----:B------:R-:W-:Y:S05]  /*2a840*/  BSYNC.RECONVERGENT B1 ;  /* 0x0000000000017941 */ /* 0x000fea0003800200 */
.L_x_19625:
        /* <DEDUP_REMOVED lines=45> */
.L_x_19623:
[----:B------:R-:W-:Y:S05]  /*2ab20*/  BSYNC.RECONVERGENT B0 ;  /* 0x0000000000007941 */ /* 0x000fea0003800200 */
.L_x_19622:
        /* <DEDUP_REMOVED lines=22> */
.L_x_19629:
        /* <DEDUP_REMOVED lines=13> */
.L_x_19631:
[----:B------:R-:W-:Y:S05]  /*2ad60*/  BSYNC.RECONVERGENT B1 ;  /* 0x0000000000017941 */ /* 0x000fea0003800200 */
.L_x_19630:
        /* <DEDUP_REMOVED lines=45> */
.L_x_19628:
[----:B------:R-:W-:Y:S05]  /*2b040*/  BSYNC.RECONVERGENT B0 ;  /* 0x0000000000007941 */ /* 0x000fea0003800200 */
.L_x_19627:
        /* <DEDUP_REMOVED lines=25> */
.L_x_19634:
        /* <DEDUP_REMOVED lines=13> */
.L_x_19636:
[----:B------:R-:W-:Y:S05]  /*2b2b0*/  BSYNC.RECONVERGENT B1 ;  /* 0x0000000000017941 */ /* 0x000fea0003800200 */
.L_x_19635:
        /* <DEDUP_REMOVED lines=46> */
.L_x_19633:
[----:B------:R-:W-:Y:S05]  /*2b5a0*/  BSYNC.RECONVERGENT B0 ;  /* 0x0000000000007941 */ /* 0x000fea0003800200 */
.L_x_19632:
        /* <DEDUP_REMOVED lines=22> */
.L_x_19639:
        /* <DEDUP_REMOVED lines=13> */
.L_x_19641:
[----:B------:R-:W-:Y:S05]  /*2b7e0*/  BSYNC.RECONVERGENT B1 ;  /* 0x0000000000017941 */ /* 0x000fea0003800200 */
.L_x_19640:
        /* <DEDUP_REMOVED lines=46> */
.L_x_19638:
[----:B------:R-:W-:Y:S05]  /*2bad0*/  BSYNC.RECONVERGENT B0 ;  /* 0x0000000000007941 */ /* 0x000fea0003800200 */
.L_x_19637:
        /* <DEDUP_REMOVED lines=25> */
.L_x_19644:
        /* <DEDUP_REMOVED lines=13> */
.L_x_19646:
[----:B------:R-:W-:Y:S05]  /*2bd40*/  BSYNC.RECONVERGENT B1 ;  /* 0x0000000000017941 */ /* 0x000fea0003800200 */
.L_x_19645:
        /* <DEDUP_REMOVED lines=46> */
.L_x_19643:
[----:B------:R-:W-:Y:S05]  /*2c030*/  BSYNC.RECONVERGENT B0 ;  /* 0x0000000000007941 */ /* 0x000fea0003800200 */
.L_x_19642:
        /* <DEDUP_REMOVED lines=20> */
.L_x_19649:
        /* <DEDUP_REMOVED lines=13> */
.L_x_19651:
[----:B------:R-:W-:Y:S05]  /*2c250*/  BSYNC.RECONVERGENT B1 ;  /* 0x0000000000017941 */ /* 0x000fea0003800200 */
.L_x_19650:
        /* <DEDUP_REMOVED lines=41> */
[----:B------:R-:W-:Y:S02]  /*2c4f0*/  MOV R202, R140 ;  /* 0x0000008c00ca7202 */ /* 0x000fe40000000f00 */
[----:B------:R-:W-:Y:S01]  /*2c500*/  LOP3.LUT R184, R20, R184, R141, 0x96, !PT ;  /* 0x000000b814b87212 */ /* 0x000fe200078e968d */
[----:B------:R-:W-:Y:S01]  /*2c510*/  IMAD.MOV.U32 R140, RZ, RZ, R200 ;  /* 0x000000ffff8c7224 */ /* 0x000fe200078e00c8 */
[----:B------:R-:W-:Y:S02]  /*2c520*/  LOP3.LUT R182, R165, R182, R15, 0x96, !PT ;  /* 0x000000b6a5b67212 */ /* 0x000fe400078e960f */
[----:B------:R-:W-:-:S07]  /*2c530*/  MOV R200, R14 ;  /* 0x0000000e00c87202 */ /* 0x000fce0000000f00 */
.L_x_19648:
[----:B------:R-:W-:Y:S05]  /*2c540*/  BSYNC.RECONVERGENT B0 ;  /* 0x0000000000007941 */ /* 0x000fea0003800200 */
.L_x_19647:
        /* <DEDUP_REMOVED lines=25> */
.L_x_19654:
        /* <DEDUP_REMOVED lines=13> */
.L_x_19656:
[----:B------:R-:W-:Y:S05]  /*2c7b0*/  BSYNC.RECONVERGENT B1 ;  /* 0x0000000000017941 */ /* 0x000fea0003800200 */
.L_x_19655:
        /* <DEDUP_REMOVED lines=46> */
.L_x_19653:
[----:B------:R-:W-:Y:S05]  /*2caa0*/  BSYNC.RECONVERGENT B0 ;  /* 0x0000000000007941 */ /* 0x000fea0003800200 */
.L_x_19652:
        /* <DEDUP_REMOVED lines=20> */
.L_x_19659:
        /* <DEDUP_REMOVED lines=13> */
.L_x_19661:
[----:B------:R-:W-:Y:S05]  /*2ccc0*/  BSYNC.RECONVERGENT B1 ;  /* 0x0000000000017941 */ /* 0x000fea0003800200 */
.L_x_19660:
        /* <DEDUP_REMOVED lines=46> */
.L_x_19658:
[----:B------:R-:W-:Y:S05]  /*2cfb0*/  BSYNC.RECONVERGENT B0 ;  /* 0x0000000000007941 */ /* 0x000fea0003800200 */
.L_x_19657:
        /* <DEDUP_REMOVED lines=26> */
.L_x_19664:
        /* <DEDUP_REMOVED lines=13> */
.L_x_19666:
[----:B------:R-:W-:Y:S05]  /*2d230*/  BSYNC.RECONVERGENT B1 ;  /* 0x0000000000017941 */ /* 0x000fea0003800200 */
.L_x_19665:
        /* <DEDUP_REMOVED lines=46> */
.L_x_19663:
[----:B------:R-:W-:Y:S05]  /*2d520*/  BSYNC.RECONVERGENT B0 ;  /* 0x0000000000007941 */ /* 0x000fea0003800200 */
.L_x_19662:
        /* <DEDUP_REMOVED lines=20> */
.L_x_19669:
        /* <DEDUP_REMOVED lines=13> */
.L_x_19671:
[----:B------:R-:W-:Y:S05]  /*2d740*/  BSYNC.RECONVERGENT B1 ;  /* 0x0000000000017941 */ /* 0x000fea0003800200 */
.L_x_19670:
        /* <DEDUP_REMOVED lines=40> */
[----:B------:R-:W-:Y:S02]  /*2d9d0*/  MOV R202, R164 ;  /* 0x000000a400ca7202 */ /* 0x000fe40000000f00 */
[----:B------:R-:W-:Y:S01]  /*2d9e0*/  LOP3.LUT R184, R20, R184, R165, 0x96, !PT ;  /* 0x000000b814b87212 */ /* 0x000fe200078e96a5 */
[----:B------:R-:W-:Y:S01]  /*2d9f0*/  IMAD.MOV.U32 R164, RZ, RZ, R200 ;  /* 0x000000ffffa47224 */ /* 0x000fe200078e00c8 */
[----:B------:R-:W-:Y:S01]  /*2da00*/  LOP3.LUT R182, R183, R182, R141, 0x96, !PT ;  /* 0x000000b6b7b67212 */ /* 0x000fe200078e968d */
[----:B------:R-:W-:Y:S01]  /*2da10*/  IMAD.MOV.U32 R165, RZ, RZ, RZ ;  /* 0x000000ffffa57224 */ /* 0x000fe200078e00ff */
[----:B------:R-:W-:-:S07]  /*2da20*/  MOV R200, R140 ;  /* 0x0000008c00c87202 */ /* 0x000fce0000000f00 */
.L_x_19668:
[----:B------:R-:W-:Y:S05]  /*2da30*/  BSYNC.RECONVERGENT B0 ;  /* 0x0000000000007941 */ /* 0x000fea0003800200 */
.L_x_19667:
        /* <DEDUP_REMOVED lines=26> */
.L_x_19674:
        /* <DEDUP_REMOVED lines=13> */
.L_x_19676:
[----:B------:R-:W-:Y:S05]  /*2dcb0*/  BSYNC.RECONVERGENT B1 ;  /* 0x0000000000017941 */ /* 0x000fea0003800200 */
.L_x_19675:
        /* <DEDUP_REMOVED lines=46> */
.L_x_19673:
[----:B------:R-:W-:Y:S05]  /*2dfa0*/  BSYNC.RECONVERGENT B0 ;  /* 0x0000000000007941 */ /* 0x000fea0003800200 */
.L_x_19672:
        /* <DEDUP_REMOVED lines=20> */
.L_x_19679:
        /* <DEDUP_REMOVED lines=15> */
.L_x_19681:
[----:B------:R-:W-:Y:S05]  /*2e1e0*/  BSYNC.RECONVERGENT B1 ;  /* 0x0000000000017941 */ /* 0x000fea0003800200 */
.L_x_19680:
        /* <DEDUP_REMOVED lines=45> */
[----:B------:R-:W-:-:S07]  /*2e4c0*/  IMAD.MOV.U32 R200, RZ, RZ, R18 ;  /* 0x000000ffffc87224 */ /* 0x000fce00078e0012 */
.L_x_19678:
[----:B------:R-:W-:Y:S05]  /*2e4d0*/  BSYNC.RECONVERGENT B0 ;  /* 0x0000000000007941 */ /* 0x000fea0003800200 */
.L_x_19677:
        /* <DEDUP_REMOVED lines=18> */
.L_x_19601:
[----:B------:R-:W-:Y:S01]  /*2e600*/  ISETP.NE.AND P2, PT, R183, 0x1, PT ;  /* 0x00000001b700780c */ /* 0x000fe20003f45270 */
[----:B------:R-:W-:Y:S01]  /*2e610*/  BSSY.RECONVERGENT B0, `(.L_x_19683) ;  /* 0x0000049000007945 */ /* 0x000fe20003800200 */
[----:B------:R-:W-:Y:S01]  /*2e620*/  MOV R185, 0x2 ;  /* 0x0000000200b97802 */ /* 0x000fe20000000f00 */
[----:B-1----:R-:W-:Y:S01]  /*2e630*/  IMAD.MOV.U32 R164, RZ, RZ, R202 ;  /* 0x000000ffffa47224 */ /* 0x002fe200078e00ca */
        /* <DEDUP_REMOVED lines=12> */
.L_x_19685:
        /* <DEDUP_REMOVED lines=13> */
.L_x_19687:
[----:B------:R-:W-:Y:S05]  /*2e7d0*/  BSYNC.RECONVERGENT B1 ;  /* 0x0000000000017941 */ /* 0x000fea0003800200 */
.L_x_19686:
        /* <DEDUP_REMOVED lines=44> */
.L_x_19684:
[----:B------:R-:W-:Y:S05]  /*2eaa0*/  BSYNC.RECONVERGENT B0 ;  /* 0x0000000000007941 */ /* 0x000fea0003800200 */
.L_x_19683:
        /* <DEDUP_REMOVED lines=25> */
.L_x_19690:
        /* <DEDUP_REMOVED lines=13> */
.L_x_19692:
[----:B------:R-:W-:Y:S05]  /*2ed10*/  BSYNC.RECONVERGENT B1 ;  /* 0x0000000000017941 */ /* 0x000fea0003800200 */
.L_x_19691:
        /* <DEDUP_REMOVED lines=45> */
.L_x_19689:
[----:B------:R-:W-:Y:S05]  /*2eff0*/  BSYNC.RECONVERGENT B0 ;  /* 0x0000000000007941 */ /* 0x000fea0003800200 */
.L_x_19688:
        /* <DEDUP_REMOVED lines=9> */
[----:B------:R-:W-:Y:S01]  /*2f090*/  FSETP.GTU.FTZ.AND P2, PT, R164, R35, PT ;  /* 0x00000023a400720b */ /* 0x000fe20003f5c000 */
[----:B------:R-:W-:-:S03]  /*2f0a0*/  HFMA2 R164, -RZ, RZ, 0, 1.1920928955078125e-07 ;  /* 0x00000002ffa47431 */ /* 0x000fc600000001ff */
        /* <DEDUP_REMOVED lines=14> */
.L_x_19695:
        /* <DEDUP_REMOVED lines=13> */
.L_x_19697:
[----:B------:R-:W-:Y:S05]  /*2f260*/  BSYNC.RECONVERGENT B1 ;  /* 0x0000000000017941 */ /* 0x000fea0003800200 */
.L_x_19696:
        /* <DEDUP_REMOVED lines=45> */
.L_x_19694:
[----:B------:R-:W-:Y:S05]  /*2f540*/  BSYNC.RECONVERGENT B0 ;  /* 0x0000000000007941 */ /* 0x000fea0003800200 */
.L_x_19693:
        /* <DEDUP_REMOVED lines=25> */
.L_x_19700:
        /* <DEDUP_REMOVED lines=13> */
.L_x_19702:
[----:B------:R-:W-:Y:S05]  /*2f7b0*/  BSYNC.RECONVERGENT B1 ;  /* 0x0000000000017941 */ /* 0x000fea0003800200 */
.L_x_19701:
        /* <DEDUP_REMOVED lines=46> */
.L_x_19699:
[----:B------:R-:W-:Y:S05]  /*2faa0*/  BSYNC.RECONVERGENT B0 ;  /* 0x0000000000007941 */ /* 0x000fea0003800200 */
.L_x_19698:
        /* <DEDUP_REMOVED lines=25> */
.L_x_19705:
        /* <DEDUP_REMOVED lines=13> */
.L_x_19707:
[----:B------:R-:W-:Y:S05]  /*2fd10*/  BSYNC.RECONVERGENT B1 ;  /* 0x0000000000017941 */ /* 0x000fea0003800200 */
.L_x_19706:
        /* <DEDUP_REMOVED lines=46> */
.L_x_19704:
[----:B------:R-:W-:Y:S05]  /*30000*/  BSYNC.RECONVERGENT B0 ;  /* 0x0000000000007941 */ /* 0x000fea0003800200 */
.L_x_19703:
        /* <DEDUP_REMOVED lines=23> */
.L_x_19710:
        /* <DEDUP_REMOVED lines=13> */
.L_x_19712:
[----:B------:R-:W-:Y:S05]  /*30250*/  BSYNC.RECONVERGENT B1 ;  /* 0x0000000000017941 */ /* 0x000fea0003800200 */
.L_x_19711:
        /* <DEDUP_REMOVED lines=46> */
.L_x_19709:
[----:B------:R-:W-:Y:S05]  /*30540*/  BSYNC.RECONVERGENT B0 ;  /* 0x0000000000007941 */ /* 0x000fea0003800200 */
.L_x_19708:
        /* <DEDUP_REMOVED lines=23> */
.L_x_19715:
        /* <DEDUP_REMOVED lines=13> */
.L_x_19717:
[----:B------:R-:W-:Y:S05]  /*30790*/  BSYNC.RECONVERGENT B1 ;  /* 0x0000000000017941 */ /* 0x000fea0003800200 */
.L_x_19716:
        /* <DEDUP_REMOVED lines=46> */
.L_x_19714:
[----:B------:R-:W-:Y:S05]  /*30a80*/  BSYNC.RECONVERGENT B0 ;  /* 0x0000000000007941 */ /* 0x000fea0003800200 */
.L_x_19713:
        /* <DEDUP_REMOVED lines=23> */
.L_x_19720:
        /* <DEDUP_REMOVED lines=13> */
.L_x_19722:
[----:B------:R-:W-:Y:S05]  /*30cd0*/  BSYNC.RECONVERGENT B1 ;  /* 0x0000000000017941 */ /* 0x000fea0003800200 */
.L_x_19721:
        /* <DEDUP_REMOVED lines=38> */
[----:B------:R-:W-:Y:S02]  /*30f40*/  MOV R140, R200 ;  /* 0x000000c8008c7202 */ /* 0x000fe40000000f00 */
[----:B------:R-:W-:Y:S01]  /*30f50*/  LOP3.LUT R18, R27, R18, R185, 0x96, !PT ;  /* 0x000000121b127212 */ /* 0x000fe200078e96b9 */
[----:B------:R-:W-:-:S04]  /*30f60*/  IMAD.WIDE.U32 R22, R22, -0x326172a9, RZ ;  /* 0xcd9e8d5716167825 */ /* 0x000fc800078e00ff */
[----:B------:R-:W-:Y:S01]  /*30f70*/  IMAD.WIDE.U32 R18, R18, -0x2daee0ad, RZ ;  /* 0xd2511f5312127825 */ /* 0x000fe200078e00ff */
[----:B------:R-:W-:-:S03]  /*30f80*/  LOP3.LUT R184, R20, R184, R23, 0x96, !PT ;  /* 0x000000b814b87212 */ /* 0x000fc600078e9617 */
[----:B------:R-:W-:Y:S01]  /*30f90*/  IMAD.MOV.U32 R202, RZ, RZ, R22 ;  /* 0x000000ffffca7224 */ /* 0x000fe200078e0016 */
[----:B------:R-:W-:Y:S01]  /*30fa0*/  LOP3.LUT R182, R21, R182, R19, 0x96, !PT ;  /* 0x000000b615b67212 */ /* 0x000fe200078e9613 */
[----:B------:R-:W-:-:S07]  /*30fb0*/  IMAD.MOV.U32 R200, RZ, RZ, R18 ;  /* 0x000000ffffc87224 */ /* 0x000fce00078e0012 */
.L_x_19719:
[----:B------:R-:W-:Y:S05]  /*30fc0*/  BSYNC.RECONVERGENT B0 ;  /* 0x0000000000007941 */ /* 0x000fea0003800200 */
.L_x_19718:
        /* <DEDUP_REMOVED lines=14> */
.L_x_19682:
        /* <DEDUP_REMOVED lines=18> */
[----:B------:R-:W-:Y:S01]  /*311d0*/  SEL R25, RZ, 0x100, !P6 ;  /* 0x00000100ff197807 */ /* 0x000fe20007000000 */
[----:B------:R-:W-:Y:S01]  /*311e0*/  FADD.FTZ R18, R19, R148 ;  /* 0x0000009413127221 */ /* 0x000fe20000010000 */
[----:B------:R-:W-:Y:S02]  /*311f0*/  LOP3.LUT R30, R30, R28, R29, 0xfe, !PT ;  /* 0x0000001c1e1e7212 */ /* 0x000fe400078efe1d */
[----:B------:R-:W-:Y:S01]  /*31200*/  SEL R29, RZ, 0x1, !P2 ;  /* 0x00000001ff1d7807 */ /* 0x000fe20005000000 */
[----:B------:R-:W-:Y:S01]  /*31210*/  FADD.FTZ R19, R18, R149 ;  /* 0x0000009512137221 */ /* 0x000fe20000010000 */
[----:B------:R-:W-:-:S02]  /*31220*/  LOP3.LUT R25, R25, R27, R24, 0xfe, !PT ;  /* 0x0000001b19197212 */ /* 0x000fc400078efe18 */
        /* <DEDUP_REMOVED lines=37> */
[----:B------:R-:W-:-:S03]  /*31480*/  LOP3.LUT R19, R30, R29, RZ, 0xfc, !PT ;  /* 0x0000001d1e137212 */ /* 0x000fc600078efcff */
[----:B------:R-:W-:Y:S01]  /*31490*/  FADD.FTZ R24, R18, R203 ;  /* 0x000000cb12187221 */ /* 0x000fe20000010000 */
[----:B------:R-:W-:-:S03]  /*314a0*/  LOP3.LUT R18, R25, R28, RZ, 0xfc, !PT ;  /* 0x0000001c19127212 */ /* 0x000fc600078efcff */
[----:B------:R-:W-:Y:S02]  /*314b0*/  FADD.FTZ R25, R24, R207 ;  /* 0x000000cf18197221 */ /* 0x000fe40000010000 */
[----:B------:R1:W-:Y:S02]  /*314c0*/  STG.E.64 desc[UR6][R160.64], R18 ;  /* 0x00000012a0007986 */ /* 0x0003e4000c101b06 */
[----:B------:R-:W-:-:S04]  /*314d0*/  FADD.FTZ R25, R25, R206 ;  /* 0x000000ce19197221 */ /* 0x000fc80000010000 */
[----:B------:R-:W-:-:S04]  /*314e0*/  FADD.FTZ R24, R25, R142 ;  /* 0x0000008e19187221 */ /* 0x000fc80000010000 */
[----:B------:R-:W-:Y:S01]  /*314f0*/  FADD.FTZ R27, R24, R213 ;  /* 0x000000d5181b7221 */ /* 0x000fe20000010000 */
        /* <DEDUP_REMOVED lines=21> */
.L_x_19723:
[----:B------:R-:W-:Y:S01]  /*31650*/  UMOV UR13, 0xffffffff ;  /* 0xffffffff000d7882 */ /* 0x000fe20000000000 */
[----:B------:R-:W-:Y:S02]  /*31660*/  FADD.FTZ R27, R27, R26 ;  /* 0x0000001a1b1b7221 */ /* 0x000fe40000010000 */
[----:B------:R-:W-:Y:S05]  /*31670*/  BRA.DIV UR13, `(.L_x_19724) ;  /* 0x000000120df47947 */ /* 0x000fea000b800000 */
[----:B01----:R-:W0:Y:S02]  /*31680*/  SHFL.BFLY PT, R18, R27, 0x1, 0x1f ;  /* 0x0c201f001b127f89 */ /* 0x003e2400000e0000 */
        /* <DEDUP_REMOVED lines=116> */
.L_x_19737:
        /* <DEDUP_REMOVED lines=86> */
[----:B------:R-:W-:-:S03]  /*32330*/  F2FP.F16.F32.PACK_AB R21, R146, R21 ;  /* 0x000000159215723e */ /* 0x000fc600000000ff */
[----:B------:R-:W-:Y:S01]  /*32340*/  FMUL.FTZ R29, R31, R178 ;  /* 0x000000b21f1d7220 */ /* 0x000fe20000410000 */
[----:B------:R-:W-:Y:S01]  /*32350*/  F2FP.F16.F32.PACK_AB R23, R26, R23 ;  /* 0x000000171a17723e */ /* 0x000fe200000000ff */
[----:B------:R-:W-:Y:S01]  /*32360*/  IMAD.WIDE.U32 R144, R177, 0x10, R24 ;  /* 0x00000010b1907825 */ /* 0x000fe200078e0018 */
[----:B------:R-:W-:-:S03]  /*32370*/  F2FP.F16.F32.PACK_AB R22, R141, R22 ;  /* 0x000000168d16723e */ /* 0x000fc600000000ff */
[----:B-1----:R-:W-:Y:S01]  /*32380*/  FFMA.FTZ R19, R164, R117, R69 ;  /* 0x00000075a4137223 */ /* 0x002fe20000010045 */
[----:B------:R-:W-:Y:S01]  /*32390*/  F2FP.F16.F32.PACK_AB R20, R27, R20 ;  /* 0x000000141b14723e */ /* 0x000fe200000000ff */
        /* <DEDUP_REMOVED lines=18> */
[----:B------:R-:W-:Y:S01]  /*324c0*/  F2FP.F16.F32.PACK_AB R24, R7, R24 ;  /* 0x000000180718723e */ /* 0x000fe200000000ff */
[C---:B------:R-:W-:Y:S01]  /*324d0*/  FMUL.FTZ R176, R31.reuse, R176 ;  /* 0x000000b01fb07220 */ /* 0x040fe20000410000 */
        /* <DEDUP_REMOVED lines=67> */
[----:B------:R-:W-:-:S02]  /*32910*/  F2FP.F16.F32.PACK_AB R25, R162, R25 ;  /* 0x00000019a219723e */ /* 0x000fc400000000ff */
[----:B------:R-:W-:Y:S02]  /*32920*/  F2FP.F16.F32.PACK_AB R31, R190, R31 ;  /* 0x0000001fbe1f723e */ /* 0x000fe400000000ff */
        /* <DEDUP_REMOVED lines=8> */
[----:B------:R-:W-:Y:S02]  /*329b0*/  F2FP.F16.F32.PACK_AB R155, R18, R155 ;  /* 0x0000009b129b723e */ /* 0x000fe400000000ff */
        /* <DEDUP_REMOVED lines=9> */
.L_x_19724:
[----:B------:R-:W-:Y:S01]  /*32a50*/  HFMA2 R30, -RZ, RZ, 0, 5.9604644775390625e-08 ;  /* 0x00000001ff1e7431 */ /* 0x000fe200000001ff */
[----:B------:R-:W-:Y:S01]  /*32a60*/  BSSY B0, `(.L_x_19726) ;  /* 0x0000007000007945 */ /* 0x000fe20003800000 */
[----:B------:R-:W-:Y:S01]  /*32a70*/  IMAD.MOV.U32 R31, RZ, RZ, R27 ;  /* 0x000000ffff1f7224 */ /* 0x000fe200078e001b */
[----:B------:R-:W-:Y:S01]  /*32a80*/  MOV R28, 0xffffffff ;  /* 0xffffffff001c7802 */ /* 0x000fe20000000f00 */
[----:B------:R-:W-:-:S07]  /*32a90*/  IMAD.MOV.U32 R33, RZ, RZ, 0x1f ;  /* 0x0000001fff217424 */ /* 0x000fce00078e00ff */
[----:B01----:R-:W-:Y:S05]  /*32aa0*/  WARPSYNC.COLLECTIVE R28, `(.L_x_19727) ;  /* 0x000000001c087348 */ /* 0x003fea0003c00000 */
[----:B------:R2:W3:Y:S02]  /*32ab0*/  SHFL.BFLY P2, R29, R31, R30, R33 ;  /* 0x0c00001e1f1d7389 */ /* 0x0004e40000040021 */
[----:B0123--:R-:W-:Y:S05]  /*32ac0*/  ENDCOLLECTIVE ;  /* 0x000000000000791b */ /* 0x00ffea0003800000 */
.L_x_19727:
[----:B------:R-:W-:Y:S05]  /*32ad0*/  BSYNC B0 ;  /* 0x0000000000007941 */ /* 0x000fea0003800000 */
.L_x_19726:
        /* <DEDUP_REMOVED lines=9> */
.L_x_19728:
[----:B------:R-:W-:Y:S01]  /*32b70*/  HFMA2 R30, -RZ, RZ, 0, 2.384185791015625e-07 ;  /* 0x00000004ff1e7431 */ /* 0x000fe200000001ff */
[----:B------:R-:W-:-:S05]  /*32b80*/  MOV R19, R29 ;  /* 0x0000001d00137202 */ /* 0x000fca0000000f00 */
[----:B------:R-:W-:-:S04]  /*32b90*/  FADD.FTZ R21, R20, R19 ;  /* 0x0000001314157221 */ /* 0x000fc80000010000 */
[----:B------:R-:W-:-:S07]  /*32ba0*/  IMAD.MOV.U32 R31, RZ, RZ, R21 ;  /* 0x000000ffff1f7224 */ /* 0x000fce00078e0015 */
[----:B------:R-:W-:Y:S05]  /*32bb0*/  WARPSYNC.COLLECTIVE R28, `(.L_x_19729) ;  /* 0x000000001c087348 */ /* 0x000fea0003c00000 */
[----:B------:R0:W1:Y:S02]  /*32bc0*/  SHFL.BFLY P2, R29, R31, R30, R33 ;  /* 0x0c00001e1f1d7389 */ /* 0x0000640000040021 */
[----:B01----:R-:W-:Y:S05]  /*32bd0*/  ENDCOLLECTIVE ;  /* 0x000000000000791b */ /* 0x003fea0003800000 */
.L_x_19729:
[----:B------:R-:W-:Y:S02]  /*32be0*/  IMAD.MOV.U32 R30, RZ, RZ, 0x8 ;  /* 0x00000008ff1e7424 */ /* 0x000fe400078e00ff */
[----:B------:R-:W-:-:S04]  /*32bf0*/  IMAD.MOV.U32 R18, RZ, RZ, R29 ;  /* 0x000000ffff127224 */ /* 0x000fc800078e001d */
[----:B------:R-:W-:-:S05]  /*32c00*/  FADD.FTZ R22, R21, R18 ;  /* 0x0000001215167221 */ /* 0x000fca0000010000 */
[----:B------:R-:W-:-:S07]  /*32c10*/  MOV R31, R22 ;  /* 0x00000016001f7202 */ /* 0x000fce0000000f00 */
[----:B------:R-:W-:Y:S05]  /*32c20*/  WARPSYNC.COLLECTIVE R28, `(.L_x_19730) ;  /* 0x000000001c087348 */ /* 0x000fea0003c00000 */
[----:B------:R0:W1:Y:S02]  /*32c30*/  SHFL.BFLY P2, R29, R31, R30, R33 ;  /* 0x0c00001e1f1d7389 */ /* 0x0000640000040021 */
[----:B01----:R-:W-:Y:S05]  /*32c40*/  ENDCOLLECTIVE ;  /* 0x000000000000791b */ /* 0x003fea0003800000 */
.L_x_19730:
        /* <DEDUP_REMOVED lines=8> */
.L_x_19731:
        /* <DEDUP_REMOVED lines=104> */
.L_x_19732:
[----:B------:R-:W-:Y:S01]  /*33350*/  HFMA2 R30, -RZ, RZ, 0, 1.1920928955078125e-07 ;  /* 0x00000002ff1e7431 */ /* 0x000fe200000001ff */
[----:B------:R-:W-:-:S05]  /*33360*/  MOV R21, R29 ;  /* 0x0000001d00157202 */ /* 0x000fca0000000f00 */
[----:B------:R-:W-:-:S04]  /*33370*/  FADD.FTZ R21, R18, R21 ;  /* 0x0000001512157221 */ /* 0x000fc80000010000 */
[----:B------:R-:W-:-:S07]  /*33380*/  IMAD.MOV.U32 R31, RZ, RZ, R21 ;  /* 0x000000ffff1f7224 */ /* 0x000fce00078e0015 */
[----:B------:R-:W-:Y:S05]  /*33390*/  WARPSYNC.COLLECTIVE R28, `(.L_x_19733) ;  /* 0x000000001c087348 */ /* 0x000fea0003c00000 */
[----:B------:R0:W1:Y:S02]  /*333a0*/  SHFL.BFLY P2, R29, R31, R30, R33 ;  /* 0x0c00001e1f1d7389 */ /* 0x0000640000040021 */
[----:B01----:R-:W-:Y:S05]  /*333b0*/  ENDCOLLECTIVE ;  /* 0x000000000000791b */ /* 0x003fea0003800000 */
.L_x_19733:
[----:B------:R-:W-:Y:S02]  /*333c0*/  IMAD.MOV.U32 R30, RZ, RZ, 0x4 ;  /* 0x00000004ff1e7424 */ /* 0x000fe400078e00ff */
[----:B------:R-:W-:-:S04]  /*333d0*/  IMAD.MOV.U32 R20, RZ, RZ, R29 ;  /* 0x000000ffff147224 */ /* 0x000fc800078e001d */
[----:B------:R-:W-:-:S05]  /*333e0*/  FADD.FTZ R20, R21, R20 ;  /* 0x0000001415147221 */ /* 0x000fca0000010000 */
[----:B------:R-:W-:-:S07]  /*333f0*/  MOV R31, R20 ;  /* 0x00000014001f7202 */ /* 0x000fce0000000f00 */
[----:B------:R-:W-:Y:S05]  /*33400*/  WARPSYNC.COLLECTIVE R28, `(.L_x_19734) ;  /* 0x000000001c087348 */ /* 0x000fea0003c00000 */
[----:B------:R0:W1:Y:S02]  /*33410*/  SHFL.BFLY P2, R29, R31, R30, R33 ;  /* 0x0c00001e1f1d7389 */ /* 0x0000640000040021 */
[----:B01----:R-:W-:Y:S05]  /*33420*/  ENDCOLLECTIVE ;  /* 0x000000000000791b */ /* 0x003fea0003800000 */
.L_x_19734:
[----:B------:R-:W-:Y:S01]  /*33430*/  HFMA2 R30, -RZ, RZ, 0, 4.76837158203125e-07 ;  /* 0x00000008ff1e7431 */ /* 0x000fe200000001ff */
[----:B------:R-:W-:-:S05]  /*33440*/  MOV R25, R29 ;  /* 0x0000001d00197202 */ /* 0x000fca0000000f00 */
[----:B------:R-:W-:-:S04]  /*33450*/  FADD.FTZ R25, R20, R25 ;  /* 0x0000001914197221 */ /* 0x000fc80000010000 */
[----:B------:R-:W-:-:S07]  /*33460*/  IMAD.MOV.U32 R31, RZ, RZ, R25 ;  /* 0x000000ffff1f7224 */ /* 0x000fce00078e0019 */
[----:B------:R-:W-:Y:S05]  /*33470*/  WARPSYNC.COLLECTIVE R28, `(.L_x_19735) ;  /* 0x000000001c087348 */ /* 0x000fea0003c00000 */
[----:B------:R0:W1:Y:S02]  /*33480*/  SHFL.BFLY P2, R29, R31, R30, R33 ;  /* 0x0c00001e1f1d7389 */ /* 0x0000640000040021 */
[----:B01----:R-:W-:Y:S05]  /*33490*/  ENDCOLLECTIVE ;  /* 0x000000000000791b */ /* 0x003fea0003800000 */
.L_x_19735:
[----:B------:R-:W-:Y:S02]  /*334a0*/  IMAD.MOV.U32 R30, RZ, RZ, 0x10 ;  /* 0x00000010ff1e7424 */ /* 0x000fe400078e00ff */
[----:B------:R-:W-:-:S04]  /*334b0*/  IMAD.MOV.U32 R22, RZ, RZ, R29 ;  /* 0x000000ffff167224 */ /* 0x000fc800078e001d */
[----:B------:R-:W-:-:S05]  /*334c0*/  FADD.FTZ R22, R25, R22 ;  /* 0x0000001619167221 */ /* 0x000fca0000010000 */
[----:B------:R-:W-:-:S07]  /*334d0*/  MOV R31, R22 ;  /* 0x00000016001f7202 */ /* 0x000fce0000000f00 */
[----:B------:R-:W-:Y:S05]  /*334e0*/  WARPSYNC.COLLECTIVE R28, `(.L_x_19736) ;  /* 0x000000001c087348 */ /* 0x000fea0003c00000 */
[----:B------:R0:W1:Y:S02]  /*334f0*/  SHFL.BFLY P2, R29, R31, R30, R33 ;  /* 0x0c00001e1f1d7389 */ /* 0x0000640000040021 */
[----:B01----:R-:W-:Y:S05]  /*33500*/  ENDCOLLECTIVE ;  /* 0x000000000000791b */ /* 0x003fea0003800000 */
.L_x_19736:
[----:B------:R-:W-:Y:S01]  /*33510*/  MOV R27, R29 ;  /* 0x0000001d001b7202 */ /* 0x000fe20000000f00 */
[----:B------:R-:W-:Y:S06]  /*33520*/  BRA `(.L_x_19737) ;  /* 0xffffffe800287947 */ /* 0x000fec000383ffff */
.L_x_19738:
        /* <DEDUP_REMOVED lines=13> */
.L_x_33291:


//--------------------- .text._ZN10layer_norm31ln_parallel_residual_fwd_kernelINS_13Kernel_traitsI6__halfS2_fS2_fjLj1536ELj1ELj4ELj1ELj16ENS_18Kernel_traits_baseILj1536ES2_S2_fS2_fjLj128EEEEELb0ELb0ELb0EEEvNS_9FwdParamsE --------------------------
	.section	.text._ZN10layer_norm31ln_parallel_residual_fwd_kernelINS_13Kernel_traitsI6__halfS2_fS2_fjLj1536ELj1ELj4ELj1ELj16ENS_18Kernel_traits_baseILj1536ES2_S2_fS2_fjLj128EEEEELb0ELb0ELb0EEEvNS_9FwdParamsE,"ax",@progbits
	.align	128
        .global         _ZN10layer_norm31ln_parallel_residual_fwd_kernelINS_13Kernel_traitsI6__halfS2_fS2_fjLj1536ELj1ELj4ELj1ELj16ENS_18Kernel_traits_baseILj1536ES2_S2_fS2_fjLj128EEEEELb0ELb0ELb0EEEvNS_9FwdParamsE
        .type           _ZN10layer_norm31ln_parallel_residual_fwd_kernelINS_13Kernel_traitsI6__halfS2_fS2_fjLj1536ELj1ELj4ELj1ELj16ENS_18Kernel_traits_baseILj1536ES2_S2_fS2_fjLj128EEEEELb0ELb0ELb0EEEvNS_9FwdParamsE,@function
        .size           _ZN10layer_norm31ln_parallel_residual_fwd_kernelINS_13Kernel_traitsI6__halfS2_fS2_fjLj1536ELj1ELj4ELj1ELj16ENS_18Kernel_traits_baseILj1536ES2_S2_fS2_fjLj128EEEEELb0ELb0ELb0EEEvNS_9FwdParamsE,(.L_x_33292 - _ZN10layer_norm31ln_parallel_residual_fwd_kernelINS_13Kernel_traitsI6__halfS2_fS2_fjLj1536ELj1ELj4ELj1ELj16ENS_18Kernel_traits_baseILj1536ES2_S2_fS2_fjLj128EEEEELb0ELb0ELb0EEEvNS_9FwdParamsE)
        .other          _ZN10layer_norm31ln_parallel_residual_fwd_kernelINS_13Kernel_traitsI6__halfS2_fS2_fjLj1536ELj1ELj4ELj1ELj16ENS_18Kernel_traits_baseILj1536ES2_S2_fS2_fjLj128EEEEELb0ELb0ELb0EEEvNS_9FwdParamsE,@"STO_CUDA_ENTRY STV_DEFAULT"
_ZN10layer_norm31ln_parallel_residual_fwd_kernelINS_13Kernel_traitsI6__halfS2_fS2_fjLj1536ELj1ELj4ELj1ELj16ENS_18Kernel_traits_baseILj1536ES2_S2_fS2_fjLj128EEEEELb0ELb0ELb0EEEvNS_9FwdParamsE:
.text._ZN10layer_norm31ln_parallel_residual_fwd_kernelINS_13Kernel_traitsI6__halfS2_fS2_fjLj1536ELj1ELj4ELj1ELj16ENS_18Kernel_traits_baseILj1536ES2_S2_fS2_fjLj128EEEEELb0ELb0ELb0EEEvNS_9FwdParamsE:
        /* <DEDUP_REMOVED lines=33> */
[----:B------:R-:W5:Y:S02]  /*0210*/  @P0 LDG.E.128 R160, desc[UR6][R4.64] ;  /* 0x0000000604a00981 */ /* 0x000f64000c1e1d00 */
[----:B------:R-:W0:Y:S01]  /*0220*/  LDC.64 R12, c[0x0][0x3d0] ;  /* 0x0000f400ff0c7b82 */ /* 0x000e220000000a00 */
[C---:B-1----:R-:W-:Y:S01]  /*0230*/  @P0 IMAD.WIDE.U32 R6, R0.reuse, 0x10, R6 ;  /* 0x0000001000060825 */ /* 0x042fe200078e0006 */
[----:B------:R-:W-:-:S04]  /*0240*/  @P0 LOP3.LUT R0, R0, 0x20, RZ, 0xfc, !PT ;  /* 0x0000002000000812 */ /* 0x000fc800078efcff */
[----:B------:R-:W5:Y:S02]  /*0250*/  @P0 LDG.E.128 R92, desc[UR6][R6.64] ;  /* 0x00000006065c0981 */ /* 0x000f64000c1e1d00 */
[----:B------:R-:W1:Y:S01]  /*0260*/  LDC.64 R14, c[0x0][0x3d8] ;  /* 0x0000f600ff0e7b82 */ /* 0x000e620000000a00 */
[----:B--2---:R-:W-:-:S05]  /*0270*/  @P1 IMAD.WIDE.U32 R8, R0, 0x10, R8 ;  /* 0x0000001000081825 */ /* 0x004fca00078e0008 */
[----:B------:R-:W5:Y:S02]  /*0280*/  @P1 LDG.E.128 R88, desc[UR6][R8.64] ;  /* 0x0000000608581981 */ /* 0x000f64000c1e1d00 */
[----:B------:R-:W2:Y:S01]  /*0290*/  LDC.64 R16, c[0x0][0x3d0] ;  /* 0x0000f400ff107b82 */ /* 0x000ea20000000a00 */
[C---:B---3--:R-:W-:Y:S01]  /*02a0*/  @P1 IMAD.WIDE.U32 R10, R0.reuse, 0x10, R10 ;  /* 0x00000010000a1825 */ /* 0x048fe200078e000a */
[----:B------:R-:W-:-:S04]  /*02b0*/  @P1 IADD3 R0, PT, PT, R0, 0x20, RZ ;  /* 0x0000002000001810 */ /* 0x000fc80007ffe0ff */
[----:B------:R-:W5:Y:S02]  /*02c0*/  @P1 LDG.E.128 R84, desc[UR6][R10.64] ;  /* 0x000000060a541981 */ /* 0x000f64000c1e1d00 */
[----:B------:R-:W3:Y:S01]  /*02d0*/  LDC.64 R18, c[0x0][0x3d8] ;  /* 0x0000f600ff127b82 */ /* 0x000ee20000000a00 */
[----:B0-----:R-:W-:-:S05]  /*02e0*/  @P2 IMAD.WIDE.U32 R12, R0, 0x10, R12 ;  /* 0x00000010000c2825 */ /* 0x001fca00078e000c */
[----:B------:R-:W5:Y:S01]  /*02f0*/  @P2 LDG.E.128 R80, desc[UR6][R12.64] ;  /* 0x000000060c502981 */ /* 0x000f62000c1e1d00 */
[C---:B-1----:R-:W-:Y:S01]  /*0300*/  @P2 IMAD.WIDE.U32 R14, R0.reuse, 0x10, R14 ;  /* 0x00000010000e2825 */ /* 0x042fe200078e000e */
[----:B------:R-:W-:Y:S01]  /*0310*/  @P2 IADD3 R0, PT, PT, R0, 0x20, RZ ;  /* 0x0000002000002810 */ /* 0x000fe20007ffe0ff */
[----:B------:R-:W0:Y:S03]  /*0320*/  LDC.64 R20, c[0x0][0x3d0] ;  /* 0x0000f400ff147b82 */ /* 0x000e260000000a00 */
[----:B------:R-:W5:Y:S01]  /*0330*/  @P2 LDG.E.128 R76, desc[UR6][R14.64] ;  /* 0x000000060e4c2981 */ /* 0x000f62000c1e1d00 */
[----:B--2---:R-:W-:-:S04]  /*0340*/  @P3 IMAD.WIDE.U32 R16, R0, 0x10, R16 ;  /* 0x0000001000103825 */ /* 0x004fc800078e0010 */
[----:B------:R-:W1:Y:S01]  /*0350*/  LDC.64 R22, c[0x0][0x3d8] ;  /* 0x0000f600ff167b82 */ /* 0x000e620000000a00 */
[----:B------:R-:W5:Y:S01]  /*0360*/  @P3 LDG.E.128 R72, desc[UR6][R16.64] ;  /* 0x0000000610483981 */ /* 0x000f62000c1e1d00 */
[----:B---3--:R-:W-:-:S05]  /*0370*/  @P3 IMAD.WIDE.U32 R18, R0, 0x10, R18 ;  /* 0x0000001000123825 */ /* 0x008fca00078e0012 */
[----:B------:R-:W5:Y:S01]  /*0380*/  @P3 LDG.E.128 R68, desc[UR6][R18.64] ;  /* 0x0000000612443981 */ /* 0x000f62000c1e1d00 */
[----:B------:R-:W-:Y:S02]  /*0390*/  ISETP.GE.U32.AND P5, PT, R3, 0xc0, PT ;  /* 0x000000c00300780c */ /* 0x000fe40003fa6070 */
[----:B------:R-:W-:Y:S01]  /*03a0*/  @P3 IADD3 R0, PT, PT, R0, 0x20, RZ ;  /* 0x0000002000003810 */ /* 0x000fe20007ffe0ff */
[----:B------:R-:W-:-:S04]  /*03b0*/  HFMA2 R58, -RZ, RZ, 0, 0 ;  /* 0x00000000ff3a7431 */ /* 0x000fc800000001ff */
[----:B0-----:R-:W-:-:S04]  /*03c0*/  @P4 IMAD.WIDE.U32 R20, R0, 0x10, R20 ;  /* 0x0000001000144825 */ /* 0x001fc800078e0014 */
[----:B------:R-:W-:Y:S02]  /*03d0*/  HFMA2 R50, -RZ, RZ, 0, 0 ;  /* 0x00000000ff327431 */ /* 0x000fe400000001ff */
[----:B-1----:R-:W-:-:S04]  /*03e0*/  @P4 IMAD.WIDE.U32 R22, R0, 0x10, R22 ;  /* 0x0000001000164825 */ /* 0x002fc800078e0016 */
[----:B------:R-:W-:Y:S01]  /*03f0*/  HFMA2 R42, -RZ, RZ, 0, 0 ;  /* 0x00000000ff2a7431 */ /* 0x000fe200000001ff */
[----:B------:R-:W5:Y:S01]  /*0400*/  @P4 LDG.E.128 R64, desc[UR6][R20.64] ;  /* 0x0000000614404981 */ /* 0x000f62000c1e1d00 */
[----:B------:R-:W-:Y:S02]  /*0410*/  CS2R R56, SRZ ;  /* 0x0000000000387805 */ /* 0x000fe4000001ff00 */
[----:B------:R-:W-:Y:S02]  /*0420*/  MOV R54, RZ ;  /* 0x000000ff00367202 */ /* 0x000fe40000000f00 */
[----:B------:R-:W-:Y:S01]  /*0430*/  CS2R R52, SRZ ;  /* 0x0000000000347805 */ /* 0x000fe2000001ff00 */
[----:B------:R0:W5:Y:S01]  /*0440*/  @P4 LDG.E.128 R60, desc[UR6][R22.64] ;  /* 0x00000006163c4981 */ /* 0x000162000c1e1d00 */
[----:B------:R-:W-:Y:S02]  /*0450*/  CS2R R48, SRZ ;  /* 0x0000000000307805 */ /* 0x000fe4000001ff00 */
[----:B------:R-:W-:-:S02]  /*0460*/  MOV R46, RZ ;  /* 0x000000ff002e7202 */ /* 0x000fc40000000f00 */
        /* <DEDUP_REMOVED lines=10> */
[----:B0-----:R-:W-:Y:S02]  /*0510*/  CS2R R22, SRZ ;  /* 0x0000000000167805 */ /* 0x001fe4000001ff00 */
[----:B------:R-:W-:-:S02]  /*0520*/  CS2R R20, SRZ ;  /* 0x0000000000147805 */ /* 0x000fc4000001ff00 */
[----:B------:R-:W-:Y:S02]  /*0530*/  @P0 MOV R43, RZ ;  /* 0x000000ff002b0202 */ /* 0x000fe40000000f00 */
[----:B------:R-:W-:Y:S02]  /*0540*/  @P1 MOV R47, RZ ;  /* 0x000000ff002f1202 */ /* 0x000fe40000000f00 */
[----:B------:R-:W-:Y:S02]  /*0550*/  @P2 MOV R51, RZ ;  /* 0x000000ff00332202 */ /* 0x000fe40000000f00 */
[----:B------:R-:W-:Y:S02]  /*0560*/  @P3 MOV R55, RZ ;  /* 0x000000ff00373202 */ /* 0x000fe40000000f00 */
[----:B------:R-:W-:Y:S02]  /*0570*/  @P4 MOV R59, RZ ;  /* 0x000000ff003b4202 */ /* 0x000fe40000000f00 */
[----:B------:R-:W-:Y:S01]  /*0580*/  @P4 IADD3 R0, PT, PT, R0, 0x20, RZ ;  /* 0x0000002000004810 */ /* 0x000fe20007ffe0ff */
        /* <DEDUP_REMOVED lines=32> */
.L_x_19741:
        /* <DEDUP_REMOVED lines=13> */
[----:B------:R-:W5:Y:S02]  /*0860*/  @P0 LDG.E.128 R92, desc[UR6][R8.64] ;  /* 0x00000006085c0981 */ /* 0x000f64000c1e1d00 */
[----:B------:R-:W1:Y:S01]  /*0870*/  @P1 LDC.64 R14, c[0x0][0x440] ;  /* 0x00011000ff0e1b82 */ /* 0x000e620000000a00 */
[C---:B--2---:R-:W-:Y:S01]  /*0880*/  @P0 IMAD.WIDE.U32 R4, R0.reuse, 0x10, R4 ;  /* 0x0000001000040825 */ /* 0x044fe200078e0004 */
[----:B------:R-:W-:-:S04]  /*0890*/  @P0 LOP3.LUT R0, R0, 0x20, RZ, 0xfc, !PT ;  /* 0x0000002000000812 */ /* 0x000fc800078efcff */
[----:B------:R2:W5:Y:S02]  /*08a0*/  @P0 LD.E.128 R20, desc[UR6][R4.64] ;  /* 0x0000000604140980 */ /* 0x000564000c101d00 */
[----:B------:R-:W0:Y:S01]  /*08b0*/  LDC.64 R16, c[0x0][0x3d0] ;  /* 0x0000f400ff107b82 */ /* 0x000e220000000a00 */
[----:B---3--:R-:W-:-:S05]  /*08c0*/  @P1 IMAD.WIDE.U32 R10, R0, 0x10, R10 ;  /* 0x00000010000a1825 */ /* 0x008fca00078e000a */
[----:B------:R-:W5:Y:S02]  /*08d0*/  @P1 LDG.E.128 R88, desc[UR6][R10.64] ;  /* 0x000000060a581981 */ /* 0x000f64000c1e1d00 */
[----:B------:R-:W3:Y:S01]  /*08e0*/  LDC.64 R18, c[0x0][0x3d8] ;  /* 0x0000f600ff127b82 */ /* 0x000ee20000000a00 */
[----:B----4-:R-:W-:-:S05]  /*08f0*/  @P1 IMAD.WIDE.U32 R12, R0, 0x10, R12 ;  /* 0x00000010000c1825 */ /* 0x010fca00078e000c */
[----:B------:R-:W5:Y:S02]  /*0900*/  @P1 LDG.E.128 R84, desc[UR6][R12.64] ;  /* 0x000000060c541981 */ /* 0x000f64000c1e1d00 */
[----:B------:R-:W4:Y:S01]  /*0910*/  @P2 LDC.64 R40, c[0x0][0x440] ;  /* 0x00011000ff282b82 */ /* 0x000f220000000a00 */
[C---:B-1----:R-:W-:Y:S01]  /*0920*/  @P1 IMAD.WIDE.U32 R14, R0.reuse, 0x10, R14 ;  /* 0x00000010000e1825 */ /* 0x042fe200078e000e */
[----:B------:R-:W-:-:S04]  /*0930*/  @P1 IADD3 R0, PT, PT, R0, 0x20, RZ ;  /* 0x0000002000001810 */ /* 0x000fc80007ffe0ff */
[----:B------:R-:W5:Y:S02]  /*0940*/  @P1 LD.E.128 R24, desc[UR6][R14.64] ;  /* 0x000000060e181980 */ /* 0x000f64000c101d00 */
[----:B------:R-:W1:Y:S08]  /*0950*/  LDC.64 R44, c[0x0][0x3d0] ;  /* 0x0000f400ff2c7b82 */ /* 0x000e700000000a00 */
[----:B------:R-:W2:Y:S08]  /*0960*/  LDC.64 R48, c[0x0][0x3d8] ;  /* 0x0000f600ff307b82 */ /* 0x000eb00000000a00 */
[----:B------:R-:W2:Y:S08]  /*0970*/  @P3 LDC.64 R52, c[0x0][0x440] ;  /* 0x00011000ff343b82 */ /* 0x000eb00000000a00 */
[----:B------:R-:W2:Y:S08]  /*0980*/  LDC.64 R56, c[0x0][0x3d0] ;  /* 0x0000f400ff387b82 */ /* 0x000eb00000000a00 */
[----:B------:R-:W2:Y:S08]  /*0990*/  LDC.64 R96, c[0x0][0x3d8] ;  /* 0x0000f600ff607b82 */ /* 0x000eb00000000a00 */
[----:B------:R-:W2:Y:S01]  /*09a0*/  @P4 LDC.64 R98, c[0x0][0x440] ;  /* 0x00011000ff624b82 */ /* 0x000ea20000000a00 */
[----:B0-----:R-:W-:-:S04]  /*09b0*/  @P2 IMAD.WIDE.U32 R16, R0, 0x10, R16 ;  /* 0x0000001000102825 */ /* 0x001fc800078e0010 */
[C---:B---3--:R-:W-:Y:S01]  /*09c0*/  @P2 IMAD.WIDE.U32 R18, R0.reuse, 0x10, R18 ;  /* 0x0000001000122825 */ /* 0x048fe200078e0012 */
[----:B------:R-:W5:Y:S03]  /*09d0*/  @P2 LDG.E.128 R80, desc[UR6][R16.64] ;  /* 0x0000000610502981 */ /* 0x000f66000c1e1d00 */
[C---:B----4-:R-:W-:Y:S01]  /*09e0*/  @P2 IMAD.WIDE.U32 R40, R0.reuse, 0x10, R40 ;  /* 0x0000001000282825 */ /* 0x050fe200078e0028 */
[----:B------:R-:W-:Y:S01]  /*09f0*/  @P2 IADD3 R0, PT, PT, R0, 0x20, RZ ;  /* 0x0000002000002810 */ /* 0x000fe20007ffe0ff */
[----:B------:R-:W5:Y:S04]  /*0a00*/  @P2 LDG.E.128 R76, desc[UR6][R18.64] ;  /* 0x00000006124c2981 */ /* 0x000f68000c1e1d00 */
[----:B-1----:R-:W-:Y:S01]  /*0a10*/  @P3 IMAD.WIDE.U32 R44, R0, 0x10, R44 ;  /* 0x00000010002c3825 */ /* 0x002fe200078e002c */
[----:B------:R-:W-:-:S03]  /*0a20*/  ISETP.GE.U32.AND P5, PT, R3, 0xc0, PT ;  /* 0x000000c00300780c */ /* 0x000fc60003fa6070 */
[----:B------:R-:W-:Y:S01]  /*0a30*/  HFMA2 R58, -RZ, RZ, 0, 0 ;  /* 0x00000000ff3a7431 */ /* 0x000fe200000001ff */
[----:B------:R-:W5:Y:S01]  /*0a40*/  @P2 LD.E.128 R28, desc[UR6][R40.64] ;  /* 0x00000006281c2980 */ /* 0x000f62000c101d00 */
[----:B--2---:R-:W-:-:S04]  /*0a50*/  @P3 IMAD.WIDE.U32 R48, R0, 0x10, R48 ;  /* 0x0000001000303825 */ /* 0x004fc800078e0030 */
[----:B------:R-:W-:Y:S02]  /*0a60*/  HFMA2 R50, -RZ, RZ, 0, 0 ;  /* 0x00000000ff327431 */ /* 0x000fe400000001ff */
[----:B------:R-:W-:Y:S02]  /*0a70*/  HFMA2 R42, -RZ, RZ, 0, 0 ;  /* 0x00000000ff2a7431 */ /* 0x000fe400000001ff */
[C---:B------:R-:W-:Y:S01]  /*0a80*/  @P3 IMAD.WIDE.U32 R6, R0.reuse, 0x10, R52 ;  /* 0x0000001000063825 */ /* 0x040fe200078e0034 */
[----:B------:R-:W-:Y:S01]  /*0a90*/  @P3 IADD3 R0, PT, PT, R0, 0x20, RZ ;  /* 0x0000002000003810 */ /* 0x000fe20007ffe0ff */
[----:B------:R0:W5:Y:S04]  /*0aa0*/  @P3 LDG.E.128 R72, desc[UR6][R44.64] ;  /* 0x000000062c483981 */ /* 0x000168000c1e1d00 */
[C---:B------:R-:W-:Y:S01]  /*0ab0*/  @P4 IMAD.WIDE.U32 R4, R0.reuse, 0x10, R56 ;  /* 0x0000001000044825 */ /* 0x040fe200078e0038 */
[----:B------:R-:W5:Y:S03]  /*0ac0*/  @P3 LD.E.128 R32, desc[UR6][R6.64] ;  /* 0x0000000606203980 */ /* 0x000f66000c101d00 */
[C---:B------:R-:W-:Y:S01]  /*0ad0*/  @P4 IMAD.WIDE.U32 R96, R0.reuse, 0x10, R96 ;  /* 0x0000001000604825 */ /* 0x040fe200078e0060 */
[----:B------:R-:W5:Y:S03]  /*0ae0*/  @P4 LDG.E.128 R64, desc[UR6][R4.64] ;  /* 0x0000000604404981 */ /* 0x000f66000c1e1d00 */
[----:B------:R-:W-:Y:S01]  /*0af0*/  @P4 IMAD.WIDE.U32 R98, R0, 0x10, R98 ;  /* 0x0000001000624825 */ /* 0x000fe200078e0062 */
[----:B------:R-:W5:Y:S04]  /*0b00*/  @P4 LDG.E.128 R60, desc[UR6][R96.64] ;  /* 0x00000006603c4981 */ /* 0x000f68000c1e1d00 */
[----:B------:R-:W5:Y:S01]  /*0b10*/  @P4 LD.E.128 R36, desc[UR6][R98.64] ;  /* 0x0000000662244980 */ /* 0x000f62000c101d00 */
[----:B------:R-:W-:-:S02]  /*0b20*/  CS2R R56, SRZ ;  /* 0x0000000000387805 */ /* 0x000fc4000001ff00 */
[----:B------:R-:W-:Y:S02]  /*0b30*/  MOV R54, RZ ;  /* 0x000000ff00367202 */ /* 0x000fe40000000f00 */
[----:B------:R-:W-:Y:S01]  /*0b40*/  CS2R R52, SRZ ;  /* 0x0000000000347805 */ /* 0x000fe2000001ff00 */
[----:B------:R1:W5:Y:S01]  /*0b50*/  @P3 LDG.E.128 R68, desc[UR6][R48.64] ;  /* 0x0000000630443981 */ /* 0x000362000c1e1d00 */
[----:B------:R-:W-:Y:S02]  /*0b60*/  MOV R46, RZ ;  /* 0x000000ff002e7202 */ /* 0x000fe40000000f00 */
[----:B0-----:R-:W-:Y:S02]  /*0b70*/  CS2R R44, SRZ ;  /* 0x00000000002c7805 */ /* 0x001fe4000001ff00 */
[----:B------:R-:W-:Y:S02]  /*0b80*/  CS2R R40, SRZ ;  /* 0x0000000000287805 */ /* 0x000fe4000001ff00 */
[----:B------:R-:W-:-:S02]  /*0b90*/  @P0 MOV R43, RZ ;  /* 0x000000ff002b0202 */ /* 0x000fc40000000f00 */
[----:B------:R-:W-:Y:S02]  /*0ba0*/  @P1 MOV R47, RZ ;  /* 0x000000ff002f1202 */ /* 0x000fe40000000f00 */
[----:B------:R-:W-:Y:S02]  /*0bb0*/  @P2 MOV R51, RZ ;  /* 0x000000ff00332202 */ /* 0x000fe40000000f00 */
[----:B-1----:R-:W-:Y:S02]  /*0bc0*/  CS2R R48, SRZ ;  /* 0x0000000000307805 */ /* 0x002fe4000001ff00 */
        /* <DEDUP_REMOVED lines=26> */
.L_x_19740:
        /* <DEDUP_REMOVED lines=89> */
.L_x_19743:
        /* <DEDUP_REMOVED lines=10> */
[----:B0-----:R-:W-:-:S07]  /*13a0*/  @P0 IMAD.WIDE.U32 R36, R0, 0x10, R32 ;  /* 0x0000001000240825 */ /* 0x001fce00078e0020 */
[----:B------:R-:W0:Y:S01]  /*13b0*/  @P1 LDC.64 R100, c[0x0][0x438] ;  /* 0x00010e00ff641b82 */ /* 0x000e220000000a00 */
[----:B-1----:R-:W-:-:S07]  /*13c0*/  @P0 IMAD.WIDE.U32 R28, R0, 0x10, R20 ;  /* 0x00000010001c0825 */ /* 0x002fce00078e0014 */
[----:B------:R-:W1:Y:S01]  /*13d0*/  LDC.64 R102, c[0x0][0x3d8] ;  /* 0x0000f600ff667b82 */ /* 0x000e620000000a00 */
[C---:B--2---:R-:W-:Y:S01]  /*13e0*/  @P0 IMAD.WIDE.U32 R32, R0.reuse, 0x10, R24 ;  /* 0x0000001000200825 */ /* 0x044fe200078e0018 */
[----:B------:R-:W-:-:S06]  /*13f0*/  @P0 LOP3.LUT R0, R0, 0x20, RZ, 0xfc, !PT ;  /* 0x0000002000000812 */ /* 0x000fcc00078efcff */
[----:B------:R-:W2:Y:S01]  /*1400*/  LDC.64 R104, c[0x0][0x3d0] ;  /* 0x0000f400ff687b82 */ /* 0x000ea20000000a00 */
[----:B---3--:R-:W-:-:S07]  /*1410*/  @P1 IMAD.WIDE.U32 R98, R0, 0x10, R96 ;  /* 0x0000001000621825 */ /* 0x008fce00078e0060 */
[----:B------:R-:W3:Y:S01]  /*1420*/  LDC.64 R108, c[0x0][0x3d8] ;  /* 0x0000f600ff6c7b82 */ /* 0x000ee20000000a00 */
[C---:B0-----:R-:W-:Y:S01]  /*1430*/  @P1 IMAD.WIDE.U32 R100, R0.reuse, 0x10, R100 ;  /* 0x0000001000641825 */ /* 0x041fe200078e0064 */
[----:B------:R-:W5:Y:S04]  /*1440*/  @P1 LDG.E.128 R88, desc[UR6][R98.64] ;  /* 0x0000000662581981 */ /* 0x000f68000c1e1d00 */
[----:B------:R-:W5:Y:S02]  /*1450*/  @P1 LD.E.128 R44, desc[UR6][R100.64] ;  /* 0x00000006642c1980 */ /* 0x000f64000c101d00 */
[----:B------:R-:W0:Y:S01]  /*1460*/  @P2 LDC.64 R106, c[0x0][0x438] ;  /* 0x00010e00ff6a2b82 */ /* 0x000e220000000a00 */
[C---:B-1----:R-:W-:Y:S01]  /*1470*/  @P1 IMAD.WIDE.U32 R102, R0.reuse, 0x10, R102 ;  /* 0x0000001000661825 */ /* 0x042fe200078e0066 */
[----:B------:R-:W-:-:S06]  /*1480*/  @P1 IADD3 R0, PT, PT, R0, 0x20, RZ ;  /* 0x0000002000001810 */ /* 0x000fcc0007ffe0ff */
[----:B------:R-:W1:Y:S01]  /*1490*/  LDC.64 R110, c[0x0][0x3d0] ;  /* 0x0000f400ff6e7b82 */ /* 0x000e620000000a00 */
[C---:B--2---:R-:W-:Y:S01]  /*14a0*/  @P2 IMAD.WIDE.U32 R104, R0.reuse, 0x10, R104 ;  /* 0x0000001000682825 */ /* 0x044fe200078e0068 */
[----:B------:R-:W5:Y:S04]  /*14b0*/  @P1 LDG.E.128 R84, desc[UR6][R102.64] ;  /* 0x0000000666541981 */ /* 0x000f68000c1e1d00 */
[----:B------:R-:W5:Y:S02]  /*14c0*/  @P2 LDG.E.128 R80, desc[UR6][R104.64] ;  /* 0x0000000668502981 */ /* 0x000f64000c1e1d00 */
[----:B------:R-:W2:Y:S01]  /*14d0*/  LDC.64 R114, c[0x0][0x3d8] ;  /* 0x0000f600ff727b82 */ /* 0x000ea20000000a00 */
[----:B---3--:R-:W-:-:S07]  /*14e0*/  @P2 IMAD.WIDE.U32 R108, R0, 0x10, R108 ;  /* 0x00000010006c2825 */ /* 0x008fce00078e006c */
[----:B------:R-:W3:Y:S01]  /*14f0*/  LDC.64 R120, c[0x0][0x3d8] ;  /* 0x0000f600ff787b82 */ /* 0x000ee20000000a00 */
[C---:B0-----:R-:W-:Y:S01]  /*1500*/  @P2 IMAD.WIDE.U32 R106, R0.reuse, 0x10, R106 ;  /* 0x00000010006a2825 */ /* 0x041fe200078e006a */
[----:B------:R-:W-:Y:S01]  /*1510*/  @P2 IADD3 R0, PT, PT, R0, 0x20, RZ ;  /* 0x0000002000002810 */ /* 0x000fe20007ffe0ff */
[----:B------:R-:W5:Y:S04]  /*1520*/  @P2 LDG.E.128 R76, desc[UR6][R108.64] ;  /* 0x000000066c4c2981 */ /* 0x000f68000c1e1d00 */
[----:B------:R-:W5:Y:S01]  /*1530*/  @P2 LD.E.128 R48, desc[UR6][R106.64] ;  /* 0x000000066a302980 */ /* 0x000f62000c101d00 */
[----:B------:R-:W0:Y:S01]  /*1540*/  @P3 LDC.64 R112, c[0x0][0x438] ;  /* 0x00010e00ff703b82 */ /* 0x000e220000000a00 */
[----:B-1----:R-:W-:-:S07]  /*1550*/  @P3 IMAD.WIDE.U32 R110, R0, 0x10, R110 ;  /* 0x00000010006e3825 */ /* 0x002fce00078e006e */
[----:B------:R-:W1:Y:S01]  /*1560*/  LDC.64 R122, c[0x0][0x3d0] ;  /* 0x0000f400ff7a7b82 */ /* 0x000e620000000a00 */
[----:B--2---:R-:W-:Y:S01]  /*1570*/  @P3 IMAD.WIDE.U32 R114, R0, 0x10, R114 ;  /* 0x0000001000723825 */ /* 0x004fe200078e0072 */
[----:B------:R-:W5:Y:S04]  /*1580*/  @P3 LDG.E.128 R72, desc[UR6][R110.64] ;  /* 0x000000066e483981 */ /* 0x000f68000c1e1d00 */
[----:B------:R-:W5:Y:S02]  /*1590*/  @P3 LDG.E.128 R68, desc[UR6][R114.64] ;  /* 0x0000000672443981 */ /* 0x000f64000c1e1d00 */
[----:B------:R-:W2:Y:S01]  /*15a0*/  LDC.64 R20, c[0x0][0x3d0] ;  /* 0x0000f400ff147b82 */ /* 0x000ea20000000a00 */
[----:B------:R-:W-:Y:S01]  /*15b0*/  HFMA2 R38, -RZ, RZ, 0, 0 ;  /* 0x00000000ff267431 */ /* 0x000fe200000001ff */
[----:B------:R-:W5:Y:S01]  /*15c0*/  @P0 LDG.E.128 R160, desc[UR6][R28.64] ;  /* 0x000000061ca00981 */ /* 0x000f62000c1e1d00 */
[----:B------:R-:W-:-:S02]  /*15d0*/  HFMA2 R30, -RZ, RZ, 0, 0 ;  /* 0x00000000ff1e7431 */ /* 0x000fc400000001ff */
[----:B------:R-:W-:Y:S01]  /*15e0*/  HFMA2 R22, -RZ, RZ, 0, 0 ;  /* 0x00000000ff167431 */ /* 0x000fe200000001ff */
[----:B------:R-:W5:Y:S02]  /*15f0*/  @P0 LD.E.128 R40, desc[UR6][R32.64] ;  /* 0x0000000620280980 */ /* 0x000f64000c101d00 */
[----:B------:R-:W4:Y:S01]  /*1600*/  @P4 LDC.64 R24, c[0x0][0x438] ;  /* 0x00010e00ff184b82 */ /* 0x000f220000000a00 */
[C---:B0-----:R-:W-:Y:S01]  /*1610*/  @P3 IMAD.WIDE.U32 R112, R0.reuse, 0x10, R112 ;  /* 0x0000001000703825 */ /* 0x041fe200078e0070 */
[----:B------:R-:W-:Y:S01]  /*1620*/  @P3 IADD3 R0, PT, PT, R0, 0x20, RZ ;  /* 0x0000002000003810 */ /* 0x000fe20007ffe0ff */
[----:B------:R0:W5:Y:S04]  /*1630*/  @P0 LDG.E.128 R92, desc[UR6][R36.64] ;  /* 0x00000006245c0981 */ /* 0x000168000c1e1d00 */
[C---:B---3--:R-:W-:Y:S01]  /*1640*/  @P4 IMAD.WIDE.U32 R120, R0.reuse, 0x10, R120 ;  /* 0x0000001000784825 */ /* 0x048fe200078e0078 */
[----:B------:R-:W3:Y:S01]  /*1650*/  LDC.64 R96, c[0x0][0x3d8] ;  /* 0x0000f600ff607b82 */ /* 0x000ee20000000a00 */
[----:B------:R-:W5:Y:S04]  /*1660*/  @P3 LD.E.128 R52, desc[UR6][R112.64] ;  /* 0x0000000670343980 */ /* 0x000f68000c101d00 */
[----:B------:R-:W5:Y:S01]  /*1670*/  @P4 LDG.E.128 R60, desc[UR6][R120.64] ;  /* 0x00000006783c4981 */ /* 0x000f62000c1e1d00 */
[----:B--2---:R-:W-:-:S02]  /*1680*/  @P4 IMAD.WIDE.U32 R116, R0, 0x10, R20 ;  /* 0x0000001000744825 */ /* 0x004fc400078e0014 */
[----:B------:R-:W2:Y:S03]  /*1690*/  @P5 LDC.64 R124, c[0x0][0x438] ;  /* 0x00010e00ff7c5b82 */ /* 0x000ea60000000a00 */
[----:B------:R-:W5:Y:S01]  /*16a0*/  @P4 LDG.E.128 R64, desc[UR6][R116.64] ;  /* 0x0000000674404981 */ /* 0x000f62000c1e1d00 */
[C---:B----4-:R-:W-:Y:S01]  /*16b0*/  @P4 IMAD.WIDE.U32 R118, R0.reuse, 0x10, R24 ;  /* 0x0000001000764825 */ /* 0x050fe200078e0018 */
[----:B------:R-:W-:-:S04]  /*16c0*/  @P4 IADD3 R0, PT, PT, R0, 0x20, RZ ;  /* 0x0000002000004810 */ /* 0x000fc80007ffe0ff */
[----:B------:R-:W5:Y:S01]  /*16d0*/  @P4 LD.E.128 R56, desc[UR6][R118.64] ;  /* 0x0000000676384980 */ /* 0x000f62000c101d00 */
[----:B-1----:R-:W-:-:S04]  /*16e0*/  @P5 IMAD.WIDE.U32 R20, R0, 0x10, R122 ;  /* 0x0000001000145825 */ /* 0x002fc800078e007a */
[C---:B---3--:R-:W-:Y:S01]  /*16f0*/  @P5 IMAD.WIDE.U32 R96, R0.reuse, 0x10, R96 ;  /* 0x0000001000605825 */ /* 0x048fe200078e0060 */
[----:B------:R1:W5:Y:S04]  /*1700*/  @P5 LDG.E.128 R12, desc[UR6][R20.64] ;  /* 0x00000006140c5981 */ /* 0x000368000c1e1d00 */
[----:B------:R-:W5:Y:S01]  /*1710*/  @P5 LDG.E.128 R16, desc[UR6][R96.64] ;  /* 0x0000000660105981 */ /* 0x000f62000c1e1d00 */
[----:B--2---:R-:W-:Y:S01]  /*1720*/  @P5 IMAD.WIDE.U32 R24, R0, 0x10, R124 ;  /* 0x0000001000185825 */ /* 0x004fe200078e007c */
[----:B0-----:R-:W-:Y:S02]  /*1730*/  CS2R R36, SRZ ;  /* 0x0000000000247805 */ /* 0x001fe4000001ff00 */
[----:B------:R-:W-:Y:S02]  /*1740*/  MOV R34, RZ ;  /* 0x000000ff00227202 */ /* 0x000fe40000000f00 */
[----:B------:R-:W-:-:S02]  /*1750*/  CS2R R32, SRZ ;  /* 0x0000000000207805 */ /* 0x000fc4000001ff00 */
[----:B------:R-:W-:Y:S01]  /*1760*/  CS2R R28, SRZ ;  /* 0x00000000001c7805 */ /* 0x000fe2000001ff00 */
[----:B------:R0:W5:Y:S01]  /*1770*/  @P5 LD.E.128 R8, desc[UR6][R24.64] ;  /* 0x0000000618085980 */ /* 0x000162000c101d00 */
[----:B------:R-:W-:Y:S02]  /*1780*/  MOV R26, RZ ;  /* 0x000000ff001a7202 */ /* 0x000fe40000000f00 */
[----:B-1----:R-:W-:Y:S02]  /*1790*/  CS2R R20, SRZ ;  /* 0x0000000000147805 */ /* 0x002fe4000001ff00 */
[----:B------:R-:W-:Y:S02]  /*17a0*/  @P0 MOV R23, RZ ;  /* 0x000000ff00170202 */ /* 0x000fe40000000f00 */
[----:B------:R-:W-:Y:S02]  /*17b0*/  @P5 CS2R R6, SRZ ;  /* 0x0000000000065805 */ /* 0x000fe4000001ff00 */
[----:B------:R-:W-:-:S02]  /*17c0*/  @P1 MOV R27, RZ ;  /* 0x000000ff001b1202 */ /* 0x000fc40000000f00 */
[----:B------:R-:W-:Y:S02]  /*17d0*/  @P5 CS2R R4, SRZ ;  /* 0x0000000000045805 */ /* 0x000fe4000001ff00 */
[----:B------:R-:W-:Y:S02]  /*17e0*/  @P2 MOV R31, RZ ;  /* 0x000000ff001f2202 */ /* 0x000fe40000000f00 */
[----:B------:R-:W-:Y:S02]  /*17f0*/  @P3 MOV R35, RZ ;  /* 0x000000ff00233202 */ /* 0x000fe40000000f00 */
[----:B0-----:R-:W-:Y:S02]  /*1800*/  CS2R R24, SRZ ;  /* 0x0000000000187805 */ /* 0x001fe4000001ff00 */
[----:B------:R-:W-:-:S07]  /*1810*/  @P4 MOV R39, RZ ;  /* 0x000000ff00274202 */ /* 0x000fce0000000f00 */
.L_x_19742:
[----:B------:R-:W-:Y:S05]  /*1820*/  BSYNC.RECONVERGENT B0 ;  /* 0x0000000000007941 */ /* 0x000fea0003800200 */
.L_x_19739:
[----:B------:R-:W0:Y:S01]  /*1830*/  LDCU UR4, c[0x0][0x384] ;  /* 0x00007080ff0477ac */ /* 0x000e220008000800 */
[----:B------:R-:W1:Y:S01]  /*1840*/  LDCU UR13, c[0x0][0x388] ;  /* 0x00007100ff0d77ac */ /* 0x000e620008000800 */
[----:B------:R-:W2:Y:S01]  /*1850*/  LDCU.U8 UR5, c[0x0][0x410] ;  /* 0x00008200ff0577ac */ /* 0x000ea20008000000 */
[----:B------:R-:W3:Y:S01]  /*1860*/  LDCU UR12, c[0x0][0x448] ;  /* 0x00008900ff0c77ac */ /* 0x000ee20008000800 */
[----:B------:R-:W4:Y:S01]  /*1870*/  LDCU.64 UR8, c[0x0][0x398] ;  /* 0x00007300ff0877ac */ /* 0x000f220008000a00 */
[----:B0-----:R-:W-:Y:S01]  /*1880*/  ISETP.GE.AND P1, PT, R148, UR4, PT ;  /* 0x0000000494007c0c */ /* 0x001fe2000bf26270 */
[----:B------:R-:W0:-:S12]  /*1890*/  LDCU.64 UR10, c[0x0][0x3a0] ;  /* 0x00007400ff0a77ac */ /* 0x000e180008000a00 */
[----:B01234-:R-:W-:Y:S05]  /*18a0*/  @P1 EXIT ;  /* 0x000000000000194d */ /* 0x01ffea0003800000 */
.L_x_19793:
        /* <DEDUP_REMOVED lines=36> */
.L_x_19747:
[----:B-----5:R-:W-:Y:S02]  /*1af0*/  HADD2.F32 R117, -RZ, R152.H0_H0 ;  /* 0x20000098ff757230 */ /* 0x020fe40000004100 */
[----:B------:R-:W-:Y:S02]  /*1b00*/  HADD2.F32 R151, -RZ, R154.H0_H0 ;  /* 0x2000009aff977230 */ /* 0x000fe40000004100 */
[----:B------:R-:W-:Y:S02]  /*1b10*/  HADD2.F32 R152, -RZ, R152.H1_H1 ;  /* 0x30000098ff987230 */ /* 0x000fe40000004100 */
[----:B------:R-:W-:Y:S01]  /*1b20*/  FADD.FTZ R116, R124, R117 ;  /* 0x000000757c747221 */ /* 0x000fe20000010000 */
[--C-:B------:R-:W-:Y:S02]  /*1b30*/  HADD2.F32 R119, -RZ, R153.reuse.H0_H0 ;  /* 0x20000099ff777230 */ /* 0x100fe40000004100 */
        /* <DEDUP_REMOVED lines=9> */
[----:B------:R-:W-:Y:S01]  /*1bd0*/  FADD.FTZ R154, R122, R157 ;  /* 0x0000009d7a9a7221 */ /* 0x000fe20000010000 */
[----:B------:R-:W-:Y:S01]  /*1be0*/  FADD.FTZ R155, R123, R150 ;  /* 0x000000967b9b7221 */ /* 0x000fe20000010000 */
[----:B------:R-:W-:Y:S06]  /*1bf0*/  BRA `(.L_x_19748) ;  /* 0x0000000000f07947 */ /* 0x000fec0003800000 */
.L_x_19746:
        /* <DEDUP_REMOVED lines=8> */
[----:B------:R-:W-:Y:S01]  /*1c80*/  FADD.FTZ R116, R119, R116 ;  /* 0x0000007477747221 */ /* 0x000fe20000010000 */
[----:B------:R-:W-:-:S02]  /*1c90*/  HADD2.F32 R0, -RZ, R153.H1_H1 ;  /* 0x30000099ff007230 */ /* 0x000fc40000004100 */
[----:B------:R-:W-:Y:S01]  /*1ca0*/  FADD.FTZ R117, R152, R117 ;  /* 0x0000007598757221 */ /* 0x000fe20000010000 */
[--C-:B------:R-:W-:Y:S02]  /*1cb0*/  HADD2.F32 R157, -RZ, R154.reuse.H0_H0 ;  /* 0x2000009aff9d7230 */ /* 0x100fe40000004100 */
[----:B------:R-:W-:Y:S02]  /*1cc0*/  HADD2.F32 R150, -RZ, R154.H1_H1 ;  /* 0x3000009aff967230 */ /* 0x000fe40000004100 */
[--C-:B------:R-:W-:Y:S02]  /*1cd0*/  HADD2.F32 R159, -RZ, R155.reuse.H0_H0 ;  /* 0x2000009bff9f7230 */ /* 0x100fe40000004100 */
[----:B------:R-:W-:Y:S02]  /*1ce0*/  HADD2.F32 R156, -RZ, R155.H1_H1 ;  /* 0x3000009bff9c7230 */ /* 0x000fe40000004100 */
[--C-:B------:R-:W-:Y:S02]  /*1cf0*/  HADD2.F32 R118, -RZ, R165.reuse.H0_H0 ;  /* 0x200000a5ff767230 */ /* 0x100fe40000004100 */
[----:B------:R-:W-:-:S02]  /*1d00*/  HADD2.F32 R119, -RZ, R165.H1_H1 ;  /* 0x300000a5ff777230 */ /* 0x000fc40000004100 */
[--C-:B------:R-:W-:Y:S02]  /*1d10*/  HADD2.F32 R152, -RZ, R166.reuse.H0_H0 ;  /* 0x200000a6ff987230 */ /* 0x100fe40000004100 */
[----:B------:R-:W-:Y:S01]  /*1d20*/  FADD.FTZ R118, R151, R118 ;  /* 0x0000007697767221 */ /* 0x000fe20000010000 */
[----:B------:R-:W-:Y:S02]  /*1d30*/  HADD2.F32 R153, -RZ, R166.H1_H1 ;  /* 0x300000a6ff997230 */ /* 0x000fe40000004100 */
[----:B------:R-:W-:Y:S01]  /*1d40*/  FADD.FTZ R119, R0, R119 ;  /* 0x0000007700777221 */ /* 0x000fe20000010000 */
[--C-:B------:R-:W-:Y:S02]  /*1d50*/  HADD2.F32 R154, -RZ, R167.reuse.H0_H0 ;  /* 0x200000a7ff9a7230 */ /* 0x100fe40000004100 */
[----:B------:R-:W-:Y:S01]  /*1d60*/  FADD.FTZ R152, R157, R152 ;  /* 0x000000989d987221 */ /* 0x000fe20000010000 */
[----:B------:R-:W-:Y:S02]  /*1d70*/  HADD2.F32 R155, -RZ, R167.H1_H1 ;  /* 0x300000a7ff9b7230 */ /* 0x000fe40000004100 */
[----:B------:R-:W-:Y:S01]  /*1d80*/  FADD.FTZ R153, R150, R153 ;  /* 0x0000009996997221 */ /* 0x000fe20000010000 */
[----:B------:R-:W-:-:S02]  /*1d90*/  FADD.FTZ R154, R159, R154 ;  /* 0x0000009a9f9a7221 */ /* 0x000fc40000010000 */
[----:B------:R-:W-:Y:S01]  /*1da0*/  FADD.FTZ R155, R156, R155 ;  /* 0x0000009b9c9b7221 */ /* 0x000fe20000010000 */
[----:B------:R-:W-:Y:S06]  /*1db0*/  BRA `(.L_x_19748) ;  /* 0x0000000000807947 */ /* 0x000fec0003800000 */
.L_x_19749:
        /* <DEDUP_REMOVED lines=9> */
[----:B------:R-:W-:Y:S02]  /*1e50*/  HADD2.F32 R118, -RZ, R154.H0_H0 ;  /* 0x2000009aff767230 */ /* 0x000fe40000004100 */
[--C-:B------:R-:W-:Y:S02]  /*1e60*/  HADD2.F32 R150, -RZ, R155.reuse.H0_H0 ;  /* 0x2000009bff967230 */ /* 0x100fe40000004100 */
[----:B------:R-:W-:Y:S01]  /*1e70*/  FADD.FTZ R0, R153, R0 ;  /* 0x0000000099007221 */ /* 0x000fe20000010000 */
[----:B------:R-:W-:Y:S02]  /*1e80*/  HADD2.F32 R156, -RZ, R155.H1_H1 ;  /* 0x3000009bff9c7230 */ /* 0x000fe40000004100 */
[----:B------:R-:W-:-:S02]  /*1e90*/  HADD2.F32 R119, -RZ, R166.H0_H0 ;  /* 0x200000a6ff777230 */ /* 0x000fc40000004100 */
[----:B------:R-:W-:Y:S02]  /*1ea0*/  HADD2.F32 R154, -RZ, R154.H1_H1 ;  /* 0x3000009aff9a7230 */ /* 0x000fe40000004100 */
[----:B------:R-:W-:Y:S02]  /*1eb0*/  HADD2.F32 R151, -RZ, R165.H0_H0 ;  /* 0x200000a5ff977230 */ /* 0x000fe40000004100 */
[----:B------:R-:W-:Y:S01]  /*1ec0*/  FADD.FTZ R153, R118, R119 ;  /* 0x0000007776997221 */ /* 0x000fe20000010000 */
[----:B------:R-:W-:Y:S02]  /*1ed0*/  HADD2.F32 R155, -RZ, R166.H1_H1 ;  /* 0x300000a6ff9b7230 */ /* 0x000fe40000004100 */
[----:B------:R-:W-:Y:S01]  /*1ee0*/  FADD.FTZ R119, R127, R0 ;  /* 0x000000007f777221 */ /* 0x000fe20000010000 */
[--C-:B------:R-:W-:Y:S02]  /*1ef0*/  HADD2.F32 R157, -RZ, R167.reuse.H0_H0 ;  /* 0x200000a7ff9d7230 */ /* 0x100fe40000004100 */
[----:B------:R-:W-:Y:S01]  /*1f00*/  FADD.FTZ R151, R116, R151 ;  /* 0x0000009774977221 */ /* 0x000fe20000010000 */
[----:B------:R-:W-:-:S02]  /*1f10*/  HADD2.F32 R159, -RZ, R167.H1_H1 ;  /* 0x300000a7ff9f7230 */ /* 0x000fc40000004100 */
        /* <DEDUP_REMOVED lines=10> */
.L_x_19748:
[----:B------:R-:W0:Y:S01]  /*1fc0*/  LDC.64 R150, c[0x0][0x3a8] ;  /* 0x0000ea00ff967b82 */ /* 0x000e220000000a00 */
[C---:B------:R-:W-:Y:S01]  /*1fd0*/  IADD3 R0, PT, PT, R149.reuse, 0x20, RZ ;  /* 0x0000002095007810 */ /* 0x040fe20007ffe0ff */
[----:B0-----:R-:W-:-:S05]  /*1fe0*/  IMAD.WIDE.U32 R150, R149, 0x20, R150 ;  /* 0x0000002095967825 */ /* 0x001fca00078e0096 */
[----:B------:R0:W-:Y:S04]  /*1ff0*/  STG.E.128 desc[UR6][R150.64], R116 ;  /* 0x0000007496007986 */ /* 0x0001e8000c101d06 */
[----:B------:R0:W-:Y:S02]  /*2000*/  STG.E.128 desc[UR6][R150.64+0x10], R152 ;  /* 0x0000109896007986 */ /* 0x0001e4000c101d06 */
.L_x_19745:
[----:B------:R-:W-:Y:S05]  /*2010*/  BSYNC.RECONVERGENT B0 ;  /* 0x0000000000007941 */ /* 0x000fea0003800200 */
.L_x_19744:
        /* <DEDUP_REMOVED lines=20> */
[--C-:B0----5:R-:W-:Y:S02]  /*2160*/  HADD2.F32 R112, -RZ, R132.reuse.H0_H0 ;  /* 0x20000084ff707230 */ /* 0x121fe40000004100 */
[----:B------:R-:W-:Y:S02]  /*2170*/  HADD2.F32 R132, -RZ, R132.H1_H1 ;  /* 0x30000084ff847230 */ /* 0x000fe40000004100 */
[--C-:B------:R-:W-:Y:S02]  /*2180*/  HADD2.F32 R115, -RZ, R164.reuse.H1_H1 ;  /* 0x300000a4ff737230 */ /* 0x100fe40000004100 */
[----:B------:R-:W-:Y:S02]  /*2190*/  HADD2.F32 R114, -RZ, R133.H0_H0 ;  /* 0x20000085ff727230 */ /* 0x000fe40000004100 */
[----:B------:R-:W-:Y:S02]  /*21a0*/  HADD2.F32 R159, -RZ, R165.H0_H0 ;  /* 0x200000a5ff9f7230 */ /* 0x000fe40000004100 */
[----:B------:R-:W-:Y:S01]  /*21b0*/  FADD.FTZ R132, R115, R132 ;  /* 0x0000008473847221 */ /* 0x000fe20000010000 */
[----:B------:R-:W-:-:S02]  /*21c0*/  HADD2.F32 R113, -RZ, R164.H0_H0 ;  /* 0x200000a4ff717230 */ /* 0x000fc40000004100 */
[--C-:B------:R-:W-:Y:S02]  /*21d0*/  HADD2.F32 R150, -RZ, R134.reuse.H0_H0 ;  /* 0x20000086ff967230 */ /* 0x100fe40000004100 */
[----:B------:R-:W-:Y:S01]  /*21e0*/  FADD.FTZ R115, R159, R114 ;  /* 0x000000729f737221 */ /* 0x000fe20000010000 */
[----:B------:R-:W-:Y:S02]  /*21f0*/  HADD2.F32 R151, -RZ, R134.H1_H1 ;  /* 0x30000086ff977230 */ /* 0x000fe40000004100 */
[----:B------:R-:W-:Y:S01]  /*2200*/  FADD.FTZ R113, R113, R112 ;  /* 0x0000007071717221 */ /* 0x000fe20000010000 */
[----:B------:R-:W-:Y:S02]  /*2210*/  HADD2.F32 R133, -RZ, R133.H1_H1 ;  /* 0x30000085ff857230 */ /* 0x000fe40000004100 */
[--C-:B------:R-:W-:Y:S02]  /*2220*/  HADD2.F32 R156, -RZ, R135.reuse.H0_H0 ;  /* 0x20000087ff9c7230 */ /* 0x100fe40000004100 */
[----:B------:R-:W-:-:S02]  /*2230*/  HADD2.F32 R157, -RZ, R135.H1_H1 ;  /* 0x30000087ff9d7230 */ /* 0x000fc40000004100 */
[----:B------:R-:W-:Y:S02]  /*2240*/  HADD2.F32 R134, -RZ, R165.H1_H1 ;  /* 0x300000a5ff867230 */ /* 0x000fe40000004100 */
[--C-:B------:R-:W-:Y:S02]  /*2250*/  HADD2.F32 R135, -RZ, R166.reuse.H0_H0 ;  /* 0x200000a6ff877230 */ /* 0x100fe40000004100 */
[--C-:B------:R-:W-:Y:S02]  /*2260*/  HADD2.F32 R159, -RZ, R167.reuse.H0_H0 ;  /* 0x200000a7ff9f7230 */ /* 0x100fe40000004100 */
[----:B------:R-:W-:Y:S01]  /*2270*/  FADD.FTZ R134, R134, R133 ;  /* 0x0000008586867221 */ /* 0x000fe20000010000 */
[----:B------:R-:W-:Y:S02]  /*2280*/  HADD2.F32 R112, -RZ, R166.H1_H1 ;  /* 0x300000a6ff707230 */ /* 0x000fe40000004100 */
        /* <DEDUP_REMOVED lines=14> */
.L_x_19753:
[--C-:B0----5:R-:W-:Y:S02]  /*2370*/  HADD2.F32 R114, -RZ, R133.reuse.H0_H0 ;  /* 0x20000085ff727230 */ /* 0x121fe40000004100 */
[----:B------:R-:W-:Y:S02]  /*2380*/  HADD2.F32 R150, -RZ, R133.H1_H1 ;  /* 0x30000085ff967230 */ /* 0x000fe40000004100 */
[----:B------:R-:W-:Y:S02]  /*2390*/  HADD2.F32 R133, -RZ, R165.H0_H0 ;  /* 0x200000a5ff857230 */ /* 0x000fe40000004100 */
[----:B------:R-:W-:Y:S02]  /*23a0*/  HADD2.F32 R112, -RZ, R132.H0_H0 ;  /* 0x20000084ff707230 */ /* 0x000fe40000004100 */
[----:B------:R-:W-:Y:S02]  /*23b0*/  HADD2.F32 R113, -RZ, R164.H0_H0 ;  /* 0x200000a4ff717230 */ /* 0x000fe40000004100 */
[----:B------:R-:W-:Y:S01]  /*23c0*/  FADD.FTZ R114, R133, R114 ;  /* 0x0000007285727221 */ /* 0x000fe20000010000 */
[----:B------:R-:W-:-:S02]  /*23d0*/  HADD2.F32 R132, -RZ, R132.H1_H1 ;  /* 0x30000084ff847230 */ /* 0x000fc40000004100 */
[----:B------:R-:W-:Y:S02]  /*23e0*/  HADD2.F32 R115, -RZ, R164.H1_H1 ;  /* 0x300000a4ff737230 */ /* 0x000fe40000004100 */
[----:B------:R-:W-:Y:S01]  /*23f0*/  FADD.FTZ R112, R113, R112 ;  /* 0x0000007071707221 */ /* 0x000fe20000010000 */
[--C-:B------:R-:W-:Y:S02]  /*2400*/  HADD2.F32 R151, -RZ, R134.reuse.H0_H0 ;  /* 0x20000086ff977230 */ /* 0x100fe40000004100 */
[----:B------:R-:W-:Y:S02]  /*2410*/  HADD2.F32 R134, -RZ, R134.H1_H1 ;  /* 0x30000086ff867230 */ /* 0x000fe40000004100 */
[----:B------:R-:W-:Y:S01]  /*2420*/  FADD.FTZ R113, R115, R132 ;  /* 0x0000008473717221 */ /* 0x000fe20000010000 */
[--C-:B------:R-:W-:Y:S02]  /*2430*/  HADD2.F32 R156, -RZ, R135.reuse.H0_H0 ;  /* 0x20000087ff9c7230 */ /* 0x100fe40000004100 */
[----:B------:R-:W-:-:S02]  /*2440*/  HADD2.F32 R157, -RZ, R135.H1_H1 ;  /* 0x30000087ff9d7230 */ /* 0x000fc40000004100 */
[--C-:B------:R-:W-:Y:S02]  /*2450*/  HADD2.F32 R133, -RZ, R166.reuse.H1_H1 ;  /* 0x300000a6ff857230 */ /* 0x100fe40000004100 */
[----:B------:R-:W-:Y:S02]  /*2460*/  HADD2.F32 R135, -RZ, R167.H0_H0 ;  /* 0x200000a7ff877230 */ /* 0x000fe40000004100 */
[----:B------:R-:W-:Y:S02]  /*2470*/  HADD2.F32 R115, -RZ, R165.H1_H1 ;  /* 0x300000a5ff737230 */ /* 0x000fe40000004100 */
[----:B------:R-:W-:Y:S01]  /*2480*/  FADD.FTZ R133, R133, R134 ;  /* 0x0000008685857221 */ /* 0x000fe20000010000 */
[----:B------:R-:W-:Y:S02]  /*2490*/  HADD2.F32 R132, -RZ, R166.H0_H0 ;  /* 0x200000a6ff847230 */ /* 0x000fe40000004100 */
[----:B------:R-:W-:Y:S01]  /*24a0*/  FADD.FTZ R134, R135, R156 ;  /* 0x0000009c87867221 */ /* 0x000fe20000010000 */
[----:B------:R-:W-:-:S02]  /*24b0*/  HADD2.F32 R158, -RZ, R167.H1_H1 ;  /* 0x300000a7ff9e7230 */ /* 0x000fc40000004100 */
[----:B------:R-:W-:Y:S01]  /*24c0*/  FADD.FTZ R115, R115, R150 ;  /* 0x0000009673737221 */ /* 0x000fe20000010000 */
[----:B------:R-:W-:Y:S02]  /*24d0*/  FADD.FTZ R132, R132, R151 ;  /* 0x0000009784847221 */ /* 0x000fe40000010000 */
[----:B------:R-:W-:Y:S01]  /*24e0*/  FADD.FTZ R135, R158, R157 ;  /* 0x0000009d9e877221 */ /* 0x000fe20000010000 */
[----:B------:R-:W-:Y:S06]  /*24f0*/  BRA `(.L_x_19754) ;  /* 0x0000000000687947 */ /* 0x000fec0003800000 */
.L_x_19752:
[----:B------:R-:W-:Y:S05]  /*2500*/  @!P1 BRA `(.L_x_19755) ;  /* 0x0000000000449947 */ /* 0x000fea0003800000 */
[--C-:B0----5:R-:W-:Y:S02]  /*2510*/  HADD2.F32 R113, -RZ, R132.reuse.H0_H0 ;  /* 0x20000084ff717230 */ /* 0x121fe40000004100 */
[----:B------:R-:W-:Y:S02]  /*2520*/  HADD2.F32 R132, -RZ, R132.H1_H1 ;  /* 0x30000084ff847230 */ /* 0x000fe40000004100 */
[--C-:B------:R-:W-:Y:S02]  /*2530*/  HADD2.F32 R115, -RZ, R133.reuse.H0_H0 ;  /* 0x20000085ff737230 */ /* 0x100fe40000004100 */
[----:B------:R-:W-:Y:S01]  /*2540*/  FADD.FTZ R112, R124, R113 ;  /* 0x000000717c707221 */ /* 0x000fe20000010000 */
[----:B------:R-:W-:Y:S02]  /*2550*/  HADD2.F32 R150, -RZ, R133.H1_H1 ;  /* 0x30000085ff967230 */ /* 0x000fe40000004100 */
[----:B------:R-:W-:Y:S01]  /*2560*/  FADD.FTZ R113, R125, R132 ;  /* 0x000000847d717221 */ /* 0x000fe20000010000 */
[----:B------:R-:W-:-:S02]  /*2570*/  HADD2.F32 R133, -RZ, R134.H0_H0 ;  /* 0x20000086ff857230 */ /* 0x000fc40000004100 */
        /* <DEDUP_REMOVED lines=10> */
.L_x_19755:
        /* <DEDUP_REMOVED lines=8> */
.L_x_19754:
[----:B------:R-:W0:Y:S02]  /*26a0*/  LDC.64 R150, c[0x0][0x3a8] ;  /* 0x0000ea00ff967b82 */ /* 0x000e240000000a00 */
[C---:B0-----:R-:W-:Y:S01]  /*26b0*/  IMAD.WIDE.U32 R150, R0.reuse, 0x20, R150 ;  /* 0x0000002000967825 */ /* 0x041fe200078e0096 */
[----:B------:R-:W-:-:S04]  /*26c0*/  IADD3 R0, PT, PT, R0, 0x20, RZ ;  /* 0x0000002000007810 */ /* 0x000fc80007ffe0ff */
[----:B------:R0:W-:Y:S04]  /*26d0*/  STG.E.128 desc[UR6][R150.64], R112 ;  /* 0x0000007096007986 */ /* 0x0001e8000c101d06 */
[----:B------:R0:W-:Y:S02]  /*26e0*/  STG.E.128 desc[UR6][R150.64+0x10], R132 ;  /* 0x0000108496007986 */ /* 0x0001e4000c101d06 */
.L_x_19751:
[----:B------:R-:W-:Y:S05]  /*26f0*/  BSYNC.RECONVERGENT B0 ;  /* 0x0000000000007941 */ /* 0x000fea0003800200 */
.L_x_19750:
        /* <DEDUP_REMOVED lines=53> */
.L_x_19759:
        /* <DEDUP_REMOVED lines=25> */
.L_x_19758:
        /* <DEDUP_REMOVED lines=18> */
.L_x_19761:
        /* <DEDUP_REMOVED lines=8> */
.L_x_19760:
[----:B------:R-:W0:Y:S02]  /*2d80*/  LDC.64 R150, c[0x0][0x3a8] ;  /* 0x0000ea00ff967b82 */ /* 0x000e240000000a00 */
[C---:B0-----:R-:W-:Y:S01]  /*2d90*/  IMAD.WIDE.U32 R150, R0.reuse, 0x20, R150 ;  /* 0x0000002000967825 */ /* 0x041fe200078e0096 */
[----:B------:R-:W-:-:S04]  /*2da0*/  IADD3 R0, PT, PT, R0, 0x20, RZ ;  /* 0x0000002000007810 */ /* 0x000fc80007ffe0ff */
[----:B------:R0:W-:Y:S04]  /*2db0*/  STG.E.128 desc[UR6][R150.64], R108 ;  /* 0x0000006c96007986 */ /* 0x0001e8000c101d06 */
[----:B------:R0:W-:Y:S02]  /*2dc0*/  STG.E.128 desc[UR6][R150.64+0x10], R136 ;  /* 0x0000108896007986 */ /* 0x0001e4000c101d06 */
.L_x_19757:
[----:B------:R-:W-:Y:S05]  /*2dd0*/  BSYNC.RECONVERGENT B0 ;  /* 0x0000000000007941 */ /* 0x000fea0003800200 */
.L_x_19756:
        /* <DEDUP_REMOVED lines=53> */
.L_x_19765:
        /* <DEDUP_REMOVED lines=25> */
.L_x_19764:
        /* <DEDUP_REMOVED lines=18> */
.L_x_19767:
        /* <DEDUP_REMOVED lines=8> */
.L_x_19766:
[----:B------:R-:W0:Y:S02]  /*3460*/  LDC.64 R150, c[0x0][0x3a8] ;  /* 0x0000ea00ff967b82 */ /* 0x000e240000000a00 */
[C---:B0-----:R-:W-:Y:S01]  /*3470*/  IMAD.WIDE.U32 R150, R0.reuse, 0x20, R150 ;  /* 0x0000002000967825 */ /* 0x041fe200078e0096 */
[----:B------:R-:W-:-:S04]  /*3480*/  IADD3 R0, PT, PT, R0, 0x20, RZ ;  /* 0x0000002000007810 */ /* 0x000fc80007ffe0ff */
[----:B------:R0:W-:Y:S04]  /*3490*/  STG.E.128 desc[UR6][R150.64], R104 ;  /* 0x0000006896007986 */ /* 0x0001e8000c101d06 */
[----:B------:R0:W-:Y:S02]  /*34a0*/  STG.E.128 desc[UR6][R150.64+0x10], R140 ;  /* 0x0000108c96007986 */ /* 0x0001e4000c101d06 */
.L_x_19763:
[----:B------:R-:W-:Y:S05]  /*34b0*/  BSYNC.RECONVERGENT B0 ;  /* 0x0000000000007941 */ /* 0x000fea0003800200 */
.L_x_19762:
        /* <DEDUP_REMOVED lines=53> */
.L_x_19771:
        /* <DEDUP_REMOVED lines=25> */
.L_x_19770:
        /* <DEDUP_REMOVED lines=18> */
.L_x_19773:
        /* <DEDUP_REMOVED lines=8> */
.L_x_19772:
[----:B------:R-:W0:Y:S02]  /*3b40*/  LDC.64 R150, c[0x0][0x3a8] ;  /* 0x0000ea00ff967b82 */ /* 0x000e240000000a00 */
[C---:B0-----:R-:W-:Y:S01]  /*3b50*/  IMAD.WIDE.U32 R150, R0.reuse, 0x20, R150 ;  /* 0x0000002000967825 */ /* 0x041fe200078e0096 */
[----:B------:R-:W-:-:S04]  /*3b60*/  IADD3 R0, PT, PT, R0, 0x20, RZ ;  /* 0x0000002000007810 */ /* 0x000fc80007ffe0ff */
[----:B------:R0:W-:Y:S04]  /*3b70*/  STG.E.128 desc[UR6][R150.64], R100 ;  /* 0x0000006496007986 */ /* 0x0001e8000c101d06 */
[----:B------:R0:W-:Y:S02]  /*3b80*/  STG.E.128 desc[UR6][R150.64+0x10], R144 ;  /* 0x0000109096007986 */ /* 0x0001e4000c101d06 */
.L_x_19769:
[----:B------:R-:W-:Y:S05]  /*3b90*/  BSYNC.RECONVERGENT B0 ;  /* 0x0000000000007941 */ /* 0x000fea0003800200 */
.L_x_19768:
        /* <DEDUP_REMOVED lines=53> */
.L_x_19777:
        /* <DEDUP_REMOVED lines=25> */
.L_x_19776:
        /* <DEDUP_REMOVED lines=18> */
.L_x_19779:
        /* <DEDUP_REMOVED lines=8> */
.L_x_19778:
[----:B------:R-:W0:Y:S02]  /*4220*/  LDC.64 R150, c[0x0][0x3a8] ;  /* 0x0000ea00ff967b82 */ /* 0x000e240000000a00 */
[----:B0-----:R-:W-:-:S05]  /*4230*/  IMAD.WIDE.U32 R150, R0, 0x20, R150 ;  /* 0x0000002000967825 */ /* 0x001fca00078e0096 */
[----:B------:R0:W-:Y:S04]  /*4240*/  STG.E.128 desc[UR6][R150.64], R96 ;  /* 0x0000006096007986 */ /* 0x0001e8000c101d06 */
[----:B------:R0:W-:Y:S02]  /*4250*/  STG.E.128 desc[UR6][R150.64+0x10], R128 ;  /* 0x0000108096007986 */ /* 0x0001e4000c101d06 */
.L_x_19775:
[----:B------:R-:W-:Y:S05]  /*4260*/  BSYNC.RECONVERGENT B0 ;  /* 0x0000000000007941 */ /* 0x000fea0003800200 */
.L_x_19774:
        /* <DEDUP_REMOVED lines=178> */
.L_x_19805:
        /* <DEDUP_REMOVED lines=18> */
[----:B-----5:R-:W-:Y:S02]  /*4eb0*/  HADD2.F32 R157, -RZ, R163.H0_H0 ;  /* 0x200000a3ff9d7230 */ /* 0x020fe40000004100 */
[----:B------:R-:W-:Y:S01]  /*4ec0*/  FADD.FTZ R158, R155, -R0 ;  /* 0x800000009b9e7221 */ /* 0x000fe20000010000 */
[----:B------:R-:W-:Y:S02]  /*4ed0*/  HADD2.F32 R159, -RZ, R43.H0_H0 ;  /* 0x2000002bff9f7230 */ /* 0x000fe40000004100 */
[C---:B------:R-:W-:Y:S01]  /*4ee0*/  FMUL.FTZ R150, R151.reuse, R150 ;  /* 0x0000009697967220 */ /* 0x040fe20000410000 */
[----:B------:R-:W-:Y:S02]  /*4ef0*/  HADD2.F32 R169, -RZ, R95.H0_H0 ;  /* 0x2000005fffa97230 */ /* 0x000fe40000004100 */
[----:B------:R-:W-:Y:S01]  /*4f00*/  FMUL.FTZ R170, R151, R158 ;  /* 0x0000009e97aa7220 */ /* 0x000fe20000410000 */
[----:B------:R-:W-:-:S02]  /*4f10*/  HADD2.F32 R156, -RZ, R23.H0_H0 ;  /* 0x20000017ff9c7230 */ /* 0x000fc40000004100 */
[C---:B------:R-:W-:Y:S01]  /*4f20*/  FFMA.FTZ R186, R150.reuse, R157, R159 ;  /* 0x0000009d96ba7223 */ /* 0x040fe2000001009f */
[----:B------:R-:W-:Y:S02]  /*4f30*/  HADD2.F32 R171, -RZ, R163.H1_H1 ;  /* 0x300000a3ffab7230 */ /* 0x000fe40000004100 */
[----:B------:R-:W-:Y:S01]  /*4f40*/  FADD.FTZ R158, R153, -R0 ;  /* 0x80000000999e7221 */ /* 0x000fe20000010000 */
[----:B------:R-:W-:Y:S02]  /*4f50*/  HADD2.F32 R173, -RZ, R43.H1_H1 ;  /* 0x3000002bffad7230 */ /* 0x000fe40000004100 */
[----:B------:R-:W-:Y:S01]  /*4f60*/  FFMA.FTZ R188, R150, R169, R156 ;  /* 0x000000a996bc7223 */ /* 0x000fe2000001009c */
[----:B------:R-:W-:Y:S01]  /*4f70*/  FADD.FTZ R150, R152, -R0 ;  /* 0x8000000098967221 */ /* 0x000fe20000010000 */
        /* <DEDUP_REMOVED lines=20> */
[----:B------:R-:W-:Y:S02]  /*50c0*/  HADD2.F32 R169, -RZ, R93.H0_H0 ;  /* 0x2000005dffa97230 */ /* 0x000fe40000004100 */
[----:B------:R-:W-:Y:S01]  /*50d0*/  FMUL.FTZ R180, R151, R158 ;  /* 0x0000009e97b47220 */ /* 0x000fe20000410000 */
[----:B------:R-:W-:Y:S02]  /*50e0*/  HADD2.F32 R156, -RZ, R21.H0_H0 ;  /* 0x20000015ff9c7230 */ /* 0x000fe40000004100 */
[----:B------:R-:W-:Y:S01]  /*50f0*/  FFMA.FTZ R189, R168, R175, R177 ;  /* 0x000000afa8bd7223 */ /* 0x000fe200000100b1 */
[----:B------:R-:W-:Y:S02]  /*5100*/  HADD2.F32 R171, -RZ, R161.H1_H1 ;  /* 0x300000a1ffab7230 */ /* 0x000fe40000004100 */
[----:B------:R-:W-:Y:S02]  /*5110*/  HADD2.F32 R173, -RZ, R41.H1_H1 ;  /* 0x30000029ffad7230 */ /* 0x000fe40000004100 */
[----:B------:R-:W-:Y:S01]  /*5120*/  FFMA.FTZ R178, R150, R169, R156 ;  /* 0x000000a996b27223 */ /* 0x000fe2000001009c */
[----:B------:R-:W-:Y:S01]  /*5130*/  HADD2.F32 R157, -RZ, R161.H0_H0 ;  /* 0x200000a1ff9d7230 */ /* 0x000fe20000004100 */
[----:B------:R-:W0:Y:S01]  /*5140*/  LDC.64 R168, c[0x0][0x428] ;  /* 0x00010a00ffa87b82 */ /* 0x000e220000000a00 */
[----:B------:R-:W-:-:S02]  /*5150*/  HADD2.F32 R159, -RZ, R41.H0_H0 ;  /* 0x20000029ff9f7230 */ /* 0x000fc40000004100 */
[----:B------:R-:W-:Y:S01]  /*5160*/  FFMA.FTZ R181, R180, R171, R173 ;  /* 0x000000abb4b57223 */ /* 0x000fe200000100ad */
[--C-:B------:R-:W-:Y:S01]  /*5170*/  FADD.FTZ R156, R117, -R0.reuse ;  /* 0x80000000759c7221 */ /* 0x100fe20000010000 */
[--C-:B------:R-:W-:Y:S02]  /*5180*/  HADD2.F32 R175, -RZ, R160.reuse.H1_H1 ;  /* 0x300000a0ffaf7230 */ /* 0x100fe40000004100 */
[----:B------:R-:W-:Y:S01]  /*5190*/  FFMA.FTZ R176, R150, R157, R159 ;  /* 0x0000009d96b07223 */ /* 0x000fe2000001009f */
[----:B------:R-:W-:Y:S01]  /*51a0*/  FADD.FTZ R150, R116, -R0 ;  /* 0x8000000074967221 */ /* 0x000fe20000010000 */
[----:B------:R-:W1:Y:S01]  /*51b0*/  LDC.64 R170, c[0x0][0x430] ;  /* 0x00010c00ffaa7b82 */ /* 0x000e620000000a00 */
[----:B------:R-:W-:Y:S02]  /*51c0*/  HADD2.F32 R157, -RZ, R160.H0_H0 ;  /* 0x200000a0ff9d7230 */ /* 0x000fe40000004100 */
[----:B------:R-:W-:Y:S01]  /*51d0*/  FMUL.FTZ R172, R151, R156 ;  /* 0x0000009c97ac7220 */ /* 0x000fe20000410000 */
[----:B------:R-:W-:-:S02]  /*51e0*/  HADD2.F32 R159, -RZ, R40.H0_H0 ;  /* 0x20000028ff9f7230 */ /* 0x000fc40000004100 */
[----:B------:R-:W-:Y:S01]  /*51f0*/  FMUL.FTZ R150, R151, R150 ;  /* 0x0000009697967220 */ /* 0x000fe20000410000 */
[----:B------:R-:W-:Y:S02]  /*5200*/  HADD2.F32 R177, -RZ, R40.H1_H1 ;  /* 0x30000028ffb17230 */ /* 0x000fe40000004100 */
[----:B------:R-:W-:Y:S02]  /*5210*/  HADD2.F32 R183, -RZ, R93.H1_H1 ;  /* 0x3000005dffb77230 */ /* 0x000fe40000004100 */
[----:B------:R-:W-:Y:S01]  /*5220*/  FFMA.FTZ R156, R150, R157, R159 ;  /* 0x0000009d969c7223 */ /* 0x000fe2000001009f */
        /* <DEDUP_REMOVED lines=22> */
.L_x_19782:
[----:B------:R-:W-:Y:S05]  /*5390*/  BSYNC.RECONVERGENT B0 ;  /* 0x0000000000007941 */ /* 0x000fea0003800200 */
.L_x_19781:
[----:B------:R-:W-:Y:S01]  /*53a0*/  ISETP.GE.U32.AND P1, PT, R3, 0x40, PT ;  /* 0x000000400300780c */ /* 0x000fe20003f26070 */
[----:B------:R-:W-:-:S12]  /*53b0*/  BSSY.RECONVERGENT B0, `(.L_x_19783) ;  /* 0x0000051000007945 */ /* 0x000fd80003800200 */
[----:B------:R-:W-:Y:S05]  /*53c0*/  @!P1 BRA `(.L_x_19784) ;  /* 0x00000004003c9947 */ /* 0x000fea0003800000 */
[--C-:B-1----:R-:W-:Y:S01]  /*53d0*/  FADD.FTZ R150, R134, -R0.reuse ;  /* 0x8000000086967221 */ /* 0x102fe20000010000 */
[----:B0----5:R-:W-:Y:S02]  /*53e0*/  HADD2.F32 R157, -RZ, R91.H0_H0 ;  /* 0x2000005bff9d7230 */ /* 0x021fe40000004100 */
        /* <DEDUP_REMOVED lines=77> */
.L_x_19784:
[----:B------:R-:W-:Y:S05]  /*58c0*/  BSYNC.RECONVERGENT B0 ;  /* 0x0000000000007941 */ /* 0x000fea0003800200 */
.L_x_19783:
[----:B------:R-:W-:Y:S01]  /*58d0*/  ISETP.GE.U32.AND P1, PT, R3, 0x60, PT ;  /* 0x000000600300780c */ /* 0x000fe20003f26070 */
[----:B------:R-:W-:-:S12]  /*58e0*/  BSSY.RECONVERGENT B0, `(.L_x_19785) ;  /* 0x0000051000007945 */ /* 0x000fd80003800200 */
[----:B------:R-:W-:Y:S05]  /*58f0*/  @!P1 BRA `(.L_x_19786) ;  /* 0x00000004003c9947 */ /* 0x000fea0003800000 */
[--C-:B-1----:R-:W-:Y:S01]  /*5900*/  FADD.FTZ R150, R138, -R0.reuse ;  /* 0x800000008a967221 */ /* 0x102fe20000010000 */
[----:B0-2--5:R-:W-:Y:S02]  /*5910*/  HADD2.F32 R157, -RZ, R83.H0_H0 ;  /* 0x20000053ff9d7230 */ /* 0x025fe40000004100 */
        /* <DEDUP_REMOVED lines=77> */
.L_x_19786:
[----:B------:R-:W-:Y:S05]  /*5df0*/  BSYNC.RECONVERGENT B0 ;  /* 0x0000000000007941 */ /* 0x000fea0003800200 */
.L_x_19785:
[----:B------:R-:W-:Y:S01]  /*5e00*/  ISETP.GE.U32.AND P1, PT, R3, 0x80, PT ;  /* 0x000000800300780c */ /* 0x000fe20003f26070 */
[----:B------:R-:W-:-:S12]  /*5e10*/  BSSY.RECONVERGENT B0, `(.L_x_19787) ;  /* 0x0000051000007945 */ /* 0x000fd80003800200 */
[----:B------:R-:W-:Y:S05]  /*5e20*/  @!P1 BRA `(.L_x_19788) ;  /* 0x00000004003c9947 */ /* 0x000fea0003800000 */
[--C-:B-1----:R-:W-:Y:S01]  /*5e30*/  FADD.FTZ R150, R142, -R0.reuse ;  /* 0x800000008e967221 */ /* 0x102fe20000010000 */
[----:B0-23-5:R-:W-:Y:S02]  /*5e40*/  HADD2.F32 R157, -RZ, R75.H0_H0 ;  /* 0x2000004bff9d7230 */ /* 0x02dfe40000004100 */
        /* <DEDUP_REMOVED lines=77> */
.L_x_19788:
[----:B------:R-:W-:Y:S05]  /*6320*/  BSYNC.RECONVERGENT B0 ;  /* 0x0000000000007941 */ /* 0x000fea0003800200 */
.L_x_19787:
[----:B------:R-:W-:Y:S01]  /*6330*/  ISETP.GE.U32.AND P1, PT, R3, 0xa0, PT ;  /* 0x000000a00300780c */ /* 0x000fe20003f26070 */
[----:B------:R-:W-:-:S12]  /*6340*/  BSSY.RECONVERGENT B0, `(.L_x_19789) ;  /* 0x0000051000007945 */ /* 0x000fd80003800200 */
[----:B------:R-:W-:Y:S05]  /*6350*/  @!P1 BRA `(.L_x_19790) ;  /* 0x00000004003c9947 */ /* 0x000fea0003800000 */
[--C-:B-1----:R-:W-:Y:S01]  /*6360*/  FADD.FTZ R150, R146, -R0.reuse ;  /* 0x8000000092967221 */ /* 0x102fe20000010000 */
[----:B0-2345:R-:W-:Y:S02]  /*6370*/  HADD2.F32 R157, -RZ, R67.H0_H0 ;  /* 0x20000043ff9d7230 */ /* 0x03dfe40000004100 */
        /* <DEDUP_REMOVED lines=77> */
.L_x_19790:
[----:B------:R-:W-:Y:S05]  /*6850*/  BSYNC.RECONVERGENT B0 ;  /* 0x0000000000007941 */ /* 0x000fea0003800200 */
.L_x_19789:
[----:B------:R-:W-:Y:S01]  /*6860*/  ISETP.GE.U32.AND P1, PT, R3, 0xc0, PT ;  /* 0x000000c00300780c */ /* 0x000fe20003f26070 */
[----:B------:R-:W-:-:S12]  /*6870*/  BSSY.RECONVERGENT B0, `(.L_x_19791) ;  /* 0x0000050000007945 */ /* 0x000fd80003800200 */
[----:B------:R-:W-:Y:S05]  /*6880*/  @!P1 BRA `(.L_x_19792) ;  /* 0x0000000400389947 */ /* 0x000fea0003800000 */
[--C-:B-1----:R-:W-:Y:S01]  /*6890*/  FADD.FTZ R150, R96, -R0.reuse ;  /* 0x8000000060967221 */ /* 0x102fe20000010000 */
[--C-:B0-234-:R-:W-:Y:S01]  /*68a0*/  FADD.FTZ R156, R97, -R0.reuse ;  /* 0x80000000619c7221 */ /* 0x11dfe20000010000 */
[--C-:B------:R-:W-:Y:S01]  /*68b0*/  FADD.FTZ R158, R98, -R0.reuse ;  /* 0x80000000629e7221 */ /* 0x100fe20000010000 */
[--C-:B------:R-:W-:Y:S01]  /*68c0*/  FADD.FTZ R168, R99, -R0.reuse ;  /* 0x8000000063a87221 */ /* 0x100fe20000010000 */
[--C-:B------:R-:W-:Y:S01]  /*68d0*/  FADD.FTZ R172, R128, -R0.reuse ;  /* 0x8000000080ac7221 */ /* 0x100fe20000010000 */
[--C-:B------:R-:W-:Y:S01]  /*68e0*/  FADD.FTZ R178, R129, -R0.reuse ;  /* 0x8000000081b27221 */ /* 0x100fe20000010000 */
[--C-:B------:R-:W-:Y:S01]  /*68f0*/  FADD.FTZ R182, R130, -R0.reuse ;  /* 0x8000000082b67221 */ /* 0x100fe20000010000 */
[----:B-----5:R-:W-:Y:S02]  /*6900*/  HADD2.F32 R157, -RZ, R12.H0_H0 ;  /* 0x2000000cff9d7230 */ /* 0x020fe40000004100 */
[----:B------:R-:W-:Y:S01]  /*6910*/  FADD.FTZ R0, R131, -R0 ;  /* 0x8000000083007221 */ /* 0x000fe20000010000 */
[----:B------:R-:W-:-:S02]  /*6920*/  HADD2.F32 R159, -RZ, R8.H0_H0 ;  /* 0x20000008ff9f7230 */ /* 0x000fc40000004100 */
        /* <DEDUP_REMOVED lines=25> */
[----:B------:R-:W-:Y:S02]  /*6ac0*/  HADD2.F32 R177, -RZ, R17.H1_H1 ;  /* 0x30000011ffb17230 */ /* 0x000fe40000004100 */
[----:B------:R-:W-:-:S02]  /*6ad0*/  HADD2.F32 R181, -RZ, R10.H0_H0 ;  /* 0x2000000affb57230 */ /* 0x000fc40000004100 */
[----:B------:R-:W-:Y:S01]  /*6ae0*/  FFMA.FTZ R172, R170, R179, R172 ;  /* 0x000000b3aaac7223 */ /* 0x000fe200000100ac */
[----:B------:R-:W-:Y:S02]  /*6af0*/  HADD2.F32 R170, -RZ, R5.H1_H1 ;  /* 0x30000005ffaa7230 */ /* 0x000fe40000004100 */
[----:B------:R-:W-:Y:S02]  /*6b00*/  HADD2.F32 R179, -RZ, R14.H0_H0 ;  /* 0x2000000effb37230 */ /* 0x000fe40000004100 */
[----:B------:R-:W-:Y:S02]  /*6b10*/  HADD2.F32 R183, -RZ, R18.H0_H0 ;  /* 0x20000012ffb77230 */ /* 0x000fe40000004100 */
[----:B------:R-:W-:Y:S01]  /*6b20*/  FFMA.FTZ R177, R174, R177, R170 ;  /* 0x000000b1aeb17223 */ /* 0x000fe200000100aa */
[----:B------:R-:W-:Y:S02]  /*6b30*/  HADD2.F32 R178, -RZ, R6.H0_H0 ;  /* 0x20000006ffb27230 */ /* 0x000fe40000004100 */
[----:B------:R-:W-:Y:S01]  /*6b40*/  FFMA.FTZ R179, R176, R179, R181 ;  /* 0x000000b3b0b37223 */ /* 0x000fe200000100b5 */
[----:B------:R-:W-:-:S02]  /*6b50*/  HADD2.F32 R185, -RZ, R14.H1_H1 ;  /* 0x3000000effb97230 */ /* 0x000fc40000004100 */
[----:B------:R-:W-:Y:S02]  /*6b60*/  HADD2.F32 R187, -RZ, R10.H1_H1 ;  /* 0x3000000affbb7230 */ /* 0x000fe40000004100 */
[----:B------:R-:W-:Y:S01]  /*6b70*/  FFMA.FTZ R178, R176, R183, R178 ;  /* 0x000000b7b0b27223 */ /* 0x000fe200000100b2 */
[----:B------:R-:W-:Y:S01]  /*6b80*/  HADD2.F32 R169, -RZ, R13.H1_H1 ;  /* 0x3000000dffa97230 */ /* 0x000fe20000004100 */
[----:B------:R-:W-:Y:S01]  /*6b90*/  F2FP.F16.F32.PACK_AB R177, R177, R172 ;  /* 0x000000acb1b1723e */ /* 0x000fe200000000ff */
[----:B------:R-:W-:Y:S02]  /*6ba0*/  HADD2.F32 R171, -RZ, R9.H1_H1 ;  /* 0x30000009ffab7230 */ /* 0x000fe40000004100 */
[----:B------:R-:W-:Y:S01]  /*6bb0*/  FFMA.FTZ R170, R180, R185, R187 ;  /* 0x000000b9b4aa7223 */ /* 0x000fe200000100bb */
[----:B------:R-:W-:Y:S02]  /*6bc0*/  HADD2.F32 R181, -RZ, R15.H0_H0 ;  /* 0x2000000fffb57230 */ /* 0x000fe40000004100 */
[----:B------:R-:W-:-:S02]  /*6bd0*/  HADD2.F32 R183, -RZ, R11.H0_H0 ;  /* 0x2000000bffb77230 */ /* 0x000fc40000004100 */
[----:B------:R-:W-:Y:S01]  /*6be0*/  FFMA.FTZ R168, R174, R169, R171 ;  /* 0x000000a9aea87223 */ /* 0x000fe200000100ab */
        /* <DEDUP_REMOVED lines=9> */
[----:B------:R-:W-:Y:S01]  /*6c80*/  HADD2.F32 R191, -RZ, R19.H1_H1 ;  /* 0x30000013ffbf7230 */ /* 0x000fe20000004100 */
[----:B------:R-:W-:Y:S01]  /*6c90*/  F2FP.F16.F32.PACK_AB R187, R176, R181 ;  /* 0x000000b5b0bb723e */ /* 0x000fe200000000ff */
[----:B------:R-:W-:Y:S02]  /*6ca0*/  HADD2.F32 R186, -RZ, R7.H1_H1 ;  /* 0x30000007ffba7230 */ /* 0x000fe40000004100 */
[----:B------:R-:W-:Y:S01]  /*6cb0*/  FFMA.FTZ R174, R182, R185, R174 ;  /* 0x000000b9b6ae7223 */ /* 0x000fe200000100ae */
[----:B-1----:R-:W-:Y:S01]  /*6cc0*/  IMAD.WIDE.U32 R156, R149, 0x10, R156 ;  /* 0x00000010959c7825 */ /* 0x002fe200078e009c */
[----:B------:R-:W-:-:S03]  /*6cd0*/  F2FP.F16.F32.PACK_AB R185, R168, R175 ;  /* 0x000000afa8b9723e */ /* 0x000fc600000000ff */
[----:B------:R-:W-:Y:S01]  /*6ce0*/  FFMA.FTZ R191, R184, R191, R186 ;  /* 0x000000bfb8bf7223 */ /* 0x000fe200000100ba */
[----:B------:R-:W-:Y:S01]  /*6cf0*/  F2FP.F16.F32.PACK_AB R186, R170, R179 ;  /* 0x000000b3aaba723e */ /* 0x000fe200000000ff */
[----:B0-----:R-:W-:Y:S01]  /*6d00*/  IMAD.WIDE.U32 R150, R149, 0x10, R150 ;  /* 0x0000001095967825 */ /* 0x001fe200078e0096 */
[----:B------:R-:W-:Y:S02]  /*6d10*/  F2FP.F16.F32.PACK_AB R184, R158, R159 ;  /* 0x0000009f9eb8723e */ /* 0x000fe400000000ff */
[----:B------:R-:W-:Y:S02]  /*6d20*/  F2FP.F16.F32.PACK_AB R179, R191, R174 ;  /* 0x000000aebfb3723e */ /* 0x000fe400000000ff */
[----:B------:R-:W-:Y:S01]  /*6d30*/  F2FP.F16.F32.PACK_AB R178, R169, R178 ;  /* 0x000000b2a9b2723e */ /* 0x000fe200000000ff */
[----:B------:R0:W-:Y:S01]  /*6d40*/  STG.E.128 desc[UR6][R156.64], R184 ;  /* 0x000000b89c007986 */ /* 0x0001e2000c101d06 */
[----:B------:R-:W-:-:S05]  /*6d50*/  F2FP.F16.F32.PACK_AB R176, R173, R0 ;  /* 0x00000000adb0723e */ /* 0x000fca00000000ff */
[----:B------:R0:W-:Y:S02]  /*6d60*/  STG.E.128 desc[UR6][R150.64], R176 ;  /* 0x000000b096007986 */ /* 0x0001e4000c101d06 */
.L_x_19792:
[----:B------:R-:W-:Y:S05]  /*6d70*/  BSYNC.RECONVERGENT B0 ;  /* 0x0000000000007941 */ /* 0x000fea0003800200 */
.L_x_19791:
[----:B01----:R-:W0:Y:S02]  /*6d80*/  LDC.64 R150, c[0x0][0x380] ;  /* 0x0000e000ff967b82 */ /* 0x003e240000000a00 */
[----:B0-----:R-:W-:-:S04]  /*6d90*/  LEA R148, R150, R148, 0x2 ;  /* 0x0000009496947211 */ /* 0x001fc800078e10ff */
[----:B------:R-:W-:-:S13]  /*6da0*/  ISETP.GE.AND P1, PT, R148, R151, PT ;  /* 0x000000979400720c */ /* 0x000fda0003f26270 */
[----:B------:R-:W-:Y:S05]  /*6db0*/  @!P1 BRA `(.L_x_19793) ;  /* 0xffffffa800bc9947 */ /* 0x000fea000383ffff */
[----:B------:R-:W-:Y:S05]  /*6dc0*/  EXIT ;  /* 0x000000000000794d */ /* 0x000fea0003800000 */
.L_x_19780:
        /* <DEDUP_REMOVED lines=8> */
.L_x_19795:
[----:B------:R-:W-:Y:S05]  /*6e50*/  BSYNC B0 ;  /* 0x0000000000007941 */ /* 0x000fea0003800000 */
.L_x_19794:
        /* <DEDUP_REMOVED lines=9> */
.L_x_19796:
[----:B------:R-:W-:Y:S01]  /*6ef0*/  HFMA2 R173, -RZ, RZ, 0, 2.384185791015625e-07 ;  /* 0x00000004ffad7431 */ /* 0x000fe200000001ff */
[----:B------:R-:W-:-:S05]  /*6f00*/  MOV R151, R169 ;  /* 0x000000a900977202 */ /* 0x000fca0000000f00 */
[----:B------:R-:W-:-:S05]  /*6f10*/  FADD.FTZ R158, R156, R151 ;  /* 0x000000979c9e7221 */ /* 0x000fca0000010000 */
[----:B------:R-:W-:-:S07]  /*6f20*/  MOV R172, R158 ;  /* 0x0000009e00ac7202 */ /* 0x000fce0000000f00 */
[----:B------:R-:W-:Y:S05]  /*6f30*/  WARPSYNC.COLLECTIVE R171, `(.L_x_19797) ;  /* 0x00000000ab087348 */ /* 0x000fea0003c00000 */
[----:B------:R0:W1:Y:S02]  /*6f40*/  SHFL.BFLY P6, R169, R172, R173, R174 ;  /* 0x0c0000adaca97389 */ /* 0x00006400000c00ae */
[----:B01----:R-:W-:Y:S05]  /*6f50*/  ENDCOLLECTIVE ;  /* 0x000000000000791b */ /* 0x003fea0003800000 */
.L_x_19797:
        /* <DEDUP_REMOVED lines=8> */
.L_x_19798:
[----:B------:R-:W-:Y:S01]  /*6fe0*/  HFMA2 R173, -RZ, RZ, 0, 9.5367431640625e-07 ;  /* 0x00000010ffad7431 */ /* 0x000fe200000001ff */
[----:B------:R-:W-:-:S05]  /*6ff0*/  MOV R0, R169 ;  /* 0x000000a900007202 */ /* 0x000fca0000000f00 */
[----:B------:R-:W-:-:S05]  /*7000*/  FADD.FTZ R168, R159, R0 ;  /* 0x000000009fa87221 */ /* 0x000fca0000010000 */
[----:B------:R-:W-:-:S07]  /*7010*/  MOV R172, R168 ;  /* 0x000000a800ac7202 */ /* 0x000fce0000000f00 */
[----:B------:R-:W-:Y:S05]  /*7020*/  WARPSYNC.COLLECTIVE R171, `(.L_x_19799) ;  /* 0x00000000ab087348 */ /* 0x000fea0003c00000 */
[----:B------:R0:W1:Y:S02]  /*7030*/  SHFL.BFLY P6, R169, R172, R173, R174 ;  /* 0x0c0000adaca97389 */ /* 0x00006400000c00ae */
[----:B01----:R-:W-:Y:S05]  /*7040*/  ENDCOLLECTIVE ;  /* 0x000000000000791b */ /* 0x003fea0003800000 */
.L_x_19799:
        /* <DEDUP_REMOVED lines=104> */
.L_x_19800:
[----:B------:R-:W-:Y:S01]  /*76d0*/  HFMA2 R173, -RZ, RZ, 0, 1.1920928955078125e-07 ;  /* 0x00000002ffad7431 */ /* 0x000fe200000001ff */
[----:B------:R-:W-:-:S05]  /*76e0*/  MOV R157, R169 ;  /* 0x000000a9009d7202 */ /* 0x000fca0000000f00 */
[----:B------:R-:W-:-:S05]  /*76f0*/  FADD.FTZ R157, R0, R157 ;  /* 0x0000009d009d7221 */ /* 0x000fca0000010000 */
[----:B------:R-:W-:-:S07]  /*7700*/  MOV R172, R157 ;  /* 0x0000009d00ac7202 */ /* 0x000fce0000000f00 */
[----:B------:R-:W-:Y:S05]  /*7710*/  WARPSYNC.COLLECTIVE R171, `(.L_x_19801) ;  /* 0x00000000ab087348 */ /* 0x000fea0003c00000 */
[----:B------:R0:W1:Y:S02]  /*7720*/  SHFL.BFLY P6, R169, R172, R173, R174 ;  /* 0x0c0000adaca97389 */ /* 0x00006400000c00ae */
[----:B01----:R-:W-:Y:S05]  /*7730*/  ENDCOLLECTIVE ;  /* 0x000000000000791b */ /* 0x003fea0003800000 */
.L_x_19801:
[----:B------:R-:W-:Y:S01]  /*7740*/  HFMA2 R173, -RZ, RZ, 0, 2.384185791015625e-07 ;  /* 0x00000004ffad7431 */ /* 0x000fe200000001ff */
[----:B------:R-:W-:-:S05]  /*7750*/  MOV R156, R169 ;  /* 0x000000a9009c7202 */ /* 0x000fca0000000f00 */
[----:B------:R-:W-:-:S05]  /*7760*/  FADD.FTZ R156, R157, R156 ;  /* 0x0000009c9d9c7221 */ /* 0x000fca0000010000 */
[----:B------:R-:W-:-:S07]  /*7770*/  MOV R172, R156 ;  /* 0x0000009c00ac7202 */ /* 0x000fce0000000f00 */
[----:B------:R-:W-:Y:S05]  /*7780*/  WARPSYNC.COLLECTIVE R171, `(.L_x_19802) ;  /* 0x00000000ab087348 */ /* 0x000fea0003c00000 */
[----:B------:R0:W1:Y:S02]  /*7790*/  SHFL.BFLY P6, R169, R172, R173, R174 ;  /* 0x0c0000adaca97389 */ /* 0x00006400000c00ae */
[----:B01----:R-:W-:Y:S05]  /*77a0*/  ENDCOLLECTIVE ;  /* 0x000000000000791b */ /* 0x003fea0003800000 */
.L_x_19802:
[----:B------:R-:W-:Y:S01]  /*77b0*/  HFMA2 R173, -RZ, RZ, 0, 4.76837158203125e-07 ;  /* 0x00000008ffad7431 */ /* 0x000fe200000001ff */
[----:B------:R-:W-:-:S05]  /*77c0*/  MOV R159, R169 ;  /* 0x000000a9009f7202 */ /* 0x000fca0000000f00 */
[----:B------:R-:W-:-:S05]  /*77d0*/  FADD.FTZ R159, R156, R159 ;  /* 0x0000009f9c9f7221 */ /* 0x000fca0000010000 */
[----:B------:R-:W-:-:S07]  /*77e0*/  MOV R172, R159 ;  /* 0x0000009f00ac7202 */ /* 0x000fce0000000f00 */
[----:B------:R-:W-:Y:S05]  /*77f0*/  WARPSYNC.COLLECTIVE R171, `(.L_x_19803) ;  /* 0x00000000ab087348 */ /* 0x000fea0003c00000 */
[----:B------:R0:W1:Y:S02]  /*7800*/  SHFL.BFLY P6, R169, R172, R173, R174 ;  /* 0x0c0000adaca97389 */ /* 0x00006400000c00ae */
[----:B01----:R-:W-:Y:S05]  /*7810*/  ENDCOLLECTIVE ;  /* 0x000000000000791b */ /* 0x003fea0003800000 */
.L_x_19803:
[----:B------:R-:W-:Y:S01]  /*7820*/  HFMA2 R173, -RZ, RZ, 0, 9.5367431640625e-07 ;  /* 0x00000010ffad7431 */ /* 0x000fe200000001ff */
[----:B------:R-:W-:-:S05]  /*7830*/  MOV R158, R169 ;  /* 0x000000a9009e7202 */ /* 0x000fca0000000f00 */
[----:B------:R-:W-:-:S05]  /*7840*/  FADD.FTZ R158, R159, R158 ;  /* 0x0000009e9f9e7221 */ /* 0x000fca0000010000 */
[----:B------:R-:W-:-:S07]  /*7850*/  MOV R172, R158 ;  /* 0x0000009e00ac7202 */ /* 0x000fce0000000f00 */
[----:B------:R-:W-:Y:S05]  /*7860*/  WARPSYNC.COLLECTIVE R171, `(.L_x_19804) ;  /* 0x00000000ab087348 */ /* 0x000fea0003c00000 */
[----:B------:R0:W1:Y:S02]  /*7870*/  SHFL.BFLY P6, R169, R172, R173, R174 ;  /* 0x0c0000adaca97389 */ /* 0x00006400000c00ae */
[----:B01----:R-:W-:Y:S05]  /*7880*/  ENDCOLLECTIVE ;  /* 0x000000000000791b */ /* 0x003fea0003800000 */
.L_x_19804:
[----:B------:R-:W-:Y:S05]  /*7890*/  BRA `(.L_x_19805) ;  /* 0xffffffd4003c7947 */ /* 0x000fea000383ffff */
.L_x_19806:
        /* <DEDUP_REMOVED lines=14> */
.L_x_33292:


//--------------------- .text._ZN10layer_norm31ln_parallel_residual_fwd_kernelINS_13Kernel_traitsI6__halfS2_fS2_fjLj1536ELj1ELj4ELj1ELj16ENS_18Kernel_traits_baseILj1536ES2_S2_fS2_fjLj128EEEEELb0ELb0ELb1EEEvNS_9FwdParamsE --------------------------
	.section	.text._ZN10layer_norm31ln_parallel_residual_fwd_kernelINS_13Kernel_traitsI6__halfS2_fS2_fjLj1536ELj1ELj4ELj1ELj16ENS_18Kernel_traits_baseILj1536ES2_S2_fS2_fjLj128EEEEELb0ELb0ELb1EEEvNS_9FwdParamsE,"ax",@progbits
	.align	128
        .global         _ZN10layer_norm31ln_parallel_residual_fwd_kernelINS_13Kernel_traitsI6__halfS2_fS2_fjLj1536ELj1ELj4ELj1ELj16ENS_18Kernel_traits_baseILj1536ES2_S2_fS2_fjLj128EEEEELb0ELb0ELb1EEEvNS_9FwdParamsE
        .type           _ZN10layer_norm31ln_parallel_residual_fwd_kernelINS_13Kernel_traitsI6__halfS2_fS2_fjLj1536ELj1ELj4ELj1ELj16ENS_18Kernel_traits_baseILj1536ES2_S2_fS2_fjLj128EEEEELb0ELb0ELb1EEEvNS_9FwdParamsE,@function
        .size           _ZN10layer_norm31ln_parallel_residual_fwd_kernelINS_13Kernel_traitsI6__halfS2_fS2_fjLj1536ELj1ELj4ELj1ELj16ENS_18Kernel_traits_baseILj1536ES2_S2_fS2_fjLj128EEEEELb0ELb0ELb1EEEvNS_9FwdParamsE,(.L_x_33293 - _ZN10layer_norm31ln_parallel_residual_fwd_kernelINS_13Kernel_traitsI6__halfS2_fS2_fjLj1536ELj1ELj4ELj1ELj16ENS_18Kernel_traits_baseILj1536ES2_S2_fS2_fjLj128EEEEELb0ELb0ELb1EEEvNS_9FwdParamsE)
        .other          _ZN10layer_norm31ln_parallel_residual_fwd_kernelINS_13Kernel_traitsI6__halfS2_fS2_fjLj1536ELj1ELj4ELj1ELj16ENS_18Kernel_traits_baseILj1536ES2_S2_fS2_fjLj128EEEEELb0ELb0ELb1EEEvNS_9FwdParamsE,@"STO_CUDA_ENTRY STV_DEFAULT"
_ZN10layer_norm31ln_parallel_residual_fwd_kernelINS_13Kernel_traitsI6__halfS2_fS2_fjLj1536ELj1ELj4ELj1ELj16ENS_18Kernel_traits_baseILj1536ES2_S2_fS2_fjLj128EEEEELb0ELb0ELb1EEEvNS_9FwdParamsE:
.text._ZN10layer_norm31ln_parallel_residual_fwd_kernelINS_13Kernel_traitsI6__halfS2_fS2_fjLj1536ELj1ELj4ELj1ELj16ENS_18Kernel_traits_baseILj1536ES2_S2_fS2_fjLj128EEEEELb0ELb0ELb1EEEvNS_9FwdParamsE:
        /* <DEDUP_REMOVED lines=57> */
.L_x_19808:
        /* <DEDUP_REMOVED lines=37> */
.L_x_19807:
        /* <DEDUP_REMOVED lines=37> */
.L_x_19810:
        /* <DEDUP_REMOVED lines=36> */
.L_x_19809:
        /* <DEDUP_REMOVED lines=12> */
.L_x_19836:
[----:B-1----:R-:W-:Y:S01]  /*0b30*/  ISETP.NE.U32.AND P0, PT, RZ, UR4, PT ;  /* 0x00000004ff007c0c */ /* 0x002fe2000bf05070 */
[----:B------:R-:W0:Y:S01]  /*0b40*/  @P1 LDC.64 R110, c[0x0][0x398] ;  /* 0x0000e600ff6e1b82 */ /* 0x000e220000000a00 */
        /* <DEDUP_REMOVED lines=8> */
[----:B-----5:R0:W5:Y:S01]  /*0bd0*/  @P1 LDG.E.128 R96, desc[UR6][R110.64] ;  /* 0x000000066e601981 */ /* 0x020162000c1e1d00 */
[----:B-1----:R-:W-:-:S05]  /*0be0*/  IMAD.WIDE.U32 R2, R117, 0x10, R108 ;  /* 0x0000001075027825 */ /* 0x002fca00078e006c */
[----:B------:R0:W5:Y:S01]  /*0bf0*/  LDG.E.128 R172, desc[UR6][R2.64] ;  /* 0x0000000602ac7981 */ /* 0x000162000c1e1d00 */
        /* <DEDUP_REMOVED lines=18> */
.L_x_19812:
[----:B-----5:R-:W-:Y:S02]  /*0d20*/  HADD2.F32 R3, -RZ, R172.H0_H0 ;  /* 0x200000acff037230 */ /* 0x020fe40000004100 */
[----:B------:R-:W-:Y:S02]  /*0d30*/  HADD2.F32 R113, -RZ, R174.H0_H0 ;  /* 0x200000aeff717230 */ /* 0x000fe40000004100 */
[----:B------:R-:W-:Y:S02]  /*0d40*/  HADD2.F32 R172, -RZ, R172.H1_H1 ;  /* 0x300000acffac7230 */ /* 0x000fe40000004100 */
[----:B------:R-:W-:Y:S01]  /*0d50*/  FADD.FTZ R168, R100, R3 ;  /* 0x0000000364a87221 */ /* 0x000fe20000010000 */
[----:B------:R-:W-:Y:S02]  /*0d60*/  HADD2.F32 R174, -RZ, R174.H1_H1 ;  /* 0x300000aeffae7230 */ /* 0x000fe40000004100 */
[--C-:B------:R-:W-:Y:S02]  /*0d70*/  HADD2.F32 R111, -RZ, R173.reuse.H0_H0 ;  /* 0x200000adff6f7230 */ /* 0x100fe40000004100 */
        /* <DEDUP_REMOVED lines=11> */
.L_x_19811:
[----:B------:R-:W-:-:S04]  /*0e30*/  UISETP.NE.U32.AND UP0, UPT, UR4, URZ, UPT ;  /* 0x000000ff0400728c */ /* 0x000fc8000bf05070 */
[----:B------:R-:W-:-:S09]  /*0e40*/  UISETP.NE.AND.EX UP0, UPT, UR5, URZ, UPT, UP0 ;  /* 0x000000ff0500728c */ /* 0x000fd2000bf05300 */
[----:B------:R-:W-:Y:S05]  /*0e50*/  BRA.U UP0, `(.L_x_19814) ;  /* 0x0000000100647547 */ /* 0x000fea000b800000 */
[--C-:B-----5:R-:W-:Y:S02]  /*0e60*/  HADD2.F32 R3, -RZ, R172.reuse.H0_H0 ;  /* 0x200000acff037230 */ /* 0x120fe40000004100 */
[----:B------:R-:W-:Y:S02]  /*0e70*/  HADD2.F32 R172, -RZ, R172.H1_H1 ;  /* 0x300000acffac7230 */ /* 0x000fe40000004100 */
[----:B------:R-:W-:Y:S02]  /*0e80*/  HADD2.F32 R169, -RZ, R96.H1_H1 ;  /* 0x30000060ffa97230 */ /* 0x000fe40000004100 */
[--C-:B------:R-:W-:Y:S02]  /*0e90*/  HADD2.F32 R111, -RZ, R173.reuse.H0_H0 ;  /* 0x200000adff6f7230 */ /* 0x100fe40000004100 */
[----:B------:R-:W-:Y:S02]  /*0ea0*/  HADD2.F32 R0, -RZ, R173.H1_H1 ;  /* 0x300000adff007230 */ /* 0x000fe40000004100 */
[----:B------:R-:W-:Y:S01]  /*0eb0*/  FADD.FTZ R169, R172, R169 ;  /* 0x000000a9aca97221 */ /* 0x000fe20000010000 */
[----:B------:R-:W-:-:S02]  /*0ec0*/  HADD2.F32 R113, -RZ, R174.H0_H0 ;  /* 0x200000aeff717230 */ /* 0x000fc40000004100 */
[----:B------:R-:W-:Y:S02]  /*0ed0*/  HADD2.F32 R2, -RZ, R174.H1_H1 ;  /* 0x300000aeff027230 */ /* 0x000fe40000004100 */
[--C-:B------:R-:W-:Y:S02]  /*0ee0*/  HADD2.F32 R115, -RZ, R175.reuse.H0_H0 ;  /* 0x200000afff737230 */ /* 0x100fe40000004100 */
[----:B------:R-:W-:Y:S02]  /*0ef0*/  HADD2.F32 R110, -RZ, R175.H1_H1 ;  /* 0x300000afff6e7230 */ /* 0x000fe40000004100 */
[----:B------:R-:W-:Y:S02]  /*0f00*/  HADD2.F32 R168, -RZ, R96.H0_H0 ;  /* 0x20000060ffa87230 */ /* 0x000fe40000004100 */
[--C-:B------:R-:W-:Y:S02]  /*0f10*/  HADD2.F32 R170, -RZ, R97.reuse.H0_H0 ;  /* 0x20000061ffaa7230 */ /* 0x100fe40000004100 */
        /* <DEDUP_REMOVED lines=10> */
[----:B------:R-:W-:Y:S02]  /*0fc0*/  FADD.FTZ R174, R115, R174 ;  /* 0x000000ae73ae7221 */ /* 0x000fe40000010000 */
[----:B------:R-:W-:Y:S01]  /*0fd0*/  FADD.FTZ R175, R110, R175 ;  /* 0x000000af6eaf7221 */ /* 0x000fe20000010000 */
[----:B------:R-:W-:Y:S06]  /*0fe0*/  BRA `(.L_x_19813) ;  /* 0x0000000000807947 */ /* 0x000fec0003800000 */
.L_x_19814:
[--C-:B-----5:R-:W-:Y:S02]  /*0ff0*/  HADD2.F32 R0, -RZ, R172.reuse.H0_H0 ;  /* 0x200000acff007230 */ /* 0x120fe40000004100 */
[----:B------:R-:W-:Y:S02]  /*1000*/  HADD2.F32 R172, -RZ, R172.H1_H1 ;  /* 0x300000acffac7230 */ /* 0x000fe40000004100 */
[----:B------:R-:W-:Y:S02]  /*1010*/  HADD2.F32 R2, -RZ, R173.H0_H0 ;  /* 0x200000adff027230 */ /* 0x000fe40000004100 */
[--C-:B------:R-:W-:Y:S02]  /*1020*/  HADD2.F32 R3, -RZ, R96.reuse.H0_H0 ;  /* 0x20000060ff037230 */ /* 0x100fe40000004100 */
[----:B------:R-:W-:Y:S02]  /*1030*/  HADD2.F32 R111, -RZ, R96.H1_H1 ;  /* 0x30000060ff6f7230 */ /* 0x000fe40000004100 */
[----:B------:R-:W-:-:S02]  /*1040*/  HADD2.F32 R113, -RZ, R97.H0_H0 ;  /* 0x20000061ff717230 */ /* 0x000fc40000004100 */
[----:B------:R-:W-:Y:S01]  /*1050*/  FADD.FTZ R3, R0, R3 ;  /* 0x0000000300037221 */ /* 0x000fe20000010000 */
[--C-:B------:R-:W-:Y:S02]  /*1060*/  HADD2.F32 R110, -RZ, R174.reuse.H0_H0 ;  /* 0x200000aeff6e7230 */ /* 0x100fe40000004100 */
[----:B------:R-:W-:Y:S01]  /*1070*/  FADD.FTZ R172, R172, R111 ;  /* 0x0000006facac7221 */ /* 0x000fe20000010000 */
[----:B------:R-:W-:Y:S02]  /*1080*/  HADD2.F32 R174, -RZ, R174.H1_H1 ;  /* 0x300000aeffae7230 */ /* 0x000fe40000004100 */
[----:B------:R-:W-:Y:S01]  /*1090*/  FADD.FTZ R113, R2, R113 ;  /* 0x0000007102717221 */ /* 0x000fe20000010000 */
[----:B------:R-:W-:Y:S02]  /*10a0*/  HADD2.F32 R112, -RZ, R175.H0_H0 ;  /* 0x200000afff707230 */ /* 0x000fe40000004100 */
        /* <DEDUP_REMOVED lines=8> */
[----:B------:R-:W-:Y:S02]  /*1130*/  HADD2.F32 R111, -RZ, R98.H0_H0 ;  /* 0x20000062ff6f7230 */ /* 0x000fe40000004100 */
[----:B------:R-:W-:-:S02]  /*1140*/  HADD2.F32 R119, -RZ, R99.H0_H0 ;  /* 0x20000063ff777230 */ /* 0x000fc40000004100 */
[----:B------:R-:W-:Y:S01]  /*1150*/  FADD.FTZ R0, R173, R0 ;  /* 0x00000000ad007221 */ /* 0x000fe20000010000 */
[----:B------:R-:W-:Y:S02]  /*1160*/  HADD2.F32 R2, -RZ, R99.H1_H1 ;  /* 0x30000063ff027230 */ /* 0x000fe40000004100 */
[----:B------:R-:W-:Y:S01]  /*1170*/  FADD.FTZ R111, R110, R111 ;  /* 0x0000006f6e6f7221 */ /* 0x000fe20000010000 */
[----:B------:R-:W-:Y:S01]  /*1180*/  FADD.FTZ R173, R105, R174 ;  /* 0x000000ae69ad7221 */ /* 0x000fe20000010000 */
[----:B------:R-:W-:Y:S01]  /*1190*/  FADD.FTZ R119, R112, R119 ;  /* 0x0000007770777221 */ /* 0x000fe20000010000 */
[----:B------:R-:W-:Y:S01]  /*11a0*/  FADD.FTZ R171, R103, R0 ;  /* 0x0000000067ab7221 */ /* 0x000fe20000010000 */
[----:B------:R-:W-:Y:S01]  /*11b0*/  FADD.FTZ R2, R175, R2 ;  /* 0x00000002af027221 */ /* 0x000fe20000010000 */
[----:B------:R-:W-:Y:S01]  /*11c0*/  FADD.FTZ R172, R104, R111 ;  /* 0x0000006f68ac7221 */ /* 0x000fe20000010000 */
[----:B------:R-:W-:Y:S02]  /*11d0*/  FADD.FTZ R174, R106, R119 ;  /* 0x000000776aae7221 */ /* 0x000fe40000010000 */
[----:B------:R-:W-:-:S07]  /*11e0*/  FADD.FTZ R175, R107, R2 ;  /* 0x000000026baf7221 */ /* 0x000fce0000010000 */
.L_x_19813:
        /* <DEDUP_REMOVED lines=19> */
[--C-:B-----5:R-:W-:Y:S02]  /*1320*/  HADD2.F32 R0, -RZ, R164.reuse.H0_H0 ;  /* 0x200000a4ff007230 */ /* 0x120fe40000004100 */
        /* <DEDUP_REMOVED lines=19> */
[----:B------:R-:W-:Y:S02]  /*1460*/  HADD2.F32 R115, -RZ, R98.H0_H0 ;  /* 0x20000062ff737230 */ /* 0x000fe40000004100 */
        /* <DEDUP_REMOVED lines=9> */
[----:B------:R-:W-:Y:S02]  /*1500*/  FADD.FTZ R166, R106, R119 ;  /* 0x000000776aa67221 */ /* 0x000fe40000010000 */
[----:B------:R-:W-:Y:S01]  /*1510*/  FADD.FTZ R167, R107, R110 ;  /* 0x0000006e6ba77221 */ /* 0x000fe20000010000 */
[----:B------:R-:W-:Y:S06]  /*1520*/  BRA `(.L_x_19817) ;  /* 0x0000000000cc7947 */ /* 0x000fec0003800000 */
.L_x_19816:
[----:B-----5:R-:W-:Y:S02]  /*1530*/  HADD2.F32 R178, -RZ, R165.H0_H0 ;  /* 0x200000a5ffb27230 */ /* 0x020fe40000004100 */
[----:B------:R-:W-:Y:S02]  /*1540*/  HADD2.F32 R113, -RZ, R97.H0_H0 ;  /* 0x20000061ff717230 */ /* 0x000fe40000004100 */
[----:B------:R-:W-:Y:S02]  /*1550*/  HADD2.F32 R176, -RZ, R164.H0_H0 ;  /* 0x200000a4ffb07230 */ /* 0x000fe40000004100 */
[----:B------:R-:W-:Y:S02]  /*1560*/  HADD2.F32 R111, -RZ, R96.H0_H0 ;  /* 0x20000060ff6f7230 */ /* 0x000fe40000004100 */
[----:B------:R-:W-:Y:S01]  /*1570*/  FADD.FTZ R178, R113, R178 ;  /* 0x000000b271b27221 */ /* 0x000fe20000010000 */
[----:B------:R-:W-:Y:S02]  /*1580*/  HADD2.F32 R165, -RZ, R165.H1_H1 ;  /* 0x300000a5ffa57230 */ /* 0x000fe40000004100 */
[----:B------:R-:W-:-:S02]  /*1590*/  HADD2.F32 R110, -RZ, R166.H0_H0 ;  /* 0x200000a6ff6e7230 */ /* 0x000fc40000004100 */
[----:B------:R-:W-:Y:S01]  /*15a0*/  FADD.FTZ R176, R111, R176 ;  /* 0x000000b06fb07221 */ /* 0x000fe20000010000 */
[----:B------:R-:W-:Y:S02]  /*15b0*/  HADD2.F32 R0, -RZ, R97.H1_H1 ;  /* 0x30000061ff007230 */ /* 0x000fe40000004100 */
[----:B------:R-:W-:Y:S02]  /*15c0*/  HADD2.F32 R164, -RZ, R164.H1_H1 ;  /* 0x300000a4ffa47230 */ /* 0x000fe40000004100 */
[----:B------:R-:W-:Y:S02]  /*15d0*/  HADD2.F32 R166, -RZ, R166.H1_H1 ;  /* 0x300000a6ffa67230 */ /* 0x000fe40000004100 */
[----:B------:R-:W-:Y:S01]  /*15e0*/  FADD.FTZ R179, R0, R165 ;  /* 0x000000a500b37221 */ /* 0x000fe20000010000 */
[----:B------:R-:W-:Y:S02]  /*15f0*/  HADD2.F32 R177, -RZ, R96.H1_H1 ;  /* 0x30000060ffb17230 */ /* 0x000fe40000004100 */
[----:B------:R-:W-:-:S02]  /*1600*/  HADD2.F32 R112, -RZ, R167.H0_H0 ;  /* 0x200000a7ff707230 */ /* 0x000fc40000004100 */
[--C-:B------:R-:W-:Y:S02]  /*1610*/  HADD2.F32 R113, -RZ, R98.reuse.H1_H1 ;  /* 0x30000062ff717230 */ /* 0x100fe40000004100 */
[----:B------:R-:W-:Y:S01]  /*1620*/  FADD.FTZ R177, R177, R164 ;  /* 0x000000a4b1b17221 */ /* 0x000fe20000010000 */
[----:B------:R-:W-:Y:S02]  /*1630*/  HADD2.F32 R167, -RZ, R167.H1_H1 ;  /* 0x300000a7ffa77230 */ /* 0x000fe40000004100 */
[----:B------:R-:W-:Y:S02]  /*1640*/  HADD2.F32 R111, -RZ, R98.H0_H0 ;  /* 0x20000062ff6f7230 */ /* 0x000fe40000004100 */
[----:B------:R-:W-:Y:S01]  /*1650*/  FADD.FTZ R165, R113, R166 ;  /* 0x000000a671a57221 */ /* 0x000fe20000010000 */
[--C-:B------:R-:W-:Y:S02]  /*1660*/  HADD2.F32 R115, -RZ, R99.reuse.H0_H0 ;  /* 0x20000063ff737230 */ /* 0x100fe40000004100 */
[----:B------:R-:W-:-:S02]  /*1670*/  HADD2.F32 R114, -RZ, R99.H1_H1 ;  /* 0x30000063ff727230 */ /* 0x000fc40000004100 */
[----:B------:R-:W-:Y:S01]  /*1680*/  FADD.FTZ R164, R111, R110 ;  /* 0x0000006e6fa47221 */ /* 0x000fe20000010000 */
[----:B------:R-:W-:Y:S02]  /*1690*/  FADD.FTZ R166, R115, R112 ;  /* 0x0000007073a67221 */ /* 0x000fe40000010000 */
[----:B------:R-:W-:Y:S01]  /*16a0*/  FADD.FTZ R167, R114, R167 ;  /* 0x000000a772a77221 */ /* 0x000fe20000010000 */
[----:B------:R-:W-:Y:S06]  /*16b0*/  BRA `(.L_x_19817) ;  /* 0x0000000000687947 */ /* 0x000fec0003800000 */
.L_x_19815:
[----:B------:R-:W-:Y:S05]  /*16c0*/  @!P0 BRA `(.L_x_19818) ;  /* 0x0000000000448947 */ /* 0x000fea0003800000 */
        /* <DEDUP_REMOVED lines=17> */
.L_x_19818:
        /* <DEDUP_REMOVED lines=8> */
.L_x_19817:
        /* <DEDUP_REMOVED lines=15> */
[--C-:B-----5:R-:W-:Y:S02]  /*1950*/  HADD2.F32 R0, -RZ, R144.reuse.H0_H0 ;  /* 0x20000090ff007230 */ /* 0x120fe40000004100 */
[----:B------:R-:W-:Y:S02]  /*1960*/  HADD2.F32 R144, -RZ, R144.H1_H1 ;  /* 0x30000090ff907230 */ /* 0x000fe40000004100 */
[--C-:B-1----:R-:W-:Y:S02]  /*1970*/  HADD2.F32 R113, -RZ, R96.reuse.H1_H1 ;  /* 0x30000060ff717230 */ /* 0x102fe40000004100 */
        /* <DEDUP_REMOVED lines=30> */
.L_x_19820:
[----:B-----5:R-:W-:Y:S02]  /*1b60*/  HADD2.F32 R158, -RZ, R145.H0_H0 ;  /* 0x20000091ff9e7230 */ /* 0x020fe40000004100 */
[----:B-1----:R-:W-:Y:S02]  /*1b70*/  HADD2.F32 R113, -RZ, R97.H0_H0 ;  /* 0x20000061ff717230 */ /* 0x002fe40000004100 */
        /* <DEDUP_REMOVED lines=23> */
.L_x_19819:
[----:B------:R-:W-:Y:S05]  /*1cf0*/  @!P0 BRA `(.L_x_19822) ;  /* 0x0000000000448947 */ /* 0x000fea0003800000 */
[----:B-1---5:R-:W-:Y:S02]  /*1d00*/  HADD2.F32 R111, -RZ, R144.H0_H0 ;  /* 0x20000090ff6f7230 */ /* 0x022fe40000004100 */
        /* <DEDUP_REMOVED lines=16> */
.L_x_19822:
        /* <DEDUP_REMOVED lines=8> */
.L_x_19821:
        /* <DEDUP_REMOVED lines=48> */
.L_x_19824:
        /* <DEDUP_REMOVED lines=25> */
.L_x_19823:
        /* <DEDUP_REMOVED lines=18> */
.L_x_19826:
        /* <DEDUP_REMOVED lines=8> */
.L_x_19825:
        /* <DEDUP_REMOVED lines=48> */
.L_x_19828:
        /* <DEDUP_REMOVED lines=25> */
.L_x_19827:
        /* <DEDUP_REMOVED lines=18> */
.L_x_19830:
        /* <DEDUP_REMOVED lines=8> */
.L_x_19829:
        /* <DEDUP_REMOVED lines=16> */
[--C-:B-1----:R-:W-:Y:S02]  /*2bf0*/  HADD2.F32 R112, -RZ, R109.reuse.H0_H0 ;  /* 0x2000006dff707230 */ /* 0x102fe40000004100 */
[----:B------:R-:W-:Y:S02]  /*2c00*/  HADD2.F32 R113, -RZ, R109.H1_H1 ;  /* 0x3000006dff717230 */ /* 0x000fe40000004100 */
[----:B------:R-:W-:Y:S02]  /*2c10*/  HADD2.F32 R137, -RZ, R97.H0_H0 ;  /* 0x20000061ff897230 */ /* 0x000fe40000004100 */
[----:B------:R-:W-:Y:S02]  /*2c20*/  HADD2.F32 R108, -RZ, R108.H1_H1 ;  /* 0x3000006cff6c7230 */ /* 0x000fe40000004100 */
[----:B------:R-:W-:-:S02]  /*2c30*/  HADD2.F32 R109, -RZ, R96.H0_H0 ;  /* 0x20000060ff6d7230 */ /* 0x000fc40000004100 */
[----:B------:R-:W-:Y:S02]  /*2c40*/  HADD2.F32 R119, -RZ, R96.H1_H1 ;  /* 0x30000060ff777230 */ /* 0x000fe40000004100 */
[--C-:B------:R-:W-:Y:S02]  /*2c50*/  HADD2.F32 R115, -RZ, R111.reuse.H0_H0 ;  /* 0x2000006fff737230 */ /* 0x100fe40000004100 */
[----:B------:R-:W-:Y:S01]  /*2c60*/  FADD.FTZ R109, R109, R0 ;  /* 0x000000006d6d7221 */ /* 0x000fe20000010000 */
[----:B------:R-:W-:Y:S02]  /*2c70*/  HADD2.F32 R116, -RZ, R111.H1_H1 ;  /* 0x3000006fff747230 */ /* 0x000fe40000004100 */
[----:B------:R-:W-:Y:S01]  /*2c80*/  FADD.FTZ R111, R137, R112 ;  /* 0x00000070896f7221 */ /* 0x000fe20000010000 */
[--C-:B------:R-:W-:Y:S02]  /*2c90*/  HADD2.F32 R114, -RZ, R110.reuse.H0_H0 ;  /* 0x2000006eff727230 */ /* 0x100fe40000004100 */
[----:B------:R-:W-:Y:S01]  /*2ca0*/  FADD.FTZ R108, R119, R108 ;  /* 0x0000006c776c7221 */ /* 0x000fe20000010000 */
[----:B------:R-:W-:-:S02]  /*2cb0*/  HADD2.F32 R110, -RZ, R110.H1_H1 ;  /* 0x3000006eff6e7230 */ /* 0x000fc40000004100 */
[--C-:B------:R-:W-:Y:S02]  /*2cc0*/  HADD2.F32 R137, -RZ, R98.reuse.H1_H1 ;  /* 0x30000062ff897230 */ /* 0x100fe40000004100 */
[----:B------:R-:W-:Y:S02]  /*2cd0*/  HADD2.F32 R0, -RZ, R97.H1_H1 ;  /* 0x30000061ff007230 */ /* 0x000fe40000004100 */
[----:B------:R-:W-:Y:S02]  /*2ce0*/  HADD2.F32 R119, -RZ, R98.H0_H0 ;  /* 0x20000062ff777230 */ /* 0x000fe40000004100 */
        /* <DEDUP_REMOVED lines=16> */
.L_x_19832:
[--C-:B-1---5:R-:W-:Y:S02]  /*2df0*/  HADD2.F32 R114, -RZ, R109.reuse.H0_H0 ;  /* 0x2000006dff727230 */ /* 0x122fe40000004100 */
[----:B------:R-:W-:Y:S02]  /*2e00*/  HADD2.F32 R0, -RZ, R109.H1_H1 ;  /* 0x3000006dff007230 */ /* 0x000fe40000004100 */
[----:B------:R-:W-:Y:S02]  /*2e10*/  HADD2.F32 R112, -RZ, R108.H0_H0 ;  /* 0x2000006cff707230 */ /* 0x000fe40000004100 */
[----:B------:R-:W-:Y:S02]  /*2e20*/  HADD2.F32 R109, -RZ, R96.H0_H0 ;  /* 0x20000060ff6d7230 */ /* 0x000fe40000004100 */
[----:B------:R-:W-:Y:S02]  /*2e30*/  HADD2.F32 R115, -RZ, R97.H0_H0 ;  /* 0x20000061ff737230 */ /* 0x000fe40000004100 */
[----:B------:R-:W-:-:S02]  /*2e40*/  HADD2.F32 R108, -RZ, R108.H1_H1 ;  /* 0x3000006cff6c7230 */ /* 0x000fc40000004100 */
[----:B------:R-:W-:Y:S01]  /*2e50*/  FADD.FTZ R112, R109, R112 ;  /* 0x000000706d707221 */ /* 0x000fe20000010000 */
[----:B------:R-:W-:Y:S02]  /*2e60*/  HADD2.F32 R113, -RZ, R96.H1_H1 ;  /* 0x30000060ff717230 */ /* 0x000fe40000004100 */
[----:B------:R-:W-:Y:S01]  /*2e70*/  FADD.FTZ R114, R115, R114 ;  /* 0x0000007273727221 */ /* 0x000fe20000010000 */
[----:B------:R-:W-:Y:S02]  /*2e80*/  HADD2.F32 R116, -RZ, R110.H0_H0 ;  /* 0x2000006eff747230 */ /* 0x000fe40000004100 */
[--C-:B------:R-:W-:Y:S02]  /*2e90*/  HADD2.F32 R118, -RZ, R111.reuse.H0_H0 ;  /* 0x2000006fff767230 */ /* 0x100fe40000004100 */
[----:B------:R-:W-:Y:S01]  /*2ea0*/  FADD.FTZ R113, R113, R108 ;  /* 0x0000006c71717221 */ /* 0x000fe20000010000 */
[----:B------:R-:W-:Y:S02]  /*2eb0*/  HADD2.F32 R136, -RZ, R111.H1_H1 ;  /* 0x3000006fff887230 */ /* 0x000fe40000004100 */
[----:B------:R-:W-:-:S02]  /*2ec0*/  HADD2.F32 R109, -RZ, R98.H0_H0 ;  /* 0x20000062ff6d7230 */ /* 0x000fc40000004100 */
[----:B------:R-:W-:Y:S02]  /*2ed0*/  HADD2.F32 R110, -RZ, R110.H1_H1 ;  /* 0x3000006eff6e7230 */ /* 0x000fe40000004100 */
[----:B------:R-:W-:Y:S02]  /*2ee0*/  HADD2.F32 R111, -RZ, R98.H1_H1 ;  /* 0x30000062ff6f7230 */ /* 0x000fe40000004100 */
[----:B------:R-:W-:Y:S01]  /*2ef0*/  FADD.FTZ R108, R109, R116 ;  /* 0x000000746d6c7221 */ /* 0x000fe20000010000 */
[----:B------:R-:W-:Y:S02]  /*2f00*/  HADD2.F32 R115, -RZ, R97.H1_H1 ;  /* 0x30000061ff737230 */ /* 0x000fe40000004100 */
[--C-:B------:R-:W-:Y:S02]  /*2f10*/  HADD2.F32 R119, -RZ, R99.reuse.H0_H0 ;  /* 0x20000063ff777230 */ /* 0x100fe40000004100 */
[----:B------:R-:W-:Y:S01]  /*2f20*/  FADD.FTZ R109, R111, R110 ;  /* 0x0000006e6f6d7221 */ /* 0x000fe20000010000 */
[----:B------:R-:W-:-:S02]  /*2f30*/  HADD2.F32 R137, -RZ, R99.H1_H1 ;  /* 0x30000063ff897230 */ /* 0x000fc40000004100 */
[----:B------:R-:W-:Y:S01]  /*2f40*/  FADD.FTZ R115, R115, R0 ;  /* 0x0000000073737221 */ /* 0x000fe20000010000 */
[----:B------:R-:W-:Y:S02]  /*2f50*/  FADD.FTZ R110, R119, R118 ;  /* 0x00000076776e7221 */ /* 0x000fe40000010000 */
[----:B------:R-:W-:Y:S01]  /*2f60*/  FADD.FTZ R111, R137, R136 ;  /* 0x00000088896f7221 */ /* 0x000fe20000010000 */
[----:B------:R-:W-:Y:S06]  /*2f70*/  BRA `(.L_x_19833) ;  /* 0x0000000000687947 */ /* 0x000fec0003800000 */
.L_x_19831:
[----:B------:R-:W-:Y:S05]  /*2f80*/  @!P0 BRA `(.L_x_19834) ;  /* 0x0000000000448947 */ /* 0x000fea0003800000 */
[--C-:B-1---5:R-:W-:Y:S02]  /*2f90*/  HADD2.F32 R113, -RZ, R108.reuse.H0_H0 ;  /* 0x2000006cff717230 */ /* 0x122fe40000004100 */
        /* <DEDUP_REMOVED lines=16> */
.L_x_19834:
        /* <DEDUP_REMOVED lines=8> */
.L_x_19833:
        /* <DEDUP_REMOVED lines=172> */
.L_x_19848:
[----:B------:R-:W-:Y:S01]  /*3be0*/  FMUL.FTZ R0, R231, R231 ;  /* 0x000000e7e7007220 */ /* 0x000fe20000410000 */
[----:B------:R-:W-:Y:S01]  /*3bf0*/  ISETP.NE.AND P2, PT, RZ, UR9, PT ;  /* 0x00000009ff007c0c */ /* 0x000fe2000bf45270 */
[----:B-1----:R-:W-:Y:S01]  /*3c00*/  FADD.FTZ R137, R118, R137 ;  /* 0x0000008976897221 */ /* 0x002fe20000010000 */
[----:B------:R-:W-:Y:S02]  /*3c10*/  HADD2.F32 R119, -RZ, R160.H1_H1 ;  /* 0x300000a0ff777230 */ /* 0x000fe40000004100 */
[----:B------:R-:W-:Y:S01]  /*3c20*/  FSEL R3, R0, RZ, P2 ;  /* 0x000000ff00037208 */ /* 0x000fe20001000000 */
[----:B------:R-:W-:Y:S01]  /*3c30*/  FFMA.FTZ R2, R137, R2, UR10 ;  /* 0x0000000a89027e23 */ /* 0x000fe20008010002 */
[----:B0-----:R-:W-:Y:S01]  /*3c40*/  FSEL R118, R231, RZ, !P2 ;  /* 0x000000ffe7767208 */ /* 0x001fe20005000000 */
[----:B------:R-:W-:Y:S02]  /*3c50*/  HADD2.F32 R143, -RZ, R162.H1_H1 ;  /* 0x300000a2ff8f7230 */ /* 0x000fe40000004100 */
[----:B------:R-:W-:Y:S01]  /*3c60*/  FADD.FTZ R2, R2, R3 ;  /* 0x0000000302027221 */ /* 0x000fe20000010000 */
[----:B------:R-:W-:-:S02]  /*3c70*/  HADD2.F32 R3, -RZ, R160.H0_H0 ;  /* 0x200000a0ff037230 */ /* 0x000fc40000004100 */
[C---:B------:R-:W-:Y:S01]  /*3c80*/  FADD.FTZ R140, -R118.reuse, R168 ;  /* 0x000000a8768c7221 */ /* 0x040fe20000010100 */
[C---:B------:R-:W-:Y:S01]  /*3c90*/  FADD.FTZ R136, -R118.reuse, R113 ;  /* 0x0000007176887221 */ /* 0x040fe20000010100 */
[----:B------:R-:W0:Y:S01]  /*3ca0*/  MUFU.RSQ R233, R2 ;  /* 0x0000000200e97308 */ /* 0x000e220000001400 */
        /* <DEDUP_REMOVED lines=17> */
[----:B0-----:R-:W-:Y:S01]  /*3dc0*/  FMUL.FTZ R120, R233, R140 ;  /* 0x0000008ce9787220 */ /* 0x001fe20000410000 */
        /* <DEDUP_REMOVED lines=30> */
[----:B------:R-:W-:Y:S01]  /*3fb0*/  FADD.FTZ R118, -R118, R111 ;  /* 0x0000006f76767221 */ /* 0x000fe20000010100 */
[----:B------:R-:W-:-:S02]  /*3fc0*/  HADD2.F32 R3, -RZ, R24.H0_H0 ;  /* 0x20000018ff037230 */ /* 0x000fc40000004100 */
[C---:B------:R-:W-:Y:S01]  /*3fd0*/  FMUL.FTZ R210, R233.reuse, R210 ;  /* 0x000000d2e9d27220 */ /* 0x040fe20000410000 */
[----:B------:R-:W-:Y:S02]  /*3fe0*/  HADD2.F32 R109, -RZ, R92.H0_H0 ;  /* 0x2000005cff6d7230 */ /* 0x000fe40000004100 */
[C---:B------:R-:W-:Y:S01]  /*3ff0*/  FMUL.FTZ R212, R233.reuse, R212 ;  /* 0x000000d4e9d47220 */ /* 0x040fe20000410000 */
[----:B------:R-:W-:Y:S02]  /*4000*/  HADD2.F32 R111, -RZ, R68.H1_H1 ;  /* 0x30000044ff6f7230 */ /* 0x000fe40000004100 */
[----:B------:R-:W-:Y:S01]  /*4010*/  FMUL.FTZ R214, R233, R214 ;  /* 0x000000d6e9d67220 */ /* 0x000fe20000410000 */
        /* <DEDUP_REMOVED lines=26> */
[----:B------:R-:W-:-:S02]  /*41c0*/  HADD2.F32 R113, -RZ, R94.H0_H0 ;  /* 0x2000005eff717230 */ /* 0x000fc40000004100 */
[C---:B------:R-:W-:Y:S01]  /*41d0*/  FFMA.FTZ R110, R216.reuse, R125, R127 ;  /* 0x0000007dd86e7223 */ /* 0x040fe2000001007f */
[----:B------:R-:W-:Y:S02]  /*41e0*/  HADD2.F32 R115, -RZ, R70.H1_H1 ;  /* 0x30000046ff737230 */ /* 0x000fe40000004100 */
[----:B------:R-:W-:Y:S01]  /*41f0*/  FMUL.FTZ R208, R233, R208 ;  /* 0x000000d0e9d07220 */ /* 0x000fe20000410000 */
        /* <DEDUP_REMOVED lines=15> */
[C---:B------:R-:W-:Y:S01]  /*42f0*/  FFMA.FTZ R138, R116.reuse, R115, R125 ;  /* 0x00000073748a7223 */ /* 0x040fe2000001007d */
[----:B------:R-:W-:Y:S02]  /*4300*/  HADD2.F32 R123, -RZ, R27.H0_H0 ;  /* 0x2000001bff7b7230 */ /* 0x000fe40000004100 */
[----:B------:R-:W-:Y:S01]  /*4310*/  FMUL.FTZ R200, R233, R200 ;  /* 0x000000c8e9c87220 */ /* 0x000fe20000410000 */
        /* <DEDUP_REMOVED lines=114> */
[----:B------:R-:W-:Y:S01]  /*4a40*/  HADD2.F32 R127, -RZ, R11.H0_H0 ;  /* 0x2000000bff7f7230 */ /* 0x000fe20000004100 */
[----:B------:R-:W-:Y:S01]  /*4a50*/  F2FP.F16.F32.PACK_AB R110, R143, R110 ;  /* 0x0000006e8f6e723e */ /* 0x000fe200000000ff */
[----:B------:R-:W-:-:S02]  /*4a60*/  HADD2.F32 R129, -RZ, R63.H0_H0 ;  /* 0x2000003fff817230 */ /* 0x000fc40000004100 */
[----:B------:R-:W-:Y:S01]  /*4a70*/  FFMA.FTZ R198, R188, R113, R115 ;  /* 0x00000071bcc67223 */ /* 0x000fe20000010073 */
[----:B------:R-:W-:Y:S02]  /*4a80*/  HADD2.F32 R213, -RZ, R11.H1_H1 ;  /* 0x3000000bffd57230 */ /* 0x000fe40000004100 */
[----:B------:R-:W-:Y:S01]  /*4a90*/  FMUL.FTZ R140, R233, R140 ;  /* 0x0000008ce98c7220 */ /* 0x000fe20000410000 */
        /* <DEDUP_REMOVED lines=10> */
[----:B------:R-:W-:Y:S01]  /*4b40*/  HADD2.F32 R127, -RZ, R12.H0_H0 ;  /* 0x2000000cff7f7230 */ /* 0x000fe20000004100 */
[----:B------:R-:W-:Y:S01]  /*4b50*/  F2FP.F16.F32.PACK_AB R108, R119, R108 ;  /* 0x0000006c776c723e */ /* 0x000fe200000000ff */
[----:B------:R-:W-:Y:S02]  /*4b60*/  HADD2.F32 R129, -RZ, R56.H0_H0 ;  /* 0x20000038ff817230 */ /* 0x000fe40000004100 */
        /* <DEDUP_REMOVED lines=13> */
[----:B------:R-:W-:Y:S01]  /*4c40*/  HADD2.F32 R113, -RZ, R81.H0_H0 ;  /* 0x20000051ff717230 */ /* 0x000fe20000004100 */
[----:B------:R-:W-:Y:S01]  /*4c50*/  F2FP.F16.F32.PACK_AB R120, R3, R120 ;  /* 0x000000780378723e */ /* 0x000fe200000000ff */
[----:B------:R-:W-:Y:S02]  /*4c60*/  HADD2.F32 R115, -RZ, R13.H1_H1 ;  /* 0x3000000dff737230 */ /* 0x000fe40000004100 */
[----:B------:R-:W-:Y:S01]  /*4c70*/  FFMA.FTZ R125, R176, R127, R129 ;  /* 0x0000007fb07d7223 */ /* 0x000fe20000010081 */
[----:B------:R-:W-:Y:S01]  /*4c80*/  HADD2.F32 R129, -RZ, R37.H0_H0 ;  /* 0x20000025ff817230 */ /* 0x000fe20000004100 */
[----:B------:R-:W-:Y:S01]  /*4c90*/  F2FP.F16.F32.PACK_AB R124, R193, R124 ;  /* 0x0000007cc17c723e */ /* 0x000fe200000000ff */
[----:B------:R-:W-:-:S02]  /*4ca0*/  HADD2.F32 R127, -RZ, R57.H1_H1 ;  /* 0x30000039ff7f7230 */ /* 0x000fc40000004100 */
[----:B------:R-:W-:Y:S02]  /*4cb0*/  HADD2.F32 R131, -RZ, R37.H1_H1 ;  /* 0x30000025ff837230 */ /* 0x000fe40000004100 */
[----:B------:R-:W-:Y:S01]  /*4cc0*/  FFMA.FTZ R129, R176, R129, R113 ;  /* 0x00000081b0817223 */ /* 0x000fe20000010071 */
[----:B------:R-:W-:Y:S02]  /*4cd0*/  HADD2.F32 R186, -RZ, R81.H1_H1 ;  /* 0x30000051ffba7230 */ /* 0x000fe40000004100 */
[C---:B------:R-:W-:Y:S01]  /*4ce0*/  FFMA.FTZ R190, R170.reuse, R115, R127 ;  /* 0x00000073aabe7223 */ /* 0x040fe2000001007f */
[----:B------:R-:W-:Y:S02]  /*4cf0*/  HADD2.F32 R189, -RZ, R36.H1_H1 ;  /* 0x30000024ffbd7230 */ /* 0x000fe40000004100 */
        /* <DEDUP_REMOVED lines=17> */
[C---:B------:R-:W-:Y:S01]  /*4e10*/  FFMA.FTZ R195, R168.reuse, R195, R127 ;  /* 0x000000c3a8c37223 */ /* 0x040fe2000001007f */
[----:B------:R-:W-:Y:S02]  /*4e20*/  HADD2.F32 R174, -RZ, R15.H0_H0 ;  /* 0x2000000fffae7230 */ /* 0x000fe40000004100 */
[----:B------:R-:W-:Y:S02]  /*4e30*/  HADD2.F32 R176, -RZ, R59.H0_H0 ;  /* 0x2000003bffb07230 */ /* 0x000fe40000004100 */
[----:B------:R-:W-:Y:S01]  /*4e40*/  FFMA.FTZ R191, R168, R191, R170 ;  /* 0x000000bfa8bf7223 */ /* 0x000fe200000100aa */
[----:B------:R-:W-:Y:S01]  /*4e50*/  HADD2.F32 R113, -RZ, R15.H1_H1 ;  /* 0x3000000fff717230 */ /* 0x000fe20000004100 */
[----:B------:R-:W-:Y:S01]  /*4e60*/  F2FP.F16.F32.PACK_AB R126, R195, R126 ;  /* 0x0000007ec37e723e */ /* 0x000fe200000000ff */
[----:B------:R-:W-:-:S02]  /*4e70*/  HADD2.F32 R115, -RZ, R59.H1_H1 ;  /* 0x3000003bff737230 */ /* 0x000fc40000004100 */
[----:B------:R-:W-:Y:S01]  /*4e80*/  FFMA.FTZ R127, R131, R174, R176 ;  /* 0x000000ae837f7223 */ /* 0x000fe200000100b0 */
[----:B------:R-:W-:Y:S02]  /*4e90*/  HADD2.F32 R135, -RZ, R39.H1_H1 ;  /* 0x30000027ff877230 */ /* 0x000fe40000004100 */
[----:B------:R-:W-:Y:S01]  /*4ea0*/  FMUL.FTZ R174, R233, R114 ;  /* 0x00000072e9ae7220 */ /* 0x000fe20000410000 */
[----:B------:R-:W-:Y:S02]  /*4eb0*/  HADD2.F32 R188, -RZ, R83.H1_H1 ;  /* 0x30000053ffbc7230 */ /* 0x000fe40000004100 */
[C---:B------:R-:W-:Y:S01]  /*4ec0*/  FFMA.FTZ R192, R164.reuse, R113, R115 ;  /* 0x00000071a4c07223 */ /* 0x040fe20000010073 */
        /* <DEDUP_REMOVED lines=8> */
[----:B------:R-:W-:Y:S02]  /*4f50*/  HADD2.F32 R180, -RZ, R16.H1_H1 ;  /* 0x30000010ffb47230 */ /* 0x000fe40000004100 */
        /* <DEDUP_REMOVED lines=9> */
[----:B------:R-:W-:Y:S02]  /*4ff0*/  HADD2.F32 R113, -RZ, R40.H0_H0 ;  /* 0x20000028ff717230 */ /* 0x000fe40000004100 */
[----:B------:R-:W-:Y:S02]  /*5000*/  HADD2.F32 R115, -RZ, R76.H0_H0 ;  /* 0x2000004cff737230 */ /* 0x000fe40000004100 */
[----:B------:R-:W-:Y:S01]  /*5010*/  FFMA.FTZ R181, R158, R181, R137 ;  /* 0x000000b59eb57223 */ /* 0x000fe20000010089 */
[----:B------:R-:W-:Y:S02]  /*5020*/  HADD2.F32 R135, -RZ, R17.H1_H1 ;  /* 0x30000011ff877230 */ /* 0x000fe40000004100 */
[----:B------:R-:W-:-:S02]  /*5030*/  HADD2.F32 R137, -RZ, R53.H1_H1 ;  /* 0x30000035ff897230 */ /* 0x000fc40000004100 */
[----:B------:R-:W-:Y:S01]  /*5040*/  FFMA.FTZ R0, R166, R113, R115 ;  /* 0x00000071a6007223 */ /* 0x000fe20000010073 */
[----:B------:R-:W-:Y:S02]  /*5050*/  HADD2.F32 R157, -RZ, R41.H1_H1 ;  /* 0x30000029ff9d7230 */ /* 0x000fe40000004100 */
[----:B------:R-:W-:Y:S02]  /*5060*/  HADD2.F32 R164, -RZ, R77.H1_H1 ;  /* 0x3000004dffa47230 */ /* 0x000fe40000004100 */
[C---:B------:R-:W-:Y:S01]  /*5070*/  FFMA.FTZ R182, R134.reuse, R135, R137 ;  /* 0x0000008786b67223 */ /* 0x040fe20000010089 */
[----:B------:R-:W-:Y:S02]  /*5080*/  HADD2.F32 R113, -RZ, R41.H0_H0 ;  /* 0x20000029ff717230 */ /* 0x000fe40000004100 */
[----:B------:R-:W-:Y:S02]  /*5090*/  HADD2.F32 R115, -RZ, R77.H0_H0 ;  /* 0x2000004dff737230 */ /* 0x000fe40000004100 */
[----:B------:R-:W-:Y:S01]  /*50a0*/  FFMA.FTZ R157, R134, R157, R164 ;  /* 0x0000009d869d7223 */ /* 0x000fe200000100a4 */
[----:B------:R-:W-:-:S02]  /*50b0*/  HADD2.F32 R166, -RZ, R18.H0_H0 ;  /* 0x20000012ffa67230 */ /* 0x000fc40000004100 */
[----:B------:R-:W-:Y:S02]  /*50c0*/  HADD2.F32 R168, -RZ, R54.H0_H0 ;  /* 0x20000036ffa87230 */ /* 0x000fe40000004100 */
[----:B------:R-:W-:Y:S01]  /*50d0*/  FFMA.FTZ R154, R158, R113, R115 ;  /* 0x000000719e9a7223 */ /* 0x000fe20000010073 */
[----:B------:R-:W-:Y:S02]  /*50e0*/  HADD2.F32 R158, -RZ, R42.H0_H0 ;  /* 0x2000002aff9e7230 */ /* 0x000fe40000004100 */
[----:B------:R-:W-:Y:S01]  /*50f0*/  FMUL.FTZ R115, R233, R156 ;  /* 0x0000009ce9737220 */ /* 0x000fe20000410000 */
        /* <DEDUP_REMOVED lines=11> */
[----:B------:R-:W-:Y:S01]  /*51b0*/  HADD2.F32 R158, -RZ, R43.H0_H0 ;  /* 0x2000002bff9e7230 */ /* 0x000fe20000004100 */
[----:B------:R-:W-:Y:S01]  /*51c0*/  F2FP.F16.F32.PACK_AB R134, R183, R134 ;  /* 0x00000086b786723e */ /* 0x000fe200000000ff */
[----:B------:R-:W-:-:S02]  /*51d0*/  HADD2.F32 R150, -RZ, R79.H0_H0 ;  /* 0x2000004fff967230 */ /* 0x000fc40000004100 */
[C---:B------:R-:W-:Y:S01]  /*51e0*/  FFMA.FTZ R135, R115.reuse, R168, R170 ;  /* 0x000000a873877223 */ /* 0x040fe200000100aa */
        /* <DEDUP_REMOVED lines=13> */
[----:B------:R-:W-:Y:S02]  /*52c0*/  HADD2.F32 R169, -RZ, R44.H1_H1 ;  /* 0x3000002cffa97230 */ /* 0x000fe40000004100 */
[----:B------:R-:W-:-:S02]  /*52d0*/  HADD2.F32 R146, -RZ, R72.H1_H1 ;  /* 0x30000048ff927230 */ /* 0x000fc40000004100 */
[C---:B------:R-:W-:Y:S01]  /*52e0*/  FFMA.FTZ R167, R136.reuse, R167, R137 ;  /* 0x000000a788a77223 */ /* 0x040fe20000010089 */
[----:B------:R-:W-:Y:S02]  /*52f0*/  HADD2.F32 R113, -RZ, R45.H0_H0 ;  /* 0x2000002dff717230 */ /* 0x000fe40000004100 */
[----:B------:R-:W-:Y:S02]  /*5300*/  HADD2.F32 R115, -RZ, R73.H0_H0 ;  /* 0x20000049ff737230 */ /* 0x000fe40000004100 */
[----:B------:R-:W-:Y:S01]  /*5310*/  FFMA.FTZ R169, R136, R169, R146 ;  /* 0x000000a988a97223 */ /* 0x000fe20000010092 */
[----:B------:R-:W-:Y:S02]  /*5320*/  HADD2.F32 R171, -RZ, R21.H1_H1 ;  /* 0x30000015ffab7230 */ /* 0x000fe40000004100 */
[----:B------:R-:W-:Y:S02]  /*5330*/  HADD2.F32 R137, -RZ, R49.H1_H1 ;  /* 0x30000031ff897230 */ /* 0x000fe40000004100 */
[----:B------:R-:W-:Y:S01]  /*5340*/  FFMA.FTZ R170, R144, R113, R115 ;  /* 0x0000007190aa7223 */ /* 0x000fe20000010073 */
[----:B------:R-:W-:Y:S01]  /*5350*/  HADD2.F32 R173, -RZ, R45.H1_H1 ;  /* 0x3000002dffad7230 */ /* 0x000fe20000004100 */
[----:B------:R-:W0:Y:S01]  /*5360*/  @!P0 LDC.64 R114, c[0x0][0x3c8] ;  /* 0x0000f200ff728b82 */ /* 0x000e220000000a00 */
[----:B------:R-:W-:-:S02]  /*5370*/  HADD2.F32 R136, -RZ, R73.H1_H1 ;  /* 0x30000049ff887230 */ /* 0x000fc40000004100 */
[C---:B------:R-:W-:Y:S01]  /*5380*/  FFMA.FTZ R171, R112.reuse, R171, R137 ;  /* 0x000000ab70ab7223 */ /* 0x040fe20000010089 */
[----:B------:R-:W-:Y:S02]  /*5390*/  HADD2.F32 R187, -RZ, R23.H0_H0 ;  /* 0x20000017ffbb7230 */ /* 0x000fe40000004100 */
[----:B------:R-:W-:Y:S02]  /*53a0*/  HADD2.F32 R235, -RZ, R51.H0_H0 ;  /* 0x20000033ffeb7230 */ /* 0x000fe40000004100 */
[----:B------:R-:W-:Y:S01]  /*53b0*/  FFMA.FTZ R173, R112, R173, R136 ;  /* 0x000000ad70ad7223 */ /* 0x000fe20000010088 */
[----:B------:R-:W-:Y:S01]  /*53c0*/  HADD2.F32 R237, -RZ, R47.H0_H0 ;  /* 0x2000002fffed7230 */ /* 0x000fe20000004100 */
[----:B------:R-:W1:Y:S01]  /*53d0*/  @!P0 LDC.64 R112, c[0x0][0x3c0] ;  /* 0x0000f000ff708b82 */ /* 0x000e620000000a00 */
[----:B------:R-:W-:Y:S02]  /*53e0*/  HADD2.F32 R178, -RZ, R75.H0_H0 ;  /* 0x2000004bffb27230 */ /* 0x000fe40000004100 */
[----:B------:R-:W-:Y:S01]  /*53f0*/  FFMA.FTZ R176, R142, R187, R235 ;  /* 0x000000bb8eb07223 */ /* 0x000fe200000100eb */
[----:B------:R-:W-:-:S02]  /*5400*/  HADD2.F32 R145, -RZ, R20.H0_H0 ;  /* 0x20000014ff917230 */ /* 0x000fc40000004100 */
[----:B------:R-:W-:Y:S01]  /*5410*/  FMUL.FTZ R187, R233, R118 ;  /* 0x00000076e9bb7220 */ /* 0x000fe20000410000 */
[----:B------:R-:W-:Y:S02]  /*5420*/  HADD2.F32 R147, -RZ, R48.H0_H0 ;  /* 0x20000030ff937230 */ /* 0x000fe40000004100 */
[----:B------:R-:W-:Y:S01]  /*5430*/  FFMA.FTZ R178, R142, R237, R178 ;  /* 0x000000ed8eb27223 */ /* 0x000fe200000100b2 */
[----:B------:R-:W-:Y:S01]  /*5440*/  HADD2.F32 R175, -RZ, R22.H1_H1 ;  /* 0x30000016ffaf7230 */ /* 0x000fe20000004100 */
[----:B------:R-:W2:Y:S01]  /*5450*/  LDC.64 R136, c[0x0][0x428] ;  /* 0x00010a00ff887b82 */ /* 0x000ea20000000a00 */
[----:B------:R-:W-:Y:S02]  /*5460*/  HADD2.F32 R177, -RZ, R50.H1_H1 ;  /* 0x30000032ffb17230 */ /* 0x000fe40000004100 */
[----:B------:R-:W-:Y:S01]  /*5470*/  FFMA.FTZ R164, R148, R145, R147 ;  /* 0x0000009194a47223 */ /* 0x000fe20000010093 */
[----:B------:R-:W-:Y:S01]  /*5480*/  HADD2.F32 R145, -RZ, R21.H0_H0 ;  /* 0x20000015ff917230 */ /* 0x000fe20000004100 */
[----:B------:R-:W-:Y:S01]  /*5490*/  F2FP.F16.F32.PACK_AB R173, R173, R170 ;  /* 0x000000aaadad723e */ /* 0x000fe200000000ff */
[----:B------:R-:W-:-:S02]  /*54a0*/  HADD2.F32 R147, -RZ, R49.H0_H0 ;  /* 0x20000031ff937230 */ /* 0x000fc40000004100 */
[----:B------:R-:W-:Y:S01]  /*54b0*/  FFMA.FTZ R175, R140, R175, R177 ;  /* 0x000000af8caf7223 */ /* 0x000fe200000100b1 */
[----:B------:R-:W-:Y:S01]  /*54c0*/  HADD2.F32 R185, -RZ, R46.H1_H1 ;  /* 0x3000002effb97230 */ /* 0x000fe20000004100 */
[----:B------:R-:W3:Y:S01]  /*54d0*/  LDC.64 R142, c[0x0][0x430] ;  /* 0x00010c00ff8e7b82 */ /* 0x000ee20000000a00 */
[----:B0-----:R-:W-:-:S04]  /*54e0*/  @!P0 IMAD.WIDE R114, R153, 0x4, R114 ;  /* 0x0000000499728825 */ /* 0x001fc800078e0272 */
[----:B------:R-:W-:Y:S01]  /*54f0*/  FFMA.FTZ R168, R144, R145, R147 ;  /* 0x0000009190a87223 */ /* 0x000fe20000010093 */
[----:B------:R-:W-:Y:S02]  /*5500*/  HADD2.F32 R145, -RZ, R22.H0_H0 ;  /* 0x20000016ff917230 */ /* 0x000fe40000004100 */
[----:B------:R-:W-:Y:S02]  /*5510*/  HADD2.F32 R147, -RZ, R50.H0_H0 ;  /* 0x20000032ff937230 */ /* 0x000fe40000004100 */
[----:B------:R-:W-:Y:S02]  /*5520*/  HADD2.F32 R144, -RZ, R74.H1_H1 ;  /* 0x3000004aff907230 */ /* 0x000fe40000004100 */
[----:B-1----:R-:W-:-:S04]  /*5530*/  @!P0 IMAD.WIDE R112, R153, 0x4, R112 ;  /* 0x0000000499708825 */ /* 0x002fc800078e0270 */
[----:B------:R-:W-:Y:S01]  /*5540*/  FFMA.FTZ R172, R174, R145, R147 ;  /* 0x00000091aeac7223 */ /* 0x000fe20000010093 */
[----:B------:R-:W-:Y:S01]  /*5550*/  FFMA.FTZ R177, R140, R185, R144 ;  /* 0x000000b98cb17223 */ /* 0x000fe20000010090 */
[----:B------:R-:W-:Y:S01]  /*5560*/  HADD2.F32 R145, -RZ, R46.H0_H0 ;  /* 0x2000002eff917230 */ /* 0x000fe20000004100 */
[----:B------:R0:W-:Y:S01]  /*5570*/  @!P0 STG.E desc[UR6][R112.64], R231 ;  /* 0x000000e770008986 */ /* 0x0001e2000c101906 */
[----:B------:R-:W-:Y:S02]  /*5580*/  HADD2.F32 R147, -RZ, R74.H0_H0 ;  /* 0x2000004aff937230 */ /* 0x000fe40000004100 */
[----:B------:R-:W-:Y:S01]  /*5590*/  HADD2.F32 R132, -RZ, R23.H1_H1 ;  /* 0x30000017ff847230 */ /* 0x000fe20000004100 */
[----:B------:R1:W-:Y:S01]  /*55a0*/  @!P0 STG.E desc[UR6][R114.64], R233 ;  /* 0x000000e972008986 */ /* 0x0003e2000c101906 */
[----:B------:R-:W-:Y:S02]  /*55b0*/  HADD2.F32 R138, -RZ, R51.H1_H1 ;  /* 0x30000033ff8a7230 */ /* 0x000fe40000004100 */
[----:B------:R-:W-:Y:S01]  /*55c0*/  FFMA.FTZ R174, R174, R145, R147 ;  /* 0x00000091aeae7223 */ /* 0x000fe20000010093 */
[----:B--2---:R-:W-:-:S04]  /*55d0*/  IMAD.WIDE.U32 R118, R117, 0x10, R136 ;  /* 0x0000001075767825 */ /* 0x004fc800078e0088 */
[----:B------:R-:W-:Y:S01]  /*55e0*/  FFMA.FTZ R185, R187, R132, R138 ;  /* 0x00000084bbb97223 */ /* 0x000fe2000001008a */
[----:B------:R-:W-:Y:S01]  /*55f0*/  HADD2.F32 R140, -RZ, R47.H1_H1 ;  /* 0x3000002fff8c7230 */ /* 0x000fe20000004100 */
[----:B------:R2:W-:Y:S01]  /*5600*/  STG.E.128 desc[UR6][R118.64], R108 ;  /* 0x0000006c76007986 */ /* 0x0005e2000c101d06 */
[----:B------:R-:W-:Y:S01]  /*5610*/  HADD2.F32 R145, -RZ, R75.H1_H1 ;  /* 0x3000004bff917230 */ /* 0x000fe20000004100 */
[----:B0-----:R-:W-:Y:S01]  /*5620*/  F2FP.F16.F32.PACK_AB R113, R217, R212 ;  /* 0x000000d4d971723e */ /* 0x001fe200000000ff */
[----:B---3--:R-:W-:Y:S01]  /*5630*/  IMAD.WIDE.U32 R116, R117, 0x10, R142 ;  /* 0x0000001075747825 */ /* 0x008fe200078e008e */
[----:B-1----:R-:W-:-:S03]  /*5640*/  F2FP.F16.F32.PACK_AB R115, R221, R216 ;  /* 0x000000d8dd73723e */ /* 0x002fc600000000ff */
[----:B------:R-:W-:Y:S01]  /*5650*/  FFMA.FTZ R187, R187, R140, R145 ;  /* 0x0000008cbbbb7223 */ /* 0x000fe20000010091 */
[----:B------:R-:W-:Y:S01]  /*5660*/  IMAD.WIDE.U32 R132, R149, 0x10, R136 ;  /* 0x0000001095847825 */ /* 0x000fe200078e0088 */
[----:B------:R0:W-:Y:S01]  /*5670*/  STG.E.128 desc[UR6][R116.64], R120 ;  /* 0x0000007874007986 */ /* 0x0001e2000c101d06 */
[----:B------:R-:W-:Y:S02]  /*5680*/  F2FP.F16.F32.PACK_AB R114, R219, R214 ;  /* 0x000000d6db72723e */ /* 0x000fe400000000ff */
[----:B------:R-:W-:Y:S01]  /*5690*/  IMAD.WIDE.U32 R148, R149, 0x10, R142 ;  /* 0x0000001095947825 */ /* 0x000fe200078e008e */
[----:B------:R-:W-:Y:S02]  /*56a0*/  F2FP.F16.F32.PACK_AB R112, R215, R210 ;  /* 0x000000d2d770723e */ /* 0x000fe400000000ff */
[----:B------:R-:W-:Y:S01]  /*56b0*/  F2FP.F16.F32.PACK_AB R174, R177, R174 ;  /* 0x000000aeb1ae723e */ /* 0x000fe200000000ff */
[----:B------:R-:W-:Y:S01]  /*56c0*/  IMAD.WIDE.U32 R144, R151, 0x10, R136 ;  /* 0x0000001097907825 */ /* 0x000fe200078e0088 */
[----:B--2---:R-:W-:-:S03]  /*56d0*/  F2FP.F16.F32.PACK_AB R111, R229, R224 ;  /* 0x000000e0e56f723e */ /* 0x004fc600000000ff */
        /* <DEDUP_REMOVED lines=45> */
.L_x_19835:
        /* <DEDUP_REMOVED lines=8> */
.L_x_19838:
[----:B------:R-:W-:Y:S05]  /*5a30*/  BSYNC B0 ;  /* 0x0000000000007941 */ /* 0x000fea0003800000 */
.L_x_19837:
        /* <DEDUP_REMOVED lines=9> */
.L_x_19839:
[----:B------:R-:W-:Y:S01]  /*5ad0*/  HFMA2 R138, -RZ, RZ, 0, 2.384185791015625e-07 ;  /* 0x00000004ff8a7431 */ /* 0x000fe200000001ff */
[----:B------:R-:W-:-:S05]  /*5ae0*/  MOV R2, R137 ;  /* 0x0000008900027202 */ /* 0x000fca0000000f00 */
[----:B------:R-:W-:-:S05]  /*5af0*/  FADD.FTZ R116, R3, R2 ;  /* 0x0000000203747221 */ /* 0x000fca0000010000 */
[----:B------:R-:W-:-:S07]  /*5b00*/  MOV R143, R116 ;  /* 0x00000074008f7202 */ /* 0x000fce0000000f00 */
[----:B------:R-:W-:Y:S05]  /*5b10*/  WARPSYNC.COLLECTIVE R136, `(.L_x_19840) ;  /* 0x0000000088087348 */ /* 0x000fea0003c00000 */
[----:B------:R0:W1:Y:S02]  /*5b20*/  SHFL.BFLY P2, R137, R143, R138, R155 ;  /* 0x0c00008a8f897389 */ /* 0x000064000004009b */
[----:B01----:R-:W-:Y:S05]  /*5b30*/  ENDCOLLECTIVE ;  /* 0x000000000000791b */ /* 0x003fea0003800000 */
.L_x_19840:
[----:B------:R-:W-:Y:S01]  /*5b40*/  HFMA2 R138, -RZ, RZ, 0, 4.76837158203125e-07 ;  /* 0x00000008ff8a7431 */ /* 0x000fe200000001ff */
[----:B------:R-:W-:-:S05]  /*5b50*/  MOV R119, R137 ;  /* 0x0000008900777202 */ /* 0x000fca0000000f00 */
[----:B------:R-:W-:-:S05]  /*5b60*/  FADD.FTZ R119, R116, R119 ;  /* 0x0000007774777221 */ /* 0x000fca0000010000 */
[----:B------:R-:W-:-:S07]  /*5b70*/  MOV R143, R119 ;  /* 0x00000077008f7202 */ /* 0x000fce0000000f00 */
[----:B------:R-:W-:Y:S05]  /*5b80*/  WARPSYNC.COLLECTIVE R136, `(.L_x_19841) ;  /* 0x0000000088087348 */ /* 0x000fea0003c00000 */
[----:B------:R0:W1:Y:S02]  /*5b90*/  SHFL.BFLY P2, R137, R143, R138, R155 ;  /* 0x0c00008a8f897389 */ /* 0x000064000004009b */
[----:B01----:R-:W-:Y:S05]  /*5ba0*/  ENDCOLLECTIVE ;  /* 0x000000000000791b */ /* 0x003fea0003800000 */
.L_x_19841:
        /* <DEDUP_REMOVED lines=8> */
.L_x_19842:
        /* <DEDUP_REMOVED lines=103> */
.L_x_19843:
[----:B------:R-:W-:Y:S01]  /*62a0*/  HFMA2 R138, -RZ, RZ, 0, 1.1920928955078125e-07 ;  /* 0x00000002ff8a7431 */ /* 0x000fe200000001ff */
[----:B------:R-:W-:-:S05]  /*62b0*/  MOV R3, R137 ;  /* 0x0000008900037202 */ /* 0x000fca0000000f00 */
[----:B------:R-:W-:-:S05]  /*62c0*/  FADD.FTZ R3, R0, R3 ;  /* 0x0000000300037221 */ /* 0x000fca0000010000 */
[----:B------:R-:W-:-:S07]  /*62d0*/  MOV R143, R3 ;  /* 0x00000003008f7202 */ /* 0x000fce0000000f00 */
[----:B------:R-:W-:Y:S05]  /*62e0*/  WARPSYNC.COLLECTIVE R136, `(.L_x_19844) ;  /* 0x0000000088087348 */ /* 0x000fea0003c00000 */
[----:B------:R0:W1:Y:S02]  /*62f0*/  SHFL.BFLY P2, R137, R143, R138, R155 ;  /* 0x0c00008a8f897389 */ /* 0x000064000004009b */
[----:B01----:R-:W-:Y:S05]  /*6300*/  ENDCOLLECTIVE ;  /* 0x000000000000791b */ /* 0x003fea0003800000 */
.L_x_19844:
[----:B------:R-:W-:Y:S01]  /*6310*/  HFMA2 R138, -RZ, RZ, 0, 2.384185791015625e-07 ;  /* 0x00000004ff8a7431 */ /* 0x000fe200000001ff */
[----:B------:R-:W-:-:S05]  /*6320*/  MOV R116, R137 ;  /* 0x0000008900747202 */ /* 0x000fca0000000f00 */
[----:B------:R-:W-:-:S05]  /*6330*/  FADD.FTZ R116, R3, R116 ;  /* 0x0000007403747221 */ /* 0x000fca0000010000 */
[----:B------:R-:W-:-:S07]  /*6340*/  MOV R143, R116 ;  /* 0x00000074008f7202 */ /* 0x000fce0000000f00 */
[----:B------:R-:W-:Y:S05]  /*6350*/  WARPSYNC.COLLECTIVE R136, `(.L_x_19845) ;  /* 0x0000000088087348 */ /* 0x000fea0003c00000 */
[----:B------:R0:W1:Y:S02]  /*6360*/  SHFL.BFLY P2, R137, R143, R138, R155 ;  /* 0x0c00008a8f897389 */ /* 0x000064000004009b */
[----:B01----:R-:W-:Y:S05]  /*6370*/  ENDCOLLECTIVE ;  /* 0x000000000000791b */ /* 0x003fea0003800000 */
.L_x_19845:
[----:B------:R-:W-:Y:S01]  /*6380*/  HFMA2 R138, -RZ, RZ, 0, 4.76837158203125e-07 ;  /* 0x00000008ff8a7431 */ /* 0x000fe200000001ff */
[----:B------:R-:W-:-:S05]  /*6390*/  MOV R119, R137 ;  /* 0x0000008900777202 */ /* 0x000fca0000000f00 */
[----:B------:R-:W-:-:S05]  /*63a0*/  FADD.FTZ R119, R116, R119 ;  /* 0x0000007774777221 */ /* 0x000fca0000010000 */
[----:B------:R-:W-:-:S07]  /*63b0*/  MOV R143, R119 ;  /* 0x00000077008f7202 */ /* 0x000fce0000000f00 */
[----:B------:R-:W-:Y:S05]  /*63c0*/  WARPSYNC.COLLECTIVE R136, `(.L_x_19846) ;  /* 0x0000000088087348 */ /* 0x000fea0003c00000 */
[----:B------:R0:W1:Y:S02]  /*63d0*/  SHFL.BFLY P2, R137, R143, R138, R155 ;  /* 0x0c00008a8f897389 */ /* 0x000064000004009b */
[----:B01----:R-:W-:Y:S05]  /*63e0*/  ENDCOLLECTIVE ;  /* 0x000000000000791b */ /* 0x003fea0003800000 */
.L_x_19846:
[----:B------:R-:W-:Y:S01]  /*63f0*/  HFMA2 R138, -RZ, RZ, 0, 9.5367431640625e-07 ;  /* 0x00000010ff8a7431 */ /* 0x000fe200000001ff */
[----:B------:R-:W-:-:S05]  /*6400*/  MOV R118, R137 ;  /* 0x0000008900767202 */ /* 0x000fca0000000f00 */
[----:B------:R-:W-:-:S05]  /*6410*/  FADD.FTZ R118, R119, R118 ;  /* 0x0000007677767221 */ /* 0x000fca0000010000 */
[----:B------:R-:W-:-:S07]  /*6420*/  MOV R143, R118 ;  /* 0x00000076008f7202 */ /* 0x000fce0000000f00 */
[----:B------:R-:W-:Y:S05]  /*6430*/  WARPSYNC.COLLECTIVE R136, `(.L_x_19847) ;  /* 0x0000000088087348 */ /* 0x000fea0003c00000 */
[----:B------:R0:W1:Y:S02]  /*6440*/  SHFL.BFLY P2, R137, R143, R138, R155 ;  /* 0x0c00008a8f897389 */ /* 0x000064000004009b */
[----:B01----:R-:W-:Y:S05]  /*6450*/  ENDCOLLECTIVE ;  /* 0x000000000000791b */ /* 0x003fea0003800000 */
.L_x_19847:
[----:B------:R-:W-:Y:S05]  /*6460*/  BRA `(.L_x_19848) ;  /* 0xffffffd400dc7947 */ /* 0x000fea000383ffff */
.L_x_19849:
        /* <DEDUP_REMOVED lines=9> */
.L_x_33293:


//--------------------- .text._ZN10layer_norm31ln_parallel_residual_fwd_kernelINS_13Kernel_traitsI6__halfS2_fS2_fjLj1536ELj1ELj4ELj1ELj16ENS_18Kernel_traits_baseILj1536ES2_S2_fS2_fjLj128EEEEELb0ELb1ELb0EEEvNS_9FwdParamsE --------------------------
	.section	.text._ZN10layer_norm31ln_parallel_residual_fwd_kernelINS_13Kernel_traitsI6__halfS2_fS2_fjLj1536ELj1ELj4ELj1ELj16ENS_18Kernel_traits_baseILj1536ES2_S2_fS2_fjLj128EEEEELb0ELb1ELb0EEEvNS_9FwdParamsE,"ax",@progbits
	.align	128
        .global         _ZN10layer_norm31ln_parallel_residual_fwd_kernelINS_13Kernel_traitsI6__halfS2_fS2_fjLj1536ELj1ELj4ELj1ELj16ENS_18Kernel_traits_baseILj1536ES2_S2_fS2_fjLj128EEEEELb0ELb1ELb0EEEvNS_9FwdParamsE
        .type           _ZN10layer_norm31ln_parallel_residual_fwd_kernelINS_13Kernel_traitsI6__halfS2_fS2_fjLj1536ELj1ELj4ELj1ELj16ENS_18Kernel_traits_baseILj1536ES2_S2_fS2_fjLj128EEEEELb0ELb1ELb0EEEvNS_9FwdParamsE,@function
        .size           _ZN10layer_norm31ln_parallel_residual_fwd_kernelINS_13Kernel_traitsI6__halfS2_fS2_fjLj1536ELj1ELj4ELj1ELj16ENS_18Kernel_traits_baseILj1536ES2_S2_fS2_fjLj128EEEEELb0ELb1ELb0EEEvNS_9FwdParamsE,(.L_x_33294 - _ZN10layer_norm31ln_parallel_residual_fwd_kernelINS_13Kernel_traitsI6__halfS2_fS2_fjLj1536ELj1ELj4ELj1ELj16ENS_18Kernel_traits_baseILj1536ES2_S2_fS2_fjLj128EEEEELb0ELb1ELb0EEEvNS_9FwdParamsE)
        .other          _ZN10layer_norm31ln_parallel_residual_fwd_kernelINS_13Kernel_traitsI6__halfS2_fS2_fjLj1536ELj1ELj4ELj1ELj16ENS_18Kernel_traits_baseILj1536ES2_S2_fS2_fjLj128EEEEELb0ELb1ELb0EEEvNS_9FwdParamsE,@"STO_CUDA_ENTRY STV_DEFAULT"
_ZN10layer_norm31ln_parallel_residual_fwd_kernelINS_13Kernel_traitsI6__halfS2_fS2_fjLj1536ELj1ELj4ELj1ELj16ENS_18Kernel_traits_baseILj1536ES2_S2_fS2_fjLj128EEEEELb0ELb1ELb0EEEvNS_9FwdParamsE:
.text._ZN10layer_norm31ln_parallel_residual_fwd_kernelINS_13Kernel_traitsI6__halfS2_fS2_fjLj1536ELj1ELj4ELj1ELj16ENS_18Kernel_traits_baseILj1536ES2_S2_fS2_fjLj128EEEEELb0ELb1ELb0EEEvNS_9FwdParamsE:
        /* <DEDUP_REMOVED lines=68> */
.L_x_19851:
        /* <DEDUP_REMOVED lines=26> */
[C---:B0-----:R-:W-:Y:S01]  /*05e0*/  @P4 IMAD.WIDE.U32 R56, R65.reuse, 0x10, R56 ;  /* 0x0000001041384825 */ /* 0x041fe200078e0038 */
[----:B------:R-:W-:-:S04]  /*05f0*/  @P4 IADD3 R65, PT, PT, R65, 0x20, RZ ;  /* 0x0000002041414810 */ /* 0x000fc80007ffe0ff */
        /* <DEDUP_REMOVED lines=13> */
[----:B------:R-:W-:Y:S02]  /*06d0*/  @P1 MOV R19, RZ ;  /* 0x000000ff00131202 */ /* 0x000fe40000000f00 */
[----:B------:R-:W-:-:S02]  /*06e0*/  @P2 MOV R27, RZ ;  /* 0x000000ff001b2202 */ /* 0x000fc40000000f00 */
[----:B0-----:R-:W-:Y:S02]  /*06f0*/  CS2R R8, SRZ ;  /* 0x0000000000087805 */ /* 0x001fe4000001ff00 */
[----:B------:R-:W-:Y:S02]  /*0700*/  @P3 MOV R35, RZ ;  /* 0x000000ff00233202 */ /* 0x000fe40000000f00 */
[----:B------:R-:W-:-:S07]  /*0710*/  @P4 MOV R43, RZ ;  /* 0x000000ff002b4202 */ /* 0x000fce0000000f00 */
.L_x_19852:
[----:B------:R-:W-:Y:S05]  /*0720*/  BSYNC.RECONVERGENT B0 ;  /* 0x0000000000007941 */ /* 0x000fea0003800200 */
.L_x_19850:
        /* <DEDUP_REMOVED lines=8> */
.L_x_19902:
        /* <DEDUP_REMOVED lines=36> */
.L_x_19856:
[--C-:B-----5:R-:W-:Y:S02]  /*09f0*/  HADD2.F32 R65, -RZ, R68.reuse.H0_H0 ;  /* 0x20000044ff417230 */ /* 0x120fe40000004100 */
        /* <DEDUP_REMOVED lines=16> */
.L_x_19855:
[----:B------:R-:W-:-:S04]  /*0b00*/  UISETP.NE.U32.AND UP0, UPT, UR10, URZ, UPT ;  /* 0x000000ff0a00728c */ /* 0x000fc8000bf05070 */
[----:B------:R-:W-:-:S09]  /*0b10*/  UISETP.NE.AND.EX UP0, UPT, UR11, URZ, UPT, UP0 ;  /* 0x000000ff0b00728c */ /* 0x000fd2000bf05300 */
[----:B------:R-:W-:Y:S05]  /*0b20*/  BRA.U UP0, `(.L_x_19858) ;  /* 0x0000000100647547 */ /* 0x000fea000b800000 */
[----:B-----5:R-:W-:Y:S02]  /*0b30*/  HADD2.F32 R67, -RZ, R68.H0_H0 ;  /* 0x20000044ff437230 */ /* 0x020fe40000004100 */
[----:B------:R-:W-:Y:S02]  /*0b40*/  HADD2.F32 R64, -RZ, R52.H0_H0 ;  /* 0x20000034ff407230 */ /* 0x000fe40000004100 */
[----:B------:R-:W-:Y:S02]  /*0b50*/  HADD2.F32 R68, -RZ, R68.H1_H1 ;  /* 0x30000044ff447230 */ /* 0x000fe40000004100 */
[----:B------:R-:W-:Y:S02]  /*0b60*/  HADD2.F32 R65, -RZ, R52.H1_H1 ;  /* 0x30000034ff417230 */ /* 0x000fe40000004100 */
[----:B------:R-:W-:Y:S01]  /*0b70*/  FADD.FTZ R64, R67, R64 ;  /* 0x0000004043407221 */ /* 0x000fe20000010000 */
[----:B------:R-:W-:Y:S02]  /*0b80*/  HADD2.F32 R113, -RZ, R69.H0_H0 ;  /* 0x20000045ff717230 */ /* 0x000fe40000004100 */
        /* <DEDUP_REMOVED lines=9> */
[--C-:B------:R-:W-:Y:S02]  /*0c20*/  HADD2.F32 R113, -RZ, R71.reuse.H0_H0 ;  /* 0x20000047ff717230 */ /* 0x100fe40000004100 */
[----:B------:R-:W-:Y:S01]  /*0c30*/  FADD.FTZ R68, R69, R68 ;  /* 0x0000004445447221 */ /* 0x000fe20000010000 */
[----:B------:R-:W-:Y:S02]  /*0c40*/  HADD2.F32 R114, -RZ, R71.H1_H1 ;  /* 0x30000047ff727230 */ /* 0x000fe40000004100 */
[----:B------:R-:W-:Y:S02]  /*0c50*/  HADD2.F32 R69, -RZ, R54.H1_H1 ;  /* 0x30000036ff457230 */ /* 0x000fe40000004100 */
[--C-:B------:R-:W-:Y:S02]  /*0c60*/  HADD2.F32 R70, -RZ, R55.reuse.H0_H0 ;  /* 0x20000037ff467230 */ /* 0x100fe40000004100 */
[----:B------:R-:W-:Y:S02]  /*0c70*/  HADD2.F32 R71, -RZ, R55.H1_H1 ;  /* 0x30000037ff477230 */ /* 0x000fe40000004100 */
[----:B------:R-:W-:Y:S01]  /*0c80*/  FADD.FTZ R69, R112, R69 ;  /* 0x0000004570457221 */ /* 0x000fe20000010000 */
[----:B------:R-:W-:-:S02]  /*0c90*/  FADD.FTZ R70, R113, R70 ;  /* 0x0000004671467221 */ /* 0x000fc40000010000 */
[----:B------:R-:W-:Y:S01]  /*0ca0*/  FADD.FTZ R71, R114, R71 ;  /* 0x0000004772477221 */ /* 0x000fe20000010000 */
[----:B------:R-:W-:Y:S06]  /*0cb0*/  BRA `(.L_x_19857) ;  /* 0x0000000000807947 */ /* 0x000fec0003800000 */
.L_x_19858:
        /* <DEDUP_REMOVED lines=15> */
[----:B------:R-:W-:Y:S02]  /*0db0*/  HADD2.F32 R114, -RZ, R71.H1_H1 ;  /* 0x30000047ff727230 */ /* 0x000fe40000004100 */
[--C-:B------:R-:W-:Y:S02]  /*0dc0*/  HADD2.F32 R69, -RZ, R54.reuse.H1_H1 ;  /* 0x30000036ff457230 */ /* 0x100fe40000004100 */
[--C-:B------:R-:W-:Y:S02]  /*0dd0*/  HADD2.F32 R71, -RZ, R55.reuse.H0_H0 ;  /* 0x20000037ff477230 */ /* 0x100fe40000004100 */
[----:B------:R-:W-:Y:S02]  /*0de0*/  HADD2.F32 R113, -RZ, R54.H0_H0 ;  /* 0x20000036ff717230 */ /* 0x000fe40000004100 */
        /* <DEDUP_REMOVED lines=13> */
.L_x_19857:
[----:B------:R-:W0:Y:S01]  /*0ec0*/  LDC.64 R114, c[0x0][0x3a8] ;  /* 0x0000ea00ff727b82 */ /* 0x000e220000000a00 */
[C---:B------:R-:W-:Y:S01]  /*0ed0*/  IADD3 R112, PT, PT, R2.reuse, 0x20, RZ ;  /* 0x0000002002707810 */ /* 0x040fe20007ffe0ff */
[----:B0-----:R-:W-:-:S05]  /*0ee0*/  IMAD.WIDE.U32 R114, R2, 0x20, R114 ;  /* 0x0000002002727825 */ /* 0x001fca00078e0072 */
[----:B------:R0:W-:Y:S04]  /*0ef0*/  STG.E.128 desc[UR6][R114.64], R64 ;  /* 0x0000004072007986 */ /* 0x0001e8000c101d06 */
[----:B------:R0:W-:Y:S02]  /*0f00*/  STG.E.128 desc[UR6][R114.64+0x10], R68 ;  /* 0x0000104472007986 */ /* 0x0001e4000c101d06 */
.L_x_19854:
[----:B------:R-:W-:Y:S05]  /*0f10*/  BSYNC.RECONVERGENT B0 ;  /* 0x0000000000007941 */ /* 0x000fea0003800200 */
.L_x_19853:
[----:B------:R-:W-:Y:S01]  /*0f20*/  ISETP.GE.U32.AND P0, PT, R3, 0x40, PT ;  /* 0x000000400300780c */ /* 0x000fe20003f06070 */
[----:B------:R-:W-:Y:S03]  /*0f30*/  BSSY.RECONVERGENT B0, `(.L_x_19859) ;  /* 0x000006c000007945 */ /* 0x000fe60003800200 */
[----:B------:R-:W-:-:S09]  /*0f40*/  P2R R113, PR, RZ, 0x1 ;  /* 0x00000001ff717803 */ /* 0x000fd20000000000 */
[----:B------:R-:W-:Y:S05]  /*0f50*/  @!P0 BRA `(.L_x_19860) ;  /* 0x0000000400a48947 */ /* 0x000fea0003800000 */
[----:B------:R-:W-:Y:S01]  /*0f60*/  ISETP.NE.U32.AND P0, PT, RZ, UR8, PT ;  /* 0x00000008ff007c0c */ /* 0x000fe2000bf05070 */
[----:B------:R-:W1:Y:S01]  /*0f70*/  LDC.64 R76, c[0x0][0x390] ;  /* 0x0000e400ff4c7b82 */ /* 0x000e620000000a00 */
[----:B------:R-:W-:Y:S02]  /*0f80*/  ISETP.NE.U32.AND P1, PT, RZ, UR10, PT ;  /* 0x0000000aff007c0c */ /* 0x000fe4000bf25070 */
[----:B------:R-:W-:Y:S02]  /*0f90*/  ISETP.NE.AND.EX P0, PT, RZ, UR9, PT, P0 ;  /* 0x00000009ff007c0c */ /* 0x000fe4000bf05300 */
[----:B------:R-:W-:-:S11]  /*0fa0*/  ISETP.NE.AND.EX P1, PT, RZ, UR11, PT, P1 ;  /* 0x0000000bff007c0c */ /* 0x000fd6000bf25310 */
[----:B------:R-:W2:Y:S08]  /*0fb0*/  @P0 LDC.64 R72, c[0x0][0x398] ;  /* 0x0000e600ff480b82 */ /* 0x000eb00000000a00 */
[----:B------:R-:W3:Y:S01]  /*0fc0*/  @P1 LDC.64 R74, c[0x0][0x3a0] ;  /* 0x0000e800ff4a1b82 */ /* 0x000ee20000000a00 */
[----:B-1----:R-:W-:-:S06]  /*0fd0*/  IMAD.WIDE.U32 R76, R112, 0x10, R76 ;  /* 0x00000010704c7825 */ /* 0x002fcc00078e004c */
[----:B------:R-:W5:Y:S01]  /*0fe0*/  LDG.E.128 R76, desc[UR6][R76.64] ;  /* 0x000000064c4c7981 */ /* 0x000f62000c1e1d00 */
[----:B--2---:R-:W-:-:S05]  /*0ff0*/  @P0 IMAD.WIDE.U32 R72, R112, 0x10, R72 ;  /* 0x0000001070480825 */ /* 0x004fca00078e0048 */
[----:B------:R1:W5:Y:S01]  /*1000*/  @P0 LDG.E.128 R52, desc[UR6][R72.64] ;  /* 0x0000000648340981 */ /* 0x000362000c1e1d00 */
[----:B---3--:R-:W-:-:S05]  /*1010*/  @P1 IMAD.WIDE.U32 R74, R112, 0x20, R74 ;  /* 0x00000020704a1825 */ /* 0x008fca00078e004a */
[----:B------:R1:W5:Y:S04]  /*1020*/  @P1 LDG.E.128 R56, desc[UR6][R74.64] ;  /* 0x000000064a381981 */ /* 0x000368000c1e1d00 */
[----:B------:R1:W5:Y:S01]  /*1030*/  @P1 LDG.E.128 R60, desc[UR6][R74.64+0x10] ;  /* 0x000010064a3c1981 */ /* 0x000362000c1e1d00 */
[----:B------:R-:W-:Y:S05]  /*1040*/  @!P0 BRA `(.L_x_19861) ;  /* 0x0000000000ec8947 */ /* 0x000fea0003800000 */
[----:B------:R-:W-:Y:S05]  /*1050*/  @!P1 BRA `(.L_x_19862) ;  /* 0x0000000000849947 */ /* 0x000fea0003800000 */
[--C-:B-1---5:R-:W-:Y:S02]  /*1060*/  HADD2.F32 R73, -RZ, R76.reuse.H0_H0 ;  /* 0x2000004cff497230 */ /* 0x122fe40000004100 */
[----:B------:R-:W-:Y:S02]  /*1070*/  HADD2.F32 R74, -RZ, R76.H1_H1 ;  /* 0x3000004cff4a7230 */ /* 0x000fe40000004100 */
[----:B------:R-:W-:Y:S02]  /*1080*/  HADD2.F32 R75, -RZ, R77.H0_H0 ;  /* 0x2000004dff4b7230 */ /* 0x000fe40000004100 */
[----:B------:R-:W-:Y:S02]  /*1090*/  HADD2.F32 R76, -RZ, R53.H0_H0 ;  /* 0x20000035ff4c7230 */ /* 0x000fe40000004100 */
[--C-:B------:R-:W-:Y:S02]  /*10a0*/  HADD2.F32 R72, -RZ, R52.reuse.H0_H0 ;  /* 0x20000034ff487230 */ /* 0x100fe40000004100 */
[----:B------:R-:W-:-:S02]  /*10b0*/  HADD2.F32 R113, -RZ, R52.H1_H1 ;  /* 0x30000034ff717230 */ /* 0x000fc40000004100 */
        /* <DEDUP_REMOVED lines=9> */
[----:B0-----:R-:W-:Y:S02]  /*1150*/  HADD2.F32 R115, -RZ, R54.H1_H1 ;  /* 0x30000036ff737230 */ /* 0x001fe40000004100 */
[----:B------:R-:W-:Y:S01]  /*1160*/  FADD.FTZ R77, R113, R72 ;  /* 0x00000048714d7221 */ /* 0x000fe20000010000 */
[--C-:B------:R-:W-:Y:S02]  /*1170*/  HADD2.F32 R72, -RZ, R79.reuse.H0_H0 ;  /* 0x2000004fff487230 */ /* 0x100fe40000004100 */
[----:B------:R-:W-:Y:S02]  /*1180*/  HADD2.F32 R113, -RZ, R79.H1_H1 ;  /* 0x3000004fff717230 */ /* 0x000fe40000004100 */
[----:B------:R-:W-:Y:S01]  /*1190*/  FADD.FTZ R78, R115, R78 ;  /* 0x0000004e734e7221 */ /* 0x000fe20000010000 */
[--C-:B------:R-:W-:Y:S02]  /*11a0*/  HADD2.F32 R79, -RZ, R55.reuse.H0_H0 ;  /* 0x20000037ff4f7230 */ /* 0x100fe40000004100 */
[----:B------:R-:W-:-:S03]  /*11b0*/  HADD2.F32 R114, -RZ, R55.H1_H1 ;  /* 0x30000037ff727230 */ /* 0x000fc60000004100 */
        /* <DEDUP_REMOVED lines=11> */
.L_x_19862:
[----:B-1---5:R-:W-:Y:S02]  /*1270*/  HADD2.F32 R72, -RZ, R76.H0_H0 ;  /* 0x2000004cff487230 */ /* 0x022fe40000004100 */
        /* <DEDUP_REMOVED lines=8> */
[--C-:B------:R-:W-:Y:S02]  /*1300*/  HADD2.F32 R77, -RZ, R78.reuse.H0_H0 ;  /* 0x2000004eff4d7230 */ /* 0x100fe40000004100 */
[----:B------:R-:W-:Y:S01]  /*1310*/  FADD.FTZ R74, R113, R74 ;  /* 0x0000004a714a7221 */ /* 0x000fe20000010000 */
[----:B------:R-:W-:Y:S02]  /*1320*/  HADD2.F32 R113, -RZ, R78.H1_H1 ;  /* 0x3000004eff717230 */ /* 0x000fe40000004100 */
[----:B------:R-:W-:Y:S02]  /*1330*/  HADD2.F32 R76, -RZ, R53.H1_H1 ;  /* 0x30000035ff4c7230 */ /* 0x000fe40000004100 */
[----:B------:R-:W-:-:S02]  /*1340*/  HADD2.F32 R78, -RZ, R54.H0_H0 ;  /* 0x20000036ff4e7230 */ /* 0x000fc40000004100 */
[----:B0-----:R-:W-:Y:S02]  /*1350*/  HADD2.F32 R114, -RZ, R54.H1_H1 ;  /* 0x30000036ff727230 */ /* 0x001fe40000004100 */
[----:B------:R-:W-:Y:S01]  /*1360*/  FADD.FTZ R75, R76, R75 ;  /* 0x0000004b4c4b7221 */ /* 0x000fe20000010000 */
[----:B------:R-:W-:Y:S01]  /*1370*/  FADD.FTZ R76, R78, R77 ;  /* 0x0000004d4e4c7221 */ /* 0x000fe20000010000 */
[--C-:B------:R-:W-:Y:S02]  /*1380*/  HADD2.F32 R78, -RZ, R79.reuse.H0_H0 ;  /* 0x2000004fff4e7230 */ /* 0x100fe40000004100 */
[----:B------:R-:W-:Y:S01]  /*1390*/  FADD.FTZ R77, R114, R113 ;  /* 0x00000071724d7221 */ /* 0x000fe20000010000 */
[----:B------:R-:W-:Y:S02]  /*13a0*/  HADD2.F32 R113, -RZ, R79.H1_H1 ;  /* 0x3000004fff717230 */ /* 0x000fe40000004100 */
[--C-:B------:R-:W-:Y:S02]  /*13b0*/  HADD2.F32 R79, -RZ, R55.reuse.H0_H0 ;  /* 0x20000037ff4f7230 */ /* 0x100fe40000004100 */
[----:B------:R-:W-:-:S03]  /*13c0*/  HADD2.F32 R114, -RZ, R55.H1_H1 ;  /* 0x30000037ff727230 */ /* 0x000fc60000004100 */
[----:B------:R-:W-:Y:S02]  /*13d0*/  FADD.FTZ R78, R79, R78 ;  /* 0x0000004e4f4e7221 */ /* 0x000fe40000010000 */
[----:B------:R-:W-:Y:S01]  /*13e0*/  FADD.FTZ R79, R114, R113 ;  /* 0x00000071724f7221 */ /* 0x000fe20000010000 */
[----:B------:R-:W-:Y:S06]  /*13f0*/  BRA `(.L_x_19863) ;  /* 0x0000000000687947 */ /* 0x000fec0003800000 */
.L_x_19861:
[----:B------:R-:W-:Y:S05]  /*1400*/  @!P1 BRA `(.L_x_19864) ;  /* 0x0000000000449947 */ /* 0x000fea0003800000 */
[--C-:B-1---5:R-:W-:Y:S02]  /*1410*/  HADD2.F32 R73, -RZ, R76.reuse.H0_H0 ;  /* 0x2000004cff497230 */ /* 0x122fe40000004100 */
[----:B------:R-:W-:Y:S02]  /*1420*/  HADD2.F32 R76, -RZ, R76.H1_H1 ;  /* 0x3000004cff4c7230 */ /* 0x000fe40000004100 */
[--C-:B------:R-:W-:Y:S02]  /*1430*/  HADD2.F32 R75, -RZ, R77.reuse.H0_H0 ;  /* 0x2000004dff4b7230 */ /* 0x100fe40000004100 */
[----:B------:R-:W-:Y:S01]  /*1440*/  FADD.FTZ R72, R56, R73 ;  /* 0x0000004938487221 */ /* 0x000fe20000010000 */
[----:B0-----:R-:W-:Y:S02]  /*1450*/  HADD2.F32 R114, -RZ, R77.H1_H1 ;  /* 0x3000004dff727230 */ /* 0x001fe40000004100 */
        /* <DEDUP_REMOVED lines=12> */
.L_x_19864:
        /* <DEDUP_REMOVED lines=8> */
.L_x_19863:
[----:B0-----:R-:W0:Y:S02]  /*15a0*/  LDC.64 R114, c[0x0][0x3a8] ;  /* 0x0000ea00ff727b82 */ /* 0x001e240000000a00 */
[C---:B0-----:R-:W-:Y:S01]  /*15b0*/  IMAD.WIDE.U32 R114, R112.reuse, 0x20, R114 ;  /* 0x0000002070727825 */ /* 0x041fe200078e0072 */
[----:B------:R-:W-:-:S04]  /*15c0*/  IADD3 R112, PT, PT, R112, 0x20, RZ ;  /* 0x0000002070707810 */ /* 0x000fc80007ffe0ff */
[----:B------:R1:W-:Y:S04]  /*15d0*/  STG.E.128 desc[UR6][R114.64], R72 ;  /* 0x0000004872007986 */ /* 0x0003e8000c101d06 */
[----:B------:R1:W-:Y:S02]  /*15e0*/  STG.E.128 desc[UR6][R114.64+0x10], R76 ;  /* 0x0000104c72007986 */ /* 0x0003e4000c101d06 */
.L_x_19860:
[----:B------:R-:W-:Y:S05]  /*15f0*/  BSYNC.RECONVERGENT B0 ;  /* 0x0000000000007941 */ /* 0x000fea0003800200 */
.L_x_19859:
[----:B------:R-:W-:Y:S01]  /*1600*/  ISETP.GE.U32.AND P0, PT, R3, 0x60, PT ;  /* 0x000000600300780c */ /* 0x000fe20003f06070 */
[----:B------:R-:W-:Y:S03]  /*1610*/  BSSY.RECONVERGENT B0, `(.L_x_19865) ;  /* 0x000006c000007945 */ /* 0x000fe60003800200 */
[----:B------:R-:W-:-:S09]  /*1620*/  P2R R113, PR, RZ, 0x1 ;  /* 0x00000001ff717803 */ /* 0x000fd20000000000 */
[----:B------:R-:W-:Y:S05]  /*1630*/  @!P0 BRA `(.L_x_19866) ;  /* 0x0000000400a48947 */ /* 0x000fea0003800000 */
        /* <DEDUP_REMOVED lines=15> */
[----:B------:R-:W-:Y:S05]  /*1730*/  @!P1 BRA `(.L_x_19868) ;  /* 0x0000000000849947 */ /* 0x000fea0003800000 */
[--C-:B--2--5:R-:W-:Y:S02]  /*1740*/  HADD2.F32 R81, -RZ, R84.reuse.H0_H0 ;  /* 0x20000054ff517230 */ /* 0x124fe40000004100 */
        /* <DEDUP_REMOVED lines=32> */
.L_x_19868:
[----:B--2--5:R-:W-:Y:S02]  /*1950*/  HADD2.F32 R80, -RZ, R84.H0_H0 ;  /* 0x20000054ff507230 */ /* 0x024fe40000004100 */
        /* <DEDUP_REMOVED lines=13> */
[----:B------:R-:W-:Y:S02]  /*1a30*/  HADD2.F32 R114, -RZ, R54.H1_H1 ;  /* 0x30000036ff727230 */ /* 0x000fe40000004100 */
        /* <DEDUP_REMOVED lines=10> */
.L_x_19867:
[----:B------:R-:W-:Y:S05]  /*1ae0*/  @!P1 BRA `(.L_x_19870) ;  /* 0x0000000000449947 */ /* 0x000fea0003800000 */
[--C-:B--2--5:R-:W-:Y:S02]  /*1af0*/  HADD2.F32 R81, -RZ, R84.reuse.H0_H0 ;  /* 0x20000054ff517230 */ /* 0x124fe40000004100 */
        /* <DEDUP_REMOVED lines=16> */
.L_x_19870:
[--C-:B--2--5:R-:W-:Y:S02]  /*1c00*/  HADD2.F32 R80, -RZ, R84.reuse.H0_H0 ;  /* 0x20000054ff507230 */ /* 0x124fe40000004100 */
[----:B------:R-:W-:Y:S02]  /*1c10*/  HADD2.F32 R81, -RZ, R84.H1_H1 ;  /* 0x30000054ff517230 */ /* 0x000fe40000004100 */
[--C-:B------:R-:W-:Y:S02]  /*1c20*/  HADD2.F32 R82, -RZ, R85.reuse.H0_H0 ;  /* 0x20000055ff527230 */ /* 0x100fe40000004100 */
[----:B------:R-:W-:Y:S02]  /*1c30*/  HADD2.F32 R83, -RZ, R85.H1_H1 ;  /* 0x30000055ff537230 */ /* 0x000fe40000004100 */
[--C-:B------:R-:W-:Y:S02]  /*1c40*/  HADD2.F32 R84, -RZ, R86.reuse.H0_H0 ;  /* 0x20000056ff547230 */ /* 0x100fe40000004100 */
[----:B------:R-:W-:-:S02]  /*1c50*/  HADD2.F32 R85, -RZ, R86.H1_H1 ;  /* 0x30000056ff557230 */ /* 0x000fc40000004100 */
[--C-:B------:R-:W-:Y:S02]  /*1c60*/  HADD2.F32 R86, -RZ, R87.reuse.H0_H0 ;  /* 0x20000057ff567230 */ /* 0x100fe40000004100 */
[----:B------:R-:W-:-:S07]  /*1c70*/  HADD2.F32 R87, -RZ, R87.H1_H1 ;  /* 0x30000057ff577230 */ /* 0x000fce0000004100 */
.L_x_19869:
[----:B------:R-:W0:Y:S02]  /*1c80*/  LDC.64 R114, c[0x0][0x3a8] ;  /* 0x0000ea00ff727b82 */ /* 0x000e240000000a00 */
[C---:B0-----:R-:W-:Y:S01]  /*1c90*/  IMAD.WIDE.U32 R114, R112.reuse, 0x20, R114 ;  /* 0x0000002070727825 */ /* 0x041fe200078e0072 */
[----:B------:R-:W-:-:S04]  /*1ca0*/  IADD3 R112, PT, PT, R112, 0x20, RZ ;  /* 0x0000002070707810 */ /* 0x000fc80007ffe0ff */
[----:B------:R2:W-:Y:S04]  /*1cb0*/  STG.E.128 desc[UR6][R114.64], R80 ;  /* 0x0000005072007986 */ /* 0x0005e8000c101d06 */
[----:B------:R2:W-:Y:S02]  /*1cc0*/  STG.E.128 desc[UR6][R114.64+0x10], R84 ;  /* 0x0000105472007986 */ /* 0x0005e4000c101d06 */
.L_x_19866:
[----:B------:R-:W-:Y:S05]  /*1cd0*/  BSYNC.RECONVERGENT B0 ;  /* 0x0000000000007941 */ /* 0x000fea0003800200 */
.L_x_19865:
[----:B------:R-:W-:Y:S01]  /*1ce0*/  ISETP.GE.U32.AND P0, PT, R3, 0x80, PT ;  /* 0x000000800300780c */ /* 0x000fe20003f06070 */
[----:B------:R-:W-:Y:S03]  /*1cf0*/  BSSY.RECONVERGENT B0, `(.L_x_19871) ;  /* 0x000006c000007945 */ /* 0x000fe60003800200 */
[----:B------:R-:W-:-:S09]  /*1d00*/  P2R R113, PR, RZ, 0x1 ;  /* 0x00000001ff717803 */ /* 0x000fd20000000000 */
[----:B------:R-:W-:Y:S05]  /*1d10*/  @!P0 BRA `(.L_x_19872) ;  /* 0x0000000400a48947 */ /* 0x000fea0003800000 */
[----:B------:R-:W-:Y:S01]  /*1d20*/  ISETP.NE.U32.AND P0, PT, RZ, UR8, PT ;  /* 0x00000008ff007c0c */ /* 0x000fe2000bf05070 */
[----:B------:R-:W3:Y:S01]  /*1d30*/  LDC.64 R90, c[0x0][0x390] ;  /* 0x0000e400ff5a7b82 */ /* 0x000ee20000000a00 */
[----:B------:R-:W-:Y:S02]  /*1d40*/  ISETP.NE.U32.AND P1, PT, RZ, UR10, PT ;  /* 0x0000000aff007c0c */ /* 0x000fe4000bf25070 */
[----:B------:R-:W-:Y:S02]  /*1d50*/  ISETP.NE.AND.EX P0, PT, RZ, UR9, PT, P0 ;  /* 0x00000009ff007c0c */ /* 0x000fe4000bf05300 */
[----:B------:R-:W-:-:S11]  /*1d60*/  ISETP.NE.AND.EX P1, PT, RZ, UR11, PT, P1 ;  /* 0x0000000bff007c0c */ /* 0x000fd6000bf25310 */
[----:B------:R-:W4:Y:S08]  /*1d70*/  @P0 LDC.64 R88, c[0x0][0x398] ;  /* 0x0000e600ff580b82 */ /* 0x000f300000000a00 */
[----:B------:R-:W0:Y:S01]  /*1d80*/  @P1 LDC.64 R92, c[0x0][0x3a0] ;  /* 0x0000e800ff5c1b82 */ /* 0x000e220000000a00 */
[----:B---3--:R-:W-:-:S04]  /*1d90*/  IMAD.WIDE.U32 R90, R112, 0x10, R90 ;  /* 0x00000010705a7825 */ /* 0x008fc800078e005a */
[----:B----4-:R-:W-:-:S05]  /*1da0*/  @P0 IMAD.WIDE.U32 R88, R112, 0x10, R88 ;  /* 0x0000001070580825 */ /* 0x010fca00078e0058 */
[----:B------:R3:W5:Y:S01]  /*1db0*/  @P0 LDG.E.128 R52, desc[UR6][R88.64] ;  /* 0x0000000658340981 */ /* 0x000762000c1e1d00 */
[----:B012---:R-:W-:-:S03]  /*1dc0*/  @P1 IMAD.WIDE.U32 R114, R112, 0x20, R92 ;  /* 0x0000002070721825 */ /* 0x007fc600078e005c */
[----:B------:R3:W5:Y:S04]  /*1dd0*/  LDG.E.128 R92, desc[UR6][R90.64] ;  /* 0x000000065a5c7981 */ /* 0x000768000c1e1d00 */
[----:B------:R3:W5:Y:S04]  /*1de0*/  @P1 LDG.E.128 R56, desc[UR6][R114.64] ;  /* 0x0000000672381981 */ /* 0x000768000c1e1d00 */
[----:B------:R3:W5:Y:S01]  /*1df0*/  @P1 LDG.E.128 R60, desc[UR6][R114.64+0x10] ;  /* 0x00001006723c1981 */ /* 0x000762000c1e1d00 */
[----:B------:R-:W-:Y:S05]  /*1e00*/  @!P0 BRA `(.L_x_19873) ;  /* 0x0000000000ec8947 */ /* 0x000fea0003800000 */
[----:B------:R-:W-:Y:S05]  /*1e10*/  @!P1 BRA `(.L_x_19874) ;  /* 0x0000000000849947 */ /* 0x000fea0003800000 */
[--C-:B---3-5:R-:W-:Y:S02]  /*1e20*/  HADD2.F32 R89, -RZ, R92.reuse.H0_H0 ;  /* 0x2000005cff597230 */ /* 0x128fe40000004100 */
        /* <DEDUP_REMOVED lines=32> */
.L_x_19874:
[----:B---3-5:R-:W-:Y:S02]  /*2030*/  HADD2.F32 R88, -RZ, R92.H0_H0 ;  /* 0x2000005cff587230 */ /* 0x028fe40000004100 */
        /* <DEDUP_REMOVED lines=24> */
.L_x_19873:
[----:B------:R-:W-:Y:S05]  /*21c0*/  @!P1 BRA `(.L_x_19876) ;  /* 0x0000000000449947 */ /* 0x000fea0003800000 */
[--C-:B---3-5:R-:W-:Y:S02]  /*21d0*/  HADD2.F32 R89, -RZ, R92.reuse.H0_H0 ;  /* 0x2000005cff597230 */ /* 0x128fe40000004100 */
        /* <DEDUP_REMOVED lines=16> */
.L_x_19876:
[--C-:B---3-5:R-:W-:Y:S02]  /*22e0*/  HADD2.F32 R88, -RZ, R92.reuse.H0_H0 ;  /* 0x2000005cff587230 */ /* 0x128fe40000004100 */
[----:B------:R-:W-:Y:S02]  /*22f0*/  HADD2.F32 R89, -RZ, R92.H1_H1 ;  /* 0x3000005cff597230 */ /* 0x000fe40000004100 */
[--C-:B------:R-:W-:Y:S02]  /*2300*/  HADD2.F32 R90, -RZ, R93.reuse.H0_H0 ;  /* 0x2000005dff5a7230 */ /* 0x100fe40000004100 */
[----:B------:R-:W-:Y:S02]  /*2310*/  HADD2.F32 R91, -RZ, R93.H1_H1 ;  /* 0x3000005dff5b7230 */ /* 0x000fe40000004100 */
[--C-:B------:R-:W-:Y:S02]  /*2320*/  HADD2.F32 R92, -RZ, R94.reuse.H0_H0 ;  /* 0x2000005eff5c7230 */ /* 0x100fe40000004100 */
[----:B------:R-:W-:-:S02]  /*2330*/  HADD2.F32 R93, -RZ, R94.H1_H1 ;  /* 0x3000005eff5d7230 */ /* 0x000fc40000004100 */
[--C-:B------:R-:W-:Y:S02]  /*2340*/  HADD2.F32 R94, -RZ, R95.reuse.H0_H0 ;  /* 0x2000005fff5e7230 */ /* 0x100fe40000004100 */
[----:B------:R-:W-:-:S07]  /*2350*/  HADD2.F32 R95, -RZ, R95.H1_H1 ;  /* 0x3000005fff5f7230 */ /* 0x000fce0000004100 */
.L_x_19875:
[----:B------:R-:W0:Y:S02]  /*2360*/  LDC.64 R114, c[0x0][0x3a8] ;  /* 0x0000ea00ff727b82 */ /* 0x000e240000000a00 */
[C---:B0-----:R-:W-:Y:S01]  /*2370*/  IMAD.WIDE.U32 R114, R112.reuse, 0x20, R114 ;  /* 0x0000002070727825 */ /* 0x041fe200078e0072 */
[----:B------:R-:W-:-:S04]  /*2380*/  IADD3 R112, PT, PT, R112, 0x20, RZ ;  /* 0x0000002070707810 */ /* 0x000fc80007ffe0ff */
[----:B------:R3:W-:Y:S04]  /*2390*/  STG.E.128 desc[UR6][R114.64], R88 ;  /* 0x0000005872007986 */ /* 0x0007e8000c101d06 */
[----:B------:R3:W-:Y:S02]  /*23a0*/  STG.E.128 desc[UR6][R114.64+0x10], R92 ;  /* 0x0000105c72007986 */ /* 0x0007e4000c101d06 */
.L_x_19872:
[----:B------:R-:W-:Y:S05]  /*23b0*/  BSYNC.RECONVERGENT B0 ;  /* 0x0000000000007941 */ /* 0x000fea0003800200 */
.L_x_19871:
[----:B------:R-:W-:Y:S01]  /*23c0*/  ISETP.GE.U32.AND P0, PT, R3, 0xa0, PT ;  /* 0x000000a00300780c */ /* 0x000fe20003f06070 */
[----:B------:R-:W-:Y:S03]  /*23d0*/  BSSY.RECONVERGENT B0, `(.L_x_19877) ;  /* 0x000006c000007945 */ /* 0x000fe60003800200 */
[----:B------:R-:W-:-:S09]  /*23e0*/  P2R R113, PR, RZ, 0x1 ;  /* 0x00000001ff717803 */ /* 0x000fd20000000000 */
[----:B------:R-:W-:Y:S05]  /*23f0*/  @!P0 BRA `(.L_x_19878) ;  /* 0x0000000400a48947 */ /* 0x000fea0003800000 */
[----:B------:R-:W-:Y:S01]  /*2400*/  ISETP.NE.U32.AND P0, PT, RZ, UR8, PT ;  /* 0x00000008ff007c0c */ /* 0x000fe2000bf05070 */
[----:B------:R-:W4:Y:S01]  /*2410*/  LDC.64 R98, c[0x0][0x390] ;  /* 0x0000e400ff627b82 */ /* 0x000f220000000a00 */
[----:B------:R-:W-:Y:S02]  /*2420*/  ISETP.NE.U32.AND P1, PT, RZ, UR10, PT ;  /* 0x0000000aff007c0c */ /* 0x000fe4000bf25070 */
[----:B------:R-:W-:Y:S02]  /*2430*/  ISETP.NE.AND.EX P0, PT, RZ, UR9, PT, P0 ;  /* 0x00000009ff007c0c */ /* 0x000fe4000bf05300 */
[----:B------:R-:W-:-:S11]  /*2440*/  ISETP.NE.AND.EX P1, PT, RZ, UR11, PT, P1 ;  /* 0x0000000bff007c0c */ /* 0x000fd6000bf25310 */
[----:B------:R-:W0:Y:S08]  /*2450*/  @P0 LDC.64 R96, c[0x0][0x398] ;  /* 0x0000e600ff600b82 */ /* 0x000e300000000a00 */
[----:B------:R-:W1:Y:S01]  /*2460*/  @P1 LDC.64 R100, c[0x0][0x3a0] ;  /* 0x0000e800ff641b82 */ /* 0x000e620000000a00 */
[----:B----4-:R-:W-:-:S04]  /*2470*/  IMAD.WIDE.U32 R98, R112, 0x10, R98 ;  /* 0x0000001070627825 */ /* 0x010fc800078e0062 */
[----:B0-----:R-:W-:-:S05]  /*2480*/  @P0 IMAD.WIDE.U32 R96, R112, 0x10, R96 ;  /* 0x0000001070600825 */ /* 0x001fca00078e0060 */
[----:B------:R0:W5:Y:S01]  /*2490*/  @P0 LDG.E.128 R52, desc[UR6][R96.64] ;  /* 0x0000000660340981 */ /* 0x000162000c1e1d00 */
[----:B-123--:R-:W-:-:S03]  /*24a0*/  @P1 IMAD.WIDE.U32 R114, R112, 0x20, R100 ;  /* 0x0000002070721825 */ /* 0x00efc600078e0064 */
[----:B------:R0:W5:Y:S04]  /*24b0*/  LDG.E.128 R100, desc[UR6][R98.64] ;  /* 0x0000000662647981 */ /* 0x000168000c1e1d00 */
[----:B------:R0:W5:Y:S04]  /*24c0*/  @P1 LDG.E.128 R56, desc[UR6][R114.64] ;  /* 0x0000000672381981 */ /* 0x000168000c1e1d00 */
[----:B------:R0:W5:Y:S01]  /*24d0*/  @P1 LDG.E.128 R60, desc[UR6][R114.64+0x10] ;  /* 0x00001006723c1981 */ /* 0x000162000c1e1d00 */
[----:B------:R-:W-:Y:S05]  /*24e0*/  @!P0 BRA `(.L_x_19879) ;  /* 0x0000000000ec8947 */ /* 0x000fea0003800000 */
[----:B------:R-:W-:Y:S05]  /*24f0*/  @!P1 BRA `(.L_x_19880) ;  /* 0x0000000000849947 */ /* 0x000fea0003800000 */
[--C-:B0----5:R-:W-:Y:S02]  /*2500*/  HADD2.F32 R97, -RZ, R100.reuse.H0_H0 ;  /* 0x20000064ff617230 */ /* 0x121fe40000004100 */
        /* <DEDUP_REMOVED lines=32> */
.L_x_19880:
[----:B0----5:R-:W-:Y:S02]  /*2710*/  HADD2.F32 R96, -RZ, R100.H0_H0 ;  /* 0x20000064ff607230 */ /* 0x021fe40000004100 */
        /* <DEDUP_REMOVED lines=24> */
.L_x_19879:
        /* <DEDUP_REMOVED lines=18> */
.L_x_19882:
        /* <DEDUP_REMOVED lines=8> */
.L_x_19881:
[----:B------:R-:W0:Y:S02]  /*2a40*/  LDC.64 R114, c[0x0][0x3a8] ;  /* 0x0000ea00ff727b82 */ /* 0x000e240000000a00 */
[C---:B0-----:R-:W-:Y:S01]  /*2a50*/  IMAD.WIDE.U32 R114, R112.reuse, 0x20, R114 ;  /* 0x0000002070727825 */ /* 0x041fe200078e0072 */
[----:B------:R-:W-:-:S04]  /*2a60*/  IADD3 R112, PT, PT, R112, 0x20, RZ ;  /* 0x0000002070707810 */ /* 0x000fc80007ffe0ff */
[----:B------:R4:W-:Y:S04]  /*2a70*/  STG.E.128 desc[UR6][R114.64], R96 ;  /* 0x0000006072007986 */ /* 0x0009e8000c101d06 */
[----:B------:R4:W-:Y:S02]  /*2a80*/  STG.E.128 desc[UR6][R114.64+0x10], R100 ;  /* 0x0000106472007986 */ /* 0x0009e4000c101d06 */
.L_x_19878:
[----:B------:R-:W-:Y:S05]  /*2a90*/  BSYNC.RECONVERGENT B0 ;  /* 0x0000000000007941 */ /* 0x000fea0003800200 */
.L_x_19877:
[----:B------:R-:W-:Y:S01]  /*2aa0*/  ISETP.GE.U32.AND P0, PT, R3, 0xc0, PT ;  /* 0x000000c00300780c */ /* 0x000fe20003f06070 */
[----:B------:R-:W-:Y:S03]  /*2ab0*/  BSSY.RECONVERGENT B0, `(.L_x_19883) ;  /* 0x000006b000007945 */ /* 0x000fe60003800200 */
[----:B------:R-:W-:-:S09]  /*2ac0*/  P2R R113, PR, RZ, 0x1 ;  /* 0x00000001ff717803 */ /* 0x000fd20000000000 */
        /* <DEDUP_REMOVED lines=32> */
[----:B---34-:R-:W-:Y:S02]  /*2cd0*/  HADD2.F32 R115, -RZ, R54.H1_H1 ;  /* 0x30000036ff737230 */ /* 0x018fe40000004100 */
        /* <DEDUP_REMOVED lines=17> */
.L_x_19886:
        /* <DEDUP_REMOVED lines=14> */
[----:B---34-:R-:W-:Y:S02]  /*2ed0*/  HADD2.F32 R114, -RZ, R54.H1_H1 ;  /* 0x30000036ff727230 */ /* 0x018fe40000004100 */
        /* <DEDUP_REMOVED lines=10> */
.L_x_19885:
[----:B------:R-:W-:Y:S05]  /*2f80*/  @!P0 BRA `(.L_x_19888) ;  /* 0x0000000000448947 */ /* 0x000fea0003800000 */
[--C-:B0----5:R-:W-:Y:S02]  /*2f90*/  HADD2.F32 R105, -RZ, R108.reuse.H0_H0 ;  /* 0x2000006cff697230 */ /* 0x121fe40000004100 */
[----:B------:R-:W-:Y:S02]  /*2fa0*/  HADD2.F32 R108, -RZ, R108.H1_H1 ;  /* 0x3000006cff6c7230 */ /* 0x000fe40000004100 */
[--C-:B------:R-:W-:Y:S02]  /*2fb0*/  HADD2.F32 R107, -RZ, R109.reuse.H0_H0 ;  /* 0x2000006dff6b7230 */ /* 0x100fe40000004100 */
[----:B------:R-:W-:Y:S01]  /*2fc0*/  FADD.FTZ R104, R56, R105 ;  /* 0x0000006938687221 */ /* 0x000fe20000010000 */
[----:B---34-:R-:W-:Y:S02]  /*2fd0*/  HADD2.F32 R114, -RZ, R109.H1_H1 ;  /* 0x3000006dff727230 */ /* 0x018fe40000004100 */
        /* <DEDUP_REMOVED lines=12> */
.L_x_19888:
        /* <DEDUP_REMOVED lines=8> */
.L_x_19887:
[----:B---34-:R-:W0:Y:S02]  /*3120*/  LDC.64 R114, c[0x0][0x3a8] ;  /* 0x0000ea00ff727b82 */ /* 0x018e240000000a00 */
[----:B0-----:R-:W-:-:S05]  /*3130*/  IMAD.WIDE.U32 R112, R112, 0x20, R114 ;  /* 0x0000002070707825 */ /* 0x001fca00078e0072 */
[----:B------:R0:W-:Y:S04]  /*3140*/  STG.E.128 desc[UR6][R112.64], R104 ;  /* 0x0000006870007986 */ /* 0x0001e8000c101d06 */
[----:B------:R0:W-:Y:S02]  /*3150*/  STG.E.128 desc[UR6][R112.64+0x10], R108 ;  /* 0x0000106c70007986 */ /* 0x0001e4000c101d06 */
.L_x_19884:
[----:B------:R-:W-:Y:S05]  /*3160*/  BSYNC.RECONVERGENT B0 ;  /* 0x0000000000007941 */ /* 0x000fea0003800200 */
.L_x_19883:
        /* <DEDUP_REMOVED lines=19> */
[----:B-1234-:R-:W-:-:S04]  /*32a0*/  FADD.FTZ R115, R73, R112 ;  /* 0x0000007049737221 */ /* 0x01efc80000010000 */
        /* <DEDUP_REMOVED lines=158> */
.L_x_19914:
[----:B------:R-:W-:Y:S01]  /*3c90*/  LOP3.LUT P2, RZ, R121, 0x1f, RZ, 0xc0, !PT ;  /* 0x0000001f79ff7812 */ /* 0x000fe2000784c0ff */
[----:B------:R-:W-:Y:S01]  /*3ca0*/  FMUL.FTZ R112, R119, R119 ;  /* 0x0000007777707220 */ /* 0x000fe20000410000 */
[----:B-1----:R-:W-:Y:S01]  /*3cb0*/  FADD.FTZ R113, R124, R120 ;  /* 0x000000787c717221 */ /* 0x002fe20000010000 */
[----:B------:R-:W-:Y:S01]  /*3cc0*/  ISETP.NE.AND P1, PT, RZ, UR5, PT ;  /* 0x00000005ff007c0c */ /* 0x000fe2000bf25270 */
[----:B------:R-:W-:Y:S02]  /*3cd0*/  BSSY.RECONVERGENT B0, `(.L_x_19890) ;  /* 0x000003d000007945 */ /* 0x000fe40003800200 */
[----:B------:R-:W-:Y:S01]  /*3ce0*/  FFMA.FTZ R118, R113, R114, UR12 ;  /* 0x0000000c71767e23 */ /* 0x000fe20008010072 */
[----:B------:R-:W-:Y:S02]  /*3cf0*/  FSEL R123, R112, RZ, P1 ;  /* 0x000000ff707b7208 */ /* 0x000fe40000800000 */
[----:B------:R-:W-:-:S03]  /*3d00*/  FSEL R117, R119, RZ, !P1 ;  /* 0x000000ff77757208 */ /* 0x000fc60004800000 */
[----:B------:R-:W-:Y:S01]  /*3d10*/  FADD.FTZ R118, R118, R123 ;  /* 0x0000007b76767221 */ /* 0x000fe20000010000 */
[----:B------:R-:W1:Y:S05]  /*3d20*/  @!P2 LDC.64 R114, c[0x0][0x3c0] ;  /* 0x0000f000ff72ab82 */ /* 0x000e6a0000000a00 */
[----:B------:R-:W2:Y:S03]  /*3d30*/  MUFU.RSQ R118, R118 ;  /* 0x0000007600767308 */ /* 0x000ea60000001400 */
        /* <DEDUP_REMOVED lines=54> */
.L_x_19891:
[----:B------:R-:W-:Y:S05]  /*40a0*/  BSYNC.RECONVERGENT B0 ;  /* 0x0000000000007941 */ /* 0x000fea0003800200 */
.L_x_19890:
        /* <DEDUP_REMOVED lines=51> */
.L_x_19893:
[----:B------:R-:W-:Y:S05]  /*43e0*/  BSYNC.RECONVERGENT B0 ;  /* 0x0000000000007941 */ /* 0x000fea0003800200 */
.L_x_19892:
        /* <DEDUP_REMOVED lines=51> */
.L_x_19895:
[----:B------:R-:W-:Y:S05]  /*4720*/  BSYNC.RECONVERGENT B0 ;  /* 0x0000000000007941 */ /* 0x000fea0003800200 */
.L_x_19894:
        /* <DEDUP_REMOVED lines=51> */
.L_x_19897:
[----:B------:R-:W-:Y:S05]  /*4a60*/  BSYNC.RECONVERGENT B0 ;  /* 0x0000000000007941 */ /* 0x000fea0003800200 */
.L_x_19896:
        /* <DEDUP_REMOVED lines=51> */
.L_x_19899:
[----:B------:R-:W-:Y:S05]  /*4da0*/  BSYNC.RECONVERGENT B0 ;  /* 0x0000000000007941 */ /* 0x000fea0003800200 */
.L_x_19898:
        /* <DEDUP_REMOVED lines=50> */
.L_x_19901:
[----:B------:R-:W-:Y:S05]  /*50d0*/  BSYNC.RECONVERGENT B0 ;  /* 0x0000000000007941 */ /* 0x000fea0003800200 */
.L_x_19900:
[----:B01234-:R-:W0:Y:S02]  /*50e0*/  LDC.64 R112, c[0x0][0x380] ;  /* 0x0000e000ff707b82 */ /* 0x01fe240000000a00 */
[----:B0-----:R-:W-:-:S04]  /*50f0*/  LEA R0, R112, R0, 0x2 ;  /* 0x0000000070007211 */ /* 0x001fc800078e10ff */
[----:B------:R-:W-:-:S13]  /*5100*/  ISETP.GE.AND P1, PT, R0, R113, PT ;  /* 0x000000710000720c */ /* 0x000fda0003f26270 */
[----:B------:R-:W-:Y:S05]  /*5110*/  @!P1 BRA `(.L_x_19902) ;  /* 0xffffffb400a49947 */ /* 0x000fea000383ffff */
[----:B------:R-:W-:Y:S05]  /*5120*/  EXIT ;  /* 0x000000000000794d */ /* 0x000fea0003800000 */
.L_x_19889:
        /* <DEDUP_REMOVED lines=8> */
.L_x_19904:
[----:B------:R-:W-:Y:S05]  /*51b0*/  BSYNC B0 ;  /* 0x0000000000007941 */ /* 0x000fea0003800000 */
.L_x_19903:
[----:B------:R-:W-:Y:S01]  /*51c0*/  FADD.FTZ R122, R113, R120 ;  /* 0x00000078717a7221 */ /* 0x000fe20000010000 */
[----:B------:R-:W-:Y:S01]  /*51d0*/  HFMA2 R117, -RZ, RZ, 0, 1.1920928955078125e-07 ;  /* 0x00000002ff757431 */ /* 0x000fe200000001ff */
[----:B------:R-:W-:Y:S01]  /*51e0*/  MOV R118, 0x1f ;  /* 0x0000001f00767802 */ /* 0x000fe20000000f00 */
[----:B------:R-:W0:Y:S01]  /*51f0*/  LDC R114, c[0x0][0x400] ;  /* 0x00010000ff727b82 */ /* 0x000e220000000800 */
[----:B------:R-:W-:-:S07]  /*5200*/  MOV R115, 0xffffffff ;  /* 0xffffffff00737802 */ /* 0x000fce0000000f00 */
[----:B0-----:R-:W-:Y:S05]  /*5210*/  WARPSYNC.COLLECTIVE R115, `(.L_x_19905) ;  /* 0x0000000073087348 */ /* 0x001fea0003c00000 */
[----:B------:R1:W2:Y:S02]  /*5220*/  SHFL.BFLY P6, R120, R122, R117, R118 ;  /* 0x0c0000757a787389 */ /* 0x0002a400000c0076 */
[----:B012---:R-:W-:Y:S05]  /*5230*/  ENDCOLLECTIVE ;  /* 0x000000000000791b */ /* 0x007fea0003800000 */
.L_x_19905:
[----:B------:R-:W-:Y:S02]  /*5240*/  HFMA2 R117, -RZ, RZ, 0, 2.384185791015625e-07 ;  /* 0x00000004ff757431 */ /* 0x000fe400000001ff */
[----:B------:R-:W-:-:S05]  /*5250*/  FADD.FTZ R123, R122, R120 ;  /* 0x000000787a7b7221 */ /* 0x000fca0000010000 */
[----:B------:R-:W-:-:S07]  /*5260*/  MOV R122, R123 ;  /* 0x0000007b007a7202 */ /* 0x000fce0000000f00 */
[----:B------:R-:W-:Y:S05]  /*5270*/  WARPSYNC.COLLECTIVE R115, `(.L_x_19906) ;  /* 0x0000000073087348 */ /* 0x000fea0003c00000 */
[----:B------:R0:W1:Y:S02]  /*5280*/  SHFL.BFLY P6, R120, R122, R117, R118 ;  /* 0x0c0000757a787389 */ /* 0x00006400000c0076 */
[----:B01----:R-:W-:Y:S05]  /*5290*/  ENDCOLLECTIVE ;  /* 0x000000000000791b */ /* 0x003fea0003800000 */
.L_x_19906:
[----:B------:R-:W-:Y:S02]  /*52a0*/  HFMA2 R117, -RZ, RZ, 0, 4.76837158203125e-07 ;  /* 0x00000008ff757431 */ /* 0x000fe400000001ff */
[----:B------:R-:W-:-:S05]  /*52b0*/  FADD.FTZ R124, R123, R120 ;  /* 0x000000787b7c7221 */ /* 0x000fca0000010000 */
[----:B------:R-:W-:-:S07]  /*52c0*/  MOV R122, R124 ;  /* 0x0000007c007a7202 */ /* 0x000fce0000000f00 */
[----:B------:R-:W-:Y:S05]  /*52d0*/  WARPSYNC.COLLECTIVE R115, `(.L_x_19907) ;  /* 0x0000000073087348 */ /* 0x000fea0003c00000 */
[----:B------:R0:W1:Y:S02]  /*52e0*/  SHFL.BFLY P6, R120, R122, R117, R118 ;  /* 0x0c0000757a787389 */ /* 0x00006400000c0076 */
[----:B01----:R-:W-:Y:S05]  /*52f0*/  ENDCOLLECTIVE ;  /* 0x000000000000791b */ /* 0x003fea0003800000 */
.L_x_19907:
[----:B------:R-:W-:Y:S02]  /*5300*/  HFMA2 R117, -RZ, RZ, 0, 9.5367431640625e-07 ;  /* 0x00000010ff757431 */ /* 0x000fe400000001ff */
[----:B------:R-:W-:-:S05]  /*5310*/  FADD.FTZ R125, R124, R120 ;  /* 0x000000787c7d7221 */ /* 0x000fca0000010000 */
[----:B------:R-:W-:-:S07]  /*5320*/  MOV R122, R125 ;  /* 0x0000007d007a7202 */ /* 0x000fce0000000f00 */
[----:B------:R-:W-:Y:S05]  /*5330*/  WARPSYNC.COLLECTIVE R115, `(.L_x_19908) ;  /* 0x0000000073087348 */ /* 0x000fea0003c00000 */
[----:B------:R0:W1:Y:S02]  /*5340*/  SHFL.BFLY P6, R120, R122, R117, R118 ;  /* 0x0c0000757a787389 */ /* 0x00006400000c0076 */
[----:B01----:R-:W-:Y:S05]  /*5350*/  ENDCOLLECTIVE ;  /* 0x000000000000791b */ /* 0x003fea0003800000 */
.L_x_19908:
[----:B------:R-:W-:Y:S02]  /*5360*/  HFMA2 R117, -RZ, RZ, 0, 5.9604644775390625e-08 ;  /* 0x00000001ff757431 */ /* 0x000fe400000001ff */
        /* <DEDUP_REMOVED lines=99> */
[----:B------:R-:W-:-:S04]  /*59a0*/  MOV R118, 0x1f ;  /* 0x0000001f00767802 */ /* 0x000fc80000000f00 */
[----:B------:R-:W-:-:S07]  /*59b0*/  MOV R122, R112 ;  /* 0x00000070007a7202 */ /* 0x000fce0000000f00 */
[----:B------:R-:W-:Y:S05]  /*59c0*/  WARPSYNC.COLLECTIVE R115, `(.L_x_19909) ;  /* 0x0000000073087348 */ /* 0x000fea0003c00000 */
[----:B------:R0:W1:Y:S02]  /*59d0*/  SHFL.BFLY P6, R120, R122, R117, R118 ;  /* 0x0c0000757a787389 */ /* 0x00006400000c0076 */
[----:B01----:R-:W-:Y:S05]  /*59e0*/  ENDCOLLECTIVE ;  /* 0x000000000000791b */ /* 0x003fea0003800000 */
.L_x_19909:
[----:B------:R-:W-:Y:S02]  /*59f0*/  HFMA2 R117, -RZ, RZ, 0, 1.1920928955078125e-07 ;  /* 0x00000002ff757431 */ /* 0x000fe400000001ff */
[----:B------:R-:W-:-:S05]  /*5a00*/  FADD.FTZ R113, R112, R120 ;  /* 0x0000007870717221 */ /* 0x000fca0000010000 */
[----:B------:R-:W-:-:S07]  /*5a10*/  MOV R122, R113 ;  /* 0x00000071007a7202 */ /* 0x000fce0000000f00 */
[----:B------:R-:W-:Y:S05]  /*5a20*/  WARPSYNC.COLLECTIVE R115, `(.L_x_19910) ;  /* 0x0000000073087348 */ /* 0x000fea0003c00000 */
[----:B------:R0:W1:Y:S02]  /*5a30*/  SHFL.BFLY P6, R120, R122, R117, R118 ;  /* 0x0c0000757a787389 */ /* 0x00006400000c0076 */
[----:B01----:R-:W-:Y:S05]  /*5a40*/  ENDCOLLECTIVE ;  /* 0x000000000000791b */ /* 0x003fea0003800000 */
.L_x_19910:
[----:B------:R-:W-:Y:S01]  /*5a50*/  MOV R117, 0x4 ;  /* 0x0000000400757802 */ /* 0x000fe20000000f00 */
[----:B------:R-:W-:-:S07]  /*5a60*/  FADD.FTZ R122, R113, R120 ;  /* 0x00000078717a7221 */ /* 0x000fce0000010000 */
[----:B------:R-:W-:Y:S05]  /*5a70*/  WARPSYNC.COLLECTIVE R115, `(.L_x_19911) ;  /* 0x0000000073087348 */ /* 0x000fea0003c00000 */
[----:B------:R0:W1:Y:S02]  /*5a80*/  SHFL.BFLY P6, R120, R122, R117, R118 ;  /* 0x0c0000757a787389 */ /* 0x00006400000c0076 */
[----:B01----:R-:W-:Y:S05]  /*5a90*/  ENDCOLLECTIVE ;  /* 0x000000000000791b */ /* 0x003fea0003800000 */
.L_x_19911:
[----:B------:R-:W-:Y:S02]  /*5aa0*/  HFMA2 R117, -RZ, RZ, 0, 4.76837158203125e-07 ;  /* 0x00000008ff757431 */ /* 0x000fe400000001ff */
[----:B------:R-:W-:-:S05]  /*5ab0*/  FADD.FTZ R123, R122, R120 ;  /* 0x000000787a7b7221 */ /* 0x000fca0000010000 */
[----:B------:R-:W-:-:S07]  /*5ac0*/  MOV R122, R123 ;  /* 0x0000007b007a7202 */ /* 0x000fce0000000f00 */
[----:B------:R-:W-:Y:S05]  /*5ad0*/  WARPSYNC.COLLECTIVE R115, `(.L_x_19912) ;  /* 0x0000000073087348 */ /* 0x000fea0003c00000 */
[----:B------:R0:W1:Y:S02]  /*5ae0*/  SHFL.BFLY P6, R120, R122, R117, R118 ;  /* 0x0c0000757a787389 */ /* 0x00006400000c0076 */
[----:B01----:R-:W-:Y:S05]  /*5af0*/  ENDCOLLECTIVE ;  /* 0x000000000000791b */ /* 0x003fea0003800000 */
.L_x_19912:
[----:B------:R-:W-:Y:S02]  /*5b00*/  HFMA2 R117, -RZ, RZ, 0, 9.5367431640625e-07 ;  /* 0x00000010ff757431 */ /* 0x000fe400000001ff */
[----:B------:R-:W-:-:S05]  /*5b10*/  FADD.FTZ R124, R123, R120 ;  /* 0x000000787b7c7221 */ /* 0x000fca0000010000 */
[----:B------:R-:W-:-:S07]  /*5b20*/  MOV R122, R124 ;  /* 0x0000007c007a7202 */ /* 0x000fce0000000f00 */
[----:B------:R-:W-:Y:S05]  /*5b30*/  WARPSYNC.COLLECTIVE R115, `(.L_x_19913) ;  /* 0x0000000073087348 */ /* 0x000fea0003c00000 */
[----:B------:R0:W1:Y:S02]  /*5b40*/  SHFL.BFLY P6, R120, R122, R117, R118 ;  /* 0x0c0000757a787389 */ /* 0x00006400000c0076 */
[----:B01----:R-:W-:Y:S05]  /*5b50*/  ENDCOLLECTIVE ;  /* 0x000000000000791b */ /* 0x003fea0003800000 */
.L_x_19913:
[----:B------:R-:W-:Y:S05]  /*5b60*/  BRA `(.L_x_19914) ;  /* 0xffffffe000487947 */ /* 0x000fea000383ffff */
.L_x_19915:
        /* <DEDUP_REMOVED lines=9> */
.L_x_33294:


//--------------------- .text._ZN10layer_norm31ln_parallel_residual_fwd_kernelINS_13Kernel_traitsI6__halfS2_fS2_fjLj1536ELj1ELj4ELj1ELj16ENS_18Kernel_traits_baseILj1536ES2_S2_fS2_fjLj128EEEEELb0ELb1ELb1EEEvNS_9FwdParamsE --------------------------
	.section	.text._ZN10layer_norm31ln_parallel_residual_fwd_kernelINS_13Kernel_traitsI6__halfS2_fS2_fjLj1536ELj1ELj4ELj1ELj16ENS_18Kernel_traits_baseILj1536ES2_S2_fS2_fjLj128EEEEELb0ELb1ELb1EEEvNS_9FwdParamsE,"ax",@progbits
	.align	128
        .global         _ZN10layer_norm31ln_parallel_residual_fwd_kernelINS_13Kernel_traitsI6__halfS2_fS2_fjLj1536ELj1ELj4ELj1ELj16ENS_18Kernel_traits_baseILj1536ES2_S2_fS2_fjLj128EEEEELb0ELb1ELb1EEEvNS_9FwdParamsE
        .type           _ZN10layer_norm31ln_parallel_residual_fwd_kernelINS_13Kernel_traitsI6__halfS2_fS2_fjLj1536ELj1ELj4ELj1ELj16ENS_18Kernel_traits_baseILj1536ES2_S2_fS2_fjLj128EEEEELb0ELb1ELb1EEEvNS_9FwdParamsE,@function
        .size           _ZN10layer_norm31ln_parallel_residual_fwd_kernelINS_13Kernel_traitsI6__halfS2_fS2_fjLj1536ELj1ELj4ELj1ELj16ENS_18Kernel_traits_baseILj1536ES2_S2_fS2_fjLj128EEEEELb0ELb1ELb1EEEvNS_9FwdParamsE,(.L_x_33295 - _ZN10layer_norm31ln_parallel_residual_fwd_kernelINS_13Kernel_traitsI6__halfS2_fS2_fjLj1536ELj1ELj4ELj1ELj16ENS_18Kernel_traits_baseILj1536ES2_S2_fS2_fjLj128EEEEELb0ELb1ELb1EEEvNS_9FwdParamsE)
        .other          _ZN10layer_norm31ln_parallel_residual_fwd_kernelINS_13Kernel_traitsI6__halfS2_fS2_fjLj1536ELj1ELj4ELj1ELj16ENS_18Kernel_traits_baseILj1536ES2_S2_fS2_fjLj128EEEEELb0ELb1ELb1EEEvNS_9FwdParamsE,@"STO_CUDA_ENTRY STV_DEFAULT"
_ZN10layer_norm31ln_parallel_residual_fwd_kernelINS_13Kernel_traitsI6__halfS2_fS2_fjLj1536ELj1ELj4ELj1ELj16ENS_18Kernel_traits_baseILj1536ES2_S2_fS2_fjLj128EEEEELb0ELb1ELb1EEEvNS_9FwdParamsE:
.text._ZN10layer_norm31ln_parallel_residual_fwd_kernelINS_13Kernel_traitsI6__halfS2_fS2_fjLj1536ELj1ELj4ELj1ELj16ENS_18Kernel_traits_baseILj1536ES2_S2_fS2_fjLj128EEEEELb0ELb1ELb1EEEvNS_9FwdParamsE:
        /* <DEDUP_REMOVED lines=29> */
.L_x_19916:
        /* <DEDUP_REMOVED lines=20> */
.L_x_19917:
        /* <DEDUP_REMOVED lines=12> */
.L_x_19943:
[----:B-1----:R-:W-:Y:S01]  /*03d0*/  ISETP.NE.U32.AND P0, PT, RZ, UR4, PT ;  /* 0x00000004ff007c0c */ /* 0x002fe2000bf05070 */
[----:B------:R-:W0:Y:S01]  /*03e0*/  LDC.64 R4, c[0x0][0x390] ;  /* 0x0000e400ff047b82 */ /* 0x000e220000000a00 */
[----:B------:R-:W-:Y:S02]  /*03f0*/  IMAD R0, R114, UR8, RZ ;  /* 0x0000000872007c24 */ /* 0x000fe4000f8e02ff */
[----:B------:R-:W-:-:S03]  /*0400*/  ISETP.NE.AND.EX P0, PT, RZ, UR5, PT, P0 ;  /* 0x00000005ff007c0c */ /* 0x000fc6000bf05300 */
[----:B--2---:R-:W-:Y:S02]  /*0410*/  SHF.R.S32.HI R9, RZ, 0x1f, R0 ;  /* 0x0000001fff097819 */ /* 0x004fe40000011400 */
[----:B------:R-:W1:Y:S02]  /*0420*/  @P1 LDC.64 R2, c[0x0][0x398] ;  /* 0x0000e600ff021b82 */ /* 0x000e640000000a00 */
[----:B------:R-:W-:-:S04]  /*0430*/  LEA.HI R0, R9, R0, RZ, 0x3 ;  /* 0x0000000009007211 */ /* 0x000fc800078f18ff */
[----:B------:R-:W-:Y:S02]  /*0440*/  LEA.HI.SX32 R0, R0, R115, 0x1d ;  /* 0x0000007300007211 */ /* 0x000fe400078feaff */
[----:B------:R-:W2:Y:S03]  /*0450*/  @P0 LDC.64 R6, c[0x0][0x3a0] ;  /* 0x0000e800ff060b82 */ /* 0x000ea60000000a00 */
[----:B0-----:R-:W-:-:S06]  /*0460*/  IMAD.WIDE.U32 R40, R0, 0x10, R4 ;  /* 0x0000001000287825 */ /* 0x001fcc00078e0004 */
[----:B-----5:R-:W5:Y:S01]  /*0470*/  LDG.E.128 R40, desc[UR6][R40.64] ;  /* 0x0000000628287981 */ /* 0x020f62000c1e1d00 */
        /* <DEDUP_REMOVED lines=20> */
.L_x_19919:
        /* <DEDUP_REMOVED lines=17> */
.L_x_19918:
        /* <DEDUP_REMOVED lines=28> */
.L_x_19921:
        /* <DEDUP_REMOVED lines=32> */
.L_x_19920:
        /* <DEDUP_REMOVED lines=18> */
[----:B------:R-:W-:Y:S05]  /*0bb0*/  @!P0 BRA `(.L_x_19923) ;  /* 0x0000000000848947 */ /* 0x000fea0003800000 */
[--C-:B-----5:R-:W-:Y:S02]  /*0bc0*/  HADD2.F32 R3, -RZ, R32.reuse.H0_H0 ;  /* 0x20000020ff037230 */ /* 0x120fe40000004100 */
[----:B------:R-:W-:Y:S02]  /*0bd0*/  HADD2.F32 R32, -RZ, R32.H1_H1 ;  /* 0x30000020ff207230 */ /* 0x000fe40000004100 */
[--C-:B0-----:R-:W-:Y:S02]  /*0be0*/  HADD2.F32 R7, -RZ, R56.reuse.H1_H1 ;  /* 0x30000038ff077230 */ /* 0x101fe40000004100 */
        /* <DEDUP_REMOVED lines=20> */
[----:B------:R-:W-:-:S02]  /*0d30*/  HADD2.F32 R13, -RZ, R59.H0_H0 ;  /* 0x2000003bff0d7230 */ /* 0x000fc40000004100 */
[----:B------:R-:W-:Y:S02]  /*0d40*/  HADD2.F32 R12, -RZ, R59.H1_H1 ;  /* 0x3000003bff0c7230 */ /* 0x000fe40000004100 */
[----:B------:R-:W-:Y:S01]  /*0d50*/  FADD.FTZ R6, R6, R33 ;  /* 0x0000002106067221 */ /* 0x000fe20000010000 */
[----:B------:R-:W-:Y:S01]  /*0d60*/  FADD.FTZ R33, R49, R34 ;  /* 0x0000002231217221 */ /* 0x000fe20000010000 */
[----:B------:R-:W-:Y:S01]  /*0d70*/  FADD.FTZ R11, R13, R10 ;  /* 0x0000000a0d0b7221 */ /* 0x000fe20000010000 */
[----:B------:R-:W-:Y:S01]  /*0d80*/  FADD.FTZ R8, R12, R35 ;  /* 0x000000230c087221 */ /* 0x000fe20000010000 */
[----:B------:R-:W-:Y:S02]  /*0d90*/  FADD.FTZ R39, R55, R6 ;  /* 0x0000000637277221 */ /* 0x000fe40000010000 */
[----:B------:R-:W-:Y:S01]  /*0da0*/  FADD.FTZ R34, R50, R11 ;  /* 0x0000000b32227221 */ /* 0x000fe20000010000 */
[----:B------:R-:W-:Y:S01]  /*0db0*/  FADD.FTZ R35, R51, R8 ;  /* 0x0000000833237221 */ /* 0x000fe20000010000 */
[----:B------:R-:W-:Y:S06]  /*0dc0*/  BRA `(.L_x_19924) ;  /* 0x0000000000cc7947 */ /* 0x000fec0003800000 */
.L_x_19923:
[----:B-----5:R-:W-:Y:S02]  /*0dd0*/  HADD2.F32 R38, -RZ, R33.H0_H0 ;  /* 0x20000021ff267230 */ /* 0x020fe40000004100 */
[----:B0-----:R-:W-:Y:S02]  /*0de0*/  HADD2.F32 R7, -RZ, R57.H0_H0 ;  /* 0x20000039ff077230 */ /* 0x001fe40000004100 */
        /* <DEDUP_REMOVED lines=23> */
.L_x_19922:
[----:B------:R-:W-:Y:S05]  /*0f60*/  @!P0 BRA `(.L_x_19925) ;  /* 0x0000000000448947 */ /* 0x000fea0003800000 */
[----:B-----5:R-:W-:Y:S02]  /*0f70*/  HADD2.F32 R3, -RZ, R32.H0_H0 ;  /* 0x20000020ff037230 */ /* 0x020fe40000004100 */
[----:B0-----:R-:W-:Y:S02]  /*0f80*/  HADD2.F32 R9, -RZ, R34.H0_H0 ;  /* 0x20000022ff097230 */ /* 0x001fe40000004100 */
        /* <DEDUP_REMOVED lines=15> */
.L_x_19925:
        /* <DEDUP_REMOVED lines=8> */
.L_x_19924:
        /* <DEDUP_REMOVED lines=15> */
[--C-:B-1---5:R-:W-:Y:S02]  /*11f0*/  HADD2.F32 R6, -RZ, R24.reuse.H0_H0 ;  /* 0x20000018ff067230 */ /* 0x122fe40000004100 */
        /* <DEDUP_REMOVED lines=32> */
.L_x_19927:
        /* <DEDUP_REMOVED lines=25> */
.L_x_19926:
        /* <DEDUP_REMOVED lines=18> */
.L_x_19929:
        /* <DEDUP_REMOVED lines=8> */
.L_x_19928:
        /* <DEDUP_REMOVED lines=48> */
.L_x_19931:
        /* <DEDUP_REMOVED lines=25> */
.L_x_19930:
        /* <DEDUP_REMOVED lines=18> */
.L_x_19933:
        /* <DEDUP_REMOVED lines=8> */
.L_x_19932:
[----:B------:R-:W0:Y:S01]  /*1d60*/  @P1 LDC.64 R12, c[0x0][0x398] ;  /* 0x0000e600ff0c1b82 */ /* 0x000e220000000a00 */
[----:B------:R-:W-:Y:S01]  /*1d70*/  IADD3 R113, PT, PT, R0, 0x80, RZ ;  /* 0x0000008000717810 */ /* 0x000fe20007ffe0ff */
[----:B-1----:R-:W-:-:S04]  /*1d80*/  IMAD.WIDE.U32 R6, R112, 0x20, R118 ;  /* 0x0000002070067825 */ /* 0x002fc800078e0076 */
        /* <DEDUP_REMOVED lines=14> */
[--C-:B------:R-:W-:Y:S02]  /*1e70*/  HADD2.F32 R8, -RZ, R56.reuse.H0_H0 ;  /* 0x20000038ff087230 */ /* 0x100fe40000004100 */
[----:B------:R-:W-:Y:S02]  /*1e80*/  HADD2.F32 R15, -RZ, R9.H0_H0 ;  /* 0x20000009ff0f7230 */ /* 0x000fe40000004100 */
[----:B------:R-:W-:Y:S02]  /*1e90*/  HADD2.F32 R12, -RZ, R57.H0_H0 ;  /* 0x20000039ff0c7230 */ /* 0x000fe40000004100 */
[----:B------:R-:W-:Y:S01]  /*1ea0*/  FADD.FTZ R7, R8, R7 ;  /* 0x0000000708077221 */ /* 0x000fe20000010000 */
        /* <DEDUP_REMOVED lines=12> */
[----:B------:R-:W-:Y:S02]  /*1f70*/  HADD2.F32 R11, -RZ, R58.H1_H1 ;  /* 0x3000003aff0b7230 */ /* 0x000fe40000004100 */
[--C-:B------:R-:W-:Y:S02]  /*1f80*/  HADD2.F32 R109, -RZ, R59.reuse.H1_H1 ;  /* 0x3000003bff6d7230 */ /* 0x100fe40000004100 */
[----:B------:R-:W-:Y:S02]  /*1f90*/  HADD2.F32 R12, -RZ, R59.H0_H0 ;  /* 0x2000003bff0c7230 */ /* 0x000fe40000004100 */
        /* <DEDUP_REMOVED lines=12> */
.L_x_19935:
[--C-:B-1---5:R-:W-:Y:S02]  /*2060*/  HADD2.F32 R12, -RZ, R8.reuse.H0_H0 ;  /* 0x20000008ff0c7230 */ /* 0x122fe40000004100 */
[----:B------:R-:W-:Y:S02]  /*2070*/  HADD2.F32 R8, -RZ, R8.H1_H1 ;  /* 0x30000008ff087230 */ /* 0x000fe40000004100 */
[--C-:B------:R-:W-:Y:S02]  /*2080*/  HADD2.F32 R7, -RZ, R56.reuse.H0_H0 ;  /* 0x20000038ff077230 */ /* 0x100fe40000004100 */
[----:B------:R-:W-:Y:S02]  /*2090*/  HADD2.F32 R13, -RZ, R56.H1_H1 ;  /* 0x30000038ff0d7230 */ /* 0x000fe40000004100 */
[----:B------:R-:W-:Y:S02]  /*20a0*/  HADD2.F32 R14, -RZ, R9.H0_H0 ;  /* 0x20000009ff0e7230 */ /* 0x000fe40000004100 */
        /* <DEDUP_REMOVED lines=15> */
[----:B------:R-:W-:Y:S01]  /*21a0*/  FADD.FTZ R9, R9, R10 ;  /* 0x0000000a09097221 */ /* 0x000fe20000010000 */
[----:B------:R-:W-:-:S02]  /*21b0*/  HADD2.F32 R6, -RZ, R59.H1_H1 ;  /* 0x3000003bff067230 */ /* 0x000fc40000004100 */
[----:B------:R-:W-:-:S03]  /*21c0*/  FADD.FTZ R10, R7, R108 ;  /* 0x0000006c070a7221 */ /* 0x000fc60000010000 */
[----:B------:R-:W-:Y:S01]  /*21d0*/  FADD.FTZ R11, R6, R11 ;  /* 0x0000000b060b7221 */ /* 0x000fe20000010000 */
[----:B------:R-:W-:Y:S06]  /*21e0*/  BRA `(.L_x_19936) ;  /* 0x0000000000687947 */ /* 0x000fec0003800000 */
.L_x_19934:
        /* <DEDUP_REMOVED lines=18> */
.L_x_19937:
        /* <DEDUP_REMOVED lines=8> */
.L_x_19936:
        /* <DEDUP_REMOVED lines=15> */
[----:B-1---5:R-:W-:Y:S02]  /*2480*/  HADD2.F32 R6, -RZ, R108.H1_H1 ;  /* 0x3000006cff067230 */ /* 0x022fe40000004100 */
[----:B------:R-:W-:Y:S02]  /*2490*/  HADD2.F32 R7, -RZ, R56.H1_H1 ;  /* 0x30000038ff077230 */ /* 0x000fe40000004100 */
[----:B------:R-:W-:Y:S02]  /*24a0*/  HADD2.F32 R5, -RZ, R108.H0_H0 ;  /* 0x2000006cff057230 */ /* 0x000fe40000004100 */
[----:B------:R-:W-:Y:S02]  /*24b0*/  HADD2.F32 R4, -RZ, R56.H0_H0 ;  /* 0x20000038ff047230 */ /* 0x000fe40000004100 */
[----:B------:R-:W-:Y:S01]  /*24c0*/  FADD.FTZ R6, R7, R6 ;  /* 0x0000000607067221 */ /* 0x000fe20000010000 */
[--C-:B------:R-:W-:Y:S02]  /*24d0*/  HADD2.F32 R7, -RZ, R109.reuse.H0_H0 ;  /* 0x2000006dff077230 */ /* 0x100fe40000004100 */
[----:B------:R-:W-:-:S02]  /*24e0*/  HADD2.F32 R108, -RZ, R109.H1_H1 ;  /* 0x3000006dff6c7230 */ /* 0x000fc40000004100 */
[----:B------:R-:W-:Y:S01]  /*24f0*/  FADD.FTZ R5, R4, R5 ;  /* 0x0000000504057221 */ /* 0x000fe20000010000 */
[--C-:B------:R-:W-:Y:S02]  /*2500*/  HADD2.F32 R109, -RZ, R57.reuse.H1_H1 ;  /* 0x30000039ff6d7230 */ /* 0x100fe40000004100 */
[----:B------:R-:W-:Y:S02]  /*2510*/  HADD2.F32 R4, -RZ, R57.H0_H0 ;  /* 0x20000039ff047230 */ /* 0x000fe40000004100 */
[----:B------:R-:W-:Y:S02]  /*2520*/  HADD2.F32 R117, -RZ, R58.H1_H1 ;  /* 0x3000003aff757230 */ /* 0x000fe40000004100 */
[----:B------:R-:W-:Y:S01]  /*2530*/  FADD.FTZ R108, R109, R108 ;  /* 0x0000006c6d6c7221 */ /* 0x000fe20000010000 */
[--C-:B------:R-:W-:Y:S02]  /*2540*/  HADD2.F32 R109, -RZ, R110.reuse.H0_H0 ;  /* 0x2000006eff6d7230 */ /* 0x100fe40000004100 */
[----:B------:R-:W-:Y:S01]  /*2550*/  FADD.FTZ R7, R4, R7 ;  /* 0x0000000704077221 */ /* 0x000fe20000010000 */
[----:B------:R-:W-:-:S02]  /*2560*/  HADD2.F32 R110, -RZ, R110.H1_H1 ;  /* 0x3000006eff6e7230 */ /* 0x000fc40000004100 */
[----:B------:R-:W-:Y:S02]  /*2570*/  HADD2.F32 R4, -RZ, R58.H0_H0 ;  /* 0x2000003aff047230 */ /* 0x000fe40000004100 */
[----:B------:R-:W-:Y:S02]  /*2580*/  HADD2.F32 R120, -RZ, R59.H1_H1 ;  /* 0x3000003bff787230 */ /* 0x000fe40000004100 */
[----:B------:R-:W-:Y:S01]  /*2590*/  FADD.FTZ R110, R117, R110 ;  /* 0x0000006e756e7221 */ /* 0x000fe20000010000 */
[--C-:B------:R-:W-:Y:S02]  /*25a0*/  HADD2.F32 R117, -RZ, R111.reuse.H1_H1 ;  /* 0x3000006fff757230 */ /* 0x100fe40000004100 */
[----:B------:R-:W-:Y:S01]  /*25b0*/  FADD.FTZ R109, R4, R109 ;  /* 0x0000006d046d7221 */ /* 0x000fe20000010000 */
[----:B------:R-:W-:Y:S02]  /*25c0*/  HADD2.F32 R4, -RZ, R111.H0_H0 ;  /* 0x2000006fff047230 */ /* 0x000fe40000004100 */
[----:B------:R-:W-:-:S02]  /*25d0*/  HADD2.F32 R111, -RZ, R59.H0_H0 ;  /* 0x2000003bff6f7230 */ /* 0x000fc40000004100 */
[----:B------:R-:W-:-:S03]  /*25e0*/  FADD.FTZ R120, R120, R117 ;  /* 0x0000007578787221 */ /* 0x000fc60000010000 */
        /* <DEDUP_REMOVED lines=10> */
.L_x_19939:
[----:B-----5:R-:W-:Y:S02]  /*2690*/  HADD2.F32 R4, -RZ, R108.H0_H0 ;  /* 0x2000006cff047230 */ /* 0x020fe40000004100 */
[----:B------:R-:W-:Y:S02]  /*26a0*/  HADD2.F32 R5, -RZ, R56.H0_H0 ;  /* 0x20000038ff057230 */ /* 0x000fe40000004100 */
[----:B------:R-:W-:Y:S02]  /*26b0*/  HADD2.F32 R108, -RZ, R108.H1_H1 ;  /* 0x3000006cff6c7230 */ /* 0x000fe40000004100 */
[----:B-1----:R-:W-:Y:S02]  /*26c0*/  HADD2.F32 R7, -RZ, R56.H1_H1 ;  /* 0x30000038ff077230 */ /* 0x002fe40000004100 */
        /* <DEDUP_REMOVED lines=8> */
[----:B------:R-:W-:Y:S02]  /*2750*/  HADD2.F32 R120, -RZ, R59.H1_H1 ;  /* 0x3000003bff787230 */ /* 0x000fe40000004100 */
[----:B------:R-:W-:Y:S01]  /*2760*/  FADD.FTZ R7, R108, R109 ;  /* 0x0000006d6c077221 */ /* 0x000fe20000010000 */
[----:B------:R-:W-:-:S02]  /*2770*/  HADD2.F32 R108, -RZ, R110.H0_H0 ;  /* 0x2000006eff6c7230 */ /* 0x000fc40000004100 */
[----:B------:R-:W-:Y:S02]  /*2780*/  HADD2.F32 R109, -RZ, R58.H0_H0 ;  /* 0x2000003aff6d7230 */ /* 0x000fe40000004100 */
[----:B------:R-:W-:-:S03]  /*2790*/  HADD2.F32 R110, -RZ, R110.H1_H1 ;  /* 0x3000006eff6e7230 */ /* 0x000fc60000004100 */
[----:B------:R-:W-:Y:S02]  /*27a0*/  FADD.FTZ R108, R109, R108 ;  /* 0x0000006c6d6c7221 */ /* 0x000fe40000010000 */
[----:B------:R-:W-:Y:S01]  /*27b0*/  FADD.FTZ R109, R117, R110 ;  /* 0x0000006e756d7221 */ /* 0x000fe20000010000 */
[--C-:B------:R-:W-:Y:S02]  /*27c0*/  HADD2.F32 R110, -RZ, R111.reuse.H0_H0 ;  /* 0x2000006fff6e7230 */ /* 0x100fe40000004100 */
[----:B------:R-:W-:Y:S02]  /*27d0*/  HADD2.F32 R117, -RZ, R111.H1_H1 ;  /* 0x3000006fff757230 */ /* 0x000fe40000004100 */
[----:B------:R-:W-:-:S05]  /*27e0*/  HADD2.F32 R111, -RZ, R59.H0_H0 ;  /* 0x2000003bff6f7230 */ /* 0x000fca0000004100 */
[----:B------:R-:W-:Y:S01]  /*27f0*/  FADD.FTZ R110, R111, R110 ;  /* 0x0000006e6f6e7221 */ /* 0x000fe20000010000 */
[----:B------:R-:W-:Y:S01]  /*2800*/  FADD.FTZ R111, R120, R117 ;  /* 0x00000075786f7221 */ /* 0x000fe20000010000 */
[----:B------:R-:W-:Y:S06]  /*2810*/  BRA `(.L_x_19940) ;  /* 0x0000000000687947 */ /* 0x000fec0003800000 */
.L_x_19938:
[----:B------:R-:W-:Y:S05]  /*2820*/  @!P0 BRA `(.L_x_19941) ;  /* 0x0000000000448947 */ /* 0x000fea0003800000 */
[--C-:B-----5:R-:W-:Y:S02]  /*2830*/  HADD2.F32 R5, -RZ, R108.reuse.H0_H0 ;  /* 0x2000006cff057230 */ /* 0x120fe40000004100 */
[----:B------:R-:W-:Y:S02]  /*2840*/  HADD2.F32 R108, -RZ, R108.H1_H1 ;  /* 0x3000006cff6c7230 */ /* 0x000fe40000004100 */
[--C-:B-1----:R-:W-:Y:S02]  /*2850*/  HADD2.F32 R7, -RZ, R109.reuse.H0_H0 ;  /* 0x2000006dff077230 */ /* 0x102fe40000004100 */
        /* <DEDUP_REMOVED lines=14> */
.L_x_19941:
[--C-:B-----5:R-:W-:Y:S02]  /*2940*/  HADD2.F32 R4, -RZ, R108.reuse.H0_H0 ;  /* 0x2000006cff047230 */ /* 0x120fe40000004100 */
[----:B------:R-:W-:Y:S02]  /*2950*/  HADD2.F32 R5, -RZ, R108.H1_H1 ;  /* 0x3000006cff057230 */ /* 0x000fe40000004100 */
[--C-:B-1----:R-:W-:Y:S02]  /*2960*/  HADD2.F32 R6, -RZ, R109.reuse.H0_H0 ;  /* 0x2000006dff067230 */ /* 0x102fe40000004100 */
[----:B------:R-:W-:Y:S02]  /*2970*/  HADD2.F32 R7, -RZ, R109.H1_H1 ;  /* 0x3000006dff077230 */ /* 0x000fe40000004100 */
[--C-:B------:R-:W-:Y:S02]  /*2980*/  HADD2.F32 R108, -RZ, R110.reuse.H0_H0 ;  /* 0x2000006eff6c7230 */ /* 0x100fe40000004100 */
[----:B------:R-:W-:-:S02]  /*2990*/  HADD2.F32 R109, -RZ, R110.H1_H1 ;  /* 0x3000006eff6d7230 */ /* 0x000fc40000004100 */
[--C-:B------:R-:W-:Y:S02]  /*29a0*/  HADD2.F32 R110, -RZ, R111.reuse.H0_H0 ;  /* 0x2000006fff6e7230 */ /* 0x100fe40000004100 */
[----:B------:R-:W-:-:S07]  /*29b0*/  HADD2.F32 R111, -RZ, R111.H1_H1 ;  /* 0x3000006fff6f7230 */ /* 0x000fce0000004100 */
.L_x_19940:
[----:B------:R-:W-:Y:S01]  /*29c0*/  FADD.FTZ R120, RZ, R44 ;  /* 0x0000002cff787221 */ /* 0x000fe20000010000 */
[----:B------:R-:W-:Y:S01]  /*29d0*/  IMAD.WIDE.U32 R118, R116, 0x20, R118 ;  /* 0x0000002074767825 */ /* 0x000fe200078e0076 */
[----:B------:R-:W-:-:S03]  /*29e0*/  UMOV UR11, 0xffffffff ;  /* 0xffffffff000b7882 */ /* 0x000fc60000000000 */
[----:B------:R-:W-:Y:S01]  /*29f0*/  FADD.FTZ R117, R120, R45 ;  /* 0x0000002d78757221 */ /* 0x000fe20000010000 */
[----:B------:R-:W-:Y:S03]  /*2a00*/  STG.E.128 desc[UR6][R118.64], R4 ;  /* 0x0000000476007986 */ /* 0x000fe6000c101d06 */
[----:B------:R-:W-:Y:S01]  /*2a10*/  FADD.FTZ R120, R117, R46 ;  /* 0x0000002e75787221 */ /* 0x000fe20000010000 */
[----:B------:R0:W-:Y:S03]  /*2a20*/  STG.E.128 desc[UR6][R118.64+0x10], R108 ;  /* 0x0000106c76007986 */ /* 0x0001e6000c101d06 */
[----:B------:R-:W-:-:S04]  /*2a30*/  FADD.FTZ R117, R120, R47 ;  /* 0x0000002f78757221 */ /* 0x000fc80000010000 */
[----:B------:R-:W-:-:S04]  /*2a40*/  FADD.FTZ R120, R117, R40 ;  /* 0x0000002875787221 */ /* 0x000fc80000010000 */
[----:B------:R-:W-:-:S04]  /*2a50*/  FADD.FTZ R117, R120, R41 ;  /* 0x0000002978757221 */ /* 0x000fc80000010000 */
[----:B------:R-:W-:-:S04]  /*2a60*/  FADD.FTZ R120, R117, R42 ;  /* 0x0000002a75787221 */ /* 0x000fc80000010000 */
[----:B------:R-:W-:Y:S01]  /*2a70*/  FADD.FTZ R117, R120, R43 ;  /* 0x0000002b78757221 */ /* 0x000fe20000010000 */
[----:B0-----:R-:W0:Y:S03]  /*2a80*/  S2R R119, SR_TID.X ;  /* 0x0000000000777919 */ /* 0x001e260000002100 */
        /* <DEDUP_REMOVED lines=159> */
.L_x_19955:
[----:B------:R-:W2:Y:S01]  /*3480*/  @!P0 LDC.64 R118, c[0x0][0x3c0] ;  /* 0x0000f000ff768b82 */ /* 0x000ea20000000a00 */
[----:B------:R-:W-:Y:S01]  /*3490*/  ISETP.NE.AND P2, PT, RZ, UR9, PT ;  /* 0x00000009ff007c0c */ /* 0x000fe2000bf45270 */
[----:B-1----:R-:W-:Y:S01]  /*34a0*/  FADD.FTZ R117, R123, R117 ;  /* 0x000000757b757221 */ /* 0x002fe20000010000 */
[----:B0-----:R-:W-:-:S03]  /*34b0*/  HADD2.F32 R123, -RZ, R76.H0_H0 ;  /* 0x2000004cff7b7230 */ /* 0x001fc60000004100 */
[----:B------:R-:W-:Y:S02]  /*34c0*/  FFMA.FTZ R117, R117, R120, UR10 ;  /* 0x0000000a75757e23 */ /* 0x000fe40008010078 */
[----:B------:R-:W0:Y:S01]  /*34d0*/  @!P0 LDC.64 R120, c[0x0][0x3c8] ;  /* 0x0000f200ff788b82 */ /* 0x000e220000000a00 */
[----:B--2---:R-:W-:-:S04]  /*34e0*/  @!P0 IMAD.WIDE R124, R114, 0x4, R118 ;  /* 0x00000004727c8825 */ /* 0x004fc800078e0276 */
        /* <DEDUP_REMOVED lines=8> */
[----:B------:R-:W-:Y:S02]  /*3570*/  HADD2.F32 R44, -RZ, R104.H0_H0 ;  /* 0x20000068ff2c7230 */ /* 0x000fe40000004100 */
[C---:B------:R-:W-:Y:S01]  /*3580*/  FADD.FTZ R45, -R117.reuse, R45 ;  /* 0x0000002d752d7221 */ /* 0x040fe20000010100 */
[----:B-1----:R-:W-:Y:S02]  /*3590*/  HADD2.F32 R122, -RZ, R80.H0_H0 ;  /* 0x20000050ff7a7230 */ /* 0x002fe40000004100 */
        /* <DEDUP_REMOVED lines=15> */
[----:B------:R0:W-:Y:S01]  /*3690*/  @!P0 STG.E desc[UR6][R120.64], R118 ;  /* 0x0000007678008986 */ /* 0x0001e2000c101906 */
[----:B------:R-:W-:Y:S01]  /*36a0*/  FMUL.FTZ R47, R118, R47 ;  /* 0x0000002f762f7220 */ /* 0x000fe20000410000 */
[----:B------:R-:W-:Y:S01]  /*36b0*/  FFMA.FTZ R119, R119, R44, R122 ;  /* 0x0000002c77777223 */ /* 0x000fe2000001007a */
[----:B------:R-:W-:-:S02]  /*36c0*/  HADD2.F32 R44, -RZ, R104.H1_H1 ;  /* 0x30000068ff2c7230 */ /* 0x000fc40000004100 */
[C---:B------:R-:W-:Y:S01]  /*36d0*/  FMUL.FTZ R41, R118.reuse, R41 ;  /* 0x0000002976297220 */ /* 0x040fe20000410000 */
[----:B------:R-:W-:Y:S02]  /*36e0*/  HADD2.F32 R122, -RZ, R80.H1_H1 ;  /* 0x30000050ff7a7230 */ /* 0x000fe40000004100 */
[C---:B------:R-:W-:Y:S01]  /*36f0*/  FMUL.FTZ R43, R118.reuse, R43 ;  /* 0x0000002b762b7220 */ /* 0x040fe20000410000 */
[C---:B------:R-:W-:Y:S01]  /*3700*/  FMUL.FTZ R37, R118.reuse, R37 ;  /* 0x0000002576257220 */ /* 0x040fe20000410000 */
[C---:B------:R-:W-:Y:S01]  /*3710*/  FMUL.FTZ R39, R118.reuse, R39 ;  /* 0x0000002776277220 */ /* 0x040fe20000410000 */
[C---:B------:R-:W-:Y:S01]  /*3720*/  FMUL.FTZ R33, R118.reuse, R33 ;  /* 0x0000002176217220 */ /* 0x040fe20000410000 */
[C---:B------:R-:W-:Y:S01]  /*3730*/  FMUL.FTZ R35, R118.reuse, R35 ;  /* 0x0000002376237220 */ /* 0x040fe20000410000 */
[----:B------:R-:W-:Y:S01]  /*3740*/  FMUL.FTZ R29, R118, R29 ;  /* 0x0000001d761d7220 */ /* 0x000fe20000410000 */
[----:B0-----:R-:W-:Y:S01]  /*3750*/  FFMA.FTZ R120, R45, R44, R122 ;  /* 0x0000002c2d787223 */ /* 0x001fe2000001007a */
[----:B------:R-:W-:Y:S01]  /*3760*/  FADD.FTZ R45, -R117, R46 ;  /* 0x0000002e752d7221 */ /* 0x000fe20000010100 */
[----:B------:R-:W-:-:S02]  /*3770*/  HADD2.F32 R46, -RZ, R105.H0_H0 ;  /* 0x20000069ff2e7230 */ /* 0x000fc40000004100 */
[C---:B------:R-:W-:Y:S01]  /*3780*/  FMUL.FTZ R31, R118.reuse, R31 ;  /* 0x0000001f761f7220 */ /* 0x040fe20000410000 */
[--C-:B------:R-:W-:Y:S02]  /*3790*/  HADD2.F32 R44, -RZ, R81.reuse.H0_H0 ;  /* 0x20000051ff2c7230 */ /* 0x100fe40000004100 */
[C---:B------:R-:W-:Y:S01]  /*37a0*/  FMUL.FTZ R45, R118.reuse, R45 ;  /* 0x0000002d762d7220 */ /* 0x040fe20000410000 */
[----:B------:R-:W-:Y:S02]  /*37b0*/  HADD2.F32 R122, -RZ, R81.H1_H1 ;  /* 0x30000051ff7a7230 */ /* 0x000fe40000004100 */
[----:B------:R-:W-:Y:S01]  /*37c0*/  FMUL.FTZ R25, R118, R25 ;  /* 0x0000001976197220 */ /* 0x000fe20000410000 */
[----:B------:R-:W-:Y:S02]  /*37d0*/  HADD2.F32 R121, -RZ, R82.H0_H0 ;  /* 0x20000052ff797230 */ /* 0x000fe40000004100 */
[----:B------:R-:W-:Y:S01]  /*37e0*/  FFMA.FTZ R46, R45, R46, R44 ;  /* 0x0000002e2d2e7223 */ /* 0x000fe2000001002c */
[----:B------:R-:W-:Y:S01]  /*37f0*/  FADD.FTZ R45, -R117, R40 ;  /* 0x00000028752d7221 */ /* 0x000fe20000010100 */
[----:B------:R-:W-:-:S02]  /*3800*/  HADD2.F32 R44, -RZ, R105.H1_H1 ;  /* 0x30000069ff2c7230 */ /* 0x000fc40000004100 */
[C---:B------:R-:W-:Y:S01]  /*3810*/  FMUL.FTZ R27, R118.reuse, R27 ;  /* 0x0000001b761b7220 */ /* 0x040fe20000410000 */
[C---:B------:R-:W-:Y:S01]  /*3820*/  FMUL.FTZ R21, R118.reuse, R21 ;  /* 0x0000001576157220 */ /* 0x040fe20000410000 */
[C---:B------:R-:W-:Y:S01]  /*3830*/  FMUL.FTZ R40, R118.reuse, R45 ;  /* 0x0000002d76287220 */ /* 0x040fe20000410000 */
[--C-:B------:R-:W-:Y:S02]  /*3840*/  HADD2.F32 R45, -RZ, R106.reuse.H0_H0 ;  /* 0x2000006aff2d7230 */ /* 0x100fe40000004100 */
[----:B------:R-:W-:Y:S01]  /*3850*/  FFMA.FTZ R47, R47, R44, R122 ;  /* 0x0000002c2f2f7223 */ /* 0x000fe2000001007a */
[----:B------:R-:W-:Y:S02]  /*3860*/  HADD2.F32 R44, -RZ, R106.H1_H1 ;  /* 0x3000006aff2c7230 */ /* 0x000fe40000004100 */
[----:B------:R-:W-:Y:S01]  /*3870*/  FMUL.FTZ R23, R118, R23 ;  /* 0x0000001776177220 */ /* 0x000fe20000410000 */
[----:B------:R-:W-:Y:S02]  /*3880*/  HADD2.F32 R122, -RZ, R82.H1_H1 ;  /* 0x30000052ff7a7230 */ /* 0x000fe40000004100 */
[----:B------:R-:W-:Y:S01]  /*3890*/  FFMA.FTZ R40, R40, R45, R121 ;  /* 0x0000002d28287223 */ /* 0x000fe20000010079 */
[----:B------:R-:W-:Y:S01]  /*38a0*/  FADD.FTZ R45, -R117, R42 ;  /* 0x0000002a752d7221 */ /* 0x000fe20000010100 */
[----:B------:R-:W-:-:S02]  /*38b0*/  HADD2.F32 R42, -RZ, R107.H0_H0 ;  /* 0x2000006bff2a7230 */ /* 0x000fc40000004100 */
[----:B------:R-:W-:Y:S01]  /*38c0*/  FADD.FTZ R17, -R117, R17 ;  /* 0x0000001175117221 */ /* 0x000fe20000010100 */
[----:B------:R-:W-:Y:S01]  /*38d0*/  FFMA.FTZ R41, R41, R44, R122 ;  /* 0x0000002c29297223 */ /* 0x000fe2000001007a */
[--C-:B------:R-:W-:Y:S02]  /*38e0*/  HADD2.F32 R44, -RZ, R83.reuse.H0_H0 ;  /* 0x20000053ff2c7230 */ /* 0x100fe40000004100 */
[C---:B------:R-:W-:Y:S01]  /*38f0*/  FMUL.FTZ R45, R118.reuse, R45 ;  /* 0x0000002d762d7220 */ /* 0x040fe20000410000 */
[----:B------:R-:W-:Y:S02]  /*3900*/  HADD2.F32 R122, -RZ, R83.H1_H1 ;  /* 0x30000053ff7a7230 */ /* 0x000fe40000004100 */
[----:B------:R-:W-:Y:S01]  /*3910*/  FMUL.FTZ R17, R118, R17 ;  /* 0x0000001176117220 */ /* 0x000fe20000410000 */
[----:B------:R-:W-:Y:S01]  /*3920*/  FADD.FTZ R19, -R117, R19 ;  /* 0x0000001375137221 */ /* 0x000fe20000010100 */
[----:B------:R-:W-:Y:S01]  /*3930*/  FFMA.FTZ R42, R45, R42, R44 ;  /* 0x0000002a2d2a7223 */ /* 0x000fe2000001002c */
[----:B------:R-:W-:-:S02]  /*3940*/  HADD2.F32 R44, -RZ, R107.H1_H1 ;  /* 0x3000006bff2c7230 */ /* 0x000fc40000004100 */
[C---:B------:R-:W-:Y:S01]  /*3950*/  FADD.FTZ R13, -R117.reuse, R13 ;  /* 0x0000000d750d7221 */ /* 0x040fe20000010100 */
[C---:B------:R-:W-:Y:S01]  /*3960*/  FMUL.FTZ R19, R118.reuse, R19 ;  /* 0x0000001376137220 */ /* 0x040fe20000410000 */
[C---:B------:R-:W-:Y:S01]  /*3970*/  FADD.FTZ R15, -R117.reuse, R15 ;  /* 0x0000000f750f7221 */ /* 0x040fe20000010100 */
[----:B------:R-:W-:Y:S01]  /*3980*/  FADD.FTZ R9, -R117, R9 ;  /* 0x0000000975097221 */ /* 0x000fe20000010100 */
[----:B------:R-:W-:Y:S01]  /*3990*/  FFMA.FTZ R43, R43, R44, R122 ;  /* 0x0000002c2b2b7223 */ /* 0x000fe2000001007a */
[C---:B------:R-:W-:Y:S01]  /*39a0*/  FMUL.FTZ R13, R118.reuse, R13 ;  /* 0x0000000d760d7220 */ /* 0x040fe20000410000 */
[----:B------:R-:W0:Y:S01]  /*39b0*/  LDC.64 R44, c[0x0][0x428] ;  /* 0x00010a00ff2c7b82 */ /* 0x000e220000000a00 */
[C---:B------:R-:W-:Y:S01]  /*39c0*/  FMUL.FTZ R15, R118.reuse, R15 ;  /* 0x0000000f760f7220 */ /* 0x040fe20000410000 */
[----:B------:R-:W-:Y:S01]  /*39d0*/  FMUL.FTZ R9, R118, R9 ;  /* 0x0000000976097220 */ /* 0x000fe20000410000 */
[----:B------:R-:W-:Y:S01]  /*39e0*/  F2FP.F16.F32.PACK_AB R43, R43, R42 ;  /* 0x0000002a2b2b723e */ /* 0x000fe200000000ff */
[----:B------:R-:W-:Y:S01]  /*39f0*/  FADD.FTZ R11, -R117, R11 ;  /* 0x0000000b750b7221 */ /* 0x000fe20000010100 */
[----:B------:R-:W-:Y:S01]  /*3a00*/  F2FP.F16.F32.PACK_AB R42, R41, R40 ;  /* 0x00000028292a723e */ /* 0x000fe200000000ff */
[C---:B------:R-:W-:Y:S01]  /*3a10*/  FADD.FTZ R5, -R117.reuse, R5 ;  /* 0x0000000575057221 */ /* 0x040fe20000010100 */
[----:B------:R-:W-:Y:S01]  /*3a20*/  F2FP.F16.F32.PACK_AB R40, R120, R119 ;  /* 0x000000777828723e */ /* 0x000fe200000000ff */
[----:B------:R-:W-:Y:S01]  /*3a30*/  FADD.FTZ R119, -R117, R36 ;  /* 0x0000002475777221 */ /* 0x000fe20000010100 */
[----:B------:R-:W-:Y:S01]  /*3a40*/  F2FP.F16.F32.PACK_AB R41, R47, R46 ;  /* 0x0000002e2f29723e */ /* 0x000fe200000000ff */
[----:B------:R-:W-:-:S02]  /*3a50*/  HADD2.F32 R36, -RZ, R100.H1_H1 ;  /* 0x30000064ff247230 */ /* 0x000fc40000004100 */
[C---:B------:R-:W-:Y:S01]  /*3a60*/  FMUL.FTZ R11, R118.reuse, R11 ;  /* 0x0000000b760b7220 */ /* 0x040fe20000410000 */
[----:B------:R-:W-:Y:S02]  /*3a70*/  HADD2.F32 R120, -RZ, R76.H1_H1 ;  /* 0x3000004cff787230 */ /* 0x000fe40000004100 */
[----:B------:R-:W-:Y:S01]  /*3a80*/  FMUL.FTZ R5, R118, R5 ;  /* 0x0000000576057220 */ /* 0x000fe20000410000 */
[----:B------:R-:W-:Y:S02]  /*3a90*/  HADD2.F32 R121, -RZ, R100.H0_H0 ;  /* 0x20000064ff797230 */ /* 0x000fe40000004100 */
[C---:B------:R-:W-:Y:S01]  /*3aa0*/  FADD.FTZ R109, -R117.reuse, R109 ;  /* 0x0000006d756d7221 */ /* 0x040fe20000010100 */
[----:B------:R-:W-:Y:S01]  /*3ab0*/  FADD.FTZ R111, -R117, R111 ;  /* 0x0000006f756f7221 */ /* 0x000fe20000010100 */
[----:B------:R-:W-:Y:S01]  /*3ac0*/  FFMA.FTZ R37, R37, R36, R120 ;  /* 0x0000002425257223 */ /* 0x000fe20000010078 */
[----:B0-----:R-:W-:-:S04]  /*3ad0*/  IMAD.WIDE.U32 R46, R0, 0x10, R44 ;  /* 0x00000010002e7825 */ /* 0x001fc800078e002c */
[C---:B------:R-:W-:Y:S01]  /*3ae0*/  FMUL.FTZ R0, R118.reuse, R119 ;  /* 0x0000007776007220 */ /* 0x040fe20000410000 */
[C---:B------:R-:W-:Y:S01]  /*3af0*/  FADD.FTZ R119, -R117.reuse, R38 ;  /* 0x0000002675777221 */ /* 0x040fe20000010100 */
[----:B------:R-:W-:Y:S01]  /*3b00*/  HADD2.F32 R38, -RZ, R101.H1_H1 ;  /* 0x30000065ff267230 */ /* 0x000fe20000004100 */
[----:B------:R0:W-:Y:S02]  /*3b10*/  STG.E.128 desc[UR6][R46.64], R40 ;  /* 0x000000282e007986 */ /* 0x0001e4000c101d06 */
[----:B------:R-:W-:Y:S01]  /*3b20*/  FMUL.FTZ R36, R118, R119 ;  /* 0x0000007776247220 */ /* 0x000fe20000410000 */
[C---:B------:R-:W-:Y:S01]  /*3b30*/  FADD.FTZ R119, -R117.reuse, R108 ;  /* 0x0000006c75777221 */ /* 0x040fe20000010100 */
[----:B------:R-:W-:Y:S01]  /*3b40*/  FFMA.FTZ R0, R0, R121, R123 ;  /* 0x0000007900007223 */ /* 0x000fe2000001007b */
[----:B------:R-:W-:Y:S01]  /*3b50*/  FADD.FTZ R121, -R117, R110 ;  /* 0x0000006e75797221 */ /* 0x000fe20000010100 */
[----:B------:R-:W-:Y:S02]  /*3b60*/  HADD2.F32 R108, -RZ, R63.H0_H0 ;  /* 0x2000003fff6c7230 */ /* 0x000fe40000004100 */
[----:B------:R-:W-:Y:S01]  /*3b70*/  FMUL.FTZ R119, R118, R119 ;  /* 0x0000007776777220 */ /* 0x000fe20000410000 */
[----:B------:R-:W-:-:S02]  /*3b80*/  HADD2.F32 R110, -RZ, R87.H1_H1 ;  /* 0x30000057ff6e7230 */ /* 0x000fc40000004100 */
[----:B------:R-:W-:Y:S01]  /*3b90*/  FMUL.FTZ R121, R118, R121 ;  /* 0x0000007976797220 */ /* 0x000fe20000410000 */
[----:B0-----:R-:W-:Y:S02]  /*3ba0*/  HADD2.F32 R41, -RZ, R101.H0_H0 ;  /* 0x20000065ff297230 */ /* 0x001fe40000004100 */
[--C-:B------:R-:W-:Y:S02]  /*3bb0*/  HADD2.F32 R43, -RZ, R77.reuse.H0_H0 ;  /* 0x2000004dff2b7230 */ /* 0x100fe40000004100 */
[----:B------:R-:W-:Y:S02]  /*3bc0*/  HADD2.F32 R40, -RZ, R77.H1_H1 ;  /* 0x3000004dff287230 */ /* 0x000fe40000004100 */
[----:B------:R-:W-:Y:S02]  /*3bd0*/  HADD2.F32 R47, -RZ, R78.H0_H0 ;  /* 0x2000004eff2f7230 */ /* 0x000fe40000004100 */
[----:B------:R-:W-:Y:S01]  /*3be0*/  FFMA.FTZ R36, R36, R41, R43 ;  /* 0x0000002924247223 */ /* 0x000fe2000001002b */
[----:B------:R-:W-:Y:S01]  /*3bf0*/  FADD.FTZ R41, -R117, R32 ;  /* 0x0000002075297221 */ /* 0x000fe20000010100 */
[----:B------:R-:W-:-:S02]  /*3c00*/  HADD2.F32 R43, -RZ, R102.H0_H0 ;  /* 0x20000066ff2b7230 */ /* 0x000fc40000004100 */
[----:B------:R-:W-:Y:S01]  /*3c10*/  FFMA.FTZ R39, R39, R38, R40 ;  /* 0x0000002627277223 */ /* 0x000fe20000010028 */
[----:B------:R-:W-:Y:S02]  /*3c20*/  HADD2.F32 R38, -RZ, R102.H1_H1 ;  /* 0x30000066ff267230 */ /* 0x000fe40000004100 */
[----:B------:R-:W-:Y:S01]  /*3c30*/  FMUL.FTZ R32, R118, R41 ;  /* 0x0000002976207220 */ /* 0x000fe20000410000 */
[----:B------:R-:W-:Y:S01]  /*3c40*/  FADD.FTZ R41, -R117, R34 ;  /* 0x0000002275297221 */ /* 0x000fe20000010100 */
[----:B------:R-:W-:Y:S02]  /*3c50*/  HADD2.F32 R40, -RZ, R78.H1_H1 ;  /* 0x3000004eff287230 */ /* 0x000fe40000004100 */
[----:B------:R-:W-:Y:S01]  /*3c60*/  FFMA.FTZ R32, R32, R43, R47 ;  /* 0x0000002b20207223 */ /* 0x000fe2000001002f */
[----:B------:R-:W-:Y:S02]  /*3c70*/  HADD2.F32 R43, -RZ, R103.H0_H0 ;  /* 0x20000067ff2b7230 */ /* 0x000fe40000004100 */
[----:B------:R-:W-:Y:S01]  /*3c80*/  FMUL.FTZ R34, R118, R41 ;  /* 0x0000002976227220 */ /* 0x000fe20000410000 */
[----:B------:R-:W-:-:S02]  /*3c90*/  HADD2.F32 R47, -RZ, R79.H0_H0 ;  /* 0x2000004fff2f7230 */ /* 0x000fc40000004100 */
[----:B------:R-:W-:Y:S01]  /*3ca0*/  FADD.FTZ R41, -R117, R28 ;  /* 0x0000001c75297221 */ /* 0x000fe20000010100 */
[----:B------:R-:W-:Y:S01]  /*3cb0*/  FFMA.FTZ R33, R33, R38, R40 ;  /* 0x0000002621217223 */ /* 0x000fe20000010028 */
[----:B------:R-:W-:Y:S02]  /*3cc0*/  HADD2.F32 R38, -RZ, R103.H1_H1 ;  /* 0x30000067ff267230 */ /* 0x000fe40000004100 */
[----:B------:R-:W-:Y:S01]  /*3cd0*/  FFMA.FTZ R34, R34, R43, R47 ;  /* 0x0000002b22227223 */ /* 0x000fe2000001002f */
[----:B------:R-:W-:Y:S02]  /*3ce0*/  HADD2.F32 R40, -RZ, R79.H1_H1 ;  /* 0x3000004fff287230 */ /* 0x000fe40000004100 */
[----:B------:R-:W-:Y:S01]  /*3cf0*/  FMUL.FTZ R28, R118, R41 ;  /* 0x00000029761c7220 */ /* 0x000fe20000410000 */
[----:B------:R-:W-:Y:S02]  /*3d00*/  HADD2.F32 R43, -RZ, R96.H0_H0 ;  /* 0x20000060ff2b7230 */ /* 0x000fe40000004100 */
[----:B------:R-:W-:Y:S01]  /*3d10*/  FADD.FTZ R41, -R117, R30 ;  /* 0x0000001e75297221 */ /* 0x000fe20000010100 */
[----:B------:R-:W-:-:S02]  /*3d20*/  HADD2.F32 R47, -RZ, R72.H0_H0 ;  /* 0x20000048ff2f7230 */ /* 0x000fc40000004100 */
        /* <DEDUP_REMOVED lines=101> */
[----:B------:R-:W-:Y:S01]  /*4380*/  FADD.FTZ R47, -R117, R7 ;  /* 0x00000007752f7221 */ /* 0x000fe20000010100 */
[----:B------:R-:W-:Y:S02]  /*4390*/  HADD2.F32 R7, -RZ, R85.H0_H0 ;  /* 0x20000055ff077230 */ /* 0x000fe40000004100 */
[----:B------:R-:W-:Y:S01]  /*43a0*/  FMUL.FTZ R41, R118, R109 ;  /* 0x0000006d76297220 */ /* 0x000fe20000410000 */
[----:B------:R-:W-:-:S02]  /*43b0*/  HADD2.F32 R43, -RZ, R61.H0_H0 ;  /* 0x2000003dff2b7230 */ /* 0x000fc40000004100 */
[----:B------:R-:W-:Y:S01]  /*43c0*/  FFMA.FTZ R5, R5, R38, R40 ;  /* 0x0000002605057223 */ /* 0x000fe20000010028 */
[----:B------:R-:W-:Y:S01]  /*43d0*/  HADD2.F32 R38, -RZ, R85.H1_H1 ;  /* 0x30000055ff267230 */ /* 0x000fe20000004100 */
[----:B------:R-:W-:Y:S01]  /*43e0*/  F2FP.F16.F32.PACK_AB R35, R35, R34 ;  /* 0x000000222323723e */ /* 0x000fe200000000ff */
        /* <DEDUP_REMOVED lines=9> */
[----:B------:R-:W-:Y:S01]  /*4480*/  FFMA.FTZ R38, R119, R42, R46 ;  /* 0x0000002a77267223 */ /* 0x000fe2000001002e */
[----:B------:R-:W-:Y:S02]  /*4490*/  HADD2.F32 R42, -RZ, R62.H1_H1 ;  /* 0x3000003eff2a7230 */ /* 0x000fe40000004100 */
[----:B------:R-:W-:Y:S01]  /*44a0*/  FFMA.FTZ R43, R43, R110, R118 ;  /* 0x0000006e2b2b7223 */ /* 0x000fe20000010076 */
[----:B------:R-:W-:Y:S01]  /*44b0*/  HADD2.F32 R46, -RZ, R87.H0_H0 ;  /* 0x20000057ff2e7230 */ /* 0x000fe20000004100 */
[----:B------:R-:W-:Y:S01]  /*44c0*/  F2FP.F16.F32.PACK_AB R34, R33, R32 ;  /* 0x000000202122723e */ /* 0x000fe200000000ff */
[----:B------:R-:W-:-:S04]  /*44d0*/  IMAD.WIDE.U32 R110, R112, 0x10, R44 ;  /* 0x00000010706e7825 */ /* 0x000fc800078e002c */
[----:B------:R-:W-:Y:S01]  /*44e0*/  FFMA.FTZ R41, R41, R40, R42 ;  /* 0x0000002829297223 */ /* 0x000fe2000001002a */
[----:B------:R-:W-:Y:S01]  /*44f0*/  F2FP.F16.F32.PACK_AB R27, R27, R26 ;  /* 0x0000001a1b1b723e */ /* 0x000fe200000000ff */
[----:B------:R-:W-:Y:S01]  /*4500*/  FFMA.FTZ R40, R121, R46, R108 ;  /* 0x0000002e79287223 */ /* 0x000fe2000001006c */
[--C-:B------:R-:W-:Y:S01]  /*4510*/  IMAD.WIDE.U32 R46, R2, 0x10, R44.reuse ;  /* 0x00000010022e7825 */ /* 0x100fe200078e002c */
[----:B------:R-:W-:Y:S02]  /*4520*/  F2FP.F16.F32.PACK_AB R33, R39, R36 ;  /* 0x000000242721723e */ /* 0x000fe400000000ff */
[----:B------:R-:W-:Y:S01]  /*4530*/  F2FP.F16.F32.PACK_AB R32, R37, R0 ;  /* 0x000000002520723e */ /* 0x000fe200000000ff */
[--C-:B------:R-:W-:Y:S01]  /*4540*/  IMAD.WIDE.U32 R108, R3, 0x10, R44.reuse ;  /* 0x00000010036c7825 */ /* 0x100fe200078e002c */
[----:B------:R-:W-:Y:S01]  /*4550*/  F2FP.F16.F32.PACK_AB R26, R25, R24 ;  /* 0x00000018191a723e */ /* 0x000fe200000000ff */
[----:B------:R-:W0:Y:S01]  /*4560*/  LDC.64 R2, c[0x0][0x380] ;  /* 0x0000e000ff027b82 */ /* 0x000e220000000a00 */
        /* <DEDUP_REMOVED lines=8> */
[----:B------:R2:W-:Y:S01]  /*45f0*/  STG.E.128 desc[UR6][R108.64], R24 ;  /* 0x000000186c007986 */ /* 0x0005e2000c101d06 */
        /* <DEDUP_REMOVED lines=16> */
.L_x_19942:
        /* <DEDUP_REMOVED lines=8> */
.L_x_19945:
[----:B------:R-:W-:Y:S05]  /*4780*/  BSYNC B0 ;  /* 0x0000000000007941 */ /* 0x000fea0003800000 */
.L_x_19944:
        /* <DEDUP_REMOVED lines=8> */
.L_x_19946:
[----:B------:R-:W-:Y:S02]  /*4810*/  HFMA2 R121, -RZ, RZ, 0, 2.384185791015625e-07 ;  /* 0x00000004ff797431 */ /* 0x000fe400000001ff */
[----:B------:R-:W-:-:S05]  /*4820*/  FADD.FTZ R124, R123, R117 ;  /* 0x000000757b7c7221 */ /* 0x000fca0000010000 */
[----:B------:R-:W-:-:S07]  /*4830*/  MOV R123, R124 ;  /* 0x0000007c007b7202 */ /* 0x000fce0000000f00 */
[----:B------:R-:W-:Y:S05]  /*4840*/  WARPSYNC.COLLECTIVE R118, `(.L_x_19947) ;  /* 0x0000000076087348 */ /* 0x000fea0003c00000 */
[----:B------:R0:W1:Y:S02]  /*4850*/  SHFL.BFLY P2, R117, R123, R121, R119 ;  /* 0x0c0000797b757389 */ /* 0x0000640000040077 */
[----:B01----:R-:W-:Y:S05]  /*4860*/  ENDCOLLECTIVE ;  /* 0x000000000000791b */ /* 0x003fea0003800000 */
.L_x_19947:
[----:B------:R-:W-:Y:S02]  /*4870*/  HFMA2 R121, -RZ, RZ, 0, 4.76837158203125e-07 ;  /* 0x00000008ff797431 */ /* 0x000fe400000001ff */
[----:B------:R-:W-:-:S05]  /*4880*/  FADD.FTZ R125, R124, R117 ;  /* 0x000000757c7d7221 */ /* 0x000fca0000010000 */
[----:B------:R-:W-:-:S07]  /*4890*/  MOV R123, R125 ;  /* 0x0000007d007b7202 */ /* 0x000fce0000000f00 */
[----:B------:R-:W-:Y:S05]  /*48a0*/  WARPSYNC.COLLECTIVE R118, `(.L_x_19948) ;  /* 0x0000000076087348 */ /* 0x000fea0003c00000 */
[----:B------:R0:W1:Y:S02]  /*48b0*/  SHFL.BFLY P2, R117, R123, R121, R119 ;  /* 0x0c0000797b757389 */ /* 0x0000640000040077 */
[----:B01----:R-:W-:Y:S05]  /*48c0*/  ENDCOLLECTIVE ;  /* 0x000000000000791b */ /* 0x003fea0003800000 */
.L_x_19948:
[----:B------:R-:W-:Y:S02]  /*48d0*/  HFMA2 R121, -RZ, RZ, 0, 9.5367431640625e-07 ;  /* 0x00000010ff797431 */ /* 0x000fe400000001ff */
[----:B------:R-:W-:-:S05]  /*48e0*/  FADD.FTZ R125, R125, R117 ;  /* 0x000000757d7d7221 */ /* 0x000fca0000010000 */
[----:B------:R-:W-:-:S07]  /*48f0*/  MOV R123, R125 ;  /* 0x0000007d007b7202 */ /* 0x000fce0000000f00 */
[----:B------:R-:W-:Y:S05]  /*4900*/  WARPSYNC.COLLECTIVE R118, `(.L_x_19949) ;  /* 0x0000000076087348 */ /* 0x000fea0003c00000 */
[----:B------:R0:W1:Y:S02]  /*4910*/  SHFL.BFLY P2, R117, R123, R121, R119 ;  /* 0x0c0000797b757389 */ /* 0x0000640000040077 */
[----:B01----:R-:W-:Y:S05]  /*4920*/  ENDCOLLECTIVE ;  /* 0x000000000000791b */ /* 0x003fea0003800000 */
.L_x_19949:
        /* <DEDUP_REMOVED lines=99> */
[----:B------:R-:W-:-:S07]  /*4f60*/  MOV R118, 0xffffffff ;  /* 0xffffffff00767802 */ /* 0x000fce0000000f00 */
[----:B------:R-:W-:Y:S05]  /*4f70*/  WARPSYNC.COLLECTIVE R118, `(.L_x_19950) ;  /* 0x0000000076087348 */ /* 0x000fea0003c00000 */
[----:B------:R0:W1:Y:S02]  /*4f80*/  SHFL.BFLY P2, R117, R123, R121, R119 ;  /* 0x0c0000797b757389 */ /* 0x0000640000040077 */
[----:B01----:R-:W-:Y:S05]  /*4f90*/  ENDCOLLECTIVE ;  /* 0x000000000000791b */ /* 0x003fea0003800000 */
.L_x_19950:
[----:B------:R-:W-:Y:S02]  /*4fa0*/  HFMA2 R121, -RZ, RZ, 0, 1.1920928955078125e-07 ;  /* 0x00000002ff797431 */ /* 0x000fe400000001ff */
[----:B------:R-:W-:-:S05]  /*4fb0*/  FADD.FTZ R124, R123, R117 ;  /* 0x000000757b7c7221 */ /* 0x000fca0000010000 */
[----:B------:R-:W-:-:S07]  /*4fc0*/  MOV R123, R124 ;  /* 0x0000007c007b7202 */ /* 0x000fce0000000f00 */
[----:B------:R-:W-:Y:S05]  /*4fd0*/  WARPSYNC.COLLECTIVE R118, `(.L_x_19951) ;  /* 0x0000000076087348 */ /* 0x000fea0003c00000 */
[----:B------:R0:W1:Y:S02]  /*4fe0*/  SHFL.BFLY P2, R117, R123, R121, R119 ;  /* 0x0c0000797b757389 */ /* 0x0000640000040077 */
[----:B01----:R-:W-:Y:S05]  /*4ff0*/  ENDCOLLECTIVE ;  /* 0x000000000000791b */ /* 0x003fea0003800000 */
.L_x_19951:
[----:B------:R-:W-:Y:S02]  /*5000*/  HFMA2 R121, -RZ, RZ, 0, 2.384185791015625e-07 ;  /* 0x00000004ff797431 */ /* 0x000fe400000001ff */
[----:B------:R-:W-:-:S05]  /*5010*/  FADD.FTZ R125, R124, R117 ;  /* 0x000000757c7d7221 */ /* 0x000fca0000010000 */
[----:B------:R-:W-:-:S07]  /*5020*/  MOV R123, R125 ;  /* 0x0000007d007b7202 */ /* 0x000fce0000000f00 */
[----:B------:R-:W-:Y:S05]  /*5030*/  WARPSYNC.COLLECTIVE R118, `(.L_x_19952) ;  /* 0x0000000076087348 */ /* 0x000fea0003c00000 */
[----:B------:R0:W1:Y:S02]  /*5040*/  SHFL.BFLY P2, R117, R123, R121, R119 ;  /* 0x0c0000797b757389 */ /* 0x0000640000040077 */
[----:B01----:R-:W-:Y:S05]  /*5050*/  ENDCOLLECTIVE ;  /* 0x000000000000791b */ /* 0x003fea0003800000 */
.L_x_19952:
[----:B------:R-:W-:Y:S02]  /*5060*/  HFMA2 R121, -RZ, RZ, 0, 4.76837158203125e-07 ;  /* 0x00000008ff797431 */ /* 0x000fe400000001ff */
[----:B------:R-:W-:-:S05]  /*5070*/  FADD.FTZ R125, R125, R117 ;  /* 0x000000757d7d7221 */ /* 0x000fca0000010000 */
[----:B------:R-:W-:-:S07]  /*5080*/  MOV R123, R125 ;  /* 0x0000007d007b7202 */ /* 0x000fce0000000f00 */
[----:B------:R-:W-:Y:S05]  /*5090*/  WARPSYNC.COLLECTIVE R118, `(.L_x_19953) ;  /* 0x0000000076087348 */ /* 0x000fea0003c00000 */
[----:B------:R0:W1:Y:S02]  /*50a0*/  SHFL.BFLY P2, R117, R123, R121, R119 ;  /* 0x0c0000797b757389 */ /* 0x0000640000040077 */
[----:B01----:R-:W-:Y:S05]  /*50b0*/  ENDCOLLECTIVE ;  /* 0x000000000000791b */ /* 0x003fea0003800000 */
.L_x_19953:
[----:B------:R-:W-:Y:S01]  /*50c0*/  MOV R121, 0x10 ;  /* 0x0000001000797802 */ /* 0x000fe20000000f00 */
[----:B------:R-:W-:-:S07]  /*50d0*/  FADD.FTZ R123, R125, R117 ;  /* 0x000000757d7b7221 */ /* 0x000fce0000010000 */
[----:B------:R-:W-:Y:S05]  /*50e0*/  WARPSYNC.COLLECTIVE R118, `(.L_x_19954) ;  /* 0x0000000076087348 */ /* 0x000fea0003c00000 */
[----:B------:R0:W1:Y:S02]  /*50f0*/  SHFL.BFLY P2, R117, R123, R121, R119 ;  /* 0x0c0000797b757389 */ /* 0x0000640000040077 */
[----:B01----:R-:W-:Y:S05]  /*5100*/  ENDCOLLECTIVE ;  /* 0x000000000000791b */ /* 0x003fea0003800000 */
.L_x_19954:
[----:B------:R-:W-:Y:S05]  /*5110*/  BRA `(.L_x_19955) ;  /* 0xffffffe000d87947 */ /* 0x000fea000383ffff */
.L_x_19956:
        /* <DEDUP_REMOVED lines=14> */
.L_x_33295:


//--------------------- .text._ZN10layer_norm31ln_parallel_residual_fwd_kernelINS_13Kernel_traitsI6__halfS2_fS2_fjLj1536ELj1ELj4ELj1ELj16ENS_18Kernel_traits_baseILj1536ES2_S2_fS2_fjLj128EEEEELb1ELb0ELb0EEEvNS_9FwdParamsE --------------------------
	.section	.text._ZN10layer_norm31ln_parallel_residual_fwd_kernelINS_13Kernel_traitsI6__halfS2_fS2_fjLj1536ELj1ELj4ELj1ELj16ENS_18Kernel_traits_baseILj1536ES2_S2_fS2_fjLj128EEEEELb1ELb0ELb0EEEvNS_9FwdParamsE,"ax",@progbits
	.align	128
        .global         _ZN10layer_norm31ln_parallel_residual_fwd_kernelINS_13Kernel_traitsI6__halfS2_fS2_fjLj1536ELj1ELj4ELj1ELj16ENS_18Kernel_traits_baseILj1536ES2_S2_fS2_fjLj128EEEEELb1ELb0ELb0EEEvNS_9FwdParamsE
        .type           _ZN10layer_norm31ln_parallel_residual_fwd_kernelINS_13Kernel_traitsI6__halfS2_fS2_fjLj1536ELj1ELj4ELj1ELj16ENS_18Kernel_traits_baseILj1536ES2_S2_fS2_fjLj128EEEEELb1ELb0ELb0EEEvNS_9FwdParamsE,@function
        .size           _ZN10layer_norm31ln_parallel_residual_fwd_kernelINS_13Kernel_traitsI6__halfS2_fS2_fjLj1536ELj1ELj4ELj1ELj16ENS_18Kernel_traits_baseILj1536ES2_S2_fS2_fjLj128EEEEELb1ELb0ELb0EEEvNS_9FwdParamsE,(.L_x_33296 - _ZN10layer_norm31ln_parallel_residual_fwd_kernelINS_13Kernel_traitsI6__halfS2_fS2_fjLj1536ELj1ELj4ELj1ELj16ENS_18Kernel_traits_baseILj1536ES2_S2_fS2_fjLj128EEEEELb1ELb0ELb0EEEvNS_9FwdParamsE)
        .other          _ZN10layer_norm31ln_parallel_residual_fwd_kernelINS_13Kernel_traitsI6__halfS2_fS2_fjLj1536ELj1ELj4ELj1ELj16ENS_18Kernel_traits_baseILj1536ES2_S2_fS2_fjLj128EEEEELb1ELb0ELb0EEEvNS_9FwdParamsE,@"STO_CUDA_ENTRY STV_DEFAULT"
_ZN10layer_norm31ln_parallel_residual_fwd_kernelINS_13Kernel_traitsI6__halfS2_fS2_fjLj1536ELj1ELj4ELj1ELj16ENS_18Kernel_traits_baseILj1536ES2_S2_fS2_fjLj128EEEEELb1ELb0ELb0EEEvNS_9FwdParamsE:
.text._ZN10layer_norm31ln_parallel_residual_fwd_kernelINS_13Kernel_traitsI6__halfS2_fS2_fjLj1536ELj1ELj4ELj1ELj16ENS_18Kernel_traits_baseILj1536ES2_S2_fS2_fjLj128EEEEELb1ELb0ELb0EEEvNS_9FwdParamsE:
        /* <DEDUP_REMOVED lines=52> */
[----:B------:R-:W-:-:S06]  /*0340*/  @P5 LOP3.LUT R0, R0, 0x20, RZ, 0xfc, !PT ;  /* 0x0000002000005812 */ /* 0x000fcc00078efcff */
[----:B------:R-:W1:Y:S01]  /*0350*/  LDC.64 R50, c[0x0][0x3d8] ;  /* 0x0000f600ff327b82 */ /* 0x000e620000000a00 */
[----:B--2---:R-:W-:-:S07]  /*0360*/  @P0 IMAD.WIDE.U32 R44, R0, 0x10, R44 ;  /* 0x00000010002c0825 */ /* 0x004fce00078e002c */
[----:B------:R-:W2:Y:S01]  /*0370*/  LDC.64 R52, c[0x0][0x3d0] ;  /* 0x0000f400ff347b82 */ /* 0x000ea20000000a00 */
[----:B---3--:R-:W-:-:S07]  /*0380*/  @P0 IMAD.WIDE.U32 R46, R0, 0x10, R46 ;  /* 0x00000010002e0825 */ /* 0x008fce00078e002e */
[----:B------:R-:W3:Y:S01]  /*0390*/  LDC.64 R54, c[0x0][0x3d8] ;  /* 0x0000f600ff367b82 */ /* 0x000ee20000000a00 */
[----:B------:R-:W-:-:S07]  /*03a0*/  @P0 VIADD R0, R0, 0x20 ;  /* 0x0000002000000836 */ /* 0x000fce0000000000 */
[----:B------:R-:W4:Y:S01]  /*03b0*/  LDC.64 R56, c[0x0][0x3d0] ;  /* 0x0000f400ff387b82 */ /* 0x000f220000000a00 */
[----:B0-----:R-:W-:-:S07]  /*03c0*/  @P1 IMAD.WIDE.U32 R48, R0, 0x10, R48 ;  /* 0x0000001000301825 */ /* 0x001fce00078e0030 */
[----:B------:R-:W0:Y:S01]  /*03d0*/  LDC.64 R58, c[0x0][0x3d8] ;  /* 0x0000f600ff3a7b82 */ /* 0x000e220000000a00 */
[----:B-1----:R-:W-:Y:S01]  /*03e0*/  @P1 IMAD.WIDE.U32 R50, R0, 0x10, R50 ;  /* 0x0000001000321825 */ /* 0x002fe200078e0032 */
[----:B------:R-:W-:-:S03]  /*03f0*/  ISETP.GE.U32.AND P4, PT, R177, 0xc0, PT ;  /* 0x000000c0b100780c */ /* 0x000fc60003f86070 */
[----:B------:R-:W-:Y:S01]  /*0400*/  HFMA2 R70, -RZ, RZ, 0, 0 ;  /* 0x00000000ff467431 */ /* 0x000fe200000001ff */
[----:B------:R-:W5:Y:S01]  /*0410*/  @P5 LDG.E.128 R168, desc[UR6][R40.64] ;  /* 0x0000000628a85981 */ /* 0x000f62000c1e1d00 */
[----:B------:R-:W-:Y:S01]  /*0420*/  @P1 VIADD R0, R0, 0x20 ;  /* 0x0000002000001836 */ /* 0x000fe20000000000 */
[----:B------:R-:W-:Y:S01]  /*0430*/  @P5 LOP3.LUT R187, R187, 0x200, RZ, 0xfc, !PT ;  /* 0x00000200bbbb5812 */ /* 0x000fe200078efcff */
[----:B------:R-:W-:Y:S01]  /*0440*/  IMAD.MOV.U32 R78, RZ, RZ, RZ ;  /* 0x000000ffff4e7224 */ /* 0x000fe200078e00ff */
[----:B------:R1:W5:Y:S01]  /*0450*/  @P5 LDG.E.128 R4, desc[UR6][R42.64] ;  /* 0x000000062a045981 */ /* 0x000362000c1e1d00 */
[C---:B--2---:R-:W-:Y:S01]  /*0460*/  @P2 IMAD.WIDE.U32 R52, R0.reuse, 0x10, R52 ;  /* 0x0000001000342825 */ /* 0x044fe200078e0034 */
[----:B------:R-:W-:Y:S02]  /*0470*/  CS2R R76, SRZ ;  /* 0x00000000004c7805 */ /* 0x000fe4000001ff00 */
[----:B------:R-:W-:Y:S01]  /*0480*/  CS2R R72, SRZ ;  /* 0x0000000000487805 */ /* 0x000fe2000001ff00 */
[----:B------:R-:W5:Y:S01]  /*0490*/  @P0 LDG.E.128 R8, desc[UR6][R44.64] ;  /* 0x000000062c080981 */ /* 0x000f62000c1e1d00 */
[C---:B---3--:R-:W-:Y:S01]  /*04a0*/  @P2 IMAD.WIDE.U32 R54, R0.reuse, 0x10, R54 ;  /* 0x0000001000362825 */ /* 0x048fe200078e0036 */
[----:B------:R-:W-:-:S02]  /*04b0*/  @P2 IADD3 R0, PT, PT, R0, 0x20, RZ ;  /* 0x0000002000002810 */ /* 0x000fc40007ffe0ff */
[----:B------:R-:W-:Y:S01]  /*04c0*/  CS2R R68, SRZ ;  /* 0x0000000000447805 */ /* 0x000fe2000001ff00 */
[----:B------:R2:W5:Y:S02]  /*04d0*/  @P0 LDG.E.128 R12, desc[UR6][R46.64] ;  /* 0x000000062e0c0981 */ /* 0x000564000c1e1d00 */
[C---:B----4-:R-:W-:Y:S02]  /*04e0*/  @P3 IMAD.WIDE.U32 R56, R0.reuse, 0x10, R56 ;  /* 0x0000001000383825 */ /* 0x050fe400078e0038 */
[----:B------:R-:W5:Y:S02]  /*04f0*/  @P1 LDG.E.128 R16, desc[UR6][R48.64] ;  /* 0x0000000630101981 */ /* 0x000f64000c1e1d00 */
[----:B0-----:R-:W-:Y:S02]  /*0500*/  @P3 IMAD.WIDE.U32 R58, R0, 0x10, R58 ;  /* 0x00000010003a3825 */ /* 0x001fe400078e003a */
[----:B------:R0:W5:Y:S01]  /*0510*/  @P1 LDG.E.128 R20, desc[UR6][R50.64] ;  /* 0x0000000632141981 */ /* 0x000162000c1e1d00 */
[----:B------:R-:W-:-:S02]  /*0520*/  CS2R R64, SRZ ;  /* 0x0000000000407805 */ /* 0x000fc4000001ff00 */
[----:B------:R-:W-:Y:S01]  /*0530*/  CS2R R60, SRZ ;  /* 0x00000000003c7805 */ /* 0x000fe2000001ff00 */
[----:B------:R-:W-:Y:S01]  /*0540*/  IMAD.MOV.U32 R74, RZ, RZ, RZ ;  /* 0x000000ffff4a7224 */ /* 0x000fe200078e00ff */
[----:B------:R3:W5:Y:S01]  /*0550*/  @P2 LDG.E.128 R24, desc[UR6][R52.64] ;  /* 0x0000000634182981 */ /* 0x000762000c1e1d00 */
[----:B------:R-:W-:Y:S01]  /*0560*/  IMAD.MOV.U32 R66, RZ, RZ, RZ ;  /* 0x000000ffff427224 */ /* 0x000fe200078e00ff */
[----:B-1----:R-:W-:Y:S01]  /*0570*/  CS2R R42, SRZ ;  /* 0x00000000002a7805 */ /* 0x002fe2000001ff00 */
[----:B------:R-:W-:Y:S01]  /*0580*/  IMAD.MOV.U32 R62, RZ, RZ, RZ ;  /* 0x000000ffff3e7224 */ /* 0x000fe200078e00ff */
[----:B------:R1:W5:Y:S01]  /*0590*/  @P2 LDG.E.128 R28, desc[UR6][R54.64] ;  /* 0x00000006361c2981 */ /* 0x000362000c1e1d00 */
[----:B------:R-:W-:Y:S02]  /*05a0*/  CS2R R40, SRZ ;  /* 0x0000000000287805 */ /* 0x000fe4000001ff00 */
[----:B--2---:R-:W-:Y:S02]  /*05b0*/  CS2R R46, SRZ ;  /* 0x00000000002e7805 */ /* 0x004fe4000001ff00 */
[----:B------:R-:W-:Y:S01]  /*05c0*/  CS2R R44, SRZ ;  /* 0x00000000002c7805 */ /* 0x000fe2000001ff00 */
[----:B------:R2:W5:Y:S01]  /*05d0*/  @P3 LDG.E.128 R32, desc[UR6][R56.64] ;  /* 0x0000000638203981 */ /* 0x000562000c1e1d00 */
[----:B0-----:R-:W-:-:S02]  /*05e0*/  CS2R R50, SRZ ;  /* 0x0000000000327805 */ /* 0x001fc4000001ff00 */
[----:B------:R-:W-:Y:S02]  /*05f0*/  CS2R R48, SRZ ;  /* 0x0000000000307805 */ /* 0x000fe4000001ff00 */
[----:B---3--:R-:W-:Y:S01]  /*0600*/  CS2R R52, SRZ ;  /* 0x0000000000347805 */ /* 0x008fe2000001ff00 */
[----:B------:R0:W5:Y:S01]  /*0610*/  @P3 LDG.E.128 R36, desc[UR6][R58.64] ;  /* 0x000000063a243981 */ /* 0x000162000c1e1d00 */
[----:B------:R-:W-:Y:S02]  /*0620*/  @P5 MOV R63, RZ ;  /* 0x000000ff003f5202 */ /* 0x000fe40000000f00 */
[----:B-1----:R-:W-:Y:S01]  /*0630*/  CS2R R54, SRZ ;  /* 0x0000000000367805 */ /* 0x002fe2000001ff00 */
[----:B------:R-:W-:Y:S01]  /*0640*/  @P0 IMAD.MOV.U32 R67, RZ, RZ, RZ ;  /* 0x000000ffff430224 */ /* 0x000fe200078e00ff */
[----:B------:R-:W-:Y:S01]  /*0650*/  @P2 MOV R75, RZ ;  /* 0x000000ff004b2202 */ /* 0x000fe20000000f00 */
[----:B------:R-:W-:Y:S01]  /*0660*/  @P1 IMAD.MOV.U32 R71, RZ, RZ, RZ ;  /* 0x000000ffff471224 */ /* 0x000fe200078e00ff */
[----:B--2---:R-:W-:Y:S01]  /*0670*/  CS2R R56, SRZ ;  /* 0x0000000000387805 */ /* 0x004fe2000001ff00 */
[----:B------:R-:W-:-:S02]  /*0680*/  @P3 IMAD.MOV.U32 R79, RZ, RZ, RZ ;  /* 0x000000ffff4f3224 */ /* 0x000fc400078e00ff */
[----:B------:R-:W-:Y:S01]  /*0690*/  @P3 VIADD R0, R0, 0x20 ;  /* 0x0000002000003836 */ /* 0x000fe20000000000 */
[----:B0-----:R-:W-:Y:S01]  /*06a0*/  CS2R R58, SRZ ;  /* 0x00000000003a7805 */ /* 0x001fe2000001ff00 */
        /* <DEDUP_REMOVED lines=32> */
.L_x_19959:
        /* <DEDUP_REMOVED lines=12> */
[----:B-1----:R-:W-:-:S07]  /*0970*/  @P5 IMAD.WIDE.U32 R68, R0, 0x10, R68 ;  /* 0x0000001000445825 */ /* 0x002fce00078e0044 */
[----:B------:R-:W1:Y:S08]  /*0980*/  LDC.64 R84, c[0x0][0x3d8] ;  /* 0x0000f600ff547b82 */ /* 0x000e700000000a00 */
[----:B------:R-:W4:Y:S08]  /*0990*/  LDC.64 R88, c[0x0][0x3d0] ;  /* 0x0000f400ff587b82 */ /* 0x000f300000000a00 */
[----:B------:R-:W4:Y:S08]  /*09a0*/  LDC.64 R90, c[0x0][0x3d8] ;  /* 0x0000f600ff5a7b82 */ /* 0x000f300000000a00 */
[----:B------:R-:W4:Y:S08]  /*09b0*/  LDC.64 R94, c[0x0][0x3d0] ;  /* 0x0000f400ff5e7b82 */ /* 0x000f300000000a00 */
[----:B------:R-:W4:Y:S01]  /*09c0*/  LDC.64 R96, c[0x0][0x3d8] ;  /* 0x0000f600ff607b82 */ /* 0x000f220000000a00 */
[----:B------:R-:W-:Y:S01]  /*09d0*/  ISETP.GE.U32.AND P4, PT, R177, 0xc0, PT ;  /* 0x000000c0b100780c */ /* 0x000fe20003f86070 */
[----:B------:R-:W-:Y:S01]  /*09e0*/  HFMA2 R74, -RZ, RZ, 0, 0 ;  /* 0x00000000ff4a7431 */ /* 0x000fe200000001ff */
[----:B------:R-:W5:Y:S01]  /*09f0*/  @P5 LDG.E.128 R168, desc[UR6][R64.64] ;  /* 0x0000000640a85981 */ /* 0x000f62000c1e1d00 */
[----:B------:R-:W-:-:S04]  /*0a00*/  @P5 LOP3.LUT R187, R187, 0x200, RZ, 0xfc, !PT ;  /* 0x00000200bbbb5812 */ /* 0x000fc800078efcff */
[----:B------:R-:W2:Y:S01]  /*0a10*/  @P5 LDC.64 R60, c[0x0][0x440] ;  /* 0x00011000ff3c5b82 */ /* 0x000ea20000000a00 */
[----:B------:R-:W5:Y:S07]  /*0a20*/  @P5 LDG.E.128 R4, desc[UR6][R68.64] ;  /* 0x0000000644045981 */ /* 0x000f6e000c1e1d00 */
[----:B------:R-:W0:Y:S08]  /*0a30*/  @P0 LDC.64 R80, c[0x0][0x440] ;  /* 0x00011000ff500b82 */ /* 0x000e300000000a00 */
[----:B------:R-:W4:Y:S08]  /*0a40*/  @P1 LDC.64 R86, c[0x0][0x440] ;  /* 0x00011000ff561b82 */ /* 0x000f300000000a00 */
[----:B------:R-:W4:Y:S01]  /*0a50*/  @P2 LDC.64 R92, c[0x0][0x440] ;  /* 0x00011000ff5c2b82 */ /* 0x000f220000000a00 */
[C---:B--2---:R-:W-:Y:S01]  /*0a60*/  @P5 IMAD.WIDE.U32 R60, R0.reuse, 0x10, R60 ;  /* 0x00000010003c5825 */ /* 0x044fe200078e003c */
[----:B------:R-:W-:-:S06]  /*0a70*/  @P5 LOP3.LUT R0, R0, 0x20, RZ, 0xfc, !PT ;  /* 0x0000002000005812 */ /* 0x000fcc00078efcff */
[----:B------:R-:W2:Y:S01]  /*0a80*/  @P3 LDC.64 R98, c[0x0][0x440] ;  /* 0x00011000ff623b82 */ /* 0x000ea20000000a00 */
[C---:B------:R-:W-:Y:S01]  /*0a90*/  @P0 IMAD.WIDE.U32 R72, R0.reuse, 0x10, R72 ;  /* 0x0000001000480825 */ /* 0x040fe200078e0048 */
[----:B------:R-:W5:Y:S03]  /*0aa0*/  @P5 LD.E.128 R56, desc[UR6][R60.64] ;  /* 0x000000063c385980 */ /* 0x000f66000c101d00 */
[C---:B---3--:R-:W-:Y:S01]  /*0ab0*/  @P0 IMAD.WIDE.U32 R76, R0.reuse, 0x10, R76 ;  /* 0x00000010004c0825 */ /* 0x048fe200078e004c */
[----:B------:R-:W5:Y:S03]  /*0ac0*/  @P0 LDG.E.128 R8, desc[UR6][R72.64] ;  /* 0x0000000648080981 */ /* 0x000f66000c1e1d00 */
[C---:B0-----:R-:W-:Y:S01]  /*0ad0*/  @P0 IMAD.WIDE.U32 R80, R0.reuse, 0x10, R80 ;  /* 0x0000001000500825 */ /* 0x041fe200078e0050 */
[----:B------:R0:W5:Y:S03]  /*0ae0*/  @P0 LDG.E.128 R12, desc[UR6][R76.64] ;  /* 0x000000064c0c0981 */ /* 0x000166000c1e1d00 */
[----:B------:R-:W-:Y:S01]  /*0af0*/  @P0 VIADD R0, R0, 0x20 ;  /* 0x0000002000000836 */ /* 0x000fe20000000000 */
[----:B------:R3:W5:Y:S03]  /*0b00*/  @P0 LD.E.128 R52, desc[UR6][R80.64] ;  /* 0x0000000650340980 */ /* 0x000766000c101d00 */
[----:B------:R-:W-:-:S04]  /*0b10*/  @P1 IMAD.WIDE.U32 R82, R0, 0x10, R82 ;  /* 0x0000001000521825 */ /* 0x000fc800078e0052 */
[C---:B-1----:R-:W-:Y:S01]  /*0b20*/  @P1 IMAD.WIDE.U32 R84, R0.reuse, 0x10, R84 ;  /* 0x0000001000541825 */ /* 0x042fe200078e0054 */
[----:B------:R3:W5:Y:S03]  /*0b30*/  @P1 LDG.E.128 R16, desc[UR6][R82.64] ;  /* 0x0000000652101981 */ /* 0x000766000c1e1d00 */
[C---:B----4-:R-:W-:Y:S01]  /*0b40*/  @P1 IMAD.WIDE.U32 R86, R0.reuse, 0x10, R86 ;  /* 0x0000001000561825 */ /* 0x050fe200078e0056 */
        /* <DEDUP_REMOVED lines=17> */
[----:B0-----:R-:W-:-:S02]  /*0c60*/  CS2R R76, SRZ ;  /* 0x00000000004c7805 */ /* 0x001fc4000001ff00 */
        /* <DEDUP_REMOVED lines=8> */
[----:B------:R-:W-:Y:S01]  /*0cf0*/  @P1 MOV R71, RZ ;  /* 0x000000ff00471202 */ /* 0x000fe20000000f00 */
[----:B------:R-:W-:Y:S01]  /*0d00*/  @P0 IMAD.MOV.U32 R67, RZ, RZ, RZ ;  /* 0x000000ffff430224 */ /* 0x000fe200078e00ff */
[----:B------:R-:W-:Y:S01]  /*0d10*/  @P3 IADD3 R0, PT, PT, R0, 0x20, RZ ;  /* 0x0000002000003810 */ /* 0x000fe20007ffe0ff */
[----:B------:R-:W-:-:S02]  /*0d20*/  @P2 IMAD.MOV.U32 R75, RZ, RZ, RZ ;  /* 0x000000ffff4b2224 */ /* 0x000fc400078e00ff */
        /* <DEDUP_REMOVED lines=24> */
.L_x_19958:
        /* <DEDUP_REMOVED lines=91> */
.L_x_19961:
        /* <DEDUP_REMOVED lines=13> */
[----:B-1----:R-:W-:-:S07]  /*1530*/  @P5 IMAD.WIDE.U32 R48, R0, 0x10, R48 ;  /* 0x0000001000305825 */ /* 0x002fce00078e0030 */
[----:B------:R-:W1:Y:S01]  /*1540*/  LDC.64 R104, c[0x0][0x3d0] ;  /* 0x0000f400ff687b82 */ /* 0x000e620000000a00 */
[C---:B--2---:R-:W-:Y:S01]  /*1550*/  @P5 IMAD.WIDE.U32 R44, R0.reuse, 0x10, R44 ;  /* 0x00000010002c5825 */ /* 0x044fe200078e002c */
[----:B------:R-:W-:-:S06]  /*1560*/  @P5 LOP3.LUT R0, R0, 0x20, RZ, 0xfc, !PT ;  /* 0x0000002000005812 */ /* 0x000fcc00078efcff */
[----:B------:R-:W2:Y:S01]  /*1570*/  LDC.64 R108, c[0x0][0x3d8] ;  /* 0x0000f600ff6c7b82 */ /* 0x000ea20000000a00 */
[----:B---3--:R-:W-:-:S07]  /*1580*/  @P0 IMAD.WIDE.U32 R102, R0, 0x10, R96 ;  /* 0x0000001000660825 */ /* 0x008fce00078e0060 */
        /* <DEDUP_REMOVED lines=8> */
[----:B------:R4:W5:Y:S01]  /*1610*/  @P5 LDG.E.128 R168, desc[UR6][R40.64] ;  /* 0x0000000628a85981 */ /* 0x000962000c1e1d00 */
[----:B------:R-:W-:-:S05]  /*1620*/  @P5 LOP3.LUT R187, R187, 0x200, RZ, 0xfc, !PT ;  /* 0x00000200bbbb5812 */ /* 0x000fca00078efcff */
[----:B------:R-:W1:Y:S01]  /*1630*/  @P0 LDC.64 R56, c[0x0][0x438] ;  /* 0x00010e00ff380b82 */ /* 0x000e620000000a00 */
[----:B------:R4:W5:Y:S07]  /*1640*/  @P5 LD.E.128 R60, desc[UR6][R44.64] ;  /* 0x000000062c3c5980 */ /* 0x00096e000c101d00 */
[----:B------:R-:W2:Y:S01]  /*1650*/  @P1 LDC.64 R106, c[0x0][0x438] ;  /* 0x00010e00ff6a1b82 */ /* 0x000ea20000000a00 */
[----:B------:R4:W5:Y:S07]  /*1660*/  @P5 LDG.E.128 R4, desc[UR6][R48.64] ;  /* 0x0000000630045981 */ /* 0x00096e000c1e1d00 */
[----:B------:R-:W0:Y:S08]  /*1670*/  @P2 LDC.64 R112, c[0x0][0x438] ;  /* 0x00010e00ff702b82 */ /* 0x000e300000000a00 */
[----:B------:R-:W4:Y:S01]  /*1680*/  @P3 LDC.64 R118, c[0x0][0x438] ;  /* 0x00010e00ff763b82 */ /* 0x000f220000000a00 */
[----:B-1----:R-:W-:-:S04]  /*1690*/  @P0 IMAD.WIDE.U32 R100, R0, 0x10, R56 ;  /* 0x0000001000640825 */ /* 0x002fc800078e0038 */
[----:B------:R-:W-:Y:S01]  /*16a0*/  @P0 VIADD R0, R0, 0x20 ;  /* 0x0000002000000836 */ /* 0x000fe20000000000 */
[----:B------:R-:W5:Y:S02]  /*16b0*/  @P0 LD.E.128 R64, desc[UR6][R100.64] ;  /* 0x0000000664400980 */ /* 0x000f64000c101d00 */
[----:B------:R-:W1:Y:S01]  /*16c0*/  LDC.64 R96, c[0x0][0x3d8] ;  /* 0x0000f600ff607b82 */ /* 0x000e620000000a00 */
[----:B------:R-:W-:-:S04]  /*16d0*/  @P1 IMAD.WIDE.U32 R104, R0, 0x10, R104 ;  /* 0x0000001000681825 */ /* 0x000fc800078e0068 */
[C---:B--2---:R-:W-:Y:S01]  /*16e0*/  @P1 IMAD.WIDE.U32 R106, R0.reuse, 0x10, R106 ;  /* 0x00000010006a1825 */ /* 0x044fe200078e006a */
[----:B------:R-:W5:Y:S02]  /*16f0*/  @P1 LDG.E.128 R16, desc[UR6][R104.64] ;  /* 0x0000000668101981 */ /* 0x000f64000c1e1d00 */
[----:B------:R-:W2:Y:S01]  /*1700*/  LDC.64 R52, c[0x0][0x3d0] ;  /* 0x0000f400ff347b82 */ /* 0x000ea20000000a00 */
[C---:B------:R-:W-:Y:S01]  /*1710*/  @P1 IMAD.WIDE.U32 R108, R0.reuse, 0x10, R108 ;  /* 0x00000010006c1825 */ /* 0x040fe200078e006c */
[----:B------:R-:W5:Y:S03]  /*1720*/  @P1 LD.E.128 R68, desc[UR6][R106.64] ;  /* 0x000000066a441980 */ /* 0x000f66000c101d00 */
[----:B------:R-:W-:Y:S01]  /*1730*/  @P1 VIADD R0, R0, 0x20 ;  /* 0x0000002000001836 */ /* 0x000fe20000000000 */
[----:B------:R-:W5:Y:S02]  /*1740*/  @P1 LDG.E.128 R20, desc[UR6][R108.64] ;  /* 0x000000066c141981 */ /* 0x000f64000c1e1d00 */
[----:B------:R-:W2:Y:S01]  /*1750*/  @P4 LDC.64 R56, c[0x0][0x438] ;  /* 0x00010e00ff384b82 */ /* 0x000ea20000000a00 */
[----:B---3--:R-:W-:-:S04]  /*1760*/  @P2 IMAD.WIDE.U32 R110, R0, 0x10, R110 ;  /* 0x00000010006e2825 */ /* 0x008fc800078e006e */
[C---:B0-----:R-:W-:Y:S01]  /*1770*/  @P2 IMAD.WIDE.U32 R112, R0.reuse, 0x10, R112 ;  /* 0x0000001000702825 */ /* 0x041fe200078e0070 */
[----:B------:R-:W5:Y:S03]  /*1780*/  @P2 LDG.E.128 R24, desc[UR6][R110.64] ;  /* 0x000000066e182981 */ /* 0x000f66000c1e1d00 */
[C---:B------:R-:W-:Y:S01]  /*1790*/  @P2 IMAD.WIDE.U32 R114, R0.reuse, 0x10, R114 ;  /* 0x0000001000722825 */ /* 0x040fe200078e0072 */
[----:B------:R-:W-:Y:S01]  /*17a0*/  @P2 IADD3 R0, PT, PT, R0, 0x20, RZ ;  /* 0x0000002000002810 */ /* 0x000fe20007ffe0ff */
[----:B------:R-:W5:Y:S04]  /*17b0*/  @P2 LD.E.128 R72, desc[UR6][R112.64] ;  /* 0x0000000670482980 */ /* 0x000f68000c101d00 */
[C---:B----4-:R-:W-:Y:S01]  /*17c0*/  @P3 IMAD.WIDE.U32 R116, R0.reuse, 0x10, R116 ;  /* 0x0000001000743825 */ /* 0x050fe200078e0074 */
[----:B------:R-:W5:Y:S03]  /*17d0*/  @P2 LDG.E.128 R28, desc[UR6][R114.64] ;  /* 0x00000006721c2981 */ /* 0x000f66000c1e1d00 */
[C---:B------:R-:W-:Y:S01]  /*17e0*/  @P3 IMAD.WIDE.U32 R118, R0.reuse, 0x10, R118 ;  /* 0x0000001000763825 */ /* 0x040fe200078e0076 */
[----:B------:R-:W5:Y:S03]  /*17f0*/  @P3 LDG.E.128 R32, desc[UR6][R116.64] ;  /* 0x0000000674203981 */ /* 0x000f66000c1e1d00 */
[C---:B------:R-:W-:Y:S01]  /*1800*/  @P3 IMAD.WIDE.U32 R120, R0.reuse, 0x10, R120 ;  /* 0x0000001000783825 */ /* 0x040fe200078e0078 */
[----:B------:R-:W5:Y:S03]  /*1810*/  @P3 LD.E.128 R76, desc[UR6][R118.64] ;  /* 0x00000006764c3980 */ /* 0x000f66000c101d00 */
[----:B------:R-:W-:Y:S01]  /*1820*/  @P3 VIADD R0, R0, 0x20 ;  /* 0x0000002000003836 */ /* 0x000fe20000000000 */
[----:B------:R-:W5:Y:S03]  /*1830*/  @P3 LDG.E.128 R36, desc[UR6][R120.64] ;  /* 0x0000000678243981 */ /* 0x000f66000c1e1d00 */
[----:B-1----:R-:W-:-:S04]  /*1840*/  @P4 IMAD.WIDE.U32 R96, R0, 0x10, R96 ;  /* 0x0000001000604825 */ /* 0x002fc800078e0060 */
[C---:B--2---:R-:W-:Y:S01]  /*1850*/  @P4 IMAD.WIDE.U32 R52, R0.reuse, 0x10, R52 ;  /* 0x0000001000344825 */ /* 0x044fe200078e0034 */
[----:B------:R-:W5:Y:S03]  /*1860*/  @P4 LDG.E.128 R80, desc[UR6][R96.64] ;  /* 0x0000000660504981 */ /* 0x000f66000c1e1d00 */
[----:B------:R-:W-:Y:S01]  /*1870*/  @P4 IMAD.WIDE.U32 R56, R0, 0x10, R56 ;  /* 0x0000001000384825 */ /* 0x000fe200078e0038 */
[----:B------:R0:W5:Y:S01]  /*1880*/  @P4 LDG.E.128 R84, desc[UR6][R52.64] ;  /* 0x0000000634544981 */ /* 0x000162000c1e1d00 */
[----:B------:R-:W-:Y:S02]  /*1890*/  CS2R R40, SRZ ;  /* 0x0000000000287805 */ /* 0x000fe4000001ff00 */
[----:B------:R-:W-:Y:S01]  /*18a0*/  CS2R R44, SRZ ;  /* 0x00000000002c7805 */ /* 0x000fe2000001ff00 */
[----:B------:R-:W-:Y:S01]  /*18b0*/  IMAD.MOV.U32 R42, RZ, RZ, RZ ;  /* 0x000000ffff2a7224 */ /* 0x000fe200078e00ff */
[----:B------:R1:W5:Y:S01]  /*18c0*/  @P4 LD.E.128 R88, desc[UR6][R56.64] ;  /* 0x0000000638584980 */ /* 0x000362000c101d00 */
[----:B------:R-:W-:Y:S01]  /*18d0*/  IMAD.MOV.U32 R50, RZ, RZ, RZ ;  /* 0x000000ffff327224 */ /* 0x000fe200078e00ff */
[----:B------:R-:W-:Y:S01]  /*18e0*/  CS2R R48, SRZ ;  /* 0x0000000000307805 */ /* 0x000fe2000001ff00 */
[----:B------:R-:W-:Y:S01]  /*18f0*/  IMAD.MOV.U32 R54, RZ, RZ, RZ ;  /* 0x000000ffff367224 */ /* 0x000fe200078e00ff */
[----:B------:R-:W-:Y:S01]  /*1900*/  MOV R58, RZ ;  /* 0x000000ff003a7202 */ /* 0x000fe20000000f00 */
[----:B------:R-:W-:Y:S01]  /*1910*/  @P5 IMAD.MOV.U32 R59, RZ, RZ, RZ ;  /* 0x000000ffff3b5224 */ /* 0x000fe200078e00ff */
[----:B0-----:R-:W-:Y:S01]  /*1920*/  CS2R R52, SRZ ;  /* 0x0000000000347805 */ /* 0x001fe2000001ff00 */
[----:B------:R-:W-:Y:S01]  /*1930*/  @P0 IMAD.MOV.U32 R55, RZ, RZ, RZ ;  /* 0x000000ffff370224 */ /* 0x000fe200078e00ff */
[----:B------:R-:W-:Y:S01]  /*1940*/  @P1 MOV R51, RZ ;  /* 0x000000ff00331202 */ /* 0x000fe20000000f00 */
[----:B------:R-:W-:Y:S01]  /*1950*/  @P2 IMAD.MOV.U32 R47, RZ, RZ, RZ ;  /* 0x000000ffff2f2224 */ /* 0x000fe200078e00ff */
[----:B-1----:R-:W-:Y:S01]  /*1960*/  CS2R R56, SRZ ;  /* 0x0000000000387805 */ /* 0x002fe2000001ff00 */
[----:B------:R-:W-:Y:S01]  /*1970*/  @P3 IMAD.MOV.U32 R43, RZ, RZ, RZ ;  /* 0x000000ffff2b3224 */ /* 0x000fe200078e00ff */
[----:B------:R-:W-:-:S02]  /*1980*/  @P4 CS2R R94, SRZ ;  /* 0x00000000005e4805 */ /* 0x000fc4000001ff00 */
[----:B------:R-:W-:-:S07]  /*1990*/  @P4 CS2R R92, SRZ ;  /* 0x00000000005c4805 */ /* 0x000fce000001ff00 */
.L_x_19960:
[----:B------:R-:W-:Y:S05]  /*19a0*/  BSYNC.RECONVERGENT B0 ;  /* 0x0000000000007941 */ /* 0x000fea0003800200 */
.L_x_19957:
        /* <DEDUP_REMOVED lines=10> */
[----:B------:R-:W-:Y:S01]  /*1a50*/  VIADD R102, R3, 0xbb67ae85 ;  /* 0xbb67ae8503667836 */ /* 0x000fe20000000000 */
[----:B------:R-:W1:Y:S03]  /*1a60*/  LDCU UR10, c[0x0][0x408] ;  /* 0x00008100ff0a77ac */ /* 0x000e660008000800 */
[C---:B------:R-:W-:Y:S01]  /*1a70*/  IMAD.HI.U32 R96, R97.reuse, -0x326172a9, RZ ;  /* 0xcd9e8d5761607827 */ /* 0x040fe200078e00ff */
[----:B------:R-:W2:Y:S03]  /*1a80*/  LDCU UR13, c[0x0][0x388] ;  /* 0x00007100ff0d77ac */ /* 0x000ea60008000800 */
[----:B------:R-:W-:Y:S01]  /*1a90*/  IMAD R97, R97, -0x326172a9, RZ ;  /* 0xcd9e8d5761617824 */ /* 0x000fe200078e02ff */
[----:B------:R-:W3:Y:S01]  /*1aa0*/  LDCU.U8 UR11, c[0x0][0x410] ;  /* 0x00008200ff0b77ac */ /* 0x000ee20008000000 */
[----:B------:R-:W4:Y:S01]  /*1ab0*/  LDCU UR12, c[0x0][0x448] ;  /* 0x00008900ff0c77ac */ /* 0x000f220008000800 */
[----:B0-----:R-:W-:Y:S01]  /*1ac0*/  IMAD R167, R0, UR5, R167 ;  /* 0x0000000500a77c24 */ /* 0x001fe2000f8e02a7 */
[----:B------:R-:W0:Y:S03]  /*1ad0*/  LDCU.64 UR4, c[0x0][0x398] ;  /* 0x00007300ff0477ac */ /* 0x000e260008000a00 */
[C---:B------:R-:W-:Y:S01]  /*1ae0*/  IMAD.HI.U32 R0, R167.reuse, -0x326172a9, RZ ;  /* 0xcd9e8d57a7007827 */ /* 0x040fe200078e00ff */
[----:B------:R-:W0:Y:S03]  /*1af0*/  LDCU.64 UR8, c[0x0][0x3a0] ;  /* 0x00007400ff0877ac */ /* 0x000e260008000a00 */
        /* <DEDUP_REMOVED lines=22> */
[----:B------:R-:W-:Y:S01]  /*1c60*/  IADD3 R102, PT, PT, R3, -0x126145ec, RZ ;  /* 0xed9eba1403667810 */ /* 0x000fe20007ffe0ff */
[----:B------:R-:W-:Y:S02]  /*1c70*/  IMAD R101, R0, -0x2daee0ad, RZ ;  /* 0xd2511f5300657824 */ /* 0x000fe400078e02ff */
[----:B------:R-:W-:-:S03]  /*1c80*/  IMAD.HI.U32 R0, R100, -0x326172a9, RZ ;  /* 0xcd9e8d5764007827 */ /* 0x000fc600078e00ff */
[----:B------:R-:W-:Y:S01]  /*1c90*/  LOP3.LUT R98, R102, R101, R98, 0x96, !PT ;  /* 0x0000006566627212 */ /* 0x000fe200078e9662 */
[----:B------:R-:W-:Y:S01]  /*1ca0*/  VIADD R97, R2, 0x78dde6e4 ;  /* 0x78dde6e402617836 */ /* 0x000fe20000000000 */
[----:B------:R-:W-:Y:S01]  /*1cb0*/  IADD3 R102, PT, PT, R3, -0x56f99767, RZ ;  /* 0xa906689903667810 */ /* 0x000fe20007ffe0ff */
        /* <DEDUP_REMOVED lines=42> */
.L_x_20724:
        /* <DEDUP_REMOVED lines=41> */
.L_x_19967:
        /* <DEDUP_REMOVED lines=13> */
.L_x_19969:
[----:B------:R-:W-:Y:S05]  /*22c0*/  BSYNC.RECONVERGENT B2 ;  /* 0x0000000000027941 */ /* 0x000fea0003800200 */
.L_x_19968:
        /* <DEDUP_REMOVED lines=59> */
[----:B------:R-:W-:Y:S01]  /*2680*/  LOP3.LUT R165, R165, R104, R153, 0x96, !PT ;  /* 0x00000068a5a57212 */ /* 0x000fe200078e9699 */
[----:B------:R-:W-:-:S07]  /*2690*/  IMAD.MOV.U32 R104, RZ, RZ, R160 ;  /* 0x000000ffff687224 */ /* 0x000fce00078e00a0 */
.L_x_19966:
[----:B------:R-:W-:Y:S05]  /*26a0*/  BSYNC.RECONVERGENT B1 ;  /* 0x0000000000017941 */ /* 0x000fea0003800200 */
.L_x_19965:
        /* <DEDUP_REMOVED lines=8> */
[----:B------:R-:W-:-:S03]  /*2730*/  MOV R106, R162 ;  /* 0x000000a2006a7202 */ /* 0x000fc60000000f00 */
[----:B0-----:R-:W-:Y:S01]  /*2740*/  FSETP.LE.FTZ.AND P3, PT, R105, R152, PT ;  /* 0x000000986900720b */ /* 0x001fe20003f73000 */
[----:B-----5:R-:W-:-:S12]  /*2750*/  HADD2.F32 R105, -RZ, R108.H0_H0 ;  /* 0x2000006cff697230 */ /* 0x020fd80000004100 */
        /* <DEDUP_REMOVED lines=10> */
.L_x_19972:
        /* <DEDUP_REMOVED lines=13> */
.L_x_19974:
[----:B------:R-:W-:Y:S05]  /*28d0*/  BSYNC.RECONVERGENT B2 ;  /* 0x0000000000027941 */ /* 0x000fea0003800200 */
.L_x_19973:
        /* <DEDUP_REMOVED lines=54> */
[----:B------:R-:W-:-:S04]  /*2c40*/  IMAD.WIDE.U32 R156, R153, -0x2daee0ad, RZ ;  /* 0xd2511f53999c7825 */ /* 0x000fc800078e00ff */
[----:B------:R-:W-:Y:S01]  /*2c50*/  HFMA2 R153, -RZ, RZ, 0, 0 ;  /* 0x00000000ff997431 */ /* 0x000fe200000001ff */
[----:B------:R-:W-:Y:S02]  /*2c60*/  LOP3.LUT R166, R107, R154, R159, 0x96, !PT ;  /* 0x0000009a6ba67212 */ /* 0x000fe400078e969f */
[----:B------:R-:W-:Y:S02]  /*2c70*/  MOV R162, R158 ;  /* 0x0000009e00a27202 */ /* 0x000fe40000000f00 */
[----:B------:R-:W-:Y:S01]  /*2c80*/  LOP3.LUT R165, R165, R106, R157, 0x96, !PT ;  /* 0x0000006aa5a57212 */ /* 0x000fe200078e969d */
[----:B------:R-:W-:Y:S02]  /*2c90*/  IMAD.MOV.U32 R106, RZ, RZ, R0 ;  /* 0x000000ffff6a7224 */ /* 0x000fe400078e0000 */
[----:B------:R-:W-:-:S07]  /*2ca0*/  IMAD.MOV.U32 R0, RZ, RZ, R156 ;  /* 0x000000ffff007224 */ /* 0x000fce00078e009c */
.L_x_19971:
[----:B------:R-:W-:Y:S05]  /*2cb0*/  BSYNC.RECONVERGENT B1 ;  /* 0x0000000000017941 */ /* 0x000fea0003800200 */
.L_x_19970:
[----:B------:R-:W-:Y:S01]  /*2cc0*/  I2FP.F32.U32 R107, R106 ;  /* 0x0000006a006b7245 */ /* 0x000fe20000201000 */
[----:B------:R-:W-:Y:S01]  /*2cd0*/  BSSY.RECONVERGENT B1, `(.L_x_19975) ;  /* 0x000005d000017945 */ /* 0x000fe20003800200 */
[----:B------:R-:W-:Y:S01]  /*2ce0*/  ISETP.NE.AND P2, PT, R153, 0x1, PT ;  /* 0x000000019900780c */ /* 0x000fe20003f45270 */
[----:B------:R-:W-:Y:S01]  /*2cf0*/  HADD2.F32 R108, -RZ, R108.H1_H1 ;  /* 0x3000006cff6c7230 */ /* 0x000fe20000004100 */
[----:B------:R-:W-:Y:S01]  /*2d00*/  LOP3.LUT R187, R187, 0xfffffff7, RZ, 0xc0, !PT ;  /* 0xfffffff7bbbb7812 */ /* 0x000fe200078ec0ff */
[----:B------:R-:W-:Y:S01]  /*2d10*/  FFMA.FTZ R107, R107, R104, 1.1641532182693481445e-10 ;  /* 0x2f0000006b6b7423 */ /* 0x000fe20000010068 */
[----:B------:R-:W-:Y:S02]  /*2d20*/  IMAD.MOV.U32 R154, RZ, RZ, 0x2 ;  /* 0x00000002ff9a7424 */ /* 0x000fe400078e00ff */
[----:B------:R-:W-:Y:S02]  /*2d30*/  IMAD.MOV.U32 R106, RZ, RZ, R162 ;  /* 0x000000ffff6a7224 */ /* 0x000fe400078e00a2 */
        /* <DEDUP_REMOVED lines=11> */
.L_x_19977:
        /* <DEDUP_REMOVED lines=13> */
.L_x_19979:
[----:B------:R-:W-:Y:S05]  /*2ec0*/  BSYNC.RECONVERGENT B2 ;  /* 0x0000000000027941 */ /* 0x000fea0003800200 */
.L_x_19978:
        /* <DEDUP_REMOVED lines=61> */
.L_x_19976:
[----:B------:R-:W-:Y:S05]  /*32a0*/  BSYNC.RECONVERGENT B1 ;  /* 0x0000000000017941 */ /* 0x000fea0003800200 */
.L_x_19975:
[----:B------:R-:W-:Y:S01]  /*32b0*/  I2FP.F32.U32 R107, R106 ;  /* 0x0000006a006b7245 */ /* 0x000fe20000201000 */
[----:B------:R-:W-:Y:S01]  /*32c0*/  BSSY.RECONVERGENT B1, `(.L_x_19980) ;  /* 0x000005d000017945 */ /* 0x000fe20003800200 */
[----:B------:R-:W-:Y:S01]  /*32d0*/  ISETP.NE.AND P2, PT, R154, 0x1, PT ;  /* 0x000000019a00780c */ /* 0x000fe20003f45270 */
[----:B------:R-:W-:Y:S01]  /*32e0*/  HFMA2 R153, -RZ, RZ, 0, 1.1920928955078125e-07 ;  /* 0x00000002ff997431 */ /* 0x000fe200000001ff */
[----:B------:R-:W-:Y:S01]  /*32f0*/  LOP3.LUT R187, R187, 0xfffffffb, RZ, 0xc0, !PT ;  /* 0xfffffffbbbbb7812 */ /* 0x000fe200078ec0ff */
[----:B------:R-:W-:Y:S01]  /*3300*/  FFMA.FTZ R107, R107, R104, 1.1641532182693481445e-10 ;  /* 0x2f0000006b6b7423 */ /* 0x000fe20000010068 */
[----:B------:R-:W-:-:S04]  /*3310*/  HADD2.F32 R106, -RZ, R109.H0_H0 ;  /* 0x2000006dff6a7230 */ /* 0x000fc80000004100 */
        /* <DEDUP_REMOVED lines=12> */
.L_x_19982:
        /* <DEDUP_REMOVED lines=13> */
.L_x_19984:
[----:B------:R-:W-:Y:S05]  /*34b0*/  BSYNC.RECONVERGENT B2 ;  /* 0x0000000000027941 */ /* 0x000fea0003800200 */
.L_x_19983:
        /* <DEDUP_REMOVED lines=61> */
.L_x_19981:
[----:B------:R-:W-:Y:S05]  /*3890*/  BSYNC.RECONVERGENT B1 ;  /* 0x0000000000017941 */ /* 0x000fea0003800200 */
.L_x_19980:
[----:B------:R-:W-:Y:S01]  /*38a0*/  I2FP.F32.U32 R107, R107 ;  /* 0x0000006b006b7245 */ /* 0x000fe20000201000 */
[----:B------:R-:W-:Y:S01]  /*38b0*/  BSSY.RECONVERGENT B1, `(.L_x_19985) ;  /* 0x000005d000017945 */ /* 0x000fe20003800200 */
[----:B------:R-:W-:Y:S01]  /*38c0*/  ISETP.NE.AND P2, PT, R153, 0x1, PT ;  /* 0x000000019900780c */ /* 0x000fe20003f45270 */
[----:B------:R-:W-:Y:S01]  /*38d0*/  HADD2.F32 R109, -RZ, R109.H1_H1 ;  /* 0x3000006dff6d7230 */ /* 0x000fe20000004100 */
        /* <DEDUP_REMOVED lines=15> */
.L_x_19987:
        /* <DEDUP_REMOVED lines=13> */
.L_x_19989:
[----:B------:R-:W-:Y:S05]  /*3aa0*/  BSYNC.RECONVERGENT B2 ;  /* 0x0000000000027941 */ /* 0x000fea0003800200 */
.L_x_19988:
        /* <DEDUP_REMOVED lines=53> */
[----:B------:R-:W-:Y:S01]  /*3e00*/  VIADD R153, R2, 0x8ff34781 ;  /* 0x8ff3478102997836 */ /* 0x000fe20000000000 */
[----:B------:R-:W-:Y:S01]  /*3e10*/  MOV R162, R164 ;  /* 0x000000a400a27202 */ /* 0x000fe20000000f00 */
[----:B------:R-:W-:-:S03]  /*3e20*/  IMAD.WIDE.U32 R158, R107, -0x2daee0ad, RZ ;  /* 0xd2511f536b9e7825 */ /* 0x000fc600078e00ff */
[----:B------:R-:W-:Y:S01]  /*3e30*/  LOP3.LUT R166, R153, R156, R165, 0x96, !PT ;  /* 0x0000009c99a67212 */ /* 0x000fe200078e96a5 */
[----:B------:R-:W-:-:S05]  /*3e40*/  VIADD R107, R3, 0x96a522ad ;  /* 0x96a522ad036b7836 */ /* 0x000fca0000000000 */
[----:B------:R-:W-:Y:S01]  /*3e50*/  LOP3.LUT R165, R107, R154, R159, 0x96, !PT ;  /* 0x0000009a6ba57212 */ /* 0x000fe200078e969f */
[----:B------:R-:W-:Y:S02]  /*3e60*/  IMAD.MOV.U32 R107, RZ, RZ, R0 ;  /* 0x000000ffff6b7224 */ /* 0x000fe400078e0000 */
[----:B------:R-:W-:-:S07]  /*3e70*/  IMAD.MOV.U32 R0, RZ, RZ, R158 ;  /* 0x000000ffff007224 */ /* 0x000fce00078e009e */
.L_x_19986:
[----:B------:R-:W-:Y:S05]  /*3e80*/  BSYNC.RECONVERGENT B1 ;  /* 0x0000000000017941 */ /* 0x000fea0003800200 */
.L_x_19985:
[----:B------:R-:W-:Y:S01]  /*3e90*/  ISETP.NE.AND P3, PT, R155, 0x1, PT ;  /* 0x000000019b00780c */ /* 0x000fe20003f65270 */
[----:B------:R-:W-:Y:S01]  /*3ea0*/  BSSY.RECONVERGENT B1, `(.L_x_19990) ;  /* 0x000005b000017945 */ /* 0x000fe20003800200 */
[----:B------:R-:W-:Y:S01]  /*3eb0*/  I2FP.F32.U32 R107, R107 ;  /* 0x0000006b006b7245 */ /* 0x000fe20000201000 */
[----:B------:R-:W-:Y:S02]  /*3ec0*/  IMAD.MOV.U32 R156, RZ, RZ, 0x2 ;  /* 0x00000002ff9c7424 */ /* 0x000fe400078e00ff */
[----:B------:R-:W-:Y:S02]  /*3ed0*/  IMAD.MOV.U32 R154, RZ, RZ, R162 ;  /* 0x000000ffff9a7224 */ /* 0x000fe400078e00a2 */
[----:B------:R-:W-:Y:S01]  /*3ee0*/  FFMA.FTZ R153, R107, R104, 1.1641532182693481445e-10 ;  /* 0x2f0000006b997423 */ /* 0x000fe20000010068 */
[----:B------:R-:W-:-:S04]  /*3ef0*/  HADD2.F32 R107, -RZ, R110.H0_H0 ;  /* 0x2000006eff6b7230 */ /* 0x000fc80000004100 */
        /* <DEDUP_REMOVED lines=10> */
.L_x_19992:
        /* <DEDUP_REMOVED lines=13> */
.L_x_19994:
[----:B------:R-:W-:Y:S05]  /*4070*/  BSYNC.RECONVERGENT B2 ;  /* 0x0000000000027941 */ /* 0x000fea0003800200 */
.L_x_19993:
        /* <DEDUP_REMOVED lines=61> */
.L_x_19991:
[----:B------:R-:W-:Y:S05]  /*4450*/  BSYNC.RECONVERGENT B1 ;  /* 0x0000000000017941 */ /* 0x000fea0003800200 */
.L_x_19990:
[----:B------:R-:W-:Y:S01]  /*4460*/  ISETP.NE.AND P4, PT, R156, 0x1, PT ;  /* 0x000000019c00780c */ /* 0x000fe20003f85270 */
[----:B------:R-:W-:Y:S01]  /*4470*/  BSSY.RECONVERGENT B1, `(.L_x_19995) ;  /* 0x000005b000017945 */ /* 0x000fe20003800200 */
[----:B------:R-:W-:Y:S01]  /*4480*/  I2FP.F32.U32 R153, R154 ;  /* 0x0000009a00997245 */ /* 0x000fe20000201000 */
[----:B------:R-:W-:Y:S02]  /*4490*/  HFMA2 R157, -RZ, RZ, 0, 1.1920928955078125e-07 ;  /* 0x00000002ff9d7431 */ /* 0x000fe400000001ff */
[----:B------:R-:W-:Y:S02]  /*44a0*/  HADD2.F32 R110, -RZ, R110.H1_H1 ;  /* 0x3000006eff6e7230 */ /* 0x000fe40000004100 */
        /* <DEDUP_REMOVED lines=12> */
.L_x_19997:
        /* <DEDUP_REMOVED lines=13> */
.L_x_19999:
[----:B------:R-:W-:Y:S05]  /*4640*/  BSYNC.RECONVERGENT B2 ;  /* 0x0000000000027941 */ /* 0x000fea0003800200 */
.L_x_19998:
        /* <DEDUP_REMOVED lines=61> */
.L_x_19996:
[----:B------:R-:W-:Y:S05]  /*4a20*/  BSYNC.RECONVERGENT B1 ;  /* 0x0000000000017941 */ /* 0x000fea0003800200 */
.L_x_19995:
[----:B------:R-:W-:Y:S01]  /*4a30*/  ISETP.NE.AND P5, PT, R157, 0x1, PT ;  /* 0x000000019d00780c */ /* 0x000fe20003fa5270 */
[----:B------:R-:W-:Y:S01]  /*4a40*/  BSSY.RECONVERGENT B1, `(.L_x_20000) ;  /* 0x000005b000017945 */ /* 0x000fe20003800200 */
[----:B------:R-:W-:Y:S01]  /*4a50*/  I2FP.F32.U32 R153, R154 ;  /* 0x0000009a00997245 */ /* 0x000fe20000201000 */
[----:B------:R-:W-:Y:S01]  /*4a60*/  IMAD.MOV.U32 R164, RZ, RZ, 0x2 ;  /* 0x00000002ffa47424 */ /* 0x000fe200078e00ff */
[----:B------:R-:W-:-:S03]  /*4a70*/  MOV R154, R162 ;  /* 0x000000a2009a7202 */ /* 0x000fc60000000f00 */
[----:B------:R-:W-:Y:S01]  /*4a80*/  FFMA.FTZ R155, R153, R104, 1.1641532182693481445e-10 ;  /* 0x2f000000999b7423 */ /* 0x000fe20000010068 */
[----:B------:R-:W-:-:S04]  /*4a90*/  HADD2.F32 R153, -RZ, R111.H0_H0 ;  /* 0x2000006fff997230 */ /* 0x000fc80000004100 */
        /* <DEDUP_REMOVED lines=10> */
.L_x_20002:
        /* <DEDUP_REMOVED lines=13> */
.L_x_20004:
[----:B------:R-:W-:Y:S05]  /*4c10*/  BSYNC.RECONVERGENT B2 ;  /* 0x0000000000027941 */ /* 0x000fea0003800200 */
.L_x_20003:
        /* <DEDUP_REMOVED lines=57> */
[----:B------:R-:W-:-:S03]  /*4fb0*/  HFMA2 R164, -RZ, RZ, 0, 0 ;  /* 0x00000000ffa47431 */ /* 0x000fc600000001ff */
[----:B------:R-:W-:Y:S01]  /*4fc0*/  LOP3.LUT R165, R157, R154, R159, 0x96, !PT ;  /* 0x0000009a9da57212 */ /* 0x000fe200078e969f */
[----:B------:R-:W-:Y:S02]  /*4fd0*/  IMAD.MOV.U32 R154, RZ, RZ, R0 ;  /* 0x000000ffff9a7224 */ /* 0x000fe400078e0000 */
[----:B------:R-:W-:-:S07]  /*4fe0*/  IMAD.MOV.U32 R0, RZ, RZ, R158 ;  /* 0x000000ffff007224 */ /* 0x000fce00078e009e */
.L_x_20001:
[----:B------:R-:W-:Y:S05]  /*4ff0*/  BSYNC.RECONVERGENT B1 ;  /* 0x0000000000017941 */ /* 0x000fea0003800200 */
.L_x_20000:
[----:B------:R-:W-:Y:S01]  /*5000*/  I2FP.F32.U32 R155, R154 ;  /* 0x0000009a009b7245 */ /* 0x000fe20000201000 */
[----:B------:R-:W-:Y:S01]  /*5010*/  FMUL.FTZ R105, R105, UR10 ;  /* 0x0000000a69697c20 */ /* 0x000fe20008410000 */
[----:B------:R-:W-:Y:S01]  /*5020*/  P2R R156, PR, RZ, 0x2 ;  /* 0x00000002ff9c7803 */ /* 0x000fe20000000000 */
[----:B------:R-:W-:Y:S01]  /*5030*/  HADD2.F32 R154, -RZ, R111.H1_H1 ;  /* 0x3000006fff9a7230 */ /* 0x000fe20000004100 */
[----:B------:R-:W-:Y:S01]  /*5040*/  LOP3.LUT P1, RZ, R187, 0x10, RZ, 0xc0, !PT ;  /* 0x00000010bbff7812 */ /* 0x000fe2000782c0ff */
[----:B------:R-:W-:Y:S01]  /*5050*/  FFMA.FTZ R155, R155, R104, 1.1641532182693481445e-10 ;  /* 0x2f0000009b9b7423 */ /* 0x000fe20000010068 */
[----:B------:R-:W-:Y:S01]  /*5060*/  FMUL.FTZ R104, R110, UR10 ;  /* 0x0000000a6e687c20 */ /* 0x000fe20008410000 */
[----:B------:R-:W-:Y:S01]  /*5070*/  P2R R157, PR, RZ, 0x1 ;  /* 0x00000001ff9d7803 */ /* 0x000fe20000000000 */
[----:B------:R-:W-:Y:S01]  /*5080*/  FMUL.FTZ R108, R108, UR10 ;  /* 0x0000000a6c6c7c20 */ /* 0x000fe20008410000 */
[----:B------:R-:W-:Y:S01]  /*5090*/  LOP3.LUT P0, RZ, R187, 0x8, RZ, 0xc0, !PT ;  /* 0x00000008bbff7812 */ /* 0x000fe2000780c0ff */
[----:B------:R-:W-:Y:S01]  /*50a0*/  FMUL.FTZ R107, R107, UR10 ;  /* 0x0000000a6b6b7c20 */ /* 0x000fe20008410000 */
[----:B------:R-:W-:Y:S01]  /*50b0*/  FMUL.FTZ R111, R109, UR10 ;  /* 0x0000000a6d6f7c20 */ /* 0x000fe20008410000 */
[----:B------:R-:W-:Y:S01]  /*50c0*/  FSEL R109, R104, RZ, P3 ;  /* 0x000000ff686d7208 */ /* 0x000fe20001800000 */
        /* <DEDUP_REMOVED lines=9> */
[----:B------:R-:W-:Y:S02]  /*5160*/  LOP3.LUT P6, RZ, R187, 0x4, RZ, 0xc0, !PT ;  /* 0x00000004bbff7812 */ /* 0x000fe400078cc0ff */
[----:B------:R-:W-:Y:S02]  /*5170*/  FSETP.GTU.FTZ.AND P5, PT, R155, R152, PT ;  /* 0x000000989b00720b */ /* 0x000fe40003fbc000 */
        /* <DEDUP_REMOVED lines=14> */
.L_x_19964:
        /* <DEDUP_REMOVED lines=16> */
.L_x_20008:
        /* <DEDUP_REMOVED lines=13> */
.L_x_20010:
[----:B------:R-:W-:Y:S05]  /*5430*/  BSYNC.RECONVERGENT B2 ;  /* 0x0000000000027941 */ /* 0x000fea0003800200 */
.L_x_20009:
        /* <DEDUP_REMOVED lines=61> */
.L_x_20007:
[----:B------:R-:W-:Y:S05]  /*5810*/  BSYNC.RECONVERGENT B1 ;  /* 0x0000000000017941 */ /* 0x000fea0003800200 */
.L_x_20006:
        /* <DEDUP_REMOVED lines=10> */
[----:B0-----:R-:W-:Y:S01]  /*58c0*/  FSETP.LE.FTZ.AND P4, PT, R105, R152, PT ;  /* 0x000000986900720b */ /* 0x001fe20003f93000 */
[----:B------:R-:W-:Y:S02]  /*58d0*/  IMAD.MOV.U32 R105, RZ, RZ, R162 ;  /* 0x000000ffff697224 */ /* 0x000fe400078e00a2 */
        /* <DEDUP_REMOVED lines=11> */
.L_x_20013:
        /* <DEDUP_REMOVED lines=13> */
.L_x_20015:
[----:B------:R-:W-:Y:S05]  /*5a60*/  BSYNC.RECONVERGENT B2 ;  /* 0x0000000000027941 */ /* 0x000fea0003800200 */
.L_x_20014:
        /* <DEDUP_REMOVED lines=61> */
.L_x_20012:
[----:B------:R-:W-:Y:S05]  /*5e40*/  BSYNC.RECONVERGENT B1 ;  /* 0x0000000000017941 */ /* 0x000fea0003800200 */
.L_x_20011:
[----:B------:R-:W-:Y:S01]  /*5e50*/  I2FP.F32.U32 R105, R105 ;  /* 0x0000006900697245 */ /* 0x000fe20000201000 */
[----:B------:R-:W-:Y:S01]  /*5e60*/  HADD2.F32 R106, -RZ, R172.H0_H0 ;  /* 0x200000acff6a7230 */ /* 0x000fe20000004100 */
        /* <DEDUP_REMOVED lines=21> */
.L_x_20018:
        /* <DEDUP_REMOVED lines=13> */
.L_x_20020:
[----:B------:R-:W-:Y:S05]  /*6090*/  BSYNC.RECONVERGENT B2 ;  /* 0x0000000000027941 */ /* 0x000fea0003800200 */
.L_x_20019:
        /* <DEDUP_REMOVED lines=61> */
.L_x_20017:
[----:B------:R-:W-:Y:S05]  /*6470*/  BSYNC.RECONVERGENT B1 ;  /* 0x0000000000017941 */ /* 0x000fea0003800200 */
.L_x_20016:
        /* <DEDUP_REMOVED lines=20> */
.L_x_20023:
        /* <DEDUP_REMOVED lines=13> */
.L_x_20025:
[----:B------:R-:W-:Y:S05]  /*6690*/  BSYNC.RECONVERGENT B2 ;  /* 0x0000000000027941 */ /* 0x000fea0003800200 */
.L_x_20024:
        /* <DEDUP_REMOVED lines=61> */
.L_x_20022:
[----:B------:R-:W-:Y:S05]  /*6a70*/  BSYNC.RECONVERGENT B1 ;  /* 0x0000000000017941 */ /* 0x000fea0003800200 */
.L_x_20021:
[----:B------:R-:W-:Y:S01]  /*6a80*/  I2FP.F32.U32 R107, R106 ;  /* 0x0000006a006b7245 */ /* 0x000fe20000201000 */
[----:B------:R-:W-:Y:S01]  /*6a90*/  HADD2.F32 R106, -RZ, R172.H1_H1 ;  /* 0x300000acff6a7230 */ /* 0x000fe20000004100 */
[----:B------:R-:W-:Y:S01]  /*6aa0*/  ISETP.NE.AND P3, PT, R156, 0x1, PT ;  /* 0x000000019c00780c */ /* 0x000fe20003f65270 */
[----:B------:R-:W-:Y:S01]  /*6ab0*/  BSSY.RECONVERGENT B1, `(.L_x_20026) ;  /* 0x000005f000017945 */ /* 0x000fe20003800200 */
[----:B------:R-:W-:Y:S01]  /*6ac0*/  FSEL R105, R105, RZ, P4 ;  /* 0x000000ff69697208 */ /* 0x000fe20002000000 */
        /* <DEDUP_REMOVED lines=18> */
.L_x_20028:
        /* <DEDUP_REMOVED lines=13> */
.L_x_20030:
[----:B------:R-:W-:Y:S05]  /*6cc0*/  BSYNC.RECONVERGENT B2 ;  /* 0x0000000000027941 */ /* 0x000fea0003800200 */
.L_x_20029:
        /* <DEDUP_REMOVED lines=61> */
.L_x_20027:
[----:B------:R-:W-:Y:S05]  /*70a0*/  BSYNC.RECONVERGENT B1 ;  /* 0x0000000000017941 */ /* 0x000fea0003800200 */
.L_x_20026:
[----:B------:R-:W-:Y:S01]  /*70b0*/  I2FP.F32.U32 R107, R106 ;  /* 0x0000006a006b7245 */ /* 0x000fe20000201000 */
[----:B------:R-:W-:Y:S01]  /*70c0*/  HADD2.F32 R106, -RZ, R109.H0_H0 ;  /* 0x2000006dff6a7230 */ /* 0x000fe20000004100 */
        /* <DEDUP_REMOVED lines=18> */
.L_x_20033:
        /* <DEDUP_REMOVED lines=13> */
.L_x_20035:
[----:B------:R-:W-:Y:S05]  /*72c0*/  BSYNC.RECONVERGENT B2 ;  /* 0x0000000000027941 */ /* 0x000fea0003800200 */
.L_x_20034:
        /* <DEDUP_REMOVED lines=61> */
.L_x_20032:
[----:B------:R-:W-:Y:S05]  /*76a0*/  BSYNC.RECONVERGENT B1 ;  /* 0x0000000000017941 */ /* 0x000fea0003800200 */
.L_x_20031:
[----:B------:R-:W-:Y:S01]  /*76b0*/  I2FP.F32.U32 R107, R107 ;  /* 0x0000006b006b7245 */ /* 0x000fe20000201000 */
[----:B------:R-:W-:Y:S01]  /*76c0*/  HADD2.F32 R108, -RZ, R173.H0_H0 ;  /* 0x200000adff6c7230 */ /* 0x000fe20000004100 */
        /* <DEDUP_REMOVED lines=21> */
.L_x_20038:
        /* <DEDUP_REMOVED lines=13> */
.L_x_20040:
[----:B------:R-:W-:Y:S05]  /*78f0*/  BSYNC.RECONVERGENT B2 ;  /* 0x0000000000027941 */ /* 0x000fea0003800200 */
.L_x_20039:
        /* <DEDUP_REMOVED lines=52> */
[----:B------:R-:W-:Y:S02]  /*7c40*/  HFMA2 R157, -RZ, RZ, 0, 0 ;  /* 0x00000000ff9d7431 */ /* 0x000fe400000001ff */
[----:B------:R-:W-:Y:S02]  /*7c50*/  VIADD R107, R3, 0x96a522ad ;  /* 0x96a522ad036b7836 */ /* 0x000fe40000000000 */
[----:B------:R-:W-:-:S03]  /*7c60*/  IMAD.WIDE.U32 R182, R155, -0x326172a9, RZ ;  /* 0xcd9e8d579bb67825 */ /* 0x000fc600078e00ff */
[----:B------:R-:W-:Y:S01]  /*7c70*/  LOP3.LUT R165, R107, R156, R165, 0x96, !PT ;  /* 0x0000009c6ba57212 */ /* 0x000fe200078e96a5 */
[----:B------:R-:W-:Y:S01]  /*7c80*/  VIADD R155, R2, 0x8ff34781 ;  /* 0x8ff34781029b7836 */ /* 0x000fe20000000000 */
[----:B------:R-:W-:Y:S01]  /*7c90*/  MOV R162, R182 ;  /* 0x000000b600a27202 */ /* 0x000fe20000000f00 */
[----:B------:R-:W-:Y:S02]  /*7ca0*/  IMAD.MOV.U32 R107, RZ, RZ, R0 ;  /* 0x000000ffff6b7224 */ /* 0x000fe400078e0000 */
[----:B------:R-:W-:Y:S01]  /*7cb0*/  IMAD.MOV.U32 R0, RZ, RZ, R164 ;  /* 0x000000ffff007224 */ /* 0x000fe200078e00a4 */
[----:B------:R-:W-:-:S07]  /*7cc0*/  LOP3.LUT R166, R155, R158, R183, 0x96, !PT ;  /* 0x0000009e9ba67212 */ /* 0x000fce00078e96b7 */
.L_x_20037:
[----:B------:R-:W-:Y:S05]  /*7cd0*/  BSYNC.RECONVERGENT B1 ;  /* 0x0000000000017941 */ /* 0x000fea0003800200 */
.L_x_20036:
[----:B------:R-:W-:Y:S01]  /*7ce0*/  I2FP.F32.U32 R107, R107 ;  /* 0x0000006b006b7245 */ /* 0x000fe20000201000 */
[----:B------:R-:W-:Y:S01]  /*7cf0*/  HADD2.F32 R156, -RZ, R109.H1_H1 ;  /* 0x3000006dff9c7230 */ /* 0x000fe20000004100 */
[----:B------:R-:W-:Y:S01]  /*7d00*/  ISETP.NE.AND P2, PT, R157, 0x1, PT ;  /* 0x000000019d00780c */ /* 0x000fe20003f45270 */
[----:B------:R-:W-:Y:S01]  /*7d10*/  BSSY.RECONVERGENT B1, `(.L_x_20041) ;  /* 0x000005c000017945 */ /* 0x000fe20003800200 */
[----:B------:R-:W-:Y:S01]  /*7d20*/  LOP3.LUT R187, R187, 0xfffffffd, RZ, 0xc0, !PT ;  /* 0xfffffffdbbbb7812 */ /* 0x000fe200078ec0ff */
[----:B------:R-:W-:Y:S01]  /*7d30*/  FFMA.FTZ R107, R107, R154, 1.1641532182693481445e-10 ;  /* 0x2f0000006b6b7423 */ /* 0x000fe2000001009a */
[----:B------:R-:W-:Y:S02]  /*7d40*/  IMAD.MOV.U32 R155, RZ, RZ, 0x2 ;  /* 0x00000002ff9b7424 */ /* 0x000fe400078e00ff */
        /* <DEDUP_REMOVED lines=13> */
.L_x_20043:
        /* <DEDUP_REMOVED lines=13> */
.L_x_20045:
[----:B------:R-:W-:Y:S05]  /*7ef0*/  BSYNC.RECONVERGENT B2 ;  /* 0x0000000000027941 */ /* 0x000fea0003800200 */
.L_x_20044:
        /* <DEDUP_REMOVED lines=61> */
.L_x_20042:
[----:B------:R-:W-:Y:S05]  /*82d0*/  BSYNC.RECONVERGENT B1 ;  /* 0x0000000000017941 */ /* 0x000fea0003800200 */
.L_x_20041:
[----:B------:R-:W-:Y:S01]  /*82e0*/  I2FP.F32.U32 R109, R108 ;  /* 0x0000006c006d7245 */ /* 0x000fe20000201000 */
[----:B------:R-:W-:Y:S01]  /*82f0*/  HADD2.F32 R108, -RZ, R173.H1_H1 ;  /* 0x300000adff6c7230 */ /* 0x000fe20000004100 */
        /* <DEDUP_REMOVED lines=21> */
.L_x_20048:
        /* <DEDUP_REMOVED lines=13> */
.L_x_20050:
[----:B------:R-:W-:Y:S05]  /*8520*/  BSYNC.RECONVERGENT B2 ;  /* 0x0000000000027941 */ /* 0x000fea0003800200 */
.L_x_20049:
        /* <DEDUP_REMOVED lines=61> */
.L_x_20047:
[----:B------:R-:W-:Y:S05]  /*8900*/  BSYNC.RECONVERGENT B1 ;  /* 0x0000000000017941 */ /* 0x000fea0003800200 */
.L_x_20046:
[----:B------:R-:W-:Y:S01]  /*8910*/  ISETP.NE.AND P3, PT, R156, 0x1, PT ;  /* 0x000000019c00780c */ /* 0x000fe20003f65270 */
[----:B------:R-:W-:Y:S01]  /*8920*/  BSSY.RECONVERGENT B1, `(.L_x_20051) ;  /* 0x000005c000017945 */ /* 0x000fe20003800200 */
[----:B------:R-:W-:Y:S01]  /*8930*/  I2FP.F32.U32 R109, R108 ;  /* 0x0000006c006d7245 */ /* 0x000fe20000201000 */
[----:B------:R-:W-:Y:S01]  /*8940*/  HADD2.F32 R108, -RZ, R110.H0_H0 ;  /* 0x2000006eff6c7230 */ /* 0x000fe20000004100 */
        /* <DEDUP_REMOVED lines=14> */
.L_x_20053:
        /* <DEDUP_REMOVED lines=13> */
.L_x_20055:
[----:B------:R-:W-:Y:S05]  /*8b00*/  BSYNC.RECONVERGENT B2 ;  /* 0x0000000000027941 */ /* 0x000fea0003800200 */
.L_x_20054:
        /* <DEDUP_REMOVED lines=61> */
.L_x_20052:
[----:B------:R-:W-:Y:S05]  /*8ee0*/  BSYNC.RECONVERGENT B1 ;  /* 0x0000000000017941 */ /* 0x000fea0003800200 */
.L_x_20051:
        /* <DEDUP_REMOVED lines=23> */
.L_x_20058:
        /* <DEDUP_REMOVED lines=13> */
.L_x_20060:
[----:B------:R-:W-:Y:S05]  /*9130*/  BSYNC.RECONVERGENT B2 ;  /* 0x0000000000027941 */ /* 0x000fea0003800200 */
.L_x_20059:
        /* <DEDUP_REMOVED lines=61> */
.L_x_20057:
[----:B------:R-:W-:Y:S05]  /*9510*/  BSYNC.RECONVERGENT B1 ;  /* 0x0000000000017941 */ /* 0x000fea0003800200 */
.L_x_20056:
[----:B------:R-:W-:Y:S01]  /*9520*/  ISETP.NE.AND P4, PT, R158, 0x1, PT ;  /* 0x000000019e00780c */ /* 0x000fe20003f85270 */
[----:B------:R-:W-:Y:S01]  /*9530*/  HADD2.F32 R156, -RZ, R110.H1_H1 ;  /* 0x3000006eff9c7230 */ /* 0x000fe20000004100 */
[----:B------:R-:W-:Y:S01]  /*9540*/  I2FP.F32.U32 R109, R109 ;  /* 0x0000006d006d7245 */ /* 0x000fe20000201000 */
[----:B------:R-:W-:Y:S01]  /*9550*/  BSSY.RECONVERGENT B1, `(.L_x_20061) ;  /* 0x000005a000017945 */ /* 0x000fe20003800200 */
        /* <DEDUP_REMOVED lines=14> */
.L_x_20063:
        /* <DEDUP_REMOVED lines=13> */
.L_x_20065:
[----:B------:R-:W-:Y:S05]  /*9710*/  BSYNC.RECONVERGENT B2 ;  /* 0x0000000000027941 */ /* 0x000fea0003800200 */
.L_x_20064:
        /* <DEDUP_REMOVED lines=61> */
.L_x_20062:
[----:B------:R-:W-:Y:S05]  /*9af0*/  BSYNC.RECONVERGENT B1 ;  /* 0x0000000000017941 */ /* 0x000fea0003800200 */
.L_x_20061:
[----:B------:R-:W-:Y:S01]  /*9b00*/  I2FP.F32.U32 R155, R110 ;  /* 0x0000006e009b7245 */ /* 0x000fe20000201000 */
[----:B------:R-:W-:Y:S01]  /*9b10*/  HADD2.F32 R110, -RZ, R174.H1_H1 ;  /* 0x300000aeff6e7230 */ /* 0x000fe20000004100 */
        /* <DEDUP_REMOVED lines=21> */
.L_x_20068:
        /* <DEDUP_REMOVED lines=13> */
.L_x_20070:
[----:B------:R-:W-:Y:S05]  /*9d40*/  BSYNC.RECONVERGENT B2 ;  /* 0x0000000000027941 */ /* 0x000fea0003800200 */
.L_x_20069:
        /* <DEDUP_REMOVED lines=61> */
.L_x_20067:
[----:B------:R-:W-:Y:S05]  /*a120*/  BSYNC.RECONVERGENT B1 ;  /* 0x0000000000017941 */ /* 0x000fea0003800200 */
.L_x_20066:
[----:B------:R-:W-:Y:S01]  /*a130*/  ISETP.NE.AND P5, PT, R158, 0x1, PT ;  /* 0x000000019e00780c */ /* 0x000fe20003fa5270 */
[----:B------:R-:W-:Y:S01]  /*a140*/  BSSY.RECONVERGENT B1, `(.L_x_20071) ;  /* 0x000005c000017945 */ /* 0x000fe20003800200 */
[----:B------:R-:W-:Y:S01]  /*a150*/  I2FP.F32.U32 R155, R110 ;  /* 0x0000006e009b7245 */ /* 0x000fe20000201000 */
[----:B------:R-:W-:Y:S02]  /*a160*/  HADD2.F32 R110, -RZ, R111.H0_H0 ;  /* 0x2000006fff6e7230 */ /* 0x000fe40000004100 */
[----:B------:R-:W-:Y:S02]  /*a170*/  IMAD.MOV.U32 R157, RZ, RZ, 0x2 ;  /* 0x00000002ff9d7424 */ /* 0x000fe400078e00ff */
        /* <DEDUP_REMOVED lines=13> */
.L_x_20073:
        /* <DEDUP_REMOVED lines=13> */
.L_x_20075:
[----:B------:R-:W-:Y:S05]  /*a320*/  BSYNC.RECONVERGENT B2 ;  /* 0x0000000000027941 */ /* 0x000fea0003800200 */
.L_x_20074:
        /* <DEDUP_REMOVED lines=61> */
.L_x_20072:
[----:B------:R-:W-:Y:S05]  /*a700*/  BSYNC.RECONVERGENT B1 ;  /* 0x0000000000017941 */ /* 0x000fea0003800200 */
.L_x_20071:
[----:B------:R-:W-:Y:S01]  /*a710*/  I2FP.F32.U32 R155, R156 ;  /* 0x0000009c009b7245 */ /* 0x000fe20000201000 */
[----:B------:R-:W-:Y:S01]  /*a720*/  HADD2.F32 R156, -RZ, R175.H0_H0 ;  /* 0x200000afff9c7230 */ /* 0x000fe20000004100 */
        /* <DEDUP_REMOVED lines=21> */
.L_x_20078:
        /* <DEDUP_REMOVED lines=13> */
.L_x_20080:
[----:B------:R-:W-:Y:S05]  /*a950*/  BSYNC.RECONVERGENT B2 ;  /* 0x0000000000027941 */ /* 0x000fea0003800200 */
.L_x_20079:
        /* <DEDUP_REMOVED lines=61> */
.L_x_20077:
[----:B------:R-:W-:Y:S05]  /*ad30*/  BSYNC.RECONVERGENT B1 ;  /* 0x0000000000017941 */ /* 0x000fea0003800200 */
.L_x_20076:
        /* <DEDUP_REMOVED lines=18> */
.L_x_20083:
        /* <DEDUP_REMOVED lines=15> */
.L_x_20085:
[----:B------:R-:W-:Y:S05]  /*af50*/  BSYNC.RECONVERGENT B2 ;  /* 0x0000000000027941 */ /* 0x000fea0003800200 */
.L_x_20084:
        /* <DEDUP_REMOVED lines=61> */
.L_x_20082:
[----:B------:R-:W-:Y:S05]  /*b330*/  BSYNC.RECONVERGENT B1 ;  /* 0x0000000000017941 */ /* 0x000fea0003800200 */
.L_x_20081:
[----:B------:R-:W-:Y:S01]  /*b340*/  I2FP.F32.U32 R155, R156 ;  /* 0x0000009c009b7245 */ /* 0x000fe20000201000 */
[----:B------:R-:W-:Y:S01]  /*b350*/  HADD2.F32 R156, -RZ, R175.H1_H1 ;  /* 0x300000afff9c7230 */ /* 0x000fe20000004100 */
[----:B------:R-:W-:-:S03]  /*b360*/  FSEL R111, R111, RZ, P5 ;  /* 0x000000ff6f6f7208 */ /* 0x000fc60002800000 */
[----:B------:R-:W-:Y:S01]  /*b370*/  FFMA.FTZ R155, R155, R154, 1.1641532182693481445e-10 ;  /* 0x2f0000009b9b7423 */ /* 0x000fe2000001009a */
[----:B------:R-:W-:-:S04]  /*b380*/  FMUL.FTZ R156, R156, R153 ;  /* 0x000000999c9c7220 */ /* 0x000fc80000410000 */
[----:B------:R-:W-:-:S04]  /*b390*/  FSETP.GTU.FTZ.AND P6, PT, R155, R152, PT ;  /* 0x000000989b00720b */ /* 0x000fc80003fdc000 */
[----:B------:R-:W-:Y:S02]  /*b3a0*/  FSEL R156, R156, RZ, !P6 ;  /* 0x000000ff9c9c7208 */ /* 0x000fe40007000000 */
[----:B------:R-:W-:-:S03]  /*b3b0*/  SEL R186, RZ, 0x1, P6 ;  /* 0x00000001ffba7807 */ /* 0x000fc60003000000 */
[----:B------:R-:W-:-:S04]  /*b3c0*/  FADD.FTZ R111, R156, R111 ;  /* 0x0000006f9c6f7221 */ /* 0x000fc80000010000 */
[----:B------:R-:W-:-:S07]  /*b3d0*/  @P1 FADD.FTZ R111, R103, R111 ;  /* 0x0000006f676f1221 */ /* 0x000fce0000010000 */
.L_x_20005:
        /* <DEDUP_REMOVED lines=44> */
.L_x_20086:
[----:B------:R-:W-:Y:S01]  /*b6a0*/  IMAD.MOV.U32 R160, RZ, RZ, R0 ;  /* 0x000000ffffa07224 */ /* 0x000fe200078e0000 */
[----:B------:R-:W-:-:S07]  /*b6b0*/  IADD3 R0, PT, PT, R189, 0x20, RZ ;  /* 0x00000020bd007810 */ /* 0x000fce0007ffe0ff */
.L_x_19963:
[----:B------:R-:W-:Y:S05]  /*b6c0*/  BSYNC.RECONVERGENT B0 ;  /* 0x0000000000007941 */ /* 0x000fea0003800200 */
.L_x_19962:
        /* <DEDUP_REMOVED lines=36> */
.L_x_20092:
        /* <DEDUP_REMOVED lines=13> */
.L_x_20094:
[----:B------:R-:W-:Y:S05]  /*b9e0*/  BSYNC.RECONVERGENT B2 ;  /* 0x0000000000027941 */ /* 0x000fea0003800200 */
.L_x_20093:
        /* <DEDUP_REMOVED lines=60> */
.L_x_20091:
[----:B------:R-:W-:Y:S05]  /*bdb0*/  BSYNC.RECONVERGENT B1 ;  /* 0x0000000000017941 */ /* 0x000fea0003800200 */
.L_x_20090:
        /* <DEDUP_REMOVED lines=23> */
.L_x_20097:
        /* <DEDUP_REMOVED lines=13> */
.L_x_20099:
[----:B------:R-:W-:Y:S05]  /*c000*/  BSYNC.RECONVERGENT B2 ;  /* 0x0000000000027941 */ /* 0x000fea0003800200 */
.L_x_20098:
        /* <DEDUP_REMOVED lines=61> */
.L_x_20096:
[----:B------:R-:W-:Y:S05]  /*c3e0*/  BSYNC.RECONVERGENT B1 ;  /* 0x0000000000017941 */ /* 0x000fea0003800200 */
.L_x_20095:
[----:B------:R-:W-:Y:S01]  /*c3f0*/  I2FP.F32.U32 R114, R114 ;  /* 0x0000007200727245 */ /* 0x000fe20000201000 */
[----:B------:R-:W-:Y:S01]  /*c400*/  HADD2.F32 R113, -RZ, R172.H0_H0 ;  /* 0x200000acff717230 */ /* 0x000fe20000004100 */
        /* <DEDUP_REMOVED lines=21> */
.L_x_20102:
        /* <DEDUP_REMOVED lines=13> */
.L_x_20104:
[----:B------:R-:W-:Y:S05]  /*c630*/  BSYNC.RECONVERGENT B2 ;  /* 0x0000000000027941 */ /* 0x000fea0003800200 */
.L_x_20103:
        /* <DEDUP_REMOVED lines=61> */
.L_x_20101:
[----:B------:R-:W-:Y:S05]  /*ca10*/  BSYNC.RECONVERGENT B1 ;  /* 0x0000000000017941 */ /* 0x000fea0003800200 */
.L_x_20100:
[----:B------:R-:W-:Y:S01]  /*ca20*/  I2FP.F32.U32 R114, R113 ;  /* 0x0000007100727245 */ /* 0x000fe20000201000 */
[----:B------:R-:W-:Y:S01]  /*ca30*/  HADD2.F32 R113, -RZ, R116.H1_H1 ;  /* 0x30000074ff717230 */ /* 0x000fe20000004100 */
[----:B------:R-:W-:Y:S01]  /*ca40*/  ISETP.NE.AND P2, PT, R115, 0x1, PT ;  /* 0x000000017300780c */ /* 0x000fe20003f45270 */
[----:B------:R-:W-:Y:S01]  /*ca50*/  BSSY.RECONVERGENT B1, `(.L_x_20105) ;  /* 0x000005c000017945 */ /* 0x000fe20003800200 */
[----:B------:R-:W-:Y:S01]  /*ca60*/  LOP3.LUT R187, R187, 0xfffffff7, RZ, 0xc0, !PT ;  /* 0xfffffff7bbbb7812 */ /* 0x000fe200078ec0ff */
[----:B------:R-:W-:Y:S01]  /*ca70*/  FFMA.FTZ R114, R114, R155, 1.1641532182693481445e-10 ;  /* 0x2f00000072727423 */ /* 0x000fe2000001009b */
[----:B------:R-:W-:Y:S02]  /*ca80*/  IMAD.MOV.U32 R116, RZ, RZ, 0x2 ;  /* 0x00000002ff747424 */ /* 0x000fe400078e00ff */
        /* <DEDUP_REMOVED lines=13> */
.L_x_20107:
        /* <DEDUP_REMOVED lines=13> */
.L_x_20109:
[----:B------:R-:W-:Y:S05]  /*cc30*/  BSYNC.RECONVERGENT B2 ;  /* 0x0000000000027941 */ /* 0x000fea0003800200 */
.L_x_20108:
        /* <DEDUP_REMOVED lines=61> */
.L_x_20106:
[----:B------:R-:W-:Y:S05]  /*d010*/  BSYNC.RECONVERGENT B1 ;  /* 0x0000000000017941 */ /* 0x000fea0003800200 */
.L_x_20105:
[----:B------:R-:W-:Y:S01]  /*d020*/  I2FP.F32.U32 R114, R114 ;  /* 0x0000007200727245 */ /* 0x000fe20000201000 */
[----:B------:R-:W-:Y:S01]  /*d030*/  HADD2.F32 R115, -RZ, R172.H1_H1 ;  /* 0x300000acff737230 */ /* 0x000fe20000004100 */
        /* <DEDUP_REMOVED lines=21> */
.L_x_20112:
        /* <DEDUP_REMOVED lines=13> */
.L_x_20114:
[----:B------:R-:W-:Y:S05]  /*d260*/  BSYNC.RECONVERGENT B2 ;  /* 0x0000000000027941 */ /* 0x000fea0003800200 */
.L_x_20113:
        /* <DEDUP_REMOVED lines=61> */
.L_x_20111:
[----:B------:R-:W-:Y:S05]  /*d640*/  BSYNC.RECONVERGENT B1 ;  /* 0x0000000000017941 */ /* 0x000fea0003800200 */
.L_x_20110:
[----:B------:R-:W-:Y:S01]  /*d650*/  I2FP.F32.U32 R114, R114 ;  /* 0x0000007200727245 */ /* 0x000fe20000201000 */
[----:B------:R-:W-:Y:S01]  /*d660*/  HADD2.F32 R115, -RZ, R117.H0_H0 ;  /* 0x20000075ff737230 */ /* 0x000fe20000004100 */
        /* <DEDUP_REMOVED lines=18> */
.L_x_20117:
        /* <DEDUP_REMOVED lines=13> */
.L_x_20119:
[----:B------:R-:W-:Y:S05]  /*d860*/  BSYNC.RECONVERGENT B2 ;  /* 0x0000000000027941 */ /* 0x000fea0003800200 */
.L_x_20118:
        /* <DEDUP_REMOVED lines=61> */
.L_x_20116:
[----:B------:R-:W-:Y:S05]  /*dc40*/  BSYNC.RECONVERGENT B1 ;  /* 0x0000000000017941 */ /* 0x000fea0003800200 */
.L_x_20115:
[----:B------:R-:W-:Y:S01]  /*dc50*/  I2FP.F32.U32 R116, R116 ;  /* 0x0000007400747245 */ /* 0x000fe20000201000 */
[----:B------:R-:W-:Y:S01]  /*dc60*/  HADD2.F32 R115, -RZ, R173.H0_H0 ;  /* 0x200000adff737230 */ /* 0x000fe20000004100 */
        /* <DEDUP_REMOVED lines=21> */
.L_x_20122:
        /* <DEDUP_REMOVED lines=13> */
.L_x_20124:
[----:B------:R-:W-:Y:S05]  /*de90*/  BSYNC.RECONVERGENT B2 ;  /* 0x0000000000027941 */ /* 0x000fea0003800200 */
.L_x_20123:
        /* <DEDUP_REMOVED lines=61> */
.L_x_20121:
[----:B------:R-:W-:Y:S05]  /*e270*/  BSYNC.RECONVERGENT B1 ;  /* 0x0000000000017941 */ /* 0x000fea0003800200 */
.L_x_20120:
[----:B------:R-:W-:Y:S01]  /*e280*/  I2FP.F32.U32 R116, R115 ;  /* 0x0000007300747245 */ /* 0x000fe20000201000 */
[----:B------:R-:W-:Y:S01]  /*e290*/  HADD2.F32 R115, -RZ, R117.H1_H1 ;  /* 0x30000075ff737230 */ /* 0x000fe20000004100 */
        /* <DEDUP_REMOVED lines=18> */
.L_x_20127:
        /* <DEDUP_REMOVED lines=13> */
.L_x_20129:
[----:B------:R-:W-:Y:S05]  /*e490*/  BSYNC.RECONVERGENT B2 ;  /* 0x0000000000027941 */ /* 0x000fea0003800200 */
.L_x_20128:
        /* <DEDUP_REMOVED lines=61> */
.L_x_20126:
[----:B------:R-:W-:Y:S05]  /*e870*/  BSYNC.RECONVERGENT B1 ;  /* 0x0000000000017941 */ /* 0x000fea0003800200 */
.L_x_20125:
        /* <DEDUP_REMOVED lines=23> */
.L_x_20132:
        /* <DEDUP_REMOVED lines=13> */
.L_x_20134:
[----:B------:R-:W-:Y:S05]  /*eac0*/  BSYNC.RECONVERGENT B2 ;  /* 0x0000000000027941 */ /* 0x000fea0003800200 */
.L_x_20133:
        /* <DEDUP_REMOVED lines=61> */
.L_x_20131:
[----:B------:R-:W-:Y:S05]  /*eea0*/  BSYNC.RECONVERGENT B1 ;  /* 0x0000000000017941 */ /* 0x000fea0003800200 */
.L_x_20130:
[----:B------:R-:W-:Y:S01]  /*eeb0*/  ISETP.NE.AND P3, PT, R158, 0x1, PT ;  /* 0x000000019e00780c */ /* 0x000fe20003f65270 */
[----:B------:R-:W-:Y:S01]  /*eec0*/  HADD2.F32 R117, -RZ, R118.H0_H0 ;  /* 0x20000076ff757230 */ /* 0x000fe20000004100 */
[----:B------:R-:W-:Y:S01]  /*eed0*/  I2FP.F32.U32 R116, R116 ;  /* 0x0000007400747245 */ /* 0x000fe20000201000 */
[----:B------:R-:W-:Y:S01]  /*eee0*/  BSSY.RECONVERGENT B1, `(.L_x_20135) ;  /* 0x000005a000017945 */ /* 0x000fe20003800200 */
[----:B------:R-:W-:Y:S02]  /*eef0*/  IMAD.MOV.U32 R159, RZ, RZ, 0x2 ;  /* 0x00000002ff9f7424 */ /* 0x000fe400078e00ff */
        /* <DEDUP_REMOVED lines=13> */
.L_x_20137:
        /* <DEDUP_REMOVED lines=13> */
.L_x_20139:
[----:B------:R-:W-:Y:S05]  /*f0a0*/  BSYNC.RECONVERGENT B2 ;  /* 0x0000000000027941 */ /* 0x000fea0003800200 */
.L_x_20138:
        /* <DEDUP_REMOVED lines=61> */
.L_x_20136:
[----:B------:R-:W-:Y:S05]  /*f480*/  BSYNC.RECONVERGENT B1 ;  /* 0x0000000000017941 */ /* 0x000fea0003800200 */
.L_x_20135:
[----:B------:R-:W-:Y:S01]  /*f490*/  I2FP.F32.U32 R156, R157 ;  /* 0x0000009d009c7245 */ /* 0x000fe20000201000 */
[----:B------:R-:W-:Y:S01]  /*f4a0*/  HADD2.F32 R117, -RZ, R174.H0_H0 ;  /* 0x200000aeff757230 */ /* 0x000fe20000004100 */
        /* <DEDUP_REMOVED lines=21> */
.L_x_20142:
        /* <DEDUP_REMOVED lines=13> */
.L_x_20144:
[----:B------:R-:W-:Y:S05]  /*f6d0*/  BSYNC.RECONVERGENT B2 ;  /* 0x0000000000027941 */ /* 0x000fea0003800200 */
.L_x_20143:
        /* <DEDUP_REMOVED lines=61> */
.L_x_20141:
[----:B------:R-:W-:Y:S05]  /*fab0*/  BSYNC.RECONVERGENT B1 ;  /* 0x0000000000017941 */ /* 0x000fea0003800200 */
.L_x_20140:
[----:B------:R-:W-:Y:S01]  /*fac0*/  ISETP.NE.AND P4, PT, R157, 0x1, PT ;  /* 0x000000019d00780c */ /* 0x000fe20003f85270 */
[----:B------:R-:W-:Y:S01]  /*fad0*/  BSSY.RECONVERGENT B1, `(.L_x_20145) ;  /* 0x000005c000017945 */ /* 0x000fe20003800200 */
[----:B------:R-:W-:Y:S01]  /*fae0*/  I2FP.F32.U32 R156, R117 ;  /* 0x00000075009c7245 */ /* 0x000fe20000201000 */
[----:B------:R-:W-:Y:S01]  /*faf0*/  HADD2.F32 R117, -RZ, R118.H1_H1 ;  /* 0x30000076ff757230 */ /* 0x000fe20000004100 */
        /* <DEDUP_REMOVED lines=14> */
.L_x_20147:
        /* <DEDUP_REMOVED lines=13> */
.L_x_20149:
[----:B------:R-:W-:Y:S05]  /*fcb0*/  BSYNC.RECONVERGENT B2 ;  /* 0x0000000000027941 */ /* 0x000fea0003800200 */
.L_x_20148:
        /* <DEDUP_REMOVED lines=61> */
.L_x_20146:
[----:B------:R-:W-:Y:S05]  /*10090*/  BSYNC.RECONVERGENT B1 ;  /* 0x0000000000017941 */ /* 0x000fea0003800200 */
.L_x_20145:
        /* <DEDUP_REMOVED lines=23> */
.L_x_20152:
        /* <DEDUP_REMOVED lines=13> */
.L_x_20154:
[----:B------:R-:W-:Y:S05]  /*102e0*/  BSYNC.RECONVERGENT B2 ;  /* 0x0000000000027941 */ /* 0x000fea0003800200 */
.L_x_20153:
        /* <DEDUP_REMOVED lines=61> */
.L_x_20151:
[----:B------:R-:W-:Y:S05]  /*106c0*/  BSYNC.RECONVERGENT B1 ;  /* 0x0000000000017941 */ /* 0x000fea0003800200 */
.L_x_20150:
[----:B------:R-:W-:Y:S01]  /*106d0*/  ISETP.NE.AND P5, PT, R159, 0x1, PT ;  /* 0x000000019f00780c */ /* 0x000fe20003fa5270 */
[----:B------:R-:W-:Y:S01]  /*106e0*/  HADD2.F32 R157, -RZ, R119.H0_H0 ;  /* 0x20000077ff9d7230 */ /* 0x000fe20000004100 */
        /* <DEDUP_REMOVED lines=16> */
.L_x_20157:
        /* <DEDUP_REMOVED lines=13> */
.L_x_20159:
[----:B------:R-:W-:Y:S05]  /*108c0*/  BSYNC.RECONVERGENT B2 ;  /* 0x0000000000027941 */ /* 0x000fea0003800200 */
.L_x_20158:
        /* <DEDUP_REMOVED lines=61> */
.L_x_20156:
[----:B------:R-:W-:Y:S05]  /*10ca0*/  BSYNC.RECONVERGENT B1 ;  /* 0x0000000000017941 */ /* 0x000fea0003800200 */
.L_x_20155:
[----:B------:R-:W-:Y:S01]  /*10cb0*/  I2FP.F32.U32 R156, R158 ;  /* 0x0000009e009c7245 */ /* 0x000fe20000201000 */
[----:B------:R-:W-:Y:S01]  /*10cc0*/  HADD2.F32 R157, -RZ, R175.H0_H0 ;  /* 0x200000afff9d7230 */ /* 0x000fe20000004100 */
[----:B------:R-:W-:Y:S01]  /*10cd0*/  BSSY.RECONVERGENT B1, `(.L_x_20160) ;  /* 0x0000060000017945 */ /* 0x000fe20003800200 */
[----:B------:R-:W-:Y:S02]  /*10ce0*/  IMAD.MOV.U32 R158, RZ, RZ, 0x2 ;  /* 0x00000002ff9e7424 */ /* 0x000fe400078e00ff */
[----:B------:R-:W-:Y:S01]  /*10cf0*/  FFMA.FTZ R156, R156, R155, 1.1641532182693481445e-10 ;  /* 0x2f0000009c9c7423 */ /* 0x000fe2000001009b */
[----:B------:R-:W-:-:S04]  /*10d00*/  FMUL.FTZ R157, R157, R154 ;  /* 0x0000009a9d9d7220 */ /* 0x000fc80000410000 */
[----:B------:R-:W-:-:S04]  /*10d10*/  FSETP.GTU.FTZ.AND P5, PT, R156, R153, PT ;  /* 0x000000999c00720b */ /* 0x000fc80003fbc000 */
[----:B------:R-:W-:Y:S02]  /*10d20*/  FSEL R156, R157, RZ, !P5 ;  /* 0x000000ff9d9c7208 */ /* 0x000fe40006800000 */
[----:B------:R-:W-:Y:S02]  /*10d30*/  SEL R185, RZ, 0x1, P5 ;  /* 0x00000001ffb97807 */ /* 0x000fe40002800000 */
[----:B------:R-:W-:Y:S02]  /*10d40*/  ISETP.NE.AND P5, PT, R160, 0x1, PT ;  /* 0x00000001a000780c */ /* 0x000fe40003fa5270 */
[----:B------:R-:W-:-:S05]  /*10d50*/  FSEL R157, R118, RZ, P4 ;  /* 0x000000ff769d7208 */ /* 0x000fca0002000000 */
[----:B------:R-:W-:Y:S01]  /*10d60*/  FADD.FTZ R118, R156, R157 ;  /* 0x0000009d9c767221 */ /* 0x000fe20000010000 */
[----:B------:R-:W-:-:S03]  /*10d70*/  MOV R156, R162 ;  /* 0x000000a2009c7202 */ /* 0x000fc60000000f00 */
[----:B------:R-:W-:Y:S02]  /*10d80*/  @P1 FADD.FTZ R118, R102, R118 ;  /* 0x0000007666761221 */ /* 0x000fe40000010000 */
        /* <DEDUP_REMOVED lines=9> */
.L_x_20162:
        /* <DEDUP_REMOVED lines=13> */
.L_x_20164:
[----:B------:R-:W-:Y:S05]  /*10ef0*/  BSYNC.RECONVERGENT B2 ;  /* 0x0000000000027941 */ /* 0x000fea0003800200 */
.L_x_20163:
        /* <DEDUP_REMOVED lines=61> */
.L_x_20161:
[----:B------:R-:W-:Y:S05]  /*112d0*/  BSYNC.RECONVERGENT B1 ;  /* 0x0000000000017941 */ /* 0x000fea0003800200 */
.L_x_20160:
[----:B------:R-:W-:Y:S01]  /*112e0*/  ISETP.NE.AND P6, PT, R158, 0x1, PT ;  /* 0x000000019e00780c */ /* 0x000fe20003fc5270 */
[----:B------:R-:W-:Y:S01]  /*112f0*/  HADD2.F32 R119, -RZ, R119.H1_H1 ;  /* 0x30000077ff777230 */ /* 0x000fe20000004100 */
        /* <DEDUP_REMOVED lines=16> */
.L_x_20167:
        /* <DEDUP_REMOVED lines=15> */
.L_x_20169:
[----:B------:R-:W-:Y:S05]  /*114f0*/  BSYNC.RECONVERGENT B2 ;  /* 0x0000000000027941 */ /* 0x000fea0003800200 */
.L_x_20168:
        /* <DEDUP_REMOVED lines=61> */
.L_x_20166:
[----:B------:R-:W-:Y:S05]  /*118d0*/  BSYNC.RECONVERGENT B1 ;  /* 0x0000000000017941 */ /* 0x000fea0003800200 */
.L_x_20165:
[----:B------:R-:W-:Y:S01]  /*118e0*/  I2FP.F32.U32 R156, R157 ;  /* 0x0000009d009c7245 */ /* 0x000fe20000201000 */
[----:B------:R-:W-:-:S04]  /*118f0*/  HADD2.F32 R157, -RZ, R175.H1_H1 ;  /* 0x300000afff9d7230 */ /* 0x000fc80000004100 */
[----:B------:R-:W-:Y:S01]  /*11900*/  FFMA.FTZ R156, R156, R155, 1.1641532182693481445e-10 ;  /* 0x2f0000009c9c7423 */ /* 0x000fe2000001009b */
[----:B------:R-:W-:Y:S01]  /*11910*/  FMUL.FTZ R157, R157, R154 ;  /* 0x0000009a9d9d7220 */ /* 0x000fe20000410000 */
[----:B------:R-:W-:-:S03]  /*11920*/  FSEL R154, R119, RZ, P5 ;  /* 0x000000ff779a7208 */ /* 0x000fc60002800000 */
[----:B------:R-:W-:-:S04]  /*11930*/  FSETP.GTU.FTZ.AND P6, PT, R156, R153, PT ;  /* 0x000000999c00720b */ /* 0x000fc80003fdc000 */
[----:B------:R-:W-:Y:S02]  /*11940*/  FSEL R153, R157, RZ, !P6 ;  /* 0x000000ff9d997208 */ /* 0x000fe40007000000 */
[----:B------:R-:W-:-:S03]  /*11950*/  SEL R186, RZ, 0x1, P6 ;  /* 0x00000001ffba7807 */ /* 0x000fc60003000000 */
[----:B------:R-:W-:-:S04]  /*11960*/  FADD.FTZ R119, R153, R154 ;  /* 0x0000009a99777221 */ /* 0x000fc80000010000 */
[----:B------:R-:W-:Y:S01]  /*11970*/  @P1 FADD.FTZ R119, R103, R119 ;  /* 0x0000007767771221 */ /* 0x000fe20000010000 */
[----:B------:R-:W-:Y:S06]  /*11980*/  BRA `(.L_x_20170) ;  /* 0x0000003000547947 */ /* 0x000fec0003800000 */
.L_x_20089:
[----:B------:R-:W-:Y:S01]  /*11990*/  ISETP.NE.AND P2, PT, R164, 0x1, PT ;  /* 0x00000001a400780c */ /* 0x000fe20003f45270 */
[----:B------:R-:W-:Y:S01]  /*119a0*/  BSSY.RECONVERGENT B1, `(.L_x_20171) ;  /* 0x0000059000017945 */ /* 0x000fe20003800200 */
[----:B--2---:R-:W-:Y:S02]  /*119b0*/  HFMA2 R115, -RZ, RZ, 0, 1.1920928955078125e-07 ;  /* 0x00000002ff737431 */ /* 0x004fe400000001ff */
[----:B------:R-:W-:Y:S02]  /*119c0*/  IMAD.MOV.U32 R112, RZ, RZ, R162 ;  /* 0x000000ffff707224 */ /* 0x000fe400078e00a2 */
[----:B01----:R-:W-:-:S07]  /*119d0*/  IMAD.MOV.U32 R152, RZ, RZ, R160 ;  /* 0x000000ffff987224 */ /* 0x003fce00078e00a0 */
        /* <DEDUP_REMOVED lines=11> */
.L_x_20173:
        /* <DEDUP_REMOVED lines=13> */
.L_x_20175:
[----:B------:R-:W-:Y:S05]  /*11b60*/  BSYNC.RECONVERGENT B2 ;  /* 0x0000000000027941 */ /* 0x000fea0003800200 */
.L_x_20174:
        /* <DEDUP_REMOVED lines=8> */
[C---:B------:R-:W-:Y:S01]  /*11bf0*/  IADD3 R155, PT, PT, R3.reuse, 0x76cf5d0a, RZ ;  /* 0x76cf5d0a039b7810 */ /* 0x040fe20007ffe0ff */
        /* <DEDUP_REMOVED lines=47> */
[----:B------:R-:W-:Y:S02]  /*11ef0*/  LOP3.LUT R166, R113, R114, R155, 0x96, !PT ;  /* 0x0000007271a67212 */ /* 0x000fe400078e969b */
[----:B------:R-:W-:Y:S02]  /*11f00*/  MOV R162, R154 ;  /* 0x0000009a00a27202 */ /* 0x000fe40000000f00 */
[----:B------:R-:W-:Y:S01]  /*11f10*/  LOP3.LUT R165, R165, R112, R153, 0x96, !PT ;  /* 0x00000070a5a57212 */ /* 0x000fe200078e9699 */
[----:B------:R-:W-:-:S07]  /*11f20*/  IMAD.MOV.U32 R112, RZ, RZ, R160 ;  /* 0x000000ffff707224 */ /* 0x000fce00078e00a0 */
.L_x_20172:
[----:B------:R-:W-:Y:S05]  /*11f30*/  BSYNC.RECONVERGENT B1 ;  /* 0x0000000000017941 */ /* 0x000fea0003800200 */
.L_x_20171:
        /* <DEDUP_REMOVED lines=8> */
[----:B------:R-:W-:-:S03]  /*11fc0*/  MOV R154, 0x2 ;  /* 0x00000002009a7802 */ /* 0x000fc60000000f00 */
[----:B0-----:R-:W-:Y:S01]  /*11fd0*/  FSETP.LE.FTZ.AND P3, PT, R114, R153, PT ;  /* 0x000000997200720b */ /* 0x001fe20003f73000 */
        /* <DEDUP_REMOVED lines=11> */
.L_x_20178:
        /* <DEDUP_REMOVED lines=13> */
.L_x_20180:
[----:B------:R-:W-:Y:S05]  /*12160*/  BSYNC.RECONVERGENT B2 ;  /* 0x0000000000027941 */ /* 0x000fea0003800200 */
.L_x_20179:
        /* <DEDUP_REMOVED lines=61> */
.L_x_20177:
[----:B------:R-:W-:Y:S05]  /*12540*/  BSYNC.RECONVERGENT B1 ;  /* 0x0000000000017941 */ /* 0x000fea0003800200 */
.L_x_20176:
        /* <DEDUP_REMOVED lines=19> */
.L_x_20183:
        /* <DEDUP_REMOVED lines=13> */
.L_x_20185:
[----:B------:R-:W-:Y:S05]  /*12750*/  BSYNC.RECONVERGENT B2 ;  /* 0x0000000000027941 */ /* 0x000fea0003800200 */
.L_x_20184:
        /* <DEDUP_REMOVED lines=61> */
.L_x_20182:
[----:B------:R-:W-:Y:S05]  /*12b30*/  BSYNC.RECONVERGENT B1 ;  /* 0x0000000000017941 */ /* 0x000fea0003800200 */
.L_x_20181:
[----:B------:R-:W-:Y:S01]  /*12b40*/  I2FP.F32.U32 R115, R114 ;  /* 0x0000007200737245 */ /* 0x000fe20000201000 */
[----:B------:R-:W-:Y:S01]  /*12b50*/  BSSY.RECONVERGENT B1, `(.L_x_20186) ;  /* 0x000005d000017945 */ /* 0x000fe20003800200 */
[----:B------:R-:W-:Y:S01]  /*12b60*/  ISETP.NE.AND P2, PT, R155, 0x1, PT ;  /* 0x000000019b00780c */ /* 0x000fe20003f45270 */
[----:B------:R-:W-:Y:S01]  /*12b70*/  HFMA2 R156, -RZ, RZ, 0, 1.1920928955078125e-07 ;  /* 0x00000002ff9c7431 */ /* 0x000fe200000001ff */
[----:B------:R-:W-:Y:S01]  /*12b80*/  LOP3.LUT R187, R187, 0xfffffffb, RZ, 0xc0, !PT ;  /* 0xfffffffbbbbb7812 */ /* 0x000fe200078ec0ff */
[----:B------:R-:W-:Y:S01]  /*12b90*/  FFMA.FTZ R154, R115, R112, 1.1641532182693481445e-10 ;  /* 0x2f000000739a7423 */ /* 0x000fe20000010070 */
[----:B------:R-:W-:Y:S02]  /*12ba0*/  HADD2.F32 R114, -RZ, R117.H0_H0 ;  /* 0x20000075ff727230 */ /* 0x000fe40000004100 */
        /* <DEDUP_REMOVED lines=12> */
.L_x_20188:
        /* <DEDUP_REMOVED lines=13> */
.L_x_20190:
[----:B------:R-:W-:Y:S05]  /*12d40*/  BSYNC.RECONVERGENT B2 ;  /* 0x0000000000027941 */ /* 0x000fea0003800200 */
.L_x_20189:
        /* <DEDUP_REMOVED lines=61> */
.L_x_20187:
[----:B------:R-:W-:Y:S05]  /*13120*/  BSYNC.RECONVERGENT B1 ;  /* 0x0000000000017941 */ /* 0x000fea0003800200 */
.L_x_20186:
[----:B------:R-:W-:Y:S01]  /*13130*/  I2FP.F32.U32 R115, R115 ;  /* 0x0000007300737245 */ /* 0x000fe20000201000 */
[----:B------:R-:W-:Y:S01]  /*13140*/  BSSY.RECONVERGENT B1, `(.L_x_20191) ;  /* 0x000005d000017945 */ /* 0x000fe20003800200 */
[----:B------:R-:W-:Y:S01]  /*13150*/  ISETP.NE.AND P2, PT, R156, 0x1, PT ;  /* 0x000000019c00780c */ /* 0x000fe20003f45270 */
[----:B------:R-:W-:Y:S01]  /*13160*/  HADD2.F32 R117, -RZ, R117.H1_H1 ;  /* 0x30000075ff757230 */ /* 0x000fe20000004100 */
        /* <DEDUP_REMOVED lines=15> */
.L_x_20193:
        /* <DEDUP_REMOVED lines=13> */
.L_x_20195:
[----:B------:R-:W-:Y:S05]  /*13330*/  BSYNC.RECONVERGENT B2 ;  /* 0x0000000000027941 */ /* 0x000fea0003800200 */
.L_x_20194:
        /* <DEDUP_REMOVED lines=61> */
.L_x_20192:
[----:B------:R-:W-:Y:S05]  /*13710*/  BSYNC.RECONVERGENT B1 ;  /* 0x0000000000017941 */ /* 0x000fea0003800200 */
.L_x_20191:
[----:B------:R-:W-:Y:S01]  /*13720*/  ISETP.NE.AND P3, PT, R157, 0x1, PT ;  /* 0x000000019d00780c */ /* 0x000fe20003f65270 */
[----:B------:R-:W-:Y:S01]  /*13730*/  BSSY.RECONVERGENT B1, `(.L_x_20196) ;  /* 0x000005b000017945 */ /* 0x000fe20003800200 */
[----:B------:R-:W-:Y:S01]  /*13740*/  I2FP.F32.U32 R115, R115 ;  /* 0x0000007300737245 */ /* 0x000fe20000201000 */
[----:B------:R-:W-:Y:S02]  /*13750*/  HFMA2 R156, -RZ, RZ, 0, 1.1920928955078125e-07 ;  /* 0x00000002ff9c7431 */ /* 0x000fe400000001ff */
        /* <DEDUP_REMOVED lines=13> */
.L_x_20198:
        /* <DEDUP_REMOVED lines=13> */
.L_x_20200:
[----:B------:R-:W-:Y:S05]  /*13900*/  BSYNC.RECONVERGENT B2 ;  /* 0x0000000000027941 */ /* 0x000fea0003800200 */
.L_x_20199:
        /* <DEDUP_REMOVED lines=61> */
.L_x_20197:
[----:B------:R-:W-:Y:S05]  /*13ce0*/  BSYNC.RECONVERGENT B1 ;  /* 0x0000000000017941 */ /* 0x000fea0003800200 */
.L_x_20196:
[----:B------:R-:W-:Y:S01]  /*13cf0*/  ISETP.NE.AND P4, PT, R156, 0x1, PT ;  /* 0x000000019c00780c */ /* 0x000fe20003f85270 */
[----:B------:R-:W-:Y:S01]  /*13d00*/  BSSY.RECONVERGENT B1, `(.L_x_20201) ;  /* 0x000005b000017945 */ /* 0x000fe20003800200 */
[----:B------:R-:W-:Y:S01]  /*13d10*/  I2FP.F32.U32 R155, R155 ;  /* 0x0000009b009b7245 */ /* 0x000fe20000201000 */
[----:B------:R-:W-:Y:S02]  /*13d20*/  HADD2.F32 R118, -RZ, R118.H1_H1 ;  /* 0x30000076ff767230 */ /* 0x000fe40000004100 */
        /* <DEDUP_REMOVED lines=13> */
.L_x_20203:
        /* <DEDUP_REMOVED lines=13> */
.L_x_20205:
[----:B------:R-:W-:Y:S05]  /*13ed0*/  BSYNC.RECONVERGENT B2 ;  /* 0x0000000000027941 */ /* 0x000fea0003800200 */
.L_x_20204:
        /* <DEDUP_REMOVED lines=61> */
.L_x_20202:
[----:B------:R-:W-:Y:S05]  /*142b0*/  BSYNC.RECONVERGENT B1 ;  /* 0x0000000000017941 */ /* 0x000fea0003800200 */
.L_x_20201:
[----:B------:R-:W-:Y:S01]  /*142c0*/  ISETP.NE.AND P5, PT, R157, 0x1, PT ;  /* 0x000000019d00780c */ /* 0x000fe20003fa5270 */
[----:B------:R-:W-:Y:S01]  /*142d0*/  BSSY.RECONVERGENT B1, `(.L_x_20206) ;  /* 0x000005b000017945 */ /* 0x000fe20003800200 */
[----:B------:R-:W-:Y:S01]  /*142e0*/  I2FP.F32.U32 R155, R155 ;  /* 0x0000009b009b7245 */ /* 0x000fe20000201000 */
[----:B------:R-:W-:Y:S02]  /*142f0*/  HFMA2 R164, -RZ, RZ, 0, 1.1920928955078125e-07 ;  /* 0x00000002ffa47431 */ /* 0x000fe400000001ff */
[----:B------:R-:W-:Y:S02]  /*14300*/  HADD2.F32 R154, -RZ, R119.H0_H0 ;  /* 0x20000077ff9a7230 */ /* 0x000fe40000004100 */
        /* <DEDUP_REMOVED lines=12> */
.L_x_20208:
        /* <DEDUP_REMOVED lines=13> */
.L_x_20210:
[----:B------:R-:W-:Y:S05]  /*144a0*/  BSYNC.RECONVERGENT B2 ;  /* 0x0000000000027941 */ /* 0x000fea0003800200 */
.L_x_20209:
        /* <DEDUP_REMOVED lines=61> */
.L_x_20207:
[----:B------:R-:W-:Y:S05]  /*14880*/  BSYNC.RECONVERGENT B1 ;  /* 0x0000000000017941 */ /* 0x000fea0003800200 */
.L_x_20206:
        /* <DEDUP_REMOVED lines=37> */
.L_x_20170:
        /* <DEDUP_REMOVED lines=44> */
.L_x_20211:
[----:B------:R-:W-:Y:S01]  /*14da0*/  MOV R160, R152 ;  /* 0x0000009800a07202 */ /* 0x000fe20000000f00 */
[----:B------:R-:W-:-:S07]  /*14db0*/  VIADD R0, R0, 0x20 ;  /* 0x0000002000007836 */ /* 0x000fce0000000000 */
.L_x_20088:
[----:B------:R-:W-:Y:S05]  /*14dc0*/  BSYNC.RECONVERGENT B0 ;  /* 0x0000000000007941 */ /* 0x000fea0003800200 */
.L_x_20087:
        /* <DEDUP_REMOVED lines=22> */
[----:B--2---:R-:W-:Y:S02]  /*14f30*/  HFMA2 R123, -RZ, RZ, 0, 1.1920928955078125e-07 ;  /* 0x00000002ff7b7431 */ /* 0x004fe400000001ff */
        /* <DEDUP_REMOVED lines=13> */
.L_x_20217:
        /* <DEDUP_REMOVED lines=13> */
.L_x_20219:
[----:B------:R-:W-:Y:S05]  /*150e0*/  BSYNC.RECONVERGENT B2 ;  /* 0x0000000000027941 */ /* 0x000fea0003800200 */
.L_x_20218:
        /* <DEDUP_REMOVED lines=60> */
.L_x_20216:
[----:B------:R-:W-:Y:S05]  /*154b0*/  BSYNC.RECONVERGENT B1 ;  /* 0x0000000000017941 */ /* 0x000fea0003800200 */
.L_x_20215:
        /* <DEDUP_REMOVED lines=9> */
[----:B------:R-:W-:Y:S01]  /*15550*/  MOV R156, 0x2 ;  /* 0x00000002009c7802 */ /* 0x000fe20000000f00 */
        /* <DEDUP_REMOVED lines=13> */
.L_x_20222:
        /* <DEDUP_REMOVED lines=13> */
.L_x_20224:
[----:B------:R-:W-:Y:S05]  /*15700*/  BSYNC.RECONVERGENT B2 ;  /* 0x0000000000027941 */ /* 0x000fea0003800200 */
.L_x_20223:
        /* <DEDUP_REMOVED lines=61> */
.L_x_20221:
[----:B------:R-:W-:Y:S05]  /*15ae0*/  BSYNC.RECONVERGENT B1 ;  /* 0x0000000000017941 */ /* 0x000fea0003800200 */
.L_x_20220:
[----:B------:R-:W-:Y:S01]  /*15af0*/  I2FP.F32.U32 R122, R122 ;  /* 0x0000007a007a7245 */ /* 0x000fe20000201000 */
[----:B------:R-:W-:Y:S01]  /*15b00*/  HADD2.F32 R121, -RZ, R172.H0_H0 ;  /* 0x200000acff797230 */ /* 0x000fe20000004100 */
        /* <DEDUP_REMOVED lines=21> */
.L_x_20227:
        /* <DEDUP_REMOVED lines=13> */
.L_x_20229:
[----:B------:R-:W-:Y:S05]  /*15d30*/  BSYNC.RECONVERGENT B2 ;  /* 0x0000000000027941 */ /* 0x000fea0003800200 */
.L_x_20228:
        /* <DEDUP_REMOVED lines=61> */
.L_x_20226:
[----:B------:R-:W-:Y:S05]  /*16110*/  BSYNC.RECONVERGENT B1 ;  /* 0x0000000000017941 */ /* 0x000fea0003800200 */
.L_x_20225:
[----:B------:R-:W-:Y:S01]  /*16120*/  I2FP.F32.U32 R122, R121 ;  /* 0x00000079007a7245 */ /* 0x000fe20000201000 */
[----:B------:R-:W-:Y:S01]  /*16130*/  HADD2.F32 R121, -RZ, R124.H1_H1 ;  /* 0x3000007cff797230 */ /* 0x000fe20000004100 */
        /* <DEDUP_REMOVED lines=18> */
.L_x_20232:
        /* <DEDUP_REMOVED lines=13> */
.L_x_20234:
[----:B------:R-:W-:Y:S05]  /*16330*/  BSYNC.RECONVERGENT B2 ;  /* 0x0000000000027941 */ /* 0x000fea0003800200 */
.L_x_20233:
        /* <DEDUP_REMOVED lines=61> */
.L_x_20231:
[----:B------:R-:W-:Y:S05]  /*16710*/  BSYNC.RECONVERGENT B1 ;  /* 0x0000000000017941 */ /* 0x000fea0003800200 */
.L_x_20230:
        /* <DEDUP_REMOVED lines=23> */
.L_x_20237:
        /* <DEDUP_REMOVED lines=13> */
.L_x_20239:
[----:B------:R-:W-:Y:S05]  /*16960*/  BSYNC.RECONVERGENT B2 ;  /* 0x0000000000027941 */ /* 0x000fea0003800200 */
.L_x_20238:
        /* <DEDUP_REMOVED lines=61> */
.L_x_20236:
[----:B------:R-:W-:Y:S05]  /*16d40*/  BSYNC.RECONVERGENT B1 ;  /* 0x0000000000017941 */ /* 0x000fea0003800200 */
.L_x_20235:
        /* <DEDUP_REMOVED lines=20> */
.L_x_20242:
        /* <DEDUP_REMOVED lines=13> */
.L_x_20244:
[----:B------:R-:W-:Y:S05]  /*16f60*/  BSYNC.RECONVERGENT B2 ;  /* 0x0000000000027941 */ /* 0x000fea0003800200 */
.L_x_20243:
        /* <DEDUP_REMOVED lines=61> */
.L_x_20241:
[----:B------:R-:W-:Y:S05]  /*17340*/  BSYNC.RECONVERGENT B1 ;  /* 0x0000000000017941 */ /* 0x000fea0003800200 */
.L_x_20240:
        /* <DEDUP_REMOVED lines=23> */
.L_x_20247:
        /* <DEDUP_REMOVED lines=13> */
.L_x_20249:
[----:B------:R-:W-:Y:S05]  /*17590*/  BSYNC.RECONVERGENT B2 ;  /* 0x0000000000027941 */ /* 0x000fea0003800200 */
.L_x_20248:
        /* <DEDUP_REMOVED lines=61> */
.L_x_20246:
[----:B------:R-:W-:Y:S05]  /*17970*/  BSYNC.RECONVERGENT B1 ;  /* 0x0000000000017941 */ /* 0x000fea0003800200 */
.L_x_20245:
        /* <DEDUP_REMOVED lines=20> */
.L_x_20252:
        /* <DEDUP_REMOVED lines=13> */
.L_x_20254:
[----:B------:R-:W-:Y:S05]  /*17b90*/  BSYNC.RECONVERGENT B2 ;  /* 0x0000000000027941 */ /* 0x000fea0003800200 */
.L_x_20253:
        /* <DEDUP_REMOVED lines=61> */
.L_x_20251:
[----:B------:R-:W-:Y:S05]  /*17f70*/  BSYNC.RECONVERGENT B1 ;  /* 0x0000000000017941 */ /* 0x000fea0003800200 */
.L_x_20250:
        /* <DEDUP_REMOVED lines=23> */
.L_x_20257:
        /* <DEDUP_REMOVED lines=13> */
.L_x_20259:
[----:B------:R-:W-:Y:S05]  /*181c0*/  BSYNC.RECONVERGENT B2 ;  /* 0x0000000000027941 */ /* 0x000fea0003800200 */
.L_x_20258:
        /* <DEDUP_REMOVED lines=61> */
.L_x_20256:
[----:B------:R-:W-:Y:S05]  /*185a0*/  BSYNC.RECONVERGENT B1 ;  /* 0x0000000000017941 */ /* 0x000fea0003800200 */
.L_x_20255:
        /* <DEDUP_REMOVED lines=18> */
.L_x_20262:
        /* <DEDUP_REMOVED lines=13> */
.L_x_20264:
[----:B------:R-:W-:Y:S05]  /*187a0*/  BSYNC.RECONVERGENT B2 ;  /* 0x0000000000027941 */ /* 0x000fea0003800200 */
.L_x_20263:
        /* <DEDUP_REMOVED lines=61> */
.L_x_20261:
[----:B------:R-:W-:Y:S05]  /*18b80*/  BSYNC.RECONVERGENT B1 ;  /* 0x0000000000017941 */ /* 0x000fea0003800200 */
.L_x_20260:
        /* <DEDUP_REMOVED lines=23> */
.L_x_20267:
        /* <DEDUP_REMOVED lines=13> */
.L_x_20269:
[----:B------:R-:W-:Y:S05]  /*18dd0*/  BSYNC.RECONVERGENT B2 ;  /* 0x0000000000027941 */ /* 0x000fea0003800200 */
.L_x_20268:
        /* <DEDUP_REMOVED lines=61> */
.L_x_20266:
[----:B------:R-:W-:Y:S05]  /*191b0*/  BSYNC.RECONVERGENT B1 ;  /* 0x0000000000017941 */ /* 0x000fea0003800200 */
.L_x_20265:
[----:B------:R-:W-:Y:S01]  /*191c0*/  ISETP.NE.AND P4, PT, R157, 0x1, PT ;  /* 0x000000019d00780c */ /* 0x000fe20003f85270 */
[----:B------:R-:W-:Y:S01]  /*191d0*/  BSSY.RECONVERGENT B1, `(.L_x_20270) ;  /* 0x000005c000017945 */ /* 0x000fe20003800200 */
[----:B------:R-:W-:Y:S01]  /*191e0*/  I2FP.F32.U32 R156, R125 ;  /* 0x0000007d009c7245 */ /* 0x000fe20000201000 */
[----:B------:R-:W-:Y:S02]  /*191f0*/  HADD2.F32 R125, -RZ, R126.H1_H1 ;  /* 0x3000007eff7d7230 */ /* 0x000fe40000004100 */
        /* <DEDUP_REMOVED lines=14> */
.L_x_20272:
        /* <DEDUP_REMOVED lines=13> */
.L_x_20274:
[----:B------:R-:W-:Y:S05]  /*193b0*/  BSYNC.RECONVERGENT B2 ;  /* 0x0000000000027941 */ /* 0x000fea0003800200 */
.L_x_20273:
        /* <DEDUP_REMOVED lines=61> */
.L_x_20271:
[----:B------:R-:W-:Y:S05]  /*19790*/  BSYNC.RECONVERGENT B1 ;  /* 0x0000000000017941 */ /* 0x000fea0003800200 */
.L_x_20270:
        /* <DEDUP_REMOVED lines=23> */
.L_x_20277:
        /* <DEDUP_REMOVED lines=13> */
.L_x_20279:
[----:B------:R-:W-:Y:S05]  /*199e0*/  BSYNC.RECONVERGENT B2 ;  /* 0x0000000000027941 */ /* 0x000fea0003800200 */
.L_x_20278:
[----:B------:R-:W-:Y:S01]  /*199f0*/  IMAD.WIDE.U32 R158, R167, -0x326172a9, RZ ;  /* 0xcd9e8d57a79e7825 */ /* 0x000fe200078e00ff */
[----:B------:R-:W-:Y:S02]  /*19a00*/  LOP3.LUT R190, R161, R157, R3, 0x96, !PT ;  /* 0x0000009da1be7212 */ /* 0x000fe400078e9603 */
[----:B------:R-:W-:Y:S01]  /*19a10*/  IADD3 R157, PT, PT, R2, -0x61c88647, RZ ;  /* 0x9e3779b9029d7810 */ /* 0x000fe20007ffe0ff */
[----:B------:R-:W-:Y:S01]  /*19a20*/  IMAD.MOV.U32 R126, RZ, RZ, R152 ;  /* 0x000000ffff7e7224 */ /* 0x000fe200078e0098 */
        /* <DEDUP_REMOVED lines=55> */
[----:B------:R-:W-:Y:S01]  /*19da0*/  IMAD.MOV.U32 R159, RZ, RZ, RZ ;  /* 0x000000ffff9f7224 */ /* 0x000fe200078e00ff */
[----:B------:R-:W-:-:S07]  /*19db0*/  MOV R152, R164 ;  /* 0x000000a400987202 */ /* 0x000fce0000000f00 */
.L_x_20276:
[----:B------:R-:W-:Y:S05]  /*19dc0*/  BSYNC.RECONVERGENT B1 ;  /* 0x0000000000017941 */ /* 0x000fea0003800200 */
.L_x_20275:
        /* <DEDUP_REMOVED lines=18> */
.L_x_20282:
        /* <DEDUP_REMOVED lines=13> */
.L_x_20284:
[----:B------:R-:W-:Y:S05]  /*19fc0*/  BSYNC.RECONVERGENT B2 ;  /* 0x0000000000027941 */ /* 0x000fea0003800200 */
.L_x_20283:
        /* <DEDUP_REMOVED lines=61> */
.L_x_20281:
[----:B------:R-:W-:Y:S05]  /*1a3a0*/  BSYNC.RECONVERGENT B1 ;  /* 0x0000000000017941 */ /* 0x000fea0003800200 */
.L_x_20280:
        /* <DEDUP_REMOVED lines=23> */
.L_x_20287:
        /* <DEDUP_REMOVED lines=13> */
.L_x_20289:
[----:B------:R-:W-:Y:S05]  /*1a5f0*/  BSYNC.RECONVERGENT B2 ;  /* 0x0000000000027941 */ /* 0x000fea0003800200 */
.L_x_20288:
        /* <DEDUP_REMOVED lines=61> */
.L_x_20286:
[----:B------:R-:W-:Y:S05]  /*1a9d0*/  BSYNC.RECONVERGENT B1 ;  /* 0x0000000000017941 */ /* 0x000fea0003800200 */
.L_x_20285:
[----:B------:R-:W-:Y:S01]  /*1a9e0*/  ISETP.NE.AND P6, PT, R158, 0x1, PT ;  /* 0x000000019e00780c */ /* 0x000fe20003fc5270 */
[----:B------:R-:W-:Y:S01]  /*1a9f0*/  HADD2.F32 R127, -RZ, R127.H1_H1 ;  /* 0x3000007fff7f7230 */ /* 0x000fe20000004100 */
        /* <DEDUP_REMOVED lines=16> */
.L_x_20292:
        /* <DEDUP_REMOVED lines=15> */
.L_x_20294:
[----:B------:R-:W-:Y:S05]  /*1abf0*/  BSYNC.RECONVERGENT B2 ;  /* 0x0000000000027941 */ /* 0x000fea0003800200 */
.L_x_20293:
        /* <DEDUP_REMOVED lines=61> */
.L_x_20291:
[----:B------:R-:W-:Y:S05]  /*1afd0*/  BSYNC.RECONVERGENT B1 ;  /* 0x0000000000017941 */ /* 0x000fea0003800200 */
.L_x_20290:
        /* <DEDUP_REMOVED lines=11> */
.L_x_20214:
        /* <DEDUP_REMOVED lines=16> */
.L_x_20298:
        /* <DEDUP_REMOVED lines=13> */
.L_x_20300:
[----:B------:R-:W-:Y:S05]  /*1b260*/  BSYNC.RECONVERGENT B2 ;  /* 0x0000000000027941 */ /* 0x000fea0003800200 */
.L_x_20299:
        /* <DEDUP_REMOVED lines=60> */
.L_x_20297:
[----:B------:R-:W-:Y:S05]  /*1b630*/  BSYNC.RECONVERGENT B1 ;  /* 0x0000000000017941 */ /* 0x000fea0003800200 */
.L_x_20296:
        /* <DEDUP_REMOVED lines=8> */
[----:B-----5:R-:W-:-:S04]  /*1b6c0*/  HADD2.F32 R121, -RZ, R124.H0_H0 ;  /* 0x2000007cff797230 */ /* 0x020fc80000004100 */
        /* <DEDUP_REMOVED lines=12> */
.L_x_20303:
        /* <DEDUP_REMOVED lines=13> */
.L_x_20305:
[----:B------:R-:W-:Y:S05]  /*1b860*/  BSYNC.RECONVERGENT B2 ;  /* 0x0000000000027941 */ /* 0x000fea0003800200 */
.L_x_20304:
        /* <DEDUP_REMOVED lines=61> */
.L_x_20302:
[----:B------:R-:W-:Y:S05]  /*1bc40*/  BSYNC.RECONVERGENT B1 ;  /* 0x0000000000017941 */ /* 0x000fea0003800200 */
.L_x_20301:
[----:B------:R-:W-:Y:S01]  /*1bc50*/  I2FP.F32.U32 R123, R122 ;  /* 0x0000007a007b7245 */ /* 0x000fe20000201000 */
[----:B------:R-:W-:Y:S01]  /*1bc60*/  BSSY.RECONVERGENT B1, `(.L_x_20306) ;  /* 0x000005d000017945 */ /* 0x000fe20003800200 */
[----:B------:R-:W-:Y:S01]  /*1bc70*/  ISETP.NE.AND P2, PT, R154, 0x1, PT ;  /* 0x000000019a00780c */ /* 0x000fe20003f45270 */
[----:B------:R-:W-:Y:S01]  /*1bc80*/  HFMA2 R155, -RZ, RZ, 0, 1.1920928955078125e-07 ;  /* 0x00000002ff9b7431 */ /* 0x000fe200000001ff */
[----:B------:R-:W-:Y:S01]  /*1bc90*/  LOP3.LUT R187, R187, 0xfffffff7, RZ, 0xc0, !PT ;  /* 0xfffffff7bbbb7812 */ /* 0x000fe200078ec0ff */
[----:B------:R-:W-:Y:S01]  /*1bca0*/  FFMA.FTZ R122, R123, R120, 1.1641532182693481445e-10 ;  /* 0x2f0000007b7a7423 */ /* 0x000fe20000010078 */
[----:B------:R-:W-:-:S04]  /*1bcb0*/  HADD2.F32 R124, -RZ, R124.H1_H1 ;  /* 0x3000007cff7c7230 */ /* 0x000fc80000004100 */
        /* <DEDUP_REMOVED lines=12> */
.L_x_20308:
        /* <DEDUP_REMOVED lines=13> */
.L_x_20310:
[----:B------:R-:W-:Y:S05]  /*1be50*/  BSYNC.RECONVERGENT B2 ;  /* 0x0000000000027941 */ /* 0x000fea0003800200 */
.L_x_20309:
        /* <DEDUP_REMOVED lines=56> */
[----:B------:R-:W-:-:S03]  /*1c1e0*/  LOP3.LUT R166, R123, R154, R159, 0x96, !PT ;  /* 0x0000009a7ba67212 */ /* 0x000fc600078e969f */
[----:B------:R-:W-:Y:S01]  /*1c1f0*/  IMAD.MOV.U32 R162, RZ, RZ, R158 ;  /* 0x000000ffffa27224 */ /* 0x000fe200078e009e */
[----:B------:R-:W-:Y:S02]  /*1c200*/  LOP3.LUT R165, R165, R122, R157, 0x96, !PT ;  /* 0x0000007aa5a57212 */ /* 0x000fe400078e969d */
[----:B------:R-:W-:Y:S01]  /*1c210*/  MOV R122, R152 ;  /* 0x00000098007a7202 */ /* 0x000fe20000000f00 */
[----:B------:R-:W-:-:S07]  /*1c220*/  IMAD.MOV.U32 R152, RZ, RZ, R156 ;  /* 0x000000ffff987224 */ /* 0x000fce00078e009c */
.L_x_20307:
[----:B------:R-:W-:Y:S05]  /*1c230*/  BSYNC.RECONVERGENT B1 ;  /* 0x0000000000017941 */ /* 0x000fea0003800200 */
.L_x_20306:
[----:B------:R-:W-:Y:S01]  /*1c240*/  I2FP.F32.U32 R123, R122 ;  /* 0x0000007a007b7245 */ /* 0x000fe20000201000 */
[----:B------:R-:W-:Y:S01]  /*1c250*/  BSSY.RECONVERGENT B1, `(.L_x_20311) ;  /* 0x000005d000017945 */ /* 0x000fe20003800200 */
[----:B------:R-:W-:Y:S01]  /*1c260*/  ISETP.NE.AND P2, PT, R155, 0x1, PT ;  /* 0x000000019b00780c */ /* 0x000fe20003f45270 */
[----:B------:R-:W-:Y:S01]  /*1c270*/  HADD2.F32 R122, -RZ, R125.H0_H0 ;  /* 0x2000007dff7a7230 */ /* 0x000fe20000004100 */
        /* <DEDUP_REMOVED lines=15> */
.L_x_20313:
        /* <DEDUP_REMOVED lines=13> */
.L_x_20315:
[----:B------:R-:W-:Y:S05]  /*1c440*/  BSYNC.RECONVERGENT B2 ;  /* 0x0000000000027941 */ /* 0x000fea0003800200 */
.L_x_20314:
        /* <DEDUP_REMOVED lines=61> */
.L_x_20312:
[----:B------:R-:W-:Y:S05]  /*1c820*/  BSYNC.RECONVERGENT B1 ;  /* 0x0000000000017941 */ /* 0x000fea0003800200 */
.L_x_20311:
[----:B------:R-:W-:Y:S01]  /*1c830*/  I2FP.F32.U32 R123, R123 ;  /* 0x0000007b007b7245 */ /* 0x000fe20000201000 */
[----:B------:R-:W-:Y:S01]  /*1c840*/  BSSY.RECONVERGENT B1, `(.L_x_20316) ;  /* 0x000005d000017945 */ /* 0x000fe20003800200 */
[----:B------:R-:W-:Y:S01]  /*1c850*/  ISETP.NE.AND P2, PT, R156, 0x1, PT ;  /* 0x000000019c00780c */ /* 0x000fe20003f45270 */
[----:B------:R-:W-:Y:S01]  /*1c860*/  HFMA2 R157, -RZ, RZ, 0, 1.1920928955078125e-07 ;  /* 0x00000002ff9d7431 */ /* 0x000fe200000001ff */
[----:B------:R-:W-:Y:S01]  /*1c870*/  LOP3.LUT R187, R187, 0xfffffffd, RZ, 0xc0, !PT ;  /* 0xfffffffdbbbb7812 */ /* 0x000fe200078ec0ff */
[----:B------:R-:W-:Y:S01]  /*1c880*/  FFMA.FTZ R154, R123, R120, 1.1641532182693481445e-10 ;  /* 0x2f0000007b9a7423 */ /* 0x000fe20000010078 */
[----:B------:R-:W-:Y:S02]  /*1c890*/  HADD2.F32 R125, -RZ, R125.H1_H1 ;  /* 0x3000007dff7d7230 */ /* 0x000fe40000004100 */
        /* <DEDUP_REMOVED lines=12> */
.L_x_20318:
        /* <DEDUP_REMOVED lines=13> */
.L_x_20320:
[----:B------:R-:W-:Y:S05]  /*1ca30*/  BSYNC.RECONVERGENT B2 ;  /* 0x0000000000027941 */ /* 0x000fea0003800200 */
.L_x_20319:
        /* <DEDUP_REMOVED lines=61> */
.L_x_20317:
[----:B------:R-:W-:Y:S05]  /*1ce10*/  BSYNC.RECONVERGENT B1 ;  /* 0x0000000000017941 */ /* 0x000fea0003800200 */
.L_x_20316:
        /* <DEDUP_REMOVED lines=17> */
.L_x_20323:
        /* <DEDUP_REMOVED lines=13> */
.L_x_20325:
[----:B------:R-:W-:Y:S05]  /*1d000*/  BSYNC.RECONVERGENT B2 ;  /* 0x0000000000027941 */ /* 0x000fea0003800200 */
.L_x_20324:
        /* <DEDUP_REMOVED lines=61> */
.L_x_20322:
[----:B------:R-:W-:Y:S05]  /*1d3e0*/  BSYNC.RECONVERGENT B1 ;  /* 0x0000000000017941 */ /* 0x000fea0003800200 */
.L_x_20321:
[----:B------:R-:W-:Y:S01]  /*1d3f0*/  ISETP.NE.AND P4, PT, R156, 0x1, PT ;  /* 0x000000019c00780c */ /* 0x000fe20003f85270 */
[----:B------:R-:W-:Y:S01]  /*1d400*/  BSSY.RECONVERGENT B1, `(.L_x_20326) ;  /* 0x000005b000017945 */ /* 0x000fe20003800200 */
[----:B------:R-:W-:Y:S01]  /*1d410*/  I2FP.F32.U32 R155, R155 ;  /* 0x0000009b009b7245 */ /* 0x000fe20000201000 */
[----:B------:R-:W-:Y:S02]  /*1d420*/  HFMA2 R157, -RZ, RZ, 0, 1.1920928955078125e-07 ;  /* 0x00000002ff9d7431 */ /* 0x000fe400000001ff */
[----:B------:R-:W-:Y:S02]  /*1d430*/  HADD2.F32 R126, -RZ, R126.H1_H1 ;  /* 0x3000007eff7e7230 */ /* 0x000fe40000004100 */
        /* <DEDUP_REMOVED lines=12> */
.L_x_20328:
        /* <DEDUP_REMOVED lines=13> */
.L_x_20330:
[----:B------:R-:W-:Y:S05]  /*1d5d0*/  BSYNC.RECONVERGENT B2 ;  /* 0x0000000000027941 */ /* 0x000fea0003800200 */
.L_x_20329:
        /* <DEDUP_REMOVED lines=61> */
.L_x_20327:
[----:B------:R-:W-:Y:S05]  /*1d9b0*/  BSYNC.RECONVERGENT B1 ;  /* 0x0000000000017941 */ /* 0x000fea0003800200 */
.L_x_20326:
[----:B------:R-:W-:Y:S01]  /*1d9c0*/  ISETP.NE.AND P5, PT, R157, 0x1, PT ;  /* 0x000000019d00780c */ /* 0x000fe20003fa5270 */
[----:B------:R-:W-:Y:S01]  /*1d9d0*/  BSSY.RECONVERGENT B1, `(.L_x_20331) ;  /* 0x000005b000017945 */ /* 0x000fe20003800200 */
[----:B------:R-:W-:Y:S01]  /*1d9e0*/  I2FP.F32.U32 R155, R155 ;  /* 0x0000009b009b7245 */ /* 0x000fe20000201000 */
[----:B------:R-:W-:Y:S02]  /*1d9f0*/  HADD2.F32 R154, -RZ, R127.H0_H0 ;  /* 0x2000007fff9a7230 */ /* 0x000fe40000004100 */
        /* <DEDUP_REMOVED lines=13> */
.L_x_20333:
        /* <DEDUP_REMOVED lines=13> */
.L_x_20335:
[----:B------:R-:W-:Y:S05]  /*1dba0*/  BSYNC.RECONVERGENT B2 ;  /* 0x0000000000027941 */ /* 0x000fea0003800200 */
.L_x_20334:
        /* <DEDUP_REMOVED lines=61> */
.L_x_20332:
[----:B------:R-:W-:Y:S05]  /*1df80*/  BSYNC.RECONVERGENT B1 ;  /* 0x0000000000017941 */ /* 0x000fea0003800200 */
.L_x_20331:
        /* <DEDUP_REMOVED lines=37> */
.L_x_20295:
        /* <DEDUP_REMOVED lines=44> */
.L_x_20336:
[----:B------:R-:W-:Y:S01]  /*1e4a0*/  IMAD.MOV.U32 R160, RZ, RZ, R152 ;  /* 0x000000ffffa07224 */ /* 0x000fe200078e0098 */
[----:B------:R-:W-:-:S07]  /*1e4b0*/  IADD3 R0, PT, PT, R0, 0x20, RZ ;  /* 0x0000002000007810 */ /* 0x000fce0007ffe0ff */
.L_x_20213:
[----:B------:R-:W-:Y:S05]  /*1e4c0*/  BSYNC.RECONVERGENT B0 ;  /* 0x0000000000007941 */ /* 0x000fea0003800200 */
.L_x_20212:
        /* <DEDUP_REMOVED lines=36> */
.L_x_20342:
        /* <DEDUP_REMOVED lines=13> */
.L_x_20344:
[----:B------:R-:W-:Y:S05]  /*1e7e0*/  BSYNC.RECONVERGENT B2 ;  /* 0x0000000000027941 */ /* 0x000fea0003800200 */
.L_x_20343:
        /* <DEDUP_REMOVED lines=60> */
.L_x_20341:
[----:B------:R-:W-:Y:S05]  /*1ebb0*/  BSYNC.RECONVERGENT B1 ;  /* 0x0000000000017941 */ /* 0x000fea0003800200 */
.L_x_20340:
        /* <DEDUP_REMOVED lines=23> */
.L_x_20347:
        /* <DEDUP_REMOVED lines=13> */
.L_x_20349:
[----:B------:R-:W-:Y:S05]  /*1ee00*/  BSYNC.RECONVERGENT B2 ;  /* 0x0000000000027941 */ /* 0x000fea0003800200 */
.L_x_20348:
        /* <DEDUP_REMOVED lines=61> */
.L_x_20346:
[----:B------:R-:W-:Y:S05]  /*1f1e0*/  BSYNC.RECONVERGENT B1 ;  /* 0x0000000000017941 */ /* 0x000fea0003800200 */
.L_x_20345:
        /* <DEDUP_REMOVED lines=23> */
.L_x_20352:
        /* <DEDUP_REMOVED lines=13> */
.L_x_20354:
[----:B------:R-:W-:Y:S05]  /*1f430*/  BSYNC.RECONVERGENT B2 ;  /* 0x0000000000027941 */ /* 0x000fea0003800200 */
.L_x_20353:
        /* <DEDUP_REMOVED lines=61> */
.L_x_20351:
[----:B------:R-:W-:Y:S05]  /*1f810*/  BSYNC.RECONVERGENT B1 ;  /* 0x0000000000017941 */ /* 0x000fea0003800200 */
.L_x_20350:
[----:B------:R-:W-:Y:S01]  /*1f820*/  I2FP.F32.U32 R130, R129 ;  /* 0x0000008100827245 */ /* 0x000fe20000201000 */
[----:B------:R-:W-:Y:S01]  /*1f830*/  HADD2.F32 R129, -RZ, R132.H1_H1 ;  /* 0x30000084ff817230 */ /* 0x000fe20000004100 */
        /* <DEDUP_REMOVED lines=18> */
.L_x_20357:
        /* <DEDUP_REMOVED lines=13> */
.L_x_20359:
[----:B------:R-:W-:Y:S05]  /*1fa30*/  BSYNC.RECONVERGENT B2 ;  /* 0x0000000000027941 */ /* 0x000fea0003800200 */
.L_x_20358:
        /* <DEDUP_REMOVED lines=61> */
.L_x_20356:
[----:B------:R-:W-:Y:S05]  /*1fe10*/  BSYNC.RECONVERGENT B1 ;  /* 0x0000000000017941 */ /* 0x000fea0003800200 */
.L_x_20355:
        /* <DEDUP_REMOVED lines=23> */
.L_x_20362:
        /* <DEDUP_REMOVED lines=13> */
.L_x_20364:
[----:B------:R-:W-:Y:S05]  /*20060*/  BSYNC.RECONVERGENT B2 ;  /* 0x0000000000027941 */ /* 0x000fea0003800200 */
.L_x_20363:
        /* <DEDUP_REMOVED lines=61> */
.L_x_20361:
[----:B------:R-:W-:Y:S05]  /*20440*/  BSYNC.RECONVERGENT B1 ;  /* 0x0000000000017941 */ /* 0x000fea0003800200 */
.L_x_20360:
[----:B------:R-:W-:Y:S01]  /*20450*/  I2FP.F32.U32 R130, R130 ;  /* 0x0000008200827245 */ /* 0x000fe20000201000 */
[----:B------:R-:W-:Y:S01]  /*20460*/  HADD2.F32 R131, -RZ, R133.H0_H0 ;  /* 0x20000085ff837230 */ /* 0x000fe20000004100 */
        /* <DEDUP_REMOVED lines=18> */
.L_x_20367:
        /* <DEDUP_REMOVED lines=13> */
.L_x_20369:
[----:B------:R-:W-:Y:S05]  /*20660*/  BSYNC.RECONVERGENT B2 ;  /* 0x0000000000027941 */ /* 0x000fea0003800200 */
.L_x_20368:
        /* <DEDUP_REMOVED lines=61> */
.L_x_20366:
[----:B------:R-:W-:Y:S05]  /*20a40*/  BSYNC.RECONVERGENT B1 ;  /* 0x0000000000017941 */ /* 0x000fea0003800200 */
.L_x_20365:
        /* <DEDUP_REMOVED lines=23> */
.L_x_20372:
        /* <DEDUP_REMOVED lines=13> */
.L_x_20374:
[----:B------:R-:W-:Y:S05]  /*20c90*/  BSYNC.RECONVERGENT B2 ;  /* 0x0000000000027941 */ /* 0x000fea0003800200 */
.L_x_20373:
        /* <DEDUP_REMOVED lines=61> */
.L_x_20371:
[----:B------:R-:W-:Y:S05]  /*21070*/  BSYNC.RECONVERGENT B1 ;  /* 0x0000000000017941 */ /* 0x000fea0003800200 */
.L_x_20370:
        /* <DEDUP_REMOVED lines=20> */
.L_x_20377:
        /* <DEDUP_REMOVED lines=13> */
.L_x_20379:
[----:B------:R-:W-:Y:S05]  /*21290*/  BSYNC.RECONVERGENT B2 ;  /* 0x0000000000027941 */ /* 0x000fea0003800200 */
.L_x_20378:
        /* <DEDUP_REMOVED lines=61> */
.L_x_20376:
[----:B------:R-:W-:Y:S05]  /*21670*/  BSYNC.RECONVERGENT B1 ;  /* 0x0000000000017941 */ /* 0x000fea0003800200 */
.L_x_20375:
        /* <DEDUP_REMOVED lines=23> */
.L_x_20382:
        /* <DEDUP_REMOVED lines=13> */
.L_x_20384:
[----:B------:R-:W-:Y:S05]  /*218c0*/  BSYNC.RECONVERGENT B2 ;  /* 0x0000000000027941 */ /* 0x000fea0003800200 */
.L_x_20383:
        /* <DEDUP_REMOVED lines=61> */
.L_x_20381:
[----:B------:R-:W-:Y:S05]  /*21ca0*/  BSYNC.RECONVERGENT B1 ;  /* 0x0000000000017941 */ /* 0x000fea0003800200 */
.L_x_20380:
[----:B------:R-:W-:Y:S01]  /*21cb0*/  ISETP.NE.AND P3, PT, R158, 0x1, PT ;  /* 0x000000019e00780c */ /* 0x000fe20003f65270 */
[----:B------:R-:W-:Y:S01]  /*21cc0*/  HADD2.F32 R133, -RZ, R134.H0_H0 ;  /* 0x20000086ff857230 */ /* 0x000fe20000004100 */
        /* <DEDUP_REMOVED lines=16> */
.L_x_20387:
        /* <DEDUP_REMOVED lines=13> */
.L_x_20389:
[----:B------:R-:W-:Y:S05]  /*21ea0*/  BSYNC.RECONVERGENT B2 ;  /* 0x0000000000027941 */ /* 0x000fea0003800200 */
.L_x_20388:
        /* <DEDUP_REMOVED lines=61> */
.L_x_20386:
[----:B------:R-:W-:Y:S05]  /*22280*/  BSYNC.RECONVERGENT B1 ;  /* 0x0000000000017941 */ /* 0x000fea0003800200 */
.L_x_20385:
        /* <DEDUP_REMOVED lines=23> */
.L_x_20392:
        /* <DEDUP_REMOVED lines=13> */
.L_x_20394:
[----:B------:R-:W-:Y:S05]  /*224d0*/  BSYNC.RECONVERGENT B2 ;  /* 0x0000000000027941 */ /* 0x000fea0003800200 */
.L_x_20393:
        /* <DEDUP_REMOVED lines=61> */
.L_x_20391:
[----:B------:R-:W-:Y:S05]  /*228b0*/  BSYNC.RECONVERGENT B1 ;  /* 0x0000000000017941 */ /* 0x000fea0003800200 */
.L_x_20390:
        /* <DEDUP_REMOVED lines=18> */
.L_x_20397:
        /* <DEDUP_REMOVED lines=13> */
.L_x_20399:
[----:B------:R-:W-:Y:S05]  /*22ab0*/  BSYNC.RECONVERGENT B2 ;  /* 0x0000000000027941 */ /* 0x000fea0003800200 */
.L_x_20398:
        /* <DEDUP_REMOVED lines=61> */
.L_x_20396:
[----:B------:R-:W-:Y:S05]  /*22e90*/  BSYNC.RECONVERGENT B1 ;  /* 0x0000000000017941 */ /* 0x000fea0003800200 */
.L_x_20395:
        /* <DEDUP_REMOVED lines=23> */
.L_x_20402:
        /* <DEDUP_REMOVED lines=13> */
.L_x_20404:
[----:B------:R-:W-:Y:S05]  /*230e0*/  BSYNC.RECONVERGENT B2 ;  /* 0x0000000000027941 */ /* 0x000fea0003800200 */
.L_x_20403:
        /* <DEDUP_REMOVED lines=61> */
.L_x_20401:
[----:B------:R-:W-:Y:S05]  /*234c0*/  BSYNC.RECONVERGENT B1 ;  /* 0x0000000000017941 */ /* 0x000fea0003800200 */
.L_x_20400:
        /* <DEDUP_REMOVED lines=18> */
.L_x_20407:
        /* <DEDUP_REMOVED lines=13> */
.L_x_20409:
[----:B------:R-:W-:Y:S05]  /*236c0*/  BSYNC.RECONVERGENT B2 ;  /* 0x0000000000027941 */ /* 0x000fea0003800200 */
.L_x_20408:
[----:B------:R-:W-:Y:S01]  /*236d0*/  IMAD.WIDE.U32 R158, R167, -0x326172a9, RZ ;  /* 0xcd9e8d57a79e7825 */ /* 0x000fe200078e00ff */
[----:B------:R-:W-:Y:S02]  /*236e0*/  LOP3.LUT R190, R161, R157, R3, 0x96, !PT ;  /* 0x0000009da1be7212 */ /* 0x000fe400078e9603 */
[----:B------:R-:W-:Y:S01]  /*236f0*/  IADD3 R157, PT, PT, R2, -0x61c88647, RZ ;  /* 0x9e3779b9029d7810 */ /* 0x000fe20007ffe0ff */
[----:B------:R-:W-:Y:S01]  /*23700*/  IMAD.MOV.U32 R160, RZ, RZ, RZ ;  /* 0x000000ffffa07224 */ /* 0x000fe200078e00ff */
        /* <DEDUP_REMOVED lines=57> */
.L_x_20406:
[----:B------:R-:W-:Y:S05]  /*23aa0*/  BSYNC.RECONVERGENT B1 ;  /* 0x0000000000017941 */ /* 0x000fea0003800200 */
.L_x_20405:
[----:B------:R-:W-:Y:S01]  /*23ab0*/  I2FP.F32.U32 R156, R158 ;  /* 0x0000009e009c7245 */ /* 0x000fe20000201000 */
[----:B------:R-:W-:Y:S01]  /*23ac0*/  HADD2.F32 R157, -RZ, R175.H0_H0 ;  /* 0x200000afff9d7230 */ /* 0x000fe20000004100 */
[----:B------:R-:W-:Y:S01]  /*23ad0*/  BSSY.RECONVERGENT B1, `(.L_x_20410) ;  /* 0x0000060000017945 */ /* 0x000fe20003800200 */
[----:B------:R-:W-:Y:S02]  /*23ae0*/  HFMA2 R158, -RZ, RZ, 0, 1.1920928955078125e-07 ;  /* 0x00000002ff9e7431 */ /* 0x000fe400000001ff */
        /* <DEDUP_REMOVED lines=19> */
.L_x_20412:
        /* <DEDUP_REMOVED lines=13> */
.L_x_20414:
[----:B------:R-:W-:Y:S05]  /*23cf0*/  BSYNC.RECONVERGENT B2 ;  /* 0x0000000000027941 */ /* 0x000fea0003800200 */
.L_x_20413:
        /* <DEDUP_REMOVED lines=61> */
.L_x_20411:
[----:B------:R-:W-:Y:S05]  /*240d0*/  BSYNC.RECONVERGENT B1 ;  /* 0x0000000000017941 */ /* 0x000fea0003800200 */
.L_x_20410:
        /* <DEDUP_REMOVED lines=18> */
.L_x_20417:
        /* <DEDUP_REMOVED lines=15> */
.L_x_20419:
[----:B------:R-:W-:Y:S05]  /*242f0*/  BSYNC.RECONVERGENT B2 ;  /* 0x0000000000027941 */ /* 0x000fea0003800200 */
.L_x_20418:
        /* <DEDUP_REMOVED lines=61> */
.L_x_20416:
[----:B------:R-:W-:Y:S05]  /*246d0*/  BSYNC.RECONVERGENT B1 ;  /* 0x0000000000017941 */ /* 0x000fea0003800200 */
.L_x_20415:
        /* <DEDUP_REMOVED lines=11> */
.L_x_20339:
        /* <DEDUP_REMOVED lines=16> */
.L_x_20423:
        /* <DEDUP_REMOVED lines=13> */
.L_x_20425:
[----:B------:R-:W-:Y:S05]  /*24960*/  BSYNC.RECONVERGENT B2 ;  /* 0x0000000000027941 */ /* 0x000fea0003800200 */
.L_x_20424:
        /* <DEDUP_REMOVED lines=60> */
.L_x_20422:
[----:B------:R-:W-:Y:S05]  /*24d30*/  BSYNC.RECONVERGENT B1 ;  /* 0x0000000000017941 */ /* 0x000fea0003800200 */
.L_x_20421:
        /* <DEDUP_REMOVED lines=21> */
.L_x_20428:
        /* <DEDUP_REMOVED lines=13> */
.L_x_20430:
[----:B------:R-:W-:Y:S05]  /*24f60*/  BSYNC.RECONVERGENT B2 ;  /* 0x0000000000027941 */ /* 0x000fea0003800200 */
.L_x_20429:
        /* <DEDUP_REMOVED lines=61> */
.L_x_20427:
[----:B------:R-:W-:Y:S05]  /*25340*/  BSYNC.RECONVERGENT B1 ;  /* 0x0000000000017941 */ /* 0x000fea0003800200 */
.L_x_20426:
        /* <DEDUP_REMOVED lines=19> */
.L_x_20433:
        /* <DEDUP_REMOVED lines=13> */
.L_x_20435:
[----:B------:R-:W-:Y:S05]  /*25550*/  BSYNC.RECONVERGENT B2 ;  /* 0x0000000000027941 */ /* 0x000fea0003800200 */
.L_x_20434:
        /* <DEDUP_REMOVED lines=61> */
.L_x_20432:
[----:B------:R-:W-:Y:S05]  /*25930*/  BSYNC.RECONVERGENT B1 ;  /* 0x0000000000017941 */ /* 0x000fea0003800200 */
.L_x_20431:
        /* <DEDUP_REMOVED lines=19> */
.L_x_20438:
        /* <DEDUP_REMOVED lines=13> */
.L_x_20440:
[----:B------:R-:W-:Y:S05]  /*25b40*/  BSYNC.RECONVERGENT B2 ;  /* 0x0000000000027941 */ /* 0x000fea0003800200 */
.L_x_20439:
        /* <DEDUP_REMOVED lines=61> */
.L_x_20437:
[----:B------:R-:W-:Y:S05]  /*25f20*/  BSYNC.RECONVERGENT B1 ;  /* 0x0000000000017941 */ /* 0x000fea0003800200 */
.L_x_20436:
        /* <DEDUP_REMOVED lines=19> */
.L_x_20443:
        /* <DEDUP_REMOVED lines=13> */
.L_x_20445:
[----:B------:R-:W-:Y:S05]  /*26130*/  BSYNC.RECONVERGENT B2 ;  /* 0x0000000000027941 */ /* 0x000fea0003800200 */
.L_x_20444:
        /* <DEDUP_REMOVED lines=61> */
.L_x_20442:
[----:B------:R-:W-:Y:S05]  /*26510*/  BSYNC.RECONVERGENT B1 ;  /* 0x0000000000017941 */ /* 0x000fea0003800200 */
.L_x_20441:
        /* <DEDUP_REMOVED lines=17> */
.L_x_20448:
        /* <DEDUP_REMOVED lines=13> */
.L_x_20450:
[----:B------:R-:W-:Y:S05]  /*26700*/  BSYNC.RECONVERGENT B2 ;  /* 0x0000000000027941 */ /* 0x000fea0003800200 */
.L_x_20449:
        /* <DEDUP_REMOVED lines=61> */
.L_x_20447:
[----:B------:R-:W-:Y:S05]  /*26ae0*/  BSYNC.RECONVERGENT B1 ;  /* 0x0000000000017941 */ /* 0x000fea0003800200 */
.L_x_20446:
        /* <DEDUP_REMOVED lines=17> */
.L_x_20453:
        /* <DEDUP_REMOVED lines=13> */
.L_x_20455:
[----:B------:R-:W-:Y:S05]  /*26cd0*/  BSYNC.RECONVERGENT B2 ;  /* 0x0000000000027941 */ /* 0x000fea0003800200 */
.L_x_20454:
        /* <DEDUP_REMOVED lines=61> */
.L_x_20452:
[----:B------:R-:W-:Y:S05]  /*270b0*/  BSYNC.RECONVERGENT B1 ;  /* 0x0000000000017941 */ /* 0x000fea0003800200 */
.L_x_20451:
        /* <DEDUP_REMOVED lines=17> */
.L_x_20458:
        /* <DEDUP_REMOVED lines=13> */
.L_x_20460:
[----:B------:R-:W-:Y:S05]  /*272a0*/  BSYNC.RECONVERGENT B2 ;  /* 0x0000000000027941 */ /* 0x000fea0003800200 */
.L_x_20459:
        /* <DEDUP_REMOVED lines=61> */
.L_x_20457:
[----:B------:R-:W-:Y:S05]  /*27680*/  BSYNC.RECONVERGENT B1 ;  /* 0x0000000000017941 */ /* 0x000fea0003800200 */
.L_x_20456:
        /* <DEDUP_REMOVED lines=37> */
.L_x_20420:
        /* <DEDUP_REMOVED lines=44> */
.L_x_20461:
[----:B------:R-:W-:Y:S01]  /*27ba0*/  MOV R160, R152 ;  /* 0x0000009800a07202 */ /* 0x000fe20000000f00 */
[----:B------:R-:W-:-:S07]  /*27bb0*/  VIADD R0, R0, 0x20 ;  /* 0x0000002000007836 */ /* 0x000fce0000000000 */
.L_x_20338:
[----:B------:R-:W-:Y:S05]  /*27bc0*/  BSYNC.RECONVERGENT B0 ;  /* 0x0000000000007941 */ /* 0x000fea0003800200 */
.L_x_20337:
        /* <DEDUP_REMOVED lines=36> */
.L_x_20467:
        /* <DEDUP_REMOVED lines=13> */
.L_x_20469:
[----:B------:R-:W-:Y:S05]  /*27ee0*/  BSYNC.RECONVERGENT B2 ;  /* 0x0000000000027941 */ /* 0x000fea0003800200 */
.L_x_20468:
[----:B------:R-:W-:Y:S01]  /*27ef0*/  IMAD.WIDE.U32 R138, R167, -0x326172a9, RZ ;  /* 0xcd9e8d57a78a7825 */ /* 0x000fe200078e00ff */
[----:B------:R-:W-:-:S03]  /*27f00*/  LOP3.LUT R154, R161, R137, R3, 0x96, !PT ;  /* 0x00000089a19a7212 */ /* 0x000fc600078e9603 */
[----:B------:R-:W-:Y:S01]  /*27f10*/  HFMA2 R156, -RZ, RZ, 0, 0 ;  /* 0x00000000ff9c7431 */ /* 0x000fe200000001ff */
        /* <DEDUP_REMOVED lines=54> */
[----:B------:R-:W-:Y:S02]  /*28280*/  MOV R162, R154 ;  /* 0x0000009a00a27202 */ /* 0x000fe40000000f00 */
[----:B------:R-:W-:Y:S01]  /*28290*/  LOP3.LUT R165, R165, R136, R153, 0x96, !PT ;  /* 0x00000088a5a57212 */ /* 0x000fe200078e9699 */
[----:B------:R-:W-:-:S07]  /*282a0*/  IMAD.MOV.U32 R136, RZ, RZ, R160 ;  /* 0x000000ffff887224 */ /* 0x000fce00078e00a0 */
.L_x_20466:
[----:B------:R-:W-:Y:S05]  /*282b0*/  BSYNC.RECONVERGENT B1 ;  /* 0x0000000000017941 */ /* 0x000fea0003800200 */
.L_x_20465:
        /* <DEDUP_REMOVED lines=23> */
.L_x_20472:
        /* <DEDUP_REMOVED lines=13> */
.L_x_20474:
[----:B------:R-:W-:Y:S05]  /*28500*/  BSYNC.RECONVERGENT B2 ;  /* 0x0000000000027941 */ /* 0x000fea0003800200 */
.L_x_20473:
        /* <DEDUP_REMOVED lines=61> */
.L_x_20471:
[----:B------:R-:W-:Y:S05]  /*288e0*/  BSYNC.RECONVERGENT B1 ;  /* 0x0000000000017941 */ /* 0x000fea0003800200 */
.L_x_20470:
[----:B------:R-:W-:Y:S01]  /*288f0*/  I2FP.F32.U32 R138, R139 ;  /* 0x0000008b008a7245 */ /* 0x000fe20000201000 */
[----:B------:R-:W-:Y:S01]  /*28900*/  HADD2.F32 R156, -RZ, R172.H0_H0 ;  /* 0x200000acff9c7230 */ /* 0x000fe20000004100 */
[----:B------:R-:W-:Y:S01]  /*28910*/  FSEL R136, R136, RZ, P4 ;  /* 0x000000ff88887208 */ /* 0x000fe20002000000 */
        /* <DEDUP_REMOVED lines=20> */
.L_x_20477:
        /* <DEDUP_REMOVED lines=13> */
.L_x_20479:
[----:B------:R-:W-:Y:S05]  /*28b30*/  BSYNC.RECONVERGENT B2 ;  /* 0x0000000000027941 */ /* 0x000fea0003800200 */
.L_x_20478:
        /* <DEDUP_REMOVED lines=61> */
.L_x_20476:
[----:B------:R-:W-:Y:S05]  /*28f10*/  BSYNC.RECONVERGENT B1 ;  /* 0x0000000000017941 */ /* 0x000fea0003800200 */
.L_x_20475:
        /* <DEDUP_REMOVED lines=20> */
.L_x_20482:
        /* <DEDUP_REMOVED lines=13> */
.L_x_20484:
[----:B------:R-:W-:Y:S05]  /*29130*/  BSYNC.RECONVERGENT B2 ;  /* 0x0000000000027941 */ /* 0x000fea0003800200 */
.L_x_20483:
        /* <DEDUP_REMOVED lines=61> */
.L_x_20481:
[----:B------:R-:W-:Y:S05]  /*29510*/  BSYNC.RECONVERGENT B1 ;  /* 0x0000000000017941 */ /* 0x000fea0003800200 */
.L_x_20480:
        /* <DEDUP_REMOVED lines=23> */
.L_x_20487:
        /* <DEDUP_REMOVED lines=13> */
.L_x_20489:
[----:B------:R-:W-:Y:S05]  /*29760*/  BSYNC.RECONVERGENT B2 ;  /* 0x0000000000027941 */ /* 0x000fea0003800200 */
.L_x_20488:
        /* <DEDUP_REMOVED lines=61> */
.L_x_20486:
[----:B------:R-:W-:Y:S05]  /*29b40*/  BSYNC.RECONVERGENT B1 ;  /* 0x0000000000017941 */ /* 0x000fea0003800200 */
.L_x_20485:
        /* <DEDUP_REMOVED lines=20> */
.L_x_20492:
        /* <DEDUP_REMOVED lines=13> */
.L_x_20494:
[----:B------:R-:W-:Y:S05]  /*29d60*/  BSYNC.RECONVERGENT B2 ;  /* 0x0000000000027941 */ /* 0x000fea0003800200 */
.L_x_20493:
        /* <DEDUP_REMOVED lines=61> */
.L_x_20491:
[----:B------:R-:W-:Y:S05]  /*2a140*/  BSYNC.RECONVERGENT B1 ;  /* 0x0000000000017941 */ /* 0x000fea0003800200 */
.L_x_20490:
        /* <DEDUP_REMOVED lines=23> */
.L_x_20497:
        /* <DEDUP_REMOVED lines=13> */
.L_x_20499:
[----:B------:R-:W-:Y:S05]  /*2a390*/  BSYNC.RECONVERGENT B2 ;  /* 0x0000000000027941 */ /* 0x000fea0003800200 */
.L_x_20498:
        /* <DEDUP_REMOVED lines=61> */
.L_x_20496:
[----:B------:R-:W-:Y:S05]  /*2a770*/  BSYNC.RECONVERGENT B1 ;  /* 0x0000000000017941 */ /* 0x000fea0003800200 */
.L_x_20495:
        /* <DEDUP_REMOVED lines=20> */
.L_x_20502:
        /* <DEDUP_REMOVED lines=13> */
.L_x_20504:
[----:B------:R-:W-:Y:S05]  /*2a990*/  BSYNC.RECONVERGENT B2 ;  /* 0x0000000000027941 */ /* 0x000fea0003800200 */
.L_x_20503:
        /* <DEDUP_REMOVED lines=61> */
.L_x_20501:
[----:B------:R-:W-:Y:S05]  /*2ad70*/  BSYNC.RECONVERGENT B1 ;  /* 0x0000000000017941 */ /* 0x000fea0003800200 */
.L_x_20500:
        /* <DEDUP_REMOVED lines=23> */
.L_x_20507:
        /* <DEDUP_REMOVED lines=13> */
.L_x_20509:
[----:B------:R-:W-:Y:S05]  /*2afc0*/  BSYNC.RECONVERGENT B2 ;  /* 0x0000000000027941 */ /* 0x000fea0003800200 */
.L_x_20508:
        /* <DEDUP_REMOVED lines=61> */
.L_x_20506:
[----:B------:R-:W-:Y:S05]  /*2b3a0*/  BSYNC.RECONVERGENT B1 ;  /* 0x0000000000017941 */ /* 0x000fea0003800200 */
.L_x_20505:
        /* <DEDUP_REMOVED lines=18> */
.L_x_20512:
        /* <DEDUP_REMOVED lines=13> */
.L_x_20514:
[----:B------:R-:W-:Y:S05]  /*2b5a0*/  BSYNC.RECONVERGENT B2 ;  /* 0x0000000000027941 */ /* 0x000fea0003800200 */
.L_x_20513:
        /* <DEDUP_REMOVED lines=61> */
.L_x_20511:
[----:B------:R-:W-:Y:S05]  /*2b980*/  BSYNC.RECONVERGENT B1 ;  /* 0x0000000000017941 */ /* 0x000fea0003800200 */
.L_x_20510:
        /* <DEDUP_REMOVED lines=23> */
.L_x_20517:
        /* <DEDUP_REMOVED lines=13> */
.L_x_20519:
[----:B------:R-:W-:Y:S05]  /*2bbd0*/  BSYNC.RECONVERGENT B2 ;  /* 0x0000000000027941 */ /* 0x000fea0003800200 */
.L_x_20518:
        /* <DEDUP_REMOVED lines=61> */
.L_x_20516:
[----:B------:R-:W-:Y:S05]  /*2bfb0*/  BSYNC.RECONVERGENT B1 ;  /* 0x0000000000017941 */ /* 0x000fea0003800200 */
.L_x_20515:
[----:B------:R-:W-:Y:S01]  /*2bfc0*/  ISETP.NE.AND P4, PT, R158, 0x1, PT ;  /* 0x000000019e00780c */ /* 0x000fe20003f85270 */
[----:B------:R-:W-:Y:S01]  /*2bfd0*/  HADD2.F32 R142, -RZ, R142.H1_H1 ;  /* 0x3000008eff8e7230 */ /* 0x000fe20000004100 */
        /* <DEDUP_REMOVED lines=16> */
.L_x_20522:
        /* <DEDUP_REMOVED lines=13> */
.L_x_20524:
[----:B------:R-:W-:Y:S05]  /*2c1b0*/  BSYNC.RECONVERGENT B2 ;  /* 0x0000000000027941 */ /* 0x000fea0003800200 */
.L_x_20523:
        /* <DEDUP_REMOVED lines=61> */
.L_x_20521:
[----:B------:R-:W-:Y:S05]  /*2c590*/  BSYNC.RECONVERGENT B1 ;  /* 0x0000000000017941 */ /* 0x000fea0003800200 */
.L_x_20520:
        /* <DEDUP_REMOVED lines=23> */
.L_x_20527:
        /* <DEDUP_REMOVED lines=13> */
.L_x_20529:
[----:B------:R-:W-:Y:S05]  /*2c7e0*/  BSYNC.RECONVERGENT B2 ;  /* 0x0000000000027941 */ /* 0x000fea0003800200 */
.L_x_20528:
        /* <DEDUP_REMOVED lines=61> */
.L_x_20526:
[----:B------:R-:W-:Y:S05]  /*2cbc0*/  BSYNC.RECONVERGENT B1 ;  /* 0x0000000000017941 */ /* 0x000fea0003800200 */
.L_x_20525:
        /* <DEDUP_REMOVED lines=18> */
.L_x_20532:
        /* <DEDUP_REMOVED lines=13> */
.L_x_20534:
[----:B------:R-:W-:Y:S05]  /*2cdc0*/  BSYNC.RECONVERGENT B2 ;  /* 0x0000000000027941 */ /* 0x000fea0003800200 */
.L_x_20533:
        /* <DEDUP_REMOVED lines=61> */
.L_x_20531:
[----:B------:R-:W-:Y:S05]  /*2d1a0*/  BSYNC.RECONVERGENT B1 ;  /* 0x0000000000017941 */ /* 0x000fea0003800200 */
.L_x_20530:
        /* <DEDUP_REMOVED lines=23> */
.L_x_20537:
        /* <DEDUP_REMOVED lines=13> */
.L_x_20539:
[----:B------:R-:W-:Y:S05]  /*2d3f0*/  BSYNC.RECONVERGENT B2 ;  /* 0x0000000000027941 */ /* 0x000fea0003800200 */
.L_x_20538:
        /* <DEDUP_REMOVED lines=61> */
.L_x_20536:
[----:B------:R-:W-:Y:S05]  /*2d7d0*/  BSYNC.RECONVERGENT B1 ;  /* 0x0000000000017941 */ /* 0x000fea0003800200 */
.L_x_20535:
        /* <DEDUP_REMOVED lines=18> */
.L_x_20542:
        /* <DEDUP_REMOVED lines=15> */
.L_x_20544:
[----:B------:R-:W-:Y:S05]  /*2d9f0*/  BSYNC.RECONVERGENT B2 ;  /* 0x0000000000027941 */ /* 0x000fea0003800200 */
.L_x_20543:
        /* <DEDUP_REMOVED lines=61> */
.L_x_20541:
[----:B------:R-:W-:Y:S05]  /*2ddd0*/  BSYNC.RECONVERGENT B1 ;  /* 0x0000000000017941 */ /* 0x000fea0003800200 */
.L_x_20540:
[----:B------:R-:W-:Y:S01]  /*2dde0*/  I2FP.F32.U32 R156, R156 ;  /* 0x0000009c009c7245 */ /* 0x000fe20000201000 */
[----:B------:R-:W-:-:S04]  /*2ddf0*/  HADD2.F32 R158, -RZ, R175.H1_H1 ;  /* 0x300000afff9e7230 */ /* 0x000fc80000004100 */
[----:B------:R-:W-:Y:S01]  /*2de00*/  FFMA.FTZ R155, R156, R155, 1.1641532182693481445e-10 ;  /* 0x2f0000009c9b7423 */ /* 0x000fe2000001009b */
[----:B------:R-:W-:-:S04]  /*2de10*/  FMUL.FTZ R153, R158, R153 ;  /* 0x000000999e997220 */ /* 0x000fc80000410000 */
[----:B------:R-:W-:Y:S02]  /*2de20*/  FSETP.GTU.FTZ.AND P6, PT, R155, R154, PT ;  /* 0x0000009a9b00720b */ /* 0x000fe40003fdc000 */
[----:B------:R-:W-:Y:S02]  /*2de30*/  FSEL R154, R143, RZ, P5 ;  /* 0x000000ff8f9a7208 */ /* 0x000fe40002800000 */
[----:B------:R-:W-:Y:S02]  /*2de40*/  FSEL R153, R153, RZ, !P6 ;  /* 0x000000ff99997208 */ /* 0x000fe40007000000 */
[----:B------:R-:W-:-:S03]  /*2de50*/  SEL R186, RZ, 0x1, P6 ;  /* 0x00000001ffba7807 */ /* 0x000fc60003000000 */
[----:B------:R-:W-:-:S04]  /*2de60*/  FADD.FTZ R143, R153, R154 ;  /* 0x0000009a998f7221 */ /* 0x000fc80000010000 */
[----:B------:R-:W-:Y:S01]  /*2de70*/  @P1 FADD.FTZ R143, R103, R143 ;  /* 0x0000008f678f1221 */ /* 0x000fe20000010000 */
[----:B------:R-:W-:Y:S06]  /*2de80*/  BRA `(.L_x_20545) ;  /* 0x0000003000547947 */ /* 0x000fec0003800000 */
.L_x_20464:
        /* <DEDUP_REMOVED lines=16> */
.L_x_20548:
        /* <DEDUP_REMOVED lines=13> */
.L_x_20550:
[----:B------:R-:W-:Y:S05]  /*2e060*/  BSYNC.RECONVERGENT B2 ;  /* 0x0000000000027941 */ /* 0x000fea0003800200 */
.L_x_20549:
        /* <DEDUP_REMOVED lines=60> */
.L_x_20547:
[----:B------:R-:W-:Y:S05]  /*2e430*/  BSYNC.RECONVERGENT B1 ;  /* 0x0000000000017941 */ /* 0x000fea0003800200 */
.L_x_20546:
        /* <DEDUP_REMOVED lines=8> */
[----:B-----5:R-:W-:Y:S01]  /*2e4c0*/  HADD2.F32 R137, -RZ, R140.H0_H0 ;  /* 0x2000008cff897230 */ /* 0x020fe20000004100 */
[----:B------:R-:W-:-:S03]  /*2e4d0*/  MOV R139, R162 ;  /* 0x000000a2008b7202 */ /* 0x000fc60000000f00 */
        /* <DEDUP_REMOVED lines=11> */
.L_x_20553:
        /* <DEDUP_REMOVED lines=13> */
.L_x_20555:
[----:B------:R-:W-:Y:S05]  /*2e660*/  BSYNC.RECONVERGENT B2 ;  /* 0x0000000000027941 */ /* 0x000fea0003800200 */
.L_x_20554:
        /* <DEDUP_REMOVED lines=61> */
.L_x_20552:
[----:B------:R-:W-:Y:S05]  /*2ea40*/  BSYNC.RECONVERGENT B1 ;  /* 0x0000000000017941 */ /* 0x000fea0003800200 */
.L_x_20551:
        /* <DEDUP_REMOVED lines=19> */
.L_x_20558:
        /* <DEDUP_REMOVED lines=13> */
.L_x_20560:
[----:B------:R-:W-:Y:S05]  /*2ec50*/  BSYNC.RECONVERGENT B2 ;  /* 0x0000000000027941 */ /* 0x000fea0003800200 */
.L_x_20559:
        /* <DEDUP_REMOVED lines=61> */
.L_x_20557:
[----:B------:R-:W-:Y:S05]  /*2f030*/  BSYNC.RECONVERGENT B1 ;  /* 0x0000000000017941 */ /* 0x000fea0003800200 */
.L_x_20556:
        /* <DEDUP_REMOVED lines=19> */
.L_x_20563:
        /* <DEDUP_REMOVED lines=13> */
.L_x_20565:
[----:B------:R-:W-:Y:S05]  /*2f240*/  BSYNC.RECONVERGENT B2 ;  /* 0x0000000000027941 */ /* 0x000fea0003800200 */
.L_x_20564:
        /* <DEDUP_REMOVED lines=61> */
.L_x_20562:
[----:B------:R-:W-:Y:S05]  /*2f620*/  BSYNC.RECONVERGENT B1 ;  /* 0x0000000000017941 */ /* 0x000fea0003800200 */
.L_x_20561:
        /* <DEDUP_REMOVED lines=19> */
.L_x_20568:
        /* <DEDUP_REMOVED lines=13> */
.L_x_20570:
[----:B------:R-:W-:Y:S05]  /*2f830*/  BSYNC.RECONVERGENT B2 ;  /* 0x0000000000027941 */ /* 0x000fea0003800200 */
.L_x_20569:
        /* <DEDUP_REMOVED lines=61> */
.L_x_20567:
[----:B------:R-:W-:Y:S05]  /*2fc10*/  BSYNC.RECONVERGENT B1 ;  /* 0x0000000000017941 */ /* 0x000fea0003800200 */
.L_x_20566:
        /* <DEDUP_REMOVED lines=17> */
.L_x_20573:
        /* <DEDUP_REMOVED lines=13> */
.L_x_20575:
[----:B------:R-:W-:Y:S05]  /*2fe00*/  BSYNC.RECONVERGENT B2 ;  /* 0x0000000000027941 */ /* 0x000fea0003800200 */
.L_x_20574:
        /* <DEDUP_REMOVED lines=61> */
.L_x_20572:
[----:B------:R-:W-:Y:S05]  /*301e0*/  BSYNC.RECONVERGENT B1 ;  /* 0x0000000000017941 */ /* 0x000fea0003800200 */
.L_x_20571:
        /* <DEDUP_REMOVED lines=17> */
.L_x_20578:
        /* <DEDUP_REMOVED lines=13> */
.L_x_20580:
[----:B------:R-:W-:Y:S05]  /*303d0*/  BSYNC.RECONVERGENT B2 ;  /* 0x0000000000027941 */ /* 0x000fea0003800200 */
.L_x_20579:
        /* <DEDUP_REMOVED lines=61> */
.L_x_20577:
[----:B------:R-:W-:Y:S05]  /*307b0*/  BSYNC.RECONVERGENT B1 ;  /* 0x0000000000017941 */ /* 0x000fea0003800200 */
.L_x_20576:
        /* <DEDUP_REMOVED lines=17> */
.L_x_20583:
        /* <DEDUP_REMOVED lines=13> */
.L_x_20585:
[----:B------:R-:W-:Y:S05]  /*309a0*/  BSYNC.RECONVERGENT B2 ;  /* 0x0000000000027941 */ /* 0x000fea0003800200 */
.L_x_20584:
        /* <DEDUP_REMOVED lines=61> */
.L_x_20582:
[----:B------:R-:W-:Y:S05]  /*30d80*/  BSYNC.RECONVERGENT B1 ;  /* 0x0000000000017941 */ /* 0x000fea0003800200 */
.L_x_20581:
        /* <DEDUP_REMOVED lines=37> */
.L_x_20545:
        /* <DEDUP_REMOVED lines=15> */
[C---:B0-----:R-:W-:Y:S01]  /*310d0*/  IMAD.WIDE.U32 R156, R0.reuse, 0x20, R154 ;  /* 0x00000020009c7825 */ /* 0x041fe200078e009a */
        /* <DEDUP_REMOVED lines=28> */
.L_x_20586:
[----:B------:R-:W-:Y:S01]  /*312a0*/  IMAD.MOV.U32 R160, RZ, RZ, R152 ;  /* 0x000000ffffa07224 */ /* 0x000fe200078e0098 */
[----:B------:R-:W-:-:S07]  /*312b0*/  IADD3 R0, PT, PT, R0, 0x20, RZ ;  /* 0x0000002000007810 */ /* 0x000fce0007ffe0ff */
.L_x_20463:
[----:B------:R-:W-:Y:S05]  /*312c0*/  BSYNC.RECONVERGENT B0 ;  /* 0x0000000000007941 */ /* 0x000fea0003800200 */
.L_x_20462:
        /* <DEDUP_REMOVED lines=22> */
[----:B01----:R-:W-:Y:S01]  /*31430*/  IMAD.MOV.U32 R156, RZ, RZ, 0x2 ;  /* 0x00000002ff9c7424 */ /* 0x003fe200078e00ff */
        /* <DEDUP_REMOVED lines=13> */
.L_x_20592:
        /* <DEDUP_REMOVED lines=13> */
.L_x_20594:
[----:B------:R-:W-:Y:S05]  /*315e0*/  BSYNC.RECONVERGENT B2 ;  /* 0x0000000000027941 */ /* 0x000fea0003800200 */
.L_x_20593:
        /* <DEDUP_REMOVED lines=60> */
.L_x_20591:
[----:B------:R-:W-:Y:S05]  /*319b0*/  BSYNC.RECONVERGENT B1 ;  /* 0x0000000000017941 */ /* 0x000fea0003800200 */
.L_x_20590:
        /* <DEDUP_REMOVED lines=23> */
.L_x_20597:
        /* <DEDUP_REMOVED lines=13> */
.L_x_20599:
[----:B------:R-:W-:Y:S05]  /*31c00*/  BSYNC.RECONVERGENT B2 ;  /* 0x0000000000027941 */ /* 0x000fea0003800200 */
.L_x_20598:
        /* <DEDUP_REMOVED lines=61> */
.L_x_20596:
[----:B------:R-:W-:Y:S05]  /*31fe0*/  BSYNC.RECONVERGENT B1 ;  /* 0x0000000000017941 */ /* 0x000fea0003800200 */
.L_x_20595:
        /* <DEDUP_REMOVED lines=8> */
[----:B------:R-:W-:Y:S01]  /*32070*/  HFMA2 R156, -RZ, RZ, 0, 1.1920928955078125e-07 ;  /* 0x00000002ff9c7431 */ /* 0x000fe200000001ff */
        /* <DEDUP_REMOVED lines=14> */
.L_x_20602:
        /* <DEDUP_REMOVED lines=13> */
.L_x_20604:
[----:B------:R-:W-:Y:S05]  /*32230*/  BSYNC.RECONVERGENT B2 ;  /* 0x0000000000027941 */ /* 0x000fea0003800200 */
.L_x_20603:
        /* <DEDUP_REMOVED lines=61> */
.L_x_20601:
[----:B------:R-:W-:Y:S05]  /*32610*/  BSYNC.RECONVERGENT B1 ;  /* 0x0000000000017941 */ /* 0x000fea0003800200 */
.L_x_20600:
        /* <DEDUP_REMOVED lines=20> */
.L_x_20607:
        /* <DEDUP_REMOVED lines=13> */
.L_x_20609:
[----:B------:R-:W-:Y:S05]  /*32830*/  BSYNC.RECONVERGENT B2 ;  /* 0x0000000000027941 */ /* 0x000fea0003800200 */
.L_x_20608:
        /* <DEDUP_REMOVED lines=61> */
.L_x_20606:
[----:B------:R-:W-:Y:S05]  /*32c10*/  BSYNC.RECONVERGENT B1 ;  /* 0x0000000000017941 */ /* 0x000fea0003800200 */
.L_x_20605:
        /* <DEDUP_REMOVED lines=23> */
.L_x_20612:
        /* <DEDUP_REMOVED lines=13> */
.L_x_20614:
[----:B------:R-:W-:Y:S05]  /*32e60*/  BSYNC.RECONVERGENT B2 ;  /* 0x0000000000027941 */ /* 0x000fea0003800200 */
.L_x_20613:
        /* <DEDUP_REMOVED lines=61> */
.L_x_20611:
[----:B------:R-:W-:Y:S05]  /*33240*/  BSYNC.RECONVERGENT B1 ;  /* 0x0000000000017941 */ /* 0x000fea0003800200 */
.L_x_20610:
        /* <DEDUP_REMOVED lines=20> */
.L_x_20617:
        /* <DEDUP_REMOVED lines=13> */
.L_x_20619:
[----:B------:R-:W-:Y:S05]  /*33460*/  BSYNC.RECONVERGENT B2 ;  /* 0x0000000000027941 */ /* 0x000fea0003800200 */
.L_x_20618:
        /* <DEDUP_REMOVED lines=61> */
.L_x_20616:
[----:B------:R-:W-:Y:S05]  /*33840*/  BSYNC.RECONVERGENT B1 ;  /* 0x0000000000017941 */ /* 0x000fea0003800200 */
.L_x_20615:
        /* <DEDUP_REMOVED lines=23> */
.L_x_20622:
        /* <DEDUP_REMOVED lines=13> */
.L_x_20624:
[----:B------:R-:W-:Y:S05]  /*33a90*/  BSYNC.RECONVERGENT B2 ;  /* 0x0000000000027941 */ /* 0x000fea0003800200 */
.L_x_20623:
        /* <DEDUP_REMOVED lines=61> */
.L_x_20621:
[----:B------:R-:W-:Y:S05]  /*33e70*/  BSYNC.RECONVERGENT B1 ;  /* 0x0000000000017941 */ /* 0x000fea0003800200 */
.L_x_20620:
        /* <DEDUP_REMOVED lines=20> */
.L_x_20627:
        /* <DEDUP_REMOVED lines=13> */
.L_x_20629:
[----:B------:R-:W-:Y:S05]  /*34090*/  BSYNC.RECONVERGENT B2 ;  /* 0x0000000000027941 */ /* 0x000fea0003800200 */
.L_x_20628:
        /* <DEDUP_REMOVED lines=61> */
.L_x_20626:
[----:B------:R-:W-:Y:S05]  /*34470*/  BSYNC.RECONVERGENT B1 ;  /* 0x0000000000017941 */ /* 0x000fea0003800200 */
.L_x_20625:
        /* <DEDUP_REMOVED lines=23> */
.L_x_20632:
        /* <DEDUP_REMOVED lines=13> */
.L_x_20634:
[----:B------:R-:W-:Y:S05]  /*346c0*/  BSYNC.RECONVERGENT B2 ;  /* 0x0000000000027941 */ /* 0x000fea0003800200 */
.L_x_20633:
        /* <DEDUP_REMOVED lines=61> */
.L_x_20631:
[----:B------:R-:W-:Y:S05]  /*34aa0*/  BSYNC.RECONVERGENT B1 ;  /* 0x0000000000017941 */ /* 0x000fea0003800200 */
.L_x_20630:
        /* <DEDUP_REMOVED lines=18> */
.L_x_20637:
        /* <DEDUP_REMOVED lines=13> */
.L_x_20639:
[----:B------:R-:W-:Y:S05]  /*34ca0*/  BSYNC.RECONVERGENT B2 ;  /* 0x0000000000027941 */ /* 0x000fea0003800200 */
.L_x_20638:
        /* <DEDUP_REMOVED lines=61> */
.L_x_20636:
[----:B------:R-:W-:Y:S05]  /*35080*/  BSYNC.RECONVERGENT B1 ;  /* 0x0000000000017941 */ /* 0x000fea0003800200 */
.L_x_20635:
        /* <DEDUP_REMOVED lines=23> */
.L_x_20642:
        /* <DEDUP_REMOVED lines=13> */
.L_x_20644:
[----:B------:R-:W-:Y:S05]  /*352d0*/  BSYNC.RECONVERGENT B2 ;  /* 0x0000000000027941 */ /* 0x000fea0003800200 */
.L_x_20643:
        /* <DEDUP_REMOVED lines=61> */
.L_x_20641:
[----:B------:R-:W-:Y:S05]  /*356b0*/  BSYNC.RECONVERGENT B1 ;  /* 0x0000000000017941 */ /* 0x000fea0003800200 */
.L_x_20640:
[----:B------:R-:W-:Y:S01]  /*356c0*/  ISETP.NE.AND P4, PT, R158, 0x1, PT ;  /* 0x000000019e00780c */ /* 0x000fe20003f85270 */
[----:B------:R-:W-:Y:S01]  /*356d0*/  HADD2.F32 R150, -RZ, R150.H1_H1 ;  /* 0x30000096ff967230 */ /* 0x000fe20000004100 */
        /* <DEDUP_REMOVED lines=16> */
.L_x_20647:
        /* <DEDUP_REMOVED lines=13> */
.L_x_20649:
[----:B------:R-:W-:Y:S05]  /*358b0*/  BSYNC.RECONVERGENT B2 ;  /* 0x0000000000027941 */ /* 0x000fea0003800200 */
.L_x_20648:
        /* <DEDUP_REMOVED lines=61> */
.L_x_20646:
[----:B------:R-:W-:Y:S05]  /*35c90*/  BSYNC.RECONVERGENT B1 ;  /* 0x0000000000017941 */ /* 0x000fea0003800200 */
.L_x_20645:
        /* <DEDUP_REMOVED lines=23> */
.L_x_20652:
        /* <DEDUP_REMOVED lines=13> */
.L_x_20654:
[----:B------:R-:W-:Y:S05]  /*35ee0*/  BSYNC.RECONVERGENT B2 ;  /* 0x0000000000027941 */ /* 0x000fea0003800200 */
.L_x_20653:
[----:B------:R-:W-:Y:S01]  /*35ef0*/  IMAD.WIDE.U32 R158, R167, -0x326172a9, RZ ;  /* 0xcd9e8d57a79e7825 */ /* 0x000fe200078e00ff */
[----:B------:R-:W-:-:S03]  /*35f00*/  LOP3.LUT R190, R161, R157, R3, 0x96, !PT ;  /* 0x0000009da1be7212 */ /* 0x000fc600078e9603 */
[----:B------:R-:W-:Y:S01]  /*35f10*/  HFMA2 R160, -RZ, RZ, 0, 0 ;  /* 0x00000000ffa07431 */ /* 0x000fe200000001ff */
        /* <DEDUP_REMOVED lines=58> */
.L_x_20651:
[----:B------:R-:W-:Y:S05]  /*362c0*/  BSYNC.RECONVERGENT B1 ;  /* 0x0000000000017941 */ /* 0x000fea0003800200 */
.L_x_20650:
        /* <DEDUP_REMOVED lines=18> */
.L_x_20657:
        /* <DEDUP_REMOVED lines=13> */
.L_x_20659:
[----:B------:R-:W-:Y:S05]  /*364c0*/  BSYNC.RECONVERGENT B2 ;  /* 0x0000000000027941 */ /* 0x000fea0003800200 */
.L_x_20658:
        /* <DEDUP_REMOVED lines=61> */
.L_x_20656:
[----:B------:R-:W-:Y:S05]  /*368a0*/  BSYNC.RECONVERGENT B1 ;  /* 0x0000000000017941 */ /* 0x000fea0003800200 */
.L_x_20655:
        /* <DEDUP_REMOVED lines=23> */
.L_x_20662:
        /* <DEDUP_REMOVED lines=13> */
.L_x_20664:
[----:B------:R-:W-:Y:S05]  /*36af0*/  BSYNC.RECONVERGENT B2 ;  /* 0x0000000000027941 */ /* 0x000fea0003800200 */
.L_x_20663:
        /* <DEDUP_REMOVED lines=61> */
.L_x_20661:
[----:B------:R-:W-:Y:S05]  /*36ed0*/  BSYNC.RECONVERGENT B1 ;  /* 0x0000000000017941 */ /* 0x000fea0003800200 */
.L_x_20660:
        /* <DEDUP_REMOVED lines=18> */
.L_x_20667:
        /* <DEDUP_REMOVED lines=15> */
.L_x_20669:
[----:B------:R-:W-:Y:S05]  /*370f0*/  BSYNC.RECONVERGENT B2 ;  /* 0x0000000000027941 */ /* 0x000fea0003800200 */
.L_x_20668:
        /* <DEDUP_REMOVED lines=61> */
.L_x_20666:
[----:B------:R-:W-:Y:S05]  /*374d0*/  BSYNC.RECONVERGENT B1 ;  /* 0x0000000000017941 */ /* 0x000fea0003800200 */
.L_x_20665:
        /* <DEDUP_REMOVED lines=11> */
.L_x_20589:
[----:B------:R-:W-:Y:S01]  /*37590*/  ISETP.NE.AND P2, PT, R164, 0x1, PT ;  /* 0x00000001a400780c */ /* 0x000fe20003f45270 */
[----:B------:R-:W-:Y:S01]  /*375a0*/  BSSY.RECONVERGENT B1, `(.L_x_20671) ;  /* 0x0000059000017945 */ /* 0x000fe20003800200 */
[----:B01----:R-:W-:Y:S02]  /*375b0*/  HFMA2 R154, -RZ, RZ, 0, 1.1920928955078125e-07 ;  /* 0x00000002ff9a7431 */ /* 0x003fe400000001ff */
        /* <DEDUP_REMOVED lines=13> */
.L_x_20673:
        /* <DEDUP_REMOVED lines=13> */
.L_x_20675:
[----:B------:R-:W-:Y:S05]  /*37760*/  BSYNC.RECONVERGENT B2 ;  /* 0x0000000000027941 */ /* 0x000fea0003800200 */
.L_x_20674:
        /* <DEDUP_REMOVED lines=55> */
[----:B------:R-:W-:-:S03]  /*37ae0*/  MOV R162, R154 ;  /* 0x0000009a00a27202 */ /* 0x000fc60000000f00 */
[----:B------:R-:W-:Y:S01]  /*37af0*/  HFMA2 R154, -RZ, RZ, 0, 0 ;  /* 0x00000000ff9a7431 */ /* 0x000fe200000001ff */
[----:B------:R-:W-:Y:S02]  /*37b00*/  LOP3.LUT R166, R145, R146, R155, 0x96, !PT ;  /* 0x0000009291a67212 */ /* 0x000fe400078e969b */
[----:B------:R-:W-:Y:S01]  /*37b10*/  LOP3.LUT R165, R165, R144, R153, 0x96, !PT ;  /* 0x00000090a5a57212 */ /* 0x000fe200078e9699 */
[----:B------:R-:W-:-:S07]  /*37b20*/  IMAD.MOV.U32 R144, RZ, RZ, R160 ;  /* 0x000000ffff907224 */ /* 0x000fce00078e00a0 */
.L_x_20672:
[----:B------:R-:W-:Y:S05]  /*37b30*/  BSYNC.RECONVERGENT B1 ;  /* 0x0000000000017941 */ /* 0x000fea0003800200 */
.L_x_20671:
        /* <DEDUP_REMOVED lines=8> */
[----:B------:R-:W-:Y:S01]  /*37bc0*/  MOV R155, 0x2 ;  /* 0x00000002009b7802 */ /* 0x000fe20000000f00 */
[----:B------:R-:W-:Y:S02]  /*37bd0*/  IMAD.MOV.U32 R147, RZ, RZ, R162 ;  /* 0x000000ffff937224 */ /* 0x000fe400078e00a2 */
        /* <DEDUP_REMOVED lines=11> */
.L_x_20678:
        /* <DEDUP_REMOVED lines=13> */
.L_x_20680:
[----:B------:R-:W-:Y:S05]  /*37d60*/  BSYNC.RECONVERGENT B2 ;  /* 0x0000000000027941 */ /* 0x000fea0003800200 */
.L_x_20679:
        /* <DEDUP_REMOVED lines=61> */
.L_x_20677:
[----:B------:R-:W-:Y:S05]  /*38140*/  BSYNC.RECONVERGENT B1 ;  /* 0x0000000000017941 */ /* 0x000fea0003800200 */
.L_x_20676:
        /* <DEDUP_REMOVED lines=19> */
.L_x_20683:
        /* <DEDUP_REMOVED lines=13> */
.L_x_20685:
[----:B------:R-:W-:Y:S05]  /*38350*/  BSYNC.RECONVERGENT B2 ;  /* 0x0000000000027941 */ /* 0x000fea0003800200 */
.L_x_20684:
        /* <DEDUP_REMOVED lines=58> */
[----:B------:R-:W-:Y:S01]  /*38700*/  MOV R152, R156 ;  /* 0x0000009c00987202 */ /* 0x000fe20000000f00 */
[----:B------:R-:W-:Y:S01]  /*38710*/  IMAD.MOV.U32 R156, RZ, RZ, RZ ;  /* 0x000000ffff9c7224 */ /* 0x000fe200078e00ff */
[----:B------:R-:W-:-:S07]  /*38720*/  LOP3.LUT R165, R165, R146, R157, 0x96, !PT ;  /* 0x00000092a5a57212 */ /* 0x000fce00078e969d */
.L_x_20682:
[----:B------:R-:W-:Y:S05]  /*38730*/  BSYNC.RECONVERGENT B1 ;  /* 0x0000000000017941 */ /* 0x000fea0003800200 */
.L_x_20681:
        /* <DEDUP_REMOVED lines=19> */
.L_x_20688:
        /* <DEDUP_REMOVED lines=13> */
.L_x_20690:
[----:B------:R-:W-:Y:S05]  /*38940*/  BSYNC.RECONVERGENT B2 ;  /* 0x0000000000027941 */ /* 0x000fea0003800200 */
.L_x_20689:
        /* <DEDUP_REMOVED lines=61> */
.L_x_20687:
[----:B------:R-:W-:Y:S05]  /*38d20*/  BSYNC.RECONVERGENT B1 ;  /* 0x0000000000017941 */ /* 0x000fea0003800200 */
.L_x_20686:
        /* <DEDUP_REMOVED lines=19> */
.L_x_20693:
        /* <DEDUP_REMOVED lines=13> */
.L_x_20695:
[----:B------:R-:W-:Y:S05]  /*38f30*/  BSYNC.RECONVERGENT B2 ;  /* 0x0000000000027941 */ /* 0x000fea0003800200 */
.L_x_20694:
        /* <DEDUP_REMOVED lines=61> */
.L_x_20692:
[----:B------:R-:W-:Y:S05]  /*39310*/  BSYNC.RECONVERGENT B1 ;  /* 0x0000000000017941 */ /* 0x000fea0003800200 */
.L_x_20691:
        /* <DEDUP_REMOVED lines=17> */
.L_x_20698:
        /* <DEDUP_REMOVED lines=13> */
.L_x_20700:
[----:B------:R-:W-:Y:S05]  /*39500*/  BSYNC.RECONVERGENT B2 ;  /* 0x0000000000027941 */ /* 0x000fea0003800200 */
.L_x_20699:
        /* <DEDUP_REMOVED lines=61> */
.L_x_20697:
[----:B------:R-:W-:Y:S05]  /*398e0*/  BSYNC.RECONVERGENT B1 ;  /* 0x0000000000017941 */ /* 0x000fea0003800200 */
.L_x_20696:
        /* <DEDUP_REMOVED lines=17> */
.L_x_20703:
        /* <DEDUP_REMOVED lines=13> */
.L_x_20705:
[----:B------:R-:W-:Y:S05]  /*39ad0*/  BSYNC.RECONVERGENT B2 ;  /* 0x0000000000027941 */ /* 0x000fea0003800200 */
.L_x_20704:
        /* <DEDUP_REMOVED lines=61> */
.L_x_20702:
[----:B------:R-:W-:Y:S05]  /*39eb0*/  BSYNC.RECONVERGENT B1 ;  /* 0x0000000000017941 */ /* 0x000fea0003800200 */
.L_x_20701:
        /* <DEDUP_REMOVED lines=17> */
.L_x_20708:
        /* <DEDUP_REMOVED lines=13> */
.L_x_20710:
[----:B------:R-:W-:Y:S05]  /*3a0a0*/  BSYNC.RECONVERGENT B2 ;  /* 0x0000000000027941 */ /* 0x000fea0003800200 */
.L_x_20709:
        /* <DEDUP_REMOVED lines=61> */
.L_x_20707:
[----:B------:R-:W-:Y:S05]  /*3a480*/  BSYNC.RECONVERGENT B1 ;  /* 0x0000000000017941 */ /* 0x000fea0003800200 */
.L_x_20706:
        /* <DEDUP_REMOVED lines=37> */
.L_x_20670:
        /* <DEDUP_REMOVED lines=45> */
.L_x_20588:
[----:B------:R-:W-:Y:S05]  /*3a9b0*/  BSYNC.RECONVERGENT B0 ;  /* 0x0000000000007941 */ /* 0x000fea0003800200 */
.L_x_20587:
        /* <DEDUP_REMOVED lines=179> */
.L_x_20736:
        /* <DEDUP_REMOVED lines=18> */
[----:B------:R-:W-:Y:S02]  /*3b610*/  HADD2.F32 R158, -RZ, R171.H1_H1 ;  /* 0x300000abff9e7230 */ /* 0x000fe40000004100 */
        /* <DEDUP_REMOVED lines=74> */
[----:B------:R-:W-:Y:S01]  /*3bac0*/  F2FP.F16.F32.PACK_AB R156, R191, R156 ;  /* 0x0000009cbf9c723e */ /* 0x000fe200000000ff */
[----:B------:R-:W-:-:S04]  /*3bad0*/  VIADD R189, R189, 0x20 ;  /* 0x00000020bdbd7836 */ /* 0x000fc80000000000 */
[----:B------:R0:W-:Y:S03]  /*3bae0*/  STG.E.128 desc[UR6][R192.64], R156 ;  /* 0x0000009cc0007986 */ /* 0x0001e6000c101d06 */
.L_x_20713:
[----:B------:R-:W-:Y:S05]  /*3baf0*/  BSYNC.RECONVERGENT B0 ;  /* 0x0000000000007941 */ /* 0x000fea0003800200 */
.L_x_20712:
[----:B------:R-:W-:Y:S01]  /*3bb00*/  LOP3.LUT P0, RZ, R187, 0x400, RZ, 0xc0, !PT ;  /* 0x00000400bbff7812 */ /* 0x000fe2000780c0ff */
[----:B------:R-:W-:-:S12]  /*3bb10*/  BSSY.RECONVERGENT B0, `(.L_x_20714) ;  /* 0x0000051000007945 */ /* 0x000fd80003800200 */
[----:B------:R-:W-:Y:S05]  /*3bb20*/  @!P0 BRA `(.L_x_20715) ;  /* 0x00000004003c8947 */ /* 0x000fea0003800000 */
[--C-:B01----:R-:W-:Y:S01]  /*3bb30*/  FADD.FTZ R157, R119, -R190.reuse ;  /* 0x800000be779d7221 */ /* 0x103fe20000010000 */
        /* <DEDUP_REMOVED lines=78> */
.L_x_20715:
[----:B------:R-:W-:Y:S05]  /*3c020*/  BSYNC.RECONVERGENT B0 ;  /* 0x0000000000007941 */ /* 0x000fea0003800200 */
.L_x_20714:
[----:B------:R-:W-:Y:S01]  /*3c030*/  LOP3.LUT P0, RZ, R187, 0x100, RZ, 0xc0, !PT ;  /* 0x00000100bbff7812 */ /* 0x000fe2000780c0ff */
[----:B------:R-:W-:-:S12]  /*3c040*/  BSSY.RECONVERGENT B0, `(.L_x_20716) ;  /* 0x0000051000007945 */ /* 0x000fd80003800200 */
[----:B------:R-:W-:Y:S05]  /*3c050*/  @!P0 BRA `(.L_x_20717) ;  /* 0x00000004003c8947 */ /* 0x000fea0003800000 */
[--C-:B012---:R-:W-:Y:S01]  /*3c060*/  FADD.FTZ R157, R127, -R190.reuse ;  /* 0x800000be7f9d7221 */ /* 0x107fe20000010000 */
        /* <DEDUP_REMOVED lines=78> */
.L_x_20717:
[----:B------:R-:W-:Y:S05]  /*3c550*/  BSYNC.RECONVERGENT B0 ;  /* 0x0000000000007941 */ /* 0x000fea0003800200 */
.L_x_20716:
[----:B------:R-:W-:Y:S01]  /*3c560*/  LOP3.LUT P0, RZ, R187, 0x80, RZ, 0xc0, !PT ;  /* 0x00000080bbff7812 */ /* 0x000fe2000780c0ff */
[----:B------:R-:W-:-:S12]  /*3c570*/  BSSY.RECONVERGENT B0, `(.L_x_20718) ;  /* 0x0000051000007945 */ /* 0x000fd80003800200 */
[----:B------:R-:W-:Y:S05]  /*3c580*/  @!P0 BRA `(.L_x_20719) ;  /* 0x00000004003c8947 */ /* 0x000fea0003800000 */
[--C-:B0123--:R-:W-:Y:S01]  /*3c590*/  FADD.FTZ R157, R135, -R190.reuse ;  /* 0x800000be879d7221 */ /* 0x10ffe20000010000 */
        /* <DEDUP_REMOVED lines=78> */
.L_x_20719:
[----:B------:R-:W-:Y:S05]  /*3ca80*/  BSYNC.RECONVERGENT B0 ;  /* 0x0000000000007941 */ /* 0x000fea0003800200 */
.L_x_20718:
[----:B------:R-:W-:Y:S01]  /*3ca90*/  LOP3.LUT P0, RZ, R187, 0x40, RZ, 0xc0, !PT ;  /* 0x00000040bbff7812 */ /* 0x000fe2000780c0ff */
[----:B------:R-:W-:-:S12]  /*3caa0*/  BSSY.RECONVERGENT B0, `(.L_x_20720) ;  /* 0x0000051000007945 */ /* 0x000fd80003800200 */
[----:B------:R-:W-:Y:S05]  /*3cab0*/  @!P0 BRA `(.L_x_20721) ;  /* 0x00000004003c8947 */ /* 0x000fea0003800000 */
[--C-:B01234-:R-:W-:Y:S01]  /*3cac0*/  FADD.FTZ R157, R143, -R190.reuse ;  /* 0x800000be8f9d7221 */ /* 0x11ffe20000010000 */
        /* <DEDUP_REMOVED lines=78> */
.L_x_20721:
[----:B------:R-:W-:Y:S05]  /*3cfb0*/  BSYNC.RECONVERGENT B0 ;  /* 0x0000000000007941 */ /* 0x000fea0003800200 */
.L_x_20720:
[----:B------:R-:W-:Y:S01]  /*3cfc0*/  LOP3.LUT P0, RZ, R187, 0x20, RZ, 0xc0, !PT ;  /* 0x00000020bbff7812 */ /* 0x000fe2000780c0ff */
        /* <DEDUP_REMOVED lines=10> */
[----:B------:R-:W-:Y:S02]  /*3d070*/  HADD2.F32 R152, -RZ, R84.H0_H0 ;  /* 0x20000054ff987230 */ /* 0x000fe40000004100 */
        /* <DEDUP_REMOVED lines=69> */
.L_x_20723:
[----:B------:R-:W-:Y:S05]  /*3d4d0*/  BSYNC.RECONVERGENT B0 ;  /* 0x0000000000007941 */ /* 0x000fea0003800200 */
.L_x_20722:
[----:B01234-:R-:W0:Y:S02]  /*3d4e0*/  LDC.64 R152, c[0x0][0x380] ;  /* 0x0000e000ff987b82 */ /* 0x01fe240000000a00 */
[----:B0-----:R-:W-:-:S04]  /*3d4f0*/  LEA R176, R152, R176, 0x2 ;  /* 0x000000b098b07211 */ /* 0x001fc800078e10ff */
[----:B------:R-:W-:-:S13]  /*3d500*/  ISETP.GE.AND P0, PT, R176, R153, PT ;  /* 0x00000099b000720c */ /* 0x000fda0003f06270 */
[----:B------:R-:W-:Y:S05]  /*3d510*/  @!P0 BRA `(.L_x_20724) ;  /* 0xfffffc4800908947 */ /* 0x000fea000383ffff */
[----:B------:R-:W-:Y:S05]  /*3d520*/  EXIT ;  /* 0x000000000000794d */ /* 0x000fea0003800000 */
.L_x_20711:
        /* <DEDUP_REMOVED lines=8> */
.L_x_20726:
[----:B------:R-:W-:Y:S05]  /*3d5b0*/  BSYNC B0 ;  /* 0x0000000000007941 */ /* 0x000fea0003800000 */
.L_x_20725:
        /* <DEDUP_REMOVED lines=9> */
.L_x_20727:
[----:B------:R-:W-:Y:S01]  /*3d650*/  HFMA2 R193, -RZ, RZ, 0, 2.384185791015625e-07 ;  /* 0x00000004ffc17431 */ /* 0x000fe200000001ff */
[----:B------:R-:W-:-:S05]  /*3d660*/  MOV R153, R159 ;  /* 0x0000009f00997202 */ /* 0x000fca0000000f00 */
[----:B------:R-:W-:-:S04]  /*3d670*/  FADD.FTZ R156, R154, R153 ;  /* 0x000000999a9c7221 */ /* 0x000fc80000010000 */
[----:B------:R-:W-:-:S07]  /*3d680*/  IMAD.MOV.U32 R192, RZ, RZ, R156 ;  /* 0x000000ffffc07224 */ /* 0x000fce00078e009c */
[----:B------:R-:W-:Y:S05]  /*3d690*/  WARPSYNC.COLLECTIVE R191, `(.L_x_20728) ;  /* 0x00000000bf087348 */ /* 0x000fea0003c00000 */
[----:B------:R0:W1:Y:S02]  /*3d6a0*/  SHFL.BFLY P6, R159, R192, R193, R194 ;  /* 0x0c0000c1c09f7389 */ /* 0x00006400000c00c2 */
[----:B01----:R-:W-:Y:S05]  /*3d6b0*/  ENDCOLLECTIVE ;  /* 0x000000000000791b */ /* 0x003fea0003800000 */
.L_x_20728:
        /* <DEDUP_REMOVED lines=8> */
.L_x_20729:
[----:B------:R-:W-:Y:S01]  /*3d740*/  HFMA2 R193, -RZ, RZ, 0, 9.5367431640625e-07 ;  /* 0x00000010ffc17431 */ /* 0x000fe200000001ff */
[----:B------:R-:W-:-:S05]  /*3d750*/  MOV R0, R159 ;  /* 0x0000009f00007202 */ /* 0x000fca0000000f00 */
[----:B------:R-:W-:-:S04]  /*3d760*/  FADD.FTZ R158, R157, R0 ;  /* 0x000000009d9e7221 */ /* 0x000fc80000010000 */
[----:B------:R-:W-:-:S07]  /*3d770*/  IMAD.MOV.U32 R192, RZ, RZ, R158 ;  /* 0x000000ffffc07224 */ /* 0x000fce00078e009e */
[----:B------:R-:W-:Y:S05]  /*3d780*/  WARPSYNC.COLLECTIVE R191, `(.L_x_20730) ;  /* 0x00000000bf087348 */ /* 0x000fea0003c00000 */
[----:B------:R0:W1:Y:S02]  /*3d790*/  SHFL.BFLY P6, R159, R192, R193, R194 ;  /* 0x0c0000c1c09f7389 */ /* 0x00006400000c00c2 */
[----:B01----:R-:W-:Y:S05]  /*3d7a0*/  ENDCOLLECTIVE ;  /* 0x000000000000791b */ /* 0x003fea0003800000 */
.L_x_20730:
        /* <DEDUP_REMOVED lines=104> */
.L_x_20731:
[----:B------:R-:W-:Y:S02]  /*3de30*/  IMAD.MOV.U32 R193, RZ, RZ, 0x2 ;  /* 0x00000002ffc17424 */ /* 0x000fe400078e00ff */
[----:B------:R-:W-:-:S04]  /*3de40*/  IMAD.MOV.U32 R155, RZ, RZ, R159 ;  /* 0x000000ffff9b7224 */ /* 0x000fc800078e009f */
[----:B------:R-:W-:-:S05]  /*3de50*/  FADD.FTZ R155, R0, R155 ;  /* 0x0000009b009b7221 */ /* 0x000fca0000010000 */
[----:B------:R-:W-:-:S07]  /*3de60*/  MOV R192, R155 ;  /* 0x0000009b00c07202 */ /* 0x000fce0000000f00 */
[----:B------:R-:W-:Y:S05]  /*3de70*/  WARPSYNC.COLLECTIVE R191, `(.L_x_20732) ;  /* 0x00000000bf087348 */ /* 0x000fea0003c00000 */
[----:B------:R0:W1:Y:S02]  /*3de80*/  SHFL.BFLY P6, R159, R192, R193, R194 ;  /* 0x0c0000c1c09f7389 */ /* 0x00006400000c00c2 */
[----:B01----:R-:W-:Y:S05]  /*3de90*/  ENDCOLLECTIVE ;  /* 0x000000000000791b */ /* 0x003fea0003800000 */
.L_x_20732:
[----:B------:R-:W-:Y:S01]  /*3dea0*/  HFMA2 R193, -RZ, RZ, 0, 2.384185791015625e-07 ;  /* 0x00000004ffc17431 */ /* 0x000fe200000001ff */
[----:B------:R-:W-:-:S05]  /*3deb0*/  MOV R154, R159 ;  /* 0x0000009f009a7202 */ /* 0x000fca0000000f00 */
[----:B------:R-:W-:-:S04]  /*3dec0*/  FADD.FTZ R154, R155, R154 ;  /* 0x0000009a9b9a7221 */ /* 0x000fc80000010000 */
[----:B------:R-:W-:-:S07]  /*3ded0*/  IMAD.MOV.U32 R192, RZ, RZ, R154 ;  /* 0x000000ffffc07224 */ /* 0x000fce00078e009a */
[----:B------:R-:W-:Y:S05]  /*3dee0*/  WARPSYNC.COLLECTIVE R191, `(.L_x_20733) ;  /* 0x00000000bf087348 */ /* 0x000fea0003c00000 */
[----:B------:R0:W1:Y:S02]  /*3def0*/  SHFL.BFLY P6, R159, R192, R193, R194 ;  /* 0x0c0000c1c09f7389 */ /* 0x00006400000c00c2 */
[----:B01----:R-:W-:Y:S05]  /*3df00*/  ENDCOLLECTIVE ;  /* 0x000000000000791b */ /* 0x003fea0003800000 */
.L_x_20733:
[----:B------:R-:W-:Y:S02]  /*3df10*/  IMAD.MOV.U32 R193, RZ, RZ, 0x8 ;  /* 0x00000008ffc17424 */ /* 0x000fe400078e00ff */
[----:B------:R-:W-:-:S04]  /*3df20*/  IMAD.MOV.U32 R157, RZ, RZ, R159 ;  /* 0x000000ffff9d7224 */ /* 0x000fc800078e009f */
[----:B------:R-:W-:-:S05]  /*3df30*/  FADD.FTZ R157, R154, R157 ;  /* 0x0000009d9a9d7221 */ /* 0x000fca0000010000 */
[----:B------:R-:W-:-:S07]  /*3df40*/  MOV R192, R157 ;  /* 0x0000009d00c07202 */ /* 0x000fce0000000f00 */
[----:B------:R-:W-:Y:S05]  /*3df50*/  WARPSYNC.COLLECTIVE R191, `(.L_x_20734) ;  /* 0x00000000bf087348 */ /* 0x000fea0003c00000 */
[----:B------:R0:W1:Y:S02]  /*3df60*/  SHFL.BFLY P6, R159, R192, R193, R194 ;  /* 0x0c0000c1c09f7389 */ /* 0x00006400000c00c2 */
[----:B01----:R-:W-:Y:S05]  /*3df70*/  ENDCOLLECTIVE ;  /* 0x000000000000791b */ /* 0x003fea0003800000 */
.L_x_20734:
[----:B------:R-:W-:Y:S01]  /*3df80*/  HFMA2 R193, -RZ, RZ, 0, 9.5367431640625e-07 ;  /* 0x00000010ffc17431 */ /* 0x000fe200000001ff */
[----:B------:R-:W-:-:S05]  /*3df90*/  MOV R156, R159 ;  /* 0x0000009f009c7202 */ /* 0x000fca0000000f00 */
[----:B------:R-:W-:-:S04]  /*3dfa0*/  FADD.FTZ R156, R157, R156 ;  /* 0x0000009c9d9c7221 */ /* 0x000fc80000010000 */
[----:B------:R-:W-:-:S07]  /*3dfb0*/  IMAD.MOV.U32 R192, RZ, RZ, R156 ;  /* 0x000000ffffc07224 */ /* 0x000fce00078e009c */
[----:B------:R-:W-:Y:S05]  /*3dfc0*/  WARPSYNC.COLLECTIVE R191, `(.L_x_20735) ;  /* 0x00000000bf087348 */ /* 0x000fea0003c00000 */
[----:B------:R0:W1:Y:S02]  /*3dfd0*/  SHFL.BFLY P6, R159, R192, R193, R194 ;  /* 0x0c0000c1c09f7389 */ /* 0x00006400000c00c2 */
[----:B01----:R-:W-:Y:S05]  /*3dfe0*/  ENDCOLLECTIVE ;  /* 0x000000000000791b */ /* 0x003fea0003800000 */
.L_x_20735:
[----:B------:R-:W-:Y:S05]  /*3dff0*/  BRA `(.L_x_20736) ;  /* 0xffffffd4003c7947 */ /* 0x000fea000383ffff */
.L_x_20737:
        /* <DEDUP_REMOVED lines=16> */
.L_x_33296:


//--------------------- .text._ZN10layer_norm31ln_parallel_residual_fwd_kernelINS_13Kernel_traitsI6__halfS2_fS2_fjLj1536ELj1ELj4ELj1ELj16ENS_18Kernel_traits_baseILj1536ES2_S2_fS2_fjLj128EEEEELb1ELb0ELb1EEEvNS_9FwdParamsE --------------------------
	.section	.text._ZN10layer_norm31ln_parallel_residual_fwd_kernelINS_13Kernel_traitsI6__halfS2_fS2_fjLj1536ELj1ELj4ELj1ELj16ENS_18Kernel_traits_baseILj1536ES2_S2_fS2_fjLj128EEEEELb1ELb0ELb1EEEvNS_9FwdParamsE,"ax",@progbits
	.align	128
        .global         _ZN10layer_norm31ln_parallel_residual_fwd_kernelINS_13Kernel_traitsI6__halfS2_fS2_fjLj1536ELj1ELj4ELj1ELj16ENS_18Kernel_traits_baseILj1536ES2_S2_fS2_fjLj128EEEEELb1ELb0ELb1EEEvNS_9FwdParamsE
        .type           _ZN10layer_norm31ln_parallel_residual_fwd_kernelINS_13Kernel_traitsI6__halfS2_fS2_fjLj1536ELj1ELj4ELj1ELj16ENS_18Kernel_traits_baseILj1536ES2_S2_fS2_fjLj128EEEEELb1ELb0ELb1EEEvNS_9FwdParamsE,@function
        .size           _ZN10layer_norm31ln_parallel_residual_fwd_kernelINS_13Kernel_traitsI6__halfS2_fS2_fjLj1536ELj1ELj4ELj1ELj16ENS_18Kernel_traits_baseILj1536ES2_S2_fS2_fjLj128EEEEELb1ELb0ELb1EEEvNS_9FwdParamsE,(.L_x_33297 - _ZN10layer_norm31ln_parallel_residual_fwd_kernelINS_13Kernel_traitsI6__halfS2_fS2_fjLj1536ELj1ELj4ELj1ELj16ENS_18Kernel_traits_baseILj1536ES2_S2_fS2_fjLj128EEEEELb1ELb0ELb1EEEvNS_9FwdParamsE)
        .other          _ZN10layer_norm31ln_parallel_residual_fwd_kernelINS_13Kernel_traitsI6__halfS2_fS2_fjLj1536ELj1ELj4ELj1ELj16ENS_18Kernel_traits_baseILj1536ES2_S2_fS2_fjLj128EEEEELb1ELb0ELb1EEEvNS_9FwdParamsE,@"STO_CUDA_ENTRY STV_DEFAULT"
_ZN10layer_norm31ln_parallel_residual_fwd_kernelINS_13Kernel_traitsI6__halfS2_fS2_fjLj1536ELj1ELj4ELj1ELj16ENS_18Kernel_traits_baseILj1536ES2_S2_fS2_fjLj128EEEEELb1ELb0ELb1EEEvNS_9FwdParamsE:
.text._ZN10layer_norm31ln_parallel_residual_fwd_kernelINS_13Kernel_traitsI6__halfS2_fS2_fjLj1536ELj1ELj4ELj1ELj16ENS_18Kernel_traits_baseILj1536ES2_S2_fS2_fjLj128EEEEELb1ELb0ELb1EEEvNS_9FwdParamsE:
        /* <DEDUP_REMOVED lines=75> */
.L_x_20739:
        /* <DEDUP_REMOVED lines=37> */
.L_x_20738:
        /* <DEDUP_REMOVED lines=37> */
.L_x_20741:
        /* <DEDUP_REMOVED lines=36> */
.L_x_20740:
[----:B------:R-:W1:Y:S02]  /*0b90*/  LDCU UR4, c[0x0][0x384] ;  /* 0x00007080ff0477ac */ /* 0x000e640008000800 */
[----:B-1----:R-:W-:-:S13]  /*0ba0*/  ISETP.GE.AND P0, PT, R18, UR4, PT ;  /* 0x0000000412007c0c */ /* 0x002fda000bf06270 */
[----:B------:R-:W-:Y:S05]  /*0bb0*/  @P0 EXIT ;  /* 0x000000000000094d */ /* 0x000fea0003800000 */
[C---:B0-----:R-:W-:Y:S01]  /*0bc0*/  IMAD.HI.U32 R5, R0.reuse, -0x326172a9, RZ ;  /* 0xcd9e8d5700057827 */ /* 0x041fe200078e00ff */
[----:B-----5:R-:W-:Y:S01]  /*0bd0*/  IADD3 R10, PT, PT, R183, -0x4498517b, RZ ;  /* 0xbb67ae85b70a7810 */ /* 0x020fe20007ffe0ff */
[----:B------:R-:W0:Y:S01]  /*0be0*/  LDCU.64 UR4, c[0x0][0x398] ;  /* 0x00007300ff0477ac */ /* 0x000e220008000a00 */
[----:B------:R-:W-:Y:S01]  /*0bf0*/  LOP3.LUT R181, R181, 0x3, RZ, 0xc0, !PT ;  /* 0x00000003b5b57812 */ /* 0x000fe200078ec0ff */
[----:B------:R-:W-:Y:S01]  /*0c00*/  IMAD.HI.U32 R7, R3, -0x2daee0ad, RZ ;  /* 0xd2511f5303077827 */ /* 0x000fe200078e00ff */
        /* <DEDUP_REMOVED lines=31> */
[----:B------:R-:W-:Y:S02]  /*0e00*/  LOP3.LUT R9, R12, R10, R9, 0x96, !PT ;  /* 0x0000000a0c097212 */ /* 0x000fe400078e9609 */
[C---:B------:R-:W-:Y:S01]  /*0e10*/  IADD3 R12, PT, PT, R183.reuse, -0x24c28bd8, RZ ;  /* 0xdb3d7428b70c7810 */ /* 0x040fe20007ffe0ff */
        /* <DEDUP_REMOVED lines=47> */
[----:B------:R-:W-:-:S03]  /*1110*/  MOV R6, R13 ;  /* 0x0000000d00067202 */ /* 0x000fc60000000f00 */
[----:B------:R-:W-:Y:S02]  /*1120*/  VIADD R11, R182, 0x8ff34781 ;  /* 0x8ff34781b60b7836 */ /* 0x000fe40000000000 */
[----:B------:R-:W-:-:S03]  /*1130*/  IMAD R10, R10, -0x326172a9, RZ ;  /* 0xcd9e8d570a0a7824 */ /* 0x000fc600078e02ff */
[----:B------:R-:W-:Y:S01]  /*1140*/  LOP3.LUT R5, R11, R8, R7, 0x96, !PT ;  /* 0x000000080b057212 */ /* 0x000fe200078e9607 */
[----:B------:R-:W-:Y:S02]  /*1150*/  IMAD.MOV.U32 R7, RZ, RZ, RZ ;  /* 0x000000ffff077224 */ /* 0x000fe400078e00ff */
[----:B01234-:R-:W-:-:S07]  /*1160*/  IMAD R8, R9, -0x2daee0ad, RZ ;  /* 0xd2511f5309087824 */ /* 0x01ffce00078e02ff */
.L_x_21481:
        /* <DEDUP_REMOVED lines=37> */
.L_x_20745:
        /* <DEDUP_REMOVED lines=13> */
.L_x_20747:
[----:B------:R-:W-:Y:S05]  /*1490*/  BSYNC.RECONVERGENT B1 ;  /* 0x0000000000017941 */ /* 0x000fea0003800200 */
.L_x_20746:
        /* <DEDUP_REMOVED lines=59> */
[----:B------:R-:W-:-:S07]  /*1850*/  IMAD.MOV.U32 R19, RZ, RZ, R8 ;  /* 0x000000ffff137224 */ /* 0x000fce00078e0008 */
.L_x_20744:
[----:B------:R-:W-:Y:S05]  /*1860*/  BSYNC.RECONVERGENT B0 ;  /* 0x0000000000007941 */ /* 0x000fea0003800200 */
.L_x_20743:
[----:B------:R-:W-:Y:S01]  /*1870*/  ISETP.NE.AND P0, PT, R27, 0x1, PT ;  /* 0x000000011b00780c */ /* 0x000fe20003f05270 */
[----:B------:R-:W-:Y:S01]  /*1880*/  IMAD.U32 R189, RZ, RZ, UR11 ;  /* 0x0000000bffbd7e24 */ /* 0x000fe2000f8e00ff */
[----:B------:R-:W-:Y:S01]  /*1890*/  I2FP.F32.U32 R19, R19 ;  /* 0x0000001300137245 */ /* 0x000fe20000201000 */
[----:B------:R-:W-:Y:S01]  /*18a0*/  BSSY.RECONVERGENT B0, `(.L_x_20748) ;  /* 0x000005b000007945 */ /* 0x000fe20003800200 */
[----:B------:R-:W-:Y:S01]  /*18b0*/  IMAD.MOV.U32 R29, RZ, RZ, 0x2 ;  /* 0x00000002ff1d7424 */ /* 0x000fe200078e00ff */
[----:B------:R-:W-:Y:S02]  /*18c0*/  MOV R26, R10 ;  /* 0x0000000a001a7202 */ /* 0x000fe40000000f00 */
[----:B------:R-:W-:Y:S01]  /*18d0*/  FFMA.FTZ R8, R19, R190, 1.1641532182693481445e-10 ;  /* 0x2f00000013087423 */ /* 0x000fe200000100be */
[----:B-----5:R-:W-:-:S04]  /*18e0*/  HADD2.F32 R19, -RZ, R20.H0_H0 ;  /* 0x20000014ff137230 */ /* 0x020fc80000004100 */
        /* <DEDUP_REMOVED lines=11> */
.L_x_20750:
        /* <DEDUP_REMOVED lines=13> */
.L_x_20752:
[----:B------:R-:W-:Y:S05]  /*1a70*/  BSYNC.RECONVERGENT B1 ;  /* 0x0000000000017941 */ /* 0x000fea0003800200 */
.L_x_20751:
        /* <DEDUP_REMOVED lines=61> */
.L_x_20749:
[----:B------:R-:W-:Y:S05]  /*1e50*/  BSYNC.RECONVERGENT B0 ;  /* 0x0000000000007941 */ /* 0x000fea0003800200 */
.L_x_20748:
[----:B------:R-:W-:Y:S01]  /*1e60*/  ISETP.NE.AND P0, PT, R29, 0x1, PT ;  /* 0x000000011d00780c */ /* 0x000fe20003f05270 */
[----:B------:R-:W-:Y:S01]  /*1e70*/  BSSY.RECONVERGENT B0, `(.L_x_20753) ;  /* 0x000005c000007945 */ /* 0x000fe20003800200 */
[----:B------:R-:W-:Y:S01]  /*1e80*/  I2FP.F32.U32 R27, R26 ;  /* 0x0000001a001b7245 */ /* 0x000fe20000201000 */
[----:B------:R-:W-:-:S04]  /*1e90*/  IMAD.MOV.U32 R31, RZ, RZ, 0x2 ;  /* 0x00000002ff1f7424 */ /* 0x000fc800078e00ff */
[----:B------:R-:W-:Y:S01]  /*1ea0*/  FFMA.FTZ R26, R27, R190, 1.1641532182693481445e-10 ;  /* 0x2f0000001b1a7423 */ /* 0x000fe200000100be */
[----:B------:R-:W-:-:S04]  /*1eb0*/  HADD2.F32 R27, -RZ, R20.H1_H1 ;  /* 0x30000014ff1b7230 */ /* 0x000fc80000004100 */
        /* <DEDUP_REMOVED lines=12> */
.L_x_20755:
        /* <DEDUP_REMOVED lines=13> */
.L_x_20757:
[----:B------:R-:W-:Y:S05]  /*2050*/  BSYNC.RECONVERGENT B1 ;  /* 0x0000000000017941 */ /* 0x000fea0003800200 */
.L_x_20756:
        /* <DEDUP_REMOVED lines=61> */
.L_x_20754:
[----:B------:R-:W-:Y:S05]  /*2430*/  BSYNC.RECONVERGENT B0 ;  /* 0x0000000000007941 */ /* 0x000fea0003800200 */
.L_x_20753:
[----:B------:R-:W-:Y:S01]  /*2440*/  ISETP.NE.AND P0, PT, R31, 0x1, PT ;  /* 0x000000011f00780c */ /* 0x000fe20003f05270 */
[----:B------:R-:W-:Y:S01]  /*2450*/  BSSY.RECONVERGENT B0, `(.L_x_20758) ;  /* 0x000005c000007945 */ /* 0x000fe20003800200 */
[----:B------:R-:W-:Y:S01]  /*2460*/  I2FP.F32.U32 R29, R26 ;  /* 0x0000001a001d7245 */ /* 0x000fe20000201000 */
[----:B------:R-:W-:Y:S02]  /*2470*/  HFMA2 R32, -RZ, RZ, 0, 1.1920928955078125e-07 ;  /* 0x00000002ff207431 */ /* 0x000fe400000001ff */
[----:B------:R-:W-:Y:S02]  /*2480*/  IMAD.MOV.U32 R30, RZ, RZ, R10 ;  /* 0x000000ffff1e7224 */ /* 0x000fe400078e000a */
[----:B------:R-:W-:Y:S01]  /*2490*/  FFMA.FTZ R26, R29, R190, 1.1641532182693481445e-10 ;  /* 0x2f0000001d1a7423 */ /* 0x000fe200000100be */
[----:B------:R-:W-:-:S04]  /*24a0*/  HADD2.F32 R29, -RZ, R21.H0_H0 ;  /* 0x20000015ff1d7230 */ /* 0x000fc80000004100 */
        /* <DEDUP_REMOVED lines=11> */
.L_x_20760:
        /* <DEDUP_REMOVED lines=13> */
.L_x_20762:
[----:B------:R-:W-:Y:S05]  /*2630*/  BSYNC.RECONVERGENT B1 ;  /* 0x0000000000017941 */ /* 0x000fea0003800200 */
.L_x_20761:
        /* <DEDUP_REMOVED lines=61> */
.L_x_20759:
[----:B------:R-:W-:Y:S05]  /*2a10*/  BSYNC.RECONVERGENT B0 ;  /* 0x0000000000007941 */ /* 0x000fea0003800200 */
.L_x_20758:
[----:B------:R-:W-:Y:S01]  /*2a20*/  ISETP.NE.AND P0, PT, R32, 0x1, PT ;  /* 0x000000012000780c */ /* 0x000fe20003f05270 */
[----:B------:R-:W-:Y:S01]  /*2a30*/  BSSY.RECONVERGENT B0, `(.L_x_20763) ;  /* 0x000005b000007945 */ /* 0x000fe20003800200 */
[----:B------:R-:W-:Y:S01]  /*2a40*/  I2FP.F32.U32 R31, R30 ;  /* 0x0000001e001f7245 */ /* 0x000fe20000201000 */
[----:B------:R-:W-:Y:S02]  /*2a50*/  HADD2.F32 R21, -RZ, R21.H1_H1 ;  /* 0x30000015ff157230 */ /* 0x000fe40000004100 */
        /* <DEDUP_REMOVED lines=13> */
.L_x_20765:
        /* <DEDUP_REMOVED lines=13> */
.L_x_20767:
[----:B------:R-:W-:Y:S05]  /*2c00*/  BSYNC.RECONVERGENT B1 ;  /* 0x0000000000017941 */ /* 0x000fea0003800200 */
.L_x_20766:
        /* <DEDUP_REMOVED lines=61> */
.L_x_20764:
[----:B------:R-:W-:Y:S05]  /*2fe0*/  BSYNC.RECONVERGENT B0 ;  /* 0x0000000000007941 */ /* 0x000fea0003800200 */
.L_x_20763:
[----:B------:R-:W-:Y:S01]  /*2ff0*/  ISETP.NE.AND P0, PT, R33, 0x1, PT ;  /* 0x000000012100780c */ /* 0x000fe20003f05270 */
[----:B------:R-:W-:Y:S01]  /*3000*/  BSSY.RECONVERGENT B0, `(.L_x_20768) ;  /* 0x000005b000007945 */ /* 0x000fe20003800200 */
[----:B------:R-:W-:Y:S01]  /*3010*/  I2FP.F32.U32 R31, R30 ;  /* 0x0000001e001f7245 */ /* 0x000fe20000201000 */
[----:B------:R-:W-:-:S04]  /*3020*/  IMAD.MOV.U32 R32, RZ, RZ, 0x2 ;  /* 0x00000002ff207424 */ /* 0x000fc800078e00ff */
[----:B------:R-:W-:Y:S01]  /*3030*/  FFMA.FTZ R30, R31, R190, 1.1641532182693481445e-10 ;  /* 0x2f0000001f1e7423 */ /* 0x000fe200000100be */
[----:B------:R-:W-:-:S04]  /*3040*/  HADD2.F32 R31, -RZ, R22.H0_H0 ;  /* 0x20000016ff1f7230 */ /* 0x000fc80000004100 */
        /* <DEDUP_REMOVED lines=11> */
.L_x_20770:
        /* <DEDUP_REMOVED lines=13> */
.L_x_20772:
[----:B------:R-:W-:Y:S05]  /*31d0*/  BSYNC.RECONVERGENT B1 ;  /* 0x0000000000017941 */ /* 0x000fea0003800200 */
.L_x_20771:
        /* <DEDUP_REMOVED lines=61> */
.L_x_20769:
[----:B------:R-:W-:Y:S05]  /*35b0*/  BSYNC.RECONVERGENT B0 ;  /* 0x0000000000007941 */ /* 0x000fea0003800200 */
.L_x_20768:
[----:B------:R-:W-:Y:S01]  /*35c0*/  ISETP.NE.AND P4, PT, R32, 0x1, PT ;  /* 0x000000012000780c */ /* 0x000fe20003f85270 */
[----:B------:R-:W-:Y:S01]  /*35d0*/  BSSY.RECONVERGENT B0, `(.L_x_20773) ;  /* 0x000005b000007945 */ /* 0x000fe20003800200 */
[----:B------:R-:W-:Y:S01]  /*35e0*/  I2FP.F32.U32 R33, R30 ;  /* 0x0000001e00217245 */ /* 0x000fe20000201000 */
[----:B------:R-:W-:-:S04]  /*35f0*/  HFMA2 R34, -RZ, RZ, 0, 1.1920928955078125e-07 ;  /* 0x00000002ff227431 */ /* 0x000fc800000001ff */
[----:B------:R-:W-:Y:S01]  /*3600*/  FFMA.FTZ R30, R33, R190, 1.1641532182693481445e-10 ;  /* 0x2f000000211e7423 */ /* 0x000fe200000100be */
[----:B------:R-:W-:Y:S02]  /*3610*/  HADD2.F32 R33, -RZ, R22.H1_H1 ;  /* 0x30000016ff217230 */ /* 0x000fe40000004100 */
[----:B------:R-:W-:Y:S02]  /*3620*/  IMAD.MOV.U32 R22, RZ, RZ, R10 ;  /* 0x000000ffff167224 */ /* 0x000fe400078e000a */
        /* <DEDUP_REMOVED lines=10> */
.L_x_20775:
        /* <DEDUP_REMOVED lines=13> */
.L_x_20777:
[----:B------:R-:W-:Y:S05]  /*37a0*/  BSYNC.RECONVERGENT B1 ;  /* 0x0000000000017941 */ /* 0x000fea0003800200 */
.L_x_20776:
        /* <DEDUP_REMOVED lines=61> */
.L_x_20774:
[----:B------:R-:W-:Y:S05]  /*3b80*/  BSYNC.RECONVERGENT B0 ;  /* 0x0000000000007941 */ /* 0x000fea0003800200 */
.L_x_20773:
[----:B------:R-:W-:Y:S01]  /*3b90*/  ISETP.NE.AND P5, PT, R34, 0x1, PT ;  /* 0x000000012200780c */ /* 0x000fe20003fa5270 */
[----:B------:R-:W-:Y:S01]  /*3ba0*/  BSSY.RECONVERGENT B0, `(.L_x_20778) ;  /* 0x000005b000007945 */ /* 0x000fe20003800200 */
[----:B------:R-:W-:Y:S01]  /*3bb0*/  I2FP.F32.U32 R35, R22 ;  /* 0x0000001600237245 */ /* 0x000fe20000201000 */
[----:B------:R-:W-:Y:S01]  /*3bc0*/  HADD2.F32 R41, -RZ, R23.H0_H0 ;  /* 0x20000017ff297230 */ /* 0x000fe20000004100 */
        /* <DEDUP_REMOVED lines=13> */
.L_x_20780:
        /* <DEDUP_REMOVED lines=13> */
.L_x_20782:
[----:B------:R-:W-:Y:S05]  /*3d70*/  BSYNC.RECONVERGENT B1 ;  /* 0x0000000000017941 */ /* 0x000fea0003800200 */
.L_x_20781:
        /* <DEDUP_REMOVED lines=58> */
[----:B------:R-:W-:Y:S02]  /*4120*/  VIADD R35, R183, 0x96a522ad ;  /* 0x96a522adb7237836 */ /* 0x000fe40000000000 */
[----:B------:R-:W-:-:S03]  /*4130*/  IMAD.MOV.U32 R28, RZ, RZ, R36 ;  /* 0x000000ffff1c7224 */ /* 0x000fc600078e0024 */
[----:B------:R-:W-:-:S07]  /*4140*/  LOP3.LUT R4, R35, R4, R37, 0x96, !PT ;  /* 0x0000000423047212 */ /* 0x000fce00078e9625 */
.L_x_20779:
[----:B------:R-:W-:Y:S05]  /*4150*/  BSYNC.RECONVERGENT B0 ;  /* 0x0000000000007941 */ /* 0x000fea0003800200 */
.L_x_20778:
[----:B------:R-:W-:Y:S01]  /*4160*/  IMAD.U32 R188, RZ, RZ, UR12 ;  /* 0x0000000cffbc7e24 */ /* 0x000fe2000f8e00ff */
[----:B------:R-:W-:Y:S01]  /*4170*/  P2R R32, PR, RZ, 0x2 ;  /* 0x00000002ff207803 */ /* 0x000fe20000000000 */
[----:B------:R-:W-:Y:S01]  /*4180*/  HADD2.F32 R23, -RZ, R23.H1_H1 ;  /* 0x30000017ff177230 */ /* 0x000fe20000004100 */
        /* <DEDUP_REMOVED lines=33> */
.L_x_20742:
[----:B------:R-:W-:Y:S01]  /*43a0*/  ISETP.NE.AND P0, PT, R181, 0x1, PT ;  /* 0x00000001b500780c */ /* 0x000fe20003f05270 */
[----:B------:R-:W-:Y:S01]  /*43b0*/  BSSY.RECONVERGENT B0, `(.L_x_20784) ;  /* 0x0000059000007945 */ /* 0x000fe20003800200 */
[----:B------:R-:W-:Y:S02]  /*43c0*/  HFMA2 R12, -RZ, RZ, 0, 1.1920928955078125e-07 ;  /* 0x00000002ff0c7431 */ /* 0x000fe400000001ff */
[----:B------:R-:W-:Y:S02]  /*43d0*/  VIADD R17, R183, 0x96a522ad ;  /* 0x96a522adb7117836 */ /* 0x000fe40000000000 */
[----:B------:R-:W-:Y:S02]  /*43e0*/  IMAD.MOV.U32 R9, RZ, RZ, R10 ;  /* 0x000000ffff097224 */ /* 0x000fe400078e000a */
[----:B------:R-:W-:-:S05]  /*43f0*/  IMAD.MOV.U32 R28, RZ, RZ, R8 ;  /* 0x000000ffff1c7224 */ /* 0x000fca00078e0008 */
        /* <DEDUP_REMOVED lines=11> */
.L_x_20786:
        /* <DEDUP_REMOVED lines=13> */
.L_x_20788:
[----:B------:R-:W-:Y:S05]  /*4580*/  BSYNC.RECONVERGENT B1 ;  /* 0x0000000000017941 */ /* 0x000fea0003800200 */
.L_x_20787:
        /* <DEDUP_REMOVED lines=55> */
[----:B------:R-:W-:Y:S01]  /*4900*/  MOV R10, R12 ;  /* 0x0000000c000a7202 */ /* 0x000fe20000000f00 */
[----:B------:R-:W-:Y:S01]  /*4910*/  IMAD.MOV.U32 R9, RZ, RZ, R8 ;  /* 0x000000ffff097224 */ /* 0x000fe200078e0008 */
[----:B------:R-:W-:Y:S01]  /*4920*/  LOP3.LUT R4, R17, R4, R29, 0x96, !PT ;  /* 0x0000000411047212 */ /* 0x000fe200078e961d */
[----:B------:R-:W-:-:S07]  /*4930*/  IMAD.MOV.U32 R12, RZ, RZ, RZ ;  /* 0x000000ffff0c7224 */ /* 0x000fce00078e00ff */
.L_x_20785:
[----:B------:R-:W-:Y:S05]  /*4940*/  BSYNC.RECONVERGENT B0 ;  /* 0x0000000000007941 */ /* 0x000fea0003800200 */
.L_x_20784:
[----:B------:R-:W-:Y:S01]  /*4950*/  ISETP.NE.AND P0, PT, R12, 0x1, PT ;  /* 0x000000010c00780c */ /* 0x000fe20003f05270 */
[----:B-----5:R-:W-:Y:S01]  /*4960*/  HADD2.F32 R11, -RZ, R20.H0_H0 ;  /* 0x20000014ff0b7230 */ /* 0x020fe20000004100 */
[----:B------:R-:W-:Y:S01]  /*4970*/  I2FP.F32.U32 R9, R9 ;  /* 0x0000000900097245 */ /* 0x000fe20000201000 */
[----:B------:R-:W-:Y:S01]  /*4980*/  IMAD.U32 R188, RZ, RZ, UR12 ;  /* 0x0000000cffbc7e24 */ /* 0x000fe2000f8e00ff */
[----:B------:R-:W-:Y:S01]  /*4990*/  MOV R189, UR11 ;  /* 0x0000000b00bd7c02 */ /* 0x000fe20008000f00 */
[----:B------:R-:W-:Y:S01]  /*49a0*/  BSSY.RECONVERGENT B0, `(.L_x_20789) ;  /* 0x000005a000007945 */ /* 0x000fe20003800200 */
[----:B------:R-:W-:Y:S02]  /*49b0*/  IMAD.MOV.U32 R13, RZ, RZ, 0x2 ;  /* 0x00000002ff0d7424 */ /* 0x000fe400078e00ff */
[----:B------:R-:W-:Y:S01]  /*49c0*/  FFMA.FTZ R8, R9, R190, 1.1641532182693481445e-10 ;  /* 0x2f00000009087423 */ /* 0x000fe200000100be */
[----:B------:R-:W-:Y:S01]  /*49d0*/  MOV R9, R10 ;  /* 0x0000000a00097202 */ /* 0x000fe20000000f00 */
[----:B------:R-:W-:-:S03]  /*49e0*/  FMUL.FTZ R60, R188, R11 ;  /* 0x0000000bbc3c7220 */ /* 0x000fc60000410000 */
        /* <DEDUP_REMOVED lines=11> */
.L_x_20791:
        /* <DEDUP_REMOVED lines=13> */
.L_x_20793:
[----:B------:R-:W-:Y:S05]  /*4b70*/  BSYNC.RECONVERGENT B1 ;  /* 0x0000000000017941 */ /* 0x000fea0003800200 */
.L_x_20792:
        /* <DEDUP_REMOVED lines=60> */
.L_x_20790:
[----:B------:R-:W-:Y:S05]  /*4f40*/  BSYNC.RECONVERGENT B0 ;  /* 0x0000000000007941 */ /* 0x000fea0003800200 */
.L_x_20789:
[----:B------:R-:W-:Y:S01]  /*4f50*/  I2FP.F32.U32 R9, R9 ;  /* 0x0000000900097245 */ /* 0x000fe20000201000 */
[----:B------:R-:W-:Y:S01]  /*4f60*/  HADD2.F32 R11, -RZ, R76.H0_H0 ;  /* 0x2000004cff0b7230 */ /* 0x000fe20000004100 */
        /* <DEDUP_REMOVED lines=21> */
.L_x_20796:
        /* <DEDUP_REMOVED lines=13> */
.L_x_20798:
[----:B------:R-:W-:Y:S05]  /*5190*/  BSYNC.RECONVERGENT B1 ;  /* 0x0000000000017941 */ /* 0x000fea0003800200 */
.L_x_20797:
        /* <DEDUP_REMOVED lines=55> */
[----:B------:R-:W-:Y:S01]  /*5510*/  MOV R10, R14 ;  /* 0x0000000e000a7202 */ /* 0x000fe20000000f00 */
[----:B------:R-:W-:Y:S02]  /*5520*/  HFMA2 R14, -RZ, RZ, 0, 0 ;  /* 0x00000000ff0e7431 */ /* 0x000fe400000001ff */
[----:B------:R-:W-:Y:S01]  /*5530*/  IMAD.MOV.U32 R11, RZ, RZ, R28 ;  /* 0x000000ffff0b7224 */ /* 0x000fe200078e001c */
[----:B------:R-:W-:Y:S01]  /*5540*/  LOP3.LUT R4, R17, R4, R13, 0x96, !PT ;  /* 0x0000000411047212 */ /* 0x000fe200078e960d */
[----:B------:R-:W-:-:S07]  /*5550*/  IMAD.MOV.U32 R28, RZ, RZ, R12 ;  /* 0x000000ffff1c7224 */ /* 0x000fce00078e000c */
.L_x_20795:
[----:B------:R-:W-:Y:S05]  /*5560*/  BSYNC.RECONVERGENT B0 ;  /* 0x0000000000007941 */ /* 0x000fea0003800200 */
.L_x_20794:
[----:B------:R-:W-:Y:S01]  /*5570*/  ISETP.NE.AND P0, PT, R14, 0x1, PT ;  /* 0x000000010e00780c */ /* 0x000fe20003f05270 */
[----:B------:R-:W-:Y:S01]  /*5580*/  HADD2.F32 R13, -RZ, R20.H1_H1 ;  /* 0x30000014ff0d7230 */ /* 0x000fe20000004100 */
[----:B------:R-:W-:Y:S01]  /*5590*/  I2FP.F32.U32 R11, R11 ;  /* 0x0000000b000b7245 */ /* 0x000fe20000201000 */
[----:B------:R-:W-:Y:S01]  /*55a0*/  BSSY.RECONVERGENT B0, `(.L_x_20799) ;  /* 0x000005a000007945 */ /* 0x000fe20003800200 */
[----:B------:R-:W-:Y:S02]  /*55b0*/  IMAD.MOV.U32 R15, RZ, RZ, 0x2 ;  /* 0x00000002ff0f7424 */ /* 0x000fe400078e00ff */
        /* <DEDUP_REMOVED lines=14> */
.L_x_20801:
        /* <DEDUP_REMOVED lines=13> */
.L_x_20803:
[----:B------:R-:W-:Y:S05]  /*5770*/  BSYNC.RECONVERGENT B1 ;  /* 0x0000000000017941 */ /* 0x000fea0003800200 */
.L_x_20802:
        /* <DEDUP_REMOVED lines=60> */
.L_x_20800:
[----:B------:R-:W-:Y:S05]  /*5b40*/  BSYNC.RECONVERGENT B0 ;  /* 0x0000000000007941 */ /* 0x000fea0003800200 */
.L_x_20799:
        /* <DEDUP_REMOVED lines=23> */
.L_x_20806:
        /* <DEDUP_REMOVED lines=13> */
.L_x_20808:
[----:B------:R-:W-:Y:S05]  /*5d90*/  BSYNC.RECONVERGENT B1 ;  /* 0x0000000000017941 */ /* 0x000fea0003800200 */
.L_x_20807:
        /* <DEDUP_REMOVED lines=60> */
.L_x_20805:
[----:B------:R-:W-:Y:S05]  /*6160*/  BSYNC.RECONVERGENT B0 ;  /* 0x0000000000007941 */ /* 0x000fea0003800200 */
.L_x_20804:
[----:B------:R-:W-:Y:S01]  /*6170*/  ISETP.NE.AND P0, PT, R14, 0x1, PT ;  /* 0x000000010e00780c */ /* 0x000fe20003f05270 */
[----:B------:R-:W-:Y:S01]  /*6180*/  BSSY.RECONVERGENT B0, `(.L_x_20809) ;  /* 0x000005c000007945 */ /* 0x000fe20003800200 */
[----:B------:R-:W-:Y:S01]  /*6190*/  I2FP.F32.U32 R13, R12 ;  /* 0x0000000c000d7245 */ /* 0x000fe20000201000 */
[----:B------:R-:W-:-:S04]  /*61a0*/  HFMA2 R16, -RZ, RZ, 0, 1.1920928955078125e-07 ;  /* 0x00000002ff107431 */ /* 0x000fc800000001ff */
[----:B------:R-:W-:Y:S01]  /*61b0*/  FFMA.FTZ R12, R13, R190, 1.1641532182693481445e-10 ;  /* 0x2f0000000d0c7423 */ /* 0x000fe200000100be */
[----:B------:R-:W-:-:S04]  /*61c0*/  HADD2.F32 R13, -RZ, R21.H0_H0 ;  /* 0x20000015ff0d7230 */ /* 0x000fc80000004100 */
[----:B------:R-:W-:Y:S01]  /*61d0*/  FSETP.LE.FTZ.AND P3, PT, R12, R189, PT ;  /* 0x000000bd0c00720b */ /* 0x000fe20003f73000 */
[----:B------:R-:W-:Y:S02]  /*61e0*/  IMAD.MOV.U32 R12, RZ, RZ, R10 ;  /* 0x000000ffff0c7224 */ /* 0x000fe400078e000a */
[----:B------:R-:W-:Y:S01]  /*61f0*/  FMUL.FTZ R62, R188, R13 ;  /* 0x0000000dbc3e7220 */ /* 0x000fe20000410000 */
        /* <DEDUP_REMOVED lines=10> */
.L_x_20811:
        /* <DEDUP_REMOVED lines=13> */
.L_x_20813:
[----:B------:R-:W-:Y:S05]  /*6370*/  BSYNC.RECONVERGENT B1 ;  /* 0x0000000000017941 */ /* 0x000fea0003800200 */
.L_x_20812:
        /* <DEDUP_REMOVED lines=60> */
.L_x_20810:
[----:B------:R-:W-:Y:S05]  /*6740*/  BSYNC.RECONVERGENT B0 ;  /* 0x0000000000007941 */ /* 0x000fea0003800200 */
.L_x_20809:
[----:B------:R-:W-:Y:S01]  /*6750*/  I2FP.F32.U32 R13, R12 ;  /* 0x0000000c000d7245 */ /* 0x000fe20000201000 */
[----:B------:R-:W-:Y:S01]  /*6760*/  HADD2.F32 R15, -RZ, R77.H0_H0 ;  /* 0x2000004dff0f7230 */ /* 0x000fe20000004100 */
[----:B------:R-:W-:Y:S01]  /*6770*/  ISETP.NE.AND P2, PT, R16, 0x1, PT ;  /* 0x000000011000780c */ /* 0x000fe20003f45270 */
[----:B------:R-:W-:Y:S01]  /*6780*/  BSSY.RECONVERGENT B0, `(.L_x_20814) ;  /* 0x000005e000007945 */ /* 0x000fe20003800200 */
[----:B------:R-:W-:Y:S01]  /*6790*/  FSEL R62, R62, RZ, P3 ;  /* 0x000000ff3e3e7208 */ /* 0x000fe20001800000 */
[----:B------:R-:W-:Y:S01]  /*67a0*/  FFMA.FTZ R12, R13, R190, 1.1641532182693481445e-10 ;  /* 0x2f0000000d0c7423 */ /* 0x000fe200000100be */
[----:B------:R-:W-:Y:S01]  /*67b0*/  FMUL.FTZ R15, R15, R188 ;  /* 0x000000bc0f0f7220 */ /* 0x000fe20000410000 */
[----:B------:R-:W-:-:S03]  /*67c0*/  IMAD.MOV.U32 R13, RZ, RZ, R10 ;  /* 0x000000ffff0d7224 */ /* 0x000fc600078e000a */
        /* <DEDUP_REMOVED lines=15> */
.L_x_20816:
        /* <DEDUP_REMOVED lines=13> */
.L_x_20818:
[----:B------:R-:W-:Y:S05]  /*6990*/  BSYNC.RECONVERGENT B1 ;  /* 0x0000000000017941 */ /* 0x000fea0003800200 */
.L_x_20817:
        /* <DEDUP_REMOVED lines=60> */
.L_x_20815:
[----:B------:R-:W-:Y:S05]  /*6d60*/  BSYNC.RECONVERGENT B0 ;  /* 0x0000000000007941 */ /* 0x000fea0003800200 */
.L_x_20814:
        /* <DEDUP_REMOVED lines=18> */
.L_x_20821:
        /* <DEDUP_REMOVED lines=13> */
.L_x_20823:
[----:B------:R-:W-:Y:S05]  /*6f60*/  BSYNC.RECONVERGENT B1 ;  /* 0x0000000000017941 */ /* 0x000fea0003800200 */
.L_x_20822:
        /* <DEDUP_REMOVED lines=60> */
.L_x_20820:
[----:B------:R-:W-:Y:S05]  /*7330*/  BSYNC.RECONVERGENT B0 ;  /* 0x0000000000007941 */ /* 0x000fea0003800200 */
.L_x_20819:
[----:B------:R-:W-:Y:S01]  /*7340*/  I2FP.F32.U32 R13, R13 ;  /* 0x0000000d000d7245 */ /* 0x000fe20000201000 */
[----:B------:R-:W-:Y:S01]  /*7350*/  HADD2.F32 R15, -RZ, R77.H1_H1 ;  /* 0x3000004dff0f7230 */ /* 0x000fe20000004100 */
[----:B------:R-:W-:Y:S01]  /*7360*/  ISETP.NE.AND P3, PT, R19, 0x1, PT ;  /* 0x000000011300780c */ /* 0x000fe20003f65270 */
[----:B------:R-:W-:Y:S02]  /*7370*/  BSSY.RECONVERGENT B0, `(.L_x_20824) ;  /* 0x000005e000007945 */ /* 0x000fe40003800200 */
[----:B------:R-:W-:Y:S01]  /*7380*/  FFMA.FTZ R14, R13, R190, 1.1641532182693481445e-10 ;  /* 0x2f0000000d0e7423 */ /* 0x000fe200000100be */
[----:B------:R-:W-:-:S04]  /*7390*/  FMUL.FTZ R15, R15, R188 ;  /* 0x000000bc0f0f7220 */ /* 0x000fc80000410000 */
[----:B------:R-:W-:Y:S02]  /*73a0*/  FSETP.GTU.FTZ.AND P0, PT, R14, R189, PT ;  /* 0x000000bd0e00720b */ /* 0x000fe40003f1c000 */
[----:B------:R-:W-:Y:S01]  /*73b0*/  FSEL R14, R16, RZ, P2 ;  /* 0x000000ff100e7208 */ /* 0x000fe20001000000 */
[----:B------:R-:W-:Y:S01]  /*73c0*/  HFMA2 R16, -RZ, RZ, 0, 1.1920928955078125e-07 ;  /* 0x00000002ff107431 */ /* 0x000fe200000001ff */
        /* <DEDUP_REMOVED lines=14> */
.L_x_20826:
        /* <DEDUP_REMOVED lines=13> */
.L_x_20828:
[----:B------:R-:W-:Y:S05]  /*7580*/  BSYNC.RECONVERGENT B1 ;  /* 0x0000000000017941 */ /* 0x000fea0003800200 */
.L_x_20827:
        /* <DEDUP_REMOVED lines=60> */
.L_x_20825:
[----:B------:R-:W-:Y:S05]  /*7950*/  BSYNC.RECONVERGENT B0 ;  /* 0x0000000000007941 */ /* 0x000fea0003800200 */
.L_x_20824:
[----:B------:R-:W-:Y:S01]  /*7960*/  ISETP.NE.AND P0, PT, R16, 0x1, PT ;  /* 0x000000011000780c */ /* 0x000fe20003f05270 */
[----:B------:R-:W-:Y:S01]  /*7970*/  BSSY.RECONVERGENT B0, `(.L_x_20829) ;  /* 0x000005b000007945 */ /* 0x000fe20003800200 */
[----:B------:R-:W-:Y:S01]  /*7980*/  I2FP.F32.U32 R15, R14 ;  /* 0x0000000e000f7245 */ /* 0x000fe20000201000 */
[----:B------:R-:W-:-:S04]  /*7990*/  IMAD.MOV.U32 R21, RZ, RZ, 0x2 ;  /* 0x00000002ff157424 */ /* 0x000fc800078e00ff */
[----:B------:R-:W-:Y:S01]  /*79a0*/  FFMA.FTZ R14, R15, R190, 1.1641532182693481445e-10 ;  /* 0x2f0000000f0e7423 */ /* 0x000fe200000100be */
[----:B------:R-:W-:-:S04]  /*79b0*/  HADD2.F32 R15, -RZ, R22.H0_H0 ;  /* 0x20000016ff0f7230 */ /* 0x000fc80000004100 */
[----:B------:R-:W-:Y:S01]  /*79c0*/  FSETP.LE.FTZ.AND P3, PT, R14, R189, PT ;  /* 0x000000bd0e00720b */ /* 0x000fe20003f73000 */
[----:B------:R-:W-:Y:S02]  /*79d0*/  IMAD.MOV.U32 R14, RZ, RZ, R10 ;  /* 0x000000ffff0e7224 */ /* 0x000fe400078e000a */
[----:B------:R-:W-:Y:S01]  /*79e0*/  FMUL.FTZ R64, R188, R15 ;  /* 0x0000000fbc407220 */ /* 0x000fe20000410000 */
        /* <DEDUP_REMOVED lines=9> */
.L_x_20831:
        /* <DEDUP_REMOVED lines=13> */
.L_x_20833:
[----:B------:R-:W-:Y:S05]  /*7b50*/  BSYNC.RECONVERGENT B1 ;  /* 0x0000000000017941 */ /* 0x000fea0003800200 */
.L_x_20832:
        /* <DEDUP_REMOVED lines=60> */
.L_x_20830:
[----:B------:R-:W-:Y:S05]  /*7f20*/  BSYNC.RECONVERGENT B0 ;  /* 0x0000000000007941 */ /* 0x000fea0003800200 */
.L_x_20829:
[----:B------:R-:W-:Y:S01]  /*7f30*/  I2FP.F32.U32 R15, R14 ;  /* 0x0000000e000f7245 */ /* 0x000fe20000201000 */
[----:B------:R-:W-:Y:S01]  /*7f40*/  HADD2.F32 R19, -RZ, R78.H0_H0 ;  /* 0x2000004eff137230 */ /* 0x000fe20000004100 */
        /* <DEDUP_REMOVED lines=21> */
.L_x_20836:
        /* <DEDUP_REMOVED lines=13> */
.L_x_20838:
[----:B------:R-:W-:Y:S05]  /*8170*/  BSYNC.RECONVERGENT B1 ;  /* 0x0000000000017941 */ /* 0x000fea0003800200 */
.L_x_20837:
        /* <DEDUP_REMOVED lines=60> */
.L_x_20835:
[----:B------:R-:W-:Y:S05]  /*8540*/  BSYNC.RECONVERGENT B0 ;  /* 0x0000000000007941 */ /* 0x000fea0003800200 */
.L_x_20834:
        /* <DEDUP_REMOVED lines=18> */
.L_x_20841:
        /* <DEDUP_REMOVED lines=13> */
.L_x_20843:
[----:B------:R-:W-:Y:S05]  /*8740*/  BSYNC.RECONVERGENT B1 ;  /* 0x0000000000017941 */ /* 0x000fea0003800200 */
.L_x_20842:
[----:B------:R-:W-:Y:S01]  /*8750*/  IMAD.WIDE.U32 R30, R0, -0x326172a9, RZ ;  /* 0xcd9e8d57001e7825 */ /* 0x000fe200078e00ff */
[----:B------:R-:W-:-:S03]  /*8760*/  LOP3.LUT R34, R7, R5, R183, 0x96, !PT ;  /* 0x0000000507227212 */ /* 0x000fc600078e96b7 */
[----:B------:R-:W-:Y:S01]  /*8770*/  HFMA2 R22, -RZ, RZ, 0, 0 ;  /* 0x00000000ff167431 */ /* 0x000fe200000001ff */
        /* <DEDUP_REMOVED lines=45> */
[----:B------:R-:W-:-:S04]  /*8a50*/  IMAD.WIDE.U32 R4, R5, -0x2daee0ad, RZ ;  /* 0xd2511f5305047825 */ /* 0x000fc800078e00ff */
[C---:B------:R-:W-:Y:S01]  /*8a60*/  VIADD R15, R182.reuse, 0xf1bbcdc8 ;  /* 0xf1bbcdc8b60f7836 */ /* 0x040fe20000000000 */
[----:B------:R-:W-:Y:S01]  /*8a70*/  LOP3.LUT R19, R19, R32, R5, 0x96, !PT ;  /* 0x0000002013137212 */ /* 0x000fe200078e9605 */
        /* <DEDUP_REMOVED lines=9> */
.L_x_20840:
[----:B------:R-:W-:Y:S05]  /*8b10*/  BSYNC.RECONVERGENT B0 ;  /* 0x0000000000007941 */ /* 0x000fea0003800200 */
.L_x_20839:
[----:B------:R-:W-:Y:S01]  /*8b20*/  I2FP.F32.U32 R15, R15 ;  /* 0x0000000f000f7245 */ /* 0x000fe20000201000 */
[----:B------:R-:W-:Y:S01]  /*8b30*/  HADD2.F32 R19, -RZ, R78.H1_H1 ;  /* 0x3000004eff137230 */ /* 0x000fe20000004100 */
        /* <DEDUP_REMOVED lines=21> */
.L_x_20846:
        /* <DEDUP_REMOVED lines=13> */
.L_x_20848:
[----:B------:R-:W-:Y:S05]  /*8d60*/  BSYNC.RECONVERGENT B1 ;  /* 0x0000000000017941 */ /* 0x000fea0003800200 */
.L_x_20847:
        /* <DEDUP_REMOVED lines=58> */
[----:B------:R-:W-:Y:S02]  /*9110*/  LOP3.LUT R4, R17, R4, R33, 0x96, !PT ;  /* 0x0000000411047212 */ /* 0x000fe400078e9621 */
[----:B------:R-:W-:-:S07]  /*9120*/  MOV R28, R32 ;  /* 0x00000020001c7202 */ /* 0x000fce0000000f00 */
.L_x_20845:
[----:B------:R-:W-:Y:S05]  /*9130*/  BSYNC.RECONVERGENT B0 ;  /* 0x0000000000007941 */ /* 0x000fea0003800200 */
.L_x_20844:
[----:B------:R-:W-:Y:S01]  /*9140*/  ISETP.NE.AND P5, PT, R27, 0x1, PT ;  /* 0x000000011b00780c */ /* 0x000fe20003fa5270 */
[----:B------:R-:W-:Y:S01]  /*9150*/  HADD2.F32 R21, -RZ, R23.H0_H0 ;  /* 0x20000017ff157230 */ /* 0x000fe20000004100 */
        /* <DEDUP_REMOVED lines=16> */
.L_x_20851:
        /* <DEDUP_REMOVED lines=13> */
.L_x_20853:
[----:B------:R-:W-:Y:S05]  /*9330*/  BSYNC.RECONVERGENT B1 ;  /* 0x0000000000017941 */ /* 0x000fea0003800200 */
.L_x_20852:
        /* <DEDUP_REMOVED lines=16> */
[----:B------:R-:W-:Y:S02]  /*9440*/  IMAD.MOV.U32 R22, RZ, RZ, RZ ;  /* 0x000000ffff167224 */ /* 0x000fe400078e00ff */
        /* <DEDUP_REMOVED lines=42> */
[----:B------:R-:W-:-:S07]  /*96f0*/  IMAD.MOV.U32 R28, RZ, RZ, R32 ;  /* 0x000000ffff1c7224 */ /* 0x000fce00078e0020 */
.L_x_20850:
[----:B------:R-:W-:Y:S05]  /*9700*/  BSYNC.RECONVERGENT B0 ;  /* 0x0000000000007941 */ /* 0x000fea0003800200 */
.L_x_20849:
[----:B------:R-:W-:Y:S01]  /*9710*/  I2FP.F32.U32 R19, R19 ;  /* 0x0000001300137245 */ /* 0x000fe20000201000 */
[----:B------:R-:W-:Y:S01]  /*9720*/  HADD2.F32 R21, -RZ, R79.H0_H0 ;  /* 0x2000004fff157230 */ /* 0x000fe20000004100 */
[----:B------:R-:W-:Y:S01]  /*9730*/  FSEL R66, R66, RZ, P4 ;  /* 0x000000ff42427208 */ /* 0x000fe20002000000 */
[----:B------:R-:W-:Y:S01]  /*9740*/  BSSY.RECONVERGENT B0, `(.L_x_20854) ;  /* 0x000005e000007945 */ /* 0x000fe20003800200 */
[----:B------:R-:W-:Y:S02]  /*9750*/  HFMA2 R27, -RZ, RZ, 0, 1.1920928955078125e-07 ;  /* 0x00000002ff1b7431 */ /* 0x000fe400000001ff */
        /* <DEDUP_REMOVED lines=18> */
.L_x_20856:
        /* <DEDUP_REMOVED lines=13> */
.L_x_20858:
[----:B------:R-:W-:Y:S05]  /*9950*/  BSYNC.RECONVERGENT B1 ;  /* 0x0000000000017941 */ /* 0x000fea0003800200 */
.L_x_20857:
        /* <DEDUP_REMOVED lines=60> */
.L_x_20855:
[----:B------:R-:W-:Y:S05]  /*9d20*/  BSYNC.RECONVERGENT B0 ;  /* 0x0000000000007941 */ /* 0x000fea0003800200 */
.L_x_20854:
        /* <DEDUP_REMOVED lines=18> */
.L_x_20861:
        /* <DEDUP_REMOVED lines=15> */
.L_x_20863:
[----:B------:R-:W-:Y:S05]  /*9f40*/  BSYNC.RECONVERGENT B1 ;  /* 0x0000000000017941 */ /* 0x000fea0003800200 */
.L_x_20862:
        /* <DEDUP_REMOVED lines=60> */
.L_x_20860:
[----:B------:R-:W-:Y:S05]  /*a310*/  BSYNC.RECONVERGENT B0 ;  /* 0x0000000000007941 */ /* 0x000fea0003800200 */
.L_x_20859:
        /* <DEDUP_REMOVED lines=9> */
[----:B------:R-:W-:-:S07]  /*a3b0*/  @P1 FADD.FTZ R67, R71, R67 ;  /* 0x0000004347431221 */ /* 0x000fce0000010000 */
.L_x_20783:
        /* <DEDUP_REMOVED lines=18> */
[C---:B0-----:R-:W-:Y:S01]  /*a4e0*/  IMAD.WIDE.U32 R20, R180.reuse, 0x20, R186 ;  /* 0x00000020b4147825 */ /* 0x041fe200078e00ba */
[----:B------:R-:W-:Y:S01]  /*a4f0*/  SEL R26, RZ, 0x1, !P3 ;  /* 0x00000001ff1a7807 */ /* 0x000fe20005800000 */
[----:B------:R-:W0:Y:S01]  /*a500*/  @P0 LDC.64 R32, c[0x0][0x398] ;  /* 0x0000e600ff200b82 */ /* 0x000e220000000a00 */
[----:B------:R-:W-:Y:S02]  /*a510*/  SEL R19, RZ, 0x1, !P6 ;  /* 0x00000001ff137807 */ /* 0x000fe40007000000 */
[----:B------:R-:W-:Y:S01]  /*a520*/  LOP3.LUT R27, R27, R26, RZ, 0xfc, !PT ;  /* 0x0000001a1b1b7212 */ /* 0x000fe200078efcff */
[----:B-1----:R-:W-:Y:S01]  /*a530*/  IMAD.WIDE.U32 R24, R180, 0x8, R184 ;  /* 0x00000008b4187825 */ /* 0x002fe200078e00b8 */
[----:B------:R-:W-:Y:S01]  /*a540*/  LOP3.LUT R26, R8, R19, RZ, 0xfc, !PT ;  /* 0x00000013081a7212 */ /* 0x000fe200078efcff */
[----:B------:R1:W-:Y:S04]  /*a550*/  STG.E.128 desc[UR6][R20.64], R60 ;  /* 0x0000003c14007986 */ /* 0x0003e8000c101d06 */
[----:B------:R1:W-:Y:S01]  /*a560*/  STG.E.128 desc[UR6][R20.64+0x10], R64 ;  /* 0x0000104014007986 */ /* 0x0003e2000c101d06 */
[----:B--2---:R-:W-:-:S03]  /*a570*/  @P1 IMAD.WIDE.U32 R34, R23, 0x20, R34 ;  /* 0x0000002017221825 */ /* 0x004fc600078e0022 */
[----:B------:R1:W-:Y:S01]  /*a580*/  STG.E.64 desc[UR6][R24.64], R26 ;  /* 0x0000001a18007986 */ /* 0x0003e2000c101b06 */
        /* <DEDUP_REMOVED lines=17> */
[----:B------:R-:W-:Y:S02]  /*a6a0*/  LOP3.LUT R24, R26, R20, R24, 0xfe, !PT ;  /* 0x000000141a187212 */ /* 0x000fe400078efe18 */
[----:B------:R-:W-:Y:S01]  /*a6b0*/  LOP3.LUT R25, R21, R27, RZ, 0xfc, !PT ;  /* 0x0000001b15197212 */ /* 0x000fe200078efcff */
[----:B0-----:R-:W-:Y:S01]  /*a6c0*/  IMAD.WIDE.U32 R20, R180, 0x8, R36 ;  /* 0x00000008b4147825 */ /* 0x001fe200078e0024 */
[----:B------:R-:W-:-:S05]  /*a6d0*/  LOP3.LUT R24, R24, 0xff, R9, 0xf8, !PT ;  /* 0x000000ff18187812 */ /* 0x000fca00078ef809 */
[----:B------:R0:W-:Y:S02]  /*a6e0*/  STG.E.64 desc[UR6][R20.64], R24 ;  /* 0x0000001814007986 */ /* 0x0001e4000c101b06 */
.L_x_20864:
[----:B------:R1:W5:Y:S04]  /*a6f0*/  @P0 LDG.E.128 R76, desc[UR6][R32.64] ;  /* 0x00000006204c0981 */ /* 0x000368000c1e1d00 */
        /* <DEDUP_REMOVED lines=20> */
.L_x_20868:
        /* <DEDUP_REMOVED lines=13> */
.L_x_20870:
[----:B------:R-:W-:Y:S05]  /*a910*/  BSYNC.RECONVERGENT B1 ;  /* 0x0000000000017941 */ /* 0x000fea0003800200 */
.L_x_20869:
        /* <DEDUP_REMOVED lines=59> */
[----:B------:R-:W-:-:S07]  /*acd0*/  MOV R9, R28 ;  /* 0x0000001c00097202 */ /* 0x000fce0000000f00 */
.L_x_20867:
[----:B------:R-:W-:Y:S05]  /*ace0*/  BSYNC.RECONVERGENT B0 ;  /* 0x0000000000007941 */ /* 0x000fea0003800200 */
.L_x_20866:
[----:B------:R-:W-:Y:S01]  /*acf0*/  ISETP.NE.AND P2, PT, R13, 0x1, PT ;  /* 0x000000010d00780c */ /* 0x000fe20003f45270 */
[----:B------:R-:W-:Y:S01]  /*ad00*/  BSSY.RECONVERGENT B0, `(.L_x_20871) ;  /* 0x000005d000007945 */ /* 0x000fe20003800200 */
[----:B------:R-:W-:Y:S01]  /*ad10*/  I2FP.F32.U32 R9, R9 ;  /* 0x0000000900097245 */ /* 0x000fe20000201000 */
[----:B------:R-:W-:Y:S01]  /*ad20*/  IMAD.MOV.U32 R14, RZ, RZ, 0x2 ;  /* 0x00000002ff0e7424 */ /* 0x000fe200078e00ff */
[----:B------:R-:W-:-:S03]  /*ad30*/  MOV R11, R10 ;  /* 0x0000000a000b7202 */ /* 0x000fc60000000f00 */
[----:B------:R-:W-:Y:S01]  /*ad40*/  FFMA.FTZ R12, R9, R190, 1.1641532182693481445e-10 ;  /* 0x2f000000090c7423 */ /* 0x000fe200000100be */
[----:B-----5:R-:W-:-:S04]  /*ad50*/  HADD2.F32 R9, -RZ, R24.H0_H0 ;  /* 0x20000018ff097230 */ /* 0x020fc80000004100 */
        /* <DEDUP_REMOVED lines=12> */
.L_x_20873:
        /* <DEDUP_REMOVED lines=13> */
.L_x_20875:
[----:B------:R-:W-:Y:S05]  /*aef0*/  BSYNC.RECONVERGENT B1 ;  /* 0x0000000000017941 */ /* 0x000fea0003800200 */
.L_x_20874:
        /* <DEDUP_REMOVED lines=51> */
[----:B------:R-:W-:Y:S01]  /*b230*/  LOP3.LUT R9, R9, R14, R11, 0x96, !PT ;  /* 0x0000000e09097212 */ /* 0x000fe200078e960b */
[----:B------:R-:W-:Y:S02]  /*b240*/  IMAD.MOV.U32 R11, RZ, RZ, R8 ;  /* 0x000000ffff0b7224 */ /* 0x000fe400078e0008 */
[----:B------:R-:W-:-:S04]  /*b250*/  IMAD.WIDE.U32 R14, R13, -0x326172a9, RZ ;  /* 0xcd9e8d570d0e7825 */ /* 0x000fc800078e00ff */
[----:B------:R-:W-:Y:S01]  /*b260*/  IMAD.WIDE.U32 R12, R9, -0x2daee0ad, RZ ;  /* 0xd2511f53090c7825 */ /* 0x000fe200078e00ff */
[----:B------:R-:W-:Y:S02]  /*b270*/  LOP3.LUT R5, R5, R10, R15, 0x96, !PT ;  /* 0x0000000a05057212 */ /* 0x000fe400078e960f */
[----:B------:R-:W-:Y:S01]  /*b280*/  MOV R10, R14 ;  /* 0x0000000e000a7202 */ /* 0x000fe20000000f00 */
[----:B------:R-:W-:Y:S02]  /*b290*/  VIADD R9, R183, 0x96a522ad ;  /* 0x96a522adb7097836 */ /* 0x000fe40000000000 */
[----:B------:R-:W-:Y:S02]  /*b2a0*/  HFMA2 R14, -RZ, RZ, 0, 0 ;  /* 0x00000000ff0e7431 */ /* 0x000fe400000001ff */
[----:B------:R-:W-:Y:S01]  /*b2b0*/  IMAD.MOV.U32 R8, RZ, RZ, R12 ;  /* 0x000000ffff087224 */ /* 0x000fe200078e000c */
[----:B------:R-:W-:-:S07]  /*b2c0*/  LOP3.LUT R4, R9, R4, R13, 0x96, !PT ;  /* 0x0000000409047212 */ /* 0x000fce00078e960d */
.L_x_20872:
[----:B------:R-:W-:Y:S05]  /*b2d0*/  BSYNC.RECONVERGENT B0 ;  /* 0x0000000000007941 */ /* 0x000fea0003800200 */
.L_x_20871:
[----:B------:R-:W-:Y:S01]  /*b2e0*/  I2FP.F32.U32 R9, R11 ;  /* 0x0000000b00097245 */ /* 0x000fe20000201000 */
[----:B------:R-:W-:Y:S01]  /*b2f0*/  HADD2.F32 R11, -RZ, R76.H0_H0 ;  /* 0x2000004cff0b7230 */ /* 0x000fe20000004100 */
        /* <DEDUP_REMOVED lines=21> */
.L_x_20878:
        /* <DEDUP_REMOVED lines=13> */
.L_x_20880:
[----:B------:R-:W-:Y:S05]  /*b520*/  BSYNC.RECONVERGENT B1 ;  /* 0x0000000000017941 */ /* 0x000fea0003800200 */
.L_x_20879:
        /* <DEDUP_REMOVED lines=61> */
.L_x_20877:
[----:B------:R-:W-:Y:S05]  /*b900*/  BSYNC.RECONVERGENT B0 ;  /* 0x0000000000007941 */ /* 0x000fea0003800200 */
.L_x_20876:
[----:B------:R-:W-:Y:S01]  /*b910*/  ISETP.NE.AND P2, PT, R15, 0x1, PT ;  /* 0x000000010f00780c */ /* 0x000fe20003f45270 */
[----:B------:R-:W-:Y:S01]  /*b920*/  BSSY.RECONVERGENT B0, `(.L_x_20881) ;  /* 0x000005d000007945 */ /* 0x000fe20003800200 */
[----:B------:R-:W-:Y:S01]  /*b930*/  I2FP.F32.U32 R11, R11 ;  /* 0x0000000b000b7245 */ /* 0x000fe20000201000 */
[----:B------:R-:W-:Y:S02]  /*b940*/  HFMA2 R14, -RZ, RZ, 0, 1.1920928955078125e-07 ;  /* 0x00000002ff0e7431 */ /* 0x000fe400000001ff */
[----:B------:R-:W-:Y:S02]  /*b950*/  IMAD.MOV.U32 R13, RZ, RZ, R10 ;  /* 0x000000ffff0d7224 */ /* 0x000fe400078e000a */
[----:B------:R-:W-:Y:S01]  /*b960*/  FFMA.FTZ R12, R11, R190, 1.1641532182693481445e-10 ;  /* 0x2f0000000b0c7423 */ /* 0x000fe200000100be */
[----:B------:R-:W-:-:S04]  /*b970*/  HADD2.F32 R11, -RZ, R24.H1_H1 ;  /* 0x30000018ff0b7230 */ /* 0x000fc80000004100 */
        /* <DEDUP_REMOVED lines=12> */
.L_x_20883:
        /* <DEDUP_REMOVED lines=13> */
.L_x_20885:
[----:B------:R-:W-:Y:S05]  /*bb10*/  BSYNC.RECONVERGENT B1 ;  /* 0x0000000000017941 */ /* 0x000fea0003800200 */
.L_x_20884:
        /* <DEDUP_REMOVED lines=61> */
.L_x_20882:
[----:B------:R-:W-:Y:S05]  /*bef0*/  BSYNC.RECONVERGENT B0 ;  /* 0x0000000000007941 */ /* 0x000fea0003800200 */
.L_x_20881:
        /* <DEDUP_REMOVED lines=23> */
.L_x_20888:
        /* <DEDUP_REMOVED lines=13> */
.L_x_20890:
[----:B------:R-:W-:Y:S05]  /*c140*/  BSYNC.RECONVERGENT B1 ;  /* 0x0000000000017941 */ /* 0x000fea0003800200 */
.L_x_20889:
        /* <DEDUP_REMOVED lines=61> */
.L_x_20887:
[----:B------:R-:W-:Y:S05]  /*c520*/  BSYNC.RECONVERGENT B0 ;  /* 0x0000000000007941 */ /* 0x000fea0003800200 */
.L_x_20886:
        /* <DEDUP_REMOVED lines=19> */
.L_x_20893:
        /* <DEDUP_REMOVED lines=13> */
.L_x_20895:
[----:B------:R-:W-:Y:S05]  /*c730*/  BSYNC.RECONVERGENT B1 ;  /* 0x0000000000017941 */ /* 0x000fea0003800200 */
.L_x_20894:
        /* <DEDUP_REMOVED lines=61> */
.L_x_20892:
[----:B------:R-:W-:Y:S05]  /*cb10*/  BSYNC.RECONVERGENT B0 ;  /* 0x0000000000007941 */ /* 0x000fea0003800200 */
.L_x_20891:
        /* <DEDUP_REMOVED lines=9> */
[----:B------:R-:W-:Y:S01]  /*cbb0*/  HFMA2 R15, -RZ, RZ, 0, 1.1920928955078125e-07 ;  /* 0x00000002ff0f7431 */ /* 0x000fe200000001ff */
        /* <DEDUP_REMOVED lines=13> */
.L_x_20898:
        /* <DEDUP_REMOVED lines=13> */
.L_x_20900:
[----:B------:R-:W-:Y:S05]  /*cd60*/  BSYNC.RECONVERGENT B1 ;  /* 0x0000000000017941 */ /* 0x000fea0003800200 */
.L_x_20899:
        /* <DEDUP_REMOVED lines=61> */
.L_x_20897:
[----:B------:R-:W-:Y:S05]  /*d140*/  BSYNC.RECONVERGENT B0 ;  /* 0x0000000000007941 */ /* 0x000fea0003800200 */
.L_x_20896:
        /* <DEDUP_REMOVED lines=8> */
[----:B------:R-:W-:-:S04]  /*d1d0*/  FSETP.LE.FTZ.AND P4, PT, R14, R189, PT ;  /* 0x000000bd0e00720b */ /* 0x000fc80003f93000 */
[----:B-1----:R-:W-:Y:S01]  /*d1e0*/  P2R R30, PR, RZ, 0x10 ;  /* 0x00000010ff1e7803 */ /* 0x002fe20000000000 */
        /* <DEDUP_REMOVED lines=9> */
.L_x_20903:
        /* <DEDUP_REMOVED lines=13> */
.L_x_20905:
[----:B------:R-:W-:Y:S05]  /*d350*/  BSYNC.RECONVERGENT B1 ;  /* 0x0000000000017941 */ /* 0x000fea0003800200 */
.L_x_20904:
        /* <DEDUP_REMOVED lines=61> */
.L_x_20902:
[----:B------:R-:W-:Y:S05]  /*d730*/  BSYNC.RECONVERGENT B0 ;  /* 0x0000000000007941 */ /* 0x000fea0003800200 */
.L_x_20901:
        /* <DEDUP_REMOVED lines=23> */
.L_x_20908:
        /* <DEDUP_REMOVED lines=13> */
.L_x_20910:
[----:B------:R-:W-:Y:S05]  /*d980*/  BSYNC.RECONVERGENT B1 ;  /* 0x0000000000017941 */ /* 0x000fea0003800200 */
.L_x_20909:
        /* <DEDUP_REMOVED lines=61> */
.L_x_20907:
[----:B------:R-:W-:Y:S05]  /*dd60*/  BSYNC.RECONVERGENT B0 ;  /* 0x0000000000007941 */ /* 0x000fea0003800200 */
.L_x_20906:
        /* <DEDUP_REMOVED lines=18> */
.L_x_20913:
        /* <DEDUP_REMOVED lines=13> */
.L_x_20915:
[----:B------:R-:W-:Y:S05]  /*df60*/  BSYNC.RECONVERGENT B1 ;  /* 0x0000000000017941 */ /* 0x000fea0003800200 */
.L_x_20914:
        /* <DEDUP_REMOVED lines=61> */
.L_x_20912:
[----:B------:R-:W-:Y:S05]  /*e340*/  BSYNC.RECONVERGENT B0 ;  /* 0x0000000000007941 */ /* 0x000fea0003800200 */
.L_x_20911:
[----:B------:R-:W-:Y:S01]  /*e350*/  I2FP.F32.U32 R15, R14 ;  /* 0x0000000e000f7245 */ /* 0x000fe20000201000 */
[----:B------:R-:W-:Y:S01]  /*e360*/  HADD2.F32 R17, -RZ, R78.H0_H0 ;  /* 0x2000004eff117230 */ /* 0x000fe20000004100 */
        /* <DEDUP_REMOVED lines=21> */
.L_x_20918:
        /* <DEDUP_REMOVED lines=13> */
.L_x_20920:
[----:B------:R-:W-:Y:S05]  /*e590*/  BSYNC.RECONVERGENT B1 ;  /* 0x0000000000017941 */ /* 0x000fea0003800200 */
.L_x_20919:
        /* <DEDUP_REMOVED lines=61> */
.L_x_20917:
[----:B------:R-:W-:Y:S05]  /*e970*/  BSYNC.RECONVERGENT B0 ;  /* 0x0000000000007941 */ /* 0x000fea0003800200 */
.L_x_20916:
        /* <DEDUP_REMOVED lines=18> */
.L_x_20923:
        /* <DEDUP_REMOVED lines=13> */
.L_x_20925:
[----:B------:R-:W-:Y:S05]  /*eb70*/  BSYNC.RECONVERGENT B1 ;  /* 0x0000000000017941 */ /* 0x000fea0003800200 */
.L_x_20924:
        /* <DEDUP_REMOVED lines=61> */
.L_x_20922:
[----:B------:R-:W-:Y:S05]  /*ef50*/  BSYNC.RECONVERGENT B0 ;  /* 0x0000000000007941 */ /* 0x000fea0003800200 */
.L_x_20921:
        /* <DEDUP_REMOVED lines=23> */
.L_x_20928:
        /* <DEDUP_REMOVED lines=13> */
.L_x_20930:
[----:B------:R-:W-:Y:S05]  /*f1a0*/  BSYNC.RECONVERGENT B1 ;  /* 0x0000000000017941 */ /* 0x000fea0003800200 */
.L_x_20929:
        /* <DEDUP_REMOVED lines=61> */
.L_x_20927:
[----:B------:R-:W-:Y:S05]  /*f580*/  BSYNC.RECONVERGENT B0 ;  /* 0x0000000000007941 */ /* 0x000fea0003800200 */
.L_x_20926:
[----:B------:R-:W-:Y:S01]  /*f590*/  ISETP.NE.AND P5, PT, R21, 0x1, PT ;  /* 0x000000011500780c */ /* 0x000fe20003fa5270 */
[----:B------:R-:W-:Y:S01]  /*f5a0*/  HADD2.F32 R19, -RZ, R27.H0_H0 ;  /* 0x2000001bff137230 */ /* 0x000fe20000004100 */
        /* <DEDUP_REMOVED lines=16> */
.L_x_20933:
        /* <DEDUP_REMOVED lines=13> */
.L_x_20935:
[----:B------:R-:W-:Y:S05]  /*f780*/  BSYNC.RECONVERGENT B1 ;  /* 0x0000000000017941 */ /* 0x000fea0003800200 */
.L_x_20934:
        /* <DEDUP_REMOVED lines=57> */
[----:B------:R-:W-:Y:S01]  /*fb20*/  IMAD.MOV.U32 R10, RZ, RZ, R32 ;  /* 0x000000ffff0a7224 */ /* 0x000fe200078e0020 */
[----:B------:R-:W-:Y:S02]  /*fb30*/  LOP3.LUT R4, R17, R4, R29, 0x96, !PT ;  /* 0x0000000411047212 */ /* 0x000fe400078e961d */
[----:B------:R-:W-:Y:S01]  /*fb40*/  MOV R17, R8 ;  /* 0x0000000800117202 */ /* 0x000fe20000000f00 */
[----:B------:R-:W-:-:S07]  /*fb50*/  IMAD.MOV.U32 R8, RZ, RZ, R28 ;  /* 0x000000ffff087224 */ /* 0x000fce00078e001c */
.L_x_20932:
[----:B------:R-:W-:Y:S05]  /*fb60*/  BSYNC.RECONVERGENT B0 ;  /* 0x0000000000007941 */ /* 0x000fea0003800200 */
.L_x_20931:
        /* <DEDUP_REMOVED lines=23> */
.L_x_20938:
        /* <DEDUP_REMOVED lines=13> */
.L_x_20940:
[----:B------:R-:W-:Y:S05]  /*fdb0*/  BSYNC.RECONVERGENT B1 ;  /* 0x0000000000017941 */ /* 0x000fea0003800200 */
.L_x_20939:
[----:B------:R-:W-:Y:S01]  /*fdc0*/  IMAD.WIDE.U32 R28, R0, -0x326172a9, RZ ;  /* 0xcd9e8d57001c7825 */ /* 0x000fe200078e00ff */
[----:B------:R-:W-:Y:S02]  /*fdd0*/  LOP3.LUT R34, R7, R5, R183, 0x96, !PT ;  /* 0x0000000507227212 */ /* 0x000fe400078e96b7 */
[----:B------:R-:W-:Y:S01]  /*fde0*/  IADD3 R5, PT, PT, R182, -0x61c88647, RZ ;  /* 0x9e3779b9b6057810 */ /* 0x000fe20007ffe0ff */
[C---:B------:R-:W-:Y:S01]  /*fdf0*/  VIADD R17, R183.reuse, 0xbb67ae85 ;  /* 0xbb67ae85b7117836 */ /* 0x040fe20000000000 */
        /* <DEDUP_REMOVED lines=57> */
.L_x_20937:
[----:B------:R-:W-:Y:S05]  /*10190*/  BSYNC.RECONVERGENT B0 ;  /* 0x0000000000007941 */ /* 0x000fea0003800200 */
.L_x_20936:
        /* <DEDUP_REMOVED lines=18> */
.L_x_20943:
        /* <DEDUP_REMOVED lines=15> */
.L_x_20945:
[----:B------:R-:W-:Y:S05]  /*103b0*/  BSYNC.RECONVERGENT B1 ;  /* 0x0000000000017941 */ /* 0x000fea0003800200 */
.L_x_20944:
        /* <DEDUP_REMOVED lines=61> */
.L_x_20942:
[----:B------:R-:W-:Y:S05]  /*10790*/  BSYNC.RECONVERGENT B0 ;  /* 0x0000000000007941 */ /* 0x000fea0003800200 */
.L_x_20941:
        /* <DEDUP_REMOVED lines=11> */
.L_x_20865:
        /* <DEDUP_REMOVED lines=16> */
.L_x_20949:
        /* <DEDUP_REMOVED lines=13> */
.L_x_20951:
[----:B------:R-:W-:Y:S05]  /*10a20*/  BSYNC.RECONVERGENT B1 ;  /* 0x0000000000017941 */ /* 0x000fea0003800200 */
.L_x_20950:
[----:B------:R-:W-:Y:S01]  /*10a30*/  IMAD.WIDE.U32 R20, R0, -0x326172a9, RZ ;  /* 0xcd9e8d5700147825 */ /* 0x000fe200078e00ff */
[----:B-1----:R-:W-:-:S03]  /*10a40*/  LOP3.LUT R32, R7, R5, R183, 0x96, !PT ;  /* 0x0000000507207212 */ /* 0x002fc600078e96b7 */
        /* <DEDUP_REMOVED lines=59> */
.L_x_20948:
[----:B------:R-:W-:Y:S05]  /*10e00*/  BSYNC.RECONVERGENT B0 ;  /* 0x0000000000007941 */ /* 0x000fea0003800200 */
.L_x_20947:
[----:B------:R-:W-:Y:S01]  /*10e10*/  ISETP.NE.AND P2, PT, R22, 0x1, PT ;  /* 0x000000011600780c */ /* 0x000fe20003f45270 */
[----:B------:R-:W-:Y:S01]  /*10e20*/  BSSY.RECONVERGENT B0, `(.L_x_20952) ;  /* 0x000005c000007945 */ /* 0x000fe20003800200 */
[----:B------:R-:W-:Y:S01]  /*10e30*/  I2FP.F32.U32 R19, R19 ;  /* 0x0000001300137245 */ /* 0x000fe20000201000 */
[----:B------:R-:W-:Y:S01]  /*10e40*/  IMAD.MOV.U32 R28, RZ, RZ, 0x2 ;  /* 0x00000002ff1c7424 */ /* 0x000fe200078e00ff */
[----:B------:R-:W-:-:S03]  /*10e50*/  MOV R21, R10 ;  /* 0x0000000a00157202 */ /* 0x000fc60000000f00 */
        /* <DEDUP_REMOVED lines=13> */
.L_x_20954:
        /* <DEDUP_REMOVED lines=13> */
.L_x_20956:
[----:B------:R-:W-:Y:S05]  /*11000*/  BSYNC.RECONVERGENT B1 ;  /* 0x0000000000017941 */ /* 0x000fea0003800200 */
.L_x_20955:
        /* <DEDUP_REMOVED lines=61> */
.L_x_20953:
[----:B------:R-:W-:Y:S05]  /*113e0*/  BSYNC.RECONVERGENT B0 ;  /* 0x0000000000007941 */ /* 0x000fea0003800200 */
.L_x_20952:
[----:B------:R-:W-:Y:S01]  /*113f0*/  ISETP.NE.AND P2, PT, R28, 0x1, PT ;  /* 0x000000011c00780c */ /* 0x000fe20003f45270 */
[----:B------:R-:W-:Y:S01]  /*11400*/  BSSY.RECONVERGENT B0, `(.L_x_20957) ;  /* 0x000005c000007945 */ /* 0x000fe20003800200 */
[----:B------:R-:W-:Y:S01]  /*11410*/  I2FP.F32.U32 R21, R21 ;  /* 0x0000001500157245 */ /* 0x000fe20000201000 */
[----:B-1----:R-:W-:-:S04]  /*11420*/  HFMA2 R30, -RZ, RZ, 0, 1.1920928955078125e-07 ;  /* 0x00000002ff1e7431 */ /* 0x002fc800000001ff */
[----:B------:R-:W-:Y:S01]  /*11430*/  FFMA.FTZ R22, R21, R190, 1.1641532182693481445e-10 ;  /* 0x2f00000015167423 */ /* 0x000fe200000100be */
[----:B------:R-:W-:Y:S02]  /*11440*/  HADD2.F32 R21, -RZ, R24.H1_H1 ;  /* 0x30000018ff157230 */ /* 0x000fe40000004100 */
[----:B------:R-:W-:Y:S02]  /*11450*/  IMAD.MOV.U32 R24, RZ, RZ, R10 ;  /* 0x000000ffff187224 */ /* 0x000fe400078e000a */
        /* <DEDUP_REMOVED lines=11> */
.L_x_20959:
        /* <DEDUP_REMOVED lines=13> */
.L_x_20961:
[----:B------:R-:W-:Y:S05]  /*115e0*/  BSYNC.RECONVERGENT B1 ;  /* 0x0000000000017941 */ /* 0x000fea0003800200 */
.L_x_20960:
        /* <DEDUP_REMOVED lines=58> */
[----:B------:R-:W-:Y:S02]  /*11990*/  HFMA2 R30, -RZ, RZ, 0, 0 ;  /* 0x00000000ff1e7431 */ /* 0x000fe400000001ff */
[----:B------:R-:W-:Y:S01]  /*119a0*/  IMAD.MOV.U32 R10, RZ, RZ, R32 ;  /* 0x000000ffff0a7224 */ /* 0x000fe200078e0020 */
[----:B------:R-:W-:-:S07]  /*119b0*/  LOP3.LUT R4, R29, R4, R31, 0x96, !PT ;  /* 0x000000041d047212 */ /* 0x000fce00078e961f */
.L_x_20958:
[----:B------:R-:W-:Y:S05]  /*119c0*/  BSYNC.RECONVERGENT B0 ;  /* 0x0000000000007941 */ /* 0x000fea0003800200 */
.L_x_20957:
[----:B------:R-:W-:Y:S01]  /*119d0*/  ISETP.NE.AND P2, PT, R30, 0x1, PT ;  /* 0x000000011e00780c */ /* 0x000fe20003f45270 */
[----:B------:R-:W-:Y:S01]  /*119e0*/  BSSY.RECONVERGENT B0, `(.L_x_20962) ;  /* 0x000005c000007945 */ /* 0x000fe20003800200 */
[----:B------:R-:W-:Y:S01]  /*119f0*/  I2FP.F32.U32 R29, R24 ;  /* 0x00000018001d7245 */ /* 0x000fe20000201000 */
[----:B------:R-:W-:Y:S01]  /*11a00*/  IMAD.MOV.U32 R32, RZ, RZ, 0x2 ;  /* 0x00000002ff207424 */ /* 0x000fe200078e00ff */
[----:B------:R-:W-:-:S03]  /*11a10*/  MOV R28, R10 ;  /* 0x0000000a001c7202 */ /* 0x000fc60000000f00 */
        /* <DEDUP_REMOVED lines=13> */
.L_x_20964:
        /* <DEDUP_REMOVED lines=13> */
.L_x_20966:
[----:B------:R-:W-:Y:S05]  /*11bc0*/  BSYNC.RECONVERGENT B1 ;  /* 0x0000000000017941 */ /* 0x000fea0003800200 */
.L_x_20965:
        /* <DEDUP_REMOVED lines=61> */
.L_x_20963:
[----:B------:R-:W-:Y:S05]  /*11fa0*/  BSYNC.RECONVERGENT B0 ;  /* 0x0000000000007941 */ /* 0x000fea0003800200 */
.L_x_20962:
[----:B------:R-:W-:Y:S01]  /*11fb0*/  ISETP.NE.AND P2, PT, R32, 0x1, PT ;  /* 0x000000012000780c */ /* 0x000fe20003f45270 */
[----:B------:R-:W-:Y:S01]  /*11fc0*/  BSSY.RECONVERGENT B0, `(.L_x_20967) ;  /* 0x000005c000007945 */ /* 0x000fe20003800200 */
[----:B------:R-:W-:Y:S01]  /*11fd0*/  I2FP.F32.U32 R31, R28 ;  /* 0x0000001c001f7245 */ /* 0x000fe20000201000 */
[----:B------:R-:W-:Y:S02]  /*11fe0*/  HFMA2 R33, -RZ, RZ, 0, 1.1920928955078125e-07 ;  /* 0x00000002ff217431 */ /* 0x000fe400000001ff */
[----:B------:R-:W-:Y:S02]  /*11ff0*/  HADD2.F32 R25, -RZ, R25.H1_H1 ;  /* 0x30000019ff197230 */ /* 0x000fe40000004100 */
        /* <DEDUP_REMOVED lines=13> */
.L_x_20969:
        /* <DEDUP_REMOVED lines=13> */
.L_x_20971:
[----:B------:R-:W-:Y:S05]  /*121a0*/  BSYNC.RECONVERGENT B1 ;  /* 0x0000000000017941 */ /* 0x000fea0003800200 */
.L_x_20970:
        /* <DEDUP_REMOVED lines=61> */
.L_x_20968:
[----:B------:R-:W-:Y:S05]  /*12580*/  BSYNC.RECONVERGENT B0 ;  /* 0x0000000000007941 */ /* 0x000fea0003800200 */
.L_x_20967:
[----:B------:R-:W-:Y:S01]  /*12590*/  ISETP.NE.AND P3, PT, R33, 0x1, PT ;  /* 0x000000012100780c */ /* 0x000fe20003f65270 */
[----:B------:R-:W-:Y:S01]  /*125a0*/  BSSY.RECONVERGENT B0, `(.L_x_20972) ;  /* 0x000005b000007945 */ /* 0x000fe20003800200 */
[----:B------:R-:W-:Y:S01]  /*125b0*/  I2FP.F32.U32 R31, R28 ;  /* 0x0000001c001f7245 */ /* 0x000fe20000201000 */
[----:B------:R-:W-:-:S04]  /*125c0*/  IMAD.MOV.U32 R32, RZ, RZ, 0x2 ;  /* 0x00000002ff207424 */ /* 0x000fc800078e00ff */
[----:B------:R-:W-:Y:S01]  /*125d0*/  FFMA.FTZ R28, R31, R190, 1.1641532182693481445e-10 ;  /* 0x2f0000001f1c7423 */ /* 0x000fe200000100be */
[----:B------:R-:W-:-:S04]  /*125e0*/  HADD2.F32 R31, -RZ, R26.H0_H0 ;  /* 0x2000001aff1f7230 */ /* 0x000fc80000004100 */
        /* <DEDUP_REMOVED lines=11> */
.L_x_20974:
        /* <DEDUP_REMOVED lines=13> */
.L_x_20976:
[----:B------:R-:W-:Y:S05]  /*12770*/  BSYNC.RECONVERGENT B1 ;  /* 0x0000000000017941 */ /* 0x000fea0003800200 */
.L_x_20975:
        /* <DEDUP_REMOVED lines=61> */
.L_x_20973:
[----:B------:R-:W-:Y:S05]  /*12b50*/  BSYNC.RECONVERGENT B0 ;  /* 0x0000000000007941 */ /* 0x000fea0003800200 */
.L_x_20972:
        /* <DEDUP_REMOVED lines=17> */
.L_x_20979:
        /* <DEDUP_REMOVED lines=13> */
.L_x_20981:
[----:B------:R-:W-:Y:S05]  /*12d40*/  BSYNC.RECONVERGENT B1 ;  /* 0x0000000000017941 */ /* 0x000fea0003800200 */
.L_x_20980:
        /* <DEDUP_REMOVED lines=61> */
.L_x_20978:
[----:B------:R-:W-:Y:S05]  /*13120*/  BSYNC.RECONVERGENT B0 ;  /* 0x0000000000007941 */ /* 0x000fea0003800200 */
.L_x_20977:
        /* <DEDUP_REMOVED lines=17> */
.L_x_20984:
        /* <DEDUP_REMOVED lines=13> */
.L_x_20986:
[----:B------:R-:W-:Y:S05]  /*13310*/  BSYNC.RECONVERGENT B1 ;  /* 0x0000000000017941 */ /* 0x000fea0003800200 */
.L_x_20985:
        /* <DEDUP_REMOVED lines=61> */
.L_x_20983:
[----:B------:R-:W-:Y:S05]  /*136f0*/  BSYNC.RECONVERGENT B0 ;  /* 0x0000000000007941 */ /* 0x000fea0003800200 */
.L_x_20982:
[----:B------:R-:W-:Y:S01]  /*13700*/  HADD2.F32 R35, -RZ, R27.H1_H1 ;  /* 0x3000001bff237230 */ /* 0x000fe20000004100 */
[----:B------:R-:W-:Y:S01]  /*13710*/  P2R R32, PR, RZ, 0x2 ;  /* 0x00000002ff207803 */ /* 0x000fe20000000000 */
[----:B------:R-:W-:Y:S01]  /*13720*/  FMUL.FTZ R19, R19, R188 ;  /* 0x000000bc13137220 */ /* 0x000fe20000410000 */
        /* <DEDUP_REMOVED lines=34> */
.L_x_20946:
        /* <DEDUP_REMOVED lines=18> */
[----:B------:R-:W-:Y:S02]  /*13a70*/  LOP3.LUT R33, R33, R32, RZ, 0xfc, !PT ;  /* 0x0000002021217212 */ /* 0x000fe400078efcff */
[----:B------:R-:W-:Y:S01]  /*13a80*/  LOP3.LUT R32, R19, R24, RZ, 0xfc, !PT ;  /* 0x0000001813207212 */ /* 0x000fe200078efcff */
[----:B------:R-:W-:Y:S01]  /*13a90*/  IMAD.WIDE.U32 R24, R23, 0x8, R184 ;  /* 0x0000000817187825 */ /* 0x000fe200078e00b8 */
        /* <DEDUP_REMOVED lines=27> */
.L_x_20987:
        /* <DEDUP_REMOVED lines=21> */
.L_x_20991:
        /* <DEDUP_REMOVED lines=13> */
.L_x_20993:
[----:B------:R-:W-:Y:S05]  /*13e70*/  BSYNC.RECONVERGENT B1 ;  /* 0x0000000000017941 */ /* 0x000fea0003800200 */
.L_x_20992:
        /* <DEDUP_REMOVED lines=53> */
[----:B------:R-:W-:Y:S01]  /*141d0*/  HFMA2 R11, -RZ, RZ, 0, 0 ;  /* 0x00000000ff0b7431 */ /* 0x000fe200000001ff */
[----:B------:R-:W-:Y:S02]  /*141e0*/  LOP3.LUT R5, R5, R10, R13, 0x96, !PT ;  /* 0x0000000a05057212 */ /* 0x000fe400078e960d */
[----:B------:R-:W-:Y:S01]  /*141f0*/  MOV R10, R12 ;  /* 0x0000000c000a7202 */ /* 0x000fe20000000f00 */
[----:B------:R-:W-:-:S04]  /*14200*/  IMAD.WIDE.U32 R20, R9, -0x2daee0ad, RZ ;  /* 0xd2511f5309147825 */ /* 0x000fc800078e00ff */
[----:B------:R-:W-:-:S05]  /*14210*/  VIADD R9, R183, 0x96a522ad ;  /* 0x96a522adb7097836 */ /* 0x000fca0000000000 */
[----:B------:R-:W-:Y:S01]  /*14220*/  LOP3.LUT R4, R9, R4, R21, 0x96, !PT ;  /* 0x0000000409047212 */ /* 0x000fe200078e9615 */
[----:B------:R-:W-:-:S07]  /*14230*/  IMAD.MOV.U32 R9, RZ, RZ, R8 ;  /* 0x000000ffff097224 */ /* 0x000fce00078e0008 */
.L_x_20990:
[----:B------:R-:W-:Y:S05]  /*14240*/  BSYNC.RECONVERGENT B0 ;  /* 0x0000000000007941 */ /* 0x000fea0003800200 */
.L_x_20989:
[----:B------:R-:W-:Y:S01]  /*14250*/  ISETP.NE.AND P2, PT, R11, 0x1, PT ;  /* 0x000000010b00780c */ /* 0x000fe20003f45270 */
[----:B------:R-:W-:Y:S01]  /*14260*/  BSSY.RECONVERGENT B0, `(.L_x_20994) ;  /* 0x000005c000007945 */ /* 0x000fe20003800200 */
[----:B------:R-:W-:Y:S01]  /*14270*/  I2FP.F32.U32 R9, R9 ;  /* 0x0000000900097245 */ /* 0x000fe20000201000 */
[----:B------:R-:W-:-:S04]  /*14280*/  IMAD.MOV.U32 R12, RZ, RZ, 0x2 ;  /* 0x00000002ff0c7424 */ /* 0x000fc800078e00ff */
[----:B------:R-:W-:Y:S01]  /*14290*/  FFMA.FTZ R8, R9, R190, 1.1641532182693481445e-10 ;  /* 0x2f00000009087423 */ /* 0x000fe200000100be */
[----:B-----5:R-:W-:-:S04]  /*142a0*/  HADD2.F32 R9, -RZ, R24.H0_H0 ;  /* 0x20000018ff097230 */ /* 0x020fc80000004100 */
[----:B------:R-:W-:Y:S01]  /*142b0*/  FSETP.LE.FTZ.AND P4, PT, R8, R189, PT ;  /* 0x000000bd0800720b */ /* 0x000fe20003f93000 */
[----:B------:R-:W-:Y:S01]  /*142c0*/  FMUL.FTZ R14, R9, R188 ;  /* 0x000000bc090e7220 */ /* 0x000fe20000410000 */
[----:B------:R-:W-:Y:S02]  /*142d0*/  MOV R8, R10 ;  /* 0x0000000a00087202 */ /* 0x000fe40000000f00 */
        /* <DEDUP_REMOVED lines=10> */
.L_x_20996:
        /* <DEDUP_REMOVED lines=13> */
.L_x_20998:
[----:B------:R-:W-:Y:S05]  /*14450*/  BSYNC.RECONVERGENT B1 ;  /* 0x0000000000017941 */ /* 0x000fea0003800200 */
.L_x_20997:
        /* <DEDUP_REMOVED lines=60> */
.L_x_20995:
[----:B------:R-:W-:Y:S05]  /*14820*/  BSYNC.RECONVERGENT B0 ;  /* 0x0000000000007941 */ /* 0x000fea0003800200 */
.L_x_20994:
        /* <DEDUP_REMOVED lines=8> */
[----:B------:R-:W-:Y:S02]  /*148b0*/  FSETP.GTU.FTZ.AND P2, PT, R8, R189, PT ;  /* 0x000000bd0800720b */ /* 0x000fe40003f5c000 */
[----:B------:R-:W-:Y:S02]  /*148c0*/  MOV R8, R10 ;  /* 0x0000000a00087202 */ /* 0x000fe40000000f00 */
        /* <DEDUP_REMOVED lines=13> */
.L_x_21001:
        /* <DEDUP_REMOVED lines=13> */
.L_x_21003:
[----:B------:R-:W-:Y:S05]  /*14a70*/  BSYNC.RECONVERGENT B1 ;  /* 0x0000000000017941 */ /* 0x000fea0003800200 */
.L_x_21002:
        /* <DEDUP_REMOVED lines=61> */
.L_x_21000:
[----:B------:R-:W-:Y:S05]  /*14e50*/  BSYNC.RECONVERGENT B0 ;  /* 0x0000000000007941 */ /* 0x000fea0003800200 */
.L_x_20999:
[----:B------:R-:W-:Y:S01]  /*14e60*/  ISETP.NE.AND P2, PT, R13, 0x1, PT ;  /* 0x000000010d00780c */ /* 0x000fe20003f45270 */
[----:B------:R-:W-:Y:S01]  /*14e70*/  BSSY.RECONVERGENT B0, `(.L_x_21004) ;  /* 0x000005d000007945 */ /* 0x000fe20003800200 */
[----:B------:R-:W-:Y:S01]  /*14e80*/  I2FP.F32.U32 R11, R8 ;  /* 0x00000008000b7245 */ /* 0x000fe20000201000 */
[----:B------:R-:W-:-:S04]  /*14e90*/  HFMA2 R12, -RZ, RZ, 0, 1.1920928955078125e-07 ;  /* 0x00000002ff0c7431 */ /* 0x000fc800000001ff */
[----:B------:R-:W-:Y:S01]  /*14ea0*/  FFMA.FTZ R8, R11, R190, 1.1641532182693481445e-10 ;  /* 0x2f0000000b087423 */ /* 0x000fe200000100be */
[----:B------:R-:W-:-:S04]  /*14eb0*/  HADD2.F32 R11, -RZ, R24.H1_H1 ;  /* 0x30000018ff0b7230 */ /* 0x000fc80000004100 */
        /* <DEDUP_REMOVED lines=13> */
.L_x_21006:
        /* <DEDUP_REMOVED lines=13> */
.L_x_21008:
[----:B------:R-:W-:Y:S05]  /*15060*/  BSYNC.RECONVERGENT B1 ;  /* 0x0000000000017941 */ /* 0x000fea0003800200 */
.L_x_21007:
        /* <DEDUP_REMOVED lines=61> */
.L_x_21005:
[----:B------:R-:W-:Y:S05]  /*15440*/  BSYNC.RECONVERGENT B0 ;  /* 0x0000000000007941 */ /* 0x000fea0003800200 */
.L_x_21004:
        /* <DEDUP_REMOVED lines=23> */
.L_x_21011:
        /* <DEDUP_REMOVED lines=13> */
.L_x_21013:
[----:B------:R-:W-:Y:S05]  /*15690*/  BSYNC.RECONVERGENT B1 ;  /* 0x0000000000017941 */ /* 0x000fea0003800200 */
.L_x_21012:
        /* <DEDUP_REMOVED lines=61> */
.L_x_21010:
[----:B------:R-:W-:Y:S05]  /*15a70*/  BSYNC.RECONVERGENT B0 ;  /* 0x0000000000007941 */ /* 0x000fea0003800200 */
.L_x_21009:
        /* <DEDUP_REMOVED lines=19> */
.L_x_21016:
        /* <DEDUP_REMOVED lines=13> */
.L_x_21018:
[----:B------:R-:W-:Y:S05]  /*15c80*/  BSYNC.RECONVERGENT B1 ;  /* 0x0000000000017941 */ /* 0x000fea0003800200 */
.L_x_21017:
        /* <DEDUP_REMOVED lines=61> */
.L_x_21015:
[----:B------:R-:W-:Y:S05]  /*16060*/  BSYNC.RECONVERGENT B0 ;  /* 0x0000000000007941 */ /* 0x000fea0003800200 */
.L_x_21014:
        /* <DEDUP_REMOVED lines=23> */
.L_x_21021:
        /* <DEDUP_REMOVED lines=13> */
.L_x_21023:
[----:B------:R-:W-:Y:S05]  /*162b0*/  BSYNC.RECONVERGENT B1 ;  /* 0x0000000000017941 */ /* 0x000fea0003800200 */
.L_x_21022:
        /* <DEDUP_REMOVED lines=61> */
.L_x_21020:
[----:B------:R-:W-:Y:S05]  /*16690*/  BSYNC.RECONVERGENT B0 ;  /* 0x0000000000007941 */ /* 0x000fea0003800200 */
.L_x_21019:
[----:B------:R-:W-:Y:S01]  /*166a0*/  ISETP.NE.AND P2, PT, R14, 0x1, PT ;  /* 0x000000010e00780c */ /* 0x000fe20003f45270 */
[----:B------:R-:W-:Y:S01]  /*166b0*/  HADD2.F32 R25, -RZ, R25.H1_H1 ;  /* 0x30000019ff197230 */ /* 0x000fe20000004100 */
[----:B------:R-:W-:Y:S01]  /*166c0*/  I2FP.F32.U32 R13, R8 ;  /* 0x00000008000d7245 */ /* 0x000fe20000201000 */
[----:B------:R-:W-:Y:S01]  /*166d0*/  BSSY.RECONVERGENT B0, `(.L_x_21024) ;  /* 0x000005b000007945 */ /* 0x000fe20003800200 */
[----:B------:R-:W-:Y:S02]  /*166e0*/  HFMA2 R16, -RZ, RZ, 0, 1.1920928955078125e-07 ;  /* 0x00000002ff107431 */ /* 0x000fe400000001ff */
[----:B------:R-:W-:Y:S01]  /*166f0*/  FMUL.FTZ R25, R25, R188 ;  /* 0x000000bc19197220 */ /* 0x000fe20000410000 */
        /* <DEDUP_REMOVED lines=13> */
.L_x_21026:
        /* <DEDUP_REMOVED lines=13> */
.L_x_21028:
[----:B------:R-:W-:Y:S05]  /*168a0*/  BSYNC.RECONVERGENT B1 ;  /* 0x0000000000017941 */ /* 0x000fea0003800200 */
.L_x_21027:
        /* <DEDUP_REMOVED lines=61> */
.L_x_21025:
[----:B------:R-:W-:Y:S05]  /*16c80*/  BSYNC.RECONVERGENT B0 ;  /* 0x0000000000007941 */ /* 0x000fea0003800200 */
.L_x_21024:
        /* <DEDUP_REMOVED lines=23> */
.L_x_21031:
        /* <DEDUP_REMOVED lines=13> */
.L_x_21033:
[----:B------:R-:W-:Y:S05]  /*16ed0*/  BSYNC.RECONVERGENT B1 ;  /* 0x0000000000017941 */ /* 0x000fea0003800200 */
.L_x_21032:
        /* <DEDUP_REMOVED lines=61> */
.L_x_21030:
[----:B------:R-:W-:Y:S05]  /*172b0*/  BSYNC.RECONVERGENT B0 ;  /* 0x0000000000007941 */ /* 0x000fea0003800200 */
.L_x_21029:
        /* <DEDUP_REMOVED lines=18> */
.L_x_21036:
        /* <DEDUP_REMOVED lines=13> */
.L_x_21038:
[----:B------:R-:W-:Y:S05]  /*174b0*/  BSYNC.RECONVERGENT B1 ;  /* 0x0000000000017941 */ /* 0x000fea0003800200 */
.L_x_21037:
        /* <DEDUP_REMOVED lines=61> */
.L_x_21035:
[----:B------:R-:W-:Y:S05]  /*17890*/  BSYNC.RECONVERGENT B0 ;  /* 0x0000000000007941 */ /* 0x000fea0003800200 */
.L_x_21034:
[----:B------:R-:W-:Y:S01]  /*178a0*/  I2FP.F32.U32 R15, R8 ;  /* 0x00000008000f7245 */ /* 0x000fe20000201000 */
[----:B------:R-:W-:Y:S01]  /*178b0*/  HADD2.F32 R17, -RZ, R78.H0_H0 ;  /* 0x2000004eff117230 */ /* 0x000fe20000004100 */
        /* <DEDUP_REMOVED lines=21> */
.L_x_21041:
        /* <DEDUP_REMOVED lines=13> */
.L_x_21043:
[----:B------:R-:W-:Y:S05]  /*17ae0*/  BSYNC.RECONVERGENT B1 ;  /* 0x0000000000017941 */ /* 0x000fea0003800200 */
.L_x_21042:
        /* <DEDUP_REMOVED lines=61> */
.L_x_21040:
[----:B------:R-:W-:Y:S05]  /*17ec0*/  BSYNC.RECONVERGENT B0 ;  /* 0x0000000000007941 */ /* 0x000fea0003800200 */
.L_x_21039:
        /* <DEDUP_REMOVED lines=18> */
.L_x_21046:
        /* <DEDUP_REMOVED lines=13> */
.L_x_21048:
[----:B------:R-:W-:Y:S05]  /*180c0*/  BSYNC.RECONVERGENT B1 ;  /* 0x0000000000017941 */ /* 0x000fea0003800200 */
.L_x_21047:
        /* <DEDUP_REMOVED lines=61> */
.L_x_21045:
[----:B------:R-:W-:Y:S05]  /*184a0*/  BSYNC.RECONVERGENT B0 ;  /* 0x0000000000007941 */ /* 0x000fea0003800200 */
.L_x_21044:
        /* <DEDUP_REMOVED lines=23> */
.L_x_21051:
        /* <DEDUP_REMOVED lines=13> */
.L_x_21053:
[----:B------:R-:W-:Y:S05]  /*186f0*/  BSYNC.RECONVERGENT B1 ;  /* 0x0000000000017941 */ /* 0x000fea0003800200 */
.L_x_21052:
        /* <DEDUP_REMOVED lines=10> */
[----:B------:R-:W-:-:S03]  /*187a0*/  IMAD.MOV.U32 R8, RZ, RZ, R20 ;  /* 0x000000ffff087224 */ /* 0x000fc600078e0014 */
        /* <DEDUP_REMOVED lines=50> */
.L_x_21050:
[----:B------:R-:W-:Y:S05]  /*18ad0*/  BSYNC.RECONVERGENT B0 ;  /* 0x0000000000007941 */ /* 0x000fea0003800200 */
.L_x_21049:
        /* <DEDUP_REMOVED lines=18> */
.L_x_21056:
        /* <DEDUP_REMOVED lines=13> */
.L_x_21058:
[----:B------:R-:W-:Y:S05]  /*18cd0*/  BSYNC.RECONVERGENT B1 ;  /* 0x0000000000017941 */ /* 0x000fea0003800200 */
.L_x_21057:
        /* <DEDUP_REMOVED lines=61> */
.L_x_21055:
[----:B------:R-:W-:Y:S05]  /*190b0*/  BSYNC.RECONVERGENT B0 ;  /* 0x0000000000007941 */ /* 0x000fea0003800200 */
.L_x_21054:
[----:B------:R-:W-:Y:S01]  /*190c0*/  I2FP.F32.U32 R17, R17 ;  /* 0x0000001100117245 */ /* 0x000fe20000201000 */
[----:B------:R-:W-:Y:S01]  /*190d0*/  HADD2.F32 R19, -RZ, R79.H0_H0 ;  /* 0x2000004fff137230 */ /* 0x000fe20000004100 */
[----:B------:R-:W-:Y:S03]  /*190e0*/  BSSY.RECONVERGENT B0, `(.L_x_21059) ;  /* 0x0000060000007945 */ /* 0x000fe60003800200 */
[----:B------:R-:W-:Y:S01]  /*190f0*/  FFMA.FTZ R16, R17, R190, 1.1641532182693481445e-10 ;  /* 0x2f00000011107423 */ /* 0x000fe200000100be */
[----:B------:R-:W-:Y:S01]  /*19100*/  FMUL.FTZ R19, R19, R188 ;  /* 0x000000bc13137220 */ /* 0x000fe20000410000 */
[----:B------:R-:W-:Y:S02]  /*19110*/  FSEL R17, R8, RZ, P4 ;  /* 0x000000ff08117208 */ /* 0x000fe40002000000 */
[----:B------:R-:W-:Y:S02]  /*19120*/  MOV R8, R10 ;  /* 0x0000000a00087202 */ /* 0x000fe40000000f00 */
[----:B------:R-:W-:-:S04]  /*19130*/  FSETP.GTU.FTZ.AND P5, PT, R16, R189, PT ;  /* 0x000000bd1000720b */ /* 0x000fc80003fbc000 */
[----:B------:R-:W-:Y:S01]  /*19140*/  FSEL R46, R19, RZ, !P5 ;  /* 0x000000ff132e7208 */ /* 0x000fe20006800000 */
[----:B------:R-:W-:Y:S01]  /*19150*/  IMAD.MOV.U32 R19, RZ, RZ, 0x2 ;  /* 0x00000002ff137424 */ /* 0x000fe200078e00ff */
        /* <DEDUP_REMOVED lines=13> */
.L_x_21061:
        /* <DEDUP_REMOVED lines=13> */
.L_x_21063:
[----:B------:R-:W-:Y:S05]  /*19300*/  BSYNC.RECONVERGENT B1 ;  /* 0x0000000000017941 */ /* 0x000fea0003800200 */
.L_x_21062:
        /* <DEDUP_REMOVED lines=61> */
.L_x_21060:
[----:B------:R-:W-:Y:S05]  /*196e0*/  BSYNC.RECONVERGENT B0 ;  /* 0x0000000000007941 */ /* 0x000fea0003800200 */
.L_x_21059:
        /* <DEDUP_REMOVED lines=18> */
.L_x_21066:
        /* <DEDUP_REMOVED lines=15> */
.L_x_21068:
[----:B------:R-:W-:Y:S05]  /*19900*/  BSYNC.RECONVERGENT B1 ;  /* 0x0000000000017941 */ /* 0x000fea0003800200 */
.L_x_21067:
        /* <DEDUP_REMOVED lines=61> */
.L_x_21065:
[----:B------:R-:W-:Y:S05]  /*19ce0*/  BSYNC.RECONVERGENT B0 ;  /* 0x0000000000007941 */ /* 0x000fea0003800200 */
.L_x_21064:
        /* <DEDUP_REMOVED lines=9> */
[----:B------:R-:W-:Y:S01]  /*19d80*/  @P1 FADD.FTZ R47, R71, R47 ;  /* 0x0000002f472f1221 */ /* 0x000fe20000010000 */
[----:B------:R-:W-:Y:S06]  /*19d90*/  BRA `(.L_x_21069) ;  /* 0x0000003000407947 */ /* 0x000fec0003800000 */
.L_x_20988:
        /* <DEDUP_REMOVED lines=16> */
.L_x_21072:
        /* <DEDUP_REMOVED lines=13> */
.L_x_21074:
[----:B------:R-:W-:Y:S05]  /*19f70*/  BSYNC.RECONVERGENT B1 ;  /* 0x0000000000017941 */ /* 0x000fea0003800200 */
.L_x_21073:
        /* <DEDUP_REMOVED lines=61> */
.L_x_21071:
[----:B------:R-:W-:Y:S05]  /*1a350*/  BSYNC.RECONVERGENT B0 ;  /* 0x0000000000007941 */ /* 0x000fea0003800200 */
.L_x_21070:
[----:B------:R-:W-:Y:S01]  /*1a360*/  ISETP.NE.AND P2, PT, R21, 0x1, PT ;  /* 0x000000011500780c */ /* 0x000fe20003f45270 */
[----:B------:R-:W-:Y:S01]  /*1a370*/  BSSY.RECONVERGENT B0, `(.L_x_21075) ;  /* 0x000005c000007945 */ /* 0x000fe20003800200 */
[----:B------:R-:W-:Y:S01]  /*1a380*/  I2FP.F32.U32 R19, R19 ;  /* 0x0000001300137245 */ /* 0x000fe20000201000 */
[----:B-1----:R-:W-:-:S04]  /*1a390*/  IMAD.MOV.U32 R29, RZ, RZ, 0x2 ;  /* 0x00000002ff1d7424 */ /* 0x002fc800078e00ff */
[----:B------:R-:W-:Y:S01]  /*1a3a0*/  FFMA.FTZ R8, R19, R190, 1.1641532182693481445e-10 ;  /* 0x2f00000013087423 */ /* 0x000fe200000100be */
[----:B-----5:R-:W-:-:S04]  /*1a3b0*/  HADD2.F32 R19, -RZ, R24.H0_H0 ;  /* 0x20000018ff137230 */ /* 0x020fc80000004100 */
[----:B------:R-:W-:Y:S02]  /*1a3c0*/  FSETP.LE.FTZ.AND P3, PT, R8, R189, PT ;  /* 0x000000bd0800720b */ /* 0x000fe40003f73000 */
[----:B------:R-:W-:Y:S02]  /*1a3d0*/  MOV R8, R10 ;  /* 0x0000000a00087202 */ /* 0x000fe40000000f00 */
        /* <DEDUP_REMOVED lines=10> */
.L_x_21077:
        /* <DEDUP_REMOVED lines=13> */
.L_x_21079:
[----:B------:R-:W-:Y:S05]  /*1a550*/  BSYNC.RECONVERGENT B1 ;  /* 0x0000000000017941 */ /* 0x000fea0003800200 */
.L_x_21078:
        /* <DEDUP_REMOVED lines=61> */
.L_x_21076:
[----:B------:R-:W-:Y:S05]  /*1a930*/  BSYNC.RECONVERGENT B0 ;  /* 0x0000000000007941 */ /* 0x000fea0003800200 */
.L_x_21075:
[----:B------:R-:W-:Y:S01]  /*1a940*/  ISETP.NE.AND P2, PT, R29, 0x1, PT ;  /* 0x000000011d00780c */ /* 0x000fe20003f45270 */
[----:B------:R-:W-:Y:S01]  /*1a950*/  BSSY.RECONVERGENT B0, `(.L_x_21080) ;  /* 0x000005c000007945 */ /* 0x000fe20003800200 */
[----:B------:R-:W-:Y:S01]  /*1a960*/  I2FP.F32.U32 R21, R8 ;  /* 0x0000000800157245 */ /* 0x000fe20000201000 */
[----:B------:R-:W-:-:S04]  /*1a970*/  HFMA2 R30, -RZ, RZ, 0, 1.1920928955078125e-07 ;  /* 0x00000002ff1e7431 */ /* 0x000fc800000001ff */
        /* <DEDUP_REMOVED lines=14> */
.L_x_21082:
        /* <DEDUP_REMOVED lines=13> */
.L_x_21084:
[----:B------:R-:W-:Y:S05]  /*1ab30*/  BSYNC.RECONVERGENT B1 ;  /* 0x0000000000017941 */ /* 0x000fea0003800200 */
.L_x_21083:
        /* <DEDUP_REMOVED lines=61> */
.L_x_21081:
[----:B------:R-:W-:Y:S05]  /*1af10*/  BSYNC.RECONVERGENT B0 ;  /* 0x0000000000007941 */ /* 0x000fea0003800200 */
.L_x_21080:
[----:B------:R-:W-:Y:S01]  /*1af20*/  ISETP.NE.AND P2, PT, R30, 0x1, PT ;  /* 0x000000011e00780c */ /* 0x000fe20003f45270 */
[----:B------:R-:W-:Y:S01]  /*1af30*/  BSSY.RECONVERGENT B0, `(.L_x_21085) ;  /* 0x000005c000007945 */ /* 0x000fe20003800200 */
[----:B------:R-:W-:Y:S01]  /*1af40*/  I2FP.F32.U32 R29, R8 ;  /* 0x00000008001d7245 */ /* 0x000fe20000201000 */
[----:B------:R-:W-:-:S04]  /*1af50*/  IMAD.MOV.U32 R33, RZ, RZ, 0x2 ;  /* 0x00000002ff217424 */ /* 0x000fc800078e00ff */
[----:B------:R-:W-:Y:S01]  /*1af60*/  FFMA.FTZ R8, R29, R190, 1.1641532182693481445e-10 ;  /* 0x2f0000001d087423 */ /* 0x000fe200000100be */
[----:B------:R-:W-:-:S04]  /*1af70*/  HADD2.F32 R29, -RZ, R25.H0_H0 ;  /* 0x20000019ff1d7230 */ /* 0x000fc80000004100 */
        /* <DEDUP_REMOVED lines=12> */
.L_x_21087:
        /* <DEDUP_REMOVED lines=13> */
.L_x_21089:
[----:B------:R-:W-:Y:S05]  /*1b110*/  BSYNC.RECONVERGENT B1 ;  /* 0x0000000000017941 */ /* 0x000fea0003800200 */
.L_x_21088:
        /* <DEDUP_REMOVED lines=61> */
.L_x_21086:
[----:B------:R-:W-:Y:S05]  /*1b4f0*/  BSYNC.RECONVERGENT B0 ;  /* 0x0000000000007941 */ /* 0x000fea0003800200 */
.L_x_21085:
        /* <DEDUP_REMOVED lines=18> */
.L_x_21092:
        /* <DEDUP_REMOVED lines=13> */
.L_x_21094:
[----:B------:R-:W-:Y:S05]  /*1b6f0*/  BSYNC.RECONVERGENT B1 ;  /* 0x0000000000017941 */ /* 0x000fea0003800200 */
.L_x_21093:
        /* <DEDUP_REMOVED lines=61> */
.L_x_21091:
[----:B------:R-:W-:Y:S05]  /*1bad0*/  BSYNC.RECONVERGENT B0 ;  /* 0x0000000000007941 */ /* 0x000fea0003800200 */
.L_x_21090:
        /* <DEDUP_REMOVED lines=17> */
.L_x_21097:
        /* <DEDUP_REMOVED lines=13> */
.L_x_21099:
[----:B------:R-:W-:Y:S05]  /*1bcc0*/  BSYNC.RECONVERGENT B1 ;  /* 0x0000000000017941 */ /* 0x000fea0003800200 */
.L_x_21098:
        /* <DEDUP_REMOVED lines=61> */
.L_x_21096:
[----:B------:R-:W-:Y:S05]  /*1c0a0*/  BSYNC.RECONVERGENT B0 ;  /* 0x0000000000007941 */ /* 0x000fea0003800200 */
.L_x_21095:
        /* <DEDUP_REMOVED lines=17> */
.L_x_21102:
        /* <DEDUP_REMOVED lines=13> */
.L_x_21104:
[----:B------:R-:W-:Y:S05]  /*1c290*/  BSYNC.RECONVERGENT B1 ;  /* 0x0000000000017941 */ /* 0x000fea0003800200 */
.L_x_21103:
        /* <DEDUP_REMOVED lines=60> */
[----:B------:R-:W-:-:S07]  /*1c660*/  IMAD.MOV.U32 R20, RZ, RZ, R38 ;  /* 0x000000ffff147224 */ /* 0x000fce00078e0026 */
.L_x_21101:
[----:B------:R-:W-:Y:S05]  /*1c670*/  BSYNC.RECONVERGENT B0 ;  /* 0x0000000000007941 */ /* 0x000fea0003800200 */
.L_x_21100:
        /* <DEDUP_REMOVED lines=17> */
.L_x_21107:
        /* <DEDUP_REMOVED lines=13> */
.L_x_21109:
[----:B------:R-:W-:Y:S05]  /*1c860*/  BSYNC.RECONVERGENT B1 ;  /* 0x0000000000017941 */ /* 0x000fea0003800200 */
.L_x_21108:
        /* <DEDUP_REMOVED lines=61> */
.L_x_21106:
[----:B------:R-:W-:Y:S05]  /*1cc40*/  BSYNC.RECONVERGENT B0 ;  /* 0x0000000000007941 */ /* 0x000fea0003800200 */
.L_x_21105:
        /* <DEDUP_REMOVED lines=37> */
.L_x_21069:
[----:B------:R-:W-:Y:S01]  /*1cea0*/  SEL R25, RZ, 0x1000000, !P5 ;  /* 0x01000000ff197807 */ /* 0x000fe20006800000 */
[----:B------:R-:W-:Y:S01]  /*1ceb0*/  IMAD.WIDE.U32 R26, R22, 0x8, R184 ;  /* 0x00000008161a7825 */ /* 0x000fe200078e00b8 */
[----:B------:R-:W-:Y:S01]  /*1cec0*/  ISETP.NE.AND P5, PT, R24, RZ, PT ;  /* 0x000000ff1800720c */ /* 0x000fe20003fa5270 */
[----:B------:R-:W0:Y:S01]  /*1ced0*/  @P0 LDC.64 R30, c[0x0][0x398] ;  /* 0x0000e600ff1e0b82 */ /* 0x000e220000000a00 */
[----:B------:R-:W-:Y:S02]  /*1cee0*/  SEL R24, RZ, 0x10000, !P4 ;  /* 0x00010000ff187807 */ /* 0x000fe40006000000 */
[----:B------:R-:W-:Y:S02]  /*1cef0*/  SEL R35, RZ, 0x100, !P3 ;  /* 0x00000100ff237807 */ /* 0x000fe40005800000 */
[----:B------:R-:W-:Y:S02]  /*1cf00*/  ISETP.NE.AND P4, PT, R32, RZ, PT ;  /* 0x000000ff2000720c */ /* 0x000fe40003f85270 */
[----:B------:R-:W-:Y:S01]  /*1cf10*/  ISETP.NE.AND P3, PT, R34, RZ, PT ;  /* 0x000000ff2200720c */ /* 0x000fe20003f65270 */
[----:B------:R-:W1:Y:S01]  /*1cf20*/  @P1 LDC.64 R32, c[0x0][0x3a0] ;  /* 0x0000e800ff201b82 */ /* 0x000e620000000a00 */
[----:B------:R-:W-:-:S02]  /*1cf30*/  SEL R19, RZ, 0x10000, !P4 ;  /* 0x00010000ff137807 */ /* 0x000fc40006000000 */
[----:B------:R-:W-:Y:S02]  /*1cf40*/  SEL R21, RZ, 0x1000000, !P3 ;  /* 0x01000000ff157807 */ /* 0x000fe40005800000 */
[----:B------:R-:W-:Y:S02]  /*1cf50*/  SEL R8, RZ, 0x100, !P5 ;  /* 0x00000100ff087807 */ /* 0x000fe40006800000 */
[----:B------:R-:W-:Y:S02]  /*1cf60*/  ISETP.NE.AND P6, PT, R28, RZ, PT ;  /* 0x000000ff1c00720c */ /* 0x000fe40003fc5270 */
[----:B------:R-:W-:Y:S01]  /*1cf70*/  LOP3.LUT R35, R35, R25, R24, 0xfe, !PT ;  /* 0x0000001923237212 */ /* 0x000fe200078efe18 */
[----:B------:R-:W-:Y:S01]  /*1cf80*/  IMAD.WIDE.U32 R24, R22, 0x20, R186 ;  /* 0x0000002016187825 */ /* 0x000fe200078e00ba */
[----:B------:R-:W-:Y:S02]  /*1cf90*/  LOP3.LUT R8, R8, R21, R19, 0xfe, !PT ;  /* 0x0000001508087212 */ /* 0x000fe400078efe13 */
[----:B------:R-:W-:-:S02]  /*1cfa0*/  SEL R34, RZ, 0x1, !P2 ;  /* 0x00000001ff227807 */ /* 0x000fc40005000000 */
[----:B------:R-:W-:Y:S01]  /*1cfb0*/  SEL R19, RZ, 0x1, !P6 ;  /* 0x00000001ff137807 */ /* 0x000fe20007000000 */
[----:B------:R2:W-:Y:S01]  /*1cfc0*/  STG.E.128 desc[UR6][R24.64], R48 ;  /* 0x0000003018007986 */ /* 0x0005e2000c101d06 */
[----:B------:R-:W-:Y:S02]  /*1cfd0*/  LOP3.LUT R35, R35, R34, RZ, 0xfc, !PT ;  /* 0x0000002223237212 */ /* 0x000fe400078efcff */
        /* <DEDUP_REMOVED lines=28> */
.L_x_21110:
[----:B------:R1:W5:Y:S04]  /*1d1a0*/  @P0 LDG.E.128 R76, desc[UR6][R30.64] ;  /* 0x000000061e4c0981 */ /* 0x000368000c1e1d00 */
        /* <DEDUP_REMOVED lines=20> */
.L_x_21114:
        /* <DEDUP_REMOVED lines=13> */
.L_x_21116:
[----:B------:R-:W-:Y:S05]  /*1d3c0*/  BSYNC.RECONVERGENT B1 ;  /* 0x0000000000017941 */ /* 0x000fea0003800200 */
.L_x_21115:
        /* <DEDUP_REMOVED lines=60> */
.L_x_21113:
[----:B------:R-:W-:Y:S05]  /*1d790*/  BSYNC.RECONVERGENT B0 ;  /* 0x0000000000007941 */ /* 0x000fea0003800200 */
.L_x_21112:
        /* <DEDUP_REMOVED lines=19> */
.L_x_21119:
        /* <DEDUP_REMOVED lines=13> */
.L_x_21121:
[----:B------:R-:W-:Y:S05]  /*1d9a0*/  BSYNC.RECONVERGENT B1 ;  /* 0x0000000000017941 */ /* 0x000fea0003800200 */
.L_x_21120:
        /* <DEDUP_REMOVED lines=61> */
.L_x_21118:
[----:B------:R-:W-:Y:S05]  /*1dd80*/  BSYNC.RECONVERGENT B0 ;  /* 0x0000000000007941 */ /* 0x000fea0003800200 */
.L_x_21117:
[----:B------:R-:W-:Y:S01]  /*1dd90*/  I2FP.F32.U32 R9, R11 ;  /* 0x0000000b00097245 */ /* 0x000fe20000201000 */
[----:B------:R-:W-:Y:S01]  /*1dda0*/  HADD2.F32 R11, -RZ, R76.H0_H0 ;  /* 0x2000004cff0b7230 */ /* 0x000fe20000004100 */
        /* <DEDUP_REMOVED lines=21> */
.L_x_21124:
        /* <DEDUP_REMOVED lines=13> */
.L_x_21126:
[----:B------:R-:W-:Y:S05]  /*1dfd0*/  BSYNC.RECONVERGENT B1 ;  /* 0x0000000000017941 */ /* 0x000fea0003800200 */
.L_x_21125:
        /* <DEDUP_REMOVED lines=61> */
.L_x_21123:
[----:B------:R-:W-:Y:S05]  /*1e3b0*/  BSYNC.RECONVERGENT B0 ;  /* 0x0000000000007941 */ /* 0x000fea0003800200 */
.L_x_21122:
[----:B------:R-:W-:Y:S01]  /*1e3c0*/  ISETP.NE.AND P2, PT, R15, 0x1, PT ;  /* 0x000000010f00780c */ /* 0x000fe20003f45270 */
[----:B------:R-:W-:Y:S01]  /*1e3d0*/  BSSY.RECONVERGENT B0, `(.L_x_21127) ;  /* 0x000005d000007945 */ /* 0x000fe20003800200 */
[----:B------:R-:W-:Y:S01]  /*1e3e0*/  I2FP.F32.U32 R11, R11 ;  /* 0x0000000b000b7245 */ /* 0x000fe20000201000 */
[----:B------:R-:W-:Y:S01]  /*1e3f0*/  IMAD.MOV.U32 R14, RZ, RZ, 0x2 ;  /* 0x00000002ff0e7424 */ /* 0x000fe200078e00ff */
[----:B------:R-:W-:-:S03]  /*1e400*/  MOV R13, R10 ;  /* 0x0000000a000d7202 */ /* 0x000fc60000000f00 */
        /* <DEDUP_REMOVED lines=14> */
.L_x_21129:
        /* <DEDUP_REMOVED lines=13> */
.L_x_21131:
[----:B------:R-:W-:Y:S05]  /*1e5c0*/  BSYNC.RECONVERGENT B1 ;  /* 0x0000000000017941 */ /* 0x000fea0003800200 */
.L_x_21130:
        /* <DEDUP_REMOVED lines=61> */
.L_x_21128:
[----:B------:R-:W-:Y:S05]  /*1e9a0*/  BSYNC.RECONVERGENT B0 ;  /* 0x0000000000007941 */ /* 0x000fea0003800200 */
.L_x_21127:
[----:B------:R-:W-:Y:S01]  /*1e9b0*/  I2FP.F32.U32 R11, R13 ;  /* 0x0000000d000b7245 */ /* 0x000fe20000201000 */
[----:B------:R-:W-:Y:S01]  /*1e9c0*/  HADD2.F32 R13, -RZ, R76.H1_H1 ;  /* 0x3000004cff0d7230 */ /* 0x000fe20000004100 */
        /* <DEDUP_REMOVED lines=21> */
.L_x_21134:
        /* <DEDUP_REMOVED lines=13> */
.L_x_21136:
[----:B------:R-:W-:Y:S05]  /*1ebf0*/  BSYNC.RECONVERGENT B1 ;  /* 0x0000000000017941 */ /* 0x000fea0003800200 */
.L_x_21135:
        /* <DEDUP_REMOVED lines=61> */
.L_x_21133:
[----:B------:R-:W-:Y:S05]  /*1efd0*/  BSYNC.RECONVERGENT B0 ;  /* 0x0000000000007941 */ /* 0x000fea0003800200 */
.L_x_21132:
[----:B------:R-:W-:Y:S01]  /*1efe0*/  ISETP.NE.AND P2, PT, R15, 0x1, PT ;  /* 0x000000010f00780c */ /* 0x000fe20003f45270 */
[----:B------:R-:W-:Y:S01]  /*1eff0*/  BSSY.RECONVERGENT B0, `(.L_x_21137) ;  /* 0x000005d000007945 */ /* 0x000fe20003800200 */
[----:B------:R-:W-:Y:S01]  /*1f000*/  I2FP.F32.U32 R13, R12 ;  /* 0x0000000c000d7245 */ /* 0x000fe20000201000 */
[----:B------:R-:W-:-:S04]  /*1f010*/  IMAD.MOV.U32 R14, RZ, RZ, 0x2 ;  /* 0x00000002ff0e7424 */ /* 0x000fc800078e00ff */
[----:B------:R-:W-:Y:S01]  /*1f020*/  FFMA.FTZ R12, R13, R190, 1.1641532182693481445e-10 ;  /* 0x2f0000000d0c7423 */ /* 0x000fe200000100be */
[----:B------:R-:W-:-:S04]  /*1f030*/  HADD2.F32 R13, -RZ, R25.H0_H0 ;  /* 0x20000019ff0d7230 */ /* 0x000fc80000004100 */
        /* <DEDUP_REMOVED lines=13> */
.L_x_21139:
        /* <DEDUP_REMOVED lines=13> */
.L_x_21141:
[----:B------:R-:W-:Y:S05]  /*1f1e0*/  BSYNC.RECONVERGENT B1 ;  /* 0x0000000000017941 */ /* 0x000fea0003800200 */
.L_x_21140:
        /* <DEDUP_REMOVED lines=61> */
.L_x_21138:
[----:B------:R-:W-:Y:S05]  /*1f5c0*/  BSYNC.RECONVERGENT B0 ;  /* 0x0000000000007941 */ /* 0x000fea0003800200 */
.L_x_21137:
        /* <DEDUP_REMOVED lines=23> */
.L_x_21144:
        /* <DEDUP_REMOVED lines=13> */
.L_x_21146:
[----:B------:R-:W-:Y:S05]  /*1f810*/  BSYNC.RECONVERGENT B1 ;  /* 0x0000000000017941 */ /* 0x000fea0003800200 */
.L_x_21145:
        /* <DEDUP_REMOVED lines=61> */
.L_x_21143:
[----:B------:R-:W-:Y:S05]  /*1fbf0*/  BSYNC.RECONVERGENT B0 ;  /* 0x0000000000007941 */ /* 0x000fea0003800200 */
.L_x_21142:
[----:B------:R-:W-:Y:S01]  /*1fc00*/  ISETP.NE.AND P2, PT, R15, 0x1, PT ;  /* 0x000000010f00780c */ /* 0x000fe20003f45270 */
[----:B------:R-:W-:Y:S01]  /*1fc10*/  BSSY.RECONVERGENT B0, `(.L_x_21147) ;  /* 0x000005d000007945 */ /* 0x000fe20003800200 */
[----:B------:R-:W-:Y:S01]  /*1fc20*/  I2FP.F32.U32 R13, R13 ;  /* 0x0000000d000d7245 */ /* 0x000fe20000201000 */
[----:B------:R-:W-:-:S04]  /*1fc30*/  IMAD.MOV.U32 R16, RZ, RZ, 0x2 ;  /* 0x00000002ff107424 */ /* 0x000fc800078e00ff */
[----:B------:R-:W-:Y:S01]  /*1fc40*/  FFMA.FTZ R14, R13, R190, 1.1641532182693481445e-10 ;  /* 0x2f0000000d0e7423 */ /* 0x000fe200000100be */
[----:B------:R-:W-:-:S04]  /*1fc50*/  HADD2.F32 R13, -RZ, R25.H1_H1 ;  /* 0x30000019ff0d7230 */ /* 0x000fc80000004100 */
[----:B------:R-:W-:Y:S01]  /*1fc60*/  FSETP.LE.FTZ.AND P4, PT, R14, R189, PT ;  /* 0x000000bd0e00720b */ /* 0x000fe20003f93000 */
[----:B------:R-:W-:Y:S01]  /*1fc70*/  FMUL.FTZ R13, R13, R188 ;  /* 0x000000bc0d0d7220 */ /* 0x000fe20000410000 */
        /* <DEDUP_REMOVED lines=11> */
.L_x_21149:
        /* <DEDUP_REMOVED lines=13> */
.L_x_21151:
[----:B------:R-:W-:Y:S05]  /*1fe00*/  BSYNC.RECONVERGENT B1 ;  /* 0x0000000000017941 */ /* 0x000fea0003800200 */
.L_x_21150:
        /* <DEDUP_REMOVED lines=61> */
.L_x_21148:
[----:B------:R-:W-:Y:S05]  /*201e0*/  BSYNC.RECONVERGENT B0 ;  /* 0x0000000000007941 */ /* 0x000fea0003800200 */
.L_x_21147:
[----:B------:R-:W-:Y:S01]  /*201f0*/  I2FP.F32.U32 R15, R14 ;  /* 0x0000000e000f7245 */ /* 0x000fe20000201000 */
[----:B------:R-:W-:Y:S01]  /*20200*/  HADD2.F32 R17, -RZ, R77.H1_H1 ;  /* 0x3000004dff117230 */ /* 0x000fe20000004100 */
[----:B------:R-:W-:Y:S03]  /*20210*/  BSSY.RECONVERGENT B0, `(.L_x_21152) ;  /* 0x0000060000007945 */ /* 0x000fe60003800200 */
[----:B------:R-:W-:Y:S01]  /*20220*/  FFMA.FTZ R14, R15, R190, 1.1641532182693481445e-10 ;  /* 0x2f0000000f0e7423 */ /* 0x000fe200000100be */
[----:B------:R-:W-:-:S04]  /*20230*/  FMUL.FTZ R17, R17, R188 ;  /* 0x000000bc11117220 */ /* 0x000fc80000410000 */
[----:B------:R-:W-:Y:S02]  /*20240*/  FSETP.GTU.FTZ.AND P2, PT, R14, R189, PT ;  /* 0x000000bd0e00720b */ /* 0x000fe40003f5c000 */
[----:B------:R-:W-:Y:S02]  /*20250*/  FSEL R14, R13, RZ, P4 ;  /* 0x000000ff0d0e7208 */ /* 0x000fe40002000000 */
        /* <DEDUP_REMOVED lines=16> */
.L_x_21154:
        /* <DEDUP_REMOVED lines=13> */
.L_x_21156:
[----:B------:R-:W-:Y:S05]  /*20430*/  BSYNC.RECONVERGENT B1 ;  /* 0x0000000000017941 */ /* 0x000fea0003800200 */
.L_x_21155:
        /* <DEDUP_REMOVED lines=61> */
.L_x_21153:
[----:B------:R-:W-:Y:S05]  /*20810*/  BSYNC.RECONVERGENT B0 ;  /* 0x0000000000007941 */ /* 0x000fea0003800200 */
.L_x_21152:
        /* <DEDUP_REMOVED lines=18> */
.L_x_21159:
        /* <DEDUP_REMOVED lines=13> */
.L_x_21161:
[----:B------:R-:W-:Y:S05]  /*20a10*/  BSYNC.RECONVERGENT B1 ;  /* 0x0000000000017941 */ /* 0x000fea0003800200 */
.L_x_21160:
        /* <DEDUP_REMOVED lines=61> */
.L_x_21158:
[----:B------:R-:W-:Y:S05]  /*20df0*/  BSYNC.RECONVERGENT B0 ;  /* 0x0000000000007941 */ /* 0x000fea0003800200 */
.L_x_21157:
[----:B------:R-:W-:Y:S01]  /*20e00*/  I2FP.F32.U32 R15, R16 ;  /* 0x00000010000f7245 */ /* 0x000fe20000201000 */
[----:B------:R-:W-:Y:S01]  /*20e10*/  HADD2.F32 R17, -RZ, R78.H0_H0 ;  /* 0x2000004eff117230 */ /* 0x000fe20000004100 */
        /* <DEDUP_REMOVED lines=8> */
[----:B------:R-:W-:Y:S02]  /*20ea0*/  ISETP.NE.AND P3, PT, R19, 0x1, PT ;  /* 0x000000011300780c */ /* 0x000fe40003f65270 */
[----:B------:R-:W-:Y:S02]  /*20eb0*/  FSEL R17, R14, RZ, P2 ;  /* 0x000000ff0e117208 */ /* 0x000fe40001000000 */
[----:B------:R-:W-:-:S03]  /*20ec0*/  PRMT R14, R15, 0x7610, R14 ;  /* 0x000076100f0e7816 */ /* 0x000fc6000000000e */
[----:B------:R-:W-:-:S04]  /*20ed0*/  FADD.FTZ R36, R36, R17 ;  /* 0x0000001124247221 */ /* 0x000fc80000010000 */
        /* <DEDUP_REMOVED lines=10> */
.L_x_21164:
        /* <DEDUP_REMOVED lines=13> */
.L_x_21166:
[----:B------:R-:W-:Y:S05]  /*21050*/  BSYNC.RECONVERGENT B1 ;  /* 0x0000000000017941 */ /* 0x000fea0003800200 */
.L_x_21165:
        /* <DEDUP_REMOVED lines=61> */
.L_x_21163:
[----:B------:R-:W-:Y:S05]  /*21430*/  BSYNC.RECONVERGENT B0 ;  /* 0x0000000000007941 */ /* 0x000fea0003800200 */
.L_x_21162:
[----:B------:R-:W-:Y:S01]  /*21440*/  ISETP.NE.AND P4, PT, R25, 0x1, PT ;  /* 0x000000011900780c */ /* 0x000fe20003f85270 */
[----:B------:R-:W-:Y:S01]  /*21450*/  HADD2.F32 R17, -RZ, R26.H1_H1 ;  /* 0x3000001aff117230 */ /* 0x000fe20000004100 */
        /* <DEDUP_REMOVED lines=16> */
.L_x_21169:
        /* <DEDUP_REMOVED lines=13> */
.L_x_21171:
[----:B------:R-:W-:Y:S05]  /*21630*/  BSYNC.RECONVERGENT B1 ;  /* 0x0000000000017941 */ /* 0x000fea0003800200 */
.L_x_21170:
[----:B------:R-:W-:Y:S01]  /*21640*/  IMAD.WIDE.U32 R16, R0, -0x326172a9, RZ ;  /* 0xcd9e8d5700107825 */ /* 0x000fe200078e00ff */
[----:B------:R-:W-:Y:S02]  /*21650*/  LOP3.LUT R34, R7, R5, R183, 0x96, !PT ;  /* 0x0000000507227212 */ /* 0x000fe400078e96b7 */
[C---:B------:R-:W-:Y:S01]  /*21660*/  IADD3 R5, PT, PT, R182.reuse, -0x61c88647, RZ ;  /* 0x9e3779b9b6057810 */ /* 0x040fe20007ffe0ff */
[----:B------:R-:W-:Y:S01]  /*21670*/  VIADD R19, R182, 0x3c6ef372 ;  /* 0x3c6ef372b6137836 */ /* 0x000fe20000000000 */
[----:B------:R-:W-:Y:S01]  /*21680*/  LOP3.LUT R28, R6, R17, R182, 0x96, !PT ;  /* 0x00000011061c7212 */ /* 0x000fe200078e96b6 */
[C---:B------:R-:W-:Y:S01]  /*21690*/  VIADD R17, R183.reuse, 0xbb67ae85 ;  /* 0xbb67ae85b7117836 */ /* 0x040fe20000000000 */
        /* <DEDUP_REMOVED lines=55> */
.L_x_21168:
[----:B------:R-:W-:Y:S05]  /*21a10*/  BSYNC.RECONVERGENT B0 ;  /* 0x0000000000007941 */ /* 0x000fea0003800200 */
.L_x_21167:
[----:B------:R-:W-:Y:S01]  /*21a20*/  I2FP.F32.U32 R17, R19 ;  /* 0x0000001300117245 */ /* 0x000fe20000201000 */
[----:B------:R-:W-:Y:S01]  /*21a30*/  HADD2.F32 R19, -RZ, R78.H1_H1 ;  /* 0x3000004eff137230 */ /* 0x000fe20000004100 */
        /* <DEDUP_REMOVED lines=22> */
.L_x_21174:
        /* <DEDUP_REMOVED lines=13> */
.L_x_21176:
[----:B------:R-:W-:Y:S05]  /*21c70*/  BSYNC.RECONVERGENT B1 ;  /* 0x0000000000017941 */ /* 0x000fea0003800200 */
.L_x_21175:
        /* <DEDUP_REMOVED lines=61> */
.L_x_21173:
[----:B------:R-:W-:Y:S05]  /*22050*/  BSYNC.RECONVERGENT B0 ;  /* 0x0000000000007941 */ /* 0x000fea0003800200 */
.L_x_21172:
        /* <DEDUP_REMOVED lines=18> */
.L_x_21179:
        /* <DEDUP_REMOVED lines=13> */
.L_x_21181:
[----:B------:R-:W-:Y:S05]  /*22250*/  BSYNC.RECONVERGENT B1 ;  /* 0x0000000000017941 */ /* 0x000fea0003800200 */
.L_x_21180:
        /* <DEDUP_REMOVED lines=61> */
.L_x_21178:
[----:B------:R-:W-:Y:S05]  /*22630*/  BSYNC.RECONVERGENT B0 ;  /* 0x0000000000007941 */ /* 0x000fea0003800200 */
.L_x_21177:
        /* <DEDUP_REMOVED lines=24> */
.L_x_21184:
        /* <DEDUP_REMOVED lines=13> */
.L_x_21186:
[----:B------:R-:W-:Y:S05]  /*22890*/  BSYNC.RECONVERGENT B1 ;  /* 0x0000000000017941 */ /* 0x000fea0003800200 */
.L_x_21185:
        /* <DEDUP_REMOVED lines=53> */
[----:B------:R-:W-:Y:S01]  /*22bf0*/  IMAD.WIDE.U32 R178, R19, -0x326172a9, RZ ;  /* 0xcd9e8d5713b27825 */ /* 0x000fe200078e00ff */
[----:B------:R-:W-:-:S03]  /*22c00*/  MOV R19, R8 ;  /* 0x0000000800137202 */ /* 0x000fc60000000f00 */
[----:B------:R-:W-:Y:S01]  /*22c10*/  IMAD.WIDE.U32 R34, R17, -0x2daee0ad, RZ ;  /* 0xd2511f5311227825 */ /* 0x000fe200078e00ff */
[----:B------:R-:W-:Y:S02]  /*22c20*/  IADD3 R17, PT, PT, R183, -0x695add53, RZ ;  /* 0x96a522adb7117810 */ /* 0x000fe40007ffe0ff */
[----:B------:R-:W-:Y:S01]  /*22c30*/  LOP3.LUT R5, R5, R28, R179, 0x96, !PT ;  /* 0x0000001c05057212 */ /* 0x000fe200078e96b3 */
[----:B------:R-:W-:Y:S01]  /*22c40*/  IMAD.MOV.U32 R10, RZ, RZ, R178 ;  /* 0x000000ffff0a7224 */ /* 0x000fe200078e00b2 */
[----:B------:R-:W-:Y:S01]  /*22c50*/  LOP3.LUT R4, R17, R4, R35, 0x96, !PT ;  /* 0x0000000411047212 */ /* 0x000fe200078e9623 */
[----:B------:R-:W-:-:S07]  /*22c60*/  IMAD.MOV.U32 R8, RZ, RZ, R34 ;  /* 0x000000ffff087224 */ /* 0x000fce00078e0022 */
.L_x_21183:
[----:B------:R-:W-:Y:S05]  /*22c70*/  BSYNC.RECONVERGENT B0 ;  /* 0x0000000000007941 */ /* 0x000fea0003800200 */
.L_x_21182:
        /* <DEDUP_REMOVED lines=18> */
.L_x_21189:
        /* <DEDUP_REMOVED lines=15> */
.L_x_21191:
[----:B------:R-:W-:Y:S05]  /*22e90*/  BSYNC.RECONVERGENT B1 ;  /* 0x0000000000017941 */ /* 0x000fea0003800200 */
.L_x_21190:
        /* <DEDUP_REMOVED lines=61> */
.L_x_21188:
[----:B------:R-:W-:Y:S05]  /*23270*/  BSYNC.RECONVERGENT B0 ;  /* 0x0000000000007941 */ /* 0x000fea0003800200 */
.L_x_21187:
        /* <DEDUP_REMOVED lines=8> */
[----:B------:R-:W-:Y:S01]  /*23300*/  FADD.FTZ R39, R39, R26 ;  /* 0x0000001a27277221 */ /* 0x000fe20000010000 */
[----:B------:R-:W-:-:S03]  /*23310*/  PRMT R17, R19, 0x7610, R17 ;  /* 0x0000761013117816 */ /* 0x000fc60000000011 */
[----:B------:R-:W-:Y:S01]  /*23320*/  @P1 FADD.FTZ R39, R71, R39 ;  /* 0x0000002747271221 */ /* 0x000fe20000010000 */
[----:B------:R-:W-:Y:S06]  /*23330*/  BRA `(.L_x_21192) ;  /* 0x0000003000407947 */ /* 0x000fec0003800000 */
.L_x_21111:
        /* <DEDUP_REMOVED lines=16> */
.L_x_21195:
        /* <DEDUP_REMOVED lines=13> */
.L_x_21197:
[----:B------:R-:W-:Y:S05]  /*23510*/  BSYNC.RECONVERGENT B1 ;  /* 0x0000000000017941 */ /* 0x000fea0003800200 */
.L_x_21196:
        /* <DEDUP_REMOVED lines=59> */
[----:B------:R-:W-:Y:S02]  /*238d0*/  LOP3.LUT R4, R19, R4, R31, 0x96, !PT ;  /* 0x0000000413047212 */ /* 0x000fe400078e961f */
[----:B------:R-:W-:-:S07]  /*238e0*/  MOV R19, R20 ;  /* 0x0000001400137202 */ /* 0x000fce0000000f00 */
.L_x_21194:
[----:B------:R-:W-:Y:S05]  /*238f0*/  BSYNC.RECONVERGENT B0 ;  /* 0x0000000000007941 */ /* 0x000fea0003800200 */
.L_x_21193:
[----:B------:R-:W-:Y:S01]  /*23900*/  ISETP.NE.AND P2, PT, R29, 0x1, PT ;  /* 0x000000011d00780c */ /* 0x000fe20003f45270 */
[----:B------:R-:W-:Y:S01]  /*23910*/  BSSY.RECONVERGENT B0, `(.L_x_21198) ;  /* 0x000005c000007945 */ /* 0x000fe20003800200 */
[----:B------:R-:W-:Y:S01]  /*23920*/  I2FP.F32.U32 R19, R19 ;  /* 0x0000001300137245 */ /* 0x000fe20000201000 */
[----:B------:R-:W-:Y:S02]  /*23930*/  HFMA2 R30, -RZ, RZ, 0, 1.1920928955078125e-07 ;  /* 0x00000002ff1e7431 */ /* 0x000fe400000001ff */
[----:B------:R-:W-:Y:S02]  /*23940*/  IMAD.MOV.U32 R28, RZ, RZ, R10 ;  /* 0x000000ffff1c7224 */ /* 0x000fe400078e000a */
        /* <DEDUP_REMOVED lines=13> */
.L_x_21200:
        /* <DEDUP_REMOVED lines=13> */
.L_x_21202:
[----:B------:R-:W-:Y:S05]  /*23af0*/  BSYNC.RECONVERGENT B1 ;  /* 0x0000000000017941 */ /* 0x000fea0003800200 */
.L_x_21201:
        /* <DEDUP_REMOVED lines=61> */
.L_x_21199:
[----:B------:R-:W-:Y:S05]  /*23ed0*/  BSYNC.RECONVERGENT B0 ;  /* 0x0000000000007941 */ /* 0x000fea0003800200 */
.L_x_21198:
[----:B------:R-:W-:Y:S01]  /*23ee0*/  ISETP.NE.AND P2, PT, R30, 0x1, PT ;  /* 0x000000011e00780c */ /* 0x000fe20003f45270 */
[----:B------:R-:W-:Y:S01]  /*23ef0*/  BSSY.RECONVERGENT B0, `(.L_x_21203) ;  /* 0x000005c000007945 */ /* 0x000fe20003800200 */
[----:B------:R-:W-:Y:S01]  /*23f00*/  I2FP.F32.U32 R29, R28 ;  /* 0x0000001c001d7245 */ /* 0x000fe20000201000 */
[----:B------:R-:W-:-:S04]  /*23f10*/  IMAD.MOV.U32 R32, RZ, RZ, 0x2 ;  /* 0x00000002ff207424 */ /* 0x000fc800078e00ff */
[----:B------:R-:W-:Y:S01]  /*23f20*/  FFMA.FTZ R28, R29, R190, 1.1641532182693481445e-10 ;  /* 0x2f0000001d1c7423 */ /* 0x000fe200000100be */
[----:B------:R-:W-:-:S04]  /*23f30*/  HADD2.F32 R29, -RZ, R24.H1_H1 ;  /* 0x30000018ff1d7230 */ /* 0x000fc80000004100 */
        /* <DEDUP_REMOVED lines=12> */
.L_x_21205:
        /* <DEDUP_REMOVED lines=13> */
.L_x_21207:
[----:B------:R-:W-:Y:S05]  /*240d0*/  BSYNC.RECONVERGENT B1 ;  /* 0x0000000000017941 */ /* 0x000fea0003800200 */
.L_x_21206:
        /* <DEDUP_REMOVED lines=61> */
.L_x_21204:
[----:B------:R-:W-:Y:S05]  /*244b0*/  BSYNC.RECONVERGENT B0 ;  /* 0x0000000000007941 */ /* 0x000fea0003800200 */
.L_x_21203:
[----:B------:R-:W-:Y:S01]  /*244c0*/  ISETP.NE.AND P2, PT, R32, 0x1, PT ;  /* 0x000000012000780c */ /* 0x000fe20003f45270 */
[----:B------:R-:W-:Y:S01]  /*244d0*/  BSSY.RECONVERGENT B0, `(.L_x_21208) ;  /* 0x000005c000007945 */ /* 0x000fe20003800200 */
[----:B------:R-:W-:Y:S01]  /*244e0*/  I2FP.F32.U32 R31, R28 ;  /* 0x0000001c001f7245 */ /* 0x000fe20000201000 */
[----:B------:R-:W-:-:S04]  /*244f0*/  HFMA2 R34, -RZ, RZ, 0, 1.1920928955078125e-07 ;  /* 0x00000002ff227431 */ /* 0x000fc800000001ff */
[----:B------:R-:W-:Y:S01]  /*24500*/  FFMA.FTZ R28, R31, R190, 1.1641532182693481445e-10 ;  /* 0x2f0000001f1c7423 */ /* 0x000fe200000100be */
[----:B------:R-:W-:-:S04]  /*24510*/  HADD2.F32 R31, -RZ, R25.H0_H0 ;  /* 0x20000019ff1f7230 */ /* 0x000fc80000004100 */
        /* <DEDUP_REMOVED lines=12> */
.L_x_21210:
        /* <DEDUP_REMOVED lines=13> */
.L_x_21212:
[----:B------:R-:W-:Y:S05]  /*246b0*/  BSYNC.RECONVERGENT B1 ;  /* 0x0000000000017941 */ /* 0x000fea0003800200 */
.L_x_21211:
        /* <DEDUP_REMOVED lines=61> */
.L_x_21209:
[----:B------:R-:W-:Y:S05]  /*24a90*/  BSYNC.RECONVERGENT B0 ;  /* 0x0000000000007941 */ /* 0x000fea0003800200 */
.L_x_21208:
[----:B------:R-:W-:Y:S01]  /*24aa0*/  ISETP.NE.AND P2, PT, R34, 0x1, PT ;  /* 0x000000012200780c */ /* 0x000fe20003f45270 */
[----:B------:R-:W-:Y:S01]  /*24ab0*/  BSSY.RECONVERGENT B0, `(.L_x_21213) ;  /* 0x000005c000007945 */ /* 0x000fe20003800200 */
[----:B------:R-:W-:Y:S01]  /*24ac0*/  I2FP.F32.U32 R33, R28 ;  /* 0x0000001c00217245 */ /* 0x000fe20000201000 */
[----:B------:R-:W-:Y:S02]  /*24ad0*/  HADD2.F32 R25, -RZ, R25.H1_H1 ;  /* 0x30000019ff197230 */ /* 0x000fe40000004100 */
[----:B------:R-:W-:Y:S02]  /*24ae0*/  IMAD.MOV.U32 R35, RZ, RZ, 0x2 ;  /* 0x00000002ff237424 */ /* 0x000fe400078e00ff */
[----:B------:R-:W-:-:S05]  /*24af0*/  FFMA.FTZ R28, R33, R190, 1.1641532182693481445e-10 ;  /* 0x2f000000211c7423 */ /* 0x000fca00000100be */
        /* <DEDUP_REMOVED lines=12> */
.L_x_21215:
        /* <DEDUP_REMOVED lines=13> */
.L_x_21217:
[----:B------:R-:W-:Y:S05]  /*24c90*/  BSYNC.RECONVERGENT B1 ;  /* 0x0000000000017941 */ /* 0x000fea0003800200 */
.L_x_21216:
        /* <DEDUP_REMOVED lines=61> */
.L_x_21214:
[----:B------:R-:W-:Y:S05]  /*25070*/  BSYNC.RECONVERGENT B0 ;  /* 0x0000000000007941 */ /* 0x000fea0003800200 */
.L_x_21213:
[----:B------:R-:W-:Y:S01]  /*25080*/  ISETP.NE.AND P3, PT, R35, 0x1, PT ;  /* 0x000000012300780c */ /* 0x000fe20003f65270 */
[----:B------:R-:W-:Y:S01]  /*25090*/  BSSY.RECONVERGENT B0, `(.L_x_21218) ;  /* 0x000005b000007945 */ /* 0x000fe20003800200 */
[----:B------:R-:W-:Y:S01]  /*250a0*/  I2FP.F32.U32 R33, R28 ;  /* 0x0000001c00217245 */ /* 0x000fe20000201000 */
[----:B------:R-:W-:-:S04]  /*250b0*/  HFMA2 R34, -RZ, RZ, 0, 1.1920928955078125e-07 ;  /* 0x00000002ff227431 */ /* 0x000fc800000001ff */
        /* <DEDUP_REMOVED lines=13> */
.L_x_21220:
        /* <DEDUP_REMOVED lines=13> */
.L_x_21222:
[----:B------:R-:W-:Y:S05]  /*25260*/  BSYNC.RECONVERGENT B1 ;  /* 0x0000000000017941 */ /* 0x000fea0003800200 */
.L_x_21221:
        /* <DEDUP_REMOVED lines=61> */
.L_x_21219:
[----:B------:R-:W-:Y:S05]  /*25640*/  BSYNC.RECONVERGENT B0 ;  /* 0x0000000000007941 */ /* 0x000fea0003800200 */
.L_x_21218:
[----:B------:R-:W-:Y:S01]  /*25650*/  ISETP.NE.AND P4, PT, R34, 0x1, PT ;  /* 0x000000012200780c */ /* 0x000fe20003f85270 */
[----:B------:R-:W-:Y:S01]  /*25660*/  BSSY.RECONVERGENT B0, `(.L_x_21223) ;  /* 0x000005b000007945 */ /* 0x000fe20003800200 */
[----:B------:R-:W-:Y:S01]  /*25670*/  I2FP.F32.U32 R35, R28 ;  /* 0x0000001c00237245 */ /* 0x000fe20000201000 */
[----:B------:R-:W-:-:S04]  /*25680*/  IMAD.MOV.U32 R36, RZ, RZ, 0x2 ;  /* 0x00000002ff247424 */ /* 0x000fc800078e00ff */
[----:B------:R-:W-:Y:S01]  /*25690*/  FFMA.FTZ R28, R35, R190, 1.1641532182693481445e-10 ;  /* 0x2f000000231c7423 */ /* 0x000fe200000100be */
[----:B------:R-:W-:Y:S01]  /*256a0*/  HADD2.F32 R35, -RZ, R26.H1_H1 ;  /* 0x3000001aff237230 */ /* 0x000fe20000004100 */
[----:B------:R-:W-:-:S03]  /*256b0*/  MOV R26, R10 ;  /* 0x0000000a001a7202 */ /* 0x000fc60000000f00 */
        /* <DEDUP_REMOVED lines=10> */
.L_x_21225:
        /* <DEDUP_REMOVED lines=13> */
.L_x_21227:
[----:B------:R-:W-:Y:S05]  /*25830*/  BSYNC.RECONVERGENT B1 ;  /* 0x0000000000017941 */ /* 0x000fea0003800200 */
.L_x_21226:
        /* <DEDUP_REMOVED lines=61> */
.L_x_21224:
[----:B------:R-:W-:Y:S05]  /*25c10*/  BSYNC.RECONVERGENT B0 ;  /* 0x0000000000007941 */ /* 0x000fea0003800200 */
.L_x_21223:
        /* <DEDUP_REMOVED lines=17> */
.L_x_21230:
        /* <DEDUP_REMOVED lines=13> */
.L_x_21232:
[----:B------:R-:W-:Y:S05]  /*25e00*/  BSYNC.RECONVERGENT B1 ;  /* 0x0000000000017941 */ /* 0x000fea0003800200 */
.L_x_21231:
        /* <DEDUP_REMOVED lines=61> */
.L_x_21229:
[----:B------:R-:W-:Y:S05]  /*261e0*/  BSYNC.RECONVERGENT B0 ;  /* 0x0000000000007941 */ /* 0x000fea0003800200 */
.L_x_21228:
        /* <DEDUP_REMOVED lines=15> */
[----:B------:R-:W-:Y:S01]  /*262e0*/  ISETP.NE.AND P0, PT, R24, RZ, PT ;  /* 0x000000ff1800720c */ /* 0x000fe20003f05270 */
        /* <DEDUP_REMOVED lines=21> */
.L_x_21192:
[----:B------:R-:W-:Y:S01]  /*26440*/  SEL R25, RZ, 0x1000000, !P5 ;  /* 0x01000000ff197807 */ /* 0x000fe20006800000 */
[----:B------:R-:W-:Y:S01]  /*26450*/  IMAD.WIDE.U32 R28, R21, 0x8, R184 ;  /* 0x00000008151c7825 */ /* 0x000fe200078e00b8 */
        /* <DEDUP_REMOVED lines=17> */
[----:B------:R2:W-:Y:S01]  /*26570*/  STG.E.128 desc[UR6][R26.64], R40 ;  /* 0x000000281a007986 */ /* 0x0005e2000c101d06 */
[----:B------:R-:W-:-:S02]  /*26580*/  LOP3.LUT R35, R35, R34, RZ, 0xfc, !PT ;  /* 0x0000002223237212 */ /* 0x000fc400078efcff */
[----:B------:R-:W-:Y:S01]  /*26590*/  LOP3.LUT R34, R19, R24, RZ, 0xfc, !PT ;  /* 0x0000001813227212 */ /* 0x000fe200078efcff */
[----:B------:R2:W-:Y:S01]  /*265a0*/  STG.E.128 desc[UR6][R26.64+0x10], R36 ;  /* 0x000010241a007986 */ /* 0x0005e2000c101d06 */
[----:B------:R-:W-:-:S03]  /*265b0*/  IMAD.WIDE.U32 R24, R20, 0x10, R176 ;  /* 0x0000001014187825 */ /* 0x000fc600078e00b0 */
[----:B------:R2:W-:Y:S01]  /*265c0*/  STG.E.64 desc[UR6][R28.64], R34 ;  /* 0x000000221c007986 */ /* 0x0005e2000c101b06 */
[----:B0-----:R-:W-:-:S04]  /*265d0*/  @P0 IMAD.WIDE.U32 R30, R20, 0x10, R30 ;  /* 0x00000010141e0825 */ /* 0x001fc800078e001e */
[----:B-1----:R-:W-:Y:S01]  /*265e0*/  @P1 IMAD.WIDE.U32 R32, R20, 0x20, R32 ;  /* 0x0000002014201825 */ /* 0x002fe200078e0020 */
[----:B--2---:R-:W-:Y:S06]  /*265f0*/  @!P0 BRA `(.L_x_21233) ;  /* 0x0000000000508947 */ /* 0x004fec0003800000 */
        /* <DEDUP_REMOVED lines=20> */
.L_x_21233:
[----:B------:R1:W5:Y:S04]  /*26740*/  @P0 LDG.E.128 R76, desc[UR6][R30.64] ;  /* 0x000000061e4c0981 */ /* 0x000368000c1e1d00 */
[----:B------:R1:W5:Y:S04]  /*26750*/  @P1 LDG.E.128 R72, desc[UR6][R32.64] ;  /* 0x0000000620481981 */ /* 0x000368000c1e1d00 */
[----:B------:R1:W5:Y:S04]  /*26760*/  @P1 LDG.E.128 R68, desc[UR6][R32.64+0x10] ;  /* 0x0000100620441981 */ /* 0x000368000c1e1d00 */
[----:B0-----:R-:W5:Y:S01]  /*26770*/  LDG.E.128 R24, desc[UR6][R24.64] ;  /* 0x0000000618187981 */ /* 0x001f62000c1e1d00 */
        /* <DEDUP_REMOVED lines=17> */
.L_x_21237:
        /* <DEDUP_REMOVED lines=13> */
.L_x_21239:
[----:B------:R-:W-:Y:S05]  /*26960*/  BSYNC.RECONVERGENT B1 ;  /* 0x0000000000017941 */ /* 0x000fea0003800200 */
.L_x_21238:
        /* <DEDUP_REMOVED lines=60> */
.L_x_21236:
[----:B------:R-:W-:Y:S05]  /*26d30*/  BSYNC.RECONVERGENT B0 ;  /* 0x0000000000007941 */ /* 0x000fea0003800200 */
.L_x_21235:
[----:B------:R-:W-:Y:S01]  /*26d40*/  ISETP.NE.AND P2, PT, R12, 0x1, PT ;  /* 0x000000010c00780c */ /* 0x000fe20003f45270 */
[----:B------:R-:W-:Y:S01]  /*26d50*/  BSSY.RECONVERGENT B0, `(.L_x_21240) ;  /* 0x000005d000007945 */ /* 0x000fe20003800200 */
[----:B------:R-:W-:Y:S01]  /*26d60*/  I2FP.F32.U32 R9, R9 ;  /* 0x0000000900097245 */ /* 0x000fe20000201000 */
[----:B------:R-:W-:Y:S02]  /*26d70*/  HFMA2 R13, -RZ, RZ, 0, 1.1920928955078125e-07 ;  /* 0x00000002ff0d7431 */ /* 0x000fe400000001ff */
[----:B------:R-:W-:Y:S02]  /*26d80*/  IMAD.MOV.U32 R11, RZ, RZ, R10 ;  /* 0x000000ffff0b7224 */ /* 0x000fe400078e000a */
        /* <DEDUP_REMOVED lines=14> */
.L_x_21242:
        /* <DEDUP_REMOVED lines=13> */
.L_x_21244:
[----:B------:R-:W-:Y:S05]  /*26f40*/  BSYNC.RECONVERGENT B1 ;  /* 0x0000000000017941 */ /* 0x000fea0003800200 */
.L_x_21243:
        /* <DEDUP_REMOVED lines=51> */
[----:B------:R-:W-:Y:S02]  /*27280*/  LOP3.LUT R9, R9, R14, R11, 0x96, !PT ;  /* 0x0000000e09097212 */ /* 0x000fe400078e960b */
[----:B------:R-:W-:Y:S01]  /*27290*/  MOV R11, R192 ;  /* 0x000000c0000b7202 */ /* 0x000fe20000000f00 */
[----:B------:R-:W-:-:S04]  /*272a0*/  IMAD.WIDE.U32 R14, R13, -0x326172a9, RZ ;  /* 0xcd9e8d570d0e7825 */ /* 0x000fc800078e00ff */
[----:B------:R-:W-:Y:S01]  /*272b0*/  IMAD.WIDE.U32 R12, R9, -0x2daee0ad, RZ ;  /* 0xd2511f53090c7825 */ /* 0x000fe200078e00ff */
[----:B------:R-:W-:Y:S02]  /*272c0*/  IADD3 R9, PT, PT, R183, -0x695add53, RZ ;  /* 0x96a522adb7097810 */ /* 0x000fe40007ffe0ff */
[----:B------:R-:W-:Y:S01]  /*272d0*/  LOP3.LUT R5, R5, R10, R15, 0x96, !PT ;  /* 0x0000000a05057212 */ /* 0x000fe200078e960f */
[----:B------:R-:W-:Y:S01]  /*272e0*/  IMAD.MOV.U32 R10, RZ, RZ, R14 ;  /* 0x000000ffff0a7224 */ /* 0x000fe200078e000e */
[----:B------:R-:W-:Y:S01]  /*272f0*/  LOP3.LUT R4, R9, R4, R13, 0x96, !PT ;  /* 0x0000000409047212 */ /* 0x000fe200078e960d */
[----:B------:R-:W-:Y:S02]  /*27300*/  HFMA2 R13, -RZ, RZ, 0, 0 ;  /* 0x00000000ff0d7431 */ /* 0x000fe400000001ff */
[----:B------:R-:W-:-:S07]  /*27310*/  IMAD.MOV.U32 R192, RZ, RZ, R12 ;  /* 0x000000ffffc07224 */ /* 0x000fce00078e000c */
.L_x_21241:
[----:B------:R-:W-:Y:S05]  /*27320*/  BSYNC.RECONVERGENT B0 ;  /* 0x0000000000007941 */ /* 0x000fea0003800200 */
.L_x_21240:
[----:B------:R-:W-:Y:S01]  /*27330*/  I2FP.F32.U32 R9, R11 ;  /* 0x0000000b00097245 */ /* 0x000fe20000201000 */
[----:B------:R-:W-:Y:S01]  /*27340*/  HADD2.F32 R11, -RZ, R76.H0_H0 ;  /* 0x2000004cff0b7230 */ /* 0x000fe20000004100 */
[----:B------:R-:W-:Y:S01]  /*27350*/  ISETP.NE.AND P3, PT, R13, 0x1, PT ;  /* 0x000000010d00780c */ /* 0x000fe20003f65270 */
[----:B------:R-:W-:Y:S02]  /*27360*/  BSSY.RECONVERGENT B0, `(.L_x_21245) ;  /* 0x000005f000007945 */ /* 0x000fe40003800200 */
[----:B------:R-:W-:Y:S01]  /*27370*/  FFMA.FTZ R12, R9, R190, 1.1641532182693481445e-10 ;  /* 0x2f000000090c7423 */ /* 0x000fe200000100be */
[----:B-1----:R-:W-:Y:S01]  /*27380*/  FMUL.FTZ R32, R11, R188 ;  /* 0x000000bc0b207220 */ /* 0x002fe20000410000 */
[----:B------:R-:W-:Y:S02]  /*27390*/  FSEL R11, R8, RZ, P4 ;  /* 0x000000ff080b7208 */ /* 0x000fe40002000000 */
[----:B------:R-:W-:Y:S02]  /*273a0*/  MOV R8, R10 ;  /* 0x0000000a00087202 */ /* 0x000fe40000000f00 */
[----:B------:R-:W-:Y:S01]  /*273b0*/  FSETP.GTU.FTZ.AND P2, PT, R12, R189, PT ;  /* 0x000000bd0c00720b */ /* 0x000fe20003f5c000 */
[----:B------:R-:W-:-:S03]  /*273c0*/  IMAD.MOV.U32 R12, RZ, RZ, 0x2 ;  /* 0x00000002ff0c7424 */ /* 0x000fc600078e00ff */
        /* <DEDUP_REMOVED lines=13> */
.L_x_21247:
        /* <DEDUP_REMOVED lines=13> */
.L_x_21249:
[----:B------:R-:W-:Y:S05]  /*27570*/  BSYNC.RECONVERGENT B1 ;  /* 0x0000000000017941 */ /* 0x000fea0003800200 */
.L_x_21248:
        /* <DEDUP_REMOVED lines=61> */
.L_x_21246:
[----:B------:R-:W-:Y:S05]  /*27950*/  BSYNC.RECONVERGENT B0 ;  /* 0x0000000000007941 */ /* 0x000fea0003800200 */
.L_x_21245:
        /* <DEDUP_REMOVED lines=19> */
.L_x_21252:
        /* <DEDUP_REMOVED lines=13> */
.L_x_21254:
[----:B------:R-:W-:Y:S05]  /*27b60*/  BSYNC.RECONVERGENT B1 ;  /* 0x0000000000017941 */ /* 0x000fea0003800200 */
.L_x_21253:
        /* <DEDUP_REMOVED lines=61> */
.L_x_21251:
[----:B------:R-:W-:Y:S05]  /*27f40*/  BSYNC.RECONVERGENT B0 ;  /* 0x0000000000007941 */ /* 0x000fea0003800200 */
.L_x_21250:
        /* <DEDUP_REMOVED lines=23> */
.L_x_21257:
        /* <DEDUP_REMOVED lines=13> */
.L_x_21259:
[----:B------:R-:W-:Y:S05]  /*28190*/  BSYNC.RECONVERGENT B1 ;  /* 0x0000000000017941 */ /* 0x000fea0003800200 */
.L_x_21258:
        /* <DEDUP_REMOVED lines=61> */
.L_x_21256:
[----:B------:R-:W-:Y:S05]  /*28570*/  BSYNC.RECONVERGENT B0 ;  /* 0x0000000000007941 */ /* 0x000fea0003800200 */
.L_x_21255:
        /* <DEDUP_REMOVED lines=19> */
.L_x_21262:
        /* <DEDUP_REMOVED lines=13> */
.L_x_21264:
[----:B------:R-:W-:Y:S05]  /*28780*/  BSYNC.RECONVERGENT B1 ;  /* 0x0000000000017941 */ /* 0x000fea0003800200 */
.L_x_21263:
        /* <DEDUP_REMOVED lines=61> */
.L_x_21261:
[----:B------:R-:W-:Y:S05]  /*28b60*/  BSYNC.RECONVERGENT B0 ;  /* 0x0000000000007941 */ /* 0x000fea0003800200 */
.L_x_21260:
[----:B------:R-:W-:Y:S01]  /*28b70*/  I2FP.F32.U32 R13, R12 ;  /* 0x0000000c000d7245 */ /* 0x000fe20000201000 */
[----:B------:R-:W-:Y:S01]  /*28b80*/  HADD2.F32 R15, -RZ, R77.H0_H0 ;  /* 0x2000004dff0f7230 */ /* 0x000fe20000004100 */
[----:B------:R-:W-:Y:S01]  /*28b90*/  ISETP.NE.AND P3, PT, R14, 0x1, PT ;  /* 0x000000010e00780c */ /* 0x000fe20003f65270 */
[----:B------:R-:W-:Y:S02]  /*28ba0*/  BSSY.RECONVERGENT B0, `(.L_x_21265) ;  /* 0x000005f000007945 */ /* 0x000fe40003800200 */
[----:B------:R-:W-:Y:S01]  /*28bb0*/  FFMA.FTZ R12, R13, R190, 1.1641532182693481445e-10 ;  /* 0x2f0000000d0c7423 */ /* 0x000fe200000100be */
[----:B------:R-:W-:Y:S01]  /*28bc0*/  FMUL.FTZ R15, R15, R188 ;  /* 0x000000bc0f0f7220 */ /* 0x000fe20000410000 */
[----:B------:R-:W-:Y:S02]  /*28bd0*/  FSEL R13, R8, RZ, P4 ;  /* 0x000000ff080d7208 */ /* 0x000fe40002000000 */
[----:B------:R-:W-:Y:S02]  /*28be0*/  MOV R8, R10 ;  /* 0x0000000a00087202 */ /* 0x000fe40000000f00 */
[----:B------:R-:W-:-:S04]  /*28bf0*/  FSETP.GTU.FTZ.AND P2, PT, R12, R189, PT ;  /* 0x000000bd0c00720b */ /* 0x000fc80003f5c000 */
[----:B------:R-:W-:Y:S01]  /*28c00*/  FSEL R34, R15, RZ, !P2 ;  /* 0x000000ff0f227208 */ /* 0x000fe20005000000 */
[----:B------:R-:W-:Y:S01]  /*28c10*/  IMAD.MOV.U32 R15, RZ, RZ, 0x2 ;  /* 0x00000002ff0f7424 */ /* 0x000fe200078e00ff */
        /* <DEDUP_REMOVED lines=12> */
.L_x_21267:
        /* <DEDUP_REMOVED lines=13> */
.L_x_21269:
[----:B------:R-:W-:Y:S05]  /*28db0*/  BSYNC.RECONVERGENT B1 ;  /* 0x0000000000017941 */ /* 0x000fea0003800200 */
.L_x_21268:
        /* <DEDUP_REMOVED lines=61> */
.L_x_21266:
[----:B------:R-:W-:Y:S05]  /*29190*/  BSYNC.RECONVERGENT B0 ;  /* 0x0000000000007941 */ /* 0x000fea0003800200 */
.L_x_21265:
[----:B------:R-:W-:Y:S01]  /*291a0*/  ISETP.NE.AND P2, PT, R15, 0x1, PT ;  /* 0x000000010f00780c */ /* 0x000fe20003f45270 */
[----:B------:R-:W-:Y:S01]  /*291b0*/  HADD2.F32 R25, -RZ, R25.H1_H1 ;  /* 0x30000019ff197230 */ /* 0x000fe20000004100 */
[----:B------:R-:W-:Y:S01]  /*291c0*/  I2FP.F32.U32 R13, R8 ;  /* 0x00000008000d7245 */ /* 0x000fe20000201000 */
[----:B------:R-:W-:Y:S01]  /*291d0*/  BSSY.RECONVERGENT B0, `(.L_x_21270) ;  /* 0x000005b000007945 */ /* 0x000fe20003800200 */
[----:B------:R-:W-:-:S03]  /*291e0*/  HFMA2 R16, -RZ, RZ, 0, 1.1920928955078125e-07 ;  /* 0x00000002ff107431 */ /* 0x000fc600000001ff */
[----:B------:R-:W-:Y:S01]  /*291f0*/  FFMA.FTZ R8, R13, R190, 1.1641532182693481445e-10 ;  /* 0x2f0000000d087423 */ /* 0x000fe200000100be */
[----:B------:R-:W-:-:S04]  /*29200*/  IMAD.MOV.U32 R13, RZ, RZ, R10 ;  /* 0x000000ffff0d7224 */ /* 0x000fc800078e000a */
        /* <DEDUP_REMOVED lines=12> */
.L_x_21272:
        /* <DEDUP_REMOVED lines=13> */
.L_x_21274:
[----:B------:R-:W-:Y:S05]  /*293a0*/  BSYNC.RECONVERGENT B1 ;  /* 0x0000000000017941 */ /* 0x000fea0003800200 */
.L_x_21273:
        /* <DEDUP_REMOVED lines=61> */
.L_x_21271:
[----:B------:R-:W-:Y:S05]  /*29780*/  BSYNC.RECONVERGENT B0 ;  /* 0x0000000000007941 */ /* 0x000fea0003800200 */
.L_x_21270:
        /* <DEDUP_REMOVED lines=23> */
.L_x_21277:
        /* <DEDUP_REMOVED lines=13> */
.L_x_21279:
[----:B------:R-:W-:Y:S05]  /*299d0*/  BSYNC.RECONVERGENT B1 ;  /* 0x0000000000017941 */ /* 0x000fea0003800200 */
.L_x_21278:
        /* <DEDUP_REMOVED lines=61> */
.L_x_21276:
[----:B------:R-:W-:Y:S05]  /*29db0*/  BSYNC.RECONVERGENT B0 ;  /* 0x0000000000007941 */ /* 0x000fea0003800200 */
.L_x_21275:
        /* <DEDUP_REMOVED lines=18> */
.L_x_21282:
        /* <DEDUP_REMOVED lines=13> */
.L_x_21284:
[----:B------:R-:W-:Y:S05]  /*29fb0*/  BSYNC.RECONVERGENT B1 ;  /* 0x0000000000017941 */ /* 0x000fea0003800200 */
.L_x_21283:
        /* <DEDUP_REMOVED lines=61> */
.L_x_21281:
[----:B------:R-:W-:Y:S05]  /*2a390*/  BSYNC.RECONVERGENT B0 ;  /* 0x0000000000007941 */ /* 0x000fea0003800200 */
.L_x_21280:
[----:B------:R-:W-:Y:S01]  /*2a3a0*/  I2FP.F32.U32 R15, R14 ;  /* 0x0000000e000f7245 */ /* 0x000fe20000201000 */
[----:B------:R-:W-:Y:S01]  /*2a3b0*/  HADD2.F32 R17, -RZ, R78.H0_H0 ;  /* 0x2000004eff117230 */ /* 0x000fe20000004100 */
[----:B------:R-:W-:Y:S01]  /*2a3c0*/  BSSY.RECONVERGENT B0, `(.L_x_21285) ;  /* 0x0000060000007945 */ /* 0x000fe20003800200 */
[----:B------:R-:W-:Y:S02]  /*2a3d0*/  IMAD.MOV.U32 R19, RZ, RZ, 0x2 ;  /* 0x00000002ff137424 */ /* 0x000fe400078e00ff */
[----:B------:R-:W-:Y:S01]  /*2a3e0*/  FFMA.FTZ R14, R15, R190, 1.1641532182693481445e-10 ;  /* 0x2f0000000f0e7423 */ /* 0x000fe200000100be */
[----:B------:R-:W-:Y:S01]  /*2a3f0*/  FMUL.FTZ R17, R17, R188 ;  /* 0x000000bc11117220 */ /* 0x000fe20000410000 */
[----:B------:R-:W-:Y:S02]  /*2a400*/  FSEL R15, R8, RZ, P2 ;  /* 0x000000ff080f7208 */ /* 0x000fe40001000000 */
[----:B------:R-:W-:Y:S02]  /*2a410*/  MOV R8, R10 ;  /* 0x0000000a00087202 */ /* 0x000fe40000000f00 */
        /* <DEDUP_REMOVED lines=15> */
.L_x_21287:
        /* <DEDUP_REMOVED lines=13> */
.L_x_21289:
[----:B------:R-:W-:Y:S05]  /*2a5e0*/  BSYNC.RECONVERGENT B1 ;  /* 0x0000000000017941 */ /* 0x000fea0003800200 */
.L_x_21288:
        /* <DEDUP_REMOVED lines=61> */
.L_x_21286:
[----:B------:R-:W-:Y:S05]  /*2a9c0*/  BSYNC.RECONVERGENT B0 ;  /* 0x0000000000007941 */ /* 0x000fea0003800200 */
.L_x_21285:
        /* <DEDUP_REMOVED lines=18> */
.L_x_21292:
        /* <DEDUP_REMOVED lines=13> */
.L_x_21294:
[----:B------:R-:W-:Y:S05]  /*2abc0*/  BSYNC.RECONVERGENT B1 ;  /* 0x0000000000017941 */ /* 0x000fea0003800200 */
.L_x_21293:
        /* <DEDUP_REMOVED lines=61> */
.L_x_21291:
[----:B------:R-:W-:Y:S05]  /*2afa0*/  BSYNC.RECONVERGENT B0 ;  /* 0x0000000000007941 */ /* 0x000fea0003800200 */
.L_x_21290:
        /* <DEDUP_REMOVED lines=23> */
.L_x_21297:
        /* <DEDUP_REMOVED lines=13> */
.L_x_21299:
[----:B------:R-:W-:Y:S05]  /*2b1f0*/  BSYNC.RECONVERGENT B1 ;  /* 0x0000000000017941 */ /* 0x000fea0003800200 */
.L_x_21298:
        /* <DEDUP_REMOVED lines=10> */
[----:B------:R-:W-:Y:S02]  /*2b2a0*/  IMAD.MOV.U32 R8, RZ, RZ, R192 ;  /* 0x000000ffff087224 */ /* 0x000fe400078e00c0 */
[----:B------:R-:W-:Y:S01]  /*2b2b0*/  IMAD.MOV.U32 R26, RZ, RZ, RZ ;  /* 0x000000ffff1a7224 */ /* 0x000fe200078e00ff */
        /* <DEDUP_REMOVED lines=49> */
.L_x_21296:
[----:B------:R-:W-:Y:S05]  /*2b5d0*/  BSYNC.RECONVERGENT B0 ;  /* 0x0000000000007941 */ /* 0x000fea0003800200 */
.L_x_21295:
        /* <DEDUP_REMOVED lines=18> */
.L_x_21302:
        /* <DEDUP_REMOVED lines=13> */
.L_x_21304:
[----:B------:R-:W-:Y:S05]  /*2b7d0*/  BSYNC.RECONVERGENT B1 ;  /* 0x0000000000017941 */ /* 0x000fea0003800200 */
.L_x_21303:
        /* <DEDUP_REMOVED lines=61> */
.L_x_21301:
[----:B------:R-:W-:Y:S05]  /*2bbb0*/  BSYNC.RECONVERGENT B0 ;  /* 0x0000000000007941 */ /* 0x000fea0003800200 */
.L_x_21300:
        /* <DEDUP_REMOVED lines=23> */
.L_x_21307:
        /* <DEDUP_REMOVED lines=13> */
.L_x_21309:
[----:B------:R-:W-:Y:S05]  /*2be00*/  BSYNC.RECONVERGENT B1 ;  /* 0x0000000000017941 */ /* 0x000fea0003800200 */
.L_x_21308:
        /* <DEDUP_REMOVED lines=61> */
.L_x_21306:
[----:B------:R-:W-:Y:S05]  /*2c1e0*/  BSYNC.RECONVERGENT B0 ;  /* 0x0000000000007941 */ /* 0x000fea0003800200 */
.L_x_21305:
        /* <DEDUP_REMOVED lines=18> */
.L_x_21312:
        /* <DEDUP_REMOVED lines=15> */
.L_x_21314:
[----:B------:R-:W-:Y:S05]  /*2c400*/  BSYNC.RECONVERGENT B1 ;  /* 0x0000000000017941 */ /* 0x000fea0003800200 */
.L_x_21313:
        /* <DEDUP_REMOVED lines=61> */
.L_x_21311:
[----:B------:R-:W-:Y:S05]  /*2c7e0*/  BSYNC.RECONVERGENT B0 ;  /* 0x0000000000007941 */ /* 0x000fea0003800200 */
.L_x_21310:
        /* <DEDUP_REMOVED lines=11> */
.L_x_21234:
        /* <DEDUP_REMOVED lines=16> */
.L_x_21318:
        /* <DEDUP_REMOVED lines=13> */
.L_x_21320:
[----:B------:R-:W-:Y:S05]  /*2ca70*/  BSYNC.RECONVERGENT B1 ;  /* 0x0000000000017941 */ /* 0x000fea0003800200 */
.L_x_21319:
        /* <DEDUP_REMOVED lines=60> */
.L_x_21317:
[----:B------:R-:W-:Y:S05]  /*2ce40*/  BSYNC.RECONVERGENT B0 ;  /* 0x0000000000007941 */ /* 0x000fea0003800200 */
.L_x_21316:
[----:B------:R-:W-:Y:S01]  /*2ce50*/  ISETP.NE.AND P2, PT, R28, 0x1, PT ;  /* 0x000000011c00780c */ /* 0x000fe20003f45270 */
[----:B------:R-:W-:Y:S01]  /*2ce60*/  BSSY.RECONVERGENT B0, `(.L_x_21321) ;  /* 0x000005c000007945 */ /* 0x000fe20003800200 */
[----:B------:R-:W-:Y:S01]  /*2ce70*/  I2FP.F32.U32 R19, R19 ;  /* 0x0000001300137245 */ /* 0x000fe20000201000 */
[----:B-1----:R-:W-:-:S04]  /*2ce80*/  HFMA2 R30, -RZ, RZ, 0, 1.1920928955078125e-07 ;  /* 0x00000002ff1e7431 */ /* 0x002fc800000001ff */
[----:B------:R-:W-:Y:S01]  /*2ce90*/  FFMA.FTZ R8, R19, R190, 1.1641532182693481445e-10 ;  /* 0x2f00000013087423 */ /* 0x000fe200000100be */
[----:B-----5:R-:W-:-:S04]  /*2cea0*/  HADD2.F32 R19, -RZ, R24.H0_H0 ;  /* 0x20000018ff137230 */ /* 0x020fc80000004100 */
        /* <DEDUP_REMOVED lines=12> */
.L_x_21323:
        /* <DEDUP_REMOVED lines=13> */
.L_x_21325:
[----:B------:R-:W-:Y:S05]  /*2d040*/  BSYNC.RECONVERGENT B1 ;  /* 0x0000000000017941 */ /* 0x000fea0003800200 */
.L_x_21324:
        /* <DEDUP_REMOVED lines=61> */
.L_x_21322:
[----:B------:R-:W-:Y:S05]  /*2d420*/  BSYNC.RECONVERGENT B0 ;  /* 0x0000000000007941 */ /* 0x000fea0003800200 */
.L_x_21321:
        /* <DEDUP_REMOVED lines=18> */
.L_x_21328:
        /* <DEDUP_REMOVED lines=13> */
.L_x_21330:
[----:B------:R-:W-:Y:S05]  /*2d620*/  BSYNC.RECONVERGENT B1 ;  /* 0x0000000000017941 */ /* 0x000fea0003800200 */
.L_x_21329:
        /* <DEDUP_REMOVED lines=61> */
.L_x_21327:
[----:B------:R-:W-:Y:S05]  /*2da00*/  BSYNC.RECONVERGENT B0 ;  /* 0x0000000000007941 */ /* 0x000fea0003800200 */
.L_x_21326:
        /* <DEDUP_REMOVED lines=18> */
.L_x_21333:
        /* <DEDUP_REMOVED lines=13> */
.L_x_21335:
[----:B------:R-:W-:Y:S05]  /*2dc00*/  BSYNC.RECONVERGENT B1 ;  /* 0x0000000000017941 */ /* 0x000fea0003800200 */
.L_x_21334:
        /* <DEDUP_REMOVED lines=61> */
.L_x_21332:
[----:B------:R-:W-:Y:S05]  /*2dfe0*/  BSYNC.RECONVERGENT B0 ;  /* 0x0000000000007941 */ /* 0x000fea0003800200 */
.L_x_21331:
        /* <DEDUP_REMOVED lines=18> */
.L_x_21338:
        /* <DEDUP_REMOVED lines=13> */
.L_x_21340:
[----:B------:R-:W-:Y:S05]  /*2e1e0*/  BSYNC.RECONVERGENT B1 ;  /* 0x0000000000017941 */ /* 0x000fea0003800200 */
.L_x_21339:
        /* <DEDUP_REMOVED lines=61> */
.L_x_21337:
[----:B------:R-:W-:Y:S05]  /*2e5c0*/  BSYNC.RECONVERGENT B0 ;  /* 0x0000000000007941 */ /* 0x000fea0003800200 */
.L_x_21336:
        /* <DEDUP_REMOVED lines=17> */
.L_x_21343:
        /* <DEDUP_REMOVED lines=13> */
.L_x_21345:
[----:B------:R-:W-:Y:S05]  /*2e7b0*/  BSYNC.RECONVERGENT B1 ;  /* 0x0000000000017941 */ /* 0x000fea0003800200 */
.L_x_21344:
[----:B------:R-:W-:Y:S01]  /*2e7c0*/  IMAD.WIDE.U32 R34, R0, -0x326172a9, RZ ;  /* 0xcd9e8d5700227825 */ /* 0x000fe200078e00ff */
[----:B------:R-:W-:-:S03]  /*2e7d0*/  LOP3.LUT R196, R7, R5, R183, 0x96, !PT ;  /* 0x0000000507c47212 */ /* 0x000fc600078e96b7 */
[----:B------:R-:W-:Y:S01]  /*2e7e0*/  HFMA2 R30, -RZ, RZ, 0, 0 ;  /* 0x00000000ff1e7431 */ /* 0x000fe200000001ff */
        /* <DEDUP_REMOVED lines=58> */
.L_x_21342:
[----:B------:R-:W-:Y:S05]  /*2eb90*/  BSYNC.RECONVERGENT B0 ;  /* 0x0000000000007941 */ /* 0x000fea0003800200 */
.L_x_21341:
        /* <DEDUP_REMOVED lines=17> */
.L_x_21348:
        /* <DEDUP_REMOVED lines=13> */
.L_x_21350:
[----:B------:R-:W-:Y:S05]  /*2ed80*/  BSYNC.RECONVERGENT B1 ;  /* 0x0000000000017941 */ /* 0x000fea0003800200 */
.L_x_21349:
        /* <DEDUP_REMOVED lines=61> */
.L_x_21347:
[----:B------:R-:W-:Y:S05]  /*2f160*/  BSYNC.RECONVERGENT B0 ;  /* 0x0000000000007941 */ /* 0x000fea0003800200 */
.L_x_21346:
        /* <DEDUP_REMOVED lines=17> */
.L_x_21353:
        /* <DEDUP_REMOVED lines=13> */
.L_x_21355:
[----:B------:R-:W-:Y:S05]  /*2f350*/  BSYNC.RECONVERGENT B1 ;  /* 0x0000000000017941 */ /* 0x000fea0003800200 */
.L_x_21354:
        /* <DEDUP_REMOVED lines=61> */
.L_x_21352:
[----:B------:R-:W-:Y:S05]  /*2f730*/  BSYNC.RECONVERGENT B0 ;  /* 0x0000000000007941 */ /* 0x000fea0003800200 */
.L_x_21351:
        /* <DEDUP_REMOVED lines=37> */
.L_x_21315:
[----:B------:R-:W-:Y:S01]  /*2f990*/  ISETP.NE.AND P6, PT, R178, RZ, PT ;  /* 0x000000ffb200720c */ /* 0x000fe20003fc5270 */
[----:B------:R-:W-:Y:S01]  /*2f9a0*/  IMAD.WIDE.U32 R194, R20, 0x8, R184 ;  /* 0x0000000814c27825 */ /* 0x000fe200078e00b8 */
[----:B------:R-:W-:Y:S01]  /*2f9b0*/  SEL R179, RZ, 0x1000000, !P5 ;  /* 0x01000000ffb37807 */ /* 0x000fe20006800000 */
[----:B------:R-:W0:Y:S01]  /*2f9c0*/  @P1 LDC.64 R26, c[0x0][0x3a0] ;  /* 0x0000e800ff1a1b82 */ /* 0x000e220000000a00 */
[----:B------:R-:W-:Y:S02]  /*2f9d0*/  SEL R178, RZ, 0x10000, !P4 ;  /* 0x00010000ffb27807 */ /* 0x000fe40006000000 */
[----:B------:R-:W-:Y:S02]  /*2f9e0*/  SEL R197, RZ, 0x100, !P3 ;  /* 0x00000100ffc57807 */ /* 0x000fe40005800000 */
[----:B------:R-:W-:Y:S02]  /*2f9f0*/  ISETP.NE.AND P5, PT, R24, RZ, PT ;  /* 0x000000ff1800720c */ /* 0x000fe40003fa5270 */
[----:B------:R-:W-:Y:S01]  /*2fa00*/  ISETP.NE.AND P4, PT, R181, RZ, PT ;  /* 0x000000ffb500720c */ /* 0x000fe20003f85270 */
[----:B------:R-:W1:Y:S01]  /*2fa10*/  @P0 LDC.64 R24, c[0x0][0x398] ;  /* 0x0000e600ff180b82 */ /* 0x000e620000000a00 */
[----:B------:R-:W-:-:S02]  /*2fa20*/  ISETP.NE.AND P3, PT, R191, RZ, PT ;  /* 0x000000ffbf00720c */ /* 0x000fc40003f65270 */
[----:B------:R-:W-:Y:S02]  /*2fa30*/  SEL R19, RZ, 0x10000, !P4 ;  /* 0x00010000ff137807 */ /* 0x000fe40006000000 */
[----:B------:R-:W-:Y:S02]  /*2fa40*/  SEL R181, RZ, 0x1000000, !P3 ;  /* 0x01000000ffb57807 */ /* 0x000fe40005800000 */
[----:B------:R-:W-:Y:S02]  /*2fa50*/  SEL R8, RZ, 0x100, !P5 ;  /* 0x00000100ff087807 */ /* 0x000fe40006800000 */
[----:B------:R-:W-:Y:S01]  /*2fa60*/  LOP3.LUT R197, R197, R179, R178, 0xfe, !PT ;  /* 0x000000b3c5c57212 */ /* 0x000fe200078efeb2 */
[----:B------:R-:W-:Y:S01]  /*2fa70*/  IMAD.WIDE.U32 R178, R20, 0x20, R186 ;  /* 0x0000002014b27825 */ /* 0x000fe200078e00ba */
[----:B------:R-:W-:Y:S02]  /*2fa80*/  LOP3.LUT R8, R8, R181, R19, 0xfe, !PT ;  /* 0x000000b508087212 */ /* 0x000fe400078efe13 */
[----:B------:R-:W-:Y:S01]  /*2fa90*/  SEL R196, RZ, 0x1, !P2 ;  /* 0x00000001ffc47807 */ /* 0x000fe20005000000 */
[----:B------:R-:W-:Y:S01]  /*2faa0*/  VIADD R19, R180, 0xa0 ;  /* 0x000000a0b4137836 */ /* 0x000fe20000000000 */
[----:B------:R-:W-:Y:S01]  /*2fab0*/  SEL R181, RZ, 0x1, !P6 ;  /* 0x00000001ffb57807 */ /* 0x000fe20007000000 */
[----:B------:R2:W-:Y:S01]  /*2fac0*/  STG.E.128 desc[UR6][R178.64], R32 ;  /* 0x00000020b2007986 */ /* 0x0005e2000c101d06 */
[----:B------:R-:W-:Y:S01]  /*2fad0*/  LOP3.LUT R197, R197, R196, RZ, 0xfc, !PT ;  /* 0x000000c4c5c57212 */ /* 0x000fe200078efcff */
[C---:B------:R-:W-:Y:S01]  /*2fae0*/  IMAD.WIDE.U32 R176, R19.reuse, 0x10, R176 ;  /* 0x0000001013b07825 */ /* 0x040fe200078e00b0 */
[----:B------:R-:W-:Y:S01]  /*2faf0*/  LOP3.LUT R196, R8, R181, RZ, 0xfc, !PT ;  /* 0x000000b508c47212 */ /* 0x000fe200078efcff */
[----:B------:R2:W-:Y:S02]  /*2fb00*/  STG.E.128 desc[UR6][R178.64+0x10], R28 ;  /* 0x0000101cb2007986 */ /* 0x0005e4000c101d06 */
[----:B0-----:R-:W-:-:S02]  /*2fb10*/  @P1 IMAD.WIDE.U32 R26, R19, 0x20, R26 ;  /* 0x00000020131a1825 */ /* 0x001fc400078e001a */
[----:B------:R2:W-:Y:S02]  /*2fb20*/  STG.E.64 desc[UR6][R194.64], R196 ;  /* 0x000000c4c2007986 */ /* 0x0005e4000c101b06 */
        /* <DEDUP_REMOVED lines=22> */
.L_x_21356:
[----:B------:R1:W5:Y:S04]  /*2fc90*/  @P0 LDG.E.128 R76, desc[UR6][R24.64] ;  /* 0x00000006184c0981 */ /* 0x000368000c1e1d00 */
[----:B------:R1:W5:Y:S04]  /*2fca0*/  @P1 LDG.E.128 R72, desc[UR6][R26.64] ;  /* 0x000000061a481981 */ /* 0x000368000c1e1d00 */
[----:B------:R1:W5:Y:S04]  /*2fcb0*/  @P1 LDG.E.128 R68, desc[UR6][R26.64+0x10] ;  /* 0x000010061a441981 */ /* 0x000368000c1e1d00 */
[----:B0-2---:R-:W5:Y:S01]  /*2fcc0*/  LDG.E.128 R176, desc[UR6][R176.64] ;  /* 0x00000006b0b07981 */ /* 0x005f62000c1e1d00 */
        /* <DEDUP_REMOVED lines=17> */
.L_x_21360:
        /* <DEDUP_REMOVED lines=13> */
.L_x_21362:
[----:B------:R-:W-:Y:S05]  /*2feb0*/  BSYNC.RECONVERGENT B1 ;  /* 0x0000000000017941 */ /* 0x000fea0003800200 */
.L_x_21361:
        /* <DEDUP_REMOVED lines=60> */
.L_x_21359:
[----:B------:R-:W-:Y:S05]  /*30280*/  BSYNC.RECONVERGENT B0 ;  /* 0x0000000000007941 */ /* 0x000fea0003800200 */
.L_x_21358:
        /* <DEDUP_REMOVED lines=19> */
.L_x_21365:
        /* <DEDUP_REMOVED lines=13> */
.L_x_21367:
[----:B------:R-:W-:Y:S05]  /*30490*/  BSYNC.RECONVERGENT B1 ;  /* 0x0000000000017941 */ /* 0x000fea0003800200 */
.L_x_21366:
        /* <DEDUP_REMOVED lines=61> */
.L_x_21364:
[----:B------:R-:W-:Y:S05]  /*30870*/  BSYNC.RECONVERGENT B0 ;  /* 0x0000000000007941 */ /* 0x000fea0003800200 */
.L_x_21363:
        /* <DEDUP_REMOVED lines=8> */
[----:B-1----:R-:W-:Y:S01]  /*30900*/  FSEL R24, R13, RZ, !P2 ;  /* 0x000000ff0d187208 */ /* 0x002fe20005000000 */
        /* <DEDUP_REMOVED lines=14> */
.L_x_21370:
        /* <DEDUP_REMOVED lines=13> */
.L_x_21372:
[----:B------:R-:W-:Y:S05]  /*30ac0*/  BSYNC.RECONVERGENT B1 ;  /* 0x0000000000017941 */ /* 0x000fea0003800200 */
.L_x_21371:
        /* <DEDUP_REMOVED lines=61> */
.L_x_21369:
[----:B------:R-:W-:Y:S05]  /*30ea0*/  BSYNC.RECONVERGENT B0 ;  /* 0x0000000000007941 */ /* 0x000fea0003800200 */
.L_x_21368:
        /* <DEDUP_REMOVED lines=19> */
.L_x_21375:
        /* <DEDUP_REMOVED lines=13> */
.L_x_21377:
[----:B------:R-:W-:Y:S05]  /*310b0*/  BSYNC.RECONVERGENT B1 ;  /* 0x0000000000017941 */ /* 0x000fea0003800200 */
.L_x_21376:
        /* <DEDUP_REMOVED lines=61> */
.L_x_21374:
[----:B------:R-:W-:Y:S05]  /*31490*/  BSYNC.RECONVERGENT B0 ;  /* 0x0000000000007941 */ /* 0x000fea0003800200 */
.L_x_21373:
[----:B------:R-:W-:Y:S01]  /*314a0*/  I2FP.F32.U32 R13, R12 ;  /* 0x0000000c000d7245 */ /* 0x000fe20000201000 */
[----:B------:R-:W-:Y:S01]  /*314b0*/  HADD2.F32 R15, -RZ, R76.H1_H1 ;  /* 0x3000004cff0f7230 */ /* 0x000fe20000004100 */
        /* <DEDUP_REMOVED lines=21> */
.L_x_21380:
        /* <DEDUP_REMOVED lines=13> */
.L_x_21382:
[----:B------:R-:W-:Y:S05]  /*316e0*/  BSYNC.RECONVERGENT B1 ;  /* 0x0000000000017941 */ /* 0x000fea0003800200 */
.L_x_21381:
        /* <DEDUP_REMOVED lines=61> */
.L_x_21379:
[----:B------:R-:W-:Y:S05]  /*31ac0*/  BSYNC.RECONVERGENT B0 ;  /* 0x0000000000007941 */ /* 0x000fea0003800200 */
.L_x_21378:
        /* <DEDUP_REMOVED lines=19> */
.L_x_21385:
        /* <DEDUP_REMOVED lines=13> */
.L_x_21387:
[----:B------:R-:W-:Y:S05]  /*31cd0*/  BSYNC.RECONVERGENT B1 ;  /* 0x0000000000017941 */ /* 0x000fea0003800200 */
.L_x_21386:
        /* <DEDUP_REMOVED lines=61> */
.L_x_21384:
[----:B------:R-:W-:Y:S05]  /*320b0*/  BSYNC.RECONVERGENT B0 ;  /* 0x0000000000007941 */ /* 0x000fea0003800200 */
.L_x_21383:
        /* <DEDUP_REMOVED lines=23> */
.L_x_21390:
        /* <DEDUP_REMOVED lines=13> */
.L_x_21392:
[----:B------:R-:W-:Y:S05]  /*32300*/  BSYNC.RECONVERGENT B1 ;  /* 0x0000000000017941 */ /* 0x000fea0003800200 */
.L_x_21391:
        /* <DEDUP_REMOVED lines=61> */
.L_x_21389:
[----:B------:R-:W-:Y:S05]  /*326e0*/  BSYNC.RECONVERGENT B0 ;  /* 0x0000000000007941 */ /* 0x000fea0003800200 */
.L_x_21388:
        /* <DEDUP_REMOVED lines=19> */
.L_x_21395:
        /* <DEDUP_REMOVED lines=13> */
.L_x_21397:
[----:B------:R-:W-:Y:S05]  /*328f0*/  BSYNC.RECONVERGENT B1 ;  /* 0x0000000000017941 */ /* 0x000fea0003800200 */
.L_x_21396:
        /* <DEDUP_REMOVED lines=61> */
.L_x_21394:
[----:B------:R-:W-:Y:S05]  /*32cd0*/  BSYNC.RECONVERGENT B0 ;  /* 0x0000000000007941 */ /* 0x000fea0003800200 */
.L_x_21393:
        /* <DEDUP_REMOVED lines=23> */
.L_x_21400:
        /* <DEDUP_REMOVED lines=13> */
.L_x_21402:
[----:B------:R-:W-:Y:S05]  /*32f20*/  BSYNC.RECONVERGENT B1 ;  /* 0x0000000000017941 */ /* 0x000fea0003800200 */
.L_x_21401:
        /* <DEDUP_REMOVED lines=61> */
.L_x_21399:
[----:B------:R-:W-:Y:S05]  /*33300*/  BSYNC.RECONVERGENT B0 ;  /* 0x0000000000007941 */ /* 0x000fea0003800200 */
.L_x_21398:
        /* <DEDUP_REMOVED lines=18> */
.L_x_21405:
        /* <DEDUP_REMOVED lines=13> */
.L_x_21407:
[----:B------:R-:W-:Y:S05]  /*33500*/  BSYNC.RECONVERGENT B1 ;  /* 0x0000000000017941 */ /* 0x000fea0003800200 */
.L_x_21406:
        /* <DEDUP_REMOVED lines=61> */
.L_x_21404:
[----:B------:R-:W-:Y:S05]  /*338e0*/  BSYNC.RECONVERGENT B0 ;  /* 0x0000000000007941 */ /* 0x000fea0003800200 */
.L_x_21403:
[----:B------:R-:W-:Y:S01]  /*338f0*/  I2FP.F32.U32 R15, R16 ;  /* 0x00000010000f7245 */ /* 0x000fe20000201000 */
[----:B------:R-:W-:Y:S01]  /*33900*/  HADD2.F32 R17, -RZ, R78.H0_H0 ;  /* 0x2000004eff117230 */ /* 0x000fe20000004100 */
[----:B------:R-:W-:Y:S01]  /*33910*/  BSSY.RECONVERGENT B0, `(.L_x_21408) ;  /* 0x0000061000007945 */ /* 0x000fe20003800200 */
[----:B------:R-:W-:Y:S02]  /*33920*/  IMAD.MOV.U32 R181, RZ, RZ, 0x2 ;  /* 0x00000002ffb57424 */ /* 0x000fe400078e00ff */
[----:B------:R-:W-:Y:S01]  /*33930*/  FFMA.FTZ R16, R15, R190, 1.1641532182693481445e-10 ;  /* 0x2f0000000f107423 */ /* 0x000fe200000100be */
[----:B------:R-:W-:-:S04]  /*33940*/  FMUL.FTZ R17, R17, R188 ;  /* 0x000000bc11117220 */ /* 0x000fc80000410000 */
[----:B------:R-:W-:Y:S02]  /*33950*/  FSETP.GTU.FTZ.AND P3, PT, R16, R189, PT ;  /* 0x000000bd1000720b */ /* 0x000fe40003f7c000 */
[----:B------:R-:W-:Y:S02]  /*33960*/  MOV R16, R10 ;  /* 0x0000000a00107202 */ /* 0x000fe40000000f00 */
[----:B------:R-:W-:Y:S02]  /*33970*/  FSEL R176, R17, RZ, !P3 ;  /* 0x000000ff11b07208 */ /* 0x000fe40005800000 */
[----:B------:R-:W-:Y:S02]  /*33980*/  SEL R15, RZ, 0x1, P3 ;  /* 0x00000001ff0f7807 */ /* 0x000fe40001800000 */
[----:B------:R-:W-:Y:S02]  /*33990*/  ISETP.NE.AND P3, PT, R177, 0x1, PT ;  /* 0x00000001b100780c */ /* 0x000fe40003f65270 */
[----:B------:R-:W-:-:S02]  /*339a0*/  FSEL R17, R14, RZ, P2 ;  /* 0x000000ff0e117208 */ /* 0x000fc40001000000 */
[----:B------:R-:W-:-:S03]  /*339b0*/  PRMT R14, R15, 0x7610, R14 ;  /* 0x000076100f0e7816 */ /* 0x000fc6000000000e */
[----:B------:R-:W-:-:S04]  /*339c0*/  FADD.FTZ R176, R176, R17 ;  /* 0x00000011b0b07221 */ /* 0x000fc80000010000 */
        /* <DEDUP_REMOVED lines=10> */
.L_x_21410:
        /* <DEDUP_REMOVED lines=13> */
.L_x_21412:
[----:B------:R-:W-:Y:S05]  /*33b40*/  BSYNC.RECONVERGENT B1 ;  /* 0x0000000000017941 */ /* 0x000fea0003800200 */
.L_x_21411:
        /* <DEDUP_REMOVED lines=61> */
.L_x_21409:
[----:B------:R-:W-:Y:S05]  /*33f20*/  BSYNC.RECONVERGENT B0 ;  /* 0x0000000000007941 */ /* 0x000fea0003800200 */
.L_x_21408:
        /* <DEDUP_REMOVED lines=18> */
.L_x_21415:
        /* <DEDUP_REMOVED lines=13> */
.L_x_21417:
[----:B------:R-:W-:Y:S05]  /*34120*/  BSYNC.RECONVERGENT B1 ;  /* 0x0000000000017941 */ /* 0x000fea0003800200 */
.L_x_21416:
        /* <DEDUP_REMOVED lines=59> */
[----:B------:R-:W-:Y:S01]  /*344e0*/  LOP3.LUT R4, R17, R4, R197, 0x96, !PT ;  /* 0x0000000411047212 */ /* 0x000fe200078e96c5 */
[----:B------:R-:W-:-:S07]  /*344f0*/  IMAD.MOV.U32 R8, RZ, RZ, R196 ;  /* 0x000000ffff087224 */ /* 0x000fce00078e00c4 */
.L_x_21414:
[----:B------:R-:W-:Y:S05]  /*34500*/  BSYNC.RECONVERGENT B0 ;  /* 0x0000000000007941 */ /* 0x000fea0003800200 */
.L_x_21413:
[----:B------:R-:W-:Y:S01]  /*34510*/  I2FP.F32.U32 R17, R177 ;  /* 0x000000b100117245 */ /* 0x000fe20000201000 */
[----:B------:R-:W-:Y:S01]  /*34520*/  HADD2.F32 R177, -RZ, R78.H1_H1 ;  /* 0x3000004effb17230 */ /* 0x000fe20000004100 */
        /* <DEDUP_REMOVED lines=22> */
.L_x_21420:
        /* <DEDUP_REMOVED lines=13> */
.L_x_21422:
[----:B------:R-:W-:Y:S05]  /*34760*/  BSYNC.RECONVERGENT B1 ;  /* 0x0000000000017941 */ /* 0x000fea0003800200 */
.L_x_21421:
        /* <DEDUP_REMOVED lines=61> */
.L_x_21419:
[----:B------:R-:W-:Y:S05]  /*34b40*/  BSYNC.RECONVERGENT B0 ;  /* 0x0000000000007941 */ /* 0x000fea0003800200 */
.L_x_21418:
        /* <DEDUP_REMOVED lines=18> */
.L_x_21425:
        /* <DEDUP_REMOVED lines=13> */
.L_x_21427:
[----:B------:R-:W-:Y:S05]  /*34d40*/  BSYNC.RECONVERGENT B1 ;  /* 0x0000000000017941 */ /* 0x000fea0003800200 */
.L_x_21426:
        /* <DEDUP_REMOVED lines=61> */
.L_x_21424:
[----:B------:R-:W-:Y:S05]  /*35120*/  BSYNC.RECONVERGENT B0 ;  /* 0x0000000000007941 */ /* 0x000fea0003800200 */
.L_x_21423:
        /* <DEDUP_REMOVED lines=24> */
.L_x_21430:
        /* <DEDUP_REMOVED lines=13> */
.L_x_21432:
[----:B------:R-:W-:Y:S05]  /*35380*/  BSYNC.RECONVERGENT B1 ;  /* 0x0000000000017941 */ /* 0x000fea0003800200 */
.L_x_21431:
        /* <DEDUP_REMOVED lines=61> */
.L_x_21429:
[----:B------:R-:W-:Y:S05]  /*35760*/  BSYNC.RECONVERGENT B0 ;  /* 0x0000000000007941 */ /* 0x000fea0003800200 */
.L_x_21428:
        /* <DEDUP_REMOVED lines=18> */
.L_x_21435:
        /* <DEDUP_REMOVED lines=15> */
.L_x_21437:
[----:B------:R-:W-:Y:S05]  /*35980*/  BSYNC.RECONVERGENT B1 ;  /* 0x0000000000017941 */ /* 0x000fea0003800200 */
.L_x_21436:
        /* <DEDUP_REMOVED lines=59> */
[----:B------:R-:W-:Y:S01]  /*35d40*/  LOP3.LUT R4, R179, R4, R203, 0x96, !PT ;  /* 0x00000004b3047212 */ /* 0x000fe200078e96cb */
[----:B------:R-:W-:-:S07]  /*35d50*/  IMAD.MOV.U32 R8, RZ, RZ, R202 ;  /* 0x000000ffff087224 */ /* 0x000fce00078e00ca */
.L_x_21434:
[----:B------:R-:W-:Y:S05]  /*35d60*/  BSYNC.RECONVERGENT B0 ;  /* 0x0000000000007941 */ /* 0x000fea0003800200 */
.L_x_21433:
        /* <DEDUP_REMOVED lines=12> */
.L_x_21357:
        /* <DEDUP_REMOVED lines=16> */
.L_x_21441:
        /* <DEDUP_REMOVED lines=13> */
.L_x_21443:
[----:B------:R-:W-:Y:S05]  /*36000*/  BSYNC.RECONVERGENT B1 ;  /* 0x0000000000017941 */ /* 0x000fea0003800200 */
.L_x_21442:
        /* <DEDUP_REMOVED lines=58> */
[----:B------:R-:W-:Y:S01]  /*363b0*/  HFMA2 R26, -RZ, RZ, 0, 0 ;  /* 0x00000000ff1a7431 */ /* 0x000fe200000001ff */
[----:B------:R-:W-:Y:S01]  /*363c0*/  LOP3.LUT R4, R25, R4, R27, 0x96, !PT ;  /* 0x0000000419047212 */ /* 0x000fe200078e961b */
[----:B------:R-:W-:-:S07]  /*363d0*/  IMAD.MOV.U32 R24, RZ, RZ, R192 ;  /* 0x000000ffff187224 */ /* 0x000fce00078e00c0 */
.L_x_21440:
[----:B------:R-:W-:Y:S05]  /*363e0*/  BSYNC.RECONVERGENT B0 ;  /* 0x0000000000007941 */ /* 0x000fea0003800200 */
.L_x_21439:
[----:B------:R-:W-:Y:S01]  /*363f0*/  ISETP.NE.AND P2, PT, R26, 0x1, PT ;  /* 0x000000011a00780c */ /* 0x000fe20003f45270 */
[----:B------:R-:W-:Y:S01]  /*36400*/  BSSY.RECONVERGENT B0, `(.L_x_21444) ;  /* 0x000005c000007945 */ /* 0x000fe20003800200 */
[----:B------:R-:W-:Y:S01]  /*36410*/  I2FP.F32.U32 R25, R24 ;  /* 0x0000001800197245 */ /* 0x000fe20000201000 */
[----:B------:R-:W-:-:S04]  /*36420*/  IMAD.MOV.U32 R181, RZ, RZ, 0x2 ;  /* 0x00000002ffb57424 */ /* 0x000fc800078e00ff */
        /* <DEDUP_REMOVED lines=14> */
.L_x_21446:
        /* <DEDUP_REMOVED lines=13> */
.L_x_21448:
[----:B------:R-:W-:Y:S05]  /*365e0*/  BSYNC.RECONVERGENT B1 ;  /* 0x0000000000017941 */ /* 0x000fea0003800200 */
.L_x_21447:
        /* <DEDUP_REMOVED lines=61> */
.L_x_21445:
[----:B------:R-:W-:Y:S05]  /*369c0*/  BSYNC.RECONVERGENT B0 ;  /* 0x0000000000007941 */ /* 0x000fea0003800200 */
.L_x_21444:
        /* <DEDUP_REMOVED lines=18> */
.L_x_21451:
        /* <DEDUP_REMOVED lines=13> */
.L_x_21453:
[----:B------:R-:W-:Y:S05]  /*36bc0*/  BSYNC.RECONVERGENT B1 ;  /* 0x0000000000017941 */ /* 0x000fea0003800200 */
.L_x_21452:
        /* <DEDUP_REMOVED lines=61> */
.L_x_21450:
[----:B------:R-:W-:Y:S05]  /*36fa0*/  BSYNC.RECONVERGENT B0 ;  /* 0x0000000000007941 */ /* 0x000fea0003800200 */
.L_x_21449:
[----:B------:R-:W-:Y:S01]  /*36fb0*/  ISETP.NE.AND P2, PT, R26, 0x1, PT ;  /* 0x000000011a00780c */ /* 0x000fe20003f45270 */
[----:B------:R-:W-:Y:S01]  /*36fc0*/  BSSY.RECONVERGENT B0, `(.L_x_21454) ;  /* 0x000005c000007945 */ /* 0x000fe20003800200 */
[----:B------:R-:W-:Y:S01]  /*36fd0*/  I2FP.F32.U32 R181, R24 ;  /* 0x0000001800b57245 */ /* 0x000fe20000201000 */
[----:B------:R-:W-:Y:S02]  /*36fe0*/  HADD2.F32 R191, -RZ, R177.H0_H0 ;  /* 0x200000b1ffbf7230 */ /* 0x000fe40000004100 */
        /* <DEDUP_REMOVED lines=14> */
.L_x_21456:
        /* <DEDUP_REMOVED lines=13> */
.L_x_21458:
[----:B------:R-:W-:Y:S05]  /*371a0*/  BSYNC.RECONVERGENT B1 ;  /* 0x0000000000017941 */ /* 0x000fea0003800200 */
.L_x_21457:
        /* <DEDUP_REMOVED lines=61> */
.L_x_21455:
[----:B------:R-:W-:Y:S05]  /*37580*/  BSYNC.RECONVERGENT B0 ;  /* 0x0000000000007941 */ /* 0x000fea0003800200 */
.L_x_21454:
        /* <DEDUP_REMOVED lines=18> */
.L_x_21461:
        /* <DEDUP_REMOVED lines=13> */
.L_x_21463:
[----:B------:R-:W-:Y:S05]  /*37780*/  BSYNC.RECONVERGENT B1 ;  /* 0x0000000000017941 */ /* 0x000fea0003800200 */
.L_x_21462:
        /* <DEDUP_REMOVED lines=61> */
.L_x_21460:
[----:B------:R-:W-:Y:S05]  /*37b60*/  BSYNC.RECONVERGENT B0 ;  /* 0x0000000000007941 */ /* 0x000fea0003800200 */
.L_x_21459:
[----:B------:R-:W-:Y:S01]  /*37b70*/  ISETP.NE.AND P3, PT, R26, 0x1, PT ;  /* 0x000000011a00780c */ /* 0x000fe20003f65270 */
[----:B------:R-:W-:Y:S01]  /*37b80*/  BSSY.RECONVERGENT B0, `(.L_x_21464) ;  /* 0x000005b000007945 */ /* 0x000fe20003800200 */
[----:B------:R-:W-:Y:S01]  /*37b90*/  I2FP.F32.U32 R181, R24 ;  /* 0x0000001800b57245 */ /* 0x000fe20000201000 */
[----:B------:R-:W-:Y:S02]  /*37ba0*/  HADD2.F32 R193, -RZ, R178.H0_H0 ;  /* 0x200000b2ffc17230 */ /* 0x000fe40000004100 */
        /* <DEDUP_REMOVED lines=13> */
.L_x_21466:
        /* <DEDUP_REMOVED lines=13> */
.L_x_21468:
[----:B------:R-:W-:Y:S05]  /*37d50*/  BSYNC.RECONVERGENT B1 ;  /* 0x0000000000017941 */ /* 0x000fea0003800200 */
.L_x_21467:
        /* <DEDUP_REMOVED lines=61> */
.L_x_21465:
[----:B------:R-:W-:Y:S05]  /*38130*/  BSYNC.RECONVERGENT B0 ;  /* 0x0000000000007941 */ /* 0x000fea0003800200 */
.L_x_21464:
[----:B------:R-:W-:Y:S01]  /*38140*/  ISETP.NE.AND P4, PT, R176, 0x1, PT ;  /* 0x00000001b000780c */ /* 0x000fe20003f85270 */
[----:B------:R-:W-:Y:S01]  /*38150*/  HADD2.F32 R195, -RZ, R178.H1_H1 ;  /* 0x300000b2ffc37230 */ /* 0x000fe20000004100 */
[----:B------:R-:W-:Y:S01]  /*38160*/  I2FP.F32.U32 R181, R24 ;  /* 0x0000001800b57245 */ /* 0x000fe20000201000 */
[----:B------:R-:W-:Y:S01]  /*38170*/  BSSY.RECONVERGENT B0, `(.L_x_21469) ;  /* 0x0000059000007945 */ /* 0x000fe20003800200 */
[----:B------:R-:W-:Y:S02]  /*38180*/  HFMA2 R178, -RZ, RZ, 0, 1.1920928955078125e-07 ;  /* 0x00000002ffb27431 */ /* 0x000fe400000001ff */
        /* <DEDUP_REMOVED lines=12> */
.L_x_21471:
        /* <DEDUP_REMOVED lines=13> */
.L_x_21473:
[----:B------:R-:W-:Y:S05]  /*38320*/  BSYNC.RECONVERGENT B1 ;  /* 0x0000000000017941 */ /* 0x000fea0003800200 */
.L_x_21472:
        /* <DEDUP_REMOVED lines=58> */
[----:B------:R-:W-:Y:S01]  /*386d0*/  IMAD.MOV.U32 R10, RZ, RZ, R4 ;  /* 0x000000ffff0a7224 */ /* 0x000fe200078e0004 */
[----:B------:R-:W-:Y:S01]  /*386e0*/  LOP3.LUT R4, R197, R196, R205, 0x96, !PT ;  /* 0x000000c4c5047212 */ /* 0x000fe200078e96cd */
[----:B------:R-:W-:-:S07]  /*386f0*/  IMAD.MOV.U32 R8, RZ, RZ, R204 ;  /* 0x000000ffff087224 */ /* 0x000fce00078e00cc */
.L_x_21470:
[----:B------:R-:W-:Y:S05]  /*38700*/  BSYNC.RECONVERGENT B0 ;  /* 0x0000000000007941 */ /* 0x000fea0003800200 */
.L_x_21469:
[----:B------:R-:W-:Y:S01]  /*38710*/  ISETP.NE.AND P5, PT, R178, 0x1, PT ;  /* 0x00000001b200780c */ /* 0x000fe20003fa5270 */
[----:B------:R-:W-:Y:S01]  /*38720*/  BSSY.RECONVERGENT B0, `(.L_x_21474) ;  /* 0x000005b000007945 */ /* 0x000fe20003800200 */
[----:B------:R-:W-:Y:S01]  /*38730*/  I2FP.F32.U32 R181, R26 ;  /* 0x0000001a00b57245 */ /* 0x000fe20000201000 */
[----:B------:R-:W-:Y:S01]  /*38740*/  HADD2.F32 R199, -RZ, R179.H0_H0 ;  /* 0x200000b3ffc77230 */ /* 0x000fe20000004100 */
[----:B------:R-:W-:-:S03]  /*38750*/  MOV R26, R10 ;  /* 0x0000000a001a7202 */ /* 0x000fc60000000f00 */
        /* <DEDUP_REMOVED lines=12> */
.L_x_21476:
        /* <DEDUP_REMOVED lines=13> */
.L_x_21478:
[----:B------:R-:W-:Y:S05]  /*388f0*/  BSYNC.RECONVERGENT B1 ;  /* 0x0000000000017941 */ /* 0x000fea0003800200 */
.L_x_21477:
        /* <DEDUP_REMOVED lines=61> */
.L_x_21475:
[----:B------:R-:W-:Y:S05]  /*38cd0*/  BSYNC.RECONVERGENT B0 ;  /* 0x0000000000007941 */ /* 0x000fea0003800200 */
.L_x_21474:
[----:B------:R-:W-:Y:S01]  /*38ce0*/  P2R R176, PR, RZ, 0x2 ;  /* 0x00000002ffb07803 */ /* 0x000fe20000000000 */
[----:B------:R-:W-:Y:S01]  /*38cf0*/  FMUL.FTZ R25, R25, R188 ;  /* 0x000000bc19197220 */ /* 0x000fe20000410000 */
[----:B------:R-:W-:Y:S01]  /*38d00*/  I2FP.F32.U32 R197, R26 ;  /* 0x0000001a00c57245 */ /* 0x000fe20000201000 */
[----:B------:R-:W-:Y:S01]  /*38d10*/  HADD2.F32 R201, -RZ, R179.H1_H1 ;  /* 0x300000b3ffc97230 */ /* 0x000fe20000004100 */
[----:B------:R-:W-:Y:S01]  /*38d20*/  ISETP.NE.AND P1, PT, R192, RZ, PT ;  /* 0x000000ffc000720c */ /* 0x000fe20003f25270 */
[-C--:B------:R-:W-:Y:S01]  /*38d30*/  FMUL.FTZ R27, R27, R188.reuse ;  /* 0x000000bc1b1b7220 */ /* 0x080fe20000410000 */
[----:B------:R-:W-:Y:S01]  /*38d40*/  P2R R196, PR, RZ, 0x1 ;  /* 0x00000001ffc47803 */ /* 0x000fe20000000000 */
[----:B------:R-:W-:Y:S01]  /*38d50*/  FMUL.FTZ R179, R177, R188 ;  /* 0x000000bcb1b37220 */ /* 0x000fe20000410000 */
[----:B------:R-:W-:Y:S01]  /*38d60*/  ISETP.NE.AND P0, PT, R194, RZ, PT ;  /* 0x000000ffc200720c */ /* 0x000fe20003f05270 */
[----:B------:R-:W-:Y:S01]  /*38d70*/  FFMA.FTZ R190, R197, R190, 1.1641532182693481445e-10 ;  /* 0x2f000000c5be7423 */ /* 0x000fe200000100be */
[----:B------:R-:W-:Y:S01]  /*38d80*/  ISETP.NE.AND P5, PT, R200, RZ, PT ;  /* 0x000000ffc800720c */ /* 0x000fe20003fa5270 */
        /* <DEDUP_REMOVED lines=9> */
[----:B------:R-:W-:Y:S02]  /*38e20*/  ISETP.NE.AND P6, PT, R198, RZ, PT ;  /* 0x000000ffc600720c */ /* 0x000fe40003fc5270 */
        /* <DEDUP_REMOVED lines=16> */
.L_x_21438:
        /* <DEDUP_REMOVED lines=11> */
[----:B------:R-:W-:-:S03]  /*38fe0*/  ISETP.NE.AND P1, PT, R192, RZ, PT ;  /* 0x000000ffc000720c */ /* 0x000fc60003f25270 */
[----:B------:R-:W-:Y:S01]  /*38ff0*/  FADD.FTZ R189, R188, R63 ;  /* 0x0000003fbcbd7221 */ /* 0x000fe20000010000 */
[----:B------:R-:W-:Y:S01]  /*39000*/  SEL R194, RZ, 0x100, !P3 ;  /* 0x00000100ffc27807 */ /* 0x000fe20005800000 */
        /* <DEDUP_REMOVED lines=48> */
[----:B------:R-:W-:Y:S02]  /*39310*/  LOP3.LUT R189, R194, R189, RZ, 0xfc, !PT ;  /* 0x000000bdc2bd7212 */ /* 0x000fe400078efcff */
[----:B------:R-:W-:Y:S01]  /*39320*/  LOP3.LUT R188, R192, R193, RZ, 0xfc, !PT ;  /* 0x000000c1c0bc7212 */ /* 0x000fe200078efcff */
[----:B------:R-:W-:-:S04]  /*39330*/  FADD.FTZ R190, R191, R26 ;  /* 0x0000001abfbe7221 */ /* 0x000fc80000010000 */
[----:B------:R1:W-:Y:S01]  /*39340*/  STG.E.64 desc[UR6][R184.64], R188 ;  /* 0x000000bcb8007986 */ /* 0x0003e2000c101b06 */
        /* <DEDUP_REMOVED lines=25> */
.L_x_21479:
[----:B------:R-:W-:Y:S01]  /*394e0*/  UMOV UR13, 0xffffffff ;  /* 0xffffffff000d7882 */ /* 0x000fe20000000000 */
[----:B------:R-:W-:Y:S02]  /*394f0*/  FADD.FTZ R192, R192, R179 ;  /* 0x000000b3c0c07221 */ /* 0x000fe40000010000 */
[----:B------:R-:W-:Y:S05]  /*39500*/  BRA.DIV UR13, `(.L_x_21480) ;  /* 0x000000260d487947 */ /* 0x000fea000b800000 */
[----:B0-----:R-:W0:Y:S02]  /*39510*/  SHFL.BFLY PT, R185, R192, 0x1, 0x1f ;  /* 0x0c201f00c0b97f89 */ /* 0x001e2400000e0000 */
        /* <DEDUP_REMOVED lines=116> */
.L_x_21493:
[----:B------:R-:W-:Y:S01]  /*39c60*/  FMUL.FTZ R184, R188, R188 ;  /* 0x000000bcbcb87220 */ /* 0x000fe20000410000 */
[----:B------:R-:W-:Y:S01]  /*39c70*/  ISETP.NE.AND P2, PT, RZ, UR5, PT ;  /* 0x00000005ff007c0c */ /* 0x000fe2000bf45270 */
[----:B01----:R-:W-:Y:S01]  /*39c80*/  FADD.FTZ R190, R190, R191 ;  /* 0x000000bfbebe7221 */ /* 0x003fe20000010000 */
[----:B------:R-:W-:Y:S01]  /*39c90*/  HADD2.F32 R198, -RZ, R172.H1_H1 ;  /* 0x300000acffc67230 */ /* 0x000fe20000004100 */
[----:B------:R-:W0:Y:S01]  /*39ca0*/  @!P1 LDC.64 R246, c[0x0][0x3c8] ;  /* 0x0000f200fff69b82 */ /* 0x000e220000000a00 */
[----:B------:R-:W-:Y:S01]  /*39cb0*/  FSEL R184, R184, RZ, P2 ;  /* 0x000000ffb8b87208 */ /* 0x000fe20001000000 */
[----:B------:R-:W-:Y:S01]  /*39cc0*/  FFMA.FTZ R185, R190, R185, UR10 ;  /* 0x0000000abeb97e23 */ /* 0x000fe200080100b9 */
[----:B------:R-:W-:Y:S01]  /*39cd0*/  FSEL R189, R188, RZ, !P2 ;  /* 0x000000ffbcbd7208 */ /* 0x000fe20005000000 */
[----:B------:R-:W-:Y:S02]  /*39ce0*/  HADD2.F32 R200, -RZ, R173.H1_H1 ;  /* 0x300000adffc87230 */ /* 0x000fe40000004100 */
[----:B------:R-:W-:Y:S01]  /*39cf0*/  FADD.FTZ R184, R185, R184 ;  /* 0x000000b8b9b87221 */ /* 0x000fe20000010000 */
[----:B------:R-:W-:-:S02]  /*39d00*/  HADD2.F32 R190, -RZ, R149.H1_H1 ;  /* 0x30000095ffbe7230 */ /* 0x000fc40000004100 */
        /* <DEDUP_REMOVED lines=16> */
[C---:B------:R-:W-:Y:S01]  /*39e10*/  FADD.FTZ R25, -R189.reuse, R26 ;  /* 0x0000001abd197221 */ /* 0x040fe20000010100 */
[----:B------:R-:W-:Y:S02]  /*39e20*/  HADD2.F32 R36, -RZ, R148.H0_H0 ;  /* 0x20000094ff247230 */ /* 0x000fe40000004100 */
[----:B------:R-:W-:Y:S01]  /*39e30*/  FADD.FTZ R239, -R189, R62 ;  /* 0x0000003ebdef7221 */ /* 0x000fe20000010100 */
[----:B------:R-:W-:Y:S02]  /*39e40*/  HADD2.F32 R24, -RZ, R80.H0_H0 ;  /* 0x20000050ff187230 */ /* 0x000fe40000004100 */
[----:B-1----:R-:W-:Y:S01]  /*39e50*/  FMUL.FTZ R191, R192, R191 ;  /* 0x000000bfc0bf7220 */ /* 0x002fe20000410000 */
[----:B------:R-:W-:-:S02]  /*39e60*/  HADD2.F32 R26, -RZ, R104.H1_H1 ;  /* 0x30000068ff1a7230 */ /* 0x000fc40000004100 */
[C---:B------:R-:W-:Y:S01]  /*39e70*/  FMUL.FTZ R199, R192.reuse, R199 ;  /* 0x000000c7c0c77220 */ /* 0x040fe20000410000 */
[----:B------:R-:W-:Y:S01]  /*39e80*/  FMUL.FTZ R239, R192, R239 ;  /* 0x000000efc0ef7220 */ /* 0x000fe20000410000 */
[C---:B------:R-:W-:Y:S01]  /*39e90*/  FFMA.FTZ R197, R191.reuse, R28, R30 ;  /* 0x0000001cbfc57223 */ /* 0x040fe2000001001e */
[----:B------:R-:W-:Y:S01]  /*39ea0*/  FFMA.FTZ R36, R191, R36, R24 ;  /* 0x00000024bf247223 */ /* 0x000fe20000010018 */
[----:B------:R-:W-:Y:S02]  /*39eb0*/  HADD2.F32 R24, -RZ, R148.H1_H1 ;  /* 0x30000094ff187230 */ /* 0x000fe40000004100 */
[----:B------:R-:W-:Y:S01]  /*39ec0*/  FFMA.FTZ R198, R199, R198, R26 ;  /* 0x000000c6c7c67223 */ /* 0x000fe2000001001a */
[----:B------:R-:W-:Y:S02]  /*39ed0*/  HADD2.F32 R28, -RZ, R80.H1_H1 ;  /* 0x30000050ff1c7230 */ /* 0x000fe40000004100 */
[----:B------:R-:W-:Y:S01]  /*39ee0*/  FADD.FTZ R185, -R189, R37 ;  /* 0x00000025bdb97221 */ /* 0x000fe20000010100 */
        /* <DEDUP_REMOVED lines=9> */
[C---:B------:R-:W-:Y:S01]  /*39f80*/  FADD.FTZ R231, -R189.reuse, R57 ;  /* 0x00000039bde77221 */ /* 0x040fe20000010100 */
[----:B------:R-:W-:Y:S01]  /*39f90*/  FADD.FTZ R57, -R189, R34 ;  /* 0x00000022bd397221 */ /* 0x000fe20000010100 */
[----:B------:R-:W-:Y:S01]  /*39fa0*/  FFMA.FTZ R37, R239, R24, R28 ;  /* 0x00000018ef257223 */ /* 0x000fe2000001001c */
[----:B------:R-:W-:Y:S02]  /*39fb0*/  HADD2.F32 R24, -RZ, R81.H1_H1 ;  /* 0x30000051ff187230 */ /* 0x000fe40000004100 */
[----:B------:R-:W-:Y:S01]  /*39fc0*/  FFMA.FTZ R200, R241, R200, R26 ;  /* 0x000000c8f1c87223 */ /* 0x000fe2000001001a */
[----:B------:R-:W-:Y:S02]  /*39fd0*/  HADD2.F32 R34, -RZ, R174.H0_H0 ;  /* 0x200000aeff227230 */ /* 0x000fe40000004100 */
[C---:B------:R-:W-:Y:S01]  /*39fe0*/  FADD.FTZ R211, -R189.reuse, R51 ;  /* 0x00000033bdd37221 */ /* 0x040fe20000010100 */
[----:B------:R-:W-:Y:S02]  /*39ff0*/  HADD2.F32 R26, -RZ, R106.H0_H0 ;  /* 0x2000006aff1a7230 */ /* 0x000fe40000004100 */
[----:B------:R-:W-:Y:S01]  /*3a000*/  FMUL.FTZ R237, R192, R237 ;  /* 0x000000edc0ed7220 */ /* 0x000fe20000410000 */
[C---:B------:R-:W-:Y:S01]  /*3a010*/  FADD.FTZ R201, -R189.reuse, R65 ;  /* 0x00000041bdc97221 */ /* 0x040fe20000010100 */
[C---:B------:R-:W-:Y:S01]  /*3a020*/  FADD.FTZ R195, -R189.reuse, R41 ;  /* 0x00000029bdc37221 */ /* 0x040fe20000010100 */
[----:B------:R-:W-:Y:S01]  /*3a030*/  FADD.FTZ R51, -R189, R38 ;  /* 0x00000026bd337221 */ /* 0x000fe20000010100 */
[----:B------:R-:W-:Y:S01]  /*3a040*/  FFMA.FTZ R190, R241, R190, R24 ;  /* 0x000000bef1be7223 */ /* 0x000fe20000010018 */
[C---:B------:R-:W-:Y:S01]  /*3a050*/  FADD.FTZ R219, -R189.reuse, R55 ;  /* 0x00000037bddb7221 */ /* 0x040fe20000010100 */
[----:B------:R-:W-:Y:S01]  /*3a060*/  FADD.FTZ R41, -R189, R31 ;  /* 0x0000001fbd297221 */ /* 0x000fe20000010100 */
[----:B------:R-:W-:-:S02]  /*3a070*/  HADD2.F32 R38, -RZ, R150.H0_H0 ;  /* 0x20000096ff267230 */ /* 0x000fc40000004100 */
[C---:B------:R-:W-:Y:S01]  /*3a080*/  FADD.FTZ R207, -R189.reuse, R45 ;  /* 0x0000002dbdcf7221 */ /* 0x040fe20000010100 */
[----:B------:R-:W-:Y:S02]  /*3a090*/  HADD2.F32 R24, -RZ, R82.H0_H0 ;  /* 0x20000052ff187230 */ /* 0x000fe40000004100 */
[C---:B------:R-:W-:Y:S01]  /*3a0a0*/  FADD.FTZ R55, -R189.reuse, R39 ;  /* 0x00000027bd377221 */ /* 0x040fe20000010100 */
[C---:B------:R-:W-:Y:S01]  /*3a0b0*/  FADD.FTZ R65, -R189.reuse, R35 ;  /* 0x00000023bd417221 */ /* 0x040fe20000010100 */
[C---:B------:R-:W-:Y:S01]  /*3a0c0*/  FADD.FTZ R31, -R189.reuse, R27 ;  /* 0x0000001bbd1f7221 */ /* 0x040fe20000010100 */
[----:B------:R-:W-:Y:S01]  /*3a0d0*/  FADD.FTZ R193, -R189, R66 ;  /* 0x00000042bdc17221 */ /* 0x000fe20000010100 */
        /* <DEDUP_REMOVED lines=41> */
[----:B------:R-:W-:Y:S02]  /*3a370*/  HADD2.F32 R26, -RZ, R109.H1_H1 ;  /* 0x3000006dff1a7230 */ /* 0x000fe40000004100 */
[----:B------:R-:W-:Y:S01]  /*3a380*/  FADD.FTZ R225, -R189, R52 ;  /* 0x00000034bde17221 */ /* 0x000fe20000010100 */
[----:B------:R-:W-:-:S02]  /*3a390*/  HADD2.F32 R27, -RZ, R169.H0_H0 ;  /* 0x200000a9ff1b7230 */ /* 0x000fc40000004100 */
[----:B------:R-:W-:Y:S01]  /*3a3a0*/  FFMA.FTZ R229, R231, R24, R30 ;  /* 0x00000018e7e57223 */ /* 0x000fe2000001001e */
[----:B------:R-:W-:Y:S02]  /*3a3b0*/  HADD2.F32 R24, -RZ, R169.H1_H1 ;  /* 0x300000a9ff187230 */ /* 0x000fe40000004100 */
[C---:B------:R-:W-:Y:S01]  /*3a3c0*/  FMUL.FTZ R225, R192.reuse, R225 ;  /* 0x000000e1c0e17220 */ /* 0x040fe20000410000 */
[----:B------:R-:W-:Y:S02]  /*3a3d0*/  HADD2.F32 R45, -RZ, R109.H0_H0 ;  /* 0x2000006dff2d7230 */ /* 0x000fe40000004100 */
[----:B------:R-:W-:Y:S01]  /*3a3e0*/  FMUL.FTZ R223, R192, R223 ;  /* 0x000000dfc0df7220 */ /* 0x000fe20000410000 */
[----:B------:R-:W-:Y:S02]  /*3a3f0*/  HADD2.F32 R231, -RZ, R145.H0_H0 ;  /* 0x20000091ffe77230 */ /* 0x000fe40000004100 */
[----:B------:R-:W-:Y:S01]  /*3a400*/  FFMA.FTZ R239, R227, R24, R26 ;  /* 0x00000018e3ef7223 */ /* 0x000fe2000001001a */
[----:B------:R-:W-:-:S02]  /*3a410*/  HADD2.F32 R233, -RZ, R85.H0_H0 ;  /* 0x20000055ffe97230 */ /* 0x000fc40000004100 */
[C---:B------:R-:W-:Y:S01]  /*3a420*/  FFMA.FTZ R238, R230.reuse, R27, R45 ;  /* 0x0000001be6ee7223 */ /* 0x040fe2000001002d */
        /* <DEDUP_REMOVED lines=157> */
[----:B------:R-:W-:Y:S01]  /*3ae00*/  FADD.FTZ R177, -R189, R177 ;  /* 0x000000b1bdb17221 */ /* 0x000fe20000010100 */
[----:B------:R-:W-:-:S02]  /*3ae10*/  HADD2.F32 R60, -RZ, R132.H0_H0 ;  /* 0x20000084ff3c7230 */ /* 0x000fc40000004100 */
[----:B------:R-:W-:Y:S01]  /*3ae20*/  FFMA.FTZ R55, R24, R185, R195 ;  /* 0x000000b918377223 */ /* 0x000fe200000100c3 */
[----:B------:R-:W-:Y:S02]  /*3ae30*/  HADD2.F32 R24, -RZ, R120.H0_H0 ;  /* 0x20000078ff187230 */ /* 0x000fe40000004100 */
[----:B------:R-:W-:Y:S01]  /*3ae40*/  FMUL.FTZ R177, R192, R177 ;  /* 0x000000b1c0b17220 */ /* 0x000fe20000410000 */
[----:B------:R-:W-:Y:S01]  /*3ae50*/  HADD2.F32 R26, -RZ, R96.H0_H0 ;  /* 0x20000060ff1a7230 */ /* 0x000fe20000004100 */
[----:B------:R-:W-:Y:S01]  /*3ae60*/  F2FP.F16.F32.PACK_AB R35, R202, R35 ;  /* 0x00000023ca23723e */ /* 0x000fe200000000ff */
[----:B------:R-:W-:Y:S02]  /*3ae70*/  HADD2.F32 R27, -RZ, R163.H1_H1 ;  /* 0x300000a3ff1b7230 */ /* 0x000fe40000004100 */
[C---:B------:R-:W-:Y:S01]  /*3ae80*/  FFMA.FTZ R56, R67.reuse, R56, R24 ;  /* 0x0000003843387223 */ /* 0x040fe20000010018 */
[----:B------:R-:W-:Y:S02]  /*3ae90*/  HADD2.F32 R187, -RZ, R119.H1_H1 ;  /* 0x30000077ffbb7230 */ /* 0x000fe40000004100 */
        /* <DEDUP_REMOVED lines=13> */
[----:B------:R-:W-:Y:S01]  /*3af70*/  HADD2.F32 R26, -RZ, R133.H1_H1 ;  /* 0x30000085ff1a7230 */ /* 0x000fe20000004100 */
[----:B------:R-:W-:Y:S01]  /*3af80*/  F2FP.F16.F32.PACK_AB R37, R190, R37 ;  /* 0x00000025be25723e */ /* 0x000fe200000000ff */
[----:B------:R-:W-:-:S02]  /*3af90*/  HADD2.F32 R28, -RZ, R97.H1_H1 ;  /* 0x30000061ff1c7230 */ /* 0x000fc40000004100 */
[----:B------:R-:W-:Y:S01]  /*3afa0*/  FFMA.FTZ R186, R65, R186, R24 ;  /* 0x000000ba41ba7223 */ /* 0x000fe20000010018 */
[----:B------:R-:W-:Y:S01]  /*3afb0*/  HADD2.F32 R58, -RZ, R158.H0_H0 ;  /* 0x2000009eff3a7230 */ /* 0x000fe20000004100 */
[----:B------:R-:W-:Y:S01]  /*3afc0*/  F2FP.F16.F32.PACK_AB R36, R191, R36 ;  /* 0x00000024bf24723e */ /* 0x000fe200000000ff */
        /* <DEDUP_REMOVED lines=49> */
[C---:B------:R-:W-:Y:S01]  /*3b2e0*/  FFMA.FTZ R27, R33.reuse, R24, R30 ;  /* 0x00000018211b7223 */ /* 0x040fe2000001001e */
[----:B------:R-:W-:Y:S01]  /*3b2f0*/  HADD2.F32 R30, -RZ, R152.H1_H1 ;  /* 0x30000098ff1e7230 */ /* 0x000fe20000004100 */
[----:B------:R-:W-:Y:S01]  /*3b300*/  F2FP.F16.F32.PACK_AB R59, R206, R59 ;  /* 0x0000003bce3b723e */ /* 0x000fe200000000ff */
[----:B------:R-:W-:Y:S02]  /*3b310*/  HADD2.F32 R32, -RZ, R124.H1_H1 ;  /* 0x3000007cff207230 */ /* 0x000fe40000004100 */
[----:B------:R-:W-:Y:S01]  /*3b320*/  FFMA.FTZ R24, R33, R26, R28 ;  /* 0x0000001a21187223 */ /* 0x000fe2000001001c */
[----:B------:R-:W-:Y:S01]  /*3b330*/  HADD2.F32 R26, -RZ, R128.H1_H1 ;  /* 0x30000080ff1a7230 */ /* 0x000fe20000004100 */
[----:B------:R-:W-:Y:S01]  /*3b340*/  F2FP.F16.F32.PACK_AB R58, R207, R58 ;  /* 0x0000003acf3a723e */ /* 0x000fe200000000ff */
[----:B------:R-:W-:-:S02]  /*3b350*/  HADD2.F32 R40, -RZ, R100.H1_H1 ;  /* 0x30000064ff287230 */ /* 0x000fc40000004100 */
[C---:B------:R-:W-:Y:S01]  /*3b360*/  FFMA.FTZ R28, R29.reuse, R30, R32 ;  /* 0x0000001e1d1c7223 */ /* 0x040fe20000010020 */
[----:B------:R-:W-:Y:S02]  /*3b370*/  HADD2.F32 R33, -RZ, R153.H0_H0 ;  /* 0x20000099ff217230 */ /* 0x000fe40000004100 */
        /* <DEDUP_REMOVED lines=19> */
[----:B------:R-:W-:Y:S01]  /*3b4b0*/  HADD2.F32 R42, -RZ, R130.H0_H0 ;  /* 0x20000082ff2a7230 */ /* 0x000fe20000004100 */
[----:B------:R-:W1:Y:S01]  /*3b4c0*/  @!P1 LDC.64 R32, c[0x0][0x3c0] ;  /* 0x0000f000ff209b82 */ /* 0x000e620000000a00 */
[----:B------:R-:W-:Y:S02]  /*3b4d0*/  HADD2.F32 R41, -RZ, R102.H0_H0 ;  /* 0x20000066ff297230 */ /* 0x000fe40000004100 */
[C---:B------:R-:W-:Y:S01]  /*3b4e0*/  FFMA.FTZ R62, R43.reuse, R62, R40 ;  /* 0x0000003e2b3e7223 */ /* 0x040fe20000010028 */
[----:B------:R-:W-:Y:S02]  /*3b4f0*/  HADD2.F32 R176, -RZ, R126.H1_H1 ;  /* 0x3000007effb07230 */ /* 0x000fe40000004100 */
[----:B------:R-:W-:Y:S02]  /*3b500*/  HADD2.F32 R194, -RZ, R130.H1_H1 ;  /* 0x30000082ffc27230 */ /* 0x000fe40000004100 */
[----:B------:R-:W-:Y:S01]  /*3b510*/  FFMA.FTZ R40, R43, R42, R41 ;  /* 0x0000002a2b287223 */ /* 0x000fe20000010029 */
[----:B------:R-:W-:-:S02]  /*3b520*/  HADD2.F32 R42, -RZ, R154.H1_H1 ;  /* 0x3000009aff2a7230 */ /* 0x000fc40000004100 */
[C---:B------:R-:W-:Y:S01]  /*3b530*/  FADD.FTZ R43, -R189.reuse, R178 ;  /* 0x000000b2bd2b7221 */ /* 0x040fe20000010100 */
[----:B------:R-:W-:Y:S02]  /*3b540*/  HADD2.F32 R41, -RZ, R102.H1_H1 ;  /* 0x30000066ff297230 */ /* 0x000fe40000004100 */
[----:B------:R-:W-:Y:S01]  /*3b550*/  FADD.FTZ R189, -R189, R179 ;  /* 0x000000b3bdbd7221 */ /* 0x000fe20000010100 */
[----:B------:R-:W-:Y:S02]  /*3b560*/  HADD2.F32 R178, -RZ, R131.H0_H0 ;  /* 0x20000083ffb27230 */ /* 0x000fe40000004100 */
[C---:B------:R-:W-:Y:S01]  /*3b570*/  FFMA.FTZ R63, R177.reuse, R42, R176 ;  /* 0x0000002ab13f7223 */ /* 0x040fe200000100b0 */
[----:B------:R-:W-:Y:S02]  /*3b580*/  HADD2.F32 R176, -RZ, R155.H0_H0 ;  /* 0x2000009bffb07230 */ /* 0x000fe40000004100 */
[----:B------:R-:W-:Y:S01]  /*3b590*/  FFMA.FTZ R41, R177, R194, R41 ;  /* 0x000000c2b1297223 */ /* 0x000fe20000010029 */
[----:B------:R-:W-:-:S02]  /*3b5a0*/  HADD2.F32 R42, -RZ, R127.H0_H0 ;  /* 0x2000007fff2a7230 */ /* 0x000fc40000004100 */
[C---:B------:R-:W-:Y:S01]  /*3b5b0*/  FMUL.FTZ R43, R192.reuse, R43 ;  /* 0x0000002bc02b7220 */ /* 0x040fe20000410000 */
[----:B------:R-:W-:Y:S01]  /*3b5c0*/  HADD2.F32 R177, -RZ, R103.H0_H0 ;  /* 0x20000067ffb17230 */ /* 0x000fe20000004100 */
[----:B------:R-:W2:Y:S01]  /*3b5d0*/  LDC.64 R194, c[0x0][0x430] ;  /* 0x00010c00ffc27b82 */ /* 0x000ea20000000a00 */
[----:B------:R-:W-:Y:S01]  /*3b5e0*/  FMUL.FTZ R189, R192, R189 ;  /* 0x000000bdc0bd7220 */ /* 0x000fe20000410000 */
[C---:B------:R-:W-:Y:S01]  /*3b5f0*/  FFMA.FTZ R176, R43.reuse, R176, R42 ;  /* 0x000000b02bb07223 */ /* 0x040fe2000001002a */
[----:B------:R-:W-:Y:S02]  /*3b600*/  HADD2.F32 R204, -RZ, R131.H1_H1 ;  /* 0x30000083ffcc7230 */ /* 0x000fe40000004100 */
[----:B------:R-:W-:Y:S01]  /*3b610*/  FFMA.FTZ R42, R43, R178, R177 ;  /* 0x000000b22b2a7223 */ /* 0x000fe200000100b1 */
[----:B------:R-:W-:Y:S02]  /*3b620*/  HADD2.F32 R43, -RZ, R103.H1_H1 ;  /* 0x30000067ff2b7230 */ /* 0x000fe40000004100 */
[C---:B-1----:R-:W-:Y:S01]  /*3b630*/  @!P1 IMAD.WIDE R32, R18.reuse, 0x4, R32 ;  /* 0x0000000412209825 */ /* 0x042fe200078e0220 */
[----:B------:R-:W1:Y:S03]  /*3b640*/  LDC.64 R178, c[0x0][0x428] ;  /* 0x00010a00ffb27b82 */ /* 0x000e660000000a00 */
[----:B------:R-:W-:Y:S01]  /*3b650*/  FFMA.FTZ R43, R189, R204, R43 ;  /* 0x000000ccbd2b7223 */ /* 0x000fe2000001002b */
[----:B0-----:R-:W-:Y:S01]  /*3b660*/  @!P1 IMAD.WIDE R246, R18, 0x4, R246 ;  /* 0x0000000412f69825 */ /* 0x001fe200078e02f6 */
[----:B------:R0:W-:Y:S03]  /*3b670*/  @!P1 STG.E desc[UR6][R32.64], R188 ;  /* 0x000000bc20009986 */ /* 0x0001e6000c101906 */
[----:B------:R-:W-:Y:S01]  /*3b680*/  F2FP.F16.F32.PACK_AB R43, R43, R42 ;  /* 0x0000002a2b2b723e */ /* 0x000fe200000000ff */
[----:B------:R-:W-:Y:S01]  /*3b690*/  @!P1 STG.E desc[UR6][R246.64], R192 ;  /* 0x000000c0f6009986 */ /* 0x000fe2000c101906 */
[----:B------:R-:W-:-:S02]  /*3b6a0*/  F2FP.F16.F32.PACK_AB R42, R41, R40 ;  /* 0x00000028292a723e */ /* 0x000fc400000000ff */
[----:B------:R-:W-:Y:S02]  /*3b6b0*/  F2FP.F16.F32.PACK_AB R41, R31, R26 ;  /* 0x0000001a1f29723e */ /* 0x000fe400000000ff */
[----:B------:R-:W-:Y:S01]  /*3b6c0*/  F2FP.F16.F32.PACK_AB R40, R25, R24 ;  /* 0x000000181928723e */ /* 0x000fe200000000ff */
[----:B0-----:R-:W-:Y:S01]  /*3b6d0*/  HADD2.F32 R32, -RZ, R155.H1_H1 ;  /* 0x3000009bff207230 */ /* 0x001fe20000004100 */
[----:B------:R-:W-:Y:S01]  /*3b6e0*/  F2FP.F16.F32.PACK_AB R33, R200, R199 ;  /* 0x000000c7c821723e */ /* 0x000fe200000000ff */
[----:B------:R-:W-:Y:S02]  /*3b6f0*/  HADD2.F32 R188, -RZ, R127.H1_H1 ;  /* 0x3000007fffbc7230 */ /* 0x000fe40000004100 */
[----:B--2---:R-:W-:-:S04]  /*3b700*/  IMAD.WIDE.U32 R248, R180, 0x10, R194 ;  /* 0x00000010b4f87825 */ /* 0x004fc800078e00c2 */
[----:B------:R-:W-:Y:S01]  /*3b710*/  FFMA.FTZ R177, R189, R32, R188 ;  /* 0x00000020bdb17223 */ /* 0x000fe200000100bc */
[----:B------:R-:W-:Y:S01]  /*3b720*/  F2FP.F16.F32.PACK_AB R32, R198, R197 ;  /* 0x000000c5c620723e */ /* 0x000fe200000000ff */
[----:B-1----:R-:W-:-:S04]  /*3b730*/  IMAD.WIDE.U32 R244, R180, 0x10, R178 ;  /* 0x00000010b4f47825 */ /* 0x002fc800078e00b2 */
[--C-:B------:R-:W-:Y:S01]  /*3b740*/  IMAD.WIDE.U32 R196, R23, 0x10, R178.reuse ;  /* 0x0000001017c47825 */ /* 0x100fe200078e00b2 */
[----:B------:R0:W-:Y:S03]  /*3b750*/  STG.E.128 desc[UR6][R244.64], R32 ;  /* 0x00000020f4007986 */ /* 0x0001e6000c101d06 */
[--C-:B------:R-:W-:Y:S01]  /*3b760*/  IMAD.WIDE.U32 R200, R22, 0x10, R178.reuse ;  /* 0x0000001016c87825 */ /* 0x100fe200078e00b2 */
[----:B------:R1:W-:Y:S03]  /*3b770*/  STG.E.128 desc[UR6][R248.64], R36 ;  /* 0x00000024f8007986 */ /* 0x0003e6000c101d06 */
[----:B------:R-:W-:-:S04]  /*3b780*/  IMAD.WIDE.U32 R198, R21, 0x10, R178 ;  /* 0x0000001015c67825 */ /* 0x000fc800078e00b2 */
[----:B------:R-:W-:-:S04]  /*3b790*/  IMAD.WIDE.U32 R188, R20, 0x10, R178 ;  /* 0x0000001014bc7825 */ /* 0x000fc800078e00b2 */
[--C-:B------:R-:W-:Y:S01]  /*3b7a0*/  IMAD.WIDE.U32 R202, R23, 0x10, R194.reuse ;  /* 0x0000001017ca7825 */ /* 0x100fe200078e00c2 */
[----:B------:R-:W-:Y:S02]  /*3b7b0*/  F2FP.F16.F32.PACK_AB R23, R242, R243 ;  /* 0x000000f3f217723e */ /* 0x000fe400000000ff */
[----:B0-----:R-:W-:Y:S01]  /*3b7c0*/  F2FP.F16.F32.PACK_AB R35, R235, R234 ;  /* 0x000000eaeb23723e */ /* 0x001fe200000000ff */
[--C-:B------:R-:W-:Y:S01]  /*3b7d0*/  IMAD.WIDE.U32 R204, R22, 0x10, R194.reuse ;  /* 0x0000001016cc7825 */ /* 0x100fe200078e00c2 */
[----:B------:R-:W-:Y:S02]  /*3b7e0*/  F2FP.F16.F32.PACK_AB R22, R241, R240 ;  /* 0x000000f0f116723e */ /* 0x000fe400000000ff */
[----:B------:R-:W-:Y:S01]  /*3b7f0*/  F2FP.F16.F32.PACK_AB R34, R233, R232 ;  /* 0x000000e8e922723e */ /* 0x000fe200000000ff */
[--C-:B------:R-:W-:Y:S01]  /*3b800*/  IMAD.WIDE.U32 R190, R21, 0x10, R194.reuse ;  /* 0x0000001015be7825 */ /* 0x100fe200078e00c2 */
[----:B------:R-:W-:Y:S02]  /*3b810*/  F2FP.F16.F32.PACK_AB R21, R239, R238 ;  /* 0x000000eeef15723e */ /* 0x000fe400000000ff */
[----:B------:R-:W-:Y:S01]  /*3b820*/  F2FP.F16.F32.PACK_AB R33, R231, R230 ;  /* 0x000000e6e721723e */ /* 0x000fe200000000ff */
[----:B------:R-:W-:Y:S01]  /*3b830*/  IMAD.WIDE.U32 R192, R20, 0x10, R194 ;  /* 0x0000001014c07825 */ /* 0x000fe200078e00c2 */
[----:B------:R-:W-:-:S02]  /*3b840*/  F2FP.F16.F32.PACK_AB R20, R237, R236 ;  /* 0x000000eced14723e */ /* 0x000fc400000000ff */
[----:B------:R-:W-:Y:S01]  /*3b850*/  F2FP.F16.F32.PACK_AB R32, R229, R228 ;  /* 0x000000e4e520723e */ /* 0x000fe200000000ff */
[----:B------:R-:W-:Y:S01]  /*3b860*/  IMAD.WIDE.U32 R178, R19, 0x10, R178 ;  /* 0x0000001013b27825 */ /* 0x000fe200078e00b2 */
[----:B-1----:R-:W-:Y:S01]  /*3b870*/  F2FP.F16.F32.PACK_AB R39, R227, R226 ;  /* 0x000000e2e327723e */ /* 0x002fe200000000ff */
[----:B------:R0:W-:Y:S01]  /*3b880*/  STG.E.128 desc[UR6][R196.64], R20 ;  /* 0x00000014c4007986 */ /* 0x0001e2000c101d06 */
[----:B------:R-:W-:Y:S01]  /*3b890*/  F2FP.F16.F32.PACK_AB R38, R225, R224 ;  /* 0x000000e0e126723e */ /* 0x000fe200000000ff */
[----:B------:R-:W-:Y:S01]  /*3b8a0*/  IMAD.WIDE.U32 R194, R19, 0x10, R194 ;  /* 0x0000001013c27825 */ /* 0x000fe200078e00c2 */
[----:B------:R-:W-:Y:S01]  /*3b8b0*/  F2FP.F16.F32.PACK_AB R37, R223, R222 ;  /* 0x000000dedf25723e */ /* 0x000fe200000000ff */
[----:B------:R1:W-:Y:S01]  /*3b8c0*/  STG.E.128 desc[UR6][R202.64], R32 ;  /* 0x00000020ca007986 */ /* 0x0003e2000c101d06 */
[----:B------:R-:W-:-:S05]  /*3b8d0*/  F2FP.F16.F32.PACK_AB R36, R221, R220 ;  /* 0x000000dcdd24723e */ /* 0x000fca00000000ff */
[----:B------:R2:W-:Y:S04]  /*3b8e0*/  STG.E.128 desc[UR6][R200.64], R36 ;  /* 0x00000024c8007986 */ /* 0x0005e8000c101d06 */
[----:B------:R3:W-:Y:S01]  /*3b8f0*/  STG.E.128 desc[UR6][R204.64], R44 ;  /* 0x0000002ccc007986 */ /* 0x0007e2000c101d06 */
[----:B0-----:R-:W-:-:S03]  /*3b900*/  F2FP.F16.F32.PACK_AB R23, R185, R184 ;  /* 0x000000b8b917723e */ /* 0x001fc600000000ff */
[----:B------:R3:W-:Y:S01]  /*3b910*/  STG.E.128 desc[UR6][R198.64], R48 ;  /* 0x00000030c6007986 */ /* 0x0007e2000c101d06 */
[----:B------:R-:W-:Y:S02]  /*3b920*/  F2FP.F16.F32.PACK_AB R22, R67, R66 ;  /* 0x000000424316723e */ /* 0x000fe400000000ff */
[----:B------:R-:W-:Y:S01]  /*3b930*/  F2FP.F16.F32.PACK_AB R21, R65, R64 ;  /* 0x000000404115723e */ /* 0x000fe200000000ff */
[----:B------:R3:W-:Y:S01]  /*3b940*/  STG.E.128 desc[UR6][R190.64], R52 ;  /* 0x00000034be007986 */ /* 0x0007e2000c101d06 */
[----:B------:R-:W-:Y:S02]  /*3b950*/  F2FP.F16.F32.PACK_AB R20, R61, R60 ;  /* 0x0000003c3d14723e */ /* 0x000fe400000000ff */
[----:B-1----:R-:W-:Y:S01]  /*3b960*/  F2FP.F16.F32.PACK_AB R35, R177, R176 ;  /* 0x000000b0b123723e */ /* 0x002fe200000000ff */
[----:B------:R3:W-:Y:S01]  /*3b970*/  STG.E.128 desc[UR6][R188.64], R56 ;  /* 0x00000038bc007986 */ /* 0x0007e2000c101d06 */
[----:B--2---:R-:W0:Y:S01]  /*3b980*/  LDC.64 R36, c[0x0][0x380] ;  /* 0x0000e000ff247b82 */ /* 0x004e220000000a00 */
[----:B------:R-:W-:-:S02]  /*3b990*/  F2FP.F16.F32.PACK_AB R34, R63, R62 ;  /* 0x0000003e3f22723e */ /* 0x000fc400000000ff */
[----:B------:R-:W-:Y:S01]  /*3b9a0*/  F2FP.F16.F32.PACK_AB R33, R30, R29 ;  /* 0x0000001d1e21723e */ /* 0x000fe200000000ff */
[----:B------:R3:W-:Y:S01]  /*3b9b0*/  STG.E.128 desc[UR6][R192.64], R20 ;  /* 0x00000014c0007986 */ /* 0x0007e2000c101d06 */
[----:B------:R-:W-:-:S05]  /*3b9c0*/  F2FP.F16.F32.PACK_AB R32, R28, R27 ;  /* 0x0000001b1c20723e */ /* 0x000fca00000000ff */
[----:B------:R3:W-:Y:S04]  /*3b9d0*/  STG.E.128 desc[UR6][R178.64], R32 ;  /* 0x00000020b2007986 */ /* 0x0007e8000c101d06 */
[----:B------:R3:W-:Y:S01]  /*3b9e0*/  STG.E.128 desc[UR6][R194.64], R40 ;  /* 0x00000028c2007986 */ /* 0x0007e2000c101d06 */
[----:B0-----:R-:W-:-:S05]  /*3b9f0*/  IMAD R18, R36, 0x4, R18 ;  /* 0x0000000424127824 */ /* 0x001fca00078e0212 */
[----:B------:R-:W-:-:S13]  /*3ba00*/  ISETP.GE.AND P1, PT, R18, R37, PT ;  /* 0x000000251200720c */ /* 0x000fda0003f26270 */
[----:B---3--:R-:W-:Y:S05]  /*3ba10*/  @!P1 BRA `(.L_x_21481) ;  /* 0xfffffc5400d49947 */ /* 0x008fea000383ffff */
[----:B------:R-:W-:Y:S05]  /*3ba20*/  EXIT ;  /* 0x000000000000794d */ /* 0x000fea0003800000 */
.L_x_21480:
[----:B------:R-:W-:Y:S01]  /*3ba30*/  HFMA2 R194, -RZ, RZ, 0, 5.9604644775390625e-08 ;  /* 0x00000001ffc27431 */ /* 0x000fe200000001ff */
[----:B------:R-:W-:Y:S01]  /*3ba40*/  BSSY B0, `(.L_x_21482) ;  /* 0x0000006000007945 */ /* 0x000fe20003800000 */
[----:B------:R-:W-:Y:S01]  /*3ba50*/  IMAD.MOV.U32 R195, RZ, RZ, 0x1f ;  /* 0x0000001fffc37424 */ /* 0x000fe200078e00ff */
[----:B------:R-:W-:-:S07]  /*3ba60*/  MOV R193, 0xffffffff ;  /* 0xffffffff00c17802 */ /* 0x000fce0000000f00 */
[----:B0-----:R-:W-:Y:S05]  /*3ba70*/  WARPSYNC.COLLECTIVE R193, `(.L_x_21483) ;  /* 0x00000000c1087348 */ /* 0x001fea0003c00000 */
[----:B------:R1:W2:Y:S02]  /*3ba80*/  SHFL.BFLY P2, R191, R192, R194, R195 ;  /* 0x0c0000c2c0bf7389 */ /* 0x0002a400000400c3 */
[----:B012---:R-:W-:Y:S05]  /*3ba90*/  ENDCOLLECTIVE ;  /* 0x000000000000791b */ /* 0x007fea0003800000 */
.L_x_21483:
[----:B------:R-:W-:Y:S05]  /*3baa0*/  BSYNC B0 ;  /* 0x0000000000007941 */ /* 0x000fea0003800000 */
.L_x_21482:
        /* <DEDUP_REMOVED lines=9> */
.L_x_21484:
[----:B------:R-:W-:Y:S01]  /*3bb40*/  HFMA2 R194, -RZ, RZ, 0, 2.384185791015625e-07 ;  /* 0x00000004ffc27431 */ /* 0x000fe200000001ff */
[----:B------:R-:W-:-:S05]  /*3bb50*/  MOV R185, R191 ;  /* 0x000000bf00b97202 */ /* 0x000fca0000000f00 */
[----:B------:R-:W-:Y:S02]  /*3bb60*/  FADD.FTZ R187, R186, R185 ;  /* 0x000000b9babb7221 */ /* 0x000fe40000010000 */
[----:B------:R-:W0:Y:S02]  /*3bb70*/  LDC R185, c[0x0][0x400] ;  /* 0x00010000ffb97b82 */ /* 0x000e240000000800 */
[----:B------:R-:W-:-:S07]  /*3bb80*/  IMAD.MOV.U32 R192, RZ, RZ, R187 ;  /* 0x000000ffffc07224 */ /* 0x000fce00078e00bb */
[----:B0-----:R-:W-:Y:S05]  /*3bb90*/  WARPSYNC.COLLECTIVE R193, `(.L_x_21485) ;  /* 0x00000000c1087348 */ /* 0x001fea0003c00000 */
[----:B------:R1:W2:Y:S02]  /*3bba0*/  SHFL.BFLY P2, R191, R192, R194, R195 ;  /* 0x0c0000c2c0bf7389 */ /* 0x0002a400000400c3 */
[----:B012---:R-:W-:Y:S05]  /*3bbb0*/  ENDCOLLECTIVE ;  /* 0x000000000000791b */ /* 0x007fea0003800000 */
.L_x_21485:
[----:B------:R-:W-:Y:S02]  /*3bbc0*/  IMAD.MOV.U32 R194, RZ, RZ, 0x8 ;  /* 0x00000008ffc27424 */ /* 0x000fe400078e00ff */
[----:B------:R-:W-:-:S04]  /*3bbd0*/  IMAD.MOV.U32 R184, RZ, RZ, R191 ;  /* 0x000000ffffb87224 */ /* 0x000fc800078e00bf */
[----:B------:R-:W-:-:S05]  /*3bbe0*/  FADD.FTZ R189, R187, R184 ;  /* 0x000000b8bbbd7221 */ /* 0x000fca0000010000 */
[----:B------:R-:W-:-:S07]  /*3bbf0*/  MOV R192, R189 ;  /* 0x000000bd00c07202 */ /* 0x000fce0000000f00 */
[----:B------:R-:W-:Y:S05]  /*3bc00*/  WARPSYNC.COLLECTIVE R193, `(.L_x_21486) ;  /* 0x00000000c1087348 */ /* 0x000fea0003c00000 */
[----:B------:R0:W1:Y:S02]  /*3bc10*/  SHFL.BFLY P2, R191, R192, R194, R195 ;  /* 0x0c0000c2c0bf7389 */ /* 0x00006400000400c3 */
[----:B01----:R-:W-:Y:S05]  /*3bc20*/  ENDCOLLECTIVE ;  /* 0x000000000000791b */ /* 0x003fea0003800000 */
.L_x_21486:
[----:B------:R-:W-:Y:S01]  /*3bc30*/  HFMA2 R194, -RZ, RZ, 0, 9.5367431640625e-07 ;  /* 0x00000010ffc27431 */ /* 0x000fe200000001ff */
[----:B------:R-:W-:-:S05]  /*3bc40*/  MOV R184, R191 ;  /* 0x000000bf00b87202 */ /* 0x000fca0000000f00 */
[----:B------:R-:W-:-:S04]  /*3bc50*/  FADD.FTZ R190, R189, R184 ;  /* 0x000000b8bdbe7221 */ /* 0x000fc80000010000 */
[----:B------:R-:W-:-:S07]  /*3bc60*/  IMAD.MOV.U32 R192, RZ, RZ, R190 ;  /* 0x000000ffffc07224 */ /* 0x000fce00078e00be */
[----:B------:R-:W-:Y:S05]  /*3bc70*/  WARPSYNC.COLLECTIVE R193, `(.L_x_21487) ;  /* 0x00000000c1087348 */ /* 0x000fea0003c00000 */
[----:B------:R0:W1:Y:S02]  /*3bc80*/  SHFL.BFLY P2, R191, R192, R194, R195 ;  /* 0x0c0000c2c0bf7389 */ /* 0x00006400000400c3 */
[----:B01----:R-:W-:Y:S05]  /*3bc90*/  ENDCOLLECTIVE ;  /* 0x000000000000791b */ /* 0x003fea0003800000 */
.L_x_21487:
        /* <DEDUP_REMOVED lines=103> */
.L_x_21488:
[----:B------:R-:W-:Y:S02]  /*3c310*/  IMAD.MOV.U32 R194, RZ, RZ, 0x2 ;  /* 0x00000002ffc27424 */ /* 0x000fe400078e00ff */
[----:B------:R-:W-:-:S04]  /*3c320*/  IMAD.MOV.U32 R187, RZ, RZ, R191 ;  /* 0x000000ffffbb7224 */ /* 0x000fc800078e00bf */
[----:B------:R-:W-:-:S05]  /*3c330*/  FADD.FTZ R187, R184, R187 ;  /* 0x000000bbb8bb7221 */ /* 0x000fca0000010000 */
[----:B------:R-:W-:-:S07]  /*3c340*/  MOV R192, R187 ;  /* 0x000000bb00c07202 */ /* 0x000fce0000000f00 */
[----:B------:R-:W-:Y:S05]  /*3c350*/  WARPSYNC.COLLECTIVE R193, `(.L_x_21489) ;  /* 0x00000000c1087348 */ /* 0x000fea0003c00000 */
[----:B------:R0:W1:Y:S02]  /*3c360*/  SHFL.BFLY P2, R191, R192, R194, R195 ;  /* 0x0c0000c2c0bf7389 */ /* 0x00006400000400c3 */
[----:B01----:R-:W-:Y:S05]  /*3c370*/  ENDCOLLECTIVE ;  /* 0x000000000000791b */ /* 0x003fea0003800000 */
.L_x_21489:
[----:B------:R-:W-:Y:S01]  /*3c380*/  HFMA2 R194, -RZ, RZ, 0, 2.384185791015625e-07 ;  /* 0x00000004ffc27431 */ /* 0x000fe200000001ff */
[----:B------:R-:W-:-:S05]  /*3c390*/  MOV R186, R191 ;  /* 0x000000bf00ba7202 */ /* 0x000fca0000000f00 */
[----:B------:R-:W-:-:S04]  /*3c3a0*/  FADD.FTZ R186, R187, R186 ;  /* 0x000000babbba7221 */ /* 0x000fc80000010000 */
[----:B------:R-:W-:-:S07]  /*3c3b0*/  IMAD.MOV.U32 R192, RZ, RZ, R186 ;  /* 0x000000ffffc07224 */ /* 0x000fce00078e00ba */
[----:B------:R-:W-:Y:S05]  /*3c3c0*/  WARPSYNC.COLLECTIVE R193, `(.L_x_21490) ;  /* 0x00000000c1087348 */ /* 0x000fea0003c00000 */
[----:B------:R0:W1:Y:S02]  /*3c3d0*/  SHFL.BFLY P2, R191, R192, R194, R195 ;  /* 0x0c0000c2c0bf7389 */ /* 0x00006400000400c3 */
[----:B01----:R-:W-:Y:S05]  /*3c3e0*/  ENDCOLLECTIVE ;  /* 0x000000000000791b */ /* 0x003fea0003800000 */
.L_x_21490:
[----:B------:R-:W-:Y:S02]  /*3c3f0*/  IMAD.MOV.U32 R194, RZ, RZ, 0x8 ;  /* 0x00000008ffc27424 */ /* 0x000fe400078e00ff */
[----:B------:R-:W-:-:S04]  /*3c400*/  IMAD.MOV.U32 R189, RZ, RZ, R191 ;  /* 0x000000ffffbd7224 */ /* 0x000fc800078e00bf */
[----:B------:R-:W-:-:S05]  /*3c410*/  FADD.FTZ R189, R186, R189 ;  /* 0x000000bdbabd7221 */ /* 0x000fca0000010000 */
[----:B------:R-:W-:-:S07]  /*3c420*/  MOV R192, R189 ;  /* 0x000000bd00c07202 */ /* 0x000fce0000000f00 */
[----:B------:R-:W-:Y:S05]  /*3c430*/  WARPSYNC.COLLECTIVE R193, `(.L_x_21491) ;  /* 0x00000000c1087348 */ /* 0x000fea0003c00000 */
[----:B------:R0:W1:Y:S02]  /*3c440*/  SHFL.BFLY P2, R191, R192, R194, R195 ;  /* 0x0c0000c2c0bf7389 */ /* 0x00006400000400c3 */
[----:B01----:R-:W-:Y:S05]  /*3c450*/  ENDCOLLECTIVE ;  /* 0x000000000000791b */ /* 0x003fea0003800000 */
.L_x_21491:
[----:B------:R-:W-:Y:S01]  /*3c460*/  HFMA2 R194, -RZ, RZ, 0, 9.5367431640625e-07 ;  /* 0x00000010ffc27431 */ /* 0x000fe200000001ff */
[----:B------:R-:W-:-:S05]  /*3c470*/  MOV R190, R191 ;  /* 0x000000bf00be7202 */ /* 0x000fca0000000f00 */
[----:B------:R-:W-:-:S04]  /*3c480*/  FADD.FTZ R190, R189, R190 ;  /* 0x000000bebdbe7221 */ /* 0x000fc80000010000 */
[----:B------:R-:W-:-:S07]  /*3c490*/  IMAD.MOV.U32 R192, RZ, RZ, R190 ;  /* 0x000000ffffc07224 */ /* 0x000fce00078e00be */
[----:B------:R-:W-:Y:S05]  /*3c4a0*/  WARPSYNC.COLLECTIVE R193, `(.L_x_21492) ;  /* 0x00000000c1087348 */ /* 0x000fea0003c00000 */
[----:B------:R0:W1:Y:S02]  /*3c4b0*/  SHFL.BFLY P2, R191, R192, R194, R195 ;  /* 0x0c0000c2c0bf7389 */ /* 0x00006400000400c3 */
[----:B01----:R-:W-:Y:S05]  /*3c4c0*/  ENDCOLLECTIVE ;  /* 0x000000000000791b */ /* 0x003fea0003800000 */
.L_x_21492:
[----:B------:R-:W-:Y:S05]  /*3c4d0*/  BRA `(.L_x_21493) ;  /* 0xffffffd400e07947 */ /* 0x000fea000383ffff */
.L_x_21494:
        /* <DEDUP_REMOVED lines=10> */
.L_x_33297:


//--------------------- .text._ZN10layer_norm31ln_parallel_residual_fwd_kernelINS_13Kernel_traitsI6__halfS2_fS2_fjLj1536ELj1ELj4ELj1ELj16ENS_18Kernel_traits_baseILj1536ES2_S2_fS2_fjLj128EEEEELb1ELb1ELb0EEEvNS_9FwdParamsE --------------------------
	.section	.text._ZN10layer_norm31ln_parallel_residual_fwd_kernelINS_13Kernel_traitsI6__halfS2_fS2_fjLj1536ELj1ELj4ELj1ELj16ENS_18Kernel_traits_baseILj1536ES2_S2_fS2_fjLj128EEEEELb1ELb1ELb0EEEvNS_9FwdParamsE,"ax",@progbits
	.align	128
        .global         _ZN10layer_norm31ln_parallel_residual_fwd_kernelINS_13Kernel_traitsI6__halfS2_fS2_fjLj1536ELj1ELj4ELj1ELj16ENS_18Kernel_traits_baseILj1536ES2_S2_fS2_fjLj128EEEEELb1ELb1ELb0EEEvNS_9FwdParamsE
        .type           _ZN10layer_norm31ln_parallel_residual_fwd_kernelINS_13Kernel_traitsI6__halfS2_fS2_fjLj1536ELj1ELj4ELj1ELj16ENS_18Kernel_traits_baseILj1536ES2_S2_fS2_fjLj128EEEEELb1ELb1ELb0EEEvNS_9FwdParamsE,@function
        .size           _ZN10layer_norm31ln_parallel_residual_fwd_kernelINS_13Kernel_traitsI6__halfS2_fS2_fjLj1536ELj1ELj4ELj1ELj16ENS_18Kernel_traits_baseILj1536ES2_S2_fS2_fjLj128EEEEELb1ELb1ELb0EEEvNS_9FwdParamsE,(.L_x_33298 - _ZN10layer_norm31ln_parallel_residual_fwd_kernelINS_13Kernel_traitsI6__halfS2_fS2_fjLj1536ELj1ELj4ELj1ELj16ENS_18Kernel_traits_baseILj1536ES2_S2_fS2_fjLj128EEEEELb1ELb1ELb0EEEvNS_9FwdParamsE)
        .other          _ZN10layer_norm31ln_parallel_residual_fwd_kernelINS_13Kernel_traitsI6__halfS2_fS2_fjLj1536ELj1ELj4ELj1ELj16ENS_18Kernel_traits_baseILj1536ES2_S2_fS2_fjLj128EEEEELb1ELb1ELb0EEEvNS_9FwdParamsE,@"STO_CUDA_ENTRY STV_DEFAULT"
_ZN10layer_norm31ln_parallel_residual_fwd_kernelINS_13Kernel_traitsI6__halfS2_fS2_fjLj1536ELj1ELj4ELj1ELj16ENS_18Kernel_traits_baseILj1536ES2_S2_fS2_fjLj128EEEEELb1ELb1ELb0EEEvNS_9FwdParamsE:
.text._ZN10layer_norm31ln_parallel_residual_fwd_kernelINS_13Kernel_traitsI6__halfS2_fS2_fjLj1536ELj1ELj4ELj1ELj16ENS_18Kernel_traits_baseILj1536ES2_S2_fS2_fjLj128EEEEELb1ELb1ELb0EEEvNS_9FwdParamsE:
[----:B------:R-:W-:Y:S01]  /*0000*/  LDC R1, c[0x0][0x37c] ;  /* 0x0000df00ff017b82 */ /* 0x000fe20000000800 */
[----:B------:R-:W0:Y:S07]  /*0010*/  LDCU.U8 UR4, c[0x0][0x464] ;  /* 0x00008c80ff0477ac */ /* 0x000e2e0008000000 */
[----:B------:R-:W1:Y:S01]  /*0020*/  LDC R11, c[0x0][0x45c] ;  /* 0x00011700ff0b7b82 */ /* 0x000e620000000800 */
[----:B------:R-:W2:Y:S07]  /*0030*/  LDCU.64 UR6, c[0x0][0x358] ;  /* 0x00006b00ff0677ac */ /* 0x000eae0008000a00 */
[----:B------:R-:W2:Y:S01]  /*0040*/  LDC R12, c[0x0][0x458] ;  /* 0x00011600ff0c7b82 */ /* 0x000ea20000000800 */
[----:B------:R-:W3:Y:S01]  /*0050*/  S2R R131, SR_TID.X ;  /* 0x0000000000837919 */ /* 0x000ee20000002100 */
[----:B------:R-:W4:Y:S06]  /*0060*/  LDCU.64 UR8, c[0x0][0x438] ;  /* 0x00008700ff0877ac */ /* 0x000f2c0008000a00 */
[----:B------:R-:W5:Y:S01]  /*0070*/  LDC R7, c[0x0][0x388] ;  /* 0x0000e200ff077b82 */ /* 0x000f620000000800 */
[----:B0-----:R-:W-:Y:S01]  /*0080*/  ISETP.NE.AND P0, PT, RZ, UR4, PT ;  /* 0x00000004ff007c0c */ /* 0x001fe2000bf05270 */
[----:B------:R-:W0:-:S12]  /*0090*/  LDCU.64 UR4, c[0x0][0x450] ;  /* 0x00008a00ff0477ac */ /* 0x000e180008000a00 */
[----:B-1----:R-:W-:Y:S01]  /*00a0*/  @P0 IMAD.MOV.U32 R13, RZ, RZ, R11 ;  /* 0x000000ffff0d0224 */ /* 0x002fe200078e000b */
[----:B------:R-:W1:Y:S04]  /*00b0*/  @P0 LDC R5, c[0x0][0x460] ;  /* 0x00011800ff050b82 */ /* 0x000e680000000800 */
[----:B--2---:R2:W1:Y:S01]  /*00c0*/  @P0 LDG.E.64 R2, desc[UR6][R12.64] ;  /* 0x000000060c020981 */ /* 0x004462000c1e1b00 */
[----:B0-----:R-:W-:Y:S01]  /*00d0*/  IMAD.U32 R136, RZ, RZ, UR4 ;  /* 0x00000004ff887e24 */ /* 0x001fe2000f8e00ff */
[----:B------:R-:W-:-:S06]  /*00e0*/  MOV R137, UR5 ;  /* 0x0000000500897c02 */ /* 0x000fcc0008000f00 */
[----:B------:R-:W2:Y:S01]  /*00f0*/  @P0 LDG.E.64 R136, desc[UR6][R136.64] ;  /* 0x0000000688880981 */ /* 0x000ea2000c1e1b00 */
[----:B------:R-:W0:Y:S01]  /*0100*/  S2UR UR5, SR_CTAID.X ;  /* 0x00000000000579c3 */ /* 0x000e220000002500 */
[----:B---3--:R-:W-:Y:S01]  /*0110*/  LOP3.LUT R132, R131, 0x1f, RZ, 0xc0, !PT ;  /* 0x0000001f83847812 */ /* 0x008fe200078ec0ff */
[----:B----4-:R-:W-:Y:S01]  /*0120*/  UISETP.NE.U32.AND UP0, UPT, UR8, URZ, UPT ;  /* 0x000000ff0800728c */ /* 0x010fe2000bf05070 */
[----:B-----5:R-:W-:Y:S01]  /*0130*/  SHF.R.S32.HI R0, RZ, 0x1f, R7 ;  /* 0x0000001fff007819 */ /* 0x020fe20000011407 */
[----:B------:R-:W-:Y:S02]  /*0140*/  BSSY.RECONVERGENT B0, `(.L_x_21495) ;  /* 0x0000084000007945 */ /* 0x000fe40003800200 */
[----:B------:R-:W-:Y:S01]  /*0150*/  UISETP.NE.AND.EX UP0, UPT, UR9, URZ, UPT, UP0 ;  /* 0x000000ff0900728c */ /* 0x000fe2000bf05300 */
[----:B------:R-:W-:Y:S01]  /*0160*/  IMAD.MOV.U32 R77, RZ, RZ, R132 ;  /* 0x000000ffff4d7224 */ /* 0x000fe200078e0084 */
[----:B------:R-:W3:Y:S01]  /*0170*/  LDC R130, c[0x0][0x360] ;  /* 0x0000d800ff827b82 */ /* 0x000ee20000000800 */
[----:B------:R-:W-:-:S03]  /*0180*/  LEA.HI R0, R0, R7, RZ, 0x3 ;  /* 0x0000000700007211 */ /* 0x000fc600078f18ff */
[----:B--2---:R-:W-:-:S04]  /*0190*/  LOP3.LUT R13, R77, 0x1f, RZ, 0x3c, !PT ;  /* 0x0000001f4d0d7812 */ /* 0x004fc800078e3cff */
[----:B------:R-:W-:Y:S01]  /*01a0*/  LEA.HI.SX32 R13, R0, R13, 0x1d ;  /* 0x0000000d000d7211 */ /* 0x000fe200078feaff */
[----:B0-----:R-:W-:Y:S02]  /*01b0*/  USHF.L.U32 UR4, UR5, 0x2, URZ ;  /* 0x0000000205047899 */ /* 0x001fe400080006ff */
[--C-:B---3--:R-:W-:Y:S01]  /*01c0*/  IMAD R130, R130, UR5, R131.reuse ;  /* 0x0000000582827c24 */ /* 0x108fe2000f8e0283 */
[----:B------:R-:W-:-:S04]  /*01d0*/  SHF.R.U32.HI R131, RZ, 0x5, R131 ;  /* 0x00000005ff837819 */ /* 0x000fc80000011683 */
[----:B------:R-:W-:Y:S02]  /*01e0*/  LOP3.LUT R131, R131, UR4, RZ, 0xfc, !PT ;  /* 0x0000000483837c12 */ /* 0x000fe4000f8efcff */
[----:B-1----:R-:W-:-:S05]  /*01f0*/  @P0 IADD3 R12, P1, PT, R2, R5, RZ ;  /* 0x00000005020c0210 */ /* 0x002fca0007f3e0ff */
[----:B------:R-:W-:Y:S01]  /*0200*/  @P0 IMAD.X R11, RZ, RZ, R3, P1 ;  /* 0x000000ffff0b0224 */ /* 0x000fe200008e0603 */
[----:B------:R-:W-:Y:S01]  /*0210*/  IADD3 R76, PT, PT, R136, -0x61c88647, RZ ;  /* 0x9e3779b9884c7810 */ /* 0x000fe20007ffe0ff */
[----:B------:R-:W-:-:S03]  /*0220*/  VIADD R78, R137, 0xbb67ae85 ;  /* 0xbb67ae85894e7836 */ /* 0x000fc60000000000 */
[--C-:B------:R-:W-:Y:S01]  /*0230*/  SHF.R.U64 R129, R12, 0x2, R11.reuse ;  /* 0x000000020c817819 */ /* 0x100fe2000000120b */
[C---:B------:R-:W-:Y:S01]  /*0240*/  VIADD R79, R136.reuse, 0x3c6ef372 ;  /* 0x3c6ef372884f7836 */ /* 0x040fe20000000000 */
[C---:B------:R-:W-:Y:S01]  /*0250*/  IADD3 R80, PT, PT, R137.reuse, 0x76cf5d0a, RZ ;  /* 0x76cf5d0a89507810 */ /* 0x040fe20007ffe0ff */
[C---:B------:R-:W-:Y:S01]  /*0260*/  VIADD R14, R137.reuse, 0x32370b8f ;  /* 0x32370b8f890e7836 */ /* 0x040fe20000000000 */
[C---:B------:R-:W-:Y:S01]  /*0270*/  IADD3 R9, PT, PT, R137.reuse, -0x126145ec, RZ ;  /* 0xed9eba1489097810 */ /* 0x040fe20007ffe0ff */
[C---:B------:R-:W-:Y:S01]  /*0280*/  VIADD R10, R136.reuse, 0x78dde6e4 ;  /* 0x78dde6e4880a7836 */ /* 0x040fe20000000000 */
[C---:B------:R-:W-:Y:S01]  /*0290*/  IADD3 R7, PT, PT, R136.reuse, -0x4ab325aa, RZ ;  /* 0xb54cda5688077810 */ /* 0x040fe20007ffe0ff */
[C---:B------:R-:W-:Y:S01]  /*02a0*/  VIADD R8, R136.reuse, 0x1715609d ;  /* 0x1715609d88087836 */ /* 0x040fe20000000000 */
[C---:B------:R-:W-:Y:S01]  /*02b0*/  IADD3 R0, PT, PT, R137.reuse, 0x1fd5c5a3, RZ ;  /* 0x1fd5c5a389007810 */ /* 0x040fe20007ffe0ff */
[C---:B------:R-:W-:Y:S01]  /*02c0*/  VIADD R2, R137.reuse, 0xa9066899 ;  /* 0xa906689989027836 */ /* 0x040fe20000000000 */
[C---:B------:R-:W-:Y:S01]  /*02d0*/  IADD3 R15, PT, PT, R136.reuse, -0x700cb87f, RZ ;  /* 0x8ff34781880f7810 */ /* 0x040fe20007ffe0ff */
[----:B------:R-:W-:Y:S01]  /*02e0*/  VIADD R6, R137, 0x646e171e ;  /* 0x646e171e89067836 */ /* 0x000fe20000000000 */
[----:B------:R-:W-:Y:S01]  /*02f0*/  SHF.R.U32.HI R11, RZ, 0x2, R11 ;  /* 0x00000002ff0b7819 */ /* 0x000fe2000001160b */
[----:B------:R-:W-:-:S02]  /*0300*/  VIADD R5, R136, 0x5384540f ;  /* 0x5384540f88057836 */ /* 0x000fc40000000000 */
[----:B------:R-:W-:Y:S02]  /*0310*/  VIADD R4, R136, 0xf1bbcdc8 ;  /* 0xf1bbcdc888047836 */ /* 0x000fe40000000000 */
        /* <DEDUP_REMOVED lines=54> */
.L_x_21496:
        /* <DEDUP_REMOVED lines=20> */
[----:B------:R-:W-:Y:S01]  /*07c0*/  @P5 MOV R23, RZ ;  /* 0x000000ff00175202 */ /* 0x000fe20000000f00 */
[----:B------:R-:W-:Y:S01]  /*07d0*/  IMAD.MOV.U32 R46, RZ, RZ, RZ ;  /* 0x000000ffff2e7224 */ /* 0x000fe200078e00ff */
[----:B------:R-:W-:Y:S01]  /*07e0*/  @P4 CS2R R62, SRZ ;  /* 0x00000000003e4805 */ /* 0x000fe2000001ff00 */
[----:B------:R1:W5:Y:S01]  /*07f0*/  @P0 LDG.E.128 R24, desc[UR6][R36.64] ;  /* 0x0000000624180981 */ /* 0x000362000c1e1d00 */
[C---:B--2---:R-:W-:Y:S01]  /*0800*/  @P1 IMAD.WIDE.U32 R64, R77.reuse, 0x10, R44 ;  /* 0x000000104d401825 */ /* 0x044fe200078e002c */
[----:B------:R-:W2:Y:S03]  /*0810*/  @P4 LDC.64 R20, c[0x0][0x3d0] ;  /* 0x0000f400ff144b82 */ /* 0x000ea60000000a00 */
[----:B------:R-:W-:Y:S01]  /*0820*/  @P1 VIADD R77, R77, 0x20 ;  /* 0x000000204d4d1836 */ /* 0x000fe20000000000 */
[----:B------:R-:W5:Y:S03]  /*0830*/  @P1 LDG.E.128 R32, desc[UR6][R64.64] ;  /* 0x0000000640201981 */ /* 0x000f66000c1e1d00 */
[----:B---3--:R-:W-:-:S04]  /*0840*/  @P2 IMAD.WIDE.U32 R66, R77, 0x10, R52 ;  /* 0x000000104d422825 */ /* 0x008fc800078e0034 */
[----:B------:R-:W-:Y:S01]  /*0850*/  @P2 VIADD R77, R77, 0x20 ;  /* 0x000000204d4d2836 */ /* 0x000fe20000000000 */
[----:B------:R-:W5:Y:S03]  /*0860*/  @P2 LDG.E.128 R40, desc[UR6][R66.64] ;  /* 0x0000000642282981 */ /* 0x000f66000c1e1d00 */
[C---:B0-----:R-:W-:Y:S01]  /*0870*/  @P3 IMAD.WIDE.U32 R68, R77.reuse, 0x10, R68 ;  /* 0x000000104d443825 */ /* 0x041fe200078e0044 */
[----:B------:R-:W-:-:S04]  /*0880*/  @P3 IADD3 R77, PT, PT, R77, 0x20, RZ ;  /* 0x000000204d4d3810 */ /* 0x000fc80007ffe0ff */
[----:B------:R-:W5:Y:S01]  /*0890*/  @P3 LDG.E.128 R48, desc[UR6][R68.64] ;  /* 0x0000000644303981 */ /* 0x000f62000c1e1d00 */
[----:B--2---:R-:W-:Y:S01]  /*08a0*/  @P4 IMAD.WIDE.U32 R20, R77, 0x10, R20 ;  /* 0x000000104d144825 */ /* 0x004fe200078e0014 */
[----:B------:R-:W-:Y:S02]  /*08b0*/  CS2R R52, SRZ ;  /* 0x0000000000347805 */ /* 0x000fe4000001ff00 */
[----:B------:R-:W-:Y:S02]  /*08c0*/  CS2R R44, SRZ ;  /* 0x00000000002c7805 */ /* 0x000fe4000001ff00 */
[----:B-1----:R-:W-:Y:S01]  /*08d0*/  CS2R R36, SRZ ;  /* 0x0000000000247805 */ /* 0x002fe2000001ff00 */
[----:B------:R-:W-:Y:S01]  /*08e0*/  IMAD.MOV.U32 R30, RZ, RZ, RZ ;  /* 0x000000ffff1e7224 */ /* 0x000fe200078e00ff */
[----:B------:R0:W5:Y:S01]  /*08f0*/  @P4 LDG.E.128 R56, desc[UR6][R20.64] ;  /* 0x0000000614384981 */ /* 0x000162000c1e1d00 */
[----:B------:R-:W-:Y:S01]  /*0900*/  CS2R R28, SRZ ;  /* 0x00000000001c7805 */ /* 0x000fe2000001ff00 */
[----:B------:R-:W-:Y:S01]  /*0910*/  IMAD.MOV.U32 R22, RZ, RZ, RZ ;  /* 0x000000ffff167224 */ /* 0x000fe200078e00ff */
[----:B------:R-:W-:Y:S01]  /*0920*/  @P4 CS2R R60, SRZ ;  /* 0x00000000003c4805 */ /* 0x000fe2000001ff00 */
[----:B------:R-:W-:Y:S01]  /*0930*/  @P0 IMAD.MOV.U32 R31, RZ, RZ, RZ ;  /* 0x000000ffff1f0224 */ /* 0x000fe200078e00ff */
[----:B------:R-:W-:Y:S01]  /*0940*/  @P2 MOV R47, RZ ;  /* 0x000000ff002f2202 */ /* 0x000fe20000000f00 */
[----:B------:R-:W-:-:S02]  /*0950*/  @P1 IMAD.MOV.U32 R39, RZ, RZ, RZ ;  /* 0x000000ffff271224 */ /* 0x000fc400078e00ff */
[----:B------:R-:W-:Y:S01]  /*0960*/  @P3 IMAD.MOV.U32 R55, RZ, RZ, RZ ;  /* 0x000000ffff373224 */ /* 0x000fe200078e00ff */
[----:B0-----:R-:W-:-:S07]  /*0970*/  CS2R R20, SRZ ;  /* 0x0000000000147805 */ /* 0x001fce000001ff00 */
.L_x_21497:
[----:B------:R-:W-:Y:S05]  /*0980*/  BSYNC.RECONVERGENT B0 ;  /* 0x0000000000007941 */ /* 0x000fea0003800200 */
.L_x_21495:
[----:B------:R-:W0:Y:S02]  /*0990*/  LDCU UR4, c[0x0][0x384] ;  /* 0x00007080ff0477ac */ /* 0x000e240008000800 */
[----:B0-----:R-:W-:-:S13]  /*09a0*/  ISETP.GE.AND P0, PT, R131, UR4, PT ;  /* 0x0000000483007c0c */ /* 0x001fda000bf06270 */
[----:B------:R-:W-:Y:S05]  /*09b0*/  @P0 EXIT ;  /* 0x000000000000094d */ /* 0x000fea0003800000 */
[----:B------:R-:W-:Y:S01]  /*09c0*/  IMAD.HI.U32 R64, R130, -0x326172a9, RZ ;  /* 0xcd9e8d5782407827 */ /* 0x000fe200078e00ff */
[----:B------:R-:W-:Y:S01]  /*09d0*/  LOP3.LUT R12, R12, 0x3, RZ, 0xc0, !PT ;  /* 0x000000030c0c7812 */ /* 0x000fe200078ec0ff */
[----:B------:R-:W0:Y:S02]  /*09e0*/  LDCU UR10, c[0x0][0x408] ;  /* 0x00008100ff0a77ac */ /* 0x000e240008000800 */
        /* <DEDUP_REMOVED lines=9> */
[C---:B------:R-:W-:Y:S01]  /*0a80*/  IMAD.HI.U32 R66, R65.reuse, -0x326172a9, RZ ;  /* 0xcd9e8d5741427827 */ /* 0x040fe200078e00ff */
        /* <DEDUP_REMOVED lines=15> */
[----:B------:R-:W-:-:S05]  /*0b80*/  VIADD R66, R136, 0xdaa66d2b ;  /* 0xdaa66d2b88427836 */ /* 0x000fca0000000000 */
[----:B------:R-:W-:Y:S01]  /*0b90*/  LOP3.LUT R65, R66, R68, R65, 0x96, !PT ;  /* 0x0000004442417212 */ /* 0x000fe200078e9641 */
[----:B------:R-:W-:Y:S02]  /*0ba0*/  IMAD R66, R67, -0x326172a9, RZ ;  /* 0xcd9e8d5743427824 */ /* 0x000fe400078e02ff */
        /* <DEDUP_REMOVED lines=16> */
[----:B------:R-:W-:Y:S02]  /*0cb0*/  HFMA2 R10, -RZ, RZ, 0, 0 ;  /* 0x00000000ff0a7431 */ /* 0x000fe400000001ff */
        /* <DEDUP_REMOVED lines=21> */
.L_x_22260:
        /* <DEDUP_REMOVED lines=41> */
.L_x_21503:
        /* <DEDUP_REMOVED lines=13> */
.L_x_21505:
[----:B------:R-:W-:Y:S05]  /*1170*/  BSYNC.RECONVERGENT B2 ;  /* 0x0000000000027941 */ /* 0x000fea0003800200 */
.L_x_21504:
        /* <DEDUP_REMOVED lines=56> */
[----:B------:R-:W-:Y:S01]  /*1500*/  MOV R124, R78 ;  /* 0x0000004e007c7202 */ /* 0x000fe20000000f00 */
[----:B------:R-:W-:-:S03]  /*1510*/  IMAD.MOV.U32 R78, RZ, RZ, RZ ;  /* 0x000000ffff4e7224 */ /* 0x000fc600078e00ff */
[----:B------:R-:W-:Y:S01]  /*1520*/  LOP3.LUT R128, R125, R76, R79, 0x96, !PT ;  /* 0x0000004c7d807212 */ /* 0x000fe200078e964f */
[----:B------:R-:W-:-:S07]  /*1530*/  IMAD.MOV.U32 R76, RZ, RZ, R9 ;  /* 0x000000ffff4c7224 */ /* 0x000fce00078e0009 */
.L_x_21502:
[----:B------:R-:W-:Y:S05]  /*1540*/  BSYNC.RECONVERGENT B1 ;  /* 0x0000000000017941 */ /* 0x000fea0003800200 */
.L_x_21501:
        /* <DEDUP_REMOVED lines=21> */
.L_x_21508:
        /* <DEDUP_REMOVED lines=13> */
.L_x_21510:
[----:B------:R-:W-:Y:S05]  /*1770*/  BSYNC.RECONVERGENT B2 ;  /* 0x0000000000027941 */ /* 0x000fea0003800200 */
.L_x_21509:
        /* <DEDUP_REMOVED lines=58> */
[----:B------:R-:W-:Y:S01]  /*1b20*/  IMAD.MOV.U32 R125, RZ, RZ, RZ ;  /* 0x000000ffff7d7224 */ /* 0x000fe200078e00ff */
[----:B------:R-:W-:-:S07]  /*1b30*/  MOV R124, R126 ;  /* 0x0000007e007c7202 */ /* 0x000fce0000000f00 */
.L_x_21507:
[----:B------:R-:W-:Y:S05]  /*1b40*/  BSYNC.RECONVERGENT B1 ;  /* 0x0000000000017941 */ /* 0x000fea0003800200 */
.L_x_21506:
        /* <DEDUP_REMOVED lines=19> */
.L_x_21513:
        /* <DEDUP_REMOVED lines=13> */
.L_x_21515:
[----:B------:R-:W-:Y:S05]  /*1d50*/  BSYNC.RECONVERGENT B2 ;  /* 0x0000000000027941 */ /* 0x000fea0003800200 */
.L_x_21514:
        /* <DEDUP_REMOVED lines=57> */
[----:B------:R-:W-:Y:S02]  /*20f0*/  IMAD.MOV.U32 R124, RZ, RZ, R126 ;  /* 0x000000ffff7c7224 */ /* 0x000fe400078e007e */
[----:B------:R-:W-:Y:S01]  /*2100*/  IMAD.MOV.U32 R126, RZ, RZ, RZ ;  /* 0x000000ffff7e7224 */ /* 0x000fe200078e00ff */
[----:B------:R-:W-:-:S07]  /*2110*/  LOP3.LUT R128, R125, R78, R127, 0x96, !PT ;  /* 0x0000004e7d807212 */ /* 0x000fce00078e967f */
.L_x_21512:
[----:B------:R-:W-:Y:S05]  /*2120*/  BSYNC.RECONVERGENT B1 ;  /* 0x0000000000017941 */ /* 0x000fea0003800200 */
.L_x_21511:
        /* <DEDUP_REMOVED lines=19> */
.L_x_21518:
        /* <DEDUP_REMOVED lines=13> */
.L_x_21520:
[----:B------:R-:W-:Y:S05]  /*2330*/  BSYNC.RECONVERGENT B2 ;  /* 0x0000000000027941 */ /* 0x000fea0003800200 */
.L_x_21519:
        /* <DEDUP_REMOVED lines=56> */
[----:B------:R-:W-:Y:S02]  /*26c0*/  HFMA2 R125, -RZ, RZ, 0, 0 ;  /* 0x00000000ff7d7431 */ /* 0x000fe400000001ff */
[----:B------:R-:W-:Y:S02]  /*26d0*/  VIADD R79, R136, 0x8ff34781 ;  /* 0x8ff34781884f7836 */ /* 0x000fe40000000000 */
[----:B------:R-:W-:-:S03]  /*26e0*/  IMAD.MOV.U32 R124, RZ, RZ, R138 ;  /* 0x000000ffff7c7224 */ /* 0x000fc600078e008a */
[----:B------:R-:W-:-:S07]  /*26f0*/  LOP3.LUT R15, R79, R142, R15, 0x96, !PT ;  /* 0x0000008e4f0f7212 */ /* 0x000fce00078e960f */
.L_x_21517:
[----:B------:R-:W-:Y:S05]  /*2700*/  BSYNC.RECONVERGENT B1 ;  /* 0x0000000000017941 */ /* 0x000fea0003800200 */
.L_x_21516:
[----:B------:R-:W-:Y:S01]  /*2710*/  I2FP.F32.U32 R79, R12 ;  /* 0x0000000c004f7245 */ /* 0x000fe20000201000 */
[----:B------:R-:W-:Y:S01]  /*2720*/  BSSY.RECONVERGENT B1, `(.L_x_21521) ;  /* 0x000005c000017945 */ /* 0x000fe20003800200 */
[----:B------:R-:W-:Y:S01]  /*2730*/  ISETP.NE.AND P2, PT, R125, 0x1, PT ;  /* 0x000000017d00780c */ /* 0x000fe20003f45270 */
[----:B------:R-:W-:Y:S01]  /*2740*/  HADD2.F32 R81, -RZ, R81.H1_H1 ;  /* 0x30000051ff517230 */ /* 0x000fe20000004100 */
[----:B------:R-:W-:Y:S01]  /*2750*/  LOP3.LUT R133, R133, 0xfffffffd, RZ, 0xc0, !PT ;  /* 0xfffffffd85857812 */ /* 0x000fe200078ec0ff */
[----:B------:R-:W-:Y:S01]  /*2760*/  FFMA.FTZ R12, R79, R76, 1.1641532182693481445e-10 ;  /* 0x2f0000004f0c7423 */ /* 0x000fe2000001004c */
[----:B------:R-:W-:-:S04]  /*2770*/  IMAD.MOV.U32 R126, RZ, RZ, 0x2 ;  /* 0x00000002ff7e7424 */ /* 0x000fc800078e00ff */
        /* <DEDUP_REMOVED lines=12> */
.L_x_21523:
        /* <DEDUP_REMOVED lines=13> */
.L_x_21525:
[----:B------:R-:W-:Y:S05]  /*2910*/  BSYNC.RECONVERGENT B2 ;  /* 0x0000000000027941 */ /* 0x000fea0003800200 */
.L_x_21524:
        /* <DEDUP_REMOVED lines=16> */
[----:B------:R-:W-:Y:S02]  /*2a20*/  IMAD.MOV.U32 R12, RZ, RZ, R124 ;  /* 0x000000ffff0c7224 */ /* 0x000fe400078e007c */
        /* <DEDUP_REMOVED lines=40> */
[----:B------:R-:W-:Y:S01]  /*2cb0*/  IMAD.MOV.U32 R126, RZ, RZ, RZ ;  /* 0x000000ffff7e7224 */ /* 0x000fe200078e00ff */
[----:B------:R-:W-:Y:S02]  /*2cc0*/  LOP3.LUT R15, R79, R142, R15, 0x96, !PT ;  /* 0x0000008e4f0f7212 */ /* 0x000fe400078e960f */
[----:B------:R-:W-:-:S07]  /*2cd0*/  MOV R124, R138 ;  /* 0x0000008a007c7202 */ /* 0x000fce0000000f00 */
.L_x_21522:
[----:B------:R-:W-:Y:S05]  /*2ce0*/  BSYNC.RECONVERGENT B1 ;  /* 0x0000000000017941 */ /* 0x000fea0003800200 */
.L_x_21521:
        /* <DEDUP_REMOVED lines=17> */
.L_x_21528:
        /* <DEDUP_REMOVED lines=13> */
.L_x_21530:
[----:B------:R-:W-:Y:S05]  /*2ed0*/  BSYNC.RECONVERGENT B2 ;  /* 0x0000000000027941 */ /* 0x000fea0003800200 */
.L_x_21529:
        /* <DEDUP_REMOVED lines=52> */
[----:B------:R-:W-:Y:S02]  /*3220*/  VIADD R125, R137, 0x96a522ad ;  /* 0x96a522ad897d7836 */ /* 0x000fe40000000000 */
[----:B------:R-:W-:-:S04]  /*3230*/  IMAD.WIDE.U32 R140, R140, -0x326172a9, RZ ;  /* 0xcd9e8d578c8c7825 */ /* 0x000fc800078e00ff */
[----:B------:R-:W-:-:S04]  /*3240*/  IMAD.WIDE.U32 R138, R138, -0x2daee0ad, RZ ;  /* 0xd2511f538a8a7825 */ /* 0x000fc800078e00ff */
[----:B------:R-:W-:Y:S01]  /*3250*/  VIADD R15, R136, 0x8ff34781 ;  /* 0x8ff34781880f7836 */ /* 0x000fe20000000000 */
[----:B------:R-:W-:Y:S01]  /*3260*/  LOP3.LUT R128, R125, R126, R139, 0x96, !PT ;  /* 0x0000007e7d807212 */ /* 0x000fe200078e968b */
[----:B------:R-:W-:Y:S02]  /*3270*/  IMAD.MOV.U32 R125, RZ, RZ, R124 ;  /* 0x000000ffff7d7224 */ /* 0x000fe400078e007c */
[----:B------:R-:W-:Y:S01]  /*3280*/  IMAD.MOV.U32 R124, RZ, RZ, R138 ;  /* 0x000000ffff7c7224 */ /* 0x000fe200078e008a */
[----:B------:R-:W-:Y:S02]  /*3290*/  LOP3.LUT R15, R15, R14, R141, 0x96, !PT ;  /* 0x0000000e0f0f7212 */ /* 0x000fe400078e968d */
[----:B------:R-:W-:-:S07]  /*32a0*/  MOV R14, R140 ;  /* 0x0000008c000e7202 */ /* 0x000fce0000000f00 */
.L_x_21527:
[----:B------:R-:W-:Y:S05]  /*32b0*/  BSYNC.RECONVERGENT B1 ;  /* 0x0000000000017941 */ /* 0x000fea0003800200 */
.L_x_21526:
[----:B------:R-:W-:Y:S01]  /*32c0*/  ISETP.NE.AND P4, PT, R127, 0x1, PT ;  /* 0x000000017f00780c */ /* 0x000fe20003f85270 */
[----:B------:R-:W-:Y:S01]  /*32d0*/  BSSY.RECONVERGENT B1, `(.L_x_21531) ;  /* 0x000005a000017945 */ /* 0x000fe20003800200 */
[----:B------:R-:W-:Y:S01]  /*32e0*/  I2FP.F32.U32 R125, R125 ;  /* 0x0000007d007d7245 */ /* 0x000fe20000201000 */
[----:B------:R-:W-:Y:S02]  /*32f0*/  HADD2.F32 R82, -RZ, R82.H1_H1 ;  /* 0x30000052ff527230 */ /* 0x000fe40000004100 */
[----:B------:R-:W-:Y:S02]  /*3300*/  IMAD.MOV.U32 R135, RZ, RZ, 0x2 ;  /* 0x00000002ff877424 */ /* 0x000fe400078e00ff */
        /* <DEDUP_REMOVED lines=12> */
.L_x_21533:
        /* <DEDUP_REMOVED lines=13> */
.L_x_21535:
[----:B------:R-:W-:Y:S05]  /*34a0*/  BSYNC.RECONVERGENT B2 ;  /* 0x0000000000027941 */ /* 0x000fea0003800200 */
.L_x_21534:
        /* <DEDUP_REMOVED lines=60> */
.L_x_21532:
[----:B------:R-:W-:Y:S05]  /*3870*/  BSYNC.RECONVERGENT B1 ;  /* 0x0000000000017941 */ /* 0x000fea0003800200 */
.L_x_21531:
        /* <DEDUP_REMOVED lines=17> */
.L_x_21538:
        /* <DEDUP_REMOVED lines=13> */
.L_x_21540:
[----:B------:R-:W-:Y:S05]  /*3a60*/  BSYNC.RECONVERGENT B2 ;  /* 0x0000000000027941 */ /* 0x000fea0003800200 */
.L_x_21539:
        /* <DEDUP_REMOVED lines=60> */
.L_x_21537:
[----:B------:R-:W-:Y:S05]  /*3e30*/  BSYNC.RECONVERGENT B1 ;  /* 0x0000000000017941 */ /* 0x000fea0003800200 */
.L_x_21536:
        /* <DEDUP_REMOVED lines=38> */
.L_x_21500:
        /* <DEDUP_REMOVED lines=16> */
.L_x_21544:
        /* <DEDUP_REMOVED lines=13> */
.L_x_21546:
[----:B------:R-:W-:Y:S05]  /*4270*/  BSYNC.RECONVERGENT B2 ;  /* 0x0000000000027941 */ /* 0x000fea0003800200 */
.L_x_21545:
        /* <DEDUP_REMOVED lines=58> */
[----:B------:R-:W-:-:S07]  /*4620*/  IMAD.MOV.U32 R2, RZ, RZ, R9 ;  /* 0x000000ffff027224 */ /* 0x000fce00078e0009 */
.L_x_21543:
[----:B------:R-:W-:Y:S05]  /*4630*/  BSYNC.RECONVERGENT B1 ;  /* 0x0000000000017941 */ /* 0x000fea0003800200 */
.L_x_21542:
        /* <DEDUP_REMOVED lines=9> */
[----:B-----5:R-:W-:-:S03]  /*46d0*/  HADD2.F32 R2, -RZ, R80.H0_H0 ;  /* 0x20000050ff027230 */ /* 0x020fc60000004100 */
        /* <DEDUP_REMOVED lines=13> */
.L_x_21549:
        /* <DEDUP_REMOVED lines=13> */
.L_x_21551:
[----:B------:R-:W-:Y:S05]  /*4880*/  BSYNC.RECONVERGENT B2 ;  /* 0x0000000000027941 */ /* 0x000fea0003800200 */
.L_x_21550:
        /* <DEDUP_REMOVED lines=60> */
.L_x_21548:
[----:B------:R-:W-:Y:S05]  /*4c50*/  BSYNC.RECONVERGENT B1 ;  /* 0x0000000000017941 */ /* 0x000fea0003800200 */
.L_x_21547:
[----:B------:R-:W-:Y:S01]  /*4c60*/  I2FP.F32.U32 R4, R3 ;  /* 0x0000000300047245 */ /* 0x000fe20000201000 */
[----:B------:R-:W-:Y:S01]  /*4c70*/  HADD2.F32 R6, -RZ, R64.H0_H0 ;  /* 0x20000040ff067230 */ /* 0x000fe20000004100 */
[----:B------:R-:W-:Y:S01]  /*4c80*/  ISETP.NE.AND P3, PT, R5, 0x1, PT ;  /* 0x000000010500780c */ /* 0x000fe20003f65270 */
[----:B------:R-:W-:Y:S02]  /*4c90*/  BSSY.RECONVERGENT B1, `(.L_x_21552) ;  /* 0x000005e000017945 */ /* 0x000fe40003800200 */
[----:B------:R-:W-:Y:S01]  /*4ca0*/  FFMA.FTZ R3, R4, R125, 1.1641532182693481445e-10 ;  /* 0x2f00000004037423 */ /* 0x000fe2000001007d */
[----:B------:R-:W-:Y:S01]  /*4cb0*/  FMUL.FTZ R6, R6, R9 ;  /* 0x0000000906067220 */ /* 0x000fe20000410000 */
[----:B------:R-:W-:-:S03]  /*4cc0*/  IMAD.MOV.U32 R4, RZ, RZ, 0x2 ;  /* 0x00000002ff047424 */ /* 0x000fc600078e00ff */
[----:B------:R-:W-:Y:S02]  /*4cd0*/  FSETP.GTU.FTZ.AND P2, PT, R3, R0, PT ;  /* 0x000000000300720b */ /* 0x000fe40003f5c000 */
[----:B------:R-:W-:Y:S02]  /*4ce0*/  FSEL R3, R2, RZ, P4 ;  /* 0x000000ff02037208 */ /* 0x000fe40002000000 */
[----:B------:R-:W-:Y:S02]  /*4cf0*/  FSEL R6, R6, RZ, !P2 ;  /* 0x000000ff06067208 */ /* 0x000fe40005000000 */
[----:B------:R-:W-:Y:S02]  /*4d00*/  SEL R8, RZ, 0x1, P2 ;  /* 0x00000001ff087807 */ /* 0x000fe40001000000 */
[----:B------:R-:W-:Y:S01]  /*4d10*/  MOV R2, R14 ;  /* 0x0000000e00027202 */ /* 0x000fe20000000f00 */
        /* <DEDUP_REMOVED lines=11> */
.L_x_21554:
        /* <DEDUP_REMOVED lines=13> */
.L_x_21556:
[----:B------:R-:W-:Y:S05]  /*4ea0*/  BSYNC.RECONVERGENT B2 ;  /* 0x0000000000027941 */ /* 0x000fea0003800200 */
.L_x_21555:
        /* <DEDUP_REMOVED lines=60> */
.L_x_21553:
[----:B------:R-:W-:Y:S05]  /*5270*/  BSYNC.RECONVERGENT B1 ;  /* 0x0000000000017941 */ /* 0x000fea0003800200 */
.L_x_21552:
        /* <DEDUP_REMOVED lines=20> */
.L_x_21559:
        /* <DEDUP_REMOVED lines=13> */
.L_x_21561:
[----:B------:R-:W-:Y:S05]  /*5490*/  BSYNC.RECONVERGENT B2 ;  /* 0x0000000000027941 */ /* 0x000fea0003800200 */
.L_x_21560:
        /* <DEDUP_REMOVED lines=61> */
.L_x_21558:
[----:B------:R-:W-:Y:S05]  /*5870*/  BSYNC.RECONVERGENT B1 ;  /* 0x0000000000017941 */ /* 0x000fea0003800200 */
.L_x_21557:
        /* <DEDUP_REMOVED lines=23> */
.L_x_21564:
        /* <DEDUP_REMOVED lines=13> */
.L_x_21566:
[----:B------:R-:W-:Y:S05]  /*5ac0*/  BSYNC.RECONVERGENT B2 ;  /* 0x0000000000027941 */ /* 0x000fea0003800200 */
.L_x_21565:
        /* <DEDUP_REMOVED lines=61> */
.L_x_21563:
[----:B------:R-:W-:Y:S05]  /*5ea0*/  BSYNC.RECONVERGENT B1 ;  /* 0x0000000000017941 */ /* 0x000fea0003800200 */
.L_x_21562:
[----:B------:R-:W-:Y:S01]  /*5eb0*/  I2FP.F32.U32 R2, R3 ;  /* 0x0000000300027245 */ /* 0x000fe20000201000 */
[----:B------:R-:W-:Y:S01]  /*5ec0*/  BSSY.RECONVERGENT B1, `(.L_x_21567) ;  /* 0x000005e000017945 */ /* 0x000fe20003800200 */
[----:B------:R-:W-:Y:S01]  /*5ed0*/  ISETP.NE.AND P2, PT, R4, 0x1, PT ;  /* 0x000000010400780c */ /* 0x000fe20003f45270 */
[----:B------:R-:W-:Y:S01]  /*5ee0*/  IMAD.MOV.U32 R5, RZ, RZ, 0x2 ;  /* 0x00000002ff057424 */ /* 0x000fe200078e00ff */
[----:B------:R-:W-:Y:S01]  /*5ef0*/  LOP3.LUT R133, R133, 0xfffffffb, RZ, 0xc0, !PT ;  /* 0xfffffffb85857812 */ /* 0x000fe200078ec0ff */
[----:B------:R-:W-:Y:S01]  /*5f00*/  FFMA.FTZ R3, R2, R125, 1.1641532182693481445e-10 ;  /* 0x2f00000002037423 */ /* 0x000fe2000001007d */
[----:B------:R-:W-:-:S04]  /*5f10*/  HADD2.F32 R2, -RZ, R81.H0_H0 ;  /* 0x20000051ff027230 */ /* 0x000fc80000004100 */
        /* <DEDUP_REMOVED lines=13> */
.L_x_21569:
        /* <DEDUP_REMOVED lines=13> */
.L_x_21571:
[----:B------:R-:W-:Y:S05]  /*60c0*/  BSYNC.RECONVERGENT B2 ;  /* 0x0000000000027941 */ /* 0x000fea0003800200 */
.L_x_21570:
        /* <DEDUP_REMOVED lines=61> */
.L_x_21568:
[----:B------:R-:W-:Y:S05]  /*64a0*/  BSYNC.RECONVERGENT B1 ;  /* 0x0000000000017941 */ /* 0x000fea0003800200 */
.L_x_21567:
[----:B------:R-:W-:Y:S01]  /*64b0*/  I2FP.F32.U32 R4, R3 ;  /* 0x0000000300047245 */ /* 0x000fe20000201000 */
[----:B------:R-:W-:Y:S01]  /*64c0*/  HADD2.F32 R6, -RZ, R65.H0_H0 ;  /* 0x20000041ff067230 */ /* 0x000fe20000004100 */
[----:B------:R-:W-:Y:S03]  /*64d0*/  BSSY.RECONVERGENT B1, `(.L_x_21572) ;  /* 0x0000060000017945 */ /* 0x000fe60003800200 */
[----:B------:R-:W-:Y:S01]  /*64e0*/  FFMA.FTZ R3, R4, R125, 1.1641532182693481445e-10 ;  /* 0x2f00000004037423 */ /* 0x000fe2000001007d */
[----:B------:R-:W-:Y:S01]  /*64f0*/  FMUL.FTZ R6, R6, R9 ;  /* 0x0000000906067220 */ /* 0x000fe20000410000 */
[----:B------:R-:W-:-:S03]  /*6500*/  HFMA2 R4, -RZ, RZ, 0, 1.1920928955078125e-07 ;  /* 0x00000002ff047431 */ /* 0x000fc600000001ff */
        /* <DEDUP_REMOVED lines=17> */
.L_x_21574:
        /* <DEDUP_REMOVED lines=13> */
.L_x_21576:
[----:B------:R-:W-:Y:S05]  /*66f0*/  BSYNC.RECONVERGENT B2 ;  /* 0x0000000000027941 */ /* 0x000fea0003800200 */
.L_x_21575:
        /* <DEDUP_REMOVED lines=61> */
.L_x_21573:
[----:B------:R-:W-:Y:S05]  /*6ad0*/  BSYNC.RECONVERGENT B1 ;  /* 0x0000000000017941 */ /* 0x000fea0003800200 */
.L_x_21572:
[----:B------:R-:W-:Y:S01]  /*6ae0*/  I2FP.F32.U32 R2, R3 ;  /* 0x0000000300027245 */ /* 0x000fe20000201000 */
[----:B------:R-:W-:Y:S01]  /*6af0*/  BSSY.RECONVERGENT B1, `(.L_x_21577) ;  /* 0x000005d000017945 */ /* 0x000fe20003800200 */
[----:B------:R-:W-:Y:S01]  /*6b00*/  ISETP.NE.AND P2, PT, R4, 0x1, PT ;  /* 0x000000010400780c */ /* 0x000fe20003f45270 */
[----:B------:R-:W-:Y:S01]  /*6b10*/  IMAD.MOV.U32 R80, RZ, RZ, 0x2 ;  /* 0x00000002ff507424 */ /* 0x000fe200078e00ff */
[----:B------:R-:W-:Y:S01]  /*6b20*/  LOP3.LUT R133, R133, 0xfffffffd, RZ, 0xc0, !PT ;  /* 0xfffffffd85857812 */ /* 0x000fe200078ec0ff */
[----:B------:R-:W-:Y:S01]  /*6b30*/  FFMA.FTZ R3, R2, R125, 1.1641532182693481445e-10 ;  /* 0x2f00000002037423 */ /* 0x000fe2000001007d */
[----:B------:R-:W-:-:S04]  /*6b40*/  HADD2.F32 R2, -RZ, R81.H1_H1 ;  /* 0x30000051ff027230 */ /* 0x000fc80000004100 */
        /* <DEDUP_REMOVED lines=13> */
.L_x_21579:
        /* <DEDUP_REMOVED lines=13> */
.L_x_21581:
[----:B------:R-:W-:Y:S05]  /*6cf0*/  BSYNC.RECONVERGENT B2 ;  /* 0x0000000000027941 */ /* 0x000fea0003800200 */
.L_x_21580:
        /* <DEDUP_REMOVED lines=60> */
.L_x_21578:
[----:B------:R-:W-:Y:S05]  /*70c0*/  BSYNC.RECONVERGENT B1 ;  /* 0x0000000000017941 */ /* 0x000fea0003800200 */
.L_x_21577:
[----:B------:R-:W-:Y:S01]  /*70d0*/  I2FP.F32.U32 R4, R3 ;  /* 0x0000000300047245 */ /* 0x000fe20000201000 */
[----:B------:R-:W-:Y:S01]  /*70e0*/  HADD2.F32 R12, -RZ, R65.H1_H1 ;  /* 0x30000041ff0c7230 */ /* 0x000fe20000004100 */
        /* <DEDUP_REMOVED lines=21> */
.L_x_21584:
        /* <DEDUP_REMOVED lines=13> */
.L_x_21586:
[----:B------:R-:W-:Y:S05]  /*7310*/  BSYNC.RECONVERGENT B2 ;  /* 0x0000000000027941 */ /* 0x000fea0003800200 */
.L_x_21585:
        /* <DEDUP_REMOVED lines=60> */
.L_x_21583:
[----:B------:R-:W-:Y:S05]  /*76e0*/  BSYNC.RECONVERGENT B1 ;  /* 0x0000000000017941 */ /* 0x000fea0003800200 */
.L_x_21582:
        /* <DEDUP_REMOVED lines=18> */
.L_x_21589:
        /* <DEDUP_REMOVED lines=13> */
.L_x_21591:
[----:B------:R-:W-:Y:S05]  /*78e0*/  BSYNC.RECONVERGENT B2 ;  /* 0x0000000000027941 */ /* 0x000fea0003800200 */
.L_x_21590:
        /* <DEDUP_REMOVED lines=57> */
[----:B------:R-:W-:-:S04]  /*7c80*/  MOV R124, R80 ;  /* 0x00000050007c7202 */ /* 0x000fc80000000f00 */
[----:B------:R-:W-:Y:S01]  /*7c90*/  LOP3.LUT R128, R3, R126, R81, 0x96, !PT ;  /* 0x0000007e03807212 */ /* 0x000fe200078e9651 */
[----:B------:R-:W-:-:S07]  /*7ca0*/  IMAD.MOV.U32 R126, RZ, RZ, RZ ;  /* 0x000000ffff7e7224 */ /* 0x000fce00078e00ff */
.L_x_21588:
[----:B------:R-:W-:Y:S05]  /*7cb0*/  BSYNC.RECONVERGENT B1 ;  /* 0x0000000000017941 */ /* 0x000fea0003800200 */
.L_x_21587:
        /* <DEDUP_REMOVED lines=23> */
.L_x_21594:
        /* <DEDUP_REMOVED lines=13> */
.L_x_21596:
[----:B------:R-:W-:Y:S05]  /*7f00*/  BSYNC.RECONVERGENT B2 ;  /* 0x0000000000027941 */ /* 0x000fea0003800200 */
.L_x_21595:
        /* <DEDUP_REMOVED lines=60> */
.L_x_21593:
[----:B------:R-:W-:Y:S05]  /*82d0*/  BSYNC.RECONVERGENT B1 ;  /* 0x0000000000017941 */ /* 0x000fea0003800200 */
.L_x_21592:
        /* <DEDUP_REMOVED lines=18> */
.L_x_21599:
        /* <DEDUP_REMOVED lines=13> */
.L_x_21601:
[----:B------:R-:W-:Y:S05]  /*84d0*/  BSYNC.RECONVERGENT B2 ;  /* 0x0000000000027941 */ /* 0x000fea0003800200 */
.L_x_21600:
        /* <DEDUP_REMOVED lines=59> */
[----:B------:R-:W-:-:S07]  /*8890*/  HFMA2 R126, -RZ, RZ, 0, 0 ;  /* 0x00000000ff7e7431 */ /* 0x000fce00000001ff */
.L_x_21598:
[----:B------:R-:W-:Y:S05]  /*88a0*/  BSYNC.RECONVERGENT B1 ;  /* 0x0000000000017941 */ /* 0x000fea0003800200 */
.L_x_21597:
[----:B------:R-:W-:Y:S01]  /*88b0*/  I2FP.F32.U32 R12, R12 ;  /* 0x0000000c000c7245 */ /* 0x000fe20000201000 */
[----:B------:R-:W-:Y:S01]  /*88c0*/  HADD2.F32 R82, -RZ, R66.H1_H1 ;  /* 0x30000042ff527230 */ /* 0x000fe20000004100 */
[----:B------:R-:W-:Y:S01]  /*88d0*/  FSEL R81, R2, RZ, P3 ;  /* 0x000000ff02517208 */ /* 0x000fe20001800000 */
        /* <DEDUP_REMOVED lines=20> */
.L_x_21604:
        /* <DEDUP_REMOVED lines=13> */
.L_x_21606:
[----:B------:R-:W-:Y:S05]  /*8af0*/  BSYNC.RECONVERGENT B2 ;  /* 0x0000000000027941 */ /* 0x000fea0003800200 */
.L_x_21605:
        /* <DEDUP_REMOVED lines=60> */
.L_x_21603:
[----:B------:R-:W-:Y:S05]  /*8ec0*/  BSYNC.RECONVERGENT B1 ;  /* 0x0000000000017941 */ /* 0x000fea0003800200 */
.L_x_21602:
        /* <DEDUP_REMOVED lines=18> */
.L_x_21609:
        /* <DEDUP_REMOVED lines=13> */
.L_x_21611:
[----:B------:R-:W-:Y:S05]  /*90c0*/  BSYNC.RECONVERGENT B2 ;  /* 0x0000000000027941 */ /* 0x000fea0003800200 */
.L_x_21610:
        /* <DEDUP_REMOVED lines=60> */
.L_x_21608:
[----:B------:R-:W-:Y:S05]  /*9490*/  BSYNC.RECONVERGENT B1 ;  /* 0x0000000000017941 */ /* 0x000fea0003800200 */
.L_x_21607:
[----:B------:R-:W-:Y:S01]  /*94a0*/  I2FP.F32.U32 R12, R12 ;  /* 0x0000000c000c7245 */ /* 0x000fe20000201000 */
[----:B------:R-:W-:Y:S01]  /*94b0*/  HADD2.F32 R82, -RZ, R67.H0_H0 ;  /* 0x20000043ff527230 */ /* 0x000fe20000004100 */
[----:B------:R-:W-:Y:S01]  /*94c0*/  BSSY.RECONVERGENT B1, `(.L_x_21612) ;  /* 0x0000060000017945 */ /* 0x000fe20003800200 */
[----:B------:R-:W-:Y:S02]  /*94d0*/  HFMA2 R135, -RZ, RZ, 0, 1.1920928955078125e-07 ;  /* 0x00000002ff877431 */ /* 0x000fe400000001ff */
[----:B------:R-:W-:Y:S02]  /*94e0*/  IMAD.MOV.U32 R126, RZ, RZ, R14 ;  /* 0x000000ffff7e7224 */ /* 0x000fe400078e000e */
        /* <DEDUP_REMOVED lines=19> */
.L_x_21614:
        /* <DEDUP_REMOVED lines=13> */
.L_x_21616:
[----:B------:R-:W-:Y:S05]  /*96f0*/  BSYNC.RECONVERGENT B2 ;  /* 0x0000000000027941 */ /* 0x000fea0003800200 */
.L_x_21615:
        /* <DEDUP_REMOVED lines=60> */
.L_x_21613:
[----:B------:R-:W-:Y:S05]  /*9ac0*/  BSYNC.RECONVERGENT B1 ;  /* 0x0000000000017941 */ /* 0x000fea0003800200 */
.L_x_21612:
[----:B------:R-:W-:Y:S01]  /*9ad0*/  ISETP.NE.AND P6, PT, R135, 0x1, PT ;  /* 0x000000018700780c */ /* 0x000fe20003fc5270 */
[----:B------:R-:W-:Y:S01]  /*9ae0*/  HADD2.F32 R138, -RZ, R83.H1_H1 ;  /* 0x30000053ff8a7230 */ /* 0x000fe20000004100 */
[----:B------:R-:W-:Y:S01]  /*9af0*/  I2FP.F32.U32 R12, R126 ;  /* 0x0000007e000c7245 */ /* 0x000fe20000201000 */
[----:B------:R-:W-:Y:S01]  /*9b00*/  BSSY.RECONVERGENT B1, `(.L_x_21617) ;  /* 0x000005b000017945 */ /* 0x000fe20003800200 */
[----:B------:R-:W-:Y:S02]  /*9b10*/  IMAD.MOV.U32 R126, RZ, RZ, R14 ;  /* 0x000000ffff7e7224 */ /* 0x000fe400078e000e */
[----:B------:R-:W-:Y:S01]  /*9b20*/  FMUL.FTZ R83, R138, R9 ;  /* 0x000000098a537220 */ /* 0x000fe20000410000 */
[----:B------:R-:W-:Y:S01]  /*9b30*/  FFMA.FTZ R127, R12, R125, 1.1641532182693481445e-10 ;  /* 0x2f0000000c7f7423 */ /* 0x000fe2000001007d */
[----:B------:R-:W-:-:S04]  /*9b40*/  IMAD.MOV.U32 R12, RZ, RZ, 0x2 ;  /* 0x00000002ff0c7424 */ /* 0x000fc800078e00ff */
        /* <DEDUP_REMOVED lines=10> */
.L_x_21619:
        /* <DEDUP_REMOVED lines=15> */
.L_x_21621:
[----:B------:R-:W-:Y:S05]  /*9ce0*/  BSYNC.RECONVERGENT B2 ;  /* 0x0000000000027941 */ /* 0x000fea0003800200 */
.L_x_21620:
        /* <DEDUP_REMOVED lines=56> */
[----:B------:R-:W-:-:S04]  /*a070*/  LOP3.LUT R15, R127, R142, R15, 0x96, !PT ;  /* 0x0000008e7f0f7212 */ /* 0x000fc800078e960f */
[----:B------:R-:W-:Y:S01]  /*a080*/  LOP3.LUT R128, R135, R126, R139, 0x96, !PT ;  /* 0x0000007e87807212 */ /* 0x000fe200078e968b */
[----:B------:R-:W-:Y:S01]  /*a090*/  IMAD.MOV.U32 R126, RZ, RZ, R124 ;  /* 0x000000ffff7e7224 */ /* 0x000fe200078e007c */
[----:B------:R-:W-:-:S07]  /*a0a0*/  MOV R124, R138 ;  /* 0x0000008a007c7202 */ /* 0x000fce0000000f00 */
.L_x_21618:
[----:B------:R-:W-:Y:S05]  /*a0b0*/  BSYNC.RECONVERGENT B1 ;  /* 0x0000000000017941 */ /* 0x000fea0003800200 */
.L_x_21617:
        /* <DEDUP_REMOVED lines=10> */
.L_x_21541:
        /* <DEDUP_REMOVED lines=24> */
[----:B------:R-:W-:Y:S01]  /*a2e0*/  IMAD.U32 R125, R2, 0x10000, RZ ;  /* 0x00010000027d7824 */ /* 0x000fe200078e00ff */
[----:B0-----:R-:W0:Y:S01]  /*a2f0*/  LDC.64 R126, c[0x0][0x3b8] ;  /* 0x0000ee00ff7e7b82 */ /* 0x001e220000000a00 */
        /* <DEDUP_REMOVED lines=18> */
.L_x_21622:
[----:B------:R-:W-:Y:S01]  /*a420*/  MOV R9, R124 ;  /* 0x0000007c00097202 */ /* 0x000fe20000000f00 */
[----:B------:R-:W-:-:S07]  /*a430*/  VIADD R124, R134, 0x20 ;  /* 0x00000020867c7836 */ /* 0x000fce0000000000 */
.L_x_21499:
[----:B------:R-:W-:Y:S05]  /*a440*/  BSYNC.RECONVERGENT B0 ;  /* 0x0000000000007941 */ /* 0x000fea0003800200 */
.L_x_21498:
        /* <DEDUP_REMOVED lines=23> */
[----:B------:R-:W-:Y:S01]  /*a5c0*/  MOV R2, R14 ;  /* 0x0000000e00027202 */ /* 0x000fe20000000f00 */
[----:B01----:R-:W-:-:S09]  /*a5d0*/  IMAD.MOV.U32 R126, RZ, RZ, R9 ;  /* 0x000000ffff7e7224 */ /* 0x003fd200078e0009 */
        /* <DEDUP_REMOVED lines=11> */
.L_x_21628:
        /* <DEDUP_REMOVED lines=13> */
.L_x_21630:
[----:B------:R-:W-:Y:S05]  /*a760*/  BSYNC.RECONVERGENT B2 ;  /* 0x0000000000027941 */ /* 0x000fea0003800200 */
.L_x_21629:
        /* <DEDUP_REMOVED lines=57> */
[----:B------:R-:W-:Y:S02]  /*ab00*/  LOP3.LUT R128, R5, R2, R127, 0x96, !PT ;  /* 0x0000000205807212 */ /* 0x000fe400078e967f */
[----:B------:R-:W-:-:S07]  /*ab10*/  MOV R2, R9 ;  /* 0x0000000900027202 */ /* 0x000fce0000000f00 */
.L_x_21627:
[----:B------:R-:W-:Y:S05]  /*ab20*/  BSYNC.RECONVERGENT B1 ;  /* 0x0000000000017941 */ /* 0x000fea0003800200 */
.L_x_21626:
        /* <DEDUP_REMOVED lines=23> */
.L_x_21633:
        /* <DEDUP_REMOVED lines=13> */
.L_x_21635:
[----:B------:R-:W-:Y:S05]  /*ad70*/  BSYNC.RECONVERGENT B2 ;  /* 0x0000000000027941 */ /* 0x000fea0003800200 */
.L_x_21634:
[----:B------:R-:W-:Y:S01]  /*ad80*/  IMAD.WIDE.U32 R6, R130, -0x326172a9, RZ ;  /* 0xcd9e8d5782067825 */ /* 0x000fe200078e00ff */
[----:B--2---:R-:W-:-:S03]  /*ad90*/  LOP3.LUT R84, R10, R5, R137, 0x96, !PT ;  /* 0x000000050a547212 */ /* 0x004fc600078e9689 */
        /* <DEDUP_REMOVED lines=56> */
[----:B------:R-:W-:Y:S02]  /*b120*/  HFMA2 R5, -RZ, RZ, 0, 0 ;  /* 0x00000000ff057431 */ /* 0x000fe400000001ff */
[----:B------:R-:W-:-:S07]  /*b130*/  IMAD.MOV.U32 R126, RZ, RZ, R84 ;  /* 0x000000ffff7e7224 */ /* 0x000fce00078e0054 */
.L_x_21632:
[----:B------:R-:W-:Y:S05]  /*b140*/  BSYNC.RECONVERGENT B1 ;  /* 0x0000000000017941 */ /* 0x000fea0003800200 */
.L_x_21631:
        /* <DEDUP_REMOVED lines=9> */
[----:B--2---:R-:W-:Y:S02]  /*b1e0*/  FSEL R84, R6, RZ, !P2 ;  /* 0x000000ff06547208 */ /* 0x004fe40005000000 */
        /* <DEDUP_REMOVED lines=13> */
.L_x_21638:
        /* <DEDUP_REMOVED lines=13> */
.L_x_21640:
[----:B------:R-:W-:Y:S05]  /*b390*/  BSYNC.RECONVERGENT B2 ;  /* 0x0000000000027941 */ /* 0x000fea0003800200 */
.L_x_21639:
        /* <DEDUP_REMOVED lines=60> */
.L_x_21637:
[----:B------:R-:W-:Y:S05]  /*b760*/  BSYNC.RECONVERGENT B1 ;  /* 0x0000000000017941 */ /* 0x000fea0003800200 */
.L_x_21636:
        /* <DEDUP_REMOVED lines=20> */
.L_x_21643:
        /* <DEDUP_REMOVED lines=13> */
.L_x_21645:
[----:B------:R-:W-:Y:S05]  /*b980*/  BSYNC.RECONVERGENT B2 ;  /* 0x0000000000027941 */ /* 0x000fea0003800200 */
.L_x_21644:
        /* <DEDUP_REMOVED lines=55> */
[----:B------:R-:W-:Y:S01]  /*bd00*/  LOP3.LUT R128, R3, R6, R5, 0x96, !PT ;  /* 0x0000000603807212 */ /* 0x000fe200078e9605 */
[----:B------:R-:W-:Y:S02]  /*bd10*/  HFMA2 R5, -RZ, RZ, 0, 0 ;  /* 0x00000000ff057431 */ /* 0x000fe400000001ff */
[----:B------:R-:W-:Y:S01]  /*bd20*/  IMAD.MOV.U32 R3, RZ, RZ, R126 ;  /* 0x000000ffff037224 */ /* 0x000fe200078e007e */
[----:B------:R-:W-:Y:S01]  /*bd30*/  LOP3.LUT R15, R15, R14, R87, 0x96, !PT ;  /* 0x0000000e0f0f7212 */ /* 0x000fe200078e9657 */
[----:B------:R-:W-:Y:S01]  /*bd40*/  IMAD.MOV.U32 R126, RZ, RZ, R4 ;  /* 0x000000ffff7e7224 */ /* 0x000fe200078e0004 */
[----:B------:R-:W-:-:S07]  /*bd50*/  MOV R14, R86 ;  /* 0x00000056000e7202 */ /* 0x000fce0000000f00 */
.L_x_21642:
[----:B------:R-:W-:Y:S05]  /*bd60*/  BSYNC.RECONVERGENT B1 ;  /* 0x0000000000017941 */ /* 0x000fea0003800200 */
.L_x_21641:
[----:B------:R-:W-:Y:S01]  /*bd70*/  I2FP.F32.U32 R4, R3 ;  /* 0x0000000300047245 */ /* 0x000fe20000201000 */
[----:B------:R-:W-:Y:S01]  /*bd80*/  HADD2.F32 R6, -RZ, R64.H1_H1 ;  /* 0x30000040ff067230 */ /* 0x000fe20000004100 */
[----:B------:R-:W-:Y:S01]  /*bd90*/  FSEL R2, R2, RZ, P4 ;  /* 0x000000ff02027208 */ /* 0x000fe20002000000 */
[----:B------:R-:W-:Y:S02]  /*bda0*/  BSSY.RECONVERGENT B1, `(.L_x_21646) ;  /* 0x000005f000017945 */ /* 0x000fe40003800200 */
        /* <DEDUP_REMOVED lines=19> */
.L_x_21648:
        /* <DEDUP_REMOVED lines=13> */
.L_x_21650:
[----:B------:R-:W-:Y:S05]  /*bfb0*/  BSYNC.RECONVERGENT B2 ;  /* 0x0000000000027941 */ /* 0x000fea0003800200 */
.L_x_21649:
        /* <DEDUP_REMOVED lines=58> */
[----:B------:R-:W-:Y:S01]  /*c360*/  IMAD.MOV.U32 R14, RZ, RZ, R86 ;  /* 0x000000ffff0e7224 */ /* 0x000fe200078e0056 */
[----:B------:R-:W-:Y:S01]  /*c370*/  MOV R3, R126 ;  /* 0x0000007e00037202 */ /* 0x000fe20000000f00 */
[----:B------:R-:W-:-:S07]  /*c380*/  IMAD.MOV.U32 R126, RZ, RZ, R2 ;  /* 0x000000ffff7e7224 */ /* 0x000fce00078e0002 */
.L_x_21647:
[----:B------:R-:W-:Y:S05]  /*c390*/  BSYNC.RECONVERGENT B1 ;  /* 0x0000000000017941 */ /* 0x000fea0003800200 */
.L_x_21646:
        /* <DEDUP_REMOVED lines=20> */
.L_x_21653:
        /* <DEDUP_REMOVED lines=13> */
.L_x_21655:
[----:B------:R-:W-:Y:S05]  /*c5b0*/  BSYNC.RECONVERGENT B2 ;  /* 0x0000000000027941 */ /* 0x000fea0003800200 */
.L_x_21654:
        /* <DEDUP_REMOVED lines=60> */
.L_x_21652:
[----:B------:R-:W-:Y:S05]  /*c980*/  BSYNC.RECONVERGENT B1 ;  /* 0x0000000000017941 */ /* 0x000fea0003800200 */
.L_x_21651:
        /* <DEDUP_REMOVED lines=23> */
.L_x_21658:
        /* <DEDUP_REMOVED lines=13> */
.L_x_21660:
[----:B------:R-:W-:Y:S05]  /*cbd0*/  BSYNC.RECONVERGENT B2 ;  /* 0x0000000000027941 */ /* 0x000fea0003800200 */
.L_x_21659:
        /* <DEDUP_REMOVED lines=61> */
.L_x_21657:
[----:B------:R-:W-:Y:S05]  /*cfb0*/  BSYNC.RECONVERGENT B1 ;  /* 0x0000000000017941 */ /* 0x000fea0003800200 */
.L_x_21656:
        /* <DEDUP_REMOVED lines=20> */
.L_x_21663:
        /* <DEDUP_REMOVED lines=13> */
.L_x_21665:
[----:B------:R-:W-:Y:S05]  /*d1d0*/  BSYNC.RECONVERGENT B2 ;  /* 0x0000000000027941 */ /* 0x000fea0003800200 */
.L_x_21664:
        /* <DEDUP_REMOVED lines=60> */
.L_x_21662:
[----:B------:R-:W-:Y:S05]  /*d5a0*/  BSYNC.RECONVERGENT B1 ;  /* 0x0000000000017941 */ /* 0x000fea0003800200 */
.L_x_21661:
[----:B------:R-:W-:Y:S01]  /*d5b0*/  I2FP.F32.U32 R4, R5 ;  /* 0x0000000500047245 */ /* 0x000fe20000201000 */
[----:B------:R-:W-:Y:S01]  /*d5c0*/  HADD2.F32 R12, -RZ, R65.H1_H1 ;  /* 0x30000041ff0c7230 */ /* 0x000fe20000004100 */
[----:B------:R-:W-:Y:S01]  /*d5d0*/  FSEL R2, R2, RZ, P4 ;  /* 0x000000ff02027208 */ /* 0x000fe20002000000 */
[----:B------:R-:W-:Y:S01]  /*d5e0*/  BSSY.RECONVERGENT B1, `(.L_x_21666) ;  /* 0x000005e000017945 */ /* 0x000fe20003800200 */
[----:B------:R-:W-:Y:S02]  /*d5f0*/  IMAD.MOV.U32 R89, RZ, RZ, 0x2 ;  /* 0x00000002ff597424 */ /* 0x000fe400078e00ff */
        /* <DEDUP_REMOVED lines=18> */
.L_x_21668:
        /* <DEDUP_REMOVED lines=13> */
.L_x_21670:
[----:B------:R-:W-:Y:S05]  /*d7f0*/  BSYNC.RECONVERGENT B2 ;  /* 0x0000000000027941 */ /* 0x000fea0003800200 */
.L_x_21669:
        /* <DEDUP_REMOVED lines=60> */
.L_x_21667:
[----:B------:R-:W-:Y:S05]  /*dbc0*/  BSYNC.RECONVERGENT B1 ;  /* 0x0000000000017941 */ /* 0x000fea0003800200 */
.L_x_21666:
        /* <DEDUP_REMOVED lines=18> */
.L_x_21673:
        /* <DEDUP_REMOVED lines=13> */
.L_x_21675:
[----:B------:R-:W-:Y:S05]  /*ddc0*/  BSYNC.RECONVERGENT B2 ;  /* 0x0000000000027941 */ /* 0x000fea0003800200 */
.L_x_21674:
        /* <DEDUP_REMOVED lines=57> */
[----:B------:R-:W-:Y:S02]  /*e160*/  IMAD.MOV.U32 R126, RZ, RZ, R88 ;  /* 0x000000ffff7e7224 */ /* 0x000fe400078e0058 */
[----:B------:R-:W-:Y:S01]  /*e170*/  IMAD.MOV.U32 R127, RZ, RZ, RZ ;  /* 0x000000ffff7f7224 */ /* 0x000fe200078e00ff */
[----:B------:R-:W-:-:S07]  /*e180*/  LOP3.LUT R128, R3, R138, R89, 0x96, !PT ;  /* 0x0000008a03807212 */ /* 0x000fce00078e9659 */
.L_x_21672:
[----:B------:R-:W-:Y:S05]  /*e190*/  BSYNC.RECONVERGENT B1 ;  /* 0x0000000000017941 */ /* 0x000fea0003800200 */
.L_x_21671:
        /* <DEDUP_REMOVED lines=23> */
.L_x_21678:
        /* <DEDUP_REMOVED lines=13> */
.L_x_21680:
[----:B------:R-:W-:Y:S05]  /*e3e0*/  BSYNC.RECONVERGENT B2 ;  /* 0x0000000000027941 */ /* 0x000fea0003800200 */
.L_x_21679:
        /* <DEDUP_REMOVED lines=61> */
.L_x_21677:
[----:B------:R-:W-:Y:S05]  /*e7c0*/  BSYNC.RECONVERGENT B1 ;  /* 0x0000000000017941 */ /* 0x000fea0003800200 */
.L_x_21676:
        /* <DEDUP_REMOVED lines=18> */
.L_x_21683:
        /* <DEDUP_REMOVED lines=13> */
.L_x_21685:
[----:B------:R-:W-:Y:S05]  /*e9c0*/  BSYNC.RECONVERGENT B2 ;  /* 0x0000000000027941 */ /* 0x000fea0003800200 */
.L_x_21684:
        /* <DEDUP_REMOVED lines=49> */
[C---:B------:R-:W-:Y:S02]  /*ece0*/  VIADD R89, R136.reuse, 0x8ff34781 ;  /* 0x8ff3478188597836 */ /* 0x040fe40000000000 */
        /* <DEDUP_REMOVED lines=8> */
[----:B------:R-:W-:-:S03]  /*ed70*/  IMAD.MOV.U32 R126, RZ, RZ, R140 ;  /* 0x000000ffff7e7224 */ /* 0x000fc600078e008c */
[----:B------:R-:W-:-:S07]  /*ed80*/  LOP3.LUT R128, R3, R138, R141, 0x96, !PT ;  /* 0x0000008a03807212 */ /* 0x000fce00078e968d */
.L_x_21682:
[----:B------:R-:W-:Y:S05]  /*ed90*/  BSYNC.RECONVERGENT B1 ;  /* 0x0000000000017941 */ /* 0x000fea0003800200 */
.L_x_21681:
        /* <DEDUP_REMOVED lines=23> */
.L_x_21688:
        /* <DEDUP_REMOVED lines=13> */
.L_x_21690:
[----:B------:R-:W-:Y:S05]  /*efe0*/  BSYNC.RECONVERGENT B2 ;  /* 0x0000000000027941 */ /* 0x000fea0003800200 */
.L_x_21689:
        /* <DEDUP_REMOVED lines=60> */
.L_x_21687:
[----:B------:R-:W-:Y:S05]  /*f3b0*/  BSYNC.RECONVERGENT B1 ;  /* 0x0000000000017941 */ /* 0x000fea0003800200 */
.L_x_21686:
        /* <DEDUP_REMOVED lines=18> */
.L_x_21693:
        /* <DEDUP_REMOVED lines=13> */
.L_x_21695:
[----:B------:R-:W-:Y:S05]  /*f5b0*/  BSYNC.RECONVERGENT B2 ;  /* 0x0000000000027941 */ /* 0x000fea0003800200 */
.L_x_21694:
        /* <DEDUP_REMOVED lines=60> */
.L_x_21692:
[----:B------:R-:W-:Y:S05]  /*f980*/  BSYNC.RECONVERGENT B1 ;  /* 0x0000000000017941 */ /* 0x000fea0003800200 */
.L_x_21691:
        /* <DEDUP_REMOVED lines=24> */
.L_x_21698:
        /* <DEDUP_REMOVED lines=13> */
.L_x_21700:
[----:B------:R-:W-:Y:S05]  /*fbe0*/  BSYNC.RECONVERGENT B2 ;  /* 0x0000000000027941 */ /* 0x000fea0003800200 */
.L_x_21699:
        /* <DEDUP_REMOVED lines=61> */
.L_x_21697:
[----:B------:R-:W-:Y:S05]  /*ffc0*/  BSYNC.RECONVERGENT B1 ;  /* 0x0000000000017941 */ /* 0x000fea0003800200 */
.L_x_21696:
        /* <DEDUP_REMOVED lines=18> */
.L_x_21703:
        /* <DEDUP_REMOVED lines=15> */
.L_x_21705:
[----:B------:R-:W-:Y:S05]  /*101e0*/  BSYNC.RECONVERGENT B2 ;  /* 0x0000000000027941 */ /* 0x000fea0003800200 */
.L_x_21704:
        /* <DEDUP_REMOVED lines=61> */
.L_x_21702:
[----:B------:R-:W-:Y:S05]  /*105c0*/  BSYNC.RECONVERGENT B1 ;  /* 0x0000000000017941 */ /* 0x000fea0003800200 */
.L_x_21701:
        /* <DEDUP_REMOVED lines=11> */
.L_x_21625:
        /* <DEDUP_REMOVED lines=16> */
.L_x_21709:
        /* <DEDUP_REMOVED lines=13> */
.L_x_21711:
[----:B------:R-:W-:Y:S05]  /*10850*/  BSYNC.RECONVERGENT B2 ;  /* 0x0000000000027941 */ /* 0x000fea0003800200 */
.L_x_21710:
        /* <DEDUP_REMOVED lines=60> */
.L_x_21708:
[----:B------:R-:W-:Y:S05]  /*10c20*/  BSYNC.RECONVERGENT B1 ;  /* 0x0000000000017941 */ /* 0x000fea0003800200 */
.L_x_21707:
[----:B------:R-:W0:Y:S01]  /*10c30*/  LDC R9, c[0x0][0x404] ;  /* 0x00010100ff097b82 */ /* 0x000e220000000800 */
[----:B------:R-:W-:Y:S01]  /*10c40*/  I2FP.F32.U32 R85, R84 ;  /* 0x0000005400557245 */ /* 0x000fe20000201000 */
[----:B------:R-:W-:Y:S01]  /*10c50*/  IMAD.MOV.U32 R84, RZ, RZ, 0x2f800000 ;  /* 0x2f800000ff547424 */ /* 0x000fe200078e00ff */
[----:B------:R-:W-:Y:S01]  /*10c60*/  ISETP.NE.AND P2, PT, R86, 0x1, PT ;  /* 0x000000015600780c */ /* 0x000fe20003f45270 */
[----:B------:R-:W-:Y:S01]  /*10c70*/  BSSY.RECONVERGENT B1, `(.L_x_21712) ;  /* 0x000005b000017945 */ /* 0x000fe20003800200 */
[----:B------:R-:W-:Y:S01]  /*10c80*/  LOP3.LUT R133, R133, 0xffffffef, RZ, 0xc0, !PT ;  /* 0xffffffef85857812 */ /* 0x000fe200078ec0ff */
[----:B------:R-:W-:Y:S01]  /*10c90*/  FFMA.FTZ R12, R85, R84, 1.1641532182693481445e-10 ;  /* 0x2f000000550c7423 */ /* 0x000fe20000010054 */
[----:B-----5:R-:W-:Y:S02]  /*10ca0*/  HADD2.F32 R85, -RZ, R88.H0_H0 ;  /* 0x20000058ff557230 */ /* 0x020fe40000004100 */
        /* <DEDUP_REMOVED lines=13> */
.L_x_21714:
        /* <DEDUP_REMOVED lines=13> */
.L_x_21716:
[----:B------:R-:W-:Y:S05]  /*10e50*/  BSYNC.RECONVERGENT B2 ;  /* 0x0000000000027941 */ /* 0x000fea0003800200 */
.L_x_21715:
        /* <DEDUP_REMOVED lines=43> */
[----:B------:R-:W-:Y:S01]  /*11110*/  IMAD.WIDE.U32 R14, R87, -0x326172a9, RZ ;  /* 0xcd9e8d57570e7825 */ /* 0x000fe200078e00ff */
[C---:B------:R-:W-:Y:S02]  /*11120*/  IADD3 R87, PT, PT, R136.reuse, 0x5384540f, RZ ;  /* 0x5384540f88577810 */ /* 0x040fe40007ffe0ff */
        /* <DEDUP_REMOVED lines=15> */
.L_x_21713:
[----:B------:R-:W-:Y:S05]  /*11220*/  BSYNC.RECONVERGENT B1 ;  /* 0x0000000000017941 */ /* 0x000fea0003800200 */
.L_x_21712:
        /* <DEDUP_REMOVED lines=19> */
.L_x_21719:
        /* <DEDUP_REMOVED lines=13> */
.L_x_21721:
[----:B------:R-:W-:Y:S05]  /*11430*/  BSYNC.RECONVERGENT B2 ;  /* 0x0000000000027941 */ /* 0x000fea0003800200 */
.L_x_21720:
        /* <DEDUP_REMOVED lines=57> */
[----:B------:R-:W-:-:S03]  /*117d0*/  LOP3.LUT R15, R87, R142, R15, 0x96, !PT ;  /* 0x0000008e570f7212 */ /* 0x000fc600078e960f */
[----:B------:R-:W-:Y:S01]  /*117e0*/  IMAD.MOV.U32 R126, RZ, RZ, R138 ;  /* 0x000000ffff7e7224 */ /* 0x000fe200078e008a */
[----:B------:R-:W-:-:S07]  /*117f0*/  LOP3.LUT R128, R125, R86, R139, 0x96, !PT ;  /* 0x000000567d807212 */ /* 0x000fce00078e968b */
.L_x_21718:
[----:B------:R-:W-:Y:S05]  /*11800*/  BSYNC.RECONVERGENT B1 ;  /* 0x0000000000017941 */ /* 0x000fea0003800200 */
.L_x_21717:
[----:B------:R-:W-:Y:S01]  /*11810*/  I2FP.F32.U32 R87, R12 ;  /* 0x0000000c00577245 */ /* 0x000fe20000201000 */
[----:B------:R-:W-:Y:S01]  /*11820*/  BSSY.RECONVERGENT B1, `(.L_x_21722) ;  /* 0x000005d000017945 */ /* 0x000fe20003800200 */
[----:B------:R-:W-:Y:S01]  /*11830*/  ISETP.NE.AND P2, PT, R127, 0x1, PT ;  /* 0x000000017f00780c */ /* 0x000fe20003f45270 */
[----:B------:R-:W-:Y:S01]  /*11840*/  HADD2.F32 R86, -RZ, R89.H0_H0 ;  /* 0x20000059ff567230 */ /* 0x000fe20000004100 */
        /* <DEDUP_REMOVED lines=15> */
.L_x_21724:
        /* <DEDUP_REMOVED lines=13> */
.L_x_21726:
[----:B------:R-:W-:Y:S05]  /*11a10*/  BSYNC.RECONVERGENT B2 ;  /* 0x0000000000027941 */ /* 0x000fea0003800200 */
.L_x_21725:
        /* <DEDUP_REMOVED lines=61> */
.L_x_21723:
[----:B------:R-:W-:Y:S05]  /*11df0*/  BSYNC.RECONVERGENT B1 ;  /* 0x0000000000017941 */ /* 0x000fea0003800200 */
.L_x_21722:
        /* <DEDUP_REMOVED lines=19> */
.L_x_21729:
        /* <DEDUP_REMOVED lines=13> */
.L_x_21731:
[----:B------:R-:W-:Y:S05]  /*12000*/  BSYNC.RECONVERGENT B2 ;  /* 0x0000000000027941 */ /* 0x000fea0003800200 */
.L_x_21730:
        /* <DEDUP_REMOVED lines=45> */
[C---:B------:R-:W-:Y:S02]  /*122e0*/  VIADD R15, R136.reuse, 0x5384540f ;  /* 0x5384540f880f7836 */ /* 0x040fe40000000000 */
        /* <DEDUP_REMOVED lines=15> */
.L_x_21728:
[----:B------:R-:W-:Y:S05]  /*123e0*/  BSYNC.RECONVERGENT B1 ;  /* 0x0000000000017941 */ /* 0x000fea0003800200 */
.L_x_21727:
        /* <DEDUP_REMOVED lines=17> */
.L_x_21734:
        /* <DEDUP_REMOVED lines=13> */
.L_x_21736:
[----:B------:R-:W-:Y:S05]  /*125d0*/  BSYNC.RECONVERGENT B2 ;  /* 0x0000000000027941 */ /* 0x000fea0003800200 */
.L_x_21735:
        /* <DEDUP_REMOVED lines=57> */
[----:B------:R-:W-:Y:S01]  /*12970*/  MOV R125, R126 ;  /* 0x0000007e007d7202 */ /* 0x000fe20000000f00 */
[----:B------:R-:W-:Y:S01]  /*12980*/  IMAD.MOV.U32 R126, RZ, RZ, R138 ;  /* 0x000000ffff7e7224 */ /* 0x000fe200078e008a */
[----:B------:R-:W-:-:S07]  /*12990*/  LOP3.LUT R128, R127, R140, R139, 0x96, !PT ;  /* 0x0000008c7f807212 */ /* 0x000fce00078e968b */
.L_x_21733:
[----:B------:R-:W-:Y:S05]  /*129a0*/  BSYNC.RECONVERGENT B1 ;  /* 0x0000000000017941 */ /* 0x000fea0003800200 */
.L_x_21732:
        /* <DEDUP_REMOVED lines=17> */
.L_x_21739:
        /* <DEDUP_REMOVED lines=13> */
.L_x_21741:
[----:B------:R-:W-:Y:S05]  /*12b90*/  BSYNC.RECONVERGENT B2 ;  /* 0x0000000000027941 */ /* 0x000fea0003800200 */
.L_x_21740:
        /* <DEDUP_REMOVED lines=46> */
[C---:B------:R-:W-:Y:S01]  /*12e80*/  IADD3 R125, PT, PT, R137.reuse, -0x24c28bd8, RZ ;  /* 0xdb3d7428897d7810 */ /* 0x040fe20007ffe0ff */
        /* <DEDUP_REMOVED lines=13> */
.L_x_21738:
[----:B------:R-:W-:Y:S05]  /*12f60*/  BSYNC.RECONVERGENT B1 ;  /* 0x0000000000017941 */ /* 0x000fea0003800200 */
.L_x_21737:
        /* <DEDUP_REMOVED lines=17> */
.L_x_21744:
        /* <DEDUP_REMOVED lines=13> */
.L_x_21746:
[----:B------:R-:W-:Y:S05]  /*13150*/  BSYNC.RECONVERGENT B2 ;  /* 0x0000000000027941 */ /* 0x000fea0003800200 */
.L_x_21745:
        /* <DEDUP_REMOVED lines=16> */
[----:B------:R-:W-:Y:S02]  /*13260*/  IMAD.MOV.U32 R12, RZ, RZ, RZ ;  /* 0x000000ffff0c7224 */ /* 0x000fe400078e00ff */
        /* <DEDUP_REMOVED lines=41> */
[----:B------:R-:W-:Y:S02]  /*13500*/  LOP3.LUT R128, R135, R140, R139, 0x96, !PT ;  /* 0x0000008c87807212 */ /* 0x000fe400078e968b */
[----:B------:R-:W-:-:S07]  /*13510*/  MOV R126, R138 ;  /* 0x0000008a007e7202 */ /* 0x000fce0000000f00 */
.L_x_21743:
[----:B------:R-:W-:Y:S05]  /*13520*/  BSYNC.RECONVERGENT B1 ;  /* 0x0000000000017941 */ /* 0x000fea0003800200 */
.L_x_21742:
        /* <DEDUP_REMOVED lines=37> */
.L_x_21706:
        /* <DEDUP_REMOVED lines=44> */
.L_x_21747:
[----:B------:R-:W-:Y:S01]  /*13a40*/  MOV R9, R126 ;  /* 0x0000007e00097202 */ /* 0x000fe20000000f00 */
[----:B------:R-:W-:-:S07]  /*13a50*/  VIADD R124, R124, 0x20 ;  /* 0x000000207c7c7836 */ /* 0x000fce0000000000 */
.L_x_21624:
[----:B------:R-:W-:Y:S05]  /*13a60*/  BSYNC.RECONVERGENT B0 ;  /* 0x0000000000007941 */ /* 0x000fea0003800200 */
.L_x_21623:
        /* <DEDUP_REMOVED lines=36> */
.L_x_21753:
        /* <DEDUP_REMOVED lines=13> */
.L_x_21755:
[----:B------:R-:W-:Y:S05]  /*13d80*/  BSYNC.RECONVERGENT B2 ;  /* 0x0000000000027941 */ /* 0x000fea0003800200 */
.L_x_21754:
        /* <DEDUP_REMOVED lines=59> */
.L_x_21752:
[----:B------:R-:W-:Y:S05]  /*14140*/  BSYNC.RECONVERGENT B1 ;  /* 0x0000000000017941 */ /* 0x000fea0003800200 */
.L_x_21751:
        /* <DEDUP_REMOVED lines=23> */
.L_x_21758:
        /* <DEDUP_REMOVED lines=13> */
.L_x_21760:
[----:B------:R-:W-:Y:S05]  /*14390*/  BSYNC.RECONVERGENT B2 ;  /* 0x0000000000027941 */ /* 0x000fea0003800200 */
.L_x_21759:
        /* <DEDUP_REMOVED lines=60> */
.L_x_21757:
[----:B------:R-:W-:Y:S05]  /*14760*/  BSYNC.RECONVERGENT B1 ;  /* 0x0000000000017941 */ /* 0x000fea0003800200 */
.L_x_21756:
[----:B------:R-:W-:Y:S01]  /*14770*/  I2FP.F32.U32 R4, R3 ;  /* 0x0000000300047245 */ /* 0x000fe20000201000 */
[----:B------:R-:W-:Y:S01]  /*14780*/  HADD2.F32 R6, -RZ, R64.H0_H0 ;  /* 0x20000040ff067230 */ /* 0x000fe20000004100 */
[----:B------:R-:W-:Y:S03]  /*14790*/  BSSY.RECONVERGENT B1, `(.L_x_21761) ;  /* 0x000005f000017945 */ /* 0x000fe60003800200 */
[----:B------:R-:W-:Y:S01]  /*147a0*/  FFMA.FTZ R3, R4, R125, 1.1641532182693481445e-10 ;  /* 0x2f00000004037423 */ /* 0x000fe2000001007d */
[----:B------:R-:W-:Y:S01]  /*147b0*/  FMUL.FTZ R6, R6, R9 ;  /* 0x0000000906067220 */ /* 0x000fe20000410000 */
[----:B------:R-:W-:-:S03]  /*147c0*/  IMAD.MOV.U32 R4, RZ, RZ, 0x2 ;  /* 0x00000002ff047424 */ /* 0x000fc600078e00ff */
        /* <DEDUP_REMOVED lines=17> */
.L_x_21763:
        /* <DEDUP_REMOVED lines=13> */
.L_x_21765:
[----:B------:R-:W-:Y:S05]  /*149b0*/  BSYNC.RECONVERGENT B2 ;  /* 0x0000000000027941 */ /* 0x000fea0003800200 */
.L_x_21764:
        /* <DEDUP_REMOVED lines=60> */
.L_x_21762:
[----:B------:R-:W-:Y:S05]  /*14d80*/  BSYNC.RECONVERGENT B1 ;  /* 0x0000000000017941 */ /* 0x000fea0003800200 */
.L_x_21761:
        /* <DEDUP_REMOVED lines=20> */
.L_x_21768:
        /* <DEDUP_REMOVED lines=13> */
.L_x_21770:
[----:B------:R-:W-:Y:S05]  /*14fa0*/  BSYNC.RECONVERGENT B2 ;  /* 0x0000000000027941 */ /* 0x000fea0003800200 */
.L_x_21769:
        /* <DEDUP_REMOVED lines=61> */
.L_x_21767:
[----:B------:R-:W-:Y:S05]  /*15380*/  BSYNC.RECONVERGENT B1 ;  /* 0x0000000000017941 */ /* 0x000fea0003800200 */
.L_x_21766:
[----:B------:R-:W-:Y:S01]  /*15390*/  I2FP.F32.U32 R4, R3 ;  /* 0x0000000300047245 */ /* 0x000fe20000201000 */
[----:B------:R-:W-:Y:S01]  /*153a0*/  HADD2.F32 R6, -RZ, R64.H1_H1 ;  /* 0x30000040ff067230 */ /* 0x000fe20000004100 */
[----:B------:R-:W-:Y:S01]  /*153b0*/  FSEL R2, R2, RZ, P4 ;  /* 0x000000ff02027208 */ /* 0x000fe20002000000 */
[----:B------:R-:W-:Y:S02]  /*153c0*/  BSSY.RECONVERGENT B1, `(.L_x_21771) ;  /* 0x000005f000017945 */ /* 0x000fe40003800200 */
[----:B------:R-:W-:Y:S01]  /*153d0*/  FFMA.FTZ R3, R4, R125, 1.1641532182693481445e-10 ;  /* 0x2f00000004037423 */ /* 0x000fe2000001007d */
[----:B------:R-:W-:-:S04]  /*153e0*/  FMUL.FTZ R6, R6, R9 ;  /* 0x0000000906067220 */ /* 0x000fc80000410000 */
[----:B------:R-:W-:Y:S01]  /*153f0*/  FSETP.GTU.FTZ.AND P2, PT, R3, R0, PT ;  /* 0x000000000300720b */ /* 0x000fe20003f5c000 */
[----:B------:R-:W-:-:S03]  /*15400*/  IMAD.MOV.U32 R3, RZ, RZ, R14 ;  /* 0x000000ffff037224 */ /* 0x000fc600078e000e */
        /* <DEDUP_REMOVED lines=15> */
.L_x_21773:
        /* <DEDUP_REMOVED lines=13> */
.L_x_21775:
[----:B------:R-:W-:Y:S05]  /*155d0*/  BSYNC.RECONVERGENT B2 ;  /* 0x0000000000027941 */ /* 0x000fea0003800200 */
.L_x_21774:
        /* <DEDUP_REMOVED lines=58> */
[----:B------:R-:W-:Y:S01]  /*15980*/  IMAD.MOV.U32 R14, RZ, RZ, R94 ;  /* 0x000000ffff0e7224 */ /* 0x000fe200078e005e */
[----:B------:R-:W-:Y:S01]  /*15990*/  MOV R3, R126 ;  /* 0x0000007e00037202 */ /* 0x000fe20000000f00 */
[----:B------:R-:W-:-:S07]  /*159a0*/  IMAD.MOV.U32 R126, RZ, RZ, R2 ;  /* 0x000000ffff7e7224 */ /* 0x000fce00078e0002 */
.L_x_21772:
[----:B------:R-:W-:Y:S05]  /*159b0*/  BSYNC.RECONVERGENT B1 ;  /* 0x0000000000017941 */ /* 0x000fea0003800200 */
.L_x_21771:
        /* <DEDUP_REMOVED lines=20> */
.L_x_21778:
        /* <DEDUP_REMOVED lines=13> */
.L_x_21780:
[----:B------:R-:W-:Y:S05]  /*15bd0*/  BSYNC.RECONVERGENT B2 ;  /* 0x0000000000027941 */ /* 0x000fea0003800200 */
.L_x_21779:
        /* <DEDUP_REMOVED lines=22> */
[----:B------:R-:W-:Y:S02]  /*15d40*/  IMAD.MOV.U32 R12, RZ, RZ, RZ ;  /* 0x000000ffff0c7224 */ /* 0x000fe400078e00ff */
        /* <DEDUP_REMOVED lines=36> */
[----:B------:R-:W-:-:S07]  /*15f90*/  MOV R126, R4 ;  /* 0x00000004007e7202 */ /* 0x000fce0000000f00 */
.L_x_21777:
[----:B------:R-:W-:Y:S05]  /*15fa0*/  BSYNC.RECONVERGENT B1 ;  /* 0x0000000000017941 */ /* 0x000fea0003800200 */
.L_x_21776:
        /* <DEDUP_REMOVED lines=23> */
.L_x_21783:
        /* <DEDUP_REMOVED lines=13> */
.L_x_21785:
[----:B------:R-:W-:Y:S05]  /*161f0*/  BSYNC.RECONVERGENT B2 ;  /* 0x0000000000027941 */ /* 0x000fea0003800200 */
.L_x_21784:
        /* <DEDUP_REMOVED lines=61> */
.L_x_21782:
[----:B------:R-:W-:Y:S05]  /*165d0*/  BSYNC.RECONVERGENT B1 ;  /* 0x0000000000017941 */ /* 0x000fea0003800200 */
.L_x_21781:
        /* <DEDUP_REMOVED lines=20> */
.L_x_21788:
        /* <DEDUP_REMOVED lines=13> */
.L_x_21790:
[----:B------:R-:W-:Y:S05]  /*167f0*/  BSYNC.RECONVERGENT B2 ;  /* 0x0000000000027941 */ /* 0x000fea0003800200 */
.L_x_21789:
        /* <DEDUP_REMOVED lines=60> */
.L_x_21787:
[----:B------:R-:W-:Y:S05]  /*16bc0*/  BSYNC.RECONVERGENT B1 ;  /* 0x0000000000017941 */ /* 0x000fea0003800200 */
.L_x_21786:
[----:B------:R-:W-:Y:S01]  /*16bd0*/  I2FP.F32.U32 R4, R5 ;  /* 0x0000000500047245 */ /* 0x000fe20000201000 */
[----:B------:R-:W-:Y:S01]  /*16be0*/  HADD2.F32 R12, -RZ, R65.H1_H1 ;  /* 0x30000041ff0c7230 */ /* 0x000fe20000004100 */
[----:B------:R-:W-:Y:S01]  /*16bf0*/  FSEL R2, R2, RZ, P4 ;  /* 0x000000ff02027208 */ /* 0x000fe20002000000 */
        /* <DEDUP_REMOVED lines=20> */
.L_x_21793:
        /* <DEDUP_REMOVED lines=13> */
.L_x_21795:
[----:B------:R-:W-:Y:S05]  /*16e10*/  BSYNC.RECONVERGENT B2 ;  /* 0x0000000000027941 */ /* 0x000fea0003800200 */
.L_x_21794:
        /* <DEDUP_REMOVED lines=60> */
.L_x_21792:
[----:B------:R-:W-:Y:S05]  /*171e0*/  BSYNC.RECONVERGENT B1 ;  /* 0x0000000000017941 */ /* 0x000fea0003800200 */
.L_x_21791:
        /* <DEDUP_REMOVED lines=18> */
.L_x_21798:
        /* <DEDUP_REMOVED lines=13> */
.L_x_21800:
[----:B------:R-:W-:Y:S05]  /*173e0*/  BSYNC.RECONVERGENT B2 ;  /* 0x0000000000027941 */ /* 0x000fea0003800200 */
.L_x_21799:
        /* <DEDUP_REMOVED lines=60> */
.L_x_21797:
[----:B------:R-:W-:Y:S05]  /*177b0*/  BSYNC.RECONVERGENT B1 ;  /* 0x0000000000017941 */ /* 0x000fea0003800200 */
.L_x_21796:
        /* <DEDUP_REMOVED lines=23> */
.L_x_21803:
        /* <DEDUP_REMOVED lines=13> */
.L_x_21805:
[----:B------:R-:W-:Y:S05]  /*17a00*/  BSYNC.RECONVERGENT B2 ;  /* 0x0000000000027941 */ /* 0x000fea0003800200 */
.L_x_21804:
        /* <DEDUP_REMOVED lines=61> */
.L_x_21802:
[----:B------:R-:W-:Y:S05]  /*17de0*/  BSYNC.RECONVERGENT B1 ;  /* 0x0000000000017941 */ /* 0x000fea0003800200 */
.L_x_21801:
        /* <DEDUP_REMOVED lines=18> */
.L_x_21808:
        /* <DEDUP_REMOVED lines=13> */
.L_x_21810:
[----:B------:R-:W-:Y:S05]  /*17fe0*/  BSYNC.RECONVERGENT B2 ;  /* 0x0000000000027941 */ /* 0x000fea0003800200 */
.L_x_21809:
        /* <DEDUP_REMOVED lines=28> */
[----:B------:R-:W-:Y:S01]  /*181b0*/  LOP3.LUT R3, R3, R14, R143, 0x96, !PT ;  /* 0x0000000e03037212 */ /* 0x000fe200078e968f */
[----:B------:R-:W-:Y:S02]  /*181c0*/  IMAD.MOV.U32 R127, RZ, RZ, RZ ;  /* 0x000000ffff7f7224 */ /* 0x000fe400078e00ff */
        /* <DEDUP_REMOVED lines=27> */
[----:B------:R-:W-:Y:S02]  /*18380*/  LOP3.LUT R15, R97, R142, R15, 0x96, !PT ;  /* 0x0000008e610f7212 */ /* 0x000fe400078e960f */
[----:B------:R-:W-:Y:S02]  /*18390*/  LOP3.LUT R128, R3, R138, R141, 0x96, !PT ;  /* 0x0000008a03807212 */ /* 0x000fe400078e968d */
[----:B------:R-:W-:-:S07]  /*183a0*/  MOV R126, R140 ;  /* 0x0000008c007e7202 */ /* 0x000fce0000000f00 */
.L_x_21807:
[----:B------:R-:W-:Y:S05]  /*183b0*/  BSYNC.RECONVERGENT B1 ;  /* 0x0000000000017941 */ /* 0x000fea0003800200 */
.L_x_21806:
        /* <DEDUP_REMOVED lines=23> */
.L_x_21813:
        /* <DEDUP_REMOVED lines=13> */
.L_x_21815:
[----:B------:R-:W-:Y:S05]  /*18600*/  BSYNC.RECONVERGENT B2 ;  /* 0x0000000000027941 */ /* 0x000fea0003800200 */
.L_x_21814:
        /* <DEDUP_REMOVED lines=55> */
[----:B------:R-:W-:Y:S01]  /*18980*/  VIADD R127, R136, 0x8ff34781 ;  /* 0x8ff34781887f7836 */ /* 0x000fe20000000000 */
[----:B------:R-:W-:Y:S01]  /*18990*/  LOP3.LUT R128, R135, R138, R141, 0x96, !PT ;  /* 0x0000008a87807212 */ /* 0x000fe200078e968d */
[----:B------:R-:W-:Y:S01]  /*189a0*/  IMAD.MOV.U32 R135, RZ, RZ, RZ ;  /* 0x000000ffff877224 */ /* 0x000fe200078e00ff */
[----:B------:R-:W-:Y:S02]  /*189b0*/  MOV R126, R140 ;  /* 0x0000008c007e7202 */ /* 0x000fe40000000f00 */
[----:B------:R-:W-:-:S07]  /*189c0*/  LOP3.LUT R15, R127, R142, R15, 0x96, !PT ;  /* 0x0000008e7f0f7212 */ /* 0x000fce00078e960f */
.L_x_21812:
[----:B------:R-:W-:Y:S05]  /*189d0*/  BSYNC.RECONVERGENT B1 ;  /* 0x0000000000017941 */ /* 0x000fea0003800200 */
.L_x_21811:
        /* <DEDUP_REMOVED lines=18> */
.L_x_21818:
        /* <DEDUP_REMOVED lines=13> */
.L_x_21820:
[----:B------:R-:W-:Y:S05]  /*18bd0*/  BSYNC.RECONVERGENT B2 ;  /* 0x0000000000027941 */ /* 0x000fea0003800200 */
.L_x_21819:
        /* <DEDUP_REMOVED lines=60> */
.L_x_21817:
[----:B------:R-:W-:Y:S05]  /*18fa0*/  BSYNC.RECONVERGENT B1 ;  /* 0x0000000000017941 */ /* 0x000fea0003800200 */
.L_x_21816:
        /* <DEDUP_REMOVED lines=24> */
.L_x_21823:
        /* <DEDUP_REMOVED lines=13> */
.L_x_21825:
[----:B------:R-:W-:Y:S05]  /*19200*/  BSYNC.RECONVERGENT B2 ;  /* 0x0000000000027941 */ /* 0x000fea0003800200 */
.L_x_21824:
        /* <DEDUP_REMOVED lines=56> */
[----:B------:R-:W-:Y:S02]  /*19590*/  LOP3.LUT R128, R127, R138, R141, 0x96, !PT ;  /* 0x0000008a7f807212 */ /* 0x000fe400078e968d */
[----:B------:R-:W-:Y:S01]  /*195a0*/  MOV R127, R126 ;  /* 0x0000007e007f7202 */ /* 0x000fe20000000f00 */
[----:B------:R-:W-:Y:S01]  /*195b0*/  IMAD.MOV.U32 R126, RZ, RZ, R140 ;  /* 0x000000ffff7e7224 */ /* 0x000fe200078e008c */
[----:B------:R-:W-:Y:S01]  /*195c0*/  LOP3.LUT R15, R15, R14, R143, 0x96, !PT ;  /* 0x0000000e0f0f7212 */ /* 0x000fe200078e968f */
[----:B------:R-:W-:-:S07]  /*195d0*/  IMAD.MOV.U32 R14, RZ, RZ, R142 ;  /* 0x000000ffff0e7224 */ /* 0x000fce00078e008e */
.L_x_21822:
[----:B------:R-:W-:Y:S05]  /*195e0*/  BSYNC.RECONVERGENT B1 ;  /* 0x0000000000017941 */ /* 0x000fea0003800200 */
.L_x_21821:
[----:B------:R-:W-:Y:S01]  /*195f0*/  ISETP.NE.AND P6, PT, R139, 0x1, PT ;  /* 0x000000018b00780c */ /* 0x000fe20003fc5270 */
[----:B------:R-:W-:Y:S01]  /*19600*/  HADD2.F32 R138, -RZ, R99.H1_H1 ;  /* 0x30000063ff8a7230 */ /* 0x000fe20000004100 */
[----:B------:R-:W-:Y:S01]  /*19610*/  I2FP.F32.U32 R12, R127 ;  /* 0x0000007f000c7245 */ /* 0x000fe20000201000 */
[----:B------:R-:W-:Y:S01]  /*19620*/  BSSY.RECONVERGENT B1, `(.L_x_21826) ;  /* 0x000005c000017945 */ /* 0x000fe20003800200 */
[----:B------:R-:W-:Y:S02]  /*19630*/  MOV R135, R14 ;  /* 0x0000000e00877202 */ /* 0x000fe40000000f00 */
        /* <DEDUP_REMOVED lines=13> */
.L_x_21828:
        /* <DEDUP_REMOVED lines=15> */
.L_x_21830:
[----:B------:R-:W-:Y:S05]  /*19800*/  BSYNC.RECONVERGENT B2 ;  /* 0x0000000000027941 */ /* 0x000fea0003800200 */
.L_x_21829:
        /* <DEDUP_REMOVED lines=49> */
[----:B------:R-:W-:Y:S01]  /*19b20*/  LOP3.LUT R142, R135, R142, R139, 0x96, !PT ;  /* 0x0000008e878e7212 */ /* 0x000fe200078e968b */
[----:B------:R-:W-:Y:S02]  /*19b30*/  IMAD.MOV.U32 R135, RZ, RZ, R126 ;  /* 0x000000ffff877224 */ /* 0x000fe400078e007e */
[----:B------:R-:W-:-:S04]  /*19b40*/  IMAD.WIDE.U32 R14, R14, -0x326172a9, RZ ;  /* 0xcd9e8d570e0e7825 */ /* 0x000fc800078e00ff */
[----:B------:R-:W-:Y:S01]  /*19b50*/  IMAD.WIDE.U32 R142, R142, -0x326172a9, RZ ;  /* 0xcd9e8d578e8e7825 */ /* 0x000fe200078e00ff */
[----:B------:R-:W-:Y:S02]  /*19b60*/  LOP3.LUT R140, R127, R140, R15, 0x96, !PT ;  /* 0x0000008c7f8c7212 */ /* 0x000fe400078e960f */
[----:B------:R-:W-:Y:S01]  /*19b70*/  IADD3 R15, PT, PT, R136, -0x700cb87f, RZ ;  /* 0x8ff34781880f7810 */ /* 0x000fe20007ffe0ff */
[----:B------:R-:W-:Y:S02]  /*19b80*/  VIADD R127, R137, 0x96a522ad ;  /* 0x96a522ad897f7836 */ /* 0x000fe40000000000 */
[----:B------:R-:W-:Y:S01]  /*19b90*/  IMAD.WIDE.U32 R140, R140, -0x2daee0ad, RZ ;  /* 0xd2511f538c8c7825 */ /* 0x000fe200078e00ff */
[----:B------:R-:W-:Y:S02]  /*19ba0*/  LOP3.LUT R15, R15, R14, R143, 0x96, !PT ;  /* 0x0000000e0f0f7212 */ /* 0x000fe400078e968f */
[----:B------:R-:W-:Y:S02]  /*19bb0*/  MOV R14, R142 ;  /* 0x0000008e000e7202 */ /* 0x000fe40000000f00 */
[----:B------:R-:W-:-:S02]  /*19bc0*/  LOP3.LUT R128, R127, R138, R141, 0x96, !PT ;  /* 0x0000008a7f807212 */ /* 0x000fc400078e968d */
[----:B------:R-:W-:-:S07]  /*19bd0*/  MOV R126, R140 ;  /* 0x0000008c007e7202 */ /* 0x000fce0000000f00 */
.L_x_21827:
[----:B------:R-:W-:Y:S05]  /*19be0*/  BSYNC.RECONVERGENT B1 ;  /* 0x0000000000017941 */ /* 0x000fea0003800200 */
.L_x_21826:
        /* <DEDUP_REMOVED lines=11> */
.L_x_21750:
        /* <DEDUP_REMOVED lines=16> */
.L_x_21834:
        /* <DEDUP_REMOVED lines=13> */
.L_x_21836:
[----:B------:R-:W-:Y:S05]  /*19e70*/  BSYNC.RECONVERGENT B2 ;  /* 0x0000000000027941 */ /* 0x000fea0003800200 */
.L_x_21835:
        /* <DEDUP_REMOVED lines=60> */
.L_x_21833:
[----:B------:R-:W-:Y:S05]  /*1a240*/  BSYNC.RECONVERGENT B1 ;  /* 0x0000000000017941 */ /* 0x000fea0003800200 */
.L_x_21832:
        /* <DEDUP_REMOVED lines=21> */
.L_x_21839:
        /* <DEDUP_REMOVED lines=13> */
.L_x_21841:
[----:B------:R-:W-:Y:S05]  /*1a470*/  BSYNC.RECONVERGENT B2 ;  /* 0x0000000000027941 */ /* 0x000fea0003800200 */
.L_x_21840:
        /* <DEDUP_REMOVED lines=48> */
[----:B------:R-:W-:Y:S02]  /*1a780*/  IADD3 R15, PT, PT, R136, -0xe443238, RZ ;  /* 0xf1bbcdc8880f7810 */ /* 0x000fe40007ffe0ff */
[----:B------:R-:W-:Y:S01]  /*1a790*/  IADD3 R125, PT, PT, R137, -0x695add53, RZ ;  /* 0x96a522ad897d7810 */ /* 0x000fe20007ffe0ff */
        /* <DEDUP_REMOVED lines=8> */
[----:B------:R-:W-:-:S03]  /*1a820*/  IMAD.MOV.U32 R125, RZ, RZ, RZ ;  /* 0x000000ffff7d7224 */ /* 0x000fc600078e00ff */
[----:B------:R-:W-:-:S07]  /*1a830*/  LOP3.LUT R15, R95, R140, R15, 0x96, !PT ;  /* 0x0000008c5f0f7212 */ /* 0x000fce00078e960f */
.L_x_21838:
[----:B------:R-:W-:Y:S05]  /*1a840*/  BSYNC.RECONVERGENT B1 ;  /* 0x0000000000017941 */ /* 0x000fea0003800200 */
.L_x_21837:
        /* <DEDUP_REMOVED lines=19> */
.L_x_21844:
        /* <DEDUP_REMOVED lines=13> */
.L_x_21846:
[----:B------:R-:W-:Y:S05]  /*1aa50*/  BSYNC.RECONVERGENT B2 ;  /* 0x0000000000027941 */ /* 0x000fea0003800200 */
.L_x_21845:
        /* <DEDUP_REMOVED lines=60> */
.L_x_21843:
[----:B------:R-:W-:Y:S05]  /*1ae20*/  BSYNC.RECONVERGENT B1 ;  /* 0x0000000000017941 */ /* 0x000fea0003800200 */
.L_x_21842:
        /* <DEDUP_REMOVED lines=19> */
.L_x_21849:
        /* <DEDUP_REMOVED lines=13> */
.L_x_21851:
[----:B------:R-:W-:Y:S05]  /*1b030*/  BSYNC.RECONVERGENT B2 ;  /* 0x0000000000027941 */ /* 0x000fea0003800200 */
.L_x_21850:
        /* <DEDUP_REMOVED lines=61> */
.L_x_21848:
[----:B------:R-:W-:Y:S05]  /*1b410*/  BSYNC.RECONVERGENT B1 ;  /* 0x0000000000017941 */ /* 0x000fea0003800200 */
.L_x_21847:
        /* <DEDUP_REMOVED lines=19> */
.L_x_21854:
        /* <DEDUP_REMOVED lines=13> */
.L_x_21856:
[----:B------:R-:W-:Y:S05]  /*1b620*/  BSYNC.RECONVERGENT B2 ;  /* 0x0000000000027941 */ /* 0x000fea0003800200 */
.L_x_21855:
        /* <DEDUP_REMOVED lines=58> */
[----:B------:R-:W-:Y:S01]  /*1b9d0*/  LOP3.LUT R128, R95, R138, R141, 0x96, !PT ;  /* 0x0000008a5f807212 */ /* 0x000fe200078e968d */
[----:B------:R-:W-:Y:S01]  /*1b9e0*/  IMAD.MOV.U32 R95, RZ, RZ, R126 ;  /* 0x000000ffff5f7224 */ /* 0x000fe200078e007e */
[----:B------:R-:W-:-:S07]  /*1b9f0*/  MOV R126, R140 ;  /* 0x0000008c007e7202 */ /* 0x000fce0000000f00 */
.L_x_21853:
[----:B------:R-:W-:Y:S05]  /*1ba00*/  BSYNC.RECONVERGENT B1 ;  /* 0x0000000000017941 */ /* 0x000fea0003800200 */
.L_x_21852:
        /* <DEDUP_REMOVED lines=17> */
.L_x_21859:
        /* <DEDUP_REMOVED lines=13> */
.L_x_21861:
[----:B------:R-:W-:Y:S05]  /*1bbf0*/  BSYNC.RECONVERGENT B2 ;  /* 0x0000000000027941 */ /* 0x000fea0003800200 */
.L_x_21860:
        /* <DEDUP_REMOVED lines=57> */
[----:B------:R-:W-:Y:S01]  /*1bf90*/  IMAD.MOV.U32 R125, RZ, RZ, R126 ;  /* 0x000000ffff7d7224 */ /* 0x000fe200078e007e */
[----:B------:R-:W-:Y:S02]  /*1bfa0*/  LOP3.LUT R128, R127, R140, R139, 0x96, !PT ;  /* 0x0000008c7f807212 */ /* 0x000fe400078e968b */
[----:B------:R-:W-:-:S07]  /*1bfb0*/  MOV R126, R138 ;  /* 0x0000008a007e7202 */ /* 0x000fce0000000f00 */
.L_x_21858:
[----:B------:R-:W-:Y:S05]  /*1bfc0*/  BSYNC.RECONVERGENT B1 ;  /* 0x0000000000017941 */ /* 0x000fea0003800200 */
.L_x_21857:
        /* <DEDUP_REMOVED lines=17> */
.L_x_21864:
        /* <DEDUP_REMOVED lines=13> */
.L_x_21866:
[----:B------:R-:W-:Y:S05]  /*1c1b0*/  BSYNC.RECONVERGENT B2 ;  /* 0x0000000000027941 */ /* 0x000fea0003800200 */
.L_x_21865:
        /* <DEDUP_REMOVED lines=60> */
.L_x_21863:
[----:B------:R-:W-:Y:S05]  /*1c580*/  BSYNC.RECONVERGENT B1 ;  /* 0x0000000000017941 */ /* 0x000fea0003800200 */
.L_x_21862:
        /* <DEDUP_REMOVED lines=17> */
.L_x_21869:
        /* <DEDUP_REMOVED lines=13> */
.L_x_21871:
[----:B------:R-:W-:Y:S05]  /*1c770*/  BSYNC.RECONVERGENT B2 ;  /* 0x0000000000027941 */ /* 0x000fea0003800200 */
.L_x_21870:
        /* <DEDUP_REMOVED lines=60> */
.L_x_21868:
[----:B------:R-:W-:Y:S05]  /*1cb40*/  BSYNC.RECONVERGENT B1 ;  /* 0x0000000000017941 */ /* 0x000fea0003800200 */
.L_x_21867:
        /* <DEDUP_REMOVED lines=37> */
.L_x_21831:
        /* <DEDUP_REMOVED lines=25> */
[----:B0-----:R-:W0:Y:S01]  /*1cf30*/  LDC.64 R138, c[0x0][0x3b8] ;  /* 0x0000ee00ff8a7b82 */ /* 0x001e220000000a00 */
        /* <DEDUP_REMOVED lines=18> */
.L_x_21872:
[----:B------:R-:W-:Y:S01]  /*1d060*/  IMAD.MOV.U32 R9, RZ, RZ, R126 ;  /* 0x000000ffff097224 */ /* 0x000fe200078e007e */
[----:B------:R-:W-:-:S07]  /*1d070*/  IADD3 R124, PT, PT, R124, 0x20, RZ ;  /* 0x000000207c7c7810 */ /* 0x000fce0007ffe0ff */
.L_x_21749:
[----:B------:R-:W-:Y:S05]  /*1d080*/  BSYNC.RECONVERGENT B0 ;  /* 0x0000000000007941 */ /* 0x000fea0003800200 */
.L_x_21748:
        /* <DEDUP_REMOVED lines=36> */
.L_x_21878:
        /* <DEDUP_REMOVED lines=13> */
.L_x_21880:
[----:B------:R-:W-:Y:S05]  /*1d3a0*/  BSYNC.RECONVERGENT B2 ;  /* 0x0000000000027941 */ /* 0x000fea0003800200 */
.L_x_21879:
        /* <DEDUP_REMOVED lines=58> */
[----:B------:R-:W-:-:S07]  /*1d750*/  IMAD.MOV.U32 R2, RZ, RZ, R9 ;  /* 0x000000ffff027224 */ /* 0x000fce00078e0009 */
.L_x_21877:
[----:B------:R-:W-:Y:S05]  /*1d760*/  BSYNC.RECONVERGENT B1 ;  /* 0x0000000000017941 */ /* 0x000fea0003800200 */
.L_x_21876:
        /* <DEDUP_REMOVED lines=9> */
[----:B------:R-:W-:Y:S02]  /*1d800*/  MOV R5, 0x2 ;  /* 0x0000000200057802 */ /* 0x000fe40000000f00 */
        /* <DEDUP_REMOVED lines=13> */
.L_x_21883:
        /* <DEDUP_REMOVED lines=13> */
.L_x_21885:
[----:B------:R-:W-:Y:S05]  /*1d9b0*/  BSYNC.RECONVERGENT B2 ;  /* 0x0000000000027941 */ /* 0x000fea0003800200 */
.L_x_21884:
        /* <DEDUP_REMOVED lines=59> */
[----:B------:R-:W-:-:S07]  /*1dd70*/  MOV R126, R100 ;  /* 0x00000064007e7202 */ /* 0x000fce0000000f00 */
.L_x_21882:
[----:B------:R-:W-:Y:S05]  /*1dd80*/  BSYNC.RECONVERGENT B1 ;  /* 0x0000000000017941 */ /* 0x000fea0003800200 */
.L_x_21881:
        /* <DEDUP_REMOVED lines=23> */
.L_x_21888:
        /* <DEDUP_REMOVED lines=13> */
.L_x_21890:
[----:B------:R-:W-:Y:S05]  /*1dfd0*/  BSYNC.RECONVERGENT B2 ;  /* 0x0000000000027941 */ /* 0x000fea0003800200 */
.L_x_21889:
        /* <DEDUP_REMOVED lines=60> */
.L_x_21887:
[----:B------:R-:W-:Y:S05]  /*1e3a0*/  BSYNC.RECONVERGENT B1 ;  /* 0x0000000000017941 */ /* 0x000fea0003800200 */
.L_x_21886:
        /* <DEDUP_REMOVED lines=20> */
.L_x_21893:
        /* <DEDUP_REMOVED lines=13> */
.L_x_21895:
[----:B------:R-:W-:Y:S05]  /*1e5c0*/  BSYNC.RECONVERGENT B2 ;  /* 0x0000000000027941 */ /* 0x000fea0003800200 */
.L_x_21894:
        /* <DEDUP_REMOVED lines=61> */
.L_x_21892:
[----:B------:R-:W-:Y:S05]  /*1e9a0*/  BSYNC.RECONVERGENT B1 ;  /* 0x0000000000017941 */ /* 0x000fea0003800200 */
.L_x_21891:
[----:B------:R-:W-:Y:S01]  /*1e9b0*/  I2FP.F32.U32 R4, R5 ;  /* 0x0000000500047245 */ /* 0x000fe20000201000 */
[----:B------:R-:W-:Y:S01]  /*1e9c0*/  HADD2.F32 R6, -RZ, R64.H1_H1 ;  /* 0x30000040ff067230 */ /* 0x000fe20000004100 */
[----:B------:R-:W-:Y:S01]  /*1e9d0*/  FSEL R2, R2, RZ, P4 ;  /* 0x000000ff02027208 */ /* 0x000fe20002000000 */
[----:B------:R-:W-:Y:S02]  /*1e9e0*/  BSSY.RECONVERGENT B1, `(.L_x_21896) ;  /* 0x000005f000017945 */ /* 0x000fe40003800200 */
[----:B------:R-:W-:Y:S01]  /*1e9f0*/  FFMA.FTZ R3, R4, R125, 1.1641532182693481445e-10 ;  /* 0x2f00000004037423 */ /* 0x000fe2000001007d */
[----:B------:R-:W-:-:S04]  /*1ea00*/  FMUL.FTZ R6, R6, R9 ;  /* 0x0000000906067220 */ /* 0x000fc80000410000 */
[----:B------:R-:W-:Y:S02]  /*1ea10*/  FSETP.GTU.FTZ.AND P2, PT, R3, R0, PT ;  /* 0x000000000300720b */ /* 0x000fe40003f5c000 */
[----:B------:R-:W-:Y:S02]  /*1ea20*/  MOV R3, R14 ;  /* 0x0000000e00037202 */ /* 0x000fe40000000f00 */
        /* <DEDUP_REMOVED lines=15> */
.L_x_21898:
        /* <DEDUP_REMOVED lines=13> */
.L_x_21900:
[----:B------:R-:W-:Y:S05]  /*1ebf0*/  BSYNC.RECONVERGENT B2 ;  /* 0x0000000000027941 */ /* 0x000fea0003800200 */
.L_x_21899:
        /* <DEDUP_REMOVED lines=60> */
[----:B------:R-:W-:-:S07]  /*1efc0*/  MOV R126, R2 ;  /* 0x00000002007e7202 */ /* 0x000fce0000000f00 */
.L_x_21897:
[----:B------:R-:W-:Y:S05]  /*1efd0*/  BSYNC.RECONVERGENT B1 ;  /* 0x0000000000017941 */ /* 0x000fea0003800200 */
.L_x_21896:
        /* <DEDUP_REMOVED lines=20> */
.L_x_21903:
        /* <DEDUP_REMOVED lines=13> */
.L_x_21905:
[----:B------:R-:W-:Y:S05]  /*1f1f0*/  BSYNC.RECONVERGENT B2 ;  /* 0x0000000000027941 */ /* 0x000fea0003800200 */
.L_x_21904:
        /* <DEDUP_REMOVED lines=60> */
.L_x_21902:
[----:B------:R-:W-:Y:S05]  /*1f5c0*/  BSYNC.RECONVERGENT B1 ;  /* 0x0000000000017941 */ /* 0x000fea0003800200 */
.L_x_21901:
        /* <DEDUP_REMOVED lines=23> */
.L_x_21908:
        /* <DEDUP_REMOVED lines=13> */
.L_x_21910:
[----:B------:R-:W-:Y:S05]  /*1f810*/  BSYNC.RECONVERGENT B2 ;  /* 0x0000000000027941 */ /* 0x000fea0003800200 */
.L_x_21909:
        /* <DEDUP_REMOVED lines=61> */
.L_x_21907:
[----:B------:R-:W-:Y:S05]  /*1fbf0*/  BSYNC.RECONVERGENT B1 ;  /* 0x0000000000017941 */ /* 0x000fea0003800200 */
.L_x_21906:
        /* <DEDUP_REMOVED lines=20> */
.L_x_21913:
        /* <DEDUP_REMOVED lines=13> */
.L_x_21915:
[----:B------:R-:W-:Y:S05]  /*1fe10*/  BSYNC.RECONVERGENT B2 ;  /* 0x0000000000027941 */ /* 0x000fea0003800200 */
.L_x_21914:
        /* <DEDUP_REMOVED lines=60> */
.L_x_21912:
[----:B------:R-:W-:Y:S05]  /*201e0*/  BSYNC.RECONVERGENT B1 ;  /* 0x0000000000017941 */ /* 0x000fea0003800200 */
.L_x_21911:
        /* <DEDUP_REMOVED lines=23> */
.L_x_21918:
        /* <DEDUP_REMOVED lines=13> */
.L_x_21920:
[----:B------:R-:W-:Y:S05]  /*20430*/  BSYNC.RECONVERGENT B2 ;  /* 0x0000000000027941 */ /* 0x000fea0003800200 */
.L_x_21919:
        /* <DEDUP_REMOVED lines=60> */
.L_x_21917:
[----:B------:R-:W-:Y:S05]  /*20800*/  BSYNC.RECONVERGENT B1 ;  /* 0x0000000000017941 */ /* 0x000fea0003800200 */
.L_x_21916:
        /* <DEDUP_REMOVED lines=18> */
.L_x_21923:
        /* <DEDUP_REMOVED lines=13> */
.L_x_21925:
[----:B------:R-:W-:Y:S05]  /*20a00*/  BSYNC.RECONVERGENT B2 ;  /* 0x0000000000027941 */ /* 0x000fea0003800200 */
.L_x_21924:
        /* <DEDUP_REMOVED lines=60> */
.L_x_21922:
[----:B------:R-:W-:Y:S05]  /*20dd0*/  BSYNC.RECONVERGENT B1 ;  /* 0x0000000000017941 */ /* 0x000fea0003800200 */
.L_x_21921:
        /* <DEDUP_REMOVED lines=23> */
.L_x_21928:
        /* <DEDUP_REMOVED lines=13> */
.L_x_21930:
[----:B------:R-:W-:Y:S05]  /*21020*/  BSYNC.RECONVERGENT B2 ;  /* 0x0000000000027941 */ /* 0x000fea0003800200 */
.L_x_21929:
        /* <DEDUP_REMOVED lines=61> */
.L_x_21927:
[----:B------:R-:W-:Y:S05]  /*21400*/  BSYNC.RECONVERGENT B1 ;  /* 0x0000000000017941 */ /* 0x000fea0003800200 */
.L_x_21926:
        /* <DEDUP_REMOVED lines=18> */
.L_x_21933:
        /* <DEDUP_REMOVED lines=13> */
.L_x_21935:
[----:B------:R-:W-:Y:S05]  /*21600*/  BSYNC.RECONVERGENT B2 ;  /* 0x0000000000027941 */ /* 0x000fea0003800200 */
.L_x_21934:
        /* <DEDUP_REMOVED lines=60> */
.L_x_21932:
[----:B------:R-:W-:Y:S05]  /*219d0*/  BSYNC.RECONVERGENT B1 ;  /* 0x0000000000017941 */ /* 0x000fea0003800200 */
.L_x_21931:
        /* <DEDUP_REMOVED lines=23> */
.L_x_21938:
        /* <DEDUP_REMOVED lines=13> */
.L_x_21940:
[----:B------:R-:W-:Y:S05]  /*21c20*/  BSYNC.RECONVERGENT B2 ;  /* 0x0000000000027941 */ /* 0x000fea0003800200 */
.L_x_21939:
        /* <DEDUP_REMOVED lines=60> */
.L_x_21937:
[----:B------:R-:W-:Y:S05]  /*21ff0*/  BSYNC.RECONVERGENT B1 ;  /* 0x0000000000017941 */ /* 0x000fea0003800200 */
.L_x_21936:
        /* <DEDUP_REMOVED lines=18> */
.L_x_21943:
        /* <DEDUP_REMOVED lines=13> */
.L_x_21945:
[----:B------:R-:W-:Y:S05]  /*221f0*/  BSYNC.RECONVERGENT B2 ;  /* 0x0000000000027941 */ /* 0x000fea0003800200 */
.L_x_21944:
        /* <DEDUP_REMOVED lines=60> */
.L_x_21942:
[----:B------:R-:W-:Y:S05]  /*225c0*/  BSYNC.RECONVERGENT B1 ;  /* 0x0000000000017941 */ /* 0x000fea0003800200 */
.L_x_21941:
        /* <DEDUP_REMOVED lines=24> */
.L_x_21948:
        /* <DEDUP_REMOVED lines=13> */
.L_x_21950:
[----:B------:R-:W-:Y:S05]  /*22820*/  BSYNC.RECONVERGENT B2 ;  /* 0x0000000000027941 */ /* 0x000fea0003800200 */
.L_x_21949:
        /* <DEDUP_REMOVED lines=61> */
.L_x_21947:
[----:B------:R-:W-:Y:S05]  /*22c00*/  BSYNC.RECONVERGENT B1 ;  /* 0x0000000000017941 */ /* 0x000fea0003800200 */
.L_x_21946:
        /* <DEDUP_REMOVED lines=18> */
.L_x_21953:
        /* <DEDUP_REMOVED lines=15> */
.L_x_21955:
[----:B------:R-:W-:Y:S05]  /*22e20*/  BSYNC.RECONVERGENT B2 ;  /* 0x0000000000027941 */ /* 0x000fea0003800200 */
.L_x_21954:
        /* <DEDUP_REMOVED lines=61> */
.L_x_21952:
[----:B------:R-:W-:Y:S05]  /*23200*/  BSYNC.RECONVERGENT B1 ;  /* 0x0000000000017941 */ /* 0x000fea0003800200 */
.L_x_21951:
        /* <DEDUP_REMOVED lines=11> */
.L_x_21875:
        /* <DEDUP_REMOVED lines=16> */
.L_x_21959:
        /* <DEDUP_REMOVED lines=13> */
.L_x_21961:
[----:B------:R-:W-:Y:S05]  /*23490*/  BSYNC.RECONVERGENT B2 ;  /* 0x0000000000027941 */ /* 0x000fea0003800200 */
.L_x_21960:
        /* <DEDUP_REMOVED lines=60> */
.L_x_21958:
[----:B------:R-:W-:Y:S05]  /*23860*/  BSYNC.RECONVERGENT B1 ;  /* 0x0000000000017941 */ /* 0x000fea0003800200 */
.L_x_21957:
        /* <DEDUP_REMOVED lines=21> */
.L_x_21964:
        /* <DEDUP_REMOVED lines=13> */
.L_x_21966:
[----:B------:R-:W-:Y:S05]  /*23a90*/  BSYNC.RECONVERGENT B2 ;  /* 0x0000000000027941 */ /* 0x000fea0003800200 */
.L_x_21965:
        /* <DEDUP_REMOVED lines=60> */
.L_x_21963:
[----:B------:R-:W-:Y:S05]  /*23e60*/  BSYNC.RECONVERGENT B1 ;  /* 0x0000000000017941 */ /* 0x000fea0003800200 */
.L_x_21962:
        /* <DEDUP_REMOVED lines=19> */
.L_x_21969:
        /* <DEDUP_REMOVED lines=13> */
.L_x_21971:
[----:B------:R-:W-:Y:S05]  /*24070*/  BSYNC.RECONVERGENT B2 ;  /* 0x0000000000027941 */ /* 0x000fea0003800200 */
.L_x_21970:
        /* <DEDUP_REMOVED lines=60> */
.L_x_21968:
[----:B------:R-:W-:Y:S05]  /*24440*/  BSYNC.RECONVERGENT B1 ;  /* 0x0000000000017941 */ /* 0x000fea0003800200 */
.L_x_21967:
        /* <DEDUP_REMOVED lines=19> */
.L_x_21974:
        /* <DEDUP_REMOVED lines=13> */
.L_x_21976:
[----:B------:R-:W-:Y:S05]  /*24650*/  BSYNC.RECONVERGENT B2 ;  /* 0x0000000000027941 */ /* 0x000fea0003800200 */
.L_x_21975:
        /* <DEDUP_REMOVED lines=61> */
.L_x_21973:
[----:B------:R-:W-:Y:S05]  /*24a30*/  BSYNC.RECONVERGENT B1 ;  /* 0x0000000000017941 */ /* 0x000fea0003800200 */
.L_x_21972:
        /* <DEDUP_REMOVED lines=19> */
.L_x_21979:
        /* <DEDUP_REMOVED lines=13> */
.L_x_21981:
[----:B------:R-:W-:Y:S05]  /*24c40*/  BSYNC.RECONVERGENT B2 ;  /* 0x0000000000027941 */ /* 0x000fea0003800200 */
.L_x_21980:
        /* <DEDUP_REMOVED lines=61> */
.L_x_21978:
[----:B------:R-:W-:Y:S05]  /*25020*/  BSYNC.RECONVERGENT B1 ;  /* 0x0000000000017941 */ /* 0x000fea0003800200 */
.L_x_21977:
        /* <DEDUP_REMOVED lines=17> */
.L_x_21984:
        /* <DEDUP_REMOVED lines=13> */
.L_x_21986:
[----:B------:R-:W-:Y:S05]  /*25210*/  BSYNC.RECONVERGENT B2 ;  /* 0x0000000000027941 */ /* 0x000fea0003800200 */
.L_x_21985:
        /* <DEDUP_REMOVED lines=60> */
.L_x_21983:
[----:B------:R-:W-:Y:S05]  /*255e0*/  BSYNC.RECONVERGENT B1 ;  /* 0x0000000000017941 */ /* 0x000fea0003800200 */
.L_x_21982:
        /* <DEDUP_REMOVED lines=17> */
.L_x_21989:
        /* <DEDUP_REMOVED lines=13> */
.L_x_21991:
[----:B------:R-:W-:Y:S05]  /*257d0*/  BSYNC.RECONVERGENT B2 ;  /* 0x0000000000027941 */ /* 0x000fea0003800200 */
.L_x_21990:
        /* <DEDUP_REMOVED lines=60> */
.L_x_21988:
[----:B------:R-:W-:Y:S05]  /*25ba0*/  BSYNC.RECONVERGENT B1 ;  /* 0x0000000000017941 */ /* 0x000fea0003800200 */
.L_x_21987:
        /* <DEDUP_REMOVED lines=17> */
.L_x_21994:
        /* <DEDUP_REMOVED lines=13> */
.L_x_21996:
[----:B------:R-:W-:Y:S05]  /*25d90*/  BSYNC.RECONVERGENT B2 ;  /* 0x0000000000027941 */ /* 0x000fea0003800200 */
.L_x_21995:
        /* <DEDUP_REMOVED lines=60> */
.L_x_21993:
[----:B------:R-:W-:Y:S05]  /*26160*/  BSYNC.RECONVERGENT B1 ;  /* 0x0000000000017941 */ /* 0x000fea0003800200 */
.L_x_21992:
        /* <DEDUP_REMOVED lines=37> */
.L_x_21956:
        /* <DEDUP_REMOVED lines=44> */
.L_x_21997:
[----:B------:R-:W-:Y:S01]  /*26680*/  IMAD.MOV.U32 R9, RZ, RZ, R126 ;  /* 0x000000ffff097224 */ /* 0x000fe200078e007e */
[----:B------:R-:W-:-:S07]  /*26690*/  IADD3 R124, PT, PT, R124, 0x20, RZ ;  /* 0x000000207c7c7810 */ /* 0x000fce0007ffe0ff */
.L_x_21874:
[----:B------:R-:W-:Y:S05]  /*266a0*/  BSYNC.RECONVERGENT B0 ;  /* 0x0000000000007941 */ /* 0x000fea0003800200 */
.L_x_21873:
        /* <DEDUP_REMOVED lines=36> */
.L_x_22003:
        /* <DEDUP_REMOVED lines=13> */
.L_x_22005:
[----:B------:R-:W-:Y:S05]  /*269c0*/  BSYNC.RECONVERGENT B2 ;  /* 0x0000000000027941 */ /* 0x000fea0003800200 */
.L_x_22004:
        /* <DEDUP_REMOVED lines=58> */
[----:B------:R-:W-:-:S07]  /*26d70*/  IMAD.MOV.U32 R2, RZ, RZ, R9 ;  /* 0x000000ffff027224 */ /* 0x000fce00078e0009 */
.L_x_22002:
[----:B------:R-:W-:Y:S05]  /*26d80*/  BSYNC.RECONVERGENT B1 ;  /* 0x0000000000017941 */ /* 0x000fea0003800200 */
.L_x_22001:
        /* <DEDUP_REMOVED lines=23> */
.L_x_22008:
        /* <DEDUP_REMOVED lines=13> */
.L_x_22010:
[----:B------:R-:W-:Y:S05]  /*26fd0*/  BSYNC.RECONVERGENT B2 ;  /* 0x0000000000027941 */ /* 0x000fea0003800200 */
.L_x_22009:
        /* <DEDUP_REMOVED lines=56> */
[----:B------:R-:W-:Y:S01]  /*27360*/  IMAD.MOV.U32 R7, RZ, RZ, RZ ;  /* 0x000000ffff077224 */ /* 0x000fe200078e00ff */
[----:B------:R-:W-:Y:S01]  /*27370*/  LOP3.LUT R128, R5, R4, R109, 0x96, !PT ;  /* 0x0000000405807212 */ /* 0x000fe200078e966d */
[----:B------:R-:W-:Y:S01]  /*27380*/  IMAD.MOV.U32 R5, RZ, RZ, R126 ;  /* 0x000000ffff057224 */ /* 0x000fe200078e007e */
[----:B------:R-:W-:-:S07]  /*27390*/  MOV R126, R108 ;  /* 0x0000006c007e7202 */ /* 0x000fce0000000f00 */
.L_x_22007:
[----:B------:R-:W-:Y:S05]  /*273a0*/  BSYNC.RECONVERGENT B1 ;  /* 0x0000000000017941 */ /* 0x000fea0003800200 */
.L_x_22006:
        /* <DEDUP_REMOVED lines=23> */
.L_x_22013:
        /* <DEDUP_REMOVED lines=13> */
.L_x_22015:
[----:B------:R-:W-:Y:S05]  /*275f0*/  BSYNC.RECONVERGENT B2 ;  /* 0x0000000000027941 */ /* 0x000fea0003800200 */
.L_x_22014:
        /* <DEDUP_REMOVED lines=60> */
.L_x_22012:
[----:B------:R-:W-:Y:S05]  /*279c0*/  BSYNC.RECONVERGENT B1 ;  /* 0x0000000000017941 */ /* 0x000fea0003800200 */
.L_x_22011:
        /* <DEDUP_REMOVED lines=20> */
.L_x_22018:
        /* <DEDUP_REMOVED lines=13> */
.L_x_22020:
[----:B------:R-:W-:Y:S05]  /*27be0*/  BSYNC.RECONVERGENT B2 ;  /* 0x0000000000027941 */ /* 0x000fea0003800200 */
.L_x_22019:
        /* <DEDUP_REMOVED lines=61> */
.L_x_22017:
[----:B------:R-:W-:Y:S05]  /*27fc0*/  BSYNC.RECONVERGENT B1 ;  /* 0x0000000000017941 */ /* 0x000fea0003800200 */
.L_x_22016:
        /* <DEDUP_REMOVED lines=23> */
.L_x_22023:
        /* <DEDUP_REMOVED lines=13> */
.L_x_22025:
[----:B------:R-:W-:Y:S05]  /*28210*/  BSYNC.RECONVERGENT B2 ;  /* 0x0000000000027941 */ /* 0x000fea0003800200 */
.L_x_22024:
        /* <DEDUP_REMOVED lines=61> */
.L_x_22022:
[----:B------:R-:W-:Y:S05]  /*285f0*/  BSYNC.RECONVERGENT B1 ;  /* 0x0000000000017941 */ /* 0x000fea0003800200 */
.L_x_22021:
        /* <DEDUP_REMOVED lines=20> */
.L_x_22028:
        /* <DEDUP_REMOVED lines=13> */
.L_x_22030:
[----:B------:R-:W-:Y:S05]  /*28810*/  BSYNC.RECONVERGENT B2 ;  /* 0x0000000000027941 */ /* 0x000fea0003800200 */
.L_x_22029:
        /* <DEDUP_REMOVED lines=60> */
.L_x_22027:
[----:B------:R-:W-:Y:S05]  /*28be0*/  BSYNC.RECONVERGENT B1 ;  /* 0x0000000000017941 */ /* 0x000fea0003800200 */
.L_x_22026:
        /* <DEDUP_REMOVED lines=23> */
.L_x_22033:
        /* <DEDUP_REMOVED lines=13> */
.L_x_22035:
[----:B------:R-:W-:Y:S05]  /*28e30*/  BSYNC.RECONVERGENT B2 ;  /* 0x0000000000027941 */ /* 0x000fea0003800200 */
.L_x_22034:
        /* <DEDUP_REMOVED lines=61> */
.L_x_22032:
[----:B------:R-:W-:Y:S05]  /*29210*/  BSYNC.RECONVERGENT B1 ;  /* 0x0000000000017941 */ /* 0x000fea0003800200 */
.L_x_22031:
        /* <DEDUP_REMOVED lines=20> */
.L_x_22038:
        /* <DEDUP_REMOVED lines=13> */
.L_x_22040:
[----:B------:R-:W-:Y:S05]  /*29430*/  BSYNC.RECONVERGENT B2 ;  /* 0x0000000000027941 */ /* 0x000fea0003800200 */
.L_x_22039:
        /* <DEDUP_REMOVED lines=57> */
[----:B------:R-:W-:Y:S01]  /*297d0*/  MOV R3, R126 ;  /* 0x0000007e00037202 */ /* 0x000fe20000000f00 */
[----:B------:R-:W-:Y:S01]  /*297e0*/  IMAD.MOV.U32 R126, RZ, RZ, R4 ;  /* 0x000000ffff7e7224 */ /* 0x000fe200078e0004 */
[----:B------:R-:W-:-:S07]  /*297f0*/  LOP3.LUT R128, R111, R112, R5, 0x96, !PT ;  /* 0x000000706f807212 */ /* 0x000fce00078e9605 */
.L_x_22037:
[----:B------:R-:W-:Y:S05]  /*29800*/  BSYNC.RECONVERGENT B1 ;  /* 0x0000000000017941 */ /* 0x000fea0003800200 */
.L_x_22036:
        /* <DEDUP_REMOVED lines=23> */
.L_x_22043:
        /* <DEDUP_REMOVED lines=13> */
.L_x_22045:
[----:B------:R-:W-:Y:S05]  /*29a50*/  BSYNC.RECONVERGENT B2 ;  /* 0x0000000000027941 */ /* 0x000fea0003800200 */
.L_x_22044:
        /* <DEDUP_REMOVED lines=60> */
.L_x_22042:
[----:B------:R-:W-:Y:S05]  /*29e20*/  BSYNC.RECONVERGENT B1 ;  /* 0x0000000000017941 */ /* 0x000fea0003800200 */
.L_x_22041:
        /* <DEDUP_REMOVED lines=18> */
.L_x_22048:
        /* <DEDUP_REMOVED lines=13> */
.L_x_22050:
[----:B------:R-:W-:Y:S05]  /*2a020*/  BSYNC.RECONVERGENT B2 ;  /* 0x0000000000027941 */ /* 0x000fea0003800200 */
.L_x_22049:
        /* <DEDUP_REMOVED lines=59> */
[----:B------:R-:W-:-:S07]  /*2a3e0*/  HFMA2 R113, -RZ, RZ, 0, 0 ;  /* 0x00000000ff717431 */ /* 0x000fce00000001ff */
.L_x_22047:
[----:B------:R-:W-:Y:S05]  /*2a3f0*/  BSYNC.RECONVERGENT B1 ;  /* 0x0000000000017941 */ /* 0x000fea0003800200 */
.L_x_22046:
        /* <DEDUP_REMOVED lines=23> */
.L_x_22053:
        /* <DEDUP_REMOVED lines=13> */
.L_x_22055:
[----:B------:R-:W-:Y:S05]  /*2a640*/  BSYNC.RECONVERGENT B2 ;  /* 0x0000000000027941 */ /* 0x000fea0003800200 */
.L_x_22054:
        /* <DEDUP_REMOVED lines=61> */
.L_x_22052:
[----:B------:R-:W-:Y:S05]  /*2aa20*/  BSYNC.RECONVERGENT B1 ;  /* 0x0000000000017941 */ /* 0x000fea0003800200 */
.L_x_22051:
        /* <DEDUP_REMOVED lines=18> */
.L_x_22058:
        /* <DEDUP_REMOVED lines=13> */
.L_x_22060:
[----:B------:R-:W-:Y:S05]  /*2ac20*/  BSYNC.RECONVERGENT B2 ;  /* 0x0000000000027941 */ /* 0x000fea0003800200 */
.L_x_22059:
        /* <DEDUP_REMOVED lines=59> */
[----:B------:R-:W-:-:S07]  /*2afe0*/  MOV R126, R140 ;  /* 0x0000008c007e7202 */ /* 0x000fce0000000f00 */
.L_x_22057:
[----:B------:R-:W-:Y:S05]  /*2aff0*/  BSYNC.RECONVERGENT B1 ;  /* 0x0000000000017941 */ /* 0x000fea0003800200 */
.L_x_22056:
        /* <DEDUP_REMOVED lines=23> */
.L_x_22063:
        /* <DEDUP_REMOVED lines=13> */
.L_x_22065:
[----:B------:R-:W-:Y:S05]  /*2b240*/  BSYNC.RECONVERGENT B2 ;  /* 0x0000000000027941 */ /* 0x000fea0003800200 */
.L_x_22064:
        /* <DEDUP_REMOVED lines=60> */
.L_x_22062:
[----:B------:R-:W-:Y:S05]  /*2b610*/  BSYNC.RECONVERGENT B1 ;  /* 0x0000000000017941 */ /* 0x000fea0003800200 */
.L_x_22061:
        /* <DEDUP_REMOVED lines=18> */
.L_x_22068:
        /* <DEDUP_REMOVED lines=13> */
.L_x_22070:
[----:B------:R-:W-:Y:S05]  /*2b810*/  BSYNC.RECONVERGENT B2 ;  /* 0x0000000000027941 */ /* 0x000fea0003800200 */
.L_x_22069:
        /* <DEDUP_REMOVED lines=60> */
.L_x_22067:
[----:B------:R-:W-:Y:S05]  /*2bbe0*/  BSYNC.RECONVERGENT B1 ;  /* 0x0000000000017941 */ /* 0x000fea0003800200 */
.L_x_22066:
[----:B------:R-:W-:Y:S01]  /*2bbf0*/  I2FP.F32.U32 R12, R114 ;  /* 0x00000072000c7245 */ /* 0x000fe20000201000 */
[----:B------:R-:W-:Y:S01]  /*2bc00*/  HADD2.F32 R127, -RZ, R67.H0_H0 ;  /* 0x20000043ff7f7230 */ /* 0x000fe20000004100 */
        /* <DEDUP_REMOVED lines=10> */
[----:B------:R-:W-:Y:S01]  /*2bcb0*/  IMAD.MOV.U32 R127, RZ, RZ, R14 ;  /* 0x000000ffff7f7224 */ /* 0x000fe200078e000e */
[----:B------:R-:W-:Y:S02]  /*2bcc0*/  PRMT R2, R12, 0x7610, R2 ;  /* 0x000076100c027816 */ /* 0x000fe40000000002 */
        /* <DEDUP_REMOVED lines=10> */
.L_x_22073:
        /* <DEDUP_REMOVED lines=13> */
.L_x_22075:
[----:B------:R-:W-:Y:S05]  /*2be40*/  BSYNC.RECONVERGENT B2 ;  /* 0x0000000000027941 */ /* 0x000fea0003800200 */
.L_x_22074:
        /* <DEDUP_REMOVED lines=61> */
.L_x_22072:
[----:B------:R-:W-:Y:S05]  /*2c220*/  BSYNC.RECONVERGENT B1 ;  /* 0x0000000000017941 */ /* 0x000fea0003800200 */
.L_x_22071:
        /* <DEDUP_REMOVED lines=18> */
.L_x_22078:
        /* <DEDUP_REMOVED lines=15> */
.L_x_22080:
[----:B------:R-:W-:Y:S05]  /*2c440*/  BSYNC.RECONVERGENT B2 ;  /* 0x0000000000027941 */ /* 0x000fea0003800200 */
.L_x_22079:
        /* <DEDUP_REMOVED lines=61> */
.L_x_22077:
[----:B------:R-:W-:Y:S05]  /*2c820*/  BSYNC.RECONVERGENT B1 ;  /* 0x0000000000017941 */ /* 0x000fea0003800200 */
.L_x_22076:
        /* <DEDUP_REMOVED lines=11> */
.L_x_22000:
        /* <DEDUP_REMOVED lines=16> */
.L_x_22084:
        /* <DEDUP_REMOVED lines=13> */
.L_x_22086:
[----:B------:R-:W-:Y:S05]  /*2cab0*/  BSYNC.RECONVERGENT B2 ;  /* 0x0000000000027941 */ /* 0x000fea0003800200 */
.L_x_22085:
        /* <DEDUP_REMOVED lines=60> */
.L_x_22083:
[----:B------:R-:W-:Y:S05]  /*2ce80*/  BSYNC.RECONVERGENT B1 ;  /* 0x0000000000017941 */ /* 0x000fea0003800200 */
.L_x_22082:
        /* <DEDUP_REMOVED lines=21> */
.L_x_22089:
        /* <DEDUP_REMOVED lines=13> */
.L_x_22091:
[----:B------:R-:W-:Y:S05]  /*2d0b0*/  BSYNC.RECONVERGENT B2 ;  /* 0x0000000000027941 */ /* 0x000fea0003800200 */
.L_x_22090:
        /* <DEDUP_REMOVED lines=60> */
.L_x_22088:
[----:B------:R-:W-:Y:S05]  /*2d480*/  BSYNC.RECONVERGENT B1 ;  /* 0x0000000000017941 */ /* 0x000fea0003800200 */
.L_x_22087:
        /* <DEDUP_REMOVED lines=19> */
.L_x_22094:
        /* <DEDUP_REMOVED lines=13> */
.L_x_22096:
[----:B------:R-:W-:Y:S05]  /*2d690*/  BSYNC.RECONVERGENT B2 ;  /* 0x0000000000027941 */ /* 0x000fea0003800200 */
.L_x_22095:
        /* <DEDUP_REMOVED lines=60> */
.L_x_22093:
[----:B------:R-:W-:Y:S05]  /*2da60*/  BSYNC.RECONVERGENT B1 ;  /* 0x0000000000017941 */ /* 0x000fea0003800200 */
.L_x_22092:
        /* <DEDUP_REMOVED lines=19> */
.L_x_22099:
        /* <DEDUP_REMOVED lines=13> */
.L_x_22101:
[----:B------:R-:W-:Y:S05]  /*2dc70*/  BSYNC.RECONVERGENT B2 ;  /* 0x0000000000027941 */ /* 0x000fea0003800200 */
.L_x_22100:
        /* <DEDUP_REMOVED lines=61> */
.L_x_22098:
[----:B------:R-:W-:Y:S05]  /*2e050*/  BSYNC.RECONVERGENT B1 ;  /* 0x0000000000017941 */ /* 0x000fea0003800200 */
.L_x_22097:
        /* <DEDUP_REMOVED lines=19> */
.L_x_22104:
        /* <DEDUP_REMOVED lines=13> */
.L_x_22106:
[----:B------:R-:W-:Y:S05]  /*2e260*/  BSYNC.RECONVERGENT B2 ;  /* 0x0000000000027941 */ /* 0x000fea0003800200 */
.L_x_22105:
        /* <DEDUP_REMOVED lines=61> */
.L_x_22103:
[----:B------:R-:W-:Y:S05]  /*2e640*/  BSYNC.RECONVERGENT B1 ;  /* 0x0000000000017941 */ /* 0x000fea0003800200 */
.L_x_22102:
        /* <DEDUP_REMOVED lines=17> */
.L_x_22109:
        /* <DEDUP_REMOVED lines=13> */
.L_x_22111:
[----:B------:R-:W-:Y:S05]  /*2e830*/  BSYNC.RECONVERGENT B2 ;  /* 0x0000000000027941 */ /* 0x000fea0003800200 */
.L_x_22110:
        /* <DEDUP_REMOVED lines=60> */
.L_x_22108:
[----:B------:R-:W-:Y:S05]  /*2ec00*/  BSYNC.RECONVERGENT B1 ;  /* 0x0000000000017941 */ /* 0x000fea0003800200 */
.L_x_22107:
        /* <DEDUP_REMOVED lines=17> */
.L_x_22114:
        /* <DEDUP_REMOVED lines=13> */
.L_x_22116:
[----:B------:R-:W-:Y:S05]  /*2edf0*/  BSYNC.RECONVERGENT B2 ;  /* 0x0000000000027941 */ /* 0x000fea0003800200 */
.L_x_22115:
        /* <DEDUP_REMOVED lines=60> */
.L_x_22113:
[----:B------:R-:W-:Y:S05]  /*2f1c0*/  BSYNC.RECONVERGENT B1 ;  /* 0x0000000000017941 */ /* 0x000fea0003800200 */
.L_x_22112:
        /* <DEDUP_REMOVED lines=17> */
.L_x_22119:
        /* <DEDUP_REMOVED lines=13> */
.L_x_22121:
[----:B------:R-:W-:Y:S05]  /*2f3b0*/  BSYNC.RECONVERGENT B2 ;  /* 0x0000000000027941 */ /* 0x000fea0003800200 */
.L_x_22120:
        /* <DEDUP_REMOVED lines=60> */
.L_x_22118:
[----:B------:R-:W-:Y:S05]  /*2f780*/  BSYNC.RECONVERGENT B1 ;  /* 0x0000000000017941 */ /* 0x000fea0003800200 */
.L_x_22117:
        /* <DEDUP_REMOVED lines=37> */
.L_x_22081:
        /* <DEDUP_REMOVED lines=44> */
.L_x_22122:
[----:B------:R-:W-:Y:S01]  /*2fca0*/  IMAD.MOV.U32 R9, RZ, RZ, R126 ;  /* 0x000000ffff097224 */ /* 0x000fe200078e007e */
[----:B------:R-:W-:-:S07]  /*2fcb0*/  IADD3 R124, PT, PT, R124, 0x20, RZ ;  /* 0x000000207c7c7810 */ /* 0x000fce0007ffe0ff */
.L_x_21999:
[----:B------:R-:W-:Y:S05]  /*2fcc0*/  BSYNC.RECONVERGENT B0 ;  /* 0x0000000000007941 */ /* 0x000fea0003800200 */
.L_x_21998:
        /* <DEDUP_REMOVED lines=36> */
.L_x_22128:
        /* <DEDUP_REMOVED lines=13> */
.L_x_22130:
[----:B------:R-:W-:Y:S05]  /*2ffe0*/  BSYNC.RECONVERGENT B2 ;  /* 0x0000000000027941 */ /* 0x000fea0003800200 */
.L_x_22129:
        /* <DEDUP_REMOVED lines=59> */
.L_x_22127:
[----:B------:R-:W-:Y:S05]  /*303a0*/  BSYNC.RECONVERGENT B1 ;  /* 0x0000000000017941 */ /* 0x000fea0003800200 */
.L_x_22126:
        /* <DEDUP_REMOVED lines=23> */
.L_x_22133:
        /* <DEDUP_REMOVED lines=13> */
.L_x_22135:
[----:B------:R-:W-:Y:S05]  /*305f0*/  BSYNC.RECONVERGENT B2 ;  /* 0x0000000000027941 */ /* 0x000fea0003800200 */
.L_x_22134:
[----:B------:R-:W-:Y:S01]  /*30600*/  IMAD.WIDE.U32 R6, R130, -0x326172a9, RZ ;  /* 0xcd9e8d5782067825 */ /* 0x000fe200078e00ff */
[----:B--2---:R-:W-:Y:S02]  /*30610*/  LOP3.LUT R116, R10, R5, R137, 0x96, !PT ;  /* 0x000000050a747212 */ /* 0x004fe400078e9689 */
        /* <DEDUP_REMOVED lines=58> */
.L_x_22132:
[----:B------:R-:W-:Y:S05]  /*309c0*/  BSYNC.RECONVERGENT B1 ;  /* 0x0000000000017941 */ /* 0x000fea0003800200 */
.L_x_22131:
[----:B------:R-:W-:Y:S01]  /*309d0*/  I2FP.F32.U32 R4, R5 ;  /* 0x0000000500047245 */ /* 0x000fe20000201000 */
[----:B------:R-:W-:Y:S01]  /*309e0*/  HADD2.F32 R3, -RZ, R64.H0_H0 ;  /* 0x20000040ff037230 */ /* 0x000fe20000004100 */
[----:B------:R-:W-:Y:S01]  /*309f0*/  BSSY.RECONVERGENT B1, `(.L_x_22136) ;  /* 0x000005f000017945 */ /* 0x000fe20003800200 */
[----:B------:R-:W-:Y:S02]  /*30a00*/  HFMA2 R6, -RZ, RZ, 0, 1.1920928955078125e-07 ;  /* 0x00000002ff067431 */ /* 0x000fe400000001ff */
[----:B------:R-:W-:Y:S01]  /*30a10*/  FFMA.FTZ R4, R4, R125, 1.1641532182693481445e-10 ;  /* 0x2f00000004047423 */ /* 0x000fe2000001007d */
[----:B------:R-:W-:-:S04]  /*30a20*/  FMUL.FTZ R3, R3, R0 ;  /* 0x0000000003037220 */ /* 0x000fc80000410000 */
[----:B------:R-:W-:-:S04]  /*30a30*/  FSETP.GTU.FTZ.AND P2, PT, R4, R9, PT ;  /* 0x000000090400720b */ /* 0x000fc80003f5c000 */
[----:B--2---:R-:W-:Y:S02]  /*30a40*/  FSEL R116, R3, RZ, !P2 ;  /* 0x000000ff03747208 */ /* 0x004fe40005000000 */
        /* <DEDUP_REMOVED lines=15> */
.L_x_22138:
        /* <DEDUP_REMOVED lines=13> */
.L_x_22140:
[----:B------:R-:W-:Y:S05]  /*30c10*/  BSYNC.RECONVERGENT B2 ;  /* 0x0000000000027941 */ /* 0x000fea0003800200 */
.L_x_22139:
        /* <DEDUP_REMOVED lines=60> */
.L_x_22137:
[----:B------:R-:W-:Y:S05]  /*30fe0*/  BSYNC.RECONVERGENT B1 ;  /* 0x0000000000017941 */ /* 0x000fea0003800200 */
.L_x_22136:
        /* <DEDUP_REMOVED lines=20> */
.L_x_22143:
        /* <DEDUP_REMOVED lines=13> */
.L_x_22145:
[----:B------:R-:W-:Y:S05]  /*31200*/  BSYNC.RECONVERGENT B2 ;  /* 0x0000000000027941 */ /* 0x000fea0003800200 */
.L_x_22144:
        /* <DEDUP_REMOVED lines=61> */
.L_x_22142:
[----:B------:R-:W-:Y:S05]  /*315e0*/  BSYNC.RECONVERGENT B1 ;  /* 0x0000000000017941 */ /* 0x000fea0003800200 */
.L_x_22141:
        /* <DEDUP_REMOVED lines=23> */
.L_x_22148:
        /* <DEDUP_REMOVED lines=13> */
.L_x_22150:
[----:B------:R-:W-:Y:S05]  /*31830*/  BSYNC.RECONVERGENT B2 ;  /* 0x0000000000027941 */ /* 0x000fea0003800200 */
.L_x_22149:
        /* <DEDUP_REMOVED lines=61> */
.L_x_22147:
[----:B------:R-:W-:Y:S05]  /*31c10*/  BSYNC.RECONVERGENT B1 ;  /* 0x0000000000017941 */ /* 0x000fea0003800200 */
.L_x_22146:
        /* <DEDUP_REMOVED lines=20> */
.L_x_22153:
        /* <DEDUP_REMOVED lines=13> */
.L_x_22155:
[----:B------:R-:W-:Y:S05]  /*31e30*/  BSYNC.RECONVERGENT B2 ;  /* 0x0000000000027941 */ /* 0x000fea0003800200 */
.L_x_22154:
        /* <DEDUP_REMOVED lines=60> */
.L_x_22152:
[----:B------:R-:W-:Y:S05]  /*32200*/  BSYNC.RECONVERGENT B1 ;  /* 0x0000000000017941 */ /* 0x000fea0003800200 */
.L_x_22151:
        /* <DEDUP_REMOVED lines=23> */
.L_x_22158:
        /* <DEDUP_REMOVED lines=13> */
.L_x_22160:
[----:B------:R-:W-:Y:S05]  /*32450*/  BSYNC.RECONVERGENT B2 ;  /* 0x0000000000027941 */ /* 0x000fea0003800200 */
.L_x_22159:
        /* <DEDUP_REMOVED lines=61> */
.L_x_22157:
[----:B------:R-:W-:Y:S05]  /*32830*/  BSYNC.RECONVERGENT B1 ;  /* 0x0000000000017941 */ /* 0x000fea0003800200 */
.L_x_22156:
        /* <DEDUP_REMOVED lines=20> */
.L_x_22163:
        /* <DEDUP_REMOVED lines=13> */
.L_x_22165:
[----:B------:R-:W-:Y:S05]  /*32a50*/  BSYNC.RECONVERGENT B2 ;  /* 0x0000000000027941 */ /* 0x000fea0003800200 */
.L_x_22164:
        /* <DEDUP_REMOVED lines=60> */
.L_x_22162:
[----:B------:R-:W-:Y:S05]  /*32e20*/  BSYNC.RECONVERGENT B1 ;  /* 0x0000000000017941 */ /* 0x000fea0003800200 */
.L_x_22161:
        /* <DEDUP_REMOVED lines=23> */
.L_x_22168:
        /* <DEDUP_REMOVED lines=13> */
.L_x_22170:
[----:B------:R-:W-:Y:S05]  /*33070*/  BSYNC.RECONVERGENT B2 ;  /* 0x0000000000027941 */ /* 0x000fea0003800200 */
.L_x_22169:
        /* <DEDUP_REMOVED lines=60> */
.L_x_22167:
[----:B------:R-:W-:Y:S05]  /*33440*/  BSYNC.RECONVERGENT B1 ;  /* 0x0000000000017941 */ /* 0x000fea0003800200 */
.L_x_22166:
        /* <DEDUP_REMOVED lines=18> */
.L_x_22173:
        /* <DEDUP_REMOVED lines=13> */
.L_x_22175:
[----:B------:R-:W-:Y:S05]  /*33640*/  BSYNC.RECONVERGENT B2 ;  /* 0x0000000000027941 */ /* 0x000fea0003800200 */
.L_x_22174:
        /* <DEDUP_REMOVED lines=60> */
.L_x_22172:
[----:B------:R-:W-:Y:S05]  /*33a10*/  BSYNC.RECONVERGENT B1 ;  /* 0x0000000000017941 */ /* 0x000fea0003800200 */
.L_x_22171:
        /* <DEDUP_REMOVED lines=23> */
.L_x_22178:
        /* <DEDUP_REMOVED lines=13> */
.L_x_22180:
[----:B------:R-:W-:Y:S05]  /*33c60*/  BSYNC.RECONVERGENT B2 ;  /* 0x0000000000027941 */ /* 0x000fea0003800200 */
.L_x_22179:
        /* <DEDUP_REMOVED lines=61> */
.L_x_22177:
[----:B------:R-:W-:Y:S05]  /*34040*/  BSYNC.RECONVERGENT B1 ;  /* 0x0000000000017941 */ /* 0x000fea0003800200 */
.L_x_22176:
        /* <DEDUP_REMOVED lines=18> */
.L_x_22183:
        /* <DEDUP_REMOVED lines=13> */
.L_x_22185:
[----:B------:R-:W-:Y:S05]  /*34240*/  BSYNC.RECONVERGENT B2 ;  /* 0x0000000000027941 */ /* 0x000fea0003800200 */
.L_x_22184:
        /* <DEDUP_REMOVED lines=60> */
.L_x_22182:
[----:B------:R-:W-:Y:S05]  /*34610*/  BSYNC.RECONVERGENT B1 ;  /* 0x0000000000017941 */ /* 0x000fea0003800200 */
.L_x_22181:
        /* <DEDUP_REMOVED lines=23> */
.L_x_22188:
        /* <DEDUP_REMOVED lines=13> */
.L_x_22190:
[----:B------:R-:W-:Y:S05]  /*34860*/  BSYNC.RECONVERGENT B2 ;  /* 0x0000000000027941 */ /* 0x000fea0003800200 */
.L_x_22189:
        /* <DEDUP_REMOVED lines=60> */
.L_x_22187:
[----:B------:R-:W-:Y:S05]  /*34c30*/  BSYNC.RECONVERGENT B1 ;  /* 0x0000000000017941 */ /* 0x000fea0003800200 */
.L_x_22186:
        /* <DEDUP_REMOVED lines=18> */
.L_x_22193:
        /* <DEDUP_REMOVED lines=13> */
.L_x_22195:
[----:B------:R-:W-:Y:S05]  /*34e30*/  BSYNC.RECONVERGENT B2 ;  /* 0x0000000000027941 */ /* 0x000fea0003800200 */
.L_x_22194:
        /* <DEDUP_REMOVED lines=60> */
.L_x_22192:
[----:B------:R-:W-:Y:S05]  /*35200*/  BSYNC.RECONVERGENT B1 ;  /* 0x0000000000017941 */ /* 0x000fea0003800200 */
.L_x_22191:
        /* <DEDUP_REMOVED lines=24> */
.L_x_22198:
        /* <DEDUP_REMOVED lines=13> */
.L_x_22200:
[----:B------:R-:W-:Y:S05]  /*35460*/  BSYNC.RECONVERGENT B2 ;  /* 0x0000000000027941 */ /* 0x000fea0003800200 */
.L_x_22199:
        /* <DEDUP_REMOVED lines=61> */
.L_x_22197:
[----:B------:R-:W-:Y:S05]  /*35840*/  BSYNC.RECONVERGENT B1 ;  /* 0x0000000000017941 */ /* 0x000fea0003800200 */
.L_x_22196:
        /* <DEDUP_REMOVED lines=18> */
.L_x_22203:
        /* <DEDUP_REMOVED lines=15> */
.L_x_22205:
[----:B------:R-:W-:Y:S05]  /*35a60*/  BSYNC.RECONVERGENT B2 ;  /* 0x0000000000027941 */ /* 0x000fea0003800200 */
.L_x_22204:
        /* <DEDUP_REMOVED lines=61> */
.L_x_22202:
[----:B------:R-:W-:Y:S05]  /*35e40*/  BSYNC.RECONVERGENT B1 ;  /* 0x0000000000017941 */ /* 0x000fea0003800200 */
.L_x_22201:
        /* <DEDUP_REMOVED lines=11> */
.L_x_22125:
[----:B------:R-:W-:Y:S01]  /*35f00*/  ISETP.NE.AND P2, PT, R12, 0x1, PT ;  /* 0x000000010c00780c */ /* 0x000fe20003f45270 */
[----:B------:R-:W-:Y:S01]  /*35f10*/  BSSY.RECONVERGENT B1, `(.L_x_22207) ;  /* 0x0000059000017945 */ /* 0x000fe20003800200 */
[----:B--2---:R-:W-:Y:S02]  /*35f20*/  HFMA2 R119, -RZ, RZ, 0, 1.1920928955078125e-07 ;  /* 0x00000002ff777431 */ /* 0x004fe400000001ff */
[----:B------:R-:W-:Y:S01]  /*35f30*/  IMAD.MOV.U32 R116, RZ, RZ, R14 ;  /* 0x000000ffff747224 */ /* 0x000fe200078e000e */
[----:B01----:R-:W-:-:S08]  /*35f40*/  MOV R126, R9 ;  /* 0x00000009007e7202 */ /* 0x003fd00000000f00 */
        /* <DEDUP_REMOVED lines=11> */
.L_x_22209:
        /* <DEDUP_REMOVED lines=13> */
.L_x_22211:
[----:B------:R-:W-:Y:S05]  /*360d0*/  BSYNC.RECONVERGENT B2 ;  /* 0x0000000000027941 */ /* 0x000fea0003800200 */
.L_x_22210:
        /* <DEDUP_REMOVED lines=60> */
.L_x_22208:
[----:B------:R-:W-:Y:S05]  /*364a0*/  BSYNC.RECONVERGENT B1 ;  /* 0x0000000000017941 */ /* 0x000fea0003800200 */
.L_x_22207:
        /* <DEDUP_REMOVED lines=21> */
.L_x_22214:
        /* <DEDUP_REMOVED lines=13> */
.L_x_22216:
[----:B------:R-:W-:Y:S05]  /*366d0*/  BSYNC.RECONVERGENT B2 ;  /* 0x0000000000027941 */ /* 0x000fea0003800200 */
.L_x_22215:
        /* <DEDUP_REMOVED lines=60> */
.L_x_22213:
[----:B------:R-:W-:Y:S05]  /*36aa0*/  BSYNC.RECONVERGENT B1 ;  /* 0x0000000000017941 */ /* 0x000fea0003800200 */
.L_x_22212:
        /* <DEDUP_REMOVED lines=19> */
.L_x_22219:
        /* <DEDUP_REMOVED lines=13> */
.L_x_22221:
[----:B------:R-:W-:Y:S05]  /*36cb0*/  BSYNC.RECONVERGENT B2 ;  /* 0x0000000000027941 */ /* 0x000fea0003800200 */
.L_x_22220:
        /* <DEDUP_REMOVED lines=60> */
.L_x_22218:
[----:B------:R-:W-:Y:S05]  /*37080*/  BSYNC.RECONVERGENT B1 ;  /* 0x0000000000017941 */ /* 0x000fea0003800200 */
.L_x_22217:
        /* <DEDUP_REMOVED lines=19> */
.L_x_22224:
        /* <DEDUP_REMOVED lines=13> */
.L_x_22226:
[----:B------:R-:W-:Y:S05]  /*37290*/  BSYNC.RECONVERGENT B2 ;  /* 0x0000000000027941 */ /* 0x000fea0003800200 */
.L_x_22225:
        /* <DEDUP_REMOVED lines=61> */
.L_x_22223:
[----:B------:R-:W-:Y:S05]  /*37670*/  BSYNC.RECONVERGENT B1 ;  /* 0x0000000000017941 */ /* 0x000fea0003800200 */
.L_x_22222:
        /* <DEDUP_REMOVED lines=19> */
.L_x_22229:
        /* <DEDUP_REMOVED lines=13> */
.L_x_22231:
[----:B------:R-:W-:Y:S05]  /*37880*/  BSYNC.RECONVERGENT B2 ;  /* 0x0000000000027941 */ /* 0x000fea0003800200 */
.L_x_22230:
        /* <DEDUP_REMOVED lines=61> */
.L_x_22228:
[----:B------:R-:W-:Y:S05]  /*37c60*/  BSYNC.RECONVERGENT B1 ;  /* 0x0000000000017941 */ /* 0x000fea0003800200 */
.L_x_22227:
        /* <DEDUP_REMOVED lines=17> */
.L_x_22234:
        /* <DEDUP_REMOVED lines=13> */
.L_x_22236:
[----:B------:R-:W-:Y:S05]  /*37e50*/  BSYNC.RECONVERGENT B2 ;  /* 0x0000000000027941 */ /* 0x000fea0003800200 */
.L_x_22235:
        /* <DEDUP_REMOVED lines=60> */
.L_x_22233:
[----:B------:R-:W-:Y:S05]  /*38220*/  BSYNC.RECONVERGENT B1 ;  /* 0x0000000000017941 */ /* 0x000fea0003800200 */
.L_x_22232:
        /* <DEDUP_REMOVED lines=17> */
.L_x_22239:
        /* <DEDUP_REMOVED lines=13> */
.L_x_22241:
[----:B------:R-:W-:Y:S05]  /*38410*/  BSYNC.RECONVERGENT B2 ;  /* 0x0000000000027941 */ /* 0x000fea0003800200 */
.L_x_22240:
        /* <DEDUP_REMOVED lines=58> */
[----:B------:R-:W-:Y:S02]  /*387c0*/  MOV R126, R138 ;  /* 0x0000008a007e7202 */ /* 0x000fe40000000f00 */
[----:B------:R-:W-:-:S07]  /*387d0*/  LOP3.LUT R15, R127, R142, R15, 0x96, !PT ;  /* 0x0000008e7f0f7212 */ /* 0x000fce00078e960f */
.L_x_22238:
[----:B------:R-:W-:Y:S05]  /*387e0*/  BSYNC.RECONVERGENT B1 ;  /* 0x0000000000017941 */ /* 0x000fea0003800200 */
.L_x_22237:
        /* <DEDUP_REMOVED lines=17> */
.L_x_22244:
        /* <DEDUP_REMOVED lines=13> */
.L_x_22246:
[----:B------:R-:W-:Y:S05]  /*389d0*/  BSYNC.RECONVERGENT B2 ;  /* 0x0000000000027941 */ /* 0x000fea0003800200 */
.L_x_22245:
        /* <DEDUP_REMOVED lines=60> */
.L_x_22243:
[----:B------:R-:W-:Y:S05]  /*38da0*/  BSYNC.RECONVERGENT B1 ;  /* 0x0000000000017941 */ /* 0x000fea0003800200 */
.L_x_22242:
[----:B------:R-:W-:Y:S01]  /*38db0*/  I2FP.F32.U32 R127, R127 ;  /* 0x0000007f007f7245 */ /* 0x000fe20000201000 */
[----:B------:R-:W-:Y:S01]  /*38dc0*/  FMUL.FTZ R117, R117, UR10 ;  /* 0x0000000a75757c20 */ /* 0x000fe20008410000 */
[----:B------:R-:W-:Y:S01]  /*38dd0*/  P2R R139, PR, RZ, 0x2 ;  /* 0x00000002ff8b7803 */ /* 0x000fe20000000000 */
[----:B------:R-:W-:Y:S01]  /*38de0*/  FMUL.FTZ R120, R120, UR10 ;  /* 0x0000000a78787c20 */ /* 0x000fe20008410000 */
[----:B------:R-:W-:Y:S01]  /*38df0*/  LOP3.LUT P1, RZ, R133, 0x10, RZ, 0xc0, !PT ;  /* 0x0000001085ff7812 */ /* 0x000fe2000782c0ff */
[----:B------:R-:W-:Y:S01]  /*38e00*/  HADD2.F32 R135, -RZ, R123.H1_H1 ;  /* 0x3000007bff877230 */ /* 0x000fe20000004100 */
[----:B------:R-:W-:Y:S01]  /*38e10*/  P2R R140, PR, RZ, 0x1 ;  /* 0x00000001ff8c7803 */ /* 0x000fe20000000000 */
[----:B------:R-:W-:Y:S01]  /*38e20*/  FMUL.FTZ R119, R119, UR10 ;  /* 0x0000000a77777c20 */ /* 0x000fe20008410000 */
[----:B------:R-:W-:Y:S01]  /*38e30*/  LOP3.LUT P0, RZ, R133, 0x8, RZ, 0xc0, !PT ;  /* 0x0000000885ff7812 */ /* 0x000fe2000780c0ff */
[----:B------:R-:W-:Y:S01]  /*38e40*/  FFMA.FTZ R138, R127, R116, 1.1641532182693481445e-10 ;  /* 0x2f0000007f8a7423 */ /* 0x000fe20000010074 */
[----:B------:R-:W-:Y:S01]  /*38e50*/  FMUL.FTZ R123, R121, UR10 ;  /* 0x0000000a797b7c20 */ /* 0x000fe20008410000 */
[----:B------:R-:W-:Y:S01]  /*38e60*/  LOP3.LUT P5, RZ, R133, 0x2, RZ, 0xc0, !PT ;  /* 0x0000000285ff7812 */ /* 0x000fe200078ac0ff */
[----:B------:R-:W-:Y:S01]  /*38e70*/  FMUL.FTZ R122, R122, UR10 ;  /* 0x0000000a7a7a7c20 */ /* 0x000fe20008410000 */
[----:B------:R-:W-:Y:S01]  /*38e80*/  FSEL R116, R117, RZ, P1 ;  /* 0x000000ff75747208 */ /* 0x000fe20000800000 */
[----:B------:R-:W-:Y:S01]  /*38e90*/  FMUL.FTZ R125, R125, UR10 ;  /* 0x0000000a7d7d7c20 */ /* 0x000fe20008410000 */
[----:B------:R-:W-:Y:S01]  /*38ea0*/  ISETP.NE.AND P1, PT, R139, RZ, PT ;  /* 0x000000ff8b00720c */ /* 0x000fe20003f25270 */
[----:B------:R-:W-:Y:S01]  /*38eb0*/  FMUL.FTZ R118, R118, UR10 ;  /* 0x0000000a76767c20 */ /* 0x000fe20008410000 */
[----:B------:R-:W-:Y:S01]  /*38ec0*/  FSEL R117, R120, RZ, P0 ;  /* 0x000000ff78757208 */ /* 0x000fe20000000000 */
[----:B------:R-:W-:Y:S01]  /*38ed0*/  FMUL.FTZ R135, R135, UR10 ;  /* 0x0000000a87877c20 */ /* 0x000fe20008410000 */
[----:B------:R-:W-:-:S02]  /*38ee0*/  FSEL R120, R119, RZ, P2 ;  /* 0x000000ff77787208 */ /* 0x000fc40001000000 */
        /* <DEDUP_REMOVED lines=17> */
.L_x_22206:
        /* <DEDUP_REMOVED lines=25> */
[----:B------:R-:W-:Y:S01]  /*39190*/  IMAD.U32 R135, R2, 0x10000, RZ ;  /* 0x0001000002877824 */ /* 0x000fe200078e00ff */
[----:B------:R-:W0:Y:S01]  /*391a0*/  LDC.64 R126, c[0x0][0x3b8] ;  /* 0x0000ee00ff7e7b82 */ /* 0x000e220000000a00 */
[----:B------:R-:W-:Y:S02]  /*391b0*/  LOP3.LUT R125, R0, 0xffff, RZ, 0xc0, !PT ;  /* 0x0000ffff007d7812 */ /* 0x000fe400078ec0ff */
[----:B--2---:R-:W-:Y:S02]  /*391c0*/  PRMT R140, R3, 0x7104, RZ ;  /* 0x00007104038c7816 */ /* 0x004fe400000000ff */
        /* <DEDUP_REMOVED lines=16> */
.L_x_22124:
[----:B------:R-:W-:Y:S05]  /*392d0*/  BSYNC.RECONVERGENT B0 ;  /* 0x0000000000007941 */ /* 0x000fea0003800200 */
.L_x_22123:
[----:B------:R-:W-:Y:S01]  /*392e0*/  FADD.FTZ R124, RZ, R76 ;  /* 0x0000004cff7c7221 */ /* 0x000fe20000010000 */
[C---:B------:R-:W-:Y:S01]  /*392f0*/  ISETP.GE.U32.AND P5, PT, R13.reuse, 0x20, PT ;  /* 0x000000200d00780c */ /* 0x040fe20003fa6070 */
[----:B012---:R-:W0:Y:S01]  /*39300*/  S2R R141, SR_TID.X ;  /* 0x00000000008d7919 */ /* 0x007e220000002100 */
        /* <DEDUP_REMOVED lines=17> */
[----:B---3--:R-:W-:-:S04]  /*39420*/  FADD.FTZ R127, R85, R124 ;  /* 0x0000007c557f7221 */ /* 0x008fc80000010000 */
        /* <DEDUP_REMOVED lines=158> */
.L_x_22272:
        /* <DEDUP_REMOVED lines=17> */
[--C-:B0-----:R-:W-:Y:S01]  /*39f20*/  FADD.FTZ R124, R76, -R138.reuse ;  /* 0x8000008a4c7c7221 */ /* 0x101fe20000010000 */
[--C-:B------:R-:W-:Y:S01]  /*39f30*/  FADD.FTZ R126, R78, -R138.reuse ;  /* 0x8000008a4e7e7221 */ /* 0x100fe20000010000 */
[----:B-----5:R-:W-:Y:S02]  /*39f40*/  HADD2.F32 R125, -RZ, R16.H0_H0 ;  /* 0x20000010ff7d7230 */ /* 0x020fe40000004100 */
[----:B------:R-:W-:Y:S01]  /*39f50*/  FADD.FTZ R140, R80, -R138 ;  /* 0x8000008a508c7221 */ /* 0x000fe20000010000 */
[----:B------:R-:W-:Y:S02]  /*39f60*/  HADD2.F32 R127, -RZ, R20.H0_H0 ;  /* 0x20000014ff7f7230 */ /* 0x000fe40000004100 */
[C---:B------:R-:W-:Y:S01]  /*39f70*/  FMUL.FTZ R124, R135.reuse, R124 ;  /* 0x0000007c877c7220 */ /* 0x040fe20000410000 */
[----:B------:R-:W-:Y:S02]  /*39f80*/  HADD2.F32 R139, -RZ, R17.H0_H0 ;  /* 0x20000011ff8b7230 */ /* 0x000fe40000004100 */
[----:B------:R-:W-:Y:S01]  /*39f90*/  FMUL.FTZ R126, R135, R126 ;  /* 0x0000007e877e7220 */ /* 0x000fe20000410000 */
[----:B------:R-:W-:-:S02]  /*39fa0*/  HADD2.F32 R141, -RZ, R21.H0_H0 ;  /* 0x20000015ff8d7230 */ /* 0x000fc40000004100 */
[----:B------:R-:W-:Y:S01]  /*39fb0*/  FFMA.FTZ R124, R124, R125, R127 ;  /* 0x0000007d7c7c7223 */ /* 0x000fe2000001007f */
[----:B------:R-:W-:Y:S02]  /*39fc0*/  HADD2.F32 R127, -RZ, R18.H0_H0 ;  /* 0x20000012ff7f7230 */ /* 0x000fe40000004100 */
[----:B------:R-:W-:Y:S01]  /*39fd0*/  FMUL.FTZ R140, R135, R140 ;  /* 0x0000008c878c7220 */ /* 0x000fe20000410000 */
[--C-:B------:R-:W-:Y:S01]  /*39fe0*/  FADD.FTZ R142, R83, -R138.reuse ;  /* 0x8000008a538e7221 */ /* 0x100fe20000010000 */
[----:B------:R-:W-:Y:S01]  /*39ff0*/  FFMA.FTZ R125, R126, R139, R141 ;  /* 0x0000008b7e7d7223 */ /* 0x000fe2000001008d */
[----:B------:R-:W-:Y:S02]  /*3a000*/  HADD2.F32 R139, -RZ, R22.H0_H0 ;  /* 0x20000016ff8b7230 */ /* 0x000fe40000004100 */
[----:B------:R-:W-:Y:S01]  /*3a010*/  FADD.FTZ R126, R82, -R138 ;  /* 0x8000008a527e7221 */ /* 0x000fe20000010000 */
[----:B------:R-:W-:Y:S02]  /*3a020*/  HADD2.F32 R143, -RZ, R19.H0_H0 ;  /* 0x20000013ff8f7230 */ /* 0x000fe40000004100 */
[----:B------:R-:W-:Y:S01]  /*3a030*/  FMUL.FTZ R142, R135, R142 ;  /* 0x0000008e878e7220 */ /* 0x000fe20000410000 */
[----:B------:R-:W-:-:S02]  /*3a040*/  HADD2.F32 R145, -RZ, R23.H0_H0 ;  /* 0x20000017ff917230 */ /* 0x000fc40000004100 */
[----:B------:R-:W-:Y:S01]  /*3a050*/  FFMA.FTZ R144, R140, R127, R139 ;  /* 0x0000007f8c907223 */ /* 0x000fe2000001008b */
[----:B------:R-:W-:Y:S01]  /*3a060*/  HADD2.F32 R147, -RZ, R19.H1_H1 ;  /* 0x30000013ff937230 */ /* 0x000fe20000004100 */
[----:B------:R-:W0:Y:S01]  /*3a070*/  LDC.64 R140, c[0x0][0x428] ;  /* 0x00010a00ff8c7b82 */ /* 0x000e220000000a00 */
[----:B------:R-:W-:Y:S02]  /*3a080*/  HADD2.F32 R149, -RZ, R23.H1_H1 ;  /* 0x30000017ff957230 */ /* 0x000fe40000004100 */
[----:B------:R-:W-:Y:S01]  /*3a090*/  FMUL.FTZ R126, R135, R126 ;  /* 0x0000007e877e7220 */ /* 0x000fe20000410000 */
[--C-:B------:R-:W-:Y:S01]  /*3a0a0*/  FADD.FTZ R146, R81, -R138.reuse ;  /* 0x8000008a51927221 */ /* 0x100fe20000010000 */
[----:B------:R-:W-:Y:S02]  /*3a0b0*/  HADD2.F32 R127, -RZ, R16.H1_H1 ;  /* 0x30000010ff7f7230 */ /* 0x000fe40000004100 */
[----:B------:R-:W-:Y:S01]  /*3a0c0*/  FFMA.FTZ R148, R126, R143, R145 ;  /* 0x0000008f7e947223 */ /* 0x000fe20000010091 */
[----:B------:R-:W-:Y:S01]  /*3a0d0*/  FFMA.FTZ R151, R142, R147, R149 ;  /* 0x000000938e977223 */ /* 0x000fe20000010095 */
[--C-:B------:R-:W-:Y:S01]  /*3a0e0*/  FADD.FTZ R126, R77, -R138.reuse ;  /* 0x8000008a4d7e7221 */ /* 0x100fe20000010000 */
[----:B------:R-:W-:Y:S01]  /*3a0f0*/  FADD.FTZ R142, R79, -R138 ;  /* 0x8000008a4f8e7221 */ /* 0x000fe20000010000 */
[----:B------:R-:W-:-:S02]  /*3a100*/  HADD2.F32 R139, -RZ, R20.H1_H1 ;  /* 0x30000014ff8b7230 */ /* 0x000fc40000004100 */
[C---:B------:R-:W-:Y:S01]  /*3a110*/  FMUL.FTZ R146, R135.reuse, R146 ;  /* 0x0000009287927220 */ /* 0x040fe20000410000 */
[----:B------:R-:W-:Y:S02]  /*3a120*/  HADD2.F32 R143, -RZ, R17.H1_H1 ;  /* 0x30000011ff8f7230 */ /* 0x000fe40000004100 */
[C---:B------:R-:W-:Y:S01]  /*3a130*/  FMUL.FTZ R142, R135.reuse, R142 ;  /* 0x0000008e878e7220 */ /* 0x040fe20000410000 */
[----:B------:R-:W-:Y:S02]  /*3a140*/  HADD2.F32 R145, -RZ, R21.H1_H1 ;  /* 0x30000015ff917230 */ /* 0x000fe40000004100 */
[----:B------:R-:W-:Y:S01]  /*3a150*/  FMUL.FTZ R126, R135, R126 ;  /* 0x0000007e877e7220 */ /* 0x000fe20000410000 */
[----:B------:R-:W-:Y:S02]  /*3a160*/  HADD2.F32 R147, -RZ, R18.H1_H1 ;  /* 0x30000012ff937230 */ /* 0x000fe40000004100 */
[----:B------:R-:W-:Y:S02]  /*3a170*/  HADD2.F32 R149, -RZ, R22.H1_H1 ;  /* 0x30000016ff957230 */ /* 0x000fe40000004100 */
[----:B------:R-:W-:Y:S01]  /*3a180*/  FFMA.FTZ R142, R142, R143, R145 ;  /* 0x0000008f8e8e7223 */ /* 0x000fe20000010091 */
[----:B------:R-:W-:Y:S01]  /*3a190*/  FFMA.FTZ R139, R126, R127, R139 ;  /* 0x0000007f7e8b7223 */ /* 0x000fe2000001008b */
[----:B------:R-:W-:Y:S01]  /*3a1a0*/  F2FP.F16.F32.PACK_AB R127, R151, R148 ;  /* 0x00000094977f723e */ /* 0x000fe200000000ff */
[----:B------:R-:W-:-:S02]  /*3a1b0*/  FFMA.FTZ R147, R146, R147, R149 ;  /* 0x0000009392937223 */ /* 0x000fc40000010095 */
[----:B------:R-:W-:Y:S01]  /*3a1c0*/  F2FP.F16.F32.PACK_AB R125, R142, R125 ;  /* 0x0000007d8e7d723e */ /* 0x000fe200000000ff */
[C---:B0-----:R-:W-:Y:S01]  /*3a1d0*/  IMAD.WIDE.U32 R140, R134.reuse, 0x10, R140 ;  /* 0x00000010868c7825 */ /* 0x041fe200078e008c */
[----:B------:R-:W-:Y:S02]  /*3a1e0*/  F2FP.F16.F32.PACK_AB R124, R139, R124 ;  /* 0x0000007c8b7c723e */ /* 0x000fe400000000ff */
[----:B------:R-:W-:Y:S02]  /*3a1f0*/  F2FP.F16.F32.PACK_AB R126, R147, R144 ;  /* 0x00000090937e723e */ /* 0x000fe400000000ff */
[----:B------:R-:W-:-:S03]  /*3a200*/  IADD3 R134, PT, PT, R134, 0x20, RZ ;  /* 0x0000002086867810 */ /* 0x000fc60007ffe0ff */
[----:B------:R1:W-:Y:S04]  /*3a210*/  STG.E.128 desc[UR6][R140.64], R124 ;  /* 0x0000007c8c007986 */ /* 0x0003e8000c101d06 */
.L_x_22249:
[----:B------:R-:W-:Y:S05]  /*3a220*/  BSYNC.RECONVERGENT B0 ;  /* 0x0000000000007941 */ /* 0x000fea0003800200 */
.L_x_22248:
[----:B------:R-:W-:Y:S01]  /*3a230*/  LOP3.LUT P0, RZ, R133, 0x200, RZ, 0xc0, !PT ;  /* 0x0000020085ff7812 */ /* 0x000fe2000780c0ff */
[----:B------:R-:W-:-:S12]  /*3a240*/  BSSY.RECONVERGENT B0, `(.L_x_22250) ;  /* 0x0000032000007945 */ /* 0x000fd80003800200 */
[----:B------:R-:W-:Y:S05]  /*3a250*/  @!P0 BRA `(.L_x_22251) ;  /* 0x0000000000c08947 */ /* 0x000fea0003800000 */
[--C-:B01----:R-:W-:Y:S01]  /*3a260*/  FADD.FTZ R124, R84, -R138.reuse ;  /* 0x8000008a547c7221 */ /* 0x103fe20000010000 */
        /* <DEDUP_REMOVED lines=44> */
[----:B------:R-:W-:Y:S01]  /*3a530*/  F2FP.F16.F32.PACK_AB R126, R147, R144 ;  /* 0x00000090937e723e */ /* 0x000fe200000000ff */
[----:B------:R-:W-:-:S04]  /*3a540*/  VIADD R134, R134, 0x20 ;  /* 0x0000002086867836 */ /* 0x000fc80000000000 */
[----:B------:R2:W-:Y:S03]  /*3a550*/  STG.E.128 desc[UR6][R140.64], R124 ;  /* 0x0000007c8c007986 */ /* 0x0005e6000c101d06 */
.L_x_22251:
[----:B------:R-:W-:Y:S05]  /*3a560*/  BSYNC.RECONVERGENT B0 ;  /* 0x0000000000007941 */ /* 0x000fea0003800200 */
.L_x_22250:
[----:B------:R-:W-:Y:S01]  /*3a570*/  LOP3.LUT P0, RZ, R133, 0x100, RZ, 0xc0, !PT ;  /* 0x0000010085ff7812 */ /* 0x000fe2000780c0ff */
[----:B------:R-:W-:-:S12]  /*3a580*/  BSSY.RECONVERGENT B0, `(.L_x_22252) ;  /* 0x0000032000007945 */ /* 0x000fd80003800200 */
[----:B------:R-:W-:Y:S05]  /*3a590*/  @!P0 BRA `(.L_x_22253) ;  /* 0x0000000000c08947 */ /* 0x000fea0003800000 */
[--C-:B012---:R-:W-:Y:S01]  /*3a5a0*/  FADD.FTZ R124, R92, -R138.reuse ;  /* 0x8000008a5c7c7221 */ /* 0x107fe20000010000 */
        /* <DEDUP_REMOVED lines=47> */
.L_x_22253:
[----:B------:R-:W-:Y:S05]  /*3a8a0*/  BSYNC.RECONVERGENT B0 ;  /* 0x0000000000007941 */ /* 0x000fea0003800200 */
.L_x_22252:
[----:B------:R-:W-:Y:S01]  /*3a8b0*/  LOP3.LUT P0, RZ, R133, 0x80, RZ, 0xc0, !PT ;  /* 0x0000008085ff7812 */ /* 0x000fe2000780c0ff */
[----:B------:R-:W-:-:S12]  /*3a8c0*/  BSSY.RECONVERGENT B0, `(.L_x_22254) ;  /* 0x0000032000007945 */ /* 0x000fd80003800200 */
[----:B------:R-:W-:Y:S05]  /*3a8d0*/  @!P0 BRA `(.L_x_22255) ;  /* 0x0000000000c08947 */ /* 0x000fea0003800000 */
[--C-:B0123--:R-:W-:Y:S01]  /*3a8e0*/  FADD.FTZ R124, R100, -R138.reuse ;  /* 0x8000008a647c7221 */ /* 0x10ffe20000010000 */
        /* <DEDUP_REMOVED lines=47> */
.L_x_22255:
[----:B------:R-:W-:Y:S05]  /*3abe0*/  BSYNC.RECONVERGENT B0 ;  /* 0x0000000000007941 */ /* 0x000fea0003800200 */
.L_x_22254:
[----:B------:R-:W-:Y:S01]  /*3abf0*/  LOP3.LUT P0, RZ, R133, 0x40, RZ, 0xc0, !PT ;  /* 0x0000004085ff7812 */ /* 0x000fe2000780c0ff */
[----:B------:R-:W-:-:S12]  /*3ac00*/  BSSY.RECONVERGENT B0, `(.L_x_22256) ;  /* 0x0000032000007945 */ /* 0x000fd80003800200 */
[----:B------:R-:W-:Y:S05]  /*3ac10*/  @!P0 BRA `(.L_x_22257) ;  /* 0x0000000000c08947 */ /* 0x000fea0003800000 */
[--C-:B01234-:R-:W-:Y:S01]  /*3ac20*/  FADD.FTZ R124, R108, -R138.reuse ;  /* 0x8000008a6c7c7221 */ /* 0x11ffe20000010000 */
        /* <DEDUP_REMOVED lines=47> */
.L_x_22257:
[----:B------:R-:W-:Y:S05]  /*3af20*/  BSYNC.RECONVERGENT B0 ;  /* 0x0000000000007941 */ /* 0x000fea0003800200 */
.L_x_22256:
[----:B------:R-:W-:Y:S01]  /*3af30*/  LOP3.LUT P0, RZ, R133, 0x20, RZ, 0xc0, !PT ;  /* 0x0000002085ff7812 */ /* 0x000fe2000780c0ff */
[----:B------:R-:W-:-:S12]  /*3af40*/  BSSY.RECONVERGENT B0, `(.L_x_22258) ;  /* 0x0000031000007945 */ /* 0x000fd80003800200 */
[----:B------:R-:W-:Y:S05]  /*3af50*/  @!P0 BRA `(.L_x_22259) ;  /* 0x0000000000bc8947 */ /* 0x000fea0003800000 */
[--C-:B01234-:R-:W-:Y:S01]  /*3af60*/  FADD.FTZ R124, R116, -R138.reuse ;  /* 0x8000008a747c7221 */ /* 0x11ffe20000010000 */
        /* <DEDUP_REMOVED lines=9> */
[----:B------:R-:W0:Y:S01]  /*3b000*/  LDC.64 R124, c[0x0][0x428] ;  /* 0x00010a00ff7c7b82 */ /* 0x000e220000000a00 */
[C---:B------:R-:W-:Y:S01]  /*3b010*/  FMUL.FTZ R140, R135.reuse, R140 ;  /* 0x0000008c878c7220 */ /* 0x040fe20000410000 */
[C---:B------:R-:W-:Y:S01]  /*3b020*/  FMUL.FTZ R127, R135.reuse, R142 ;  /* 0x0000008e877f7220 */ /* 0x040fe20000410000 */
[C---:B------:R-:W-:Y:S01]  /*3b030*/  FMUL.FTZ R144, R135.reuse, R144 ;  /* 0x0000009087907220 */ /* 0x040fe20000410000 */
[C---:B------:R-:W-:Y:S01]  /*3b040*/  FMUL.FTZ R139, R135.reuse, R146 ;  /* 0x00000092878b7220 */ /* 0x040fe20000410000 */
[C---:B------:R-:W-:Y:S01]  /*3b050*/  FMUL.FTZ R148, R135.reuse, R148 ;  /* 0x0000009487947220 */ /* 0x040fe20000410000 */
[----:B------:R-:W-:Y:S01]  /*3b060*/  FMUL.FTZ R150, R135, R150 ;  /* 0x0000009687967220 */ /* 0x000fe20000410000 */
[----:B-----5:R-:W-:-:S02]  /*3b070*/  HADD2.F32 R151, -RZ, R59.H0_H0 ;  /* 0x2000003bff977230 */ /* 0x020fc40000004100 */
[----:B------:R-:W-:Y:S02]  /*3b080*/  HADD2.F32 R153, -RZ, R63.H0_H0 ;  /* 0x2000003fff997230 */ /* 0x000fe40000004100 */
[----:B------:R-:W-:Y:S02]  /*3b090*/  HADD2.F32 R135, -RZ, R56.H0_H0 ;  /* 0x20000038ff877230 */ /* 0x000fe40000004100 */
[----:B------:R-:W-:Y:S02]  /*3b0a0*/  HADD2.F32 R141, -RZ, R60.H0_H0 ;  /* 0x2000003cff8d7230 */ /* 0x000fe40000004100 */
[----:B------:R-:W-:Y:S01]  /*3b0b0*/  FFMA.FTZ R151, R148, R151, R153 ;  /* 0x0000009794977223 */ /* 0x000fe20000010099 */
[----:B------:R-:W-:Y:S02]  /*3b0c0*/  HADD2.F32 R143, -RZ, R57.H0_H0 ;  /* 0x20000039ff8f7230 */ /* 0x000fe40000004100 */
[----:B------:R-:W-:Y:S02]  /*3b0d0*/  HADD2.F32 R145, -RZ, R61.H0_H0 ;  /* 0x2000003dff917230 */ /* 0x000fe40000004100 */
[----:B------:R-:W-:Y:S01]  /*3b0e0*/  FFMA.FTZ R138, R138, R135, R141 ;  /* 0x000000878a8a7223 */ /* 0x000fe2000001008d */
[----:B------:R-:W-:-:S02]  /*3b0f0*/  HADD2.F32 R147, -RZ, R58.H0_H0 ;  /* 0x2000003aff937230 */ /* 0x000fc40000004100 */
[----:B------:R-:W-:Y:S02]  /*3b100*/  HADD2.F32 R149, -RZ, R62.H0_H0 ;  /* 0x2000003eff957230 */ /* 0x000fe40000004100 */
[----:B------:R-:W-:Y:S01]  /*3b110*/  FFMA.FTZ R140, R140, R143, R145 ;  /* 0x0000008f8c8c7223 */ /* 0x000fe20000010091 */
[----:B------:R-:W-:Y:S02]  /*3b120*/  HADD2.F32 R146, -RZ, R58.H1_H1 ;  /* 0x3000003aff927230 */ /* 0x000fe40000004100 */
[----:B------:R-:W-:Y:S02]  /*3b130*/  HADD2.F32 R148, -RZ, R62.H1_H1 ;  /* 0x3000003eff947230 */ /* 0x000fe40000004100 */
[----:B------:R-:W-:Y:S01]  /*3b140*/  FFMA.FTZ R147, R144, R147, R149 ;  /* 0x0000009390937223 */ /* 0x000fe20000010095 */
[----:B------:R-:W-:Y:S02]  /*3b150*/  HADD2.F32 R135, -RZ, R56.H1_H1 ;  /* 0x30000038ff877230 */ /* 0x000fe40000004100 */
[----:B------:R-:W-:-:S02]  /*3b160*/  HADD2.F32 R142, -RZ, R57.H1_H1 ;  /* 0x30000039ff8e7230 */ /* 0x000fc40000004100 */
[----:B------:R-:W-:Y:S01]  /*3b170*/  FFMA.FTZ R146, R139, R146, R148 ;  /* 0x000000928b927223 */ /* 0x000fe20000010094 */
[----:B------:R-:W-:Y:S02]  /*3b180*/  HADD2.F32 R143, -RZ, R59.H1_H1 ;  /* 0x3000003bff8f7230 */ /* 0x000fe40000004100 */
[----:B------:R-:W-:Y:S02]  /*3b190*/  HADD2.F32 R145, -RZ, R63.H1_H1 ;  /* 0x3000003fff917230 */ /* 0x000fe40000004100 */
[----:B------:R-:W-:Y:S02]  /*3b1a0*/  HADD2.F32 R144, -RZ, R61.H1_H1 ;  /* 0x3000003dff907230 */ /* 0x000fe40000004100 */
[----:B------:R-:W-:Y:S02]  /*3b1b0*/  HADD2.F32 R141, -RZ, R60.H1_H1 ;  /* 0x3000003cff8d7230 */ /* 0x000fe40000004100 */
[----:B------:R-:W-:Y:S01]  /*3b1c0*/  FFMA.FTZ R150, R150, R143, R145 ;  /* 0x0000008f96967223 */ /* 0x000fe20000010091 */
[----:B------:R-:W-:-:S02]  /*3b1d0*/  FFMA.FTZ R139, R127, R142, R144 ;  /* 0x0000008e7f8b7223 */ /* 0x000fc40000010090 */
[----:B------:R-:W-:Y:S01]  /*3b1e0*/  FFMA.FTZ R141, R126, R135, R141 ;  /* 0x000000877e8d7223 */ /* 0x000fe2000001008d */
[----:B0-----:R-:W-:Y:S01]  /*3b1f0*/  IMAD.WIDE.U32 R134, R134, 0x10, R124 ;  /* 0x0000001086867825 */ /* 0x001fe200078e007c */
[----:B------:R-:W-:Y:S02]  /*3b200*/  F2FP.F16.F32.PACK_AB R127, R150, R151 ;  /* 0x00000097967f723e */ /* 0x000fe400000000ff */
[----:B------:R-:W-:Y:S02]  /*3b210*/  F2FP.F16.F32.PACK_AB R126, R146, R147 ;  /* 0x00000093927e723e */ /* 0x000fe400000000ff */
[----:B------:R-:W-:Y:S02]  /*3b220*/  F2FP.F16.F32.PACK_AB R125, R139, R140 ;  /* 0x0000008c8b7d723e */ /* 0x000fe400000000ff */
[----:B------:R-:W-:-:S05]  /*3b230*/  F2FP.F16.F32.PACK_AB R124, R141, R138 ;  /* 0x0000008a8d7c723e */ /* 0x000fca00000000ff */
[----:B------:R0:W-:Y:S02]  /*3b240*/  STG.E.128 desc[UR6][R134.64], R124 ;  /* 0x0000007c86007986 */ /* 0x0001e4000c101d06 */
.L_x_22259:
[----:B------:R-:W-:Y:S05]  /*3b250*/  BSYNC.RECONVERGENT B0 ;  /* 0x0000000000007941 */ /* 0x000fea0003800200 */
.L_x_22258:
[----:B01234-:R-:W0:Y:S02]  /*3b260*/  LDC.64 R124, c[0x0][0x380] ;  /* 0x0000e000ff7c7b82 */ /* 0x01fe240000000a00 */
[----:B0-----:R-:W-:-:S05]  /*3b270*/  IMAD R131, R124, 0x4, R131 ;  /* 0x000000047c837824 */ /* 0x001fca00078e0283 */
[----:B------:R-:W-:-:S13]  /*3b280*/  ISETP.GE.AND P0, PT, R131, R125, PT ;  /* 0x0000007d8300720c */ /* 0x000fda0003f06270 */
[----:B------:R-:W-:Y:S05]  /*3b290*/  @!P0 BRA `(.L_x_22260) ;  /* 0xfffffc5800dc8947 */ /* 0x000fea000383ffff */
[----:B------:R-:W-:Y:S05]  /*3b2a0*/  EXIT ;  /* 0x000000000000794d */ /* 0x000fea0003800000 */
.L_x_22247:
        /* <DEDUP_REMOVED lines=8> */
.L_x_22262:
[----:B------:R-:W-:Y:S05]  /*3b330*/  BSYNC B0 ;  /* 0x0000000000007941 */ /* 0x000fea0003800000 */
.L_x_22261:
        /* <DEDUP_REMOVED lines=9> */
.L_x_22263:
[----:B------:R-:W-:Y:S02]  /*3b3d0*/  IMAD.MOV.U32 R144, RZ, RZ, 0x4 ;  /* 0x00000004ff907424 */ /* 0x000fe400078e00ff */
[----:B------:R-:W-:-:S04]  /*3b3e0*/  IMAD.MOV.U32 R127, RZ, RZ, R143 ;  /* 0x000000ffff7f7224 */ /* 0x000fc800078e008f */
[----:B------:R-:W-:-:S05]  /*3b3f0*/  FADD.FTZ R127, R126, R127 ;  /* 0x0000007f7e7f7221 */ /* 0x000fca0000010000 */
[----:B------:R-:W-:-:S07]  /*3b400*/  MOV R145, R127 ;  /* 0x0000007f00917202 */ /* 0x000fce0000000f00 */
[----:B------:R-:W-:Y:S05]  /*3b410*/  WARPSYNC.COLLECTIVE R142, `(.L_x_22264) ;  /* 0x000000008e087348 */ /* 0x000fea0003c00000 */
[----:B------:R0:W1:Y:S02]  /*3b420*/  SHFL.BFLY P6, R143, R145, R144, R147 ;  /* 0x0c000090918f7389 */ /* 0x00006400000c0093 */
[----:B01----:R-:W-:Y:S05]  /*3b430*/  ENDCOLLECTIVE ;  /* 0x000000000000791b */ /* 0x003fea0003800000 */
.L_x_22264:
[----:B------:R-:W-:Y:S01]  /*3b440*/  HFMA2 R144, -RZ, RZ, 0, 4.76837158203125e-07 ;  /* 0x00000008ff907431 */ /* 0x000fe200000001ff */
[----:B------:R-:W-:-:S05]  /*3b450*/  MOV R124, R143 ;  /* 0x0000008f007c7202 */ /* 0x000fca0000000f00 */
[----:B------:R-:W-:-:S04]  /*3b460*/  FADD.FTZ R138, R127, R124 ;  /* 0x0000007c7f8a7221 */ /* 0x000fc80000010000 */
[----:B------:R-:W-:-:S07]  /*3b470*/  IMAD.MOV.U32 R145, RZ, RZ, R138 ;  /* 0x000000ffff917224 */ /* 0x000fce00078e008a */
[----:B------:R-:W-:Y:S05]  /*3b480*/  WARPSYNC.COLLECTIVE R142, `(.L_x_22265) ;  /* 0x000000008e087348 */ /* 0x000fea0003c00000 */
[----:B------:R0:W1:Y:S02]  /*3b490*/  SHFL.BFLY P6, R143, R145, R144, R147 ;  /* 0x0c000090918f7389 */ /* 0x00006400000c0093 */
[----:B01----:R-:W-:Y:S05]  /*3b4a0*/  ENDCOLLECTIVE ;  /* 0x000000000000791b */ /* 0x003fea0003800000 */
.L_x_22265:
        /* <DEDUP_REMOVED lines=8> */
.L_x_22266:
        /* <DEDUP_REMOVED lines=105> */
.L_x_22267:
[----:B------:R-:W-:Y:S02]  /*3bbc0*/  IMAD.MOV.U32 R144, RZ, RZ, 0x2 ;  /* 0x00000002ff907424 */ /* 0x000fe400078e00ff */
[----:B------:R-:W-:-:S04]  /*3bbd0*/  IMAD.MOV.U32 R125, RZ, RZ, R143 ;  /* 0x000000ffff7d7224 */ /* 0x000fc800078e008f */
[----:B------:R-:W-:-:S05]  /*3bbe0*/  FADD.FTZ R125, R124, R125 ;  /* 0x0000007d7c7d7221 */ /* 0x000fca0000010000 */
[----:B------:R-:W-:-:S07]  /*3bbf0*/  MOV R145, R125 ;  /* 0x0000007d00917202 */ /* 0x000fce0000000f00 */
[----:B------:R-:W-:Y:S05]  /*3bc00*/  WARPSYNC.COLLECTIVE R142, `(.L_x_22268) ;  /* 0x000000008e087348 */ /* 0x000fea0003c00000 */
[----:B------:R0:W1:Y:S02]  /*3bc10*/  SHFL.BFLY P6, R143, R145, R144, R147 ;  /* 0x0c000090918f7389 */ /* 0x00006400000c0093 */
[----:B01----:R-:W-:Y:S05]  /*3bc20*/  ENDCOLLECTIVE ;  /* 0x000000000000791b */ /* 0x003fea0003800000 */
.L_x_22268:
[----:B------:R-:W-:Y:S01]  /*3bc30*/  HFMA2 R144, -RZ, RZ, 0, 2.384185791015625e-07 ;  /* 0x00000004ff907431 */ /* 0x000fe200000001ff */
[----:B------:R-:W-:-:S05]  /*3bc40*/  MOV R126, R143 ;  /* 0x0000008f007e7202 */ /* 0x000fca0000000f00 */
[----:B------:R-:W-:-:S04]  /*3bc50*/  FADD.FTZ R126, R125, R126 ;  /* 0x0000007e7d7e7221 */ /* 0x000fc80000010000 */
[----:B------:R-:W-:-:S07]  /*3bc60*/  IMAD.MOV.U32 R145, RZ, RZ, R126 ;  /* 0x000000ffff917224 */ /* 0x000fce00078e007e */
[----:B------:R-:W-:Y:S05]  /*3bc70*/  WARPSYNC.COLLECTIVE R142, `(.L_x_22269) ;  /* 0x000000008e087348 */ /* 0x000fea0003c00000 */
[----:B------:R0:W1:Y:S02]  /*3bc80*/  SHFL.BFLY P6, R143, R145, R144, R147 ;  /* 0x0c000090918f7389 */ /* 0x00006400000c0093 */
[----:B01----:R-:W-:Y:S05]  /*3bc90*/  ENDCOLLECTIVE ;  /* 0x000000000000791b */ /* 0x003fea0003800000 */
.L_x_22269:
[----:B------:R-:W-:Y:S02]  /*3bca0*/  IMAD.MOV.U32 R144, RZ, RZ, 0x8 ;  /* 0x00000008ff907424 */ /* 0x000fe400078e00ff */
[----:B------:R-:W-:-:S04]  /*3bcb0*/  IMAD.MOV.U32 R127, RZ, RZ, R143 ;  /* 0x000000ffff7f7224 */ /* 0x000fc800078e008f */
[----:B------:R-:W-:-:S05]  /*3bcc0*/  FADD.FTZ R127, R126, R127 ;  /* 0x0000007f7e7f7221 */ /* 0x000fca0000010000 */
[----:B------:R-:W-:-:S07]  /*3bcd0*/  MOV R145, R127 ;  /* 0x0000007f00917202 */ /* 0x000fce0000000f00 */
[----:B------:R-:W-:Y:S05]  /*3bce0*/  WARPSYNC.COLLECTIVE R142, `(.L_x_22270) ;  /* 0x000000008e087348 */ /* 0x000fea0003c00000 */
[----:B------:R0:W1:Y:S02]  /*3bcf0*/  SHFL.BFLY P6, R143, R145, R144, R147 ;  /* 0x0c000090918f7389 */ /* 0x00006400000c0093 */
[----:B01----:R-:W-:Y:S05]  /*3bd00*/  ENDCOLLECTIVE ;  /* 0x000000000000791b */ /* 0x003fea0003800000 */
.L_x_22270:
[----:B------:R-:W-:Y:S01]  /*3bd10*/  HFMA2 R144, -RZ, RZ, 0, 9.5367431640625e-07 ;  /* 0x00000010ff907431 */ /* 0x000fe200000001ff */
[----:B------:R-:W-:-:S05]  /*3bd20*/  MOV R138, R143 ;  /* 0x0000008f008a7202 */ /* 0x000fca0000000f00 */
[----:B------:R-:W-:-:S04]  /*3bd30*/  FADD.FTZ R140, R127, R138 ;  /* 0x0000008a7f8c7221 */ /* 0x000fc80000010000 */
[----:B------:R-:W-:-:S07]  /*3bd40*/  IMAD.MOV.U32 R145, RZ, RZ, R140 ;  /* 0x000000ffff917224 */ /* 0x000fce00078e008c */
[----:B------:R-:W-:Y:S05]  /*3bd50*/  WARPSYNC.COLLECTIVE R142, `(.L_x_22271) ;  /* 0x000000008e087348 */ /* 0x000fea0003c00000 */
[----:B------:R0:W1:Y:S02]  /*3bd60*/  SHFL.BFLY P6, R143, R145, R144, R147 ;  /* 0x0c000090918f7389 */ /* 0x00006400000c0093 */
[----:B01----:R-:W-:Y:S05]  /*3bd70*/  ENDCOLLECTIVE ;  /* 0x000000000000791b */ /* 0x003fea0003800000 */
.L_x_22271:
[----:B------:R-:W-:Y:S05]  /*3bd80*/  BRA `(.L_x_22272) ;  /* 0xffffffe000207947 */ /* 0x000fea000383ffff */
.L_x_22273:
        /* <DEDUP_REMOVED lines=15> */
.L_x_33298:


//--------------------- .text._ZN10layer_norm31ln_parallel_residual_fwd_kernelINS_13Kernel_traitsI6__halfS2_fS2_fjLj1536ELj1ELj4ELj1ELj16ENS_18Kernel_traits_baseILj1536ES2_S2_fS2_fjLj128EEEEELb1ELb1ELb1EEEvNS_9FwdParamsE --------------------------
	.section	.text._ZN10layer_norm31ln_parallel_residual_fwd_kernelINS_13Kernel_traitsI6__halfS2_fS2_fjLj1536ELj1ELj4ELj1ELj16ENS_18Kernel_traits_baseILj1536ES2_S2_fS2_fjLj128EEEEELb1ELb1ELb1EEEvNS_9FwdParamsE,"ax",@progbits
	.align	128
        .global         _ZN10layer_norm31ln_parallel_residual_fwd_kernelINS_13Kernel_traitsI6__halfS2_fS2_fjLj1536ELj1ELj4ELj1ELj16ENS_18Kernel_traits_baseILj1536ES2_S2_fS2_fjLj128EEEEELb1ELb1ELb1EEEvNS_9FwdParamsE
        .type           _ZN10layer_norm31ln_parallel_residual_fwd_kernelINS_13Kernel_traitsI6__halfS2_fS2_fjLj1536ELj1ELj4ELj1ELj16ENS_18Kernel_traits_baseILj1536ES2_S2_fS2_fjLj128EEEEELb1ELb1ELb1EEEvNS_9FwdParamsE,@function
        .size           _ZN10layer_norm31ln_parallel_residual_fwd_kernelINS_13Kernel_traitsI6__halfS2_fS2_fjLj1536ELj1ELj4ELj1ELj16ENS_18Kernel_traits_baseILj1536ES2_S2_fS2_fjLj128EEEEELb1ELb1ELb1EEEvNS_9FwdParamsE,(.L_x_33299 - _ZN10layer_norm31ln_parallel_residual_fwd_kernelINS_13Kernel_traitsI6__halfS2_fS2_fjLj1536ELj1ELj4ELj1ELj16ENS_18Kernel_traits_baseILj1536ES2_S2_fS2_fjLj128EEEEELb1ELb1ELb1EEEvNS_9FwdParamsE)
        .other          _ZN10layer_norm31ln_parallel_residual_fwd_kernelINS_13Kernel_traitsI6__halfS2_fS2_fjLj1536ELj1ELj4ELj1ELj16ENS_18Kernel_traits_baseILj1536ES2_S2_fS2_fjLj128EEEEELb1ELb1ELb1EEEvNS_9FwdParamsE,@"STO_CUDA_ENTRY STV_DEFAULT"
_ZN10layer_norm31ln_parallel_residual_fwd_kernelINS_13Kernel_traitsI6__halfS2_fS2_fjLj1536ELj1ELj4ELj1ELj16ENS_18Kernel_traits_baseILj1536ES2_S2_fS2_fjLj128EEEEELb1ELb1ELb1EEEvNS_9FwdParamsE:
.text._ZN10layer_norm31ln_parallel_residual_fwd_kernelINS_13Kernel_traitsI6__halfS2_fS2_fjLj1536ELj1ELj4ELj1ELj16ENS_18Kernel_traits_baseILj1536ES2_S2_fS2_fjLj128EEEEELb1ELb1ELb1EEEvNS_9FwdParamsE:
        /* <DEDUP_REMOVED lines=23> */
[----:B------:R2:W5:Y:S01]  /*0170*/  @P0 LDG.E.128 R116, desc[UR6][R4.64] ;  /* 0x0000000604740981 */ /* 0x000562000c1e1d00 */
[----:B---3--:R-:W-:-:S03]  /*0180*/  @P0 IMAD.WIDE.U32 R6, R127, 0x10, R6 ;  /* 0x000000107f060825 */ /* 0x008fc600078e0006 */
        /* <DEDUP_REMOVED lines=11> */
[----:B------:R-:W3:Y:S01]  /*0240*/  S2UR UR5, SR_CTAID.X ;  /* 0x00000000000579c3 */ /* 0x000ee20000002500 */
[----:B------:R-:W-:Y:S01]  /*0250*/  SHF.R.U32.HI R125, RZ, 0x5, R126 ;  /* 0x00000005ff7d7819 */ /* 0x000fe2000001167e */
[----:B---3--:R-:W-:-:S02]  /*0260*/  USHF.L.U32 UR4, UR5, 0x2, URZ ;  /* 0x0000000205047899 */ /* 0x008fc400080006ff */
[----:B-1----:R-:W-:-:S04]  /*0270*/  IMAD R126, R9, UR5, R126 ;  /* 0x00000005097e7c24 */ /* 0x002fc8000f8e027e */
[----:B------:R-:W-:Y:S01]  /*0280*/  LOP3.LUT R125, R125, UR4, RZ, 0xfc, !PT ;  /* 0x000000047d7d7c12 */ /* 0x000fe2000f8efcff */
[----:B0-2---:R-:W-:Y:S06]  /*0290*/  @P0 BRA `(.L_x_22274) ;  /* 0x0000000000500947 */ /* 0x005fec0003800000 */
        /* <DEDUP_REMOVED lines=20> */
.L_x_22274:
        /* <DEDUP_REMOVED lines=11> */
[----:B------:R-:W-:-:S03]  /*0490*/  LOP3.LUT R3, R13, R3, R146, 0x96, !PT ;  /* 0x000000030d037212 */ /* 0x000fc600078e9692 */
[----:B------:R-:W-:Y:S01]  /*04a0*/  HFMA2 R11, -RZ, RZ, 0, 0 ;  /* 0x00000000ff0b7431 */ /* 0x000fe200000001ff */
[----:B------:R-:W-:Y:S01]  /*04b0*/  IADD3 R8, PT, PT, R147, 0x76cf5d0a, RZ ;  /* 0x76cf5d0a93087810 */ /* 0x000fe20007ffe0ff */
[----:B------:R-:W-:Y:S01]  /*04c0*/  IMAD R9, R124, -0x2daee0ad, RZ ;  /* 0xd2511f537c097824 */ /* 0x000fe200078e02ff */
[----:B------:R-:W-:Y:S01]  /*04d0*/  LOP3.LUT R5, R5, R147, RZ, 0x3c, !PT ;  /* 0x0000009305057212 */ /* 0x000fe200078e3cff */
[----:B------:R-:W-:Y:S01]  /*04e0*/  IMAD.HI.U32 R2, R3, -0x2daee0ad, RZ ;  /* 0xd2511f5303027827 */ /* 0x000fe200078e00ff */
[----:B------:R-:W-:Y:S01]  /*04f0*/  LOP3.LUT R143, R143, 0x3, RZ, 0xc0, !PT ;  /* 0x000000038f8f7812 */ /* 0x000fe200078ec0ff */
[----:B------:R-:W1:Y:S02]  /*0500*/  LDCU UR11, c[0x0][0x404] ;  /* 0x00008080ff0b77ac */ /* 0x000e640008000800 */
[----:B------:R-:W-:Y:S01]  /*0510*/  IMAD R7, R126, -0x326172a9, RZ ;  /* 0xcd9e8d577e077824 */ /* 0x000fe200078e02ff */
[----:B------:R-:W-:Y:S01]  /*0520*/  LOP3.LUT R2, R6, R9, R2, 0x96, !PT ;  /* 0x0000000906027212 */ /* 0x000fe200078e9602 */
[----:B------:R-:W-:Y:S01]  /*0530*/  IMAD.HI.U32 R0, R5, -0x326172a9, RZ ;  /* 0xcd9e8d5705007827 */ /* 0x000fe200078e00ff */
[----:B------:R-:W2:Y:S03]  /*0540*/  LDCU UR12, c[0x0][0x408] ;  /* 0x00008100ff0c77ac */ /* 0x000ea60008000800 */
[----:B------:R-:W-:Y:S01]  /*0550*/  VIADD R4, R146, 0x9e3779b9 ;  /* 0x9e3779b992047836 */ /* 0x000fe20000000000 */
[----:B0-----:R-:W-:Y:S01]  /*0560*/  UISETP.NE.U32.AND UP0, UPT, UR4, URZ, UPT ;  /* 0x000000ff0400728c */ /* 0x001fe2000bf05070 */
[----:B------:R-:W-:Y:S01]  /*0570*/  IMAD R6, R3, -0x2daee0ad, RZ ;  /* 0xd2511f5303067824 */ /* 0x000fe200078e02ff */
[----:B------:R-:W0:Y:S01]  /*0580*/  LDCU UR4, c[0x0][0x388] ;  /* 0x00007100ff0477ac */ /* 0x000e220008000800 */
[----:B------:R-:W-:Y:S01]  /*0590*/  IMAD R5, R5, -0x326172a9, RZ ;  /* 0xcd9e8d5705057824 */ /* 0x000fe200078e02ff */
[----:B------:R-:W-:Y:S01]  /*05a0*/  LOP3.LUT R0, R4, R7, R0, 0x96, !PT ;  /* 0x0000000704007212 */ /* 0x000fe200078e9600 */
[----:B------:R-:W-:Y:S01]  /*05b0*/  VIADD R7, R146, 0x3c6ef372 ;  /* 0x3c6ef37292077836 */ /* 0x000fe20000000000 */
[----:B------:R-:W-:Y:S01]  /*05c0*/  UISETP.NE.AND.EX UP0, UPT, UR5, URZ, UPT, UP0 ;  /* 0x000000ff0500728c */ /* 0x000fe2000bf05300 */
[----:B------:R-:W-:Y:S01]  /*05d0*/  IMAD.HI.U32 R4, R2, -0x326172a9, RZ ;  /* 0xcd9e8d5702047827 */ /* 0x000fe200078e00ff */
[----:B------:R-:W3:Y:S03]  /*05e0*/  LDCU.U8 UR5, c[0x0][0x410] ;  /* 0x00008200ff0577ac */ /* 0x000ee60008000000 */
[----:B------:R-:W-:Y:S01]  /*05f0*/  IMAD.HI.U32 R3, R0, -0x2daee0ad, RZ ;  /* 0xd2511f5300037827 */ /* 0x000fe200078e00ff */
[----:B------:R-:W-:Y:S01]  /*0600*/  LOP3.LUT R4, R7, R5, R4, 0x96, !PT ;  /* 0x0000000507047212 */ /* 0x000fe200078e9604 */
[----:B------:R-:W4:Y:S01]  /*0610*/  LDCU UR10, c[0x0][0x448] ;  /* 0x00008900ff0a77ac */ /* 0x000f220008000800 */
[----:B------:R-:W-:Y:S01]  /*0620*/  PLOP3.LUT P0, PT, PT, PT, UP0, 0x80, 0x8 ;  /* 0x000000000008781c */ /* 0x000fe20003f0f008 */
[----:B------:R-:W-:Y:S01]  /*0630*/  IMAD R5, R2, -0x326172a9, RZ ;  /* 0xcd9e8d5702057824 */ /* 0x000fe200078e02ff */
[----:B------:R-:W-:Y:S01]  /*0640*/  LOP3.LUT R3, R8, R6, R3, 0x96, !PT ;  /* 0x0000000608037212 */ /* 0x000fe200078e9603 */
[----:B------:R-:W-:Y:S01]  /*0650*/  IMAD R7, R0, -0x2daee0ad, RZ ;  /* 0xd2511f5300077824 */ /* 0x000fe200078e02ff */
[----:B------:R-:W0:Y:S01]  /*0660*/  LDCU.64 UR8, c[0x0][0x3a0] ;  /* 0x00007400ff0877ac */ /* 0x000e220008000a00 */
[----:B------:R-:W-:-:S02]  /*0670*/  VIADD R9, R147, 0x32370b8f ;  /* 0x32370b8f93097836 */ /* 0x000fc40000000000 */
[----:B------:R-:W-:-:S04]  /*0680*/  IMAD.HI.U32 R2, R4, -0x2daee0ad, RZ ;  /* 0xd2511f5304027827 */ /* 0x000fc800078e00ff */
[----:B------:R-:W-:Y:S01]  /*0690*/  IMAD.HI.U32 R0, R3, -0x326172a9, RZ ;  /* 0xcd9e8d5703007827 */ /* 0x000fe200078e00ff */
[----:B------:R-:W-:Y:S02]  /*06a0*/  LOP3.LUT R2, R9, R7, R2, 0x96, !PT ;  /* 0x0000000709027212 */ /* 0x000fe400078e9602 */
[C---:B------:R-:W-:Y:S01]  /*06b0*/  IADD3 R7, PT, PT, R146.reuse, 0x78dde6e4, RZ ;  /* 0x78dde6e492077810 */ /* 0x040fe20007ffe0ff */
[----:B------:R-:W-:Y:S02]  /*06c0*/  VIADD R6, R146, 0xdaa66d2b ;  /* 0xdaa66d2b92067836 */ /* 0x000fe40000000000 */
[----:B------:R-:W-:-:S03]  /*06d0*/  VIADD R8, R147, 0xed9eba14 ;  /* 0xed9eba1493087836 */ /* 0x000fc60000000000 */
        /* <DEDUP_REMOVED lines=11> */
[----:B------:R-:W-:Y:S01]  /*0790*/  IADD3 R2, PT, PT, R146, 0x1715609d, RZ ;  /* 0x1715609d92027810 */ /* 0x000fe20007ffe0ff */
        /* <DEDUP_REMOVED lines=15> */
[----:B------:R-:W-:-:S04]  /*0890*/  IMAD.HI.U32 R0, R3, -0x326172a9, RZ ;  /* 0xcd9e8d5703007827 */ /* 0x000fc800078e00ff */
[----:B------:R-:W-:Y:S01]  /*08a0*/  VIADD R6, R147, 0x1fd5c5a3 ;  /* 0x1fd5c5a393067836 */ /* 0x000fe20000000000 */
[----:B------:R-:W-:Y:S01]  /*08b0*/  LOP3.LUT R0, R8, R5, R0, 0x96, !PT ;  /* 0x0000000508007212 */ /* 0x000fe200078e9600 */
[----:B------:R-:W-:Y:S01]  /*08c0*/  IMAD R3, R3, -0x326172a9, RZ ;  /* 0xcd9e8d5703037824 */ /* 0x000fe200078e02ff */
[----:B------:R-:W-:Y:S02]  /*08d0*/  IADD3 R8, PT, PT, R147, -0x24c28bd8, RZ ;  /* 0xdb3d742893087810 */ /* 0x000fe40007ffe0ff */
        /* <DEDUP_REMOVED lines=17> */
.L_x_23014:
[----:B------:R-:W-:Y:S01]  /*09f0*/  ISETP.NE.U32.AND P1, PT, RZ, UR8, PT ;  /* 0x00000008ff007c0c */ /* 0x000fe2000bf25070 */
[----:B------:R-:W0:Y:S01]  /*0a00*/  LDC.64 R120, c[0x0][0x390] ;  /* 0x0000e400ff787b82 */ /* 0x000e220000000a00 */
[----:B------:R-:W-:Y:S02]  /*0a10*/  IMAD R10, R125, UR4, RZ ;  /* 0x000000047d0a7c24 */ /* 0x000fe4000f8e02ff */
[----:B------:R-:W-:-:S03]  /*0a20*/  ISETP.NE.AND.EX P1, PT, RZ, UR9, PT, P1 ;  /* 0x00000009ff007c0c */ /* 0x000fc6000bf25310 */
[----:B----4-:R-:W-:Y:S02]  /*0a30*/  SHF.R.S32.HI R17, RZ, 0x1f, R10 ;  /* 0x0000001fff117819 */ /* 0x010fe4000001140a */
        /* <DEDUP_REMOVED lines=19> */
[C---:B------:R-:W-:Y:S01]  /*0b70*/  IADD3 R136, PT, PT, R147.reuse, 0x76cf5d0a, RZ ;  /* 0x76cf5d0a93887810 */ /* 0x040fe20007ffe0ff */
[C---:B------:R-:W-:Y:S01]  /*0b80*/  VIADD R132, R147.reuse, 0xa9066899 ;  /* 0xa906689993847836 */ /* 0x040fe20000000000 */
[----:B------:R-:W-:Y:S01]  /*0b90*/  MOV R139, 0x2f800000 ;  /* 0x2f800000008b7802 */ /* 0x000fe20000000f00 */
[----:B------:R-:W-:Y:S02]  /*0ba0*/  VIADD R134, R147, 0xdb3d7428 ;  /* 0xdb3d742893867836 */ /* 0x000fe40000000000 */
[----:B------:R-:W-:-:S02]  /*0bb0*/  VIADD R135, R146, 0xf1bbcdc8 ;  /* 0xf1bbcdc892877836 */ /* 0x000fc40000000000 */
[----:B------:R-:W-:Y:S02]  /*0bc0*/  VIADD R137, R147, 0xbb67ae85 ;  /* 0xbb67ae8593897836 */ /* 0x000fe40000000000 */
        /* <DEDUP_REMOVED lines=18> */
.L_x_22278:
        /* <DEDUP_REMOVED lines=13> */
.L_x_22280:
[----:B------:R-:W-:Y:S05]  /*0dc0*/  BSYNC.RECONVERGENT B1 ;  /* 0x0000000000017941 */ /* 0x000fea0003800200 */
.L_x_22279:
        /* <DEDUP_REMOVED lines=46> */
[----:B------:R-:W-:Y:S02]  /*10b0*/  MOV R12, R26 ;  /* 0x0000001a000c7202 */ /* 0x000fe40000000f00 */
[----:B------:R-:W-:Y:S01]  /*10c0*/  LOP3.LUT R15, R131, R22, R25, 0x96, !PT ;  /* 0x00000016830f7212 */ /* 0x000fe200078e9619 */
[----:B------:R-:W-:Y:S02]  /*10d0*/  HFMA2 R25, -RZ, RZ, 0, 0 ;  /* 0x00000000ff197431 */ /* 0x000fe400000001ff */
[----:B------:R-:W-:-:S07]  /*10e0*/  IMAD.MOV.U32 R22, RZ, RZ, R24 ;  /* 0x000000ffff167224 */ /* 0x000fce00078e0018 */
.L_x_22277:
[----:B------:R-:W-:Y:S05]  /*10f0*/  BSYNC.RECONVERGENT B0 ;  /* 0x0000000000007941 */ /* 0x000fea0003800200 */
.L_x_22276:
[----:B------:R-:W-:Y:S01]  /*1100*/  I2FP.F32.U32 R24, R23 ;  /* 0x0000001700187245 */ /* 0x000fe20000201000 */
[----:B------:R-:W-:Y:S01]  /*1110*/  IMAD.U32 R140, RZ, RZ, UR11 ;  /* 0x0000000bff8c7e24 */ /* 0x000fe2000f8e00ff */
[----:B------:R-:W-:Y:S01]  /*1120*/  ISETP.NE.AND P0, PT, R25, 0x1, PT ;  /* 0x000000011900780c */ /* 0x000fe20003f05270 */
[----:B------:R-:W-:Y:S01]  /*1130*/  BSSY.RECONVERGENT B0, `(.L_x_22281) ;  /* 0x0000051000007945 */ /* 0x000fe20003800200 */
[----:B------:R-:W-:Y:S01]  /*1140*/  LOP3.LUT R9, R9, 0xfffffff7, RZ, 0xc0, !PT ;  /* 0xfffffff709097812 */ /* 0x000fe200078ec0ff */
[----:B------:R-:W-:Y:S01]  /*1150*/  FFMA.FTZ R23, R24, R139, 1.1641532182693481445e-10 ;  /* 0x2f00000018177423 */ /* 0x000fe2000001008b */
[----:B-----5:R-:W-:Y:S02]  /*1160*/  HADD2.F32 R24, -RZ, R16.H0_H0 ;  /* 0x20000010ff187230 */ /* 0x020fe40000004100 */
[----:B------:R-:W-:Y:S02]  /*1170*/  IMAD.MOV.U32 R27, RZ, RZ, 0x2 ;  /* 0x00000002ff1b7424 */ /* 0x000fe400078e00ff */
        /* <DEDUP_REMOVED lines=12> */
.L_x_22283:
        /* <DEDUP_REMOVED lines=13> */
.L_x_22285:
[----:B------:R-:W-:Y:S05]  /*1310*/  BSYNC.RECONVERGENT B1 ;  /* 0x0000000000017941 */ /* 0x000fea0003800200 */
.L_x_22284:
        /* <DEDUP_REMOVED lines=50> */
.L_x_22282:
[----:B------:R-:W-:Y:S05]  /*1640*/  BSYNC.RECONVERGENT B0 ;  /* 0x0000000000007941 */ /* 0x000fea0003800200 */
.L_x_22281:
        /* <DEDUP_REMOVED lines=19> */
.L_x_22288:
        /* <DEDUP_REMOVED lines=13> */
.L_x_22290:
[----:B------:R-:W-:Y:S05]  /*1850*/  BSYNC.RECONVERGENT B1 ;  /* 0x0000000000017941 */ /* 0x000fea0003800200 */
.L_x_22289:
        /* <DEDUP_REMOVED lines=50> */
.L_x_22287:
[----:B------:R-:W-:Y:S05]  /*1b80*/  BSYNC.RECONVERGENT B0 ;  /* 0x0000000000007941 */ /* 0x000fea0003800200 */
.L_x_22286:
[----:B------:R-:W-:Y:S01]  /*1b90*/  I2FP.F32.U32 R26, R23 ;  /* 0x00000017001a7245 */ /* 0x000fe20000201000 */
[----:B------:R-:W-:Y:S01]  /*1ba0*/  BSSY.RECONVERGENT B0, `(.L_x_22291) ;  /* 0x0000052000007945 */ /* 0x000fe20003800200 */
[----:B------:R-:W-:Y:S01]  /*1bb0*/  ISETP.NE.AND P0, PT, R25, 0x1, PT ;  /* 0x000000011900780c */ /* 0x000fe20003f05270 */
[----:B------:R-:W-:Y:S01]  /*1bc0*/  IMAD.MOV.U32 R27, RZ, RZ, 0x2 ;  /* 0x00000002ff1b7424 */ /* 0x000fe200078e00ff */
[----:B------:R-:W-:Y:S01]  /*1bd0*/  LOP3.LUT R9, R9, 0xfffffffd, RZ, 0xc0, !PT ;  /* 0xfffffffd09097812 */ /* 0x000fe200078ec0ff */
[----:B------:R-:W-:Y:S01]  /*1be0*/  FFMA.FTZ R23, R26, R139, 1.1641532182693481445e-10 ;  /* 0x2f0000001a177423 */ /* 0x000fe2000001008b */
[----:B------:R-:W-:-:S04]  /*1bf0*/  HADD2.F32 R26, -RZ, R17.H0_H0 ;  /* 0x20000011ff1a7230 */ /* 0x000fc80000004100 */
        /* <DEDUP_REMOVED lines=12> */
.L_x_22293:
        /* <DEDUP_REMOVED lines=13> */
.L_x_22295:
[----:B------:R-:W-:Y:S05]  /*1d90*/  BSYNC.RECONVERGENT B1 ;  /* 0x0000000000017941 */ /* 0x000fea0003800200 */
.L_x_22294:
        /* <DEDUP_REMOVED lines=50> */
.L_x_22292:
[----:B------:R-:W-:Y:S05]  /*20c0*/  BSYNC.RECONVERGENT B0 ;  /* 0x0000000000007941 */ /* 0x000fea0003800200 */
.L_x_22291:
[----:B------:R-:W-:Y:S01]  /*20d0*/  ISETP.NE.AND P0, PT, R27, 0x1, PT ;  /* 0x000000011b00780c */ /* 0x000fe20003f05270 */
[----:B------:R-:W-:Y:S01]  /*20e0*/  BSSY.RECONVERGENT B0, `(.L_x_22296) ;  /* 0x0000050000007945 */ /* 0x000fe20003800200 */
[----:B------:R-:W-:-:S05]  /*20f0*/  I2FP.F32.U32 R28, R23 ;  /* 0x00000017001c7245 */ /* 0x000fca0000201000 */
[----:B------:R-:W-:Y:S01]  /*2100*/  FFMA.FTZ R23, R28, R139, 1.1641532182693481445e-10 ;  /* 0x2f0000001c177423 */ /* 0x000fe2000001008b */
[----:B------:R-:W-:Y:S01]  /*2110*/  HADD2.F32 R28, -RZ, R17.H1_H1 ;  /* 0x30000011ff1c7230 */ /* 0x000fe20000004100 */
[----:B------:R-:W-:-:S03]  /*2120*/  MOV R17, R12 ;  /* 0x0000000c00117202 */ /* 0x000fc60000000f00 */
        /* <DEDUP_REMOVED lines=11> */
.L_x_22298:
        /* <DEDUP_REMOVED lines=13> */
.L_x_22300:
[----:B------:R-:W-:Y:S05]  /*22b0*/  BSYNC.RECONVERGENT B1 ;  /* 0x0000000000017941 */ /* 0x000fea0003800200 */
.L_x_22299:
        /* <DEDUP_REMOVED lines=50> */
.L_x_22297:
[----:B------:R-:W-:Y:S05]  /*25e0*/  BSYNC.RECONVERGENT B0 ;  /* 0x0000000000007941 */ /* 0x000fea0003800200 */
.L_x_22296:
        /* <DEDUP_REMOVED lines=17> */
.L_x_22303:
        /* <DEDUP_REMOVED lines=13> */
.L_x_22305:
[----:B------:R-:W-:Y:S05]  /*27d0*/  BSYNC.RECONVERGENT B1 ;  /* 0x0000000000017941 */ /* 0x000fea0003800200 */
.L_x_22304:
        /* <DEDUP_REMOVED lines=50> */
.L_x_22302:
[----:B------:R-:W-:Y:S05]  /*2b00*/  BSYNC.RECONVERGENT B0 ;  /* 0x0000000000007941 */ /* 0x000fea0003800200 */
.L_x_22301:
        /* <DEDUP_REMOVED lines=17> */
.L_x_22308:
        /* <DEDUP_REMOVED lines=13> */
.L_x_22310:
[----:B------:R-:W-:Y:S05]  /*2cf0*/  BSYNC.RECONVERGENT B1 ;  /* 0x0000000000017941 */ /* 0x000fea0003800200 */
.L_x_22309:
        /* <DEDUP_REMOVED lines=50> */
.L_x_22307:
[----:B------:R-:W-:Y:S05]  /*3020*/  BSYNC.RECONVERGENT B0 ;  /* 0x0000000000007941 */ /* 0x000fea0003800200 */
.L_x_22306:
        /* <DEDUP_REMOVED lines=17> */
.L_x_22313:
        /* <DEDUP_REMOVED lines=13> */
.L_x_22315:
[----:B------:R-:W-:Y:S05]  /*3210*/  BSYNC.RECONVERGENT B1 ;  /* 0x0000000000017941 */ /* 0x000fea0003800200 */
.L_x_22314:
        /* <DEDUP_REMOVED lines=50> */
.L_x_22312:
[----:B------:R-:W-:Y:S05]  /*3540*/  BSYNC.RECONVERGENT B0 ;  /* 0x0000000000007941 */ /* 0x000fea0003800200 */
.L_x_22311:
[----:B------:R-:W-:Y:S01]  /*3550*/  IMAD.U32 R141, RZ, RZ, UR12 ;  /* 0x0000000cff8d7e24 */ /* 0x000fe2000f8e00ff */
[----:B------:R-:W-:Y:S01]  /*3560*/  P2R R25, PR, RZ, 0x2 ;  /* 0x00000002ff197803 */ /* 0x000fe20000000000 */
[----:B------:R-:W-:Y:S01]  /*3570*/  HADD2.F32 R36, -RZ, R19.H1_H1 ;  /* 0x30000013ff247230 */ /* 0x000fe20000004100 */
        /* <DEDUP_REMOVED lines=33> */
.L_x_22275:
[----:B------:R-:W-:Y:S01]  /*3790*/  ISETP.NE.AND P0, PT, R143, 0x1, PT ;  /* 0x000000018f00780c */ /* 0x000fe20003f05270 */
[----:B------:R-:W-:Y:S01]  /*37a0*/  BSSY.RECONVERGENT B0, `(.L_x_22317) ;  /* 0x000004f000007945 */ /* 0x000fe20003800200 */
[C---:B------:R-:W-:Y:S01]  /*37b0*/  IADD3 R0, PT, PT, R146.reuse, 0x5384540f, RZ ;  /* 0x5384540f92007810 */ /* 0x040fe20007ffe0ff */
[C---:B------:R-:W-:Y:S01]  /*37c0*/  VIADD R23, R146.reuse, 0x3c6ef372 ;  /* 0x3c6ef37292177836 */ /* 0x040fe20000000000 */
[C---:B------:R-:W-:Y:S01]  /*37d0*/  IADD3 R25, PT, PT, R146.reuse, -0x4ab325aa, RZ ;  /* 0xb54cda5692197810 */ /* 0x040fe20007ffe0ff */
[C---:B------:R-:W-:Y:S01]  /*37e0*/  VIADD R24, R146.reuse, 0x78dde6e4 ;  /* 0x78dde6e492187836 */ /* 0x040fe20000000000 */
[C---:B------:R-:W-:Y:S01]  /*37f0*/  IADD3 R28, PT, PT, R146.reuse, 0x1715609d, RZ ;  /* 0x1715609d921c7810 */ /* 0x040fe20007ffe0ff */
[----:B------:R-:W-:Y:S01]  /*3800*/  VIADD R26, R147, 0x32370b8f ;  /* 0x32370b8f931a7836 */ /* 0x000fe20000000000 */
[----:B------:R-:W-:Y:S01]  /*3810*/  MOV R22, R144 ;  /* 0x0000009000167202 */ /* 0x000fe20000000f00 */
[----:B------:R-:W-:Y:S02]  /*3820*/  VIADD R27, R146, 0xdaa66d2b ;  /* 0xdaa66d2b921b7836 */ /* 0x000fe40000000000 */
[----:B------:R-:W-:-:S02]  /*3830*/  IMAD.MOV.U32 R4, RZ, RZ, 0x2 ;  /* 0x00000002ff047424 */ /* 0x000fc400078e00ff */
[----:B------:R-:W-:Y:S01]  /*3840*/  IMAD.MOV.U32 R2, RZ, RZ, R12 ;  /* 0x000000ffff027224 */ /* 0x000fe200078e000c */
        /* <DEDUP_REMOVED lines=11> */
.L_x_22319:
        /* <DEDUP_REMOVED lines=13> */
.L_x_22321:
[----:B------:R-:W-:Y:S05]  /*39d0*/  BSYNC.RECONVERGENT B1 ;  /* 0x0000000000017941 */ /* 0x000fea0003800200 */
.L_x_22320:
        /* <DEDUP_REMOVED lines=43> */
.L_x_22318:
[----:B------:R-:W-:Y:S05]  /*3c90*/  BSYNC.RECONVERGENT B0 ;  /* 0x0000000000007941 */ /* 0x000fea0003800200 */
.L_x_22317:
[----:B------:R-:W-:Y:S01]  /*3ca0*/  I2FP.F32.U32 R2, R2 ;  /* 0x0000000200027245 */ /* 0x000fe20000201000 */
[----:B------:R-:W-:Y:S01]  /*3cb0*/  IMAD.U32 R141, RZ, RZ, UR12 ;  /* 0x0000000cff8d7e24 */ /* 0x000fe2000f8e00ff */
[----:B------:R-:W-:Y:S01]  /*3cc0*/  MOV R140, UR11 ;  /* 0x0000000b008c7c02 */ /* 0x000fe20008000f00 */
[----:B------:R-:W-:Y:S01]  /*3cd0*/  BSSY.RECONVERGENT B0, `(.L_x_22322) ;  /* 0x000004c000007945 */ /* 0x000fe20003800200 */
[----:B------:R-:W-:Y:S01]  /*3ce0*/  ISETP.NE.AND P0, PT, R4, 0x1, PT ;  /* 0x000000010400780c */ /* 0x000fe20003f05270 */
[----:B------:R-:W-:Y:S01]  /*3cf0*/  FFMA.FTZ R3, R2, R139, 1.1641532182693481445e-10 ;  /* 0x2f00000002037423 */ /* 0x000fe2000001008b */
[----:B-----5:R-:W-:Y:S01]  /*3d00*/  HADD2.F32 R2, -RZ, R16.H0_H0 ;  /* 0x20000010ff027230 */ /* 0x020fe20000004100 */
[----:B------:R-:W-:Y:S01]  /*3d10*/  LOP3.LUT R9, R9, 0xfffffff7, RZ, 0xc0, !PT ;  /* 0xfffffff709097812 */ /* 0x000fe200078ec0ff */
        /* <DEDUP_REMOVED lines=14> */
.L_x_22324:
        /* <DEDUP_REMOVED lines=13> */
.L_x_22326:
[----:B------:R-:W-:Y:S05]  /*3ed0*/  BSYNC.RECONVERGENT B1 ;  /* 0x0000000000017941 */ /* 0x000fea0003800200 */
.L_x_22325:
        /* <DEDUP_REMOVED lines=42> */
[----:B------:R-:W-:-:S07]  /*4180*/  LOP3.LUT R15, R131, R4, R31, 0x96, !PT ;  /* 0x00000004830f7212 */ /* 0x000fce00078e961f */
.L_x_22323:
[----:B------:R-:W-:Y:S05]  /*4190*/  BSYNC.RECONVERGENT B0 ;  /* 0x0000000000007941 */ /* 0x000fea0003800200 */
.L_x_22322:
        /* <DEDUP_REMOVED lines=8> */
[----:B------:R-:W-:Y:S01]  /*4220*/  FSEL R3, R2, RZ, P3 ;  /* 0x000000ff02037208 */ /* 0x000fe20001800000 */
[----:B------:R-:W-:Y:S01]  /*4230*/  IMAD.MOV.U32 R2, RZ, RZ, R12 ;  /* 0x000000ffff027224 */ /* 0x000fe200078e000c */
        /* <DEDUP_REMOVED lines=13> */
.L_x_22329:
        /* <DEDUP_REMOVED lines=13> */
.L_x_22331:
[----:B------:R-:W-:Y:S05]  /*43e0*/  BSYNC.RECONVERGENT B1 ;  /* 0x0000000000017941 */ /* 0x000fea0003800200 */
.L_x_22330:
        /* <DEDUP_REMOVED lines=43> */
.L_x_22328:
[----:B------:R-:W-:Y:S05]  /*46a0*/  BSYNC.RECONVERGENT B0 ;  /* 0x0000000000007941 */ /* 0x000fea0003800200 */
.L_x_22327:
        /* <DEDUP_REMOVED lines=20> */
.L_x_22334:
        /* <DEDUP_REMOVED lines=13> */
.L_x_22336:
[----:B------:R-:W-:Y:S05]  /*48c0*/  BSYNC.RECONVERGENT B1 ;  /* 0x0000000000017941 */ /* 0x000fea0003800200 */
.L_x_22335:
        /* <DEDUP_REMOVED lines=43> */
.L_x_22333:
[----:B------:R-:W-:Y:S05]  /*4b80*/  BSYNC.RECONVERGENT B0 ;  /* 0x0000000000007941 */ /* 0x000fea0003800200 */
.L_x_22332:
[----:B------:R-:W-:Y:S01]  /*4b90*/  I2FP.F32.U32 R4, R3 ;  /* 0x0000000300047245 */ /* 0x000fe20000201000 */
[----:B------:R-:W-:Y:S01]  /*4ba0*/  HADD2.F32 R6, -RZ, R68.H1_H1 ;  /* 0x30000044ff067230 */ /* 0x000fe20000004100 */
        /* <DEDUP_REMOVED lines=21> */
.L_x_22339:
        /* <DEDUP_REMOVED lines=13> */
.L_x_22341:
[----:B------:R-:W-:Y:S05]  /*4dd0*/  BSYNC.RECONVERGENT B1 ;  /* 0x0000000000017941 */ /* 0x000fea0003800200 */
.L_x_22340:
        /* <DEDUP_REMOVED lines=43> */
.L_x_22338:
[----:B------:R-:W-:Y:S05]  /*5090*/  BSYNC.RECONVERGENT B0 ;  /* 0x0000000000007941 */ /* 0x000fea0003800200 */
.L_x_22337:
        /* <DEDUP_REMOVED lines=20> */
.L_x_22344:
        /* <DEDUP_REMOVED lines=13> */
.L_x_22346:
[----:B------:R-:W-:Y:S05]  /*52b0*/  BSYNC.RECONVERGENT B1 ;  /* 0x0000000000017941 */ /* 0x000fea0003800200 */
.L_x_22345:
        /* <DEDUP_REMOVED lines=42> */
[----:B------:R-:W-:-:S07]  /*5560*/  IMAD.MOV.U32 R22, RZ, RZ, R30 ;  /* 0x000000ffff167224 */ /* 0x000fce00078e001e */
.L_x_22343:
[----:B------:R-:W-:Y:S05]  /*5570*/  BSYNC.RECONVERGENT B0 ;  /* 0x0000000000007941 */ /* 0x000fea0003800200 */
.L_x_22342:
[----:B------:R-:W-:Y:S01]  /*5580*/  I2FP.F32.U32 R4, R3 ;  /* 0x0000000300047245 */ /* 0x000fe20000201000 */
[----:B------:R-:W-:Y:S01]  /*5590*/  HADD2.F32 R6, -RZ, R69.H0_H0 ;  /* 0x20000045ff067230 */ /* 0x000fe20000004100 */
[----:B------:R-:W-:Y:S01]  /*55a0*/  ISETP.NE.AND P2, PT, R5, 0x1, PT ;  /* 0x000000010500780c */ /* 0x000fe20003f45270 */
[----:B------:R-:W-:Y:S02]  /*55b0*/  BSSY.RECONVERGENT B0, `(.L_x_22347) ;  /* 0x000004d000007945 */ /* 0x000fe40003800200 */
[----:B------:R-:W-:Y:S01]  /*55c0*/  FFMA.FTZ R3, R4, R139, 1.1641532182693481445e-10 ;  /* 0x2f00000004037423 */ /* 0x000fe2000001008b */
[----:B------:R-:W-:Y:S01]  /*55d0*/  FMUL.FTZ R6, R6, R141 ;  /* 0x0000008d06067220 */ /* 0x000fe20000410000 */
[----:B------:R-:W-:-:S03]  /*55e0*/  HFMA2 R4, -RZ, RZ, 0, 1.1920928955078125e-07 ;  /* 0x00000002ff047431 */ /* 0x000fc600000001ff */
        /* <DEDUP_REMOVED lines=16> */
.L_x_22349:
        /* <DEDUP_REMOVED lines=13> */
.L_x_22351:
[----:B------:R-:W-:Y:S05]  /*57c0*/  BSYNC.RECONVERGENT B1 ;  /* 0x0000000000017941 */ /* 0x000fea0003800200 */
.L_x_22350:
        /* <DEDUP_REMOVED lines=43> */
.L_x_22348:
[----:B------:R-:W-:Y:S05]  /*5a80*/  BSYNC.RECONVERGENT B0 ;  /* 0x0000000000007941 */ /* 0x000fea0003800200 */
.L_x_22347:
[----:B------:R-:W-:Y:S01]  /*5a90*/  ISETP.NE.AND P0, PT, R4, 0x1, PT ;  /* 0x000000010400780c */ /* 0x000fe20003f05270 */
[----:B------:R-:W-:Y:S01]  /*5aa0*/  BSSY.RECONVERGENT B0, `(.L_x_22352) ;  /* 0x000004a000007945 */ /* 0x000fe20003800200 */
[----:B------:R-:W-:-:S05]  /*5ab0*/  I2FP.F32.U32 R2, R2 ;  /* 0x0000000200027245 */ /* 0x000fca0000201000 */
[----:B------:R-:W-:Y:S01]  /*5ac0*/  FFMA.FTZ R3, R2, R139, 1.1641532182693481445e-10 ;  /* 0x2f00000002037423 */ /* 0x000fe2000001008b */
[----:B------:R-:W-:Y:S02]  /*5ad0*/  HADD2.F32 R2, -RZ, R17.H1_H1 ;  /* 0x30000011ff027230 */ /* 0x000fe40000004100 */
[----:B------:R-:W-:Y:S02]  /*5ae0*/  IMAD.MOV.U32 R17, RZ, RZ, 0x2 ;  /* 0x00000002ff117424 */ /* 0x000fe400078e00ff */
[----:B------:R-:W-:Y:S01]  /*5af0*/  FSETP.LE.FTZ.AND P2, PT, R3, R140, PT ;  /* 0x0000008c0300720b */ /* 0x000fe20003f53000 */
[----:B------:R-:W-:Y:S01]  /*5b00*/  FMUL.FTZ R2, R141, R2 ;  /* 0x000000028d027220 */ /* 0x000fe20000410000 */
        /* <DEDUP_REMOVED lines=10> */
.L_x_22354:
        /* <DEDUP_REMOVED lines=13> */
.L_x_22356:
[----:B------:R-:W-:Y:S05]  /*5c80*/  BSYNC.RECONVERGENT B1 ;  /* 0x0000000000017941 */ /* 0x000fea0003800200 */
.L_x_22355:
        /* <DEDUP_REMOVED lines=43> */
.L_x_22353:
[----:B------:R-:W-:Y:S05]  /*5f40*/  BSYNC.RECONVERGENT B0 ;  /* 0x0000000000007941 */ /* 0x000fea0003800200 */
.L_x_22352:
[----:B------:R-:W-:Y:S01]  /*5f50*/  I2FP.F32.U32 R4, R3 ;  /* 0x0000000300047245 */ /* 0x000fe20000201000 */
[----:B------:R-:W-:Y:S01]  /*5f60*/  HADD2.F32 R16, -RZ, R69.H1_H1 ;  /* 0x30000045ff107230 */ /* 0x000fe20000004100 */
[----:B------:R-:W-:Y:S01]  /*5f70*/  ISETP.NE.AND P3, PT, R17, 0x1, PT ;  /* 0x000000011100780c */ /* 0x000fe20003f65270 */
[----:B------:R-:W-:Y:S01]  /*5f80*/  BSSY.RECONVERGENT B0, `(.L_x_22357) ;  /* 0x000004d000007945 */ /* 0x000fe20003800200 */
[----:B------:R-:W-:Y:S01]  /*5f90*/  FSEL R55, R2, RZ, P2 ;  /* 0x000000ff02377208 */ /* 0x000fe20001000000 */
[----:B------:R-:W-:Y:S01]  /*5fa0*/  FFMA.FTZ R3, R4, R139, 1.1641532182693481445e-10 ;  /* 0x2f00000004037423 */ /* 0x000fe2000001008b */
[----:B------:R-:W-:Y:S01]  /*5fb0*/  FMUL.FTZ R16, R16, R141 ;  /* 0x0000008d10107220 */ /* 0x000fe20000410000 */
[----:B------:R-:W-:Y:S02]  /*5fc0*/  IMAD.MOV.U32 R4, RZ, RZ, 0x2 ;  /* 0x00000002ff047424 */ /* 0x000fe400078e00ff */
        /* <DEDUP_REMOVED lines=15> */
.L_x_22359:
        /* <DEDUP_REMOVED lines=13> */
.L_x_22361:
[----:B------:R-:W-:Y:S05]  /*6190*/  BSYNC.RECONVERGENT B1 ;  /* 0x0000000000017941 */ /* 0x000fea0003800200 */
.L_x_22360:
        /* <DEDUP_REMOVED lines=43> */
.L_x_22358:
[----:B------:R-:W-:Y:S05]  /*6450*/  BSYNC.RECONVERGENT B0 ;  /* 0x0000000000007941 */ /* 0x000fea0003800200 */
.L_x_22357:
        /* <DEDUP_REMOVED lines=18> */
.L_x_22364:
        /* <DEDUP_REMOVED lines=13> */
.L_x_22366:
[----:B------:R-:W-:Y:S05]  /*6650*/  BSYNC.RECONVERGENT B1 ;  /* 0x0000000000017941 */ /* 0x000fea0003800200 */
.L_x_22365:
        /* <DEDUP_REMOVED lines=43> */
.L_x_22363:
[----:B------:R-:W-:Y:S05]  /*6910*/  BSYNC.RECONVERGENT B0 ;  /* 0x0000000000007941 */ /* 0x000fea0003800200 */
.L_x_22362:
        /* <DEDUP_REMOVED lines=23> */
.L_x_22369:
        /* <DEDUP_REMOVED lines=13> */
.L_x_22371:
[----:B------:R-:W-:Y:S05]  /*6b60*/  BSYNC.RECONVERGENT B1 ;  /* 0x0000000000017941 */ /* 0x000fea0003800200 */
.L_x_22370:
        /* <DEDUP_REMOVED lines=43> */
.L_x_22368:
[----:B------:R-:W-:Y:S05]  /*6e20*/  BSYNC.RECONVERGENT B0 ;  /* 0x0000000000007941 */ /* 0x000fea0003800200 */
.L_x_22367:
        /* <DEDUP_REMOVED lines=18> */
.L_x_22374:
        /* <DEDUP_REMOVED lines=13> */
.L_x_22376:
[----:B------:R-:W-:Y:S05]  /*7020*/  BSYNC.RECONVERGENT B1 ;  /* 0x0000000000017941 */ /* 0x000fea0003800200 */
.L_x_22375:
        /* <DEDUP_REMOVED lines=43> */
.L_x_22373:
[----:B------:R-:W-:Y:S05]  /*72e0*/  BSYNC.RECONVERGENT B0 ;  /* 0x0000000000007941 */ /* 0x000fea0003800200 */
.L_x_22372:
        /* <DEDUP_REMOVED lines=23> */
.L_x_22379:
        /* <DEDUP_REMOVED lines=13> */
.L_x_22381:
[----:B------:R-:W-:Y:S05]  /*7530*/  BSYNC.RECONVERGENT B1 ;  /* 0x0000000000017941 */ /* 0x000fea0003800200 */
.L_x_22380:
        /* <DEDUP_REMOVED lines=43> */
.L_x_22378:
[----:B------:R-:W-:Y:S05]  /*77f0*/  BSYNC.RECONVERGENT B0 ;  /* 0x0000000000007941 */ /* 0x000fea0003800200 */
.L_x_22377:
        /* <DEDUP_REMOVED lines=18> */
.L_x_22384:
        /* <DEDUP_REMOVED lines=13> */
.L_x_22386:
[----:B------:R-:W-:Y:S05]  /*79f0*/  BSYNC.RECONVERGENT B1 ;  /* 0x0000000000017941 */ /* 0x000fea0003800200 */
.L_x_22385:
        /* <DEDUP_REMOVED lines=43> */
.L_x_22383:
[----:B------:R-:W-:Y:S05]  /*7cb0*/  BSYNC.RECONVERGENT B0 ;  /* 0x0000000000007941 */ /* 0x000fea0003800200 */
.L_x_22382:
        /* <DEDUP_REMOVED lines=24> */
.L_x_22389:
        /* <DEDUP_REMOVED lines=13> */
.L_x_22391:
[----:B------:R-:W-:Y:S05]  /*7f10*/  BSYNC.RECONVERGENT B1 ;  /* 0x0000000000017941 */ /* 0x000fea0003800200 */
.L_x_22390:
        /* <DEDUP_REMOVED lines=43> */
.L_x_22388:
[----:B------:R-:W-:Y:S05]  /*81d0*/  BSYNC.RECONVERGENT B0 ;  /* 0x0000000000007941 */ /* 0x000fea0003800200 */
.L_x_22387:
        /* <DEDUP_REMOVED lines=18> */
.L_x_22394:
        /* <DEDUP_REMOVED lines=15> */
.L_x_22396:
[----:B------:R-:W-:Y:S05]  /*83f0*/  BSYNC.RECONVERGENT B1 ;  /* 0x0000000000017941 */ /* 0x000fea0003800200 */
.L_x_22395:
        /* <DEDUP_REMOVED lines=43> */
.L_x_22393:
[----:B------:R-:W-:Y:S05]  /*86b0*/  BSYNC.RECONVERGENT B0 ;  /* 0x0000000000007941 */ /* 0x000fea0003800200 */
.L_x_22392:
        /* <DEDUP_REMOVED lines=10> */
.L_x_22316:
        /* <DEDUP_REMOVED lines=24> */
[----:B------:R1:W-:Y:S02]  /*88e0*/  STG.E.128 desc[UR6][R26.64], R52 ;  /* 0x000000341a007986 */ /* 0x0003e4000c101d06 */
[----:B------:R-:W-:-:S02]  /*88f0*/  IMAD.WIDE.U32 R16, R142, 0x10, R120 ;  /* 0x000000108e107825 */ /* 0x000fc400078e0078 */
[----:B------:R1:W-:Y:S02]  /*8900*/  STG.E.128 desc[UR6][R26.64+0x10], R56 ;  /* 0x000010381a007986 */ /* 0x0003e4000c101d06 */
[C---:B--2---:R-:W-:Y:S02]  /*8910*/  @P1 IMAD.WIDE.U32 R20, R142.reuse, 0x20, R20 ;  /* 0x000000208e141825 */ /* 0x044fe400078e0014 */
[----:B------:R1:W-:Y:S02]  /*8920*/  STG.E.64 desc[UR6][R28.64], R18 ;  /* 0x000000121c007986 */ /* 0x0003e4000c101b06 */
        /* <DEDUP_REMOVED lines=22> */
.L_x_22397:
        /* <DEDUP_REMOVED lines=21> */
.L_x_22401:
        /* <DEDUP_REMOVED lines=13> */
.L_x_22403:
[----:B------:R-:W-:Y:S05]  /*8cb0*/  BSYNC.RECONVERGENT B1 ;  /* 0x0000000000017941 */ /* 0x000fea0003800200 */
.L_x_22402:
[----:B------:R-:W-:Y:S01]  /*8cc0*/  IMAD.WIDE.U32 R4, R126, -0x326172a9, RZ ;  /* 0xcd9e8d577e047825 */ /* 0x000fe200078e00ff */
[----:B------:R-:W-:-:S03]  /*8cd0*/  LOP3.LUT R14, R11, R3, R147, 0x96, !PT ;  /* 0x000000030b0e7212 */ /* 0x000fc600078e9693 */
[----:B------:R-:W-:Y:S01]  /*8ce0*/  IMAD.MOV.U32 R0, RZ, RZ, R22 ;  /* 0x000000ffff007224 */ /* 0x000fe200078e0016 */
[----:B------:R-:W-:Y:S01]  /*8cf0*/  LOP3.LUT R6, R13, R5, R146, 0x96, !PT ;  /* 0x000000050d067212 */ /* 0x000fe200078e9692 */
[----:B------:R-:W-:-:S04]  /*8d00*/  IMAD.WIDE.U32 R14, R14, -0x326172a9, RZ ;  /* 0xcd9e8d570e0e7825 */ /* 0x000fc800078e00ff */
        /* <DEDUP_REMOVED lines=43> */
[----:B------:R-:W-:-:S07]  /*8fc0*/  LOP3.LUT R15, R131, R2, R33, 0x96, !PT ;  /* 0x00000002830f7212 */ /* 0x000fce00078e9621 */
.L_x_22400:
[----:B------:R-:W-:Y:S05]  /*8fd0*/  BSYNC.RECONVERGENT B0 ;  /* 0x0000000000007941 */ /* 0x000fea0003800200 */
.L_x_22399:
[----:B------:R-:W-:Y:S01]  /*8fe0*/  I2FP.F32.U32 R0, R0 ;  /* 0x0000000000007245 */ /* 0x000fe20000201000 */
[----:B------:R-:W-:Y:S01]  /*8ff0*/  BSSY.RECONVERGENT B0, `(.L_x_22404) ;  /* 0x0000053000007945 */ /* 0x000fe20003800200 */
[----:B------:R-:W-:Y:S01]  /*9000*/  ISETP.NE.AND P2, PT, R4, 0x1, PT ;  /* 0x000000010400780c */ /* 0x000fe20003f45270 */
[----:B------:R-:W-:Y:S01]  /*9010*/  HFMA2 R5, -RZ, RZ, 0, 1.1920928955078125e-07 ;  /* 0x00000002ff057431 */ /* 0x000fe200000001ff */
[----:B------:R-:W-:Y:S01]  /*9020*/  LOP3.LUT R9, R9, 0xffffffef, RZ, 0xc0, !PT ;  /* 0xffffffef09097812 */ /* 0x000fe200078ec0ff */
[----:B------:R-:W-:Y:S01]  /*9030*/  FFMA.FTZ R3, R0, R139, 1.1641532182693481445e-10 ;  /* 0x2f00000000037423 */ /* 0x000fe2000001008b */
[----:B-----5:R-:W-:Y:S02]  /*9040*/  HADD2.F32 R0, -RZ, R16.H0_H0 ;  /* 0x20000010ff007230 */ /* 0x020fe40000004100 */
        /* <DEDUP_REMOVED lines=13> */
.L_x_22406:
        /* <DEDUP_REMOVED lines=13> */
.L_x_22408:
[----:B------:R-:W-:Y:S05]  /*91f0*/  BSYNC.RECONVERGENT B1 ;  /* 0x0000000000017941 */ /* 0x000fea0003800200 */
.L_x_22407:
        /* <DEDUP_REMOVED lines=40> */
[----:B-1----:R-:W-:-:S04]  /*9480*/  LOP3.LUT R20, R134, R6, R3, 0x96, !PT ;  /* 0x0000000686147212 */ /* 0x002fc800078e9603 */
        /* <DEDUP_REMOVED lines=9> */
.L_x_22405:
[----:B------:R-:W-:Y:S05]  /*9520*/  BSYNC.RECONVERGENT B0 ;  /* 0x0000000000007941 */ /* 0x000fea0003800200 */
.L_x_22404:
[----:B------:R-:W-:Y:S01]  /*9530*/  I2FP.F32.U32 R2, R2 ;  /* 0x0000000200027245 */ /* 0x000fe20000201000 */
[----:B------:R-:W-:Y:S01]  /*9540*/  HADD2.F32 R4, -RZ, R68.H0_H0 ;  /* 0x20000044ff047230 */ /* 0x000fe20000004100 */
[----:B------:R-:W-:Y:S01]  /*9550*/  ISETP.NE.AND P3, PT, R5, 0x1, PT ;  /* 0x000000010500780c */ /* 0x000fe20003f65270 */
[----:B------:R-:W-:Y:S02]  /*9560*/  BSSY.RECONVERGENT B0, `(.L_x_22409) ;  /* 0x0000054000007945 */ /* 0x000fe40003800200 */
[----:B------:R-:W-:Y:S01]  /*9570*/  FFMA.FTZ R3, R2, R139, 1.1641532182693481445e-10 ;  /* 0x2f00000002037423 */ /* 0x000fe2000001008b */
[----:B------:R-:W-:-:S04]  /*9580*/  FMUL.FTZ R4, R4, R141 ;  /* 0x0000008d04047220 */ /* 0x000fc80000410000 */
[----:B------:R-:W-:Y:S02]  /*9590*/  FSETP.GTU.FTZ.AND P2, PT, R3, R140, PT ;  /* 0x0000008c0300720b */ /* 0x000fe40003f5c000 */
[----:B------:R-:W-:Y:S01]  /*95a0*/  FSEL R3, R0, RZ, P4 ;  /* 0x000000ff00037208 */ /* 0x000fe20002000000 */
[----:B------:R-:W-:Y:S01]  /*95b0*/  IMAD.MOV.U32 R0, RZ, RZ, R12 ;  /* 0x000000ffff007224 */ /* 0x000fe200078e000c */
[----:B------:R-:W-:Y:S01]  /*95c0*/  FSEL R48, R4, RZ, !P2 ;  /* 0x000000ff04307208 */ /* 0x000fe20005000000 */
[----:B------:R-:W-:Y:S01]  /*95d0*/  HFMA2 R4, -RZ, RZ, 0, 1.1920928955078125e-07 ;  /* 0x00000002ff047431 */ /* 0x000fe200000001ff */
        /* <DEDUP_REMOVED lines=12> */
.L_x_22411:
        /* <DEDUP_REMOVED lines=13> */
.L_x_22413:
[----:B------:R-:W-:Y:S05]  /*9770*/  BSYNC.RECONVERGENT B1 ;  /* 0x0000000000017941 */ /* 0x000fea0003800200 */
.L_x_22412:
        /* <DEDUP_REMOVED lines=50> */
.L_x_22410:
[----:B------:R-:W-:Y:S05]  /*9aa0*/  BSYNC.RECONVERGENT B0 ;  /* 0x0000000000007941 */ /* 0x000fea0003800200 */
.L_x_22409:
        /* <DEDUP_REMOVED lines=20> */
.L_x_22416:
        /* <DEDUP_REMOVED lines=13> */
.L_x_22418:
[----:B------:R-:W-:Y:S05]  /*9cc0*/  BSYNC.RECONVERGENT B1 ;  /* 0x0000000000017941 */ /* 0x000fea0003800200 */
.L_x_22417:
        /* <DEDUP_REMOVED lines=50> */
.L_x_22415:
[----:B------:R-:W-:Y:S05]  /*9ff0*/  BSYNC.RECONVERGENT B0 ;  /* 0x0000000000007941 */ /* 0x000fea0003800200 */
.L_x_22414:
[----:B------:R-:W-:Y:S01]  /*a000*/  I2FP.F32.U32 R2, R2 ;  /* 0x0000000200027245 */ /* 0x000fe20000201000 */
[----:B------:R-:W-:Y:S01]  /*a010*/  HADD2.F32 R4, -RZ, R68.H1_H1 ;  /* 0x30000044ff047230 */ /* 0x000fe20000004100 */
[----:B------:R-:W-:Y:S01]  /*a020*/  ISETP.NE.AND P3, PT, R5, 0x1, PT ;  /* 0x000000010500780c */ /* 0x000fe20003f65270 */
[----:B------:R-:W-:Y:S01]  /*a030*/  BSSY.RECONVERGENT B0, `(.L_x_22419) ;  /* 0x0000054000007945 */ /* 0x000fe20003800200 */
[----:B------:R-:W-:Y:S01]  /*a040*/  FSEL R0, R0, RZ, P4 ;  /* 0x000000ff00007208 */ /* 0x000fe20002000000 */
[----:B------:R-:W-:Y:S01]  /*a050*/  FFMA.FTZ R3, R2, R139, 1.1641532182693481445e-10 ;  /* 0x2f00000002037423 */ /* 0x000fe2000001008b */
[----:B------:R-:W-:-:S04]  /*a060*/  FMUL.FTZ R4, R4, R141 ;  /* 0x0000008d04047220 */ /* 0x000fc80000410000 */
        /* <DEDUP_REMOVED lines=16> */
.L_x_22421:
        /* <DEDUP_REMOVED lines=13> */
.L_x_22423:
[----:B------:R-:W-:Y:S05]  /*a240*/  BSYNC.RECONVERGENT B1 ;  /* 0x0000000000017941 */ /* 0x000fea0003800200 */
.L_x_22422:
[----:B------:R-:W-:Y:S01]  /*a250*/  IMAD.WIDE.U32 R4, R126, -0x326172a9, RZ ;  /* 0xcd9e8d577e047825 */ /* 0x000fe200078e00ff */
[----:B-1----:R-:W-:Y:S02]  /*a260*/  LOP3.LUT R20, R11, R3, R147, 0x96, !PT ;  /* 0x000000030b147212 */ /* 0x002fe400078e9693 */
        /* <DEDUP_REMOVED lines=48> */
.L_x_22420:
[----:B------:R-:W-:Y:S05]  /*a570*/  BSYNC.RECONVERGENT B0 ;  /* 0x0000000000007941 */ /* 0x000fea0003800200 */
.L_x_22419:
        /* <DEDUP_REMOVED lines=20> */
.L_x_22426:
        /* <DEDUP_REMOVED lines=13> */
.L_x_22428:
[----:B------:R-:W-:Y:S05]  /*a790*/  BSYNC.RECONVERGENT B1 ;  /* 0x0000000000017941 */ /* 0x000fea0003800200 */
.L_x_22427:
        /* <DEDUP_REMOVED lines=50> */
.L_x_22425:
[----:B------:R-:W-:Y:S05]  /*aac0*/  BSYNC.RECONVERGENT B0 ;  /* 0x0000000000007941 */ /* 0x000fea0003800200 */
.L_x_22424:
        /* <DEDUP_REMOVED lines=23> */
.L_x_22431:
        /* <DEDUP_REMOVED lines=13> */
.L_x_22433:
[----:B------:R-:W-:Y:S05]  /*ad10*/  BSYNC.RECONVERGENT B1 ;  /* 0x0000000000017941 */ /* 0x000fea0003800200 */
.L_x_22432:
        /* <DEDUP_REMOVED lines=50> */
.L_x_22430:
[----:B------:R-:W-:Y:S05]  /*b040*/  BSYNC.RECONVERGENT B0 ;  /* 0x0000000000007941 */ /* 0x000fea0003800200 */
.L_x_22429:
        /* <DEDUP_REMOVED lines=20> */
.L_x_22436:
        /* <DEDUP_REMOVED lines=13> */
.L_x_22438:
[----:B------:R-:W-:Y:S05]  /*b260*/  BSYNC.RECONVERGENT B1 ;  /* 0x0000000000017941 */ /* 0x000fea0003800200 */
.L_x_22437:
        /* <DEDUP_REMOVED lines=50> */
.L_x_22435:
[----:B------:R-:W-:Y:S05]  /*b590*/  BSYNC.RECONVERGENT B0 ;  /* 0x0000000000007941 */ /* 0x000fea0003800200 */
.L_x_22434:
[----:B------:R-:W-:Y:S01]  /*b5a0*/  I2FP.F32.U32 R2, R2 ;  /* 0x0000000200027245 */ /* 0x000fe20000201000 */
[----:B------:R-:W-:Y:S01]  /*b5b0*/  HADD2.F32 R4, -RZ, R69.H1_H1 ;  /* 0x30000045ff047230 */ /* 0x000fe20000004100 */
        /* <DEDUP_REMOVED lines=21> */
.L_x_22441:
        /* <DEDUP_REMOVED lines=13> */
.L_x_22443:
[----:B------:R-:W-:Y:S05]  /*b7e0*/  BSYNC.RECONVERGENT B1 ;  /* 0x0000000000017941 */ /* 0x000fea0003800200 */
.L_x_22442:
[----:B------:R-:W-:Y:S01]  /*b7f0*/  IMAD.WIDE.U32 R14, R126, -0x326172a9, RZ ;  /* 0xcd9e8d577e0e7825 */ /* 0x000fe200078e00ff */
[----:B-1----:R-:W-:Y:S02]  /*b800*/  LOP3.LUT R20, R11, R3, R147, 0x96, !PT ;  /* 0x000000030b147212 */ /* 0x002fe400078e9693 */
        /* <DEDUP_REMOVED lines=48> */
.L_x_22440:
[----:B------:R-:W-:Y:S05]  /*bb10*/  BSYNC.RECONVERGENT B0 ;  /* 0x0000000000007941 */ /* 0x000fea0003800200 */
.L_x_22439:
        /* <DEDUP_REMOVED lines=18> */
.L_x_22446:
        /* <DEDUP_REMOVED lines=13> */
.L_x_22448:
[----:B------:R-:W-:Y:S05]  /*bd10*/  BSYNC.RECONVERGENT B1 ;  /* 0x0000000000017941 */ /* 0x000fea0003800200 */
.L_x_22447:
[----:B------:R-:W-:Y:S01]  /*bd20*/  IMAD.WIDE.U32 R14, R126, -0x326172a9, RZ ;  /* 0xcd9e8d577e0e7825 */ /* 0x000fe200078e00ff */
[----:B-1----:R-:W-:-:S04]  /*bd30*/  LOP3.LUT R20, R11, R3, R147, 0x96, !PT ;  /* 0x000000030b147212 */ /* 0x002fc800078e9693 */
        /* <DEDUP_REMOVED lines=48> */
.L_x_22445:
[----:B------:R-:W-:Y:S05]  /*c040*/  BSYNC.RECONVERGENT B0 ;  /* 0x0000000000007941 */ /* 0x000fea0003800200 */
.L_x_22444:
[----:B------:R-:W-:Y:S01]  /*c050*/  I2FP.F32.U32 R2, R2 ;  /* 0x0000000200027245 */ /* 0x000fe20000201000 */
[----:B------:R-:W-:Y:S01]  /*c060*/  HADD2.F32 R4, -RZ, R70.H0_H0 ;  /* 0x20000046ff047230 */ /* 0x000fe20000004100 */
[----:B------:R-:W-:Y:S01]  /*c070*/  BSSY.RECONVERGENT B0, `(.L_x_22449) ;  /* 0x0000055000007945 */ /* 0x000fe20003800200 */
[----:B------:R-:W-:Y:S02]  /*c080*/  HFMA2 R17, -RZ, RZ, 0, 1.1920928955078125e-07 ;  /* 0x00000002ff117431 */ /* 0x000fe400000001ff */
[----:B------:R-:W-:Y:S01]  /*c090*/  FFMA.FTZ R3, R2, R139, 1.1641532182693481445e-10 ;  /* 0x2f00000002037423 */ /* 0x000fe2000001008b */
[----:B------:R-:W-:-:S04]  /*c0a0*/  FMUL.FTZ R4, R4, R141 ;  /* 0x0000008d04047220 */ /* 0x000fc80000410000 */
        /* <DEDUP_REMOVED lines=17> */
.L_x_22451:
        /* <DEDUP_REMOVED lines=13> */
.L_x_22453:
[----:B------:R-:W-:Y:S05]  /*c290*/  BSYNC.RECONVERGENT B1 ;  /* 0x0000000000017941 */ /* 0x000fea0003800200 */
.L_x_22452:
[----:B------:R-:W-:Y:S01]  /*c2a0*/  IMAD.WIDE.U32 R14, R126, -0x326172a9, RZ ;  /* 0xcd9e8d577e0e7825 */ /* 0x000fe200078e00ff */
[----:B-1----:R-:W-:Y:S02]  /*c2b0*/  LOP3.LUT R20, R11, R3, R147, 0x96, !PT ;  /* 0x000000030b147212 */ /* 0x002fe400078e9693 */
[----:B------:R-:W-:Y:S02]  /*c2c0*/  MOV R0, R32 ;  /* 0x0000002000007202 */ /* 0x000fe40000000f00 */
        /* <DEDUP_REMOVED lines=47> */
.L_x_22450:
[----:B------:R-:W-:Y:S05]  /*c5c0*/  BSYNC.RECONVERGENT B0 ;  /* 0x0000000000007941 */ /* 0x000fea0003800200 */
.L_x_22449:
[----:B------:R-:W-:Y:S01]  /*c5d0*/  ISETP.NE.AND P4, PT, R17, 0x1, PT ;  /* 0x000000011100780c */ /* 0x000fe20003f85270 */
[----:B------:R-:W-:Y:S01]  /*c5e0*/  HADD2.F32 R18, -RZ, R18.H1_H1 ;  /* 0x30000012ff127230 */ /* 0x000fe20000004100 */
[----:B------:R-:W-:Y:S01]  /*c5f0*/  I2FP.F32.U32 R0, R0 ;  /* 0x0000000000007245 */ /* 0x000fe20000201000 */
[----:B------:R-:W-:Y:S01]  /*c600*/  BSSY.RECONVERGENT B0, `(.L_x_22454) ;  /* 0x000004f000007945 */ /* 0x000fe20003800200 */
[----:B-1----:R-:W-:Y:S02]  /*c610*/  HFMA2 R20, -RZ, RZ, 0, 1.1920928955078125e-07 ;  /* 0x00000002ff147431 */ /* 0x002fe400000001ff */
        /* <DEDUP_REMOVED lines=13> */
.L_x_22456:
        /* <DEDUP_REMOVED lines=13> */
.L_x_22458:
[----:B------:R-:W-:Y:S05]  /*c7c0*/  BSYNC.RECONVERGENT B1 ;  /* 0x0000000000017941 */ /* 0x000fea0003800200 */
.L_x_22457:
        /* <DEDUP_REMOVED lines=50> */
.L_x_22455:
[----:B------:R-:W-:Y:S05]  /*caf0*/  BSYNC.RECONVERGENT B0 ;  /* 0x0000000000007941 */ /* 0x000fea0003800200 */
.L_x_22454:
        /* <DEDUP_REMOVED lines=23> */
.L_x_22461:
        /* <DEDUP_REMOVED lines=13> */
.L_x_22463:
[----:B------:R-:W-:Y:S05]  /*cd40*/  BSYNC.RECONVERGENT B1 ;  /* 0x0000000000017941 */ /* 0x000fea0003800200 */
.L_x_22462:
        /* <DEDUP_REMOVED lines=50> */
.L_x_22460:
[----:B------:R-:W-:Y:S05]  /*d070*/  BSYNC.RECONVERGENT B0 ;  /* 0x0000000000007941 */ /* 0x000fea0003800200 */
.L_x_22459:
        /* <DEDUP_REMOVED lines=18> */
.L_x_22466:
        /* <DEDUP_REMOVED lines=13> */
.L_x_22468:
[----:B------:R-:W-:Y:S05]  /*d270*/  BSYNC.RECONVERGENT B1 ;  /* 0x0000000000017941 */ /* 0x000fea0003800200 */
.L_x_22467:
        /* <DEDUP_REMOVED lines=50> */
.L_x_22465:
[----:B------:R-:W-:Y:S05]  /*d5a0*/  BSYNC.RECONVERGENT B0 ;  /* 0x0000000000007941 */ /* 0x000fea0003800200 */
.L_x_22464:
        /* <DEDUP_REMOVED lines=23> */
.L_x_22471:
        /* <DEDUP_REMOVED lines=13> */
.L_x_22473:
[----:B------:R-:W-:Y:S05]  /*d7f0*/  BSYNC.RECONVERGENT B1 ;  /* 0x0000000000017941 */ /* 0x000fea0003800200 */
.L_x_22472:
        /* <DEDUP_REMOVED lines=50> */
.L_x_22470:
[----:B------:R-:W-:Y:S05]  /*db20*/  BSYNC.RECONVERGENT B0 ;  /* 0x0000000000007941 */ /* 0x000fea0003800200 */
.L_x_22469:
        /* <DEDUP_REMOVED lines=18> */
.L_x_22476:
        /* <DEDUP_REMOVED lines=15> */
.L_x_22478:
[----:B------:R-:W-:Y:S05]  /*dd40*/  BSYNC.RECONVERGENT B1 ;  /* 0x0000000000017941 */ /* 0x000fea0003800200 */
.L_x_22477:
        /* <DEDUP_REMOVED lines=50> */
.L_x_22475:
[----:B------:R-:W-:Y:S05]  /*e070*/  BSYNC.RECONVERGENT B0 ;  /* 0x0000000000007941 */ /* 0x000fea0003800200 */
.L_x_22474:
        /* <DEDUP_REMOVED lines=8> */
[--C-:B------:R-:W-:Y:S01]  /*e100*/  FADD.FTZ R47, R47, R0.reuse ;  /* 0x000000002f2f7221 */ /* 0x100fe20000010000 */
[----:B------:R-:W-:-:S03]  /*e110*/  PRMT R0, R16, 0x7610, R0 ;  /* 0x0000761010007816 */ /* 0x000fc60000000000 */
[----:B------:R-:W-:Y:S01]  /*e120*/  @P1 FADD.FTZ R47, R63, R47 ;  /* 0x0000002f3f2f1221 */ /* 0x000fe20000010000 */
[----:B------:R-:W-:Y:S06]  /*e130*/  BRA `(.L_x_22479) ;  /* 0x0000002800ec7947 */ /* 0x000fec0003800000 */
.L_x_22398:
[----:B------:R-:W-:Y:S01]  /*e140*/  ISETP.NE.AND P2, PT, R33, 0x1, PT ;  /* 0x000000012100780c */ /* 0x000fe20003f45270 */
[----:B------:R-:W-:Y:S01]  /*e150*/  BSSY.RECONVERGENT B0, `(.L_x_22480) ;  /* 0x000004e000007945 */ /* 0x000fe20003800200 */
[----:B------:R-:W-:Y:S02]  /*e160*/  HFMA2 R23, -RZ, RZ, 0, 1.1920928955078125e-07 ;  /* 0x00000002ff177431 */ /* 0x000fe400000001ff */
        /* <DEDUP_REMOVED lines=13> */
.L_x_22482:
        /* <DEDUP_REMOVED lines=13> */
.L_x_22484:
[----:B------:R-:W-:Y:S05]  /*e310*/  BSYNC.RECONVERGENT B1 ;  /* 0x0000000000017941 */ /* 0x000fea0003800200 */
.L_x_22483:
        /* <DEDUP_REMOVED lines=49> */
.L_x_22481:
[----:B------:R-:W-:Y:S05]  /*e630*/  BSYNC.RECONVERGENT B0 ;  /* 0x0000000000007941 */ /* 0x000fea0003800200 */
.L_x_22480:
[----:B------:R-:W-:Y:S01]  /*e640*/  I2FP.F32.U32 R20, R20 ;  /* 0x0000001400147245 */ /* 0x000fe20000201000 */
[----:B------:R-:W-:Y:S01]  /*e650*/  BSSY.RECONVERGENT B0, `(.L_x_22485) ;  /* 0x0000052000007945 */ /* 0x000fe20003800200 */
[----:B------:R-:W-:Y:S01]  /*e660*/  ISETP.NE.AND P2, PT, R23, 0x1, PT ;  /* 0x000000011700780c */ /* 0x000fe20003f45270 */
[----:B-----5:R-:W-:Y:S01]  /*e670*/  HADD2.F32 R24, -RZ, R16.H0_H0 ;  /* 0x20000010ff187230 */ /* 0x020fe20000004100 */
        /* <DEDUP_REMOVED lines=15> */
.L_x_22487:
        /* <DEDUP_REMOVED lines=13> */
.L_x_22489:
[----:B------:R-:W-:Y:S05]  /*e840*/  BSYNC.RECONVERGENT B1 ;  /* 0x0000000000017941 */ /* 0x000fea0003800200 */
.L_x_22488:
        /* <DEDUP_REMOVED lines=50> */
.L_x_22486:
[----:B------:R-:W-:Y:S05]  /*eb70*/  BSYNC.RECONVERGENT B0 ;  /* 0x0000000000007941 */ /* 0x000fea0003800200 */
.L_x_22485:
        /* <DEDUP_REMOVED lines=19> */
.L_x_22492:
        /* <DEDUP_REMOVED lines=13> */
.L_x_22494:
[----:B------:R-:W-:Y:S05]  /*ed80*/  BSYNC.RECONVERGENT B1 ;  /* 0x0000000000017941 */ /* 0x000fea0003800200 */
.L_x_22493:
        /* <DEDUP_REMOVED lines=50> */
.L_x_22491:
[----:B------:R-:W-:Y:S05]  /*f0b0*/  BSYNC.RECONVERGENT B0 ;  /* 0x0000000000007941 */ /* 0x000fea0003800200 */
.L_x_22490:
        /* <DEDUP_REMOVED lines=19> */
.L_x_22497:
        /* <DEDUP_REMOVED lines=13> */
.L_x_22499:
[----:B------:R-:W-:Y:S05]  /*f2c0*/  BSYNC.RECONVERGENT B1 ;  /* 0x0000000000017941 */ /* 0x000fea0003800200 */
.L_x_22498:
        /* <DEDUP_REMOVED lines=50> */
.L_x_22496:
[----:B------:R-:W-:Y:S05]  /*f5f0*/  BSYNC.RECONVERGENT B0 ;  /* 0x0000000000007941 */ /* 0x000fea0003800200 */
.L_x_22495:
        /* <DEDUP_REMOVED lines=19> */
.L_x_22502:
        /* <DEDUP_REMOVED lines=13> */
.L_x_22504:
[----:B------:R-:W-:Y:S05]  /*f800*/  BSYNC.RECONVERGENT B1 ;  /* 0x0000000000017941 */ /* 0x000fea0003800200 */
.L_x_22503:
        /* <DEDUP_REMOVED lines=50> */
.L_x_22501:
[----:B------:R-:W-:Y:S05]  /*fb30*/  BSYNC.RECONVERGENT B0 ;  /* 0x0000000000007941 */ /* 0x000fea0003800200 */
.L_x_22500:
        /* <DEDUP_REMOVED lines=17> */
.L_x_22507:
        /* <DEDUP_REMOVED lines=13> */
.L_x_22509:
[----:B------:R-:W-:Y:S05]  /*fd20*/  BSYNC.RECONVERGENT B1 ;  /* 0x0000000000017941 */ /* 0x000fea0003800200 */
.L_x_22508:
        /* <DEDUP_REMOVED lines=50> */
.L_x_22506:
[----:B------:R-:W-:Y:S05]  /*10050*/  BSYNC.RECONVERGENT B0 ;  /* 0x0000000000007941 */ /* 0x000fea0003800200 */
.L_x_22505:
        /* <DEDUP_REMOVED lines=17> */
.L_x_22512:
        /* <DEDUP_REMOVED lines=13> */
.L_x_22514:
[----:B------:R-:W-:Y:S05]  /*10240*/  BSYNC.RECONVERGENT B1 ;  /* 0x0000000000017941 */ /* 0x000fea0003800200 */
.L_x_22513:
        /* <DEDUP_REMOVED lines=50> */
.L_x_22511:
[----:B------:R-:W-:Y:S05]  /*10570*/  BSYNC.RECONVERGENT B0 ;  /* 0x0000000000007941 */ /* 0x000fea0003800200 */
.L_x_22510:
        /* <DEDUP_REMOVED lines=17> */
.L_x_22517:
        /* <DEDUP_REMOVED lines=13> */
.L_x_22519:
[----:B------:R-:W-:Y:S05]  /*10760*/  BSYNC.RECONVERGENT B1 ;  /* 0x0000000000017941 */ /* 0x000fea0003800200 */
.L_x_22518:
[----:B------:R-:W-:Y:S01]  /*10770*/  IMAD.WIDE.U32 R20, R126, -0x326172a9, RZ ;  /* 0xcd9e8d577e147825 */ /* 0x000fe200078e00ff */
[----:B------:R-:W-:-:S03]  /*10780*/  LOP3.LUT R14, R11, R23, R147, 0x96, !PT ;  /* 0x000000170b0e7212 */ /* 0x000fc600078e9693 */
[----:B------:R-:W-:Y:S01]  /*10790*/  IMAD.MOV.U32 R31, RZ, RZ, RZ ;  /* 0x000000ffff1f7224 */ /* 0x000fe200078e00ff */
        /* <DEDUP_REMOVED lines=47> */
.L_x_22516:
[----:B------:R-:W-:Y:S05]  /*10a90*/  BSYNC.RECONVERGENT B0 ;  /* 0x0000000000007941 */ /* 0x000fea0003800200 */
.L_x_22515:
[----:B------:R-:W-:Y:S01]  /*10aa0*/  P2R R21, PR, RZ, 0x2 ;  /* 0x00000002ff157803 */ /* 0x000fe20000000000 */
[-C--:B------:R-:W-:Y:S01]  /*10ab0*/  FMUL.FTZ R24, R24, R141.reuse ;  /* 0x0000008d18187220 */ /* 0x080fe20000410000 */
[----:B------:R-:W-:Y:S01]  /*10ac0*/  I2FP.F32.U32 R16, R16 ;  /* 0x0000001000107245 */ /* 0x000fe20000201000 */
[----:B------:R-:W-:Y:S01]  /*10ad0*/  HADD2.F32 R20, -RZ, R19.H1_H1 ;  /* 0x30000013ff147230 */ /* 0x000fe20000004100 */
        /* <DEDUP_REMOVED lines=33> */
.L_x_22479:
[----:B------:R-:W-:Y:S01]  /*10cf0*/  SEL R22, RZ, 0x1000000, !P5 ;  /* 0x01000000ff167807 */ /* 0x000fe20006800000 */
[----:B------:R-:W0:Y:S01]  /*10d00*/  @P0 LDC.64 R26, c[0x0][0x398] ;  /* 0x0000e600ff1a0b82 */ /* 0x000e220000000a00 */
[----:B------:R-:W-:Y:S01]  /*10d10*/  SEL R19, RZ, 0x10000, !P4 ;  /* 0x00010000ff137807 */ /* 0x000fe20006000000 */
[----:B------:R-:W-:Y:S01]  /*10d20*/  VIADD R145, R10, 0x40 ;  /* 0x000000400a917836 */ /* 0x000fe20000000000 */
[----:B------:R-:W-:Y:S02]  /*10d30*/  SEL R24, RZ, 0x100, !P3 ;  /* 0x00000100ff187807 */ /* 0x000fe40005800000 */
[----:B------:R-:W-:Y:S01]  /*10d40*/  LOP3.LUT P5, RZ, R9, 0x8, RZ, 0xc0, !PT ;  /* 0x0000000809ff7812 */ /* 0x000fe200078ac0ff */
        /* <DEDUP_REMOVED lines=12> */
[C---:B0-----:R-:W-:Y:S01]  /*10e10*/  @P0 IMAD.WIDE.U32 R26, R145.reuse, 0x10, R26 ;  /* 0x00000010911a0825 */ /* 0x041fe200078e001a */
        /* <DEDUP_REMOVED lines=29> */
.L_x_22520:
        /* <DEDUP_REMOVED lines=21> */
.L_x_22524:
        /* <DEDUP_REMOVED lines=13> */
.L_x_22526:
[----:B------:R-:W-:Y:S05]  /*11210*/  BSYNC.RECONVERGENT B1 ;  /* 0x0000000000017941 */ /* 0x000fea0003800200 */
.L_x_22525:
        /* <DEDUP_REMOVED lines=18> */
[----:B------:R-:W-:-:S03]  /*11340*/  VIADD R3, R146, 0x78dde6e4 ;  /* 0x78dde6e492037836 */ /* 0x000fc60000000000 */
[----:B--2---:R-:W-:Y:S01]  /*11350*/  LOP3.LUT R20, R5, R2, R7, 0x96, !PT ;  /* 0x0000000205147212 */ /* 0x004fe200078e9607 */
        /* <DEDUP_REMOVED lines=28> */
[----:B------:R-:W-:-:S07]  /*11520*/  IMAD.MOV.U32 R4, RZ, RZ, RZ ;  /* 0x000000ffff047224 */ /* 0x000fce00078e00ff */
.L_x_22523:
[----:B------:R-:W-:Y:S05]  /*11530*/  BSYNC.RECONVERGENT B0 ;  /* 0x0000000000007941 */ /* 0x000fea0003800200 */
.L_x_22522:
        /* <DEDUP_REMOVED lines=20> */
.L_x_22529:
        /* <DEDUP_REMOVED lines=13> */
.L_x_22531:
[----:B------:R-:W-:Y:S05]  /*11750*/  BSYNC.RECONVERGENT B1 ;  /* 0x0000000000017941 */ /* 0x000fea0003800200 */
.L_x_22530:
        /* <DEDUP_REMOVED lines=50> */
.L_x_22528:
[----:B------:R-:W-:Y:S05]  /*11a80*/  BSYNC.RECONVERGENT B0 ;  /* 0x0000000000007941 */ /* 0x000fea0003800200 */
.L_x_22527:
        /* <DEDUP_REMOVED lines=23> */
.L_x_22534:
        /* <DEDUP_REMOVED lines=13> */
.L_x_22536:
[----:B------:R-:W-:Y:S05]  /*11cd0*/  BSYNC.RECONVERGENT B1 ;  /* 0x0000000000017941 */ /* 0x000fea0003800200 */
.L_x_22535:
[----:B------:R-:W-:Y:S01]  /*11ce0*/  IMAD.WIDE.U32 R4, R126, -0x326172a9, RZ ;  /* 0xcd9e8d577e047825 */ /* 0x000fe200078e00ff */
[----:B------:R-:W-:Y:S02]  /*11cf0*/  LOP3.LUT R14, R11, R3, R147, 0x96, !PT ;  /* 0x000000030b0e7212 */ /* 0x000fe400078e9693 */
[----:B------:R-:W-:Y:S02]  /*11d00*/  MOV R0, R30 ;  /* 0x0000001e00007202 */ /* 0x000fe40000000f00 */
        /* <DEDUP_REMOVED lines=47> */
.L_x_22533:
[----:B------:R-:W-:Y:S05]  /*12000*/  BSYNC.RECONVERGENT B0 ;  /* 0x0000000000007941 */ /* 0x000fea0003800200 */
.L_x_22532:
        /* <DEDUP_REMOVED lines=20> */
.L_x_22539:
        /* <DEDUP_REMOVED lines=13> */
.L_x_22541:
[----:B------:R-:W-:Y:S05]  /*12220*/  BSYNC.RECONVERGENT B1 ;  /* 0x0000000000017941 */ /* 0x000fea0003800200 */
.L_x_22540:
        /* <DEDUP_REMOVED lines=50> */
.L_x_22538:
[----:B------:R-:W-:Y:S05]  /*12550*/  BSYNC.RECONVERGENT B0 ;  /* 0x0000000000007941 */ /* 0x000fea0003800200 */
.L_x_22537:
[----:B------:R-:W-:Y:S01]  /*12560*/  I2FP.F32.U32 R2, R2 ;  /* 0x0000000200027245 */ /* 0x000fe20000201000 */
[----:B------:R-:W-:Y:S01]  /*12570*/  HADD2.F32 R4, -RZ, R68.H1_H1 ;  /* 0x30000044ff047230 */ /* 0x000fe20000004100 */
        /* <DEDUP_REMOVED lines=21> */
.L_x_22544:
        /* <DEDUP_REMOVED lines=13> */
.L_x_22546:
[----:B------:R-:W-:Y:S05]  /*127a0*/  BSYNC.RECONVERGENT B1 ;  /* 0x0000000000017941 */ /* 0x000fea0003800200 */
.L_x_22545:
[----:B------:R-:W-:Y:S01]  /*127b0*/  IMAD.WIDE.U32 R14, R126, -0x326172a9, RZ ;  /* 0xcd9e8d577e0e7825 */ /* 0x000fe200078e00ff */
[----:B------:R-:W-:Y:S02]  /*127c0*/  LOP3.LUT R2, R11, R5, R147, 0x96, !PT ;  /* 0x000000050b027212 */ /* 0x000fe400078e9693 */
[----:B------:R-:W-:Y:S02]  /*127d0*/  MOV R0, R30 ;  /* 0x0000001e00007202 */ /* 0x000fe40000000f00 */
        /* <DEDUP_REMOVED lines=47> */
.L_x_22543:
[----:B------:R-:W-:Y:S05]  /*12ad0*/  BSYNC.RECONVERGENT B0 ;  /* 0x0000000000007941 */ /* 0x000fea0003800200 */
.L_x_22542:
        /* <DEDUP_REMOVED lines=20> */
.L_x_22549:
        /* <DEDUP_REMOVED lines=13> */
.L_x_22551:
[----:B------:R-:W-:Y:S05]  /*12cf0*/  BSYNC.RECONVERGENT B1 ;  /* 0x0000000000017941 */ /* 0x000fea0003800200 */
.L_x_22550:
[----:B------:R-:W-:Y:S01]  /*12d00*/  IMAD.WIDE.U32 R14, R126, -0x326172a9, RZ ;  /* 0xcd9e8d577e0e7825 */ /* 0x000fe200078e00ff */
[----:B------:R-:W-:-:S04]  /*12d10*/  LOP3.LUT R2, R11, R5, R147, 0x96, !PT ;  /* 0x000000050b027212 */ /* 0x000fc800078e9693 */
        /* <DEDUP_REMOVED lines=48> */
.L_x_22548:
[----:B------:R-:W-:Y:S05]  /*13020*/  BSYNC.RECONVERGENT B0 ;  /* 0x0000000000007941 */ /* 0x000fea0003800200 */
.L_x_22547:
        /* <DEDUP_REMOVED lines=23> */
.L_x_22554:
        /* <DEDUP_REMOVED lines=13> */
.L_x_22556:
[----:B------:R-:W-:Y:S05]  /*13270*/  BSYNC.RECONVERGENT B1 ;  /* 0x0000000000017941 */ /* 0x000fea0003800200 */
.L_x_22555:
[----:B--2---:R-:W-:Y:S01]  /*13280*/  IMAD.WIDE.U32 R20, R126, -0x326172a9, RZ ;  /* 0xcd9e8d577e147825 */ /* 0x004fe200078e00ff */
        /* <DEDUP_REMOVED lines=49> */
.L_x_22553:
[----:B------:R-:W-:Y:S05]  /*135a0*/  BSYNC.RECONVERGENT B0 ;  /* 0x0000000000007941 */ /* 0x000fea0003800200 */
.L_x_22552:
        /* <DEDUP_REMOVED lines=20> */
.L_x_22559:
        /* <DEDUP_REMOVED lines=13> */
.L_x_22561:
[----:B------:R-:W-:Y:S05]  /*137c0*/  BSYNC.RECONVERGENT B1 ;  /* 0x0000000000017941 */ /* 0x000fea0003800200 */
.L_x_22560:
        /* <DEDUP_REMOVED lines=50> */
.L_x_22558:
[----:B------:R-:W-:Y:S05]  /*13af0*/  BSYNC.RECONVERGENT B0 ;  /* 0x0000000000007941 */ /* 0x000fea0003800200 */
.L_x_22557:
        /* <DEDUP_REMOVED lines=23> */
.L_x_22564:
        /* <DEDUP_REMOVED lines=13> */
.L_x_22566:
[----:B------:R-:W-:Y:S05]  /*13d40*/  BSYNC.RECONVERGENT B1 ;  /* 0x0000000000017941 */ /* 0x000fea0003800200 */
.L_x_22565:
[----:B--2---:R-:W-:Y:S01]  /*13d50*/  IMAD.WIDE.U32 R20, R126, -0x326172a9, RZ ;  /* 0xcd9e8d577e147825 */ /* 0x004fe200078e00ff */
        /* <DEDUP_REMOVED lines=49> */
.L_x_22563:
[----:B------:R-:W-:Y:S05]  /*14070*/  BSYNC.RECONVERGENT B0 ;  /* 0x0000000000007941 */ /* 0x000fea0003800200 */
.L_x_22562:
        /* <DEDUP_REMOVED lines=18> */
.L_x_22569:
        /* <DEDUP_REMOVED lines=13> */
.L_x_22571:
[----:B------:R-:W-:Y:S05]  /*14270*/  BSYNC.RECONVERGENT B1 ;  /* 0x0000000000017941 */ /* 0x000fea0003800200 */
.L_x_22570:
[----:B--2---:R-:W-:Y:S01]  /*14280*/  IMAD.WIDE.U32 R20, R126, -0x326172a9, RZ ;  /* 0xcd9e8d577e147825 */ /* 0x004fe200078e00ff */
        /* <DEDUP_REMOVED lines=49> */
.L_x_22568:
[----:B------:R-:W-:Y:S05]  /*145a0*/  BSYNC.RECONVERGENT B0 ;  /* 0x0000000000007941 */ /* 0x000fea0003800200 */
.L_x_22567:
        /* <DEDUP_REMOVED lines=23> */
.L_x_22574:
        /* <DEDUP_REMOVED lines=13> */
.L_x_22576:
[----:B------:R-:W-:Y:S05]  /*147f0*/  BSYNC.RECONVERGENT B1 ;  /* 0x0000000000017941 */ /* 0x000fea0003800200 */
.L_x_22575:
        /* <DEDUP_REMOVED lines=50> */
.L_x_22573:
[----:B------:R-:W-:Y:S05]  /*14b20*/  BSYNC.RECONVERGENT B0 ;  /* 0x0000000000007941 */ /* 0x000fea0003800200 */
.L_x_22572:
[----:B------:R-:W-:Y:S01]  /*14b30*/  ISETP.NE.AND P4, PT, R17, 0x1, PT ;  /* 0x000000011100780c */ /* 0x000fe20003f85270 */
[----:B------:R-:W-:Y:S01]  /*14b40*/  HADD2.F32 R18, -RZ, R18.H1_H1 ;  /* 0x30000012ff127230 */ /* 0x000fe20000004100 */
[----:B------:R-:W-:Y:S01]  /*14b50*/  I2FP.F32.U32 R0, R0 ;  /* 0x0000000000007245 */ /* 0x000fe20000201000 */
[----:B------:R-:W-:Y:S01]  /*14b60*/  BSSY.RECONVERGENT B0, `(.L_x_22577) ;  /* 0x000004f000007945 */ /* 0x000fe20003800200 */
[----:B--2---:R-:W-:Y:S02]  /*14b70*/  HFMA2 R20, -RZ, RZ, 0, 1.1920928955078125e-07 ;  /* 0x00000002ff147431 */ /* 0x004fe400000001ff */
        /* <DEDUP_REMOVED lines=13> */
.L_x_22579:
        /* <DEDUP_REMOVED lines=13> */
.L_x_22581:
[----:B------:R-:W-:Y:S05]  /*14d20*/  BSYNC.RECONVERGENT B1 ;  /* 0x0000000000017941 */ /* 0x000fea0003800200 */
.L_x_22580:
        /* <DEDUP_REMOVED lines=50> */
.L_x_22578:
[----:B------:R-:W-:Y:S05]  /*15050*/  BSYNC.RECONVERGENT B0 ;  /* 0x0000000000007941 */ /* 0x000fea0003800200 */
.L_x_22577:
        /* <DEDUP_REMOVED lines=23> */
.L_x_22584:
        /* <DEDUP_REMOVED lines=13> */
.L_x_22586:
[----:B------:R-:W-:Y:S05]  /*152a0*/  BSYNC.RECONVERGENT B1 ;  /* 0x0000000000017941 */ /* 0x000fea0003800200 */
.L_x_22585:
        /* <DEDUP_REMOVED lines=50> */
.L_x_22583:
[----:B------:R-:W-:Y:S05]  /*155d0*/  BSYNC.RECONVERGENT B0 ;  /* 0x0000000000007941 */ /* 0x000fea0003800200 */
.L_x_22582:
        /* <DEDUP_REMOVED lines=18> */
.L_x_22589:
        /* <DEDUP_REMOVED lines=13> */
.L_x_22591:
[----:B------:R-:W-:Y:S05]  /*157d0*/  BSYNC.RECONVERGENT B1 ;  /* 0x0000000000017941 */ /* 0x000fea0003800200 */
.L_x_22590:
        /* <DEDUP_REMOVED lines=50> */
.L_x_22588:
[----:B------:R-:W-:Y:S05]  /*15b00*/  BSYNC.RECONVERGENT B0 ;  /* 0x0000000000007941 */ /* 0x000fea0003800200 */
.L_x_22587:
        /* <DEDUP_REMOVED lines=23> */
.L_x_22594:
        /* <DEDUP_REMOVED lines=13> */
.L_x_22596:
[----:B------:R-:W-:Y:S05]  /*15d50*/  BSYNC.RECONVERGENT B1 ;  /* 0x0000000000017941 */ /* 0x000fea0003800200 */
.L_x_22595:
        /* <DEDUP_REMOVED lines=50> */
.L_x_22593:
[----:B------:R-:W-:Y:S05]  /*16080*/  BSYNC.RECONVERGENT B0 ;  /* 0x0000000000007941 */ /* 0x000fea0003800200 */
.L_x_22592:
        /* <DEDUP_REMOVED lines=18> */
.L_x_22599:
        /* <DEDUP_REMOVED lines=15> */
.L_x_22601:
[----:B------:R-:W-:Y:S05]  /*162a0*/  BSYNC.RECONVERGENT B1 ;  /* 0x0000000000017941 */ /* 0x000fea0003800200 */
.L_x_22600:
        /* <DEDUP_REMOVED lines=50> */
.L_x_22598:
[----:B------:R-:W-:Y:S05]  /*165d0*/  BSYNC.RECONVERGENT B0 ;  /* 0x0000000000007941 */ /* 0x000fea0003800200 */
.L_x_22597:
        /* <DEDUP_REMOVED lines=12> */
.L_x_22521:
        /* <DEDUP_REMOVED lines=16> */
.L_x_22605:
        /* <DEDUP_REMOVED lines=13> */
.L_x_22607:
[----:B------:R-:W-:Y:S05]  /*16870*/  BSYNC.RECONVERGENT B1 ;  /* 0x0000000000017941 */ /* 0x000fea0003800200 */
.L_x_22606:
        /* <DEDUP_REMOVED lines=49> */
.L_x_22604:
[----:B------:R-:W-:Y:S05]  /*16b90*/  BSYNC.RECONVERGENT B0 ;  /* 0x0000000000007941 */ /* 0x000fea0003800200 */
.L_x_22603:
[----:B------:R-:W-:Y:S01]  /*16ba0*/  I2FP.F32.U32 R20, R20 ;  /* 0x0000001400147245 */ /* 0x000fe20000201000 */
[----:B------:R-:W-:Y:S01]  /*16bb0*/  BSSY.RECONVERGENT B0, `(.L_x_22608) ;  /* 0x0000052000007945 */ /* 0x000fe20003800200 */
[----:B------:R-:W-:Y:S01]  /*16bc0*/  ISETP.NE.AND P2, PT, R22, 0x1, PT ;  /* 0x000000011600780c */ /* 0x000fe20003f45270 */
[----:B------:R-:W-:Y:S01]  /*16bd0*/  IMAD.MOV.U32 R23, RZ, RZ, 0x2 ;  /* 0x00000002ff177424 */ /* 0x000fe200078e00ff */
[----:B------:R-:W-:Y:S01]  /*16be0*/  LOP3.LUT R9, R9, 0xffffffef, RZ, 0xc0, !PT ;  /* 0xffffffef09097812 */ /* 0x000fe200078ec0ff */
[----:B------:R-:W-:Y:S01]  /*16bf0*/  FFMA.FTZ R21, R20, R139, 1.1641532182693481445e-10 ;  /* 0x2f00000014157423 */ /* 0x000fe2000001008b */
[----:B-----5:R-:W-:-:S04]  /*16c00*/  HADD2.F32 R20, -RZ, R16.H0_H0 ;  /* 0x20000010ff147230 */ /* 0x020fc80000004100 */
        /* <DEDUP_REMOVED lines=12> */
.L_x_22610:
        /* <DEDUP_REMOVED lines=13> */
.L_x_22612:
[----:B------:R-:W-:Y:S05]  /*16da0*/  BSYNC.RECONVERGENT B1 ;  /* 0x0000000000017941 */ /* 0x000fea0003800200 */
.L_x_22611:
        /* <DEDUP_REMOVED lines=50> */
.L_x_22609:
[----:B------:R-:W-:Y:S05]  /*170d0*/  BSYNC.RECONVERGENT B0 ;  /* 0x0000000000007941 */ /* 0x000fea0003800200 */
.L_x_22608:
        /* <DEDUP_REMOVED lines=19> */
.L_x_22615:
        /* <DEDUP_REMOVED lines=13> */
.L_x_22617:
[----:B------:R-:W-:Y:S05]  /*172e0*/  BSYNC.RECONVERGENT B1 ;  /* 0x0000000000017941 */ /* 0x000fea0003800200 */
.L_x_22616:
        /* <DEDUP_REMOVED lines=50> */
.L_x_22614:
[----:B------:R-:W-:Y:S05]  /*17610*/  BSYNC.RECONVERGENT B0 ;  /* 0x0000000000007941 */ /* 0x000fea0003800200 */
.L_x_22613:
        /* <DEDUP_REMOVED lines=19> */
.L_x_22620:
        /* <DEDUP_REMOVED lines=13> */
.L_x_22622:
[----:B------:R-:W-:Y:S05]  /*17820*/  BSYNC.RECONVERGENT B1 ;  /* 0x0000000000017941 */ /* 0x000fea0003800200 */
.L_x_22621:
        /* <DEDUP_REMOVED lines=50> */
.L_x_22619:
[----:B------:R-:W-:Y:S05]  /*17b50*/  BSYNC.RECONVERGENT B0 ;  /* 0x0000000000007941 */ /* 0x000fea0003800200 */
.L_x_22618:
[----:B------:R-:W-:Y:S01]  /*17b60*/  I2FP.F32.U32 R22, R21 ;  /* 0x0000001500167245 */ /* 0x000fe20000201000 */
[----:B------:R-:W-:Y:S01]  /*17b70*/  BSSY.RECONVERGENT B0, `(.L_x_22623) ;  /* 0x0000052000007945 */ /* 0x000fe20003800200 */
[----:B------:R-:W-:Y:S01]  /*17b80*/  ISETP.NE.AND P2, PT, R23, 0x1, PT ;  /* 0x000000011700780c */ /* 0x000fe20003f45270 */
[----:B------:R-:W-:Y:S01]  /*17b90*/  HADD2.F32 R34, -RZ, R17.H1_H1 ;  /* 0x30000011ff227230 */ /* 0x000fe20000004100 */
[----:B------:R-:W-:Y:S01]  /*17ba0*/  LOP3.LUT R9, R9, 0xfffffffd, RZ, 0xc0, !PT ;  /* 0xfffffffd09097812 */ /* 0x000fe200078ec0ff */
[----:B------:R-:W-:Y:S01]  /*17bb0*/  FFMA.FTZ R21, R22, R139, 1.1641532182693481445e-10 ;  /* 0x2f00000016157423 */ /* 0x000fe2000001008b */
[----:B------:R-:W-:-:S04]  /*17bc0*/  MOV R17, R12 ;  /* 0x0000000c00117202 */ /* 0x000fc80000000f00 */
        /* <DEDUP_REMOVED lines=12> */
.L_x_22625:
        /* <DEDUP_REMOVED lines=13> */
.L_x_22627:
[----:B------:R-:W-:Y:S05]  /*17d60*/  BSYNC.RECONVERGENT B1 ;  /* 0x0000000000017941 */ /* 0x000fea0003800200 */
.L_x_22626:
        /* <DEDUP_REMOVED lines=50> */
.L_x_22624:
[----:B------:R-:W-:Y:S05]  /*18090*/  BSYNC.RECONVERGENT B0 ;  /* 0x0000000000007941 */ /* 0x000fea0003800200 */
.L_x_22623:
        /* <DEDUP_REMOVED lines=17> */
.L_x_22630:
        /* <DEDUP_REMOVED lines=13> */
.L_x_22632:
[----:B------:R-:W-:Y:S05]  /*18280*/  BSYNC.RECONVERGENT B1 ;  /* 0x0000000000017941 */ /* 0x000fea0003800200 */
.L_x_22631:
        /* <DEDUP_REMOVED lines=50> */
.L_x_22629:
[----:B------:R-:W-:Y:S05]  /*185b0*/  BSYNC.RECONVERGENT B0 ;  /* 0x0000000000007941 */ /* 0x000fea0003800200 */
.L_x_22628:
[----:B------:R-:W-:Y:S01]  /*185c0*/  ISETP.NE.AND P4, PT, R23, 0x1, PT ;  /* 0x000000011700780c */ /* 0x000fe20003f85270 */
[----:B------:R-:W-:Y:S01]  /*185d0*/  BSSY.RECONVERGENT B0, `(.L_x_22633) ;  /* 0x0000050000007945 */ /* 0x000fe20003800200 */
[----:B------:R-:W-:Y:S01]  /*185e0*/  I2FP.F32.U32 R22, R17 ;  /* 0x0000001100167245 */ /* 0x000fe20000201000 */
[----:B------:R-:W-:Y:S01]  /*185f0*/  HADD2.F32 R36, -RZ, R18.H1_H1 ;  /* 0x30000012ff247230 */ /* 0x000fe20000004100 */
        /* <DEDUP_REMOVED lines=13> */
.L_x_22635:
        /* <DEDUP_REMOVED lines=13> */
.L_x_22637:
[----:B------:R-:W-:Y:S05]  /*187a0*/  BSYNC.RECONVERGENT B1 ;  /* 0x0000000000017941 */ /* 0x000fea0003800200 */
.L_x_22636:
        /* <DEDUP_REMOVED lines=50> */
.L_x_22634:
[----:B------:R-:W-:Y:S05]  /*18ad0*/  BSYNC.RECONVERGENT B0 ;  /* 0x0000000000007941 */ /* 0x000fea0003800200 */
.L_x_22633:
        /* <DEDUP_REMOVED lines=17> */
.L_x_22640:
        /* <DEDUP_REMOVED lines=13> */
.L_x_22642:
[----:B------:R-:W-:Y:S05]  /*18cc0*/  BSYNC.RECONVERGENT B1 ;  /* 0x0000000000017941 */ /* 0x000fea0003800200 */
.L_x_22641:
        /* <DEDUP_REMOVED lines=50> */
.L_x_22639:
[----:B------:R-:W-:Y:S05]  /*18ff0*/  BSYNC.RECONVERGENT B0 ;  /* 0x0000000000007941 */ /* 0x000fea0003800200 */
.L_x_22638:
[----:B------:R-:W-:Y:S01]  /*19000*/  P2R R23, PR, RZ, 0x2 ;  /* 0x00000002ff177803 */ /* 0x000fe20000000000 */
[----:B------:R-:W-:Y:S01]  /*19010*/  FMUL.FTZ R20, R20, R141 ;  /* 0x0000008d14147220 */ /* 0x000fe20000410000 */
        /* <DEDUP_REMOVED lines=35> */
.L_x_22602:
        /* <DEDUP_REMOVED lines=48> */
.L_x_22643:
        /* <DEDUP_REMOVED lines=21> */
.L_x_22647:
        /* <DEDUP_REMOVED lines=13> */
.L_x_22649:
[----:B------:R-:W-:Y:S05]  /*19770*/  BSYNC.RECONVERGENT B1 ;  /* 0x0000000000017941 */ /* 0x000fea0003800200 */
.L_x_22648:
        /* <DEDUP_REMOVED lines=47> */
[----:B------:R-:W-:Y:S01]  /*19a70*/  LOP3.LUT R14, R133, R14, R5, 0x96, !PT ;  /* 0x0000000e850e7212 */ /* 0x000fe200078e9605 */
[----:B------:R-:W-:Y:S01]  /*19a80*/  IMAD.MOV.U32 R144, RZ, RZ, R2 ;  /* 0x000000ffff907224 */ /* 0x000fe200078e0002 */
[----:B------:R-:W-:-:S07]  /*19a90*/  LOP3.LUT R15, R131, R6, R3, 0x96, !PT ;  /* 0x00000006830f7212 */ /* 0x000fce00078e9603 */
.L_x_22646:
[----:B------:R-:W-:Y:S05]  /*19aa0*/  BSYNC.RECONVERGENT B0 ;  /* 0x0000000000007941 */ /* 0x000fea0003800200 */
.L_x_22645:
[----:B------:R-:W-:Y:S01]  /*19ab0*/  I2FP.F32.U32 R0, R0 ;  /* 0x0000000000007245 */ /* 0x000fe20000201000 */
[----:B------:R-:W-:Y:S01]  /*19ac0*/  BSSY.RECONVERGENT B0, `(.L_x_22650) ;  /* 0x0000053000007945 */ /* 0x000fe20003800200 */
[----:B------:R-:W-:Y:S01]  /*19ad0*/  ISETP.NE.AND P2, PT, R4, 0x1, PT ;  /* 0x000000010400780c */ /* 0x000fe20003f45270 */
[----:B------:R-:W-:Y:S01]  /*19ae0*/  IMAD.MOV.U32 R5, RZ, RZ, 0x2 ;  /* 0x00000002ff057424 */ /* 0x000fe200078e00ff */
[----:B------:R-:W-:Y:S01]  /*19af0*/  LOP3.LUT R9, R9, 0xffffffef, RZ, 0xc0, !PT ;  /* 0xffffffef09097812 */ /* 0x000fe200078ec0ff */
[----:B------:R-:W-:Y:S01]  /*19b00*/  FFMA.FTZ R3, R0, R139, 1.1641532182693481445e-10 ;  /* 0x2f00000000037423 */ /* 0x000fe2000001008b */
[----:B-----5:R-:W-:Y:S01]  /*19b10*/  HADD2.F32 R0, -RZ, R16.H0_H0 ;  /* 0x20000010ff007230 */ /* 0x020fe20000004100 */
        /* <DEDUP_REMOVED lines=13> */
.L_x_22652:
        /* <DEDUP_REMOVED lines=13> */
.L_x_22654:
[----:B------:R-:W-:Y:S05]  /*19cc0*/  BSYNC.RECONVERGENT B1 ;  /* 0x0000000000017941 */ /* 0x000fea0003800200 */
.L_x_22653:
        /* <DEDUP_REMOVED lines=50> */
.L_x_22651:
[----:B------:R-:W-:Y:S05]  /*19ff0*/  BSYNC.RECONVERGENT B0 ;  /* 0x0000000000007941 */ /* 0x000fea0003800200 */
.L_x_22650:
[----:B------:R-:W-:Y:S01]  /*1a000*/  I2FP.F32.U32 R2, R2 ;  /* 0x0000000200027245 */ /* 0x000fe20000201000 */
[----:B------:R-:W-:Y:S01]  /*1a010*/  HADD2.F32 R4, -RZ, R68.H0_H0 ;  /* 0x20000044ff047230 */ /* 0x000fe20000004100 */
        /* <DEDUP_REMOVED lines=21> */
.L_x_22657:
        /* <DEDUP_REMOVED lines=13> */
.L_x_22659:
[----:B------:R-:W-:Y:S05]  /*1a240*/  BSYNC.RECONVERGENT B1 ;  /* 0x0000000000017941 */ /* 0x000fea0003800200 */
.L_x_22658:
        /* <DEDUP_REMOVED lines=50> */
.L_x_22656:
[----:B------:R-:W-:Y:S05]  /*1a570*/  BSYNC.RECONVERGENT B0 ;  /* 0x0000000000007941 */ /* 0x000fea0003800200 */
.L_x_22655:
[----:B------:R-:W-:Y:S01]  /*1a580*/  I2FP.F32.U32 R0, R0 ;  /* 0x0000000000007245 */ /* 0x000fe20000201000 */
[----:B------:R-:W-:Y:S01]  /*1a590*/  BSSY.RECONVERGENT B0, `(.L_x_22660) ;  /* 0x0000053000007945 */ /* 0x000fe20003800200 */
[----:B------:R-:W-:Y:S01]  /*1a5a0*/  ISETP.NE.AND P2, PT, R4, 0x1, PT ;  /* 0x000000010400780c */ /* 0x000fe20003f45270 */
[----:B------:R-:W-:Y:S01]  /*1a5b0*/  IMAD.MOV.U32 R5, RZ, RZ, 0x2 ;  /* 0x00000002ff057424 */ /* 0x000fe200078e00ff */
[----:B------:R-:W-:Y:S01]  /*1a5c0*/  LOP3.LUT R9, R9, 0xfffffff7, RZ, 0xc0, !PT ;  /* 0xfffffff709097812 */ /* 0x000fe200078ec0ff */
[----:B------:R-:W-:Y:S01]  /*1a5d0*/  FFMA.FTZ R3, R0, R139, 1.1641532182693481445e-10 ;  /* 0x2f00000000037423 */ /* 0x000fe2000001008b */
[----:B------:R-:W-:Y:S01]  /*1a5e0*/  HADD2.F32 R0, -RZ, R16.H1_H1 ;  /* 0x30000010ff007230 */ /* 0x000fe20000004100 */
        /* <DEDUP_REMOVED lines=13> */
.L_x_22662:
        /* <DEDUP_REMOVED lines=13> */
.L_x_22664:
[----:B------:R-:W-:Y:S05]  /*1a790*/  BSYNC.RECONVERGENT B1 ;  /* 0x0000000000017941 */ /* 0x000fea0003800200 */
.L_x_22663:
        /* <DEDUP_REMOVED lines=50> */
.L_x_22661:
[----:B------:R-:W-:Y:S05]  /*1aac0*/  BSYNC.RECONVERGENT B0 ;  /* 0x0000000000007941 */ /* 0x000fea0003800200 */
.L_x_22660:
        /* <DEDUP_REMOVED lines=23> */
.L_x_22667:
        /* <DEDUP_REMOVED lines=13> */
.L_x_22669:
[----:B------:R-:W-:Y:S05]  /*1ad10*/  BSYNC.RECONVERGENT B1 ;  /* 0x0000000000017941 */ /* 0x000fea0003800200 */
.L_x_22668:
        /* <DEDUP_REMOVED lines=50> */
.L_x_22666:
[----:B------:R-:W-:Y:S05]  /*1b040*/  BSYNC.RECONVERGENT B0 ;  /* 0x0000000000007941 */ /* 0x000fea0003800200 */
.L_x_22665:
[----:B------:R-:W-:Y:S01]  /*1b050*/  I2FP.F32.U32 R0, R0 ;  /* 0x0000000000007245 */ /* 0x000fe20000201000 */
[----:B------:R-:W-:Y:S01]  /*1b060*/  BSSY.RECONVERGENT B0, `(.L_x_22670) ;  /* 0x0000053000007945 */ /* 0x000fe20003800200 */
[----:B------:R-:W-:Y:S01]  /*1b070*/  ISETP.NE.AND P2, PT, R4, 0x1, PT ;  /* 0x000000010400780c */ /* 0x000fe20003f45270 */
[----:B------:R-:W-:Y:S01]  /*1b080*/  IMAD.MOV.U32 R5, RZ, RZ, 0x2 ;  /* 0x00000002ff057424 */ /* 0x000fe200078e00ff */
[----:B------:R-:W-:Y:S01]  /*1b090*/  LOP3.LUT R9, R9, 0xfffffffb, RZ, 0xc0, !PT ;  /* 0xfffffffb09097812 */ /* 0x000fe200078ec0ff */
[----:B------:R-:W-:Y:S01]  /*1b0a0*/  FFMA.FTZ R3, R0, R139, 1.1641532182693481445e-10 ;  /* 0x2f00000000037423 */ /* 0x000fe2000001008b */
[----:B------:R-:W-:Y:S01]  /*1b0b0*/  HADD2.F32 R0, -RZ, R17.H0_H0 ;  /* 0x20000011ff007230 */ /* 0x000fe20000004100 */
        /* <DEDUP_REMOVED lines=13> */
.L_x_22672:
        /* <DEDUP_REMOVED lines=13> */
.L_x_22674:
[----:B------:R-:W-:Y:S05]  /*1b260*/  BSYNC.RECONVERGENT B1 ;  /* 0x0000000000017941 */ /* 0x000fea0003800200 */
.L_x_22673:
        /* <DEDUP_REMOVED lines=50> */
.L_x_22671:
[----:B------:R-:W-:Y:S05]  /*1b590*/  BSYNC.RECONVERGENT B0 ;  /* 0x0000000000007941 */ /* 0x000fea0003800200 */
.L_x_22670:
        /* <DEDUP_REMOVED lines=23> */
.L_x_22677:
        /* <DEDUP_REMOVED lines=13> */
.L_x_22679:
[----:B------:R-:W-:Y:S05]  /*1b7e0*/  BSYNC.RECONVERGENT B1 ;  /* 0x0000000000017941 */ /* 0x000fea0003800200 */
.L_x_22678:
        /* <DEDUP_REMOVED lines=50> */
.L_x_22676:
[----:B------:R-:W-:Y:S05]  /*1bb10*/  BSYNC.RECONVERGENT B0 ;  /* 0x0000000000007941 */ /* 0x000fea0003800200 */
.L_x_22675:
        /* <DEDUP_REMOVED lines=20> */
.L_x_22682:
        /* <DEDUP_REMOVED lines=13> */
.L_x_22684:
[----:B------:R-:W-:Y:S05]  /*1bd30*/  BSYNC.RECONVERGENT B1 ;  /* 0x0000000000017941 */ /* 0x000fea0003800200 */
.L_x_22683:
        /* <DEDUP_REMOVED lines=50> */
.L_x_22681:
[----:B------:R-:W-:Y:S05]  /*1c060*/  BSYNC.RECONVERGENT B0 ;  /* 0x0000000000007941 */ /* 0x000fea0003800200 */
.L_x_22680:
[----:B------:R-:W-:Y:S01]  /*1c070*/  I2FP.F32.U32 R2, R3 ;  /* 0x0000000300027245 */ /* 0x000fe20000201000 */
[----:B------:R-:W-:Y:S01]  /*1c080*/  HADD2.F32 R4, -RZ, R69.H1_H1 ;  /* 0x30000045ff047230 */ /* 0x000fe20000004100 */
        /* <DEDUP_REMOVED lines=21> */
.L_x_22687:
        /* <DEDUP_REMOVED lines=13> */
.L_x_22689:
[----:B------:R-:W-:Y:S05]  /*1c2b0*/  BSYNC.RECONVERGENT B1 ;  /* 0x0000000000017941 */ /* 0x000fea0003800200 */
.L_x_22688:
        /* <DEDUP_REMOVED lines=50> */
.L_x_22686:
[----:B------:R-:W-:Y:S05]  /*1c5e0*/  BSYNC.RECONVERGENT B0 ;  /* 0x0000000000007941 */ /* 0x000fea0003800200 */
.L_x_22685:
        /* <DEDUP_REMOVED lines=18> */
.L_x_22692:
        /* <DEDUP_REMOVED lines=13> */
.L_x_22694:
[----:B------:R-:W-:Y:S05]  /*1c7e0*/  BSYNC.RECONVERGENT B1 ;  /* 0x0000000000017941 */ /* 0x000fea0003800200 */
.L_x_22693:
        /* <DEDUP_REMOVED lines=50> */
.L_x_22691:
[----:B------:R-:W-:Y:S05]  /*1cb10*/  BSYNC.RECONVERGENT B0 ;  /* 0x0000000000007941 */ /* 0x000fea0003800200 */
.L_x_22690:
        /* <DEDUP_REMOVED lines=8> */
[----:B--2---:R-:W-:Y:S02]  /*1cba0*/  FSEL R28, R4, RZ, !P3 ;  /* 0x000000ff041c7208 */ /* 0x004fe40005800000 */
        /* <DEDUP_REMOVED lines=14> */
.L_x_22697:
        /* <DEDUP_REMOVED lines=13> */
.L_x_22699:
[----:B------:R-:W-:Y:S05]  /*1cd60*/  BSYNC.RECONVERGENT B1 ;  /* 0x0000000000017941 */ /* 0x000fea0003800200 */
.L_x_22698:
        /* <DEDUP_REMOVED lines=50> */
.L_x_22696:
[----:B------:R-:W-:Y:S05]  /*1d090*/  BSYNC.RECONVERGENT B0 ;  /* 0x0000000000007941 */ /* 0x000fea0003800200 */
.L_x_22695:
        /* <DEDUP_REMOVED lines=18> */
.L_x_22702:
        /* <DEDUP_REMOVED lines=13> */
.L_x_22704:
[----:B------:R-:W-:Y:S05]  /*1d290*/  BSYNC.RECONVERGENT B1 ;  /* 0x0000000000017941 */ /* 0x000fea0003800200 */
.L_x_22703:
        /* <DEDUP_REMOVED lines=50> */
.L_x_22701:
[----:B------:R-:W-:Y:S05]  /*1d5c0*/  BSYNC.RECONVERGENT B0 ;  /* 0x0000000000007941 */ /* 0x000fea0003800200 */
.L_x_22700:
        /* <DEDUP_REMOVED lines=23> */
.L_x_22707:
        /* <DEDUP_REMOVED lines=13> */
.L_x_22709:
[----:B------:R-:W-:Y:S05]  /*1d810*/  BSYNC.RECONVERGENT B1 ;  /* 0x0000000000017941 */ /* 0x000fea0003800200 */
.L_x_22708:
        /* <DEDUP_REMOVED lines=50> */
.L_x_22706:
[----:B------:R-:W-:Y:S05]  /*1db40*/  BSYNC.RECONVERGENT B0 ;  /* 0x0000000000007941 */ /* 0x000fea0003800200 */
.L_x_22705:
        /* <DEDUP_REMOVED lines=18> */
.L_x_22712:
        /* <DEDUP_REMOVED lines=13> */
.L_x_22714:
[----:B------:R-:W-:Y:S05]  /*1dd40*/  BSYNC.RECONVERGENT B1 ;  /* 0x0000000000017941 */ /* 0x000fea0003800200 */
.L_x_22713:
        /* <DEDUP_REMOVED lines=50> */
.L_x_22711:
[----:B------:R-:W-:Y:S05]  /*1e070*/  BSYNC.RECONVERGENT B0 ;  /* 0x0000000000007941 */ /* 0x000fea0003800200 */
.L_x_22710:
        /* <DEDUP_REMOVED lines=23> */
.L_x_22717:
        /* <DEDUP_REMOVED lines=13> */
.L_x_22719:
[----:B------:R-:W-:Y:S05]  /*1e2c0*/  BSYNC.RECONVERGENT B1 ;  /* 0x0000000000017941 */ /* 0x000fea0003800200 */
.L_x_22718:
        /* <DEDUP_REMOVED lines=50> */
.L_x_22716:
[----:B------:R-:W-:Y:S05]  /*1e5f0*/  BSYNC.RECONVERGENT B0 ;  /* 0x0000000000007941 */ /* 0x000fea0003800200 */
.L_x_22715:
        /* <DEDUP_REMOVED lines=18> */
.L_x_22722:
        /* <DEDUP_REMOVED lines=15> */
.L_x_22724:
[----:B------:R-:W-:Y:S05]  /*1e810*/  BSYNC.RECONVERGENT B1 ;  /* 0x0000000000017941 */ /* 0x000fea0003800200 */
.L_x_22723:
        /* <DEDUP_REMOVED lines=50> */
.L_x_22721:
[----:B------:R-:W-:Y:S05]  /*1eb40*/  BSYNC.RECONVERGENT B0 ;  /* 0x0000000000007941 */ /* 0x000fea0003800200 */
.L_x_22720:
        /* <DEDUP_REMOVED lines=12> */
.L_x_22644:
        /* <DEDUP_REMOVED lines=16> */
.L_x_22728:
        /* <DEDUP_REMOVED lines=13> */
.L_x_22730:
[----:B------:R-:W-:Y:S05]  /*1ede0*/  BSYNC.RECONVERGENT B1 ;  /* 0x0000000000017941 */ /* 0x000fea0003800200 */
.L_x_22729:
        /* <DEDUP_REMOVED lines=50> */
.L_x_22727:
[----:B------:R-:W-:Y:S05]  /*1f110*/  BSYNC.RECONVERGENT B0 ;  /* 0x0000000000007941 */ /* 0x000fea0003800200 */
.L_x_22726:
[----:B------:R-:W-:Y:S01]  /*1f120*/  I2FP.F32.U32 R20, R20 ;  /* 0x0000001400147245 */ /* 0x000fe20000201000 */
[----:B------:R-:W-:Y:S01]  /*1f130*/  BSSY.RECONVERGENT B0, `(.L_x_22731) ;  /* 0x0000052000007945 */ /* 0x000fe20003800200 */
[----:B------:R-:W-:Y:S01]  /*1f140*/  ISETP.NE.AND P2, PT, R22, 0x1, PT ;  /* 0x000000011600780c */ /* 0x000fe20003f45270 */
[----:B------:R-:W-:Y:S01]  /*1f150*/  HFMA2 R23, -RZ, RZ, 0, 1.1920928955078125e-07 ;  /* 0x00000002ff177431 */ /* 0x000fe200000001ff */
[----:B------:R-:W-:Y:S01]  /*1f160*/  LOP3.LUT R9, R9, 0xffffffef, RZ, 0xc0, !PT ;  /* 0xffffffef09097812 */ /* 0x000fe200078ec0ff */
[----:B------:R-:W-:Y:S01]  /*1f170*/  FFMA.FTZ R21, R20, R139, 1.1641532182693481445e-10 ;  /* 0x2f00000014157423 */ /* 0x000fe2000001008b */
[----:B--2--5:R-:W-:-:S04]  /*1f180*/  HADD2.F32 R24, -RZ, R16.H0_H0 ;  /* 0x20000010ff187230 */ /* 0x024fc80000004100 */
        /* <DEDUP_REMOVED lines=12> */
.L_x_22733:
        /* <DEDUP_REMOVED lines=13> */
.L_x_22735:
[----:B------:R-:W-:Y:S05]  /*1f320*/  BSYNC.RECONVERGENT B1 ;  /* 0x0000000000017941 */ /* 0x000fea0003800200 */
.L_x_22734:
        /* <DEDUP_REMOVED lines=50> */
.L_x_22732:
[----:B------:R-:W-:Y:S05]  /*1f650*/  BSYNC.RECONVERGENT B0 ;  /* 0x0000000000007941 */ /* 0x000fea0003800200 */
.L_x_22731:
[----:B------:R-:W-:Y:S01]  /*1f660*/  I2FP.F32.U32 R20, R21 ;  /* 0x0000001500147245 */ /* 0x000fe20000201000 */
[----:B------:R-:W-:Y:S01]  /*1f670*/  BSSY.RECONVERGENT B0, `(.L_x_22736) ;  /* 0x0000052000007945 */ /* 0x000fe20003800200 */
[----:B------:R-:W-:Y:S01]  /*1f680*/  ISETP.NE.AND P2, PT, R23, 0x1, PT ;  /* 0x000000011700780c */ /* 0x000fe20003f45270 */
[----:B------:R-:W-:Y:S01]  /*1f690*/  HADD2.F32 R28, -RZ, R16.H1_H1 ;  /* 0x30000010ff1c7230 */ /* 0x000fe20000004100 */
        /* <DEDUP_REMOVED lines=15> */
.L_x_22738:
        /* <DEDUP_REMOVED lines=13> */
.L_x_22740:
[----:B------:R-:W-:Y:S05]  /*1f860*/  BSYNC.RECONVERGENT B1 ;  /* 0x0000000000017941 */ /* 0x000fea0003800200 */
.L_x_22739:
        /* <DEDUP_REMOVED lines=50> */
.L_x_22737:
[----:B------:R-:W-:Y:S05]  /*1fb90*/  BSYNC.RECONVERGENT B0 ;  /* 0x0000000000007941 */ /* 0x000fea0003800200 */
.L_x_22736:
        /* <DEDUP_REMOVED lines=19> */
.L_x_22743:
        /* <DEDUP_REMOVED lines=13> */
.L_x_22745:
[----:B------:R-:W-:Y:S05]  /*1fda0*/  BSYNC.RECONVERGENT B1 ;  /* 0x0000000000017941 */ /* 0x000fea0003800200 */
.L_x_22744:
        /* <DEDUP_REMOVED lines=50> */
.L_x_22742:
[----:B------:R-:W-:Y:S05]  /*200d0*/  BSYNC.RECONVERGENT B0 ;  /* 0x0000000000007941 */ /* 0x000fea0003800200 */
.L_x_22741:
        /* <DEDUP_REMOVED lines=19> */
.L_x_22748:
        /* <DEDUP_REMOVED lines=13> */
.L_x_22750:
[----:B------:R-:W-:Y:S05]  /*202e0*/  BSYNC.RECONVERGENT B1 ;  /* 0x0000000000017941 */ /* 0x000fea0003800200 */
.L_x_22749:
        /* <DEDUP_REMOVED lines=50> */
.L_x_22747:
[----:B------:R-:W-:Y:S05]  /*20610*/  BSYNC.RECONVERGENT B0 ;  /* 0x0000000000007941 */ /* 0x000fea0003800200 */
.L_x_22746:
[----:B------:R-:W-:Y:S01]  /*20620*/  ISETP.NE.AND P3, PT, R20, 0x1, PT ;  /* 0x000000011400780c */ /* 0x000fe20003f65270 */
[----:B------:R-:W-:Y:S01]  /*20630*/  BSSY.RECONVERGENT B0, `(.L_x_22751) ;  /* 0x0000050000007945 */ /* 0x000fe20003800200 */
[----:B------:R-:W-:Y:S01]  /*20640*/  I2FP.F32.U32 R16, R17 ;  /* 0x0000001100107245 */ /* 0x000fe20000201000 */
[----:B------:R-:W-:Y:S02]  /*20650*/  HFMA2 R21, -RZ, RZ, 0, 1.1920928955078125e-07 ;  /* 0x00000002ff157431 */ /* 0x000fe400000001ff */
[----:B------:R-:W-:Y:S02]  /*20660*/  HADD2.F32 R32, -RZ, R18.H0_H0 ;  /* 0x20000012ff207230 */ /* 0x000fe40000004100 */
        /* <DEDUP_REMOVED lines=12> */
.L_x_22753:
        /* <DEDUP_REMOVED lines=13> */
.L_x_22755:
[----:B------:R-:W-:Y:S05]  /*20800*/  BSYNC.RECONVERGENT B1 ;  /* 0x0000000000017941 */ /* 0x000fea0003800200 */
.L_x_22754:
        /* <DEDUP_REMOVED lines=50> */
.L_x_22752:
[----:B------:R-:W-:Y:S05]  /*20b30*/  BSYNC.RECONVERGENT B0 ;  /* 0x0000000000007941 */ /* 0x000fea0003800200 */
.L_x_22751:
        /* <DEDUP_REMOVED lines=17> */
.L_x_22758:
        /* <DEDUP_REMOVED lines=13> */
.L_x_22760:
[----:B------:R-:W-:Y:S05]  /*20d20*/  BSYNC.RECONVERGENT B1 ;  /* 0x0000000000017941 */ /* 0x000fea0003800200 */
.L_x_22759:
        /* <DEDUP_REMOVED lines=48> */
[----:B------:R-:W-:Y:S02]  /*21030*/  LOP3.LUT R15, R131, R20, R17, 0x96, !PT ;  /* 0x00000014830f7212 */ /* 0x000fe400078e9611 */
[----:B------:R-:W-:-:S07]  /*21040*/  MOV R144, R16 ;  /* 0x0000001000907202 */ /* 0x000fce0000000f00 */
.L_x_22757:
[----:B------:R-:W-:Y:S05]  /*21050*/  BSYNC.RECONVERGENT B0 ;  /* 0x0000000000007941 */ /* 0x000fea0003800200 */
.L_x_22756:
[----:B------:R-:W-:Y:S01]  /*21060*/  ISETP.NE.AND P5, PT, R22, 0x1, PT ;  /* 0x000000011600780c */ /* 0x000fe20003fa5270 */
[----:B------:R-:W-:Y:S01]  /*21070*/  BSSY.RECONVERGENT B0, `(.L_x_22761) ;  /* 0x0000050000007945 */ /* 0x000fe20003800200 */
[----:B------:R-:W-:Y:S01]  /*21080*/  I2FP.F32.U32 R16, R18 ;  /* 0x0000001200107245 */ /* 0x000fe20000201000 */
[----:B------:R-:W-:Y:S02]  /*21090*/  HFMA2 R143, -RZ, RZ, 0, 1.1920928955078125e-07 ;  /* 0x00000002ff8f7431 */ /* 0x000fe400000001ff */
[----:B------:R-:W-:Y:S02]  /*210a0*/  HADD2.F32 R18, -RZ, R19.H0_H0 ;  /* 0x20000013ff127230 */ /* 0x000fe40000004100 */
        /* <DEDUP_REMOVED lines=12> */
.L_x_22763:
        /* <DEDUP_REMOVED lines=13> */
.L_x_22765:
[----:B------:R-:W-:Y:S05]  /*21240*/  BSYNC.RECONVERGENT B1 ;  /* 0x0000000000017941 */ /* 0x000fea0003800200 */
.L_x_22764:
        /* <DEDUP_REMOVED lines=50> */
.L_x_22762:
[----:B------:R-:W-:Y:S05]  /*21570*/  BSYNC.RECONVERGENT B0 ;  /* 0x0000000000007941 */ /* 0x000fea0003800200 */
.L_x_22761:
[----:B------:R-:W-:Y:S01]  /*21580*/  P2R R21, PR, RZ, 0x2 ;  /* 0x00000002ff157803 */ /* 0x000fe20000000000 */
[-C--:B------:R-:W-:Y:S01]  /*21590*/  FMUL.FTZ R24, R24, R141.reuse ;  /* 0x0000008d18187220 */ /* 0x080fe20000410000 */
[----:B------:R-:W-:Y:S01]  /*215a0*/  I2FP.F32.U32 R20, R20 ;  /* 0x0000001400147245 */ /* 0x000fe20000201000 */
[-C--:B------:R-:W-:Y:S01]  /*215b0*/  FMUL.FTZ R34, R34, R141.reuse ;  /* 0x0000008d22227220 */ /* 0x080fe20000410000 */
[C---:B------:R-:W-:Y:S01]  /*215c0*/  LOP3.LUT P1, RZ, R9.reuse, 0x10, RZ, 0xc0, !PT ;  /* 0x0000001009ff7812 */ /* 0x040fe2000782c0ff */
[----:B------:R-:W-:Y:S02]  /*215d0*/  HADD2.F32 R22, -RZ, R19.H1_H1 ;  /* 0x30000013ff167230 */ /* 0x000fe40000004100 */
        /* <DEDUP_REMOVED lines=10> */
[----:B------:R-:W-:Y:S01]  /*21680*/  FSEL R29, R34, RZ, P3 ;  /* 0x000000ff221d7208 */ /* 0x000fe20001800000 */
[----:B------:R-:W-:Y:S01]  /*21690*/  FMUL.FTZ R22, R22, R141 ;  /* 0x0000008d16167220 */ /* 0x000fe20000410000 */
[----:B------:R-:W-:-:S02]  /*216a0*/  LOP3.LUT P0, RZ, R9, 0x8, RZ, 0xc0, !PT ;  /* 0x0000000809ff7812 */ /* 0x000fc4000780c0ff */
[----:B------:R-:W-:Y:S02]  /*216b0*/  FSEL R34, R26, RZ, P5 ;  /* 0x000000ff1a227208 */ /* 0x000fe40002800000 */
[----:B------:R-:W-:Y:S02]  /*216c0*/  LOP3.LUT P6, RZ, R9, 0x2, RZ, 0xc0, !PT ;  /* 0x0000000209ff7812 */ /* 0x000fe400078cc0ff */
[----:B------:R-:W-:Y:S01]  /*216d0*/  FSETP.GTU.FTZ.AND P5, PT, R17, R140, PT ;  /* 0x0000008c1100720b */ /* 0x000fe20003fbc000 */
        /* <DEDUP_REMOVED lines=15> */
.L_x_22725:
        /* <DEDUP_REMOVED lines=29> */
[----:B------:R-:W-:Y:S02]  /*219a0*/  LOP3.LUT R18, R0, 0xffff, RZ, 0xc0, !PT ;  /* 0x0000ffff00127812 */ /* 0x000fe400078ec0ff */
[----:B------:R-:W-:Y:S02]  /*219b0*/  PRMT R21, R3, 0x7104, RZ ;  /* 0x0000710403157816 */ /* 0x000fe400000000ff */
[----:B------:R-:W-:Y:S02]  /*219c0*/  LOP3.LUT R19, R16, 0xff0000, RZ, 0xc0, !PT ;  /* 0x00ff000010137812 */ /* 0x000fe400078ec0ff */
[----:B------:R-:W0:Y:S01]  /*219d0*/  LDC.64 R16, c[0x0][0x3b8] ;  /* 0x0000ee00ff107b82 */ /* 0x000e220000000a00 */
[----:B------:R-:W-:Y:S02]  /*219e0*/  LOP3.LUT R22, R5, 0xff, RZ, 0xc0, !PT ;  /* 0x000000ff05167812 */ /* 0x000fe400078ec0ff */
[----:B------:R-:W-:-:S02]  /*219f0*/  PRMT R18, R19, 0x4210, R18 ;  /* 0x0000421013127816 */ /* 0x000fc40000000012 */
[----:B------:R-:W-:Y:S01]  /*21a00*/  LOP3.LUT R20, R6, 0xff, RZ, 0xc0, !PT ;  /* 0x000000ff06147812 */ /* 0x000fe200078ec0ff */
[----:B------:R-:W-:Y:S01]  /*21a10*/  IMAD.WIDE.U32 R22, R22, 0x1000000, RZ ;  /* 0x0100000016167825 */ /* 0x000fe200078e00ff */
[----:B------:R-:W-:Y:S02]  /*21a20*/  LOP3.LUT R21, R18, 0xff00, R21, 0xf8, !PT ;  /* 0x0000ff0012157812 */ /* 0x000fe400078ef815 */
[----:B------:R-:W-:Y:S02]  /*21a30*/  LOP3.LUT R18, R7, 0xff, RZ, 0xc0, !PT ;  /* 0x000000ff07127812 */ /* 0x000fe400078ec0ff */
        /* <DEDUP_REMOVED lines=9> */
.L_x_22766:
        /* <DEDUP_REMOVED lines=21> */
.L_x_22770:
        /* <DEDUP_REMOVED lines=13> */
.L_x_22772:
[----:B------:R-:W-:Y:S05]  /*21cf0*/  BSYNC.RECONVERGENT B1 ;  /* 0x0000000000017941 */ /* 0x000fea0003800200 */
.L_x_22771:
        /* <DEDUP_REMOVED lines=49> */
.L_x_22769:
[----:B------:R-:W-:Y:S05]  /*22010*/  BSYNC.RECONVERGENT B0 ;  /* 0x0000000000007941 */ /* 0x000fea0003800200 */
.L_x_22768:
[----:B------:R-:W-:Y:S01]  /*22020*/  I2FP.F32.U32 R0, R0 ;  /* 0x0000000000007245 */ /* 0x000fe20000201000 */
[----:B------:R-:W-:Y:S01]  /*22030*/  BSSY.RECONVERGENT B0, `(.L_x_22773) ;  /* 0x0000053000007945 */ /* 0x000fe20003800200 */
[----:B------:R-:W-:Y:S01]  /*22040*/  ISETP.NE.AND P2, PT, R2, 0x1, PT ;  /* 0x000000010200780c */ /* 0x000fe20003f45270 */
[----:B------:R-:W-:Y:S01]  /*22050*/  HFMA2 R5, -RZ, RZ, 0, 1.1920928955078125e-07 ;  /* 0x00000002ff057431 */ /* 0x000fe200000001ff */
[----:B------:R-:W-:Y:S01]  /*22060*/  LOP3.LUT R9, R9, 0xffffffef, RZ, 0xc0, !PT ;  /* 0xffffffef09097812 */ /* 0x000fe200078ec0ff */
[----:B------:R-:W-:Y:S01]  /*22070*/  FFMA.FTZ R3, R0, R139, 1.1641532182693481445e-10 ;  /* 0x2f00000000037423 */ /* 0x000fe2000001008b */
[----:B-----5:R-:W-:-:S04]  /*22080*/  HADD2.F32 R0, -RZ, R16.H0_H0 ;  /* 0x20000010ff007230 */ /* 0x020fc80000004100 */
        /* <DEDUP_REMOVED lines=13> */
.L_x_22775:
        /* <DEDUP_REMOVED lines=13> */
.L_x_22777:
[----:B------:R-:W-:Y:S05]  /*22230*/  BSYNC.RECONVERGENT B1 ;  /* 0x0000000000017941 */ /* 0x000fea0003800200 */
.L_x_22776:
        /* <DEDUP_REMOVED lines=50> */
.L_x_22774:
[----:B------:R-:W-:Y:S05]  /*22560*/  BSYNC.RECONVERGENT B0 ;  /* 0x0000000000007941 */ /* 0x000fea0003800200 */
.L_x_22773:
        /* <DEDUP_REMOVED lines=10> */
[----:B-1----:R-:W-:Y:S02]  /*22610*/  FSEL R24, R4, RZ, !P2 ;  /* 0x000000ff04187208 */ /* 0x002fe40005000000 */
        /* <DEDUP_REMOVED lines=12> */
.L_x_22780:
        /* <DEDUP_REMOVED lines=13> */
.L_x_22782:
[----:B------:R-:W-:Y:S05]  /*227b0*/  BSYNC.RECONVERGENT B1 ;  /* 0x0000000000017941 */ /* 0x000fea0003800200 */
.L_x_22781:
        /* <DEDUP_REMOVED lines=50> */
.L_x_22779:
[----:B------:R-:W-:Y:S05]  /*22ae0*/  BSYNC.RECONVERGENT B0 ;  /* 0x0000000000007941 */ /* 0x000fea0003800200 */
.L_x_22778:
        /* <DEDUP_REMOVED lines=20> */
.L_x_22785:
        /* <DEDUP_REMOVED lines=13> */
.L_x_22787:
[----:B------:R-:W-:Y:S05]  /*22d00*/  BSYNC.RECONVERGENT B1 ;  /* 0x0000000000017941 */ /* 0x000fea0003800200 */
.L_x_22786:
        /* <DEDUP_REMOVED lines=50> */
.L_x_22784:
[----:B------:R-:W-:Y:S05]  /*23030*/  BSYNC.RECONVERGENT B0 ;  /* 0x0000000000007941 */ /* 0x000fea0003800200 */
.L_x_22783:
        /* <DEDUP_REMOVED lines=23> */
.L_x_22790:
        /* <DEDUP_REMOVED lines=13> */
.L_x_22792:
[----:B------:R-:W-:Y:S05]  /*23280*/  BSYNC.RECONVERGENT B1 ;  /* 0x0000000000017941 */ /* 0x000fea0003800200 */
.L_x_22791:
        /* <DEDUP_REMOVED lines=50> */
.L_x_22789:
[----:B------:R-:W-:Y:S05]  /*235b0*/  BSYNC.RECONVERGENT B0 ;  /* 0x0000000000007941 */ /* 0x000fea0003800200 */
.L_x_22788:
        /* <DEDUP_REMOVED lines=20> */
.L_x_22795:
        /* <DEDUP_REMOVED lines=13> */
.L_x_22797:
[----:B------:R-:W-:Y:S05]  /*237d0*/  BSYNC.RECONVERGENT B1 ;  /* 0x0000000000017941 */ /* 0x000fea0003800200 */
.L_x_22796:
        /* <DEDUP_REMOVED lines=50> */
.L_x_22794:
[----:B------:R-:W-:Y:S05]  /*23b00*/  BSYNC.RECONVERGENT B0 ;  /* 0x0000000000007941 */ /* 0x000fea0003800200 */
.L_x_22793:
        /* <DEDUP_REMOVED lines=23> */
.L_x_22800:
        /* <DEDUP_REMOVED lines=13> */
.L_x_22802:
[----:B------:R-:W-:Y:S05]  /*23d50*/  BSYNC.RECONVERGENT B1 ;  /* 0x0000000000017941 */ /* 0x000fea0003800200 */
.L_x_22801:
        /* <DEDUP_REMOVED lines=50> */
.L_x_22799:
[----:B------:R-:W-:Y:S05]  /*24080*/  BSYNC.RECONVERGENT B0 ;  /* 0x0000000000007941 */ /* 0x000fea0003800200 */
.L_x_22798:
        /* <DEDUP_REMOVED lines=20> */
.L_x_22805:
        /* <DEDUP_REMOVED lines=13> */
.L_x_22807:
[----:B------:R-:W-:Y:S05]  /*242a0*/  BSYNC.RECONVERGENT B1 ;  /* 0x0000000000017941 */ /* 0x000fea0003800200 */
.L_x_22806:
        /* <DEDUP_REMOVED lines=50> */
.L_x_22804:
[----:B------:R-:W-:Y:S05]  /*245d0*/  BSYNC.RECONVERGENT B0 ;  /* 0x0000000000007941 */ /* 0x000fea0003800200 */
.L_x_22803:
[----:B------:R-:W-:Y:S01]  /*245e0*/  I2FP.F32.U32 R2, R3 ;  /* 0x0000000300027245 */ /* 0x000fe20000201000 */
[----:B------:R-:W-:Y:S01]  /*245f0*/  HADD2.F32 R4, -RZ, R69.H1_H1 ;  /* 0x30000045ff047230 */ /* 0x000fe20000004100 */
[----:B------:R-:W-:Y:S01]  /*24600*/  FSEL R0, R0, RZ, P4 ;  /* 0x000000ff00007208 */ /* 0x000fe20002000000 */
[----:B------:R-:W-:Y:S02]  /*24610*/  BSSY.RECONVERGENT B0, `(.L_x_22808) ;  /* 0x0000054000007945 */ /* 0x000fe40003800200 */
[----:B------:R-:W-:Y:S01]  /*24620*/  FFMA.FTZ R3, R2, R139, 1.1641532182693481445e-10 ;  /* 0x2f00000002037423 */ /* 0x000fe2000001008b */
[----:B------:R-:W-:Y:S01]  /*24630*/  FMUL.FTZ R4, R4, R141 ;  /* 0x0000008d04047220 */ /* 0x000fe20000410000 */
[----:B------:R-:W-:-:S03]  /*24640*/  HFMA2 R2, -RZ, RZ, 0, 1.1920928955078125e-07 ;  /* 0x00000002ff027431 */ /* 0x000fc600000001ff */
        /* <DEDUP_REMOVED lines=16> */
.L_x_22810:
        /* <DEDUP_REMOVED lines=13> */
.L_x_22812:
[----:B------:R-:W-:Y:S05]  /*24820*/  BSYNC.RECONVERGENT B1 ;  /* 0x0000000000017941 */ /* 0x000fea0003800200 */
.L_x_22811:
        /* <DEDUP_REMOVED lines=50> */
.L_x_22809:
[----:B------:R-:W-:Y:S05]  /*24b50*/  BSYNC.RECONVERGENT B0 ;  /* 0x0000000000007941 */ /* 0x000fea0003800200 */
.L_x_22808:
        /* <DEDUP_REMOVED lines=18> */
.L_x_22815:
        /* <DEDUP_REMOVED lines=13> */
.L_x_22817:
[----:B------:R-:W-:Y:S05]  /*24d50*/  BSYNC.RECONVERGENT B1 ;  /* 0x0000000000017941 */ /* 0x000fea0003800200 */
.L_x_22816:
        /* <DEDUP_REMOVED lines=50> */
.L_x_22814:
[----:B------:R-:W-:Y:S05]  /*25080*/  BSYNC.RECONVERGENT B0 ;  /* 0x0000000000007941 */ /* 0x000fea0003800200 */
.L_x_22813:
[----:B------:R-:W-:Y:S01]  /*25090*/  I2FP.F32.U32 R2, R3 ;  /* 0x0000000300027245 */ /* 0x000fe20000201000 */
[----:B------:R-:W-:Y:S01]  /*250a0*/  HADD2.F32 R4, -RZ, R70.H0_H0 ;  /* 0x20000046ff047230 */ /* 0x000fe20000004100 */
[----:B------:R-:W-:Y:S03]  /*250b0*/  BSSY.RECONVERGENT B0, `(.L_x_22818) ;  /* 0x0000055000007945 */ /* 0x000fe60003800200 */
[----:B------:R-:W-:Y:S01]  /*250c0*/  FFMA.FTZ R3, R2, R139, 1.1641532182693481445e-10 ;  /* 0x2f00000002037423 */ /* 0x000fe2000001008b */
[----:B------:R-:W-:Y:S01]  /*250d0*/  FMUL.FTZ R4, R4, R141 ;  /* 0x0000008d04047220 */ /* 0x000fe20000410000 */
[----:B------:R-:W-:-:S03]  /*250e0*/  HFMA2 R2, -RZ, RZ, 0, 1.1920928955078125e-07 ;  /* 0x00000002ff027431 */ /* 0x000fc600000001ff */
        /* <DEDUP_REMOVED lines=17> */
.L_x_22820:
        /* <DEDUP_REMOVED lines=13> */
.L_x_22822:
[----:B------:R-:W-:Y:S05]  /*252d0*/  BSYNC.RECONVERGENT B1 ;  /* 0x0000000000017941 */ /* 0x000fea0003800200 */
.L_x_22821:
        /* <DEDUP_REMOVED lines=50> */
.L_x_22819:
[----:B------:R-:W-:Y:S05]  /*25600*/  BSYNC.RECONVERGENT B0 ;  /* 0x0000000000007941 */ /* 0x000fea0003800200 */
.L_x_22818:
        /* <DEDUP_REMOVED lines=18> */
.L_x_22825:
        /* <DEDUP_REMOVED lines=13> */
.L_x_22827:
[----:B------:R-:W-:Y:S05]  /*25800*/  BSYNC.RECONVERGENT B1 ;  /* 0x0000000000017941 */ /* 0x000fea0003800200 */
.L_x_22826:
        /* <DEDUP_REMOVED lines=50> */
.L_x_22824:
[----:B------:R-:W-:Y:S05]  /*25b30*/  BSYNC.RECONVERGENT B0 ;  /* 0x0000000000007941 */ /* 0x000fea0003800200 */
.L_x_22823:
        /* <DEDUP_REMOVED lines=23> */
.L_x_22830:
        /* <DEDUP_REMOVED lines=13> */
.L_x_22832:
[----:B------:R-:W-:Y:S05]  /*25d80*/  BSYNC.RECONVERGENT B1 ;  /* 0x0000000000017941 */ /* 0x000fea0003800200 */
.L_x_22831:
        /* <DEDUP_REMOVED lines=50> */
.L_x_22829:
[----:B------:R-:W-:Y:S05]  /*260b0*/  BSYNC.RECONVERGENT B0 ;  /* 0x0000000000007941 */ /* 0x000fea0003800200 */
.L_x_22828:
        /* <DEDUP_REMOVED lines=18> */
.L_x_22835:
        /* <DEDUP_REMOVED lines=13> */
.L_x_22837:
[----:B------:R-:W-:Y:S05]  /*262b0*/  BSYNC.RECONVERGENT B1 ;  /* 0x0000000000017941 */ /* 0x000fea0003800200 */
.L_x_22836:
        /* <DEDUP_REMOVED lines=48> */
[----:B------:R-:W-:Y:S02]  /*265c0*/  LOP3.LUT R15, R131, R22, R17, 0x96, !PT ;  /* 0x00000016830f7212 */ /* 0x000fe400078e9611 */
[----:B------:R-:W-:-:S07]  /*265d0*/  MOV R158, R16 ;  /* 0x00000010009e7202 */ /* 0x000fce0000000f00 */
.L_x_22834:
[----:B------:R-:W-:Y:S05]  /*265e0*/  BSYNC.RECONVERGENT B0 ;  /* 0x0000000000007941 */ /* 0x000fea0003800200 */
.L_x_22833:
        /* <DEDUP_REMOVED lines=23> */
.L_x_22840:
        /* <DEDUP_REMOVED lines=13> */
.L_x_22842:
[----:B------:R-:W-:Y:S05]  /*26830*/  BSYNC.RECONVERGENT B1 ;  /* 0x0000000000017941 */ /* 0x000fea0003800200 */
.L_x_22841:
        /* <DEDUP_REMOVED lines=12> */
[----:B------:R-:W-:-:S05]  /*26900*/  VIADD R15, R146, 0x3c6ef372 ;  /* 0x3c6ef372920f7836 */ /* 0x000fca0000000000 */
[----:B------:R-:W-:Y:S01]  /*26910*/  LOP3.LUT R15, R15, R16, R123, 0x96, !PT ;  /* 0x000000100f0f7212 */ /* 0x000fe200078e967b */
[----:B------:R-:W-:-:S04]  /*26920*/  IMAD.WIDE.U32 R16, R17, -0x326172a9, RZ ;  /* 0xcd9e8d5711107825 */ /* 0x000fc800078e00ff */
[----:B------:R-:W-:Y:S01]  /*26930*/  IMAD.WIDE.U32 R150, R15, -0x2daee0ad, RZ ;  /* 0xd2511f530f967825 */ /* 0x000fe200078e00ff */
[----:B------:R-:W-:Y:S02]  /*26940*/  LOP3.LUT R122, R23, R122, R17, 0x96, !PT ;  /* 0x0000007a177a7212 */ /* 0x000fe400078e9611 */
[----:B------:R-:W-:Y:S01]  /*26950*/  IADD3 R17, PT, PT, R146, 0x78dde6e4, RZ ;  /* 0x78dde6e492117810 */ /* 0x000fe20007ffe0ff */
[----:B------:R-:W-:Y:S02]  /*26960*/  VIADD R15, R147, 0x32370b8f ;  /* 0x32370b8f930f7836 */ /* 0x000fe40000000000 */
[----:B------:R-:W-:-:S03]  /*26970*/  IMAD.WIDE.U32 R122, R122, -0x2daee0ad, RZ ;  /* 0xd2511f537a7a7825 */ /* 0x000fc600078e00ff */
[----:B------:R-:W-:Y:S02]  /*26980*/  LOP3.LUT R15, R15, R14, R151, 0x96, !PT ;  /* 0x0000000e0f0f7212 */ /* 0x000fe400078e9697 */
[----:B------:R-:W-:-:S03]  /*26990*/  LOP3.LUT R151, R129, R150, R123, 0x96, !PT ;  /* 0x0000009681977212 */ /* 0x000fc600078e967b */
[----:B------:R-:W-:-:S05]  /*269a0*/  IMAD.WIDE.U32 R14, R15, -0x326172a9, RZ ;  /* 0xcd9e8d570f0e7825 */ /* 0x000fca00078e00ff */
        /* <DEDUP_REMOVED lines=27> */
.L_x_22839:
[----:B------:R-:W-:Y:S05]  /*26b60*/  BSYNC.RECONVERGENT B0 ;  /* 0x0000000000007941 */ /* 0x000fea0003800200 */
.L_x_22838:
        /* <DEDUP_REMOVED lines=18> */
.L_x_22845:
        /* <DEDUP_REMOVED lines=15> */
.L_x_22847:
[----:B------:R-:W-:Y:S05]  /*26d80*/  BSYNC.RECONVERGENT B1 ;  /* 0x0000000000017941 */ /* 0x000fea0003800200 */
.L_x_22846:
        /* <DEDUP_REMOVED lines=13> */
[----:B------:R-:W-:Y:S01]  /*26e60*/  IMAD.WIDE.U32 R16, R17, -0x326172a9, RZ ;  /* 0xcd9e8d5711107825 */ /* 0x000fe200078e00ff */
[----:B------:R-:W-:-:S03]  /*26e70*/  IADD3 R19, PT, PT, R146, -0x255992d5, RZ ;  /* 0xdaa66d2b92137810 */ /* 0x000fc60007ffe0ff */
        /* <DEDUP_REMOVED lines=35> */
.L_x_22844:
[----:B------:R-:W-:Y:S05]  /*270b0*/  BSYNC.RECONVERGENT B0 ;  /* 0x0000000000007941 */ /* 0x000fea0003800200 */
.L_x_22843:
        /* <DEDUP_REMOVED lines=12> */
.L_x_22767:
        /* <DEDUP_REMOVED lines=16> */
.L_x_22851:
        /* <DEDUP_REMOVED lines=13> */
.L_x_22853:
[----:B------:R-:W-:Y:S05]  /*27350*/  BSYNC.RECONVERGENT B1 ;  /* 0x0000000000017941 */ /* 0x000fea0003800200 */
.L_x_22852:
        /* <DEDUP_REMOVED lines=49> */
.L_x_22850:
[----:B------:R-:W-:Y:S05]  /*27670*/  BSYNC.RECONVERGENT B0 ;  /* 0x0000000000007941 */ /* 0x000fea0003800200 */
.L_x_22849:
[----:B------:R-:W-:Y:S01]  /*27680*/  I2FP.F32.U32 R20, R20 ;  /* 0x0000001400147245 */ /* 0x000fe20000201000 */
[----:B------:R-:W-:Y:S01]  /*27690*/  BSSY.RECONVERGENT B0, `(.L_x_22854) ;  /* 0x0000052000007945 */ /* 0x000fe20003800200 */
[----:B------:R-:W-:Y:S01]  /*276a0*/  ISETP.NE.AND P2, PT, R22, 0x1, PT ;  /* 0x000000011600780c */ /* 0x000fe20003f45270 */
[----:B------:R-:W-:Y:S01]  /*276b0*/  HFMA2 R23, -RZ, RZ, 0, 1.1920928955078125e-07 ;  /* 0x00000002ff177431 */ /* 0x000fe200000001ff */
[----:B------:R-:W-:Y:S01]  /*276c0*/  LOP3.LUT R9, R9, 0xffffffef, RZ, 0xc0, !PT ;  /* 0xffffffef09097812 */ /* 0x000fe200078ec0ff */
[----:B------:R-:W-:Y:S01]  /*276d0*/  FFMA.FTZ R21, R20, R139, 1.1641532182693481445e-10 ;  /* 0x2f00000014157423 */ /* 0x000fe2000001008b */
[----:B-1---5:R-:W-:-:S04]  /*276e0*/  HADD2.F32 R24, -RZ, R16.H0_H0 ;  /* 0x20000010ff187230 */ /* 0x022fc80000004100 */
        /* <DEDUP_REMOVED lines=12> */
.L_x_22856:
        /* <DEDUP_REMOVED lines=13> */
.L_x_22858:
[----:B------:R-:W-:Y:S05]  /*27880*/  BSYNC.RECONVERGENT B1 ;  /* 0x0000000000017941 */ /* 0x000fea0003800200 */
.L_x_22857:
        /* <DEDUP_REMOVED lines=50> */
.L_x_22855:
[----:B------:R-:W-:Y:S05]  /*27bb0*/  BSYNC.RECONVERGENT B0 ;  /* 0x0000000000007941 */ /* 0x000fea0003800200 */
.L_x_22854:
        /* <DEDUP_REMOVED lines=19> */
.L_x_22861:
        /* <DEDUP_REMOVED lines=13> */
.L_x_22863:
[----:B------:R-:W-:Y:S05]  /*27dc0*/  BSYNC.RECONVERGENT B1 ;  /* 0x0000000000017941 */ /* 0x000fea0003800200 */
.L_x_22862:
        /* <DEDUP_REMOVED lines=50> */
.L_x_22860:
[----:B------:R-:W-:Y:S05]  /*280f0*/  BSYNC.RECONVERGENT B0 ;  /* 0x0000000000007941 */ /* 0x000fea0003800200 */
.L_x_22859:
        /* <DEDUP_REMOVED lines=19> */
.L_x_22866:
        /* <DEDUP_REMOVED lines=13> */
.L_x_22868:
[----:B------:R-:W-:Y:S05]  /*28300*/  BSYNC.RECONVERGENT B1 ;  /* 0x0000000000017941 */ /* 0x000fea0003800200 */
.L_x_22867:
        /* <DEDUP_REMOVED lines=50> */
.L_x_22865:
[----:B------:R-:W-:Y:S05]  /*28630*/  BSYNC.RECONVERGENT B0 ;  /* 0x0000000000007941 */ /* 0x000fea0003800200 */
.L_x_22864:
        /* <DEDUP_REMOVED lines=19> */
.L_x_22871:
        /* <DEDUP_REMOVED lines=13> */
.L_x_22873:
[----:B------:R-:W-:Y:S05]  /*28840*/  BSYNC.RECONVERGENT B1 ;  /* 0x0000000000017941 */ /* 0x000fea0003800200 */
.L_x_22872:
        /* <DEDUP_REMOVED lines=50> */
.L_x_22870:
[----:B------:R-:W-:Y:S05]  /*28b70*/  BSYNC.RECONVERGENT B0 ;  /* 0x0000000000007941 */ /* 0x000fea0003800200 */
.L_x_22869:
        /* <DEDUP_REMOVED lines=17> */
.L_x_22876:
        /* <DEDUP_REMOVED lines=13> */
.L_x_22878:
[----:B------:R-:W-:Y:S05]  /*28d60*/  BSYNC.RECONVERGENT B1 ;  /* 0x0000000000017941 */ /* 0x000fea0003800200 */
.L_x_22877:
        /* <DEDUP_REMOVED lines=50> */
.L_x_22875:
[----:B------:R-:W-:Y:S05]  /*29090*/  BSYNC.RECONVERGENT B0 ;  /* 0x0000000000007941 */ /* 0x000fea0003800200 */
.L_x_22874:
        /* <DEDUP_REMOVED lines=17> */
.L_x_22881:
        /* <DEDUP_REMOVED lines=13> */
.L_x_22883:
[----:B------:R-:W-:Y:S05]  /*29280*/  BSYNC.RECONVERGENT B1 ;  /* 0x0000000000017941 */ /* 0x000fea0003800200 */
.L_x_22882:
        /* <DEDUP_REMOVED lines=50> */
.L_x_22880:
[----:B------:R-:W-:Y:S05]  /*295b0*/  BSYNC.RECONVERGENT B0 ;  /* 0x0000000000007941 */ /* 0x000fea0003800200 */
.L_x_22879:
        /* <DEDUP_REMOVED lines=17> */
.L_x_22886:
        /* <DEDUP_REMOVED lines=13> */
.L_x_22888:
[----:B------:R-:W-:Y:S05]  /*297a0*/  BSYNC.RECONVERGENT B1 ;  /* 0x0000000000017941 */ /* 0x000fea0003800200 */
.L_x_22887:
        /* <DEDUP_REMOVED lines=12> */
[----:B------:R-:W-:-:S04]  /*29870*/  IADD3 R21, PT, PT, R146, -0x255992d5, RZ ;  /* 0xdaa66d2b92157810 */ /* 0x000fc80007ffe0ff */
[----:B------:R-:W-:Y:S01]  /*29880*/  LOP3.LUT R15, R17, R16, R15, 0x96, !PT ;  /* 0x00000010110f7212 */ /* 0x000fe200078e960f */
[----:B------:R-:W-:-:S05]  /*29890*/  IMAD.WIDE.U32 R16, R12, -0x326172a9, RZ ;  /* 0xcd9e8d570c107825 */ /* 0x000fca00078e00ff */
[----:B------:R-:W-:Y:S01]  /*298a0*/  LOP3.LUT R21, R21, R14, R17, 0x96, !PT ;  /* 0x0000000e15157212 */ /* 0x000fe200078e9611 */
[----:B------:R-:W-:-:S04]  /*298b0*/  IMAD.WIDE.U32 R14, R15, -0x2daee0ad, RZ ;  /* 0xd2511f530f0e7825 */ /* 0x000fc800078e00ff */
        /* <DEDUP_REMOVED lines=8> */
[----:B------:R-:W-:-:S05]  /*29940*/  IMAD.WIDE.U32 R16, R12, -0x326172a9, RZ ;  /* 0xcd9e8d570c107825 */ /* 0x000fca00078e00ff */
        /* <DEDUP_REMOVED lines=24> */
.L_x_22885:
[----:B------:R-:W-:Y:S05]  /*29ad0*/  BSYNC.RECONVERGENT B0 ;  /* 0x0000000000007941 */ /* 0x000fea0003800200 */
.L_x_22884:
        /* <DEDUP_REMOVED lines=37> */
.L_x_22848:
[----:B------:R-:W-:Y:S01]  /*29d30*/  SEL R18, RZ, 0x1000000, !P5 ;  /* 0x01000000ff127807 */ /* 0x000fe20006800000 */
[----:B------:R-:W-:Y:S01]  /*29d40*/  IMAD.WIDE.U32 R16, R149, 0x20, R154 ;  /* 0x0000002095107825 */ /* 0x000fe200078e009a */
[----:B------:R-:W-:Y:S01]  /*29d50*/  SEL R19, RZ, 0x10000, !P4 ;  /* 0x00010000ff137807 */ /* 0x000fe20006000000 */
[----:B------:R-:W0:Y:S01]  /*29d60*/  @P0 LDC.64 R162, c[0x0][0x398] ;  /* 0x0000e600ffa20b82 */ /* 0x000e220000000a00 */
        /* <DEDUP_REMOVED lines=10> */
[----:B------:R-:W-:Y:S02]  /*29e10*/  SEL R123, RZ, 0x1, !P2 ;  /* 0x00000001ff7b7807 */ /* 0x000fe40005000000 */
[----:B------:R-:W-:Y:S02]  /*29e20*/  LOP3.LUT P6, RZ, R9, 0x10, RZ, 0xc0, !PT ;  /* 0x0000001009ff7812 */ /* 0x000fe400078cc0ff */
[----:B------:R-:W-:-:S02]  /*29e30*/  LOP3.LUT R18, R18, R122, R19, 0xfe, !PT ;  /* 0x0000007a12127212 */ /* 0x000fc400078efe13 */
[----:B------:R-:W-:Y:S02]  /*29e40*/  LOP3.LUT R19, R144, R123, RZ, 0xfc, !PT ;  /* 0x0000007b90137212 */ /* 0x000fe400078efcff */
[----:B------:R-:W-:Y:S01]  /*29e50*/  SEL R123, RZ, 0x1, !P6 ;  /* 0x00000001ff7b7807 */ /* 0x000fe20007000000 */
[----:B-1----:R-:W1:Y:S01]  /*29e60*/  @P1 LDC.64 R16, c[0x0][0x3a0] ;  /* 0x0000e800ff101b82 */ /* 0x002e620000000a00 */
[----:B------:R-:W-:Y:S02]  /*29e70*/  IADD3 R150, PT, PT, R10, 0xa0, RZ ;  /* 0x000000a00a967810 */ /* 0x000fe40007ffe0ff */
[----:B------:R-:W-:Y:S01]  /*29e80*/  LOP3.LUT R18, R18, R123, RZ, 0xfc, !PT ;  /* 0x0000007b12127212 */ /* 0x000fe200078efcff */
[----:B------:R-:W-:-:S04]  /*29e90*/  IMAD.WIDE.U32 R122, R149, 0x8, R152 ;  /* 0x00000008957a7825 */ /* 0x000fc800078e0098 */
[----:B0-----:R-:W-:Y:S01]  /*29ea0*/  @P0 IMAD.WIDE.U32 R162, R150, 0x10, R162 ;  /* 0x0000001096a20825 */ /* 0x001fe200078e00a2 */
[----:B------:R0:W-:Y:S01]  /*29eb0*/  STG.E.64 desc[UR6][R122.64], R18 ;  /* 0x000000127a007986 */ /* 0x0001e2000c101b06 */
[----:B------:R-:W-:Y:S05]  /*29ec0*/  @!P0 BRA `(.L_x_22889) ;  /* 0x0000000000508947 */ /* 0x000fea0003800000 */
[----:B0-----:R-:W-:Y:S01]  /*29ed0*/  IMAD.U32 R18, R2, 0x10000, RZ ;  /* 0x0001000002127824 */ /* 0x001fe200078e00ff */
        /* <DEDUP_REMOVED lines=8> */
[----:B------:R-:W-:Y:S01]  /*29f60*/  IMAD.WIDE.U32 R156, R156, 0x10000, RZ ;  /* 0x000100009c9c7825 */ /* 0x000fe200078e00ff */
[----:B------:R-:W-:Y:S02]  /*29f70*/  LOP3.LUT R123, R122, 0xff00, R123, 0xf8, !PT ;  /* 0x0000ff007a7b7812 */ /* 0x000fe400078ef87b */
[----:B------:R-:W-:Y:S02]  /*29f80*/  LOP3.LUT R122, R7, 0xff, RZ, 0xc0, !PT ;  /* 0x000000ff077a7812 */ /* 0x000fe400078ec0ff */
[----:B------:R-:W-:-:S03]  /*29f90*/  LOP3.LUT R151, R123, 0xff, R4, 0xf8, !PT ;  /* 0x000000ff7b977812 */ /* 0x000fc600078ef804 */
[----:B------:R-:W-:Y:S01]  /*29fa0*/  IMAD.WIDE.U32 R122, R122, 0x100, RZ ;  /* 0x000001007a7a7825 */ /* 0x000fe200078e00ff */
[----:B------:R-:W-:Y:S02]  /*29fb0*/  LOP3.LUT R151, R157, R151, R161, 0xfe, !PT ;  /* 0x000000979d977212 */ /* 0x000fe400078efea1 */
[----:B------:R-:W-:Y:S02]  /*29fc0*/  LOP3.LUT R157, R122, R160, R156, 0xfe, !PT ;  /* 0x000000a07a9d7212 */ /* 0x000fe400078efe9c */
[----:B------:R-:W-:Y:S02]  /*29fd0*/  LOP3.LUT R123, R151, R123, RZ, 0xfc, !PT ;  /* 0x0000007b977b7212 */ /* 0x000fe400078efcff */
[----:B------:R-:W-:Y:S01]  /*29fe0*/  LOP3.LUT R122, R157, 0xff, R8, 0xf8, !PT ;  /* 0x000000ff9d7a7812 */ /* 0x000fe200078ef808 */
[----:B0-----:R-:W-:-:S05]  /*29ff0*/  IMAD.WIDE.U32 R18, R149, 0x8, R18 ;  /* 0x0000000895127825 */ /* 0x001fca00078e0012 */
[----:B------:R2:W-:Y:S02]  /*2a000*/  STG.E.64 desc[UR6][R18.64], R122 ;  /* 0x0000007a12007986 */ /* 0x0005e4000c101b06 */
.L_x_22889:
[C---:B------:R-:W-:Y:S01]  /*2a010*/  IMAD.WIDE.U32 R120, R150.reuse, 0x10, R120 ;  /* 0x0000001096787825 */ /* 0x040fe200078e0078 */
[----:B------:R3:W5:Y:S03]  /*2a020*/  @P0 LDG.E.128 R68, desc[UR6][R162.64] ;  /* 0x00000006a2440981 */ /* 0x000766000c1e1d00 */
[----:B-1----:R-:W-:Y:S02]  /*2a030*/  @P1 IMAD.WIDE.U32 R16, R150, 0x20, R16 ;  /* 0x0000002096101825 */ /* 0x002fe400078e0010 */
[----:B0-2---:R-:W5:Y:S04]  /*2a040*/  LDG.E.128 R120, desc[UR6][R120.64] ;  /* 0x0000000678787981 */ /* 0x005f68000c1e1d00 */
[----:B------:R3:W5:Y:S04]  /*2a050*/  @P1 LDG.E.128 R64, desc[UR6][R16.64] ;  /* 0x0000000610401981 */ /* 0x000768000c1e1d00 */
        /* <DEDUP_REMOVED lines=18> */
.L_x_22893:
        /* <DEDUP_REMOVED lines=13> */
.L_x_22895:
[----:B------:R-:W-:Y:S05]  /*2a250*/  BSYNC.RECONVERGENT B1 ;  /* 0x0000000000017941 */ /* 0x000fea0003800200 */
.L_x_22894:
        /* <DEDUP_REMOVED lines=48> */
[----:B------:R-:W-:Y:S01]  /*2a560*/  HFMA2 R2, -RZ, RZ, 0, 0 ;  /* 0x00000000ff027431 */ /* 0x000fe200000001ff */
[----:B------:R-:W-:-:S07]  /*2a570*/  LOP3.LUT R15, R131, R4, R3, 0x96, !PT ;  /* 0x00000004830f7212 */ /* 0x000fce00078e9603 */
.L_x_22892:
[----:B------:R-:W-:Y:S05]  /*2a580*/  BSYNC.RECONVERGENT B0 ;  /* 0x0000000000007941 */ /* 0x000fea0003800200 */
.L_x_22891:
[----:B------:R-:W-:Y:S01]  /*2a590*/  I2FP.F32.U32 R0, R0 ;  /* 0x0000000000007245 */ /* 0x000fe20000201000 */
[----:B------:R-:W-:Y:S01]  /*2a5a0*/  BSSY.RECONVERGENT B0, `(.L_x_22896) ;  /* 0x0000053000007945 */ /* 0x000fe20003800200 */
[----:B------:R-:W-:Y:S01]  /*2a5b0*/  ISETP.NE.AND P2, PT, R2, 0x1, PT ;  /* 0x000000010200780c */ /* 0x000fe20003f45270 */
[----:B------:R-:W-:Y:S01]  /*2a5c0*/  IMAD.MOV.U32 R5, RZ, RZ, 0x2 ;  /* 0x00000002ff057424 */ /* 0x000fe200078e00ff */
[----:B------:R-:W-:Y:S01]  /*2a5d0*/  LOP3.LUT R9, R9, 0xffffffef, RZ, 0xc0, !PT ;  /* 0xffffffef09097812 */ /* 0x000fe200078ec0ff */
[----:B------:R-:W-:Y:S01]  /*2a5e0*/  FFMA.FTZ R3, R0, R139, 1.1641532182693481445e-10 ;  /* 0x2f00000000037423 */ /* 0x000fe2000001008b */
[----:B-----5:R-:W-:-:S04]  /*2a5f0*/  HADD2.F32 R0, -RZ, R120.H0_H0 ;  /* 0x20000078ff007230 */ /* 0x020fc80000004100 */
        /* <DEDUP_REMOVED lines=13> */
.L_x_22898:
        /* <DEDUP_REMOVED lines=13> */
.L_x_22900:
[----:B------:R-:W-:Y:S05]  /*2a7a0*/  BSYNC.RECONVERGENT B1 ;  /* 0x0000000000017941 */ /* 0x000fea0003800200 */
.L_x_22899:
        /* <DEDUP_REMOVED lines=50> */
.L_x_22897:
[----:B------:R-:W-:Y:S05]  /*2aad0*/  BSYNC.RECONVERGENT B0 ;  /* 0x0000000000007941 */ /* 0x000fea0003800200 */
.L_x_22896:
        /* <DEDUP_REMOVED lines=9> */
[----:B---3--:R-:W-:Y:S02]  /*2ab70*/  FSEL R16, R4, RZ, !P2 ;  /* 0x000000ff04107208 */ /* 0x008fe40005000000 */
        /* <DEDUP_REMOVED lines=13> */
.L_x_22903:
        /* <DEDUP_REMOVED lines=13> */
.L_x_22905:
[----:B------:R-:W-:Y:S05]  /*2ad20*/  BSYNC.RECONVERGENT B1 ;  /* 0x0000000000017941 */ /* 0x000fea0003800200 */
.L_x_22904:
        /* <DEDUP_REMOVED lines=50> */
.L_x_22902:
[----:B------:R-:W-:Y:S05]  /*2b050*/  BSYNC.RECONVERGENT B0 ;  /* 0x0000000000007941 */ /* 0x000fea0003800200 */
.L_x_22901:
        /* <DEDUP_REMOVED lines=20> */
.L_x_22908:
        /* <DEDUP_REMOVED lines=13> */
.L_x_22910:
[----:B------:R-:W-:Y:S05]  /*2b270*/  BSYNC.RECONVERGENT B1 ;  /* 0x0000000000017941 */ /* 0x000fea0003800200 */
.L_x_22909:
        /* <DEDUP_REMOVED lines=50> */
.L_x_22907:
[----:B------:R-:W-:Y:S05]  /*2b5a0*/  BSYNC.RECONVERGENT B0 ;  /* 0x0000000000007941 */ /* 0x000fea0003800200 */
.L_x_22906:
        /* <DEDUP_REMOVED lines=23> */
.L_x_22913:
        /* <DEDUP_REMOVED lines=13> */
.L_x_22915:
[----:B------:R-:W-:Y:S05]  /*2b7f0*/  BSYNC.RECONVERGENT B1 ;  /* 0x0000000000017941 */ /* 0x000fea0003800200 */
.L_x_22914:
        /* <DEDUP_REMOVED lines=50> */
.L_x_22912:
[----:B------:R-:W-:Y:S05]  /*2bb20*/  BSYNC.RECONVERGENT B0 ;  /* 0x0000000000007941 */ /* 0x000fea0003800200 */
.L_x_22911:
        /* <DEDUP_REMOVED lines=20> */
.L_x_22918:
        /* <DEDUP_REMOVED lines=13> */
.L_x_22920:
[----:B------:R-:W-:Y:S05]  /*2bd40*/  BSYNC.RECONVERGENT B1 ;  /* 0x0000000000017941 */ /* 0x000fea0003800200 */
.L_x_22919:
        /* <DEDUP_REMOVED lines=16> */
[----:B------:R-:W-:-:S03]  /*2be50*/  IADD3 R3, PT, PT, R147, 0x32370b8f, RZ ;  /* 0x32370b8f93037810 */ /* 0x000fc60007ffe0ff */
[----:B------:R-:W-:Y:S01]  /*2be60*/  IMAD.WIDE.U32 R14, R14, -0x2daee0ad, RZ ;  /* 0xd2511f530e0e7825 */ /* 0x000fe200078e00ff */
[----:B------:R-:W-:-:S03]  /*2be70*/  LOP3.LUT R4, R3, R4, R19, 0x96, !PT ;  /* 0x0000000403047212 */ /* 0x000fc600078e9613 */
[----:B------:R-:W-:Y:S01]  /*2be80*/  VIADD R3, R146, 0x78dde6e4 ;  /* 0x78dde6e492037836 */ /* 0x000fe20000000000 */
[----:B------:R-:W-:Y:S01]  /*2be90*/  LOP3.LUT R19, R129, R18, R15, 0x96, !PT ;  /* 0x0000001281137212 */ /* 0x000fe200078e960f */
[----:B------:R-:W-:-:S05]  /*2bea0*/  IMAD.WIDE.U32 R4, R4, -0x326172a9, RZ ;  /* 0xcd9e8d5704047825 */ /* 0x000fca00078e00ff */
        /* <DEDUP_REMOVED lines=28> */
.L_x_22917:
[----:B------:R-:W-:Y:S05]  /*2c070*/  BSYNC.RECONVERGENT B0 ;  /* 0x0000000000007941 */ /* 0x000fea0003800200 */
.L_x_22916:
        /* <DEDUP_REMOVED lines=23> */
.L_x_22923:
        /* <DEDUP_REMOVED lines=13> */
.L_x_22925:
[----:B------:R-:W-:Y:S05]  /*2c2c0*/  BSYNC.RECONVERGENT B1 ;  /* 0x0000000000017941 */ /* 0x000fea0003800200 */
.L_x_22924:
        /* <DEDUP_REMOVED lines=22> */
[----:B------:R-:W-:-:S05]  /*2c430*/  VIADD R3, R146, 0x78dde6e4 ;  /* 0x78dde6e492037836 */ /* 0x000fca0000000000 */
[----:B------:R-:W-:Y:S01]  /*2c440*/  LOP3.LUT R5, R3, R2, R5, 0x96, !PT ;  /* 0x0000000203057212 */ /* 0x000fe200078e9605 */
[----:B------:R-:W-:-:S05]  /*2c450*/  IMAD.WIDE.U32 R2, R0, -0x326172a9, RZ ;  /* 0xcd9e8d5700027825 */ /* 0x000fca00078e00ff */
        /* <DEDUP_REMOVED lines=9> */
[----:B------:R-:W-:Y:S02]  /*2c4f0*/  IADD3 R5, PT, PT, R146, 0x5384540f, RZ ;  /* 0x5384540f92057810 */ /* 0x000fe40007ffe0ff */
[----:B------:R-:W-:Y:S01]  /*2c500*/  MOV R0, R144 ;  /* 0x0000009000007202 */ /* 0x000fe20000000f00 */
        /* <DEDUP_REMOVED lines=14> */
.L_x_22922:
[----:B------:R-:W-:Y:S05]  /*2c5f0*/  BSYNC.RECONVERGENT B0 ;  /* 0x0000000000007941 */ /* 0x000fea0003800200 */
.L_x_22921:
        /* <DEDUP_REMOVED lines=20> */
.L_x_22928:
        /* <DEDUP_REMOVED lines=13> */
.L_x_22930:
[----:B------:R-:W-:Y:S05]  /*2c810*/  BSYNC.RECONVERGENT B1 ;  /* 0x0000000000017941 */ /* 0x000fea0003800200 */
.L_x_22929:
        /* <DEDUP_REMOVED lines=50> */
.L_x_22927:
[----:B------:R-:W-:Y:S05]  /*2cb40*/  BSYNC.RECONVERGENT B0 ;  /* 0x0000000000007941 */ /* 0x000fea0003800200 */
.L_x_22926:
        /* <DEDUP_REMOVED lines=23> */
.L_x_22933:
        /* <DEDUP_REMOVED lines=13> */
.L_x_22935:
[----:B------:R-:W-:Y:S05]  /*2cd90*/  BSYNC.RECONVERGENT B1 ;  /* 0x0000000000017941 */ /* 0x000fea0003800200 */
.L_x_22934:
[----:B------:R-:W-:Y:S01]  /*2cda0*/  LOP3.LUT R2, R11, R15, R147, 0x96, !PT ;  /* 0x0000000f0b027212 */ /* 0x000fe200078e9693 */
[----:B------:R-:W-:-:S04]  /*2cdb0*/  IMAD.WIDE.U32 R120, R126, -0x326172a9, RZ ;  /* 0xcd9e8d577e787825 */ /* 0x000fc800078e00ff */
[----:B------:R-:W-:Y:S01]  /*2cdc0*/  IMAD.WIDE.U32 R2, R2, -0x326172a9, RZ ;  /* 0xcd9e8d5702027825 */ /* 0x000fe200078e00ff */
[----:B------:R-:W-:-:S04]  /*2cdd0*/  LOP3.LUT R121, R13, R121, R146, 0x96, !PT ;  /* 0x000000790d797212 */ /* 0x000fc800078e9692 */
        /* <DEDUP_REMOVED lines=16> */
[----:B------:R-:W-:Y:S01]  /*2cee0*/  IMAD.WIDE.U32 R120, R3, -0x326172a9, RZ ;  /* 0xcd9e8d5703787825 */ /* 0x000fe200078e00ff */
[----:B------:R-:W-:-:S03]  /*2cef0*/  IADD3 R15, PT, PT, R146, 0x1715609d, RZ ;  /* 0x1715609d920f7810 */ /* 0x000fc60007ffe0ff */
[----:B------:R-:W-:-:S05]  /*2cf00*/  VIADD R3, R146, 0x78dde6e4 ;  /* 0x78dde6e492037836 */ /* 0x000fca0000000000 */
        /* <DEDUP_REMOVED lines=27> */
.L_x_22932:
[----:B------:R-:W-:Y:S05]  /*2d0c0*/  BSYNC.RECONVERGENT B0 ;  /* 0x0000000000007941 */ /* 0x000fea0003800200 */
.L_x_22931:
        /* <DEDUP_REMOVED lines=18> */
.L_x_22938:
        /* <DEDUP_REMOVED lines=13> */
.L_x_22940:
[----:B------:R-:W-:Y:S05]  /*2d2c0*/  BSYNC.RECONVERGENT B1 ;  /* 0x0000000000017941 */ /* 0x000fea0003800200 */
.L_x_22939:
        /* <DEDUP_REMOVED lines=41> */
[----:B------:R-:W-:Y:S02]  /*2d560*/  HFMA2 R121, -RZ, RZ, 0, 0 ;  /* 0x00000000ff797431 */ /* 0x000fe400000001ff */
[----:B------:R-:W-:Y:S01]  /*2d570*/  IMAD.WIDE.U32 R156, R156, -0x326172a9, RZ ;  /* 0xcd9e8d579c9c7825 */ /* 0x000fe200078e00ff */
[----:B------:R-:W-:-:S03]  /*2d580*/  LOP3.LUT R2, R135, R2, R15, 0x96, !PT ;  /* 0x0000000287027212 */ /* 0x000fc600078e960f */
[----:B------:R-:W-:Y:S01]  /*2d590*/  IMAD.MOV.U32 R12, RZ, RZ, R156 ;  /* 0x000000ffff0c7224 */ /* 0x000fe200078e009c */
[----:B------:R-:W-:Y:S01]  /*2d5a0*/  LOP3.LUT R14, R133, R14, R157, 0x96, !PT ;  /* 0x0000000e850e7212 */ /* 0x000fe200078e969d */
[----:B------:R-:W-:-:S05]  /*2d5b0*/  IMAD.WIDE.U32 R2, R2, -0x2daee0ad, RZ ;  /* 0xd2511f5302027825 */ /* 0x000fca00078e00ff */
[----:B------:R-:W-:Y:S02]  /*2d5c0*/  LOP3.LUT R15, R131, R120, R3, 0x96, !PT ;  /* 0x00000078830f7212 */ /* 0x000fe400078e9603 */
[----:B------:R-:W-:Y:S01]  /*2d5d0*/  MOV R3, R144 ;  /* 0x0000009000037202 */ /* 0x000fe20000000f00 */
[----:B------:R-:W-:-:S07]  /*2d5e0*/  IMAD.MOV.U32 R144, RZ, RZ, R2 ;  /* 0x000000ffff907224 */ /* 0x000fce00078e0002 */
.L_x_22937:
[----:B------:R-:W-:Y:S05]  /*2d5f0*/  BSYNC.RECONVERGENT B0 ;  /* 0x0000000000007941 */ /* 0x000fea0003800200 */
.L_x_22936:
        /* <DEDUP_REMOVED lines=23> */
.L_x_22943:
        /* <DEDUP_REMOVED lines=13> */
.L_x_22945:
[----:B------:R-:W-:Y:S05]  /*2d840*/  BSYNC.RECONVERGENT B1 ;  /* 0x0000000000017941 */ /* 0x000fea0003800200 */
.L_x_22944:
        /* <DEDUP_REMOVED lines=16> */
[----:B------:R-:W-:-:S04]  /*2d950*/  IADD3 R3, PT, PT, R147, 0x32370b8f, RZ ;  /* 0x32370b8f93037810 */ /* 0x000fc80007ffe0ff */
[----:B------:R-:W-:Y:S01]  /*2d960*/  LOP3.LUT R3, R3, R156, R15, 0x96, !PT ;  /* 0x0000009c03037212 */ /* 0x000fe200078e960f */
[----:B------:R-:W-:Y:S01]  /*2d970*/  IMAD.WIDE.U32 R156, R121, -0x2daee0ad, RZ ;  /* 0xd2511f53799c7825 */ /* 0x000fe200078e00ff */
[----:B------:R-:W-:-:S04]  /*2d980*/  IADD3 R121, PT, PT, R146, 0x1715609d, RZ ;  /* 0x1715609d92797810 */ /* 0x000fc80007ffe0ff */
[----:B------:R-:W-:Y:S01]  /*2d990*/  LOP3.LUT R0, R129, R14, R157, 0x96, !PT ;  /* 0x0000000e81007212 */ /* 0x000fe200078e969d */
[----:B------:R-:W-:-:S04]  /*2d9a0*/  IMAD.WIDE.U32 R14, R3, -0x326172a9, RZ ;  /* 0xcd9e8d57030e7825 */ /* 0x000fc800078e00ff */
[----:B------:R-:W-:-:S05]  /*2d9b0*/  VIADD R3, R146, 0x78dde6e4 ;  /* 0x78dde6e492037836 */ /* 0x000fca0000000000 */
[----:B------:R-:W-:Y:S01]  /*2d9c0*/  LOP3.LUT R15, R3, R2, R15, 0x96, !PT ;  /* 0x00000002030f7212 */ /* 0x000fe200078e960f */
[----:B------:R-:W-:-:S05]  /*2d9d0*/  IMAD.WIDE.U32 R2, R0, -0x326172a9, RZ ;  /* 0xcd9e8d5700027825 */ /* 0x000fca00078e00ff */
[----:B------:R-:W-:Y:S01]  /*2d9e0*/  LOP3.LUT R121, R121, R14, R3, 0x96, !PT ;  /* 0x0000000e79797212 */ /* 0x000fe200078e9603 */
[----:B------:R-:W-:-:S04]  /*2d9f0*/  IMAD.WIDE.U32 R14, R15, -0x2daee0ad, RZ ;  /* 0xd2511f530f0e7825 */ /* 0x000fc800078e00ff */
        /* <DEDUP_REMOVED lines=17> */
[----:B------:R-:W-:Y:S01]  /*2db10*/  LOP3.LUT R14, R133, R14, R3, 0x96, !PT ;  /* 0x0000000e850e7212 */ /* 0x000fe200078e9603 */
[----:B------:R-:W-:Y:S01]  /*2db20*/  IMAD.WIDE.U32 R2, R0, -0x2daee0ad, RZ ;  /* 0xd2511f5300027825 */ /* 0x000fe200078e00ff */
[----:B------:R-:W-:-:S03]  /*2db30*/  MOV R0, R144 ;  /* 0x0000009000007202 */ /* 0x000fc60000000f00 */
[----:B------:R-:W-:Y:S02]  /*2db40*/  IMAD.MOV.U32 R144, RZ, RZ, R2 ;  /* 0x000000ffff907224 */ /* 0x000fe400078e0002 */
[----:B------:R-:W-:Y:S01]  /*2db50*/  HFMA2 R2, -RZ, RZ, 0, 0 ;  /* 0x00000000ff027431 */ /* 0x000fe200000001ff */
[----:B------:R-:W-:-:S07]  /*2db60*/  LOP3.LUT R15, R131, R156, R3, 0x96, !PT ;  /* 0x0000009c830f7212 */ /* 0x000fce00078e9603 */
.L_x_22942:
[----:B------:R-:W-:Y:S05]  /*2db70*/  BSYNC.RECONVERGENT B0 ;  /* 0x0000000000007941 */ /* 0x000fea0003800200 */
.L_x_22941:
[----:B------:R-:W-:Y:S01]  /*2db80*/  ISETP.NE.AND P4, PT, R2, 0x1, PT ;  /* 0x000000010200780c */ /* 0x000fe20003f85270 */
[----:B------:R-:W-:Y:S01]  /*2db90*/  HADD2.F32 R122, -RZ, R122.H1_H1 ;  /* 0x3000007aff7a7230 */ /* 0x000fe20000004100 */
[----:B------:R-:W-:Y:S01]  /*2dba0*/  I2FP.F32.U32 R0, R0 ;  /* 0x0000000000007245 */ /* 0x000fe20000201000 */
[----:B------:R-:W-:Y:S01]  /*2dbb0*/  BSSY.RECONVERGENT B0, `(.L_x_22946) ;  /* 0x000004f000007945 */ /* 0x000fe20003800200 */
[----:B------:R-:W-:-:S03]  /*2dbc0*/  MOV R121, R12 ;  /* 0x0000000c00797202 */ /* 0x000fc60000000f00 */
[----:B------:R-:W-:Y:S01]  /*2dbd0*/  FFMA.FTZ R3, R0, R139, 1.1641532182693481445e-10 ;  /* 0x2f00000000037423 */ /* 0x000fe2000001008b */
[----:B------:R-:W-:Y:S01]  /*2dbe0*/  FMUL.FTZ R0, R122, R141 ;  /* 0x0000008d7a007220 */ /* 0x000fe20000410000 */
[----:B------:R-:W-:-:S03]  /*2dbf0*/  IMAD.MOV.U32 R122, RZ, RZ, 0x2 ;  /* 0x00000002ff7a7424 */ /* 0x000fc600078e00ff */
[----:B------:R-:W-:Y:S01]  /*2dc00*/  FSETP.LE.FTZ.AND P3, PT, R3, R140, PT ;  /* 0x0000008c0300720b */ /* 0x000fe20003f73000 */
        /* <DEDUP_REMOVED lines=9> */
.L_x_22948:
        /* <DEDUP_REMOVED lines=13> */
.L_x_22950:
[----:B------:R-:W-:Y:S05]  /*2dd70*/  BSYNC.RECONVERGENT B1 ;  /* 0x0000000000017941 */ /* 0x000fea0003800200 */
.L_x_22949:
        /* <DEDUP_REMOVED lines=44> */
[----:B------:R-:W-:-:S04]  /*2e040*/  IMAD.WIDE.U32 R2, R3, -0x326172a9, RZ ;  /* 0xcd9e8d5703027825 */ /* 0x000fc800078e00ff */
[----:B------:R-:W-:Y:S01]  /*2e050*/  IMAD.MOV.U32 R12, RZ, RZ, R2 ;  /* 0x000000ffff0c7224 */ /* 0x000fe200078e0002 */
[----:B------:R-:W-:Y:S01]  /*2e060*/  LOP3.LUT R14, R133, R14, R3, 0x96, !PT ;  /* 0x0000000e850e7212 */ /* 0x000fe200078e9603 */
[----:B------:R-:W-:-:S04]  /*2e070*/  IMAD.WIDE.U32 R2, R15, -0x2daee0ad, RZ ;  /* 0xd2511f530f027825 */ /* 0x000fc800078e00ff */
[----:B------:R-:W-:Y:S01]  /*2e080*/  IMAD.MOV.U32 R144, RZ, RZ, R2 ;  /* 0x000000ffff907224 */ /* 0x000fe200078e0002 */
[----:B------:R-:W-:-:S07]  /*2e090*/  LOP3.LUT R15, R131, R156, R3, 0x96, !PT ;  /* 0x0000009c830f7212 */ /* 0x000fce00078e9603 */
.L_x_22947:
[----:B------:R-:W-:Y:S05]  /*2e0a0*/  BSYNC.RECONVERGENT B0 ;  /* 0x0000000000007941 */ /* 0x000fea0003800200 */
.L_x_22946:
[----:B------:R-:W-:Y:S01]  /*2e0b0*/  I2FP.F32.U32 R2, R121 ;  /* 0x0000007900027245 */ /* 0x000fe20000201000 */
[----:B------:R-:W-:Y:S01]  /*2e0c0*/  BSSY.RECONVERGENT B0, `(.L_x_22951) ;  /* 0x0000056000007945 */ /* 0x000fe20003800200 */
[----:B------:R-:W-:Y:S01]  /*2e0d0*/  FSEL R0, R0, RZ, P3 ;  /* 0x000000ff00007208 */ /* 0x000fe20001800000 */
[----:B------:R-:W-:Y:S02]  /*2e0e0*/  IMAD.MOV.U32 R156, RZ, RZ, 0x2 ;  /* 0x00000002ff9c7424 */ /* 0x000fe400078e00ff */
[----:B------:R-:W-:Y:S01]  /*2e0f0*/  FFMA.FTZ R3, R2, R139, 1.1641532182693481445e-10 ;  /* 0x2f00000002037423 */ /* 0x000fe2000001008b */
[----:B------:R-:W-:-:S04]  /*2e100*/  HADD2.F32 R2, -RZ, R70.H1_H1 ;  /* 0x30000046ff027230 */ /* 0x000fc80000004100 */
        /* <DEDUP_REMOVED lines=17> */
.L_x_22953:
        /* <DEDUP_REMOVED lines=13> */
.L_x_22955:
[----:B------:R-:W-:Y:S05]  /*2e2f0*/  BSYNC.RECONVERGENT B1 ;  /* 0x0000000000017941 */ /* 0x000fea0003800200 */
.L_x_22954:
[----:B------:R-:W-:Y:S01]  /*2e300*/  LOP3.LUT R156, R11, R159, R147, 0x96, !PT ;  /* 0x0000009f0b9c7212 */ /* 0x000fe200078e9693 */
[----:B------:R-:W-:Y:S01]  /*2e310*/  IMAD.WIDE.U32 R14, R126, -0x326172a9, RZ ;  /* 0xcd9e8d577e0e7825 */ /* 0x000fe200078e00ff */
[----:B------:R-:W-:Y:S02]  /*2e320*/  IADD3 R143, PT, PT, R146, 0x3c6ef372, RZ ;  /* 0x3c6ef372928f7810 */ /* 0x000fe40007ffe0ff */
[----:B------:R-:W-:Y:S01]  /*2e330*/  IADD3 R151, PT, PT, R147, 0x32370b8f, RZ ;  /* 0x32370b8f93977810 */ /* 0x000fe20007ffe0ff */
        /* <DEDUP_REMOVED lines=46> */
.L_x_22952:
[----:B------:R-:W-:Y:S05]  /*2e620*/  BSYNC.RECONVERGENT B0 ;  /* 0x0000000000007941 */ /* 0x000fea0003800200 */
.L_x_22951:
[----:B------:R-:W-:Y:S01]  /*2e630*/  ISETP.NE.AND P5, PT, R156, 0x1, PT ;  /* 0x000000019c00780c */ /* 0x000fe20003fa5270 */
[----:B------:R-:W-:Y:S01]  /*2e640*/  HADD2.F32 R2, -RZ, R123.H0_H0 ;  /* 0x2000007bff027230 */ /* 0x000fe20000004100 */
[----:B------:R-:W-:Y:S01]  /*2e650*/  I2FP.F32.U32 R0, R0 ;  /* 0x0000000000007245 */ /* 0x000fe20000201000 */
[----:B------:R-:W-:Y:S01]  /*2e660*/  BSSY.RECONVERGENT B0, `(.L_x_22956) ;  /* 0x000004f000007945 */ /* 0x000fe20003800200 */
[----:B------:R-:W-:-:S03]  /*2e670*/  IMAD.MOV.U32 R151, RZ, RZ, 0x2 ;  /* 0x00000002ff977424 */ /* 0x000fc600078e00ff */
[----:B------:R-:W-:Y:S01]  /*2e680*/  FFMA.FTZ R143, R0, R139, 1.1641532182693481445e-10 ;  /* 0x2f000000008f7423 */ /* 0x000fe2000001008b */
[----:B------:R-:W-:Y:S01]  /*2e690*/  FMUL.FTZ R0, R2, R141 ;  /* 0x0000008d02007220 */ /* 0x000fe20000410000 */
[----:B------:R-:W-:-:S03]  /*2e6a0*/  MOV R2, R12 ;  /* 0x0000000c00027202 */ /* 0x000fc60000000f00 */
        /* <DEDUP_REMOVED lines=10> */
.L_x_22958:
        /* <DEDUP_REMOVED lines=13> */
.L_x_22960:
[----:B------:R-:W-:Y:S05]  /*2e820*/  BSYNC.RECONVERGENT B1 ;  /* 0x0000000000017941 */ /* 0x000fea0003800200 */
.L_x_22959:
        /* <DEDUP_REMOVED lines=19> */
[----:B------:R-:W-:Y:S02]  /*2e960*/  HFMA2 R151, -RZ, RZ, 0, 0 ;  /* 0x00000000ff977431 */ /* 0x000fe400000001ff */
        /* <DEDUP_REMOVED lines=28> */
[----:B------:R-:W-:Y:S01]  /*2eb30*/  IMAD.MOV.U32 R144, RZ, RZ, R156 ;  /* 0x000000ffff907224 */ /* 0x000fe200078e009c */
[----:B------:R-:W-:-:S07]  /*2eb40*/  LOP3.LUT R15, R131, R158, R157, 0x96, !PT ;  /* 0x0000009e830f7212 */ /* 0x000fce00078e969d */
.L_x_22957:
[----:B------:R-:W-:Y:S05]  /*2eb50*/  BSYNC.RECONVERGENT B0 ;  /* 0x0000000000007941 */ /* 0x000fea0003800200 */
.L_x_22956:
[----:B------:R-:W-:Y:S01]  /*2eb60*/  I2FP.F32.U32 R2, R2 ;  /* 0x0000000200027245 */ /* 0x000fe20000201000 */
[----:B------:R-:W-:Y:S01]  /*2eb70*/  BSSY.RECONVERGENT B0, `(.L_x_22961) ;  /* 0x0000056000007945 */ /* 0x000fe20003800200 */
[----:B------:R-:W-:-:S03]  /*2eb80*/  IMAD.MOV.U32 R157, RZ, RZ, 0x2 ;  /* 0x00000002ff9d7424 */ /* 0x000fc600078e00ff */
[----:B------:R-:W-:Y:S01]  /*2eb90*/  FFMA.FTZ R143, R2, R139, 1.1641532182693481445e-10 ;  /* 0x2f000000028f7423 */ /* 0x000fe2000001008b */
[----:B------:R-:W-:-:S04]  /*2eba0*/  HADD2.F32 R2, -RZ, R71.H0_H0 ;  /* 0x20000047ff027230 */ /* 0x000fc80000004100 */
[----:B------:R-:W-:Y:S01]  /*2ebb0*/  FSETP.GTU.FTZ.AND P5, PT, R143, R140, PT ;  /* 0x0000008c8f00720b */ /* 0x000fe20003fbc000 */
[----:B------:R-:W-:Y:S01]  /*2ebc0*/  FMUL.FTZ R2, R2, R141 ;  /* 0x0000008d02027220 */ /* 0x000fe20000410000 */
[----:B------:R-:W-:Y:S02]  /*2ebd0*/  FSEL R143, R0, RZ, P4 ;  /* 0x000000ff008f7208 */ /* 0x000fe40002000000 */
        /* <DEDUP_REMOVED lines=15> */
.L_x_22963:
        /* <DEDUP_REMOVED lines=13> */
.L_x_22965:
[----:B------:R-:W-:Y:S05]  /*2eda0*/  BSYNC.RECONVERGENT B1 ;  /* 0x0000000000017941 */ /* 0x000fea0003800200 */
.L_x_22964:
        /* <DEDUP_REMOVED lines=48> */
[----:B------:R-:W-:Y:S01]  /*2f0b0*/  LOP3.LUT R15, R131, R158, R157, 0x96, !PT ;  /* 0x0000009e830f7212 */ /* 0x000fe200078e969d */
[----:B------:R-:W-:-:S07]  /*2f0c0*/  HFMA2 R157, -RZ, RZ, 0, 0 ;  /* 0x00000000ff9d7431 */ /* 0x000fce00000001ff */
.L_x_22962:
[----:B------:R-:W-:Y:S05]  /*2f0d0*/  BSYNC.RECONVERGENT B0 ;  /* 0x0000000000007941 */ /* 0x000fea0003800200 */
.L_x_22961:
        /* <DEDUP_REMOVED lines=18> */
.L_x_22968:
        /* <DEDUP_REMOVED lines=15> */
.L_x_22970:
[----:B------:R-:W-:Y:S05]  /*2f2f0*/  BSYNC.RECONVERGENT B1 ;  /* 0x0000000000017941 */ /* 0x000fea0003800200 */
.L_x_22969:
        /* <DEDUP_REMOVED lines=50> */
.L_x_22967:
[----:B------:R-:W-:Y:S05]  /*2f620*/  BSYNC.RECONVERGENT B0 ;  /* 0x0000000000007941 */ /* 0x000fea0003800200 */
.L_x_22966:
        /* <DEDUP_REMOVED lines=12> */
.L_x_22890:
[----:B------:R-:W-:Y:S01]  /*2f6f0*/  ISETP.NE.AND P2, PT, R143, 0x1, PT ;  /* 0x000000018f00780c */ /* 0x000fe20003f45270 */
[----:B------:R-:W-:Y:S01]  /*2f700*/  BSSY.RECONVERGENT B0, `(.L_x_22972) ;  /* 0x000004f000007945 */ /* 0x000fe20003800200 */
[----:B------:R-:W-:Y:S01]  /*2f710*/  IMAD.MOV.U32 R18, RZ, RZ, 0x2 ;  /* 0x00000002ff127424 */ /* 0x000fe200078e00ff */
[----:B---3--:R-:W-:Y:S01]  /*2f720*/  MOV R16, R12 ;  /* 0x0000000c00107202 */ /* 0x008fe20000000f00 */
        /* <DEDUP_REMOVED lines=12> */
.L_x_22974:
        /* <DEDUP_REMOVED lines=13> */
.L_x_22976:
[----:B------:R-:W-:Y:S05]  /*2f8c0*/  BSYNC.RECONVERGENT B1 ;  /* 0x0000000000017941 */ /* 0x000fea0003800200 */
.L_x_22975:
[----:B------:R-:W-:Y:S01]  /*2f8d0*/  LOP3.LUT R16, R11, R19, R147, 0x96, !PT ;  /* 0x000000130b107212 */ /* 0x000fe200078e9693 */
[----:B------:R-:W-:-:S04]  /*2f8e0*/  IMAD.WIDE.U32 R14, R126, -0x326172a9, RZ ;  /* 0xcd9e8d577e0e7825 */ /* 0x000fc800078e00ff */
        /* <DEDUP_REMOVED lines=14> */
[----:B------:R-:W-:-:S05]  /*2f9d0*/  VIADD R17, R147, 0x32370b8f ;  /* 0x32370b8f93117836 */ /* 0x000fca0000000000 */
        /* <DEDUP_REMOVED lines=28> */
[----:B------:R-:W-:-:S04]  /*2fba0*/  IMAD.WIDE.U32 R16, R15, -0x2daee0ad, RZ ;  /* 0xd2511f530f107825 */ /* 0x000fc800078e00ff */
[----:B------:R-:W-:Y:S01]  /*2fbb0*/  IMAD.MOV.U32 R144, RZ, RZ, R16 ;  /* 0x000000ffff907224 */ /* 0x000fe200078e0010 */
[----:B------:R-:W-:Y:S01]  /*2fbc0*/  LOP3.LUT R15, R131, R18, R17, 0x96, !PT ;  /* 0x00000012830f7212 */ /* 0x000fe200078e9611 */
[----:B------:R-:W-:Y:S01]  /*2fbd0*/  IMAD.MOV.U32 R18, RZ, RZ, RZ ;  /* 0x000000ffff127224 */ /* 0x000fe200078e00ff */
[----:B------:R-:W-:-:S07]  /*2fbe0*/  MOV R16, R158 ;  /* 0x0000009e00107202 */ /* 0x000fce0000000f00 */
.L_x_22973:
[----:B------:R-:W-:Y:S05]  /*2fbf0*/  BSYNC.RECONVERGENT B0 ;  /* 0x0000000000007941 */ /* 0x000fea0003800200 */
.L_x_22972:
        /* <DEDUP_REMOVED lines=19> */
.L_x_22979:
        /* <DEDUP_REMOVED lines=13> */
.L_x_22981:
[----:B------:R-:W-:Y:S05]  /*2fe00*/  BSYNC.RECONVERGENT B1 ;  /* 0x0000000000017941 */ /* 0x000fea0003800200 */
.L_x_22980:
        /* <DEDUP_REMOVED lines=44> */
[----:B------:R-:W-:Y:S02]  /*300d0*/  LOP3.LUT R14, R133, R14, R17, 0x96, !PT ;  /* 0x0000000e850e7212 */ /* 0x000fe400078e9611 */
[----:B------:R-:W-:Y:S01]  /*300e0*/  MOV R12, R16 ;  /* 0x00000010000c7202 */ /* 0x000fe20000000f00 */
[----:B------:R-:W-:-:S05]  /*300f0*/  IMAD.WIDE.U32 R16, R15, -0x2daee0ad, RZ ;  /* 0xd2511f530f107825 */ /* 0x000fca00078e00ff */
[----:B------:R-:W-:Y:S01]  /*30100*/  LOP3.LUT R15, R131, R18, R17, 0x96, !PT ;  /* 0x00000012830f7212 */ /* 0x000fe200078e9611 */
[----:B------:R-:W-:Y:S01]  /*30110*/  IMAD.MOV.U32 R17, RZ, RZ, R144 ;  /* 0x000000ffff117224 */ /* 0x000fe200078e0090 */
[----:B------:R-:W-:-:S07]  /*30120*/  MOV R144, R16 ;  /* 0x0000001000907202 */ /* 0x000fce0000000f00 */
.L_x_22978:
[----:B------:R-:W-:Y:S05]  /*30130*/  BSYNC.RECONVERGENT B0 ;  /* 0x0000000000007941 */ /* 0x000fea0003800200 */
.L_x_22977:
        /* <DEDUP_REMOVED lines=19> */
.L_x_22984:
        /* <DEDUP_REMOVED lines=13> */
.L_x_22986:
[----:B------:R-:W-:Y:S05]  /*30340*/  BSYNC.RECONVERGENT B1 ;  /* 0x0000000000017941 */ /* 0x000fea0003800200 */
.L_x_22985:
        /* <DEDUP_REMOVED lines=45> */
[----:B------:R-:W-:-:S05]  /*30620*/  IMAD.WIDE.U32 R16, R15, -0x2daee0ad, RZ ;  /* 0xd2511f530f107825 */ /* 0x000fca00078e00ff */
[----:B------:R-:W-:Y:S01]  /*30630*/  LOP3.LUT R15, R131, R18, R17, 0x96, !PT ;  /* 0x00000012830f7212 */ /* 0x000fe200078e9611 */
[----:B------:R-:W-:Y:S01]  /*30640*/  IMAD.MOV.U32 R17, RZ, RZ, R144 ;  /* 0x000000ffff117224 */ /* 0x000fe200078e0090 */
[----:B------:R-:W-:Y:S01]  /*30650*/  MOV R144, R16 ;  /* 0x0000001000907202 */ /* 0x000fe20000000f00 */
[----:B------:R-:W-:-:S07]  /*30660*/  IMAD.MOV.U32 R18, RZ, RZ, RZ ;  /* 0x000000ffff127224 */ /* 0x000fce00078e00ff */
.L_x_22983:
[----:B------:R-:W-:Y:S05]  /*30670*/  BSYNC.RECONVERGENT B0 ;  /* 0x0000000000007941 */ /* 0x000fea0003800200 */
.L_x_22982:
        /* <DEDUP_REMOVED lines=19> */
.L_x_22989:
        /* <DEDUP_REMOVED lines=13> */
.L_x_22991:
[----:B------:R-:W-:Y:S05]  /*30880*/  BSYNC.RECONVERGENT B1 ;  /* 0x0000000000017941 */ /* 0x000fea0003800200 */
.L_x_22990:
        /* <DEDUP_REMOVED lines=50> */
.L_x_22988:
[----:B------:R-:W-:Y:S05]  /*30bb0*/  BSYNC.RECONVERGENT B0 ;  /* 0x0000000000007941 */ /* 0x000fea0003800200 */
.L_x_22987:
        /* <DEDUP_REMOVED lines=19> */
.L_x_22994:
        /* <DEDUP_REMOVED lines=13> */
.L_x_22996:
[----:B------:R-:W-:Y:S05]  /*30dc0*/  BSYNC.RECONVERGENT B1 ;  /* 0x0000000000017941 */ /* 0x000fea0003800200 */
.L_x_22995:
        /* <DEDUP_REMOVED lines=50> */
.L_x_22993:
[----:B------:R-:W-:Y:S05]  /*310f0*/  BSYNC.RECONVERGENT B0 ;  /* 0x0000000000007941 */ /* 0x000fea0003800200 */
.L_x_22992:
        /* <DEDUP_REMOVED lines=17> */
.L_x_22999:
        /* <DEDUP_REMOVED lines=13> */
.L_x_23001:
[----:B------:R-:W-:Y:S05]  /*312e0*/  BSYNC.RECONVERGENT B1 ;  /* 0x0000000000017941 */ /* 0x000fea0003800200 */
.L_x_23000:
        /* <DEDUP_REMOVED lines=50> */
.L_x_22998:
[----:B------:R-:W-:Y:S05]  /*31610*/  BSYNC.RECONVERGENT B0 ;  /* 0x0000000000007941 */ /* 0x000fea0003800200 */
.L_x_22997:
        /* <DEDUP_REMOVED lines=17> */
.L_x_23004:
        /* <DEDUP_REMOVED lines=13> */
.L_x_23006:
[----:B------:R-:W-:Y:S05]  /*31800*/  BSYNC.RECONVERGENT B1 ;  /* 0x0000000000017941 */ /* 0x000fea0003800200 */
.L_x_23005:
[----:B------:R-:W-:Y:S01]  /*31810*/  LOP3.LUT R16, R11, R19, R147, 0x96, !PT ;  /* 0x000000130b107212 */ /* 0x000fe200078e9693 */
[----:B------:R-:W-:-:S04]  /*31820*/  IMAD.WIDE.U32 R14, R126, -0x326172a9, RZ ;  /* 0xcd9e8d577e0e7825 */ /* 0x000fc800078e00ff */
        /* <DEDUP_REMOVED lines=48> */
.L_x_23003:
[----:B------:R-:W-:Y:S05]  /*31b30*/  BSYNC.RECONVERGENT B0 ;  /* 0x0000000000007941 */ /* 0x000fea0003800200 */
.L_x_23002:
        /* <DEDUP_REMOVED lines=17> */
.L_x_23009:
        /* <DEDUP_REMOVED lines=13> */
.L_x_23011:
[----:B------:R-:W-:Y:S05]  /*31d20*/  BSYNC.RECONVERGENT B1 ;  /* 0x0000000000017941 */ /* 0x000fea0003800200 */
.L_x_23010:
        /* <DEDUP_REMOVED lines=22> */
[----:B------:R-:W-:-:S03]  /*31e90*/  IADD3 R15, PT, PT, R146, 0x78dde6e4, RZ ;  /* 0x78dde6e4920f7810 */ /* 0x000fc60007ffe0ff */
        /* <DEDUP_REMOVED lines=27> */
.L_x_23008:
[----:B------:R-:W-:Y:S05]  /*32050*/  BSYNC.RECONVERGENT B0 ;  /* 0x0000000000007941 */ /* 0x000fea0003800200 */
.L_x_23007:
[----:B------:R-:W-:Y:S01]  /*32060*/  I2FP.F32.U32 R16, R16 ;  /* 0x0000001000107245 */ /* 0x000fe20000201000 */
[-C--:B------:R-:W-:Y:S01]  /*32070*/  FMUL.FTZ R156, R156, R141.reuse ;  /* 0x0000008d9c9c7220 */ /* 0x080fe20000410000 */
[----:B------:R-:W-:Y:S01]  /*32080*/  P2R R17, PR, RZ, 0x2 ;  /* 0x00000002ff117803 */ /* 0x000fe20000000000 */
[----:B------:R-:W-:Y:S01]  /*32090*/  FMUL.FTZ R158, R158, R141 ;  /* 0x0000008d9e9e7220 */ /* 0x000fe20000410000 */
[C---:B------:R-:W-:Y:S01]  /*320a0*/  LOP3.LUT P1, RZ, R9.reuse, 0x10, RZ, 0xc0, !PT ;  /* 0x0000001009ff7812 */ /* 0x040fe2000782c0ff */
[----:B------:R-:W-:Y:S01]  /*320b0*/  HADD2.F32 R18, -RZ, R123.H1_H1 ;  /* 0x3000007bff127230 */ /* 0x000fe20000004100 */
[----:B------:R-:W-:Y:S01]  /*320c0*/  P2R R19, PR, RZ, 0x1 ;  /* 0x00000001ff137803 */ /* 0x000fe20000000000 */
        /* <DEDUP_REMOVED lines=11> */
[----:B------:R-:W-:Y:S01]  /*32180*/  ISETP.NE.AND P0, PT, R19, RZ, PT ;  /* 0x000000ff1300720c */ /* 0x000fe20003f05270 */
[----:B------:R-:W-:Y:S01]  /*32190*/  FMUL.FTZ R123, R18, R141 ;  /* 0x0000008d127b7220 */ /* 0x000fe20000410000 */
[----:B------:R-:W-:-:S02]  /*321a0*/  LOP3.LUT P6, RZ, R9, 0x4, RZ, 0xc0, !PT ;  /* 0x0000000409ff7812 */ /* 0x000fc400078cc0ff */
        /* <DEDUP_REMOVED lines=12> */
[----:B------:R-:W-:Y:S01]  /*32270*/  @P1 FADD.FTZ R122, R62, R122 ;  /* 0x0000007a3e7a1221 */ /* 0x000fe20000010000 */
[----:B------:R-:W-:Y:S01]  /*32280*/  @P1 FADD.FTZ R120, R60, R120 ;  /* 0x000000783c781221 */ /* 0x000fe20000010000 */
[----:B------:R-:W-:Y:S01]  /*32290*/  PLOP3.LUT P5, PT, P5, PT, PT, 0x8, 0x80 ;  /* 0x000000000080781c */ /* 0x000fe20002fae170 */
[----:B------:R-:W-:-:S12]  /*322a0*/  @P1 FADD.FTZ R123, R63, R123 ;  /* 0x0000007b3f7b1221 */ /* 0x000fd80000010000 */
.L_x_22971:
        /* <DEDUP_REMOVED lines=17> */
[----:B------:R-:W-:Y:S01]  /*323c0*/  SEL R132, RZ, 0x100, !P6 ;  /* 0x00000100ff847807 */ /* 0x000fe20007000000 */
[----:B------:R1:W-:Y:S01]  /*323d0*/  STG.E.128 desc[UR6][R154.64+0x10], R120 ;  /* 0x000010789a007986 */ /* 0x0003e2000c101d06 */
        /* <DEDUP_REMOVED lines=72> */
.L_x_23012:
        /* <DEDUP_REMOVED lines=120> */
.L_x_23026:
        /* <DEDUP_REMOVED lines=12> */
[C---:B------:R-:W-:Y:S01]  /*330a0*/  FADD.FTZ R54, -R129.reuse, R54 ;  /* 0x0000003681367221 */ /* 0x040fe20000010100 */
[C---:B------:R-:W-:Y:S01]  /*330b0*/  FADD.FTZ R135, -R129.reuse, R16 ;  /* 0x0000001081877221 */ /* 0x040fe20000010100 */
[----:B------:R-:W1:Y:S01]  /*330c0*/  MUFU.RSQ R128, R128 ;  /* 0x0000008000807308 */ /* 0x000e620000001400 */
        /* <DEDUP_REMOVED lines=17> */
[C---:B-1----:R-:W-:Y:S01]  /*331e0*/  FMUL.FTZ R52, R128.reuse, R52 ;  /* 0x0000003480347220 */ /* 0x042fe20000410000 */
        /* <DEDUP_REMOVED lines=44> */
[----:B------:R-:W-:Y:S01]  /*334b0*/  FFMA.FTZ R55, R55, R20, R22 ;  /* 0x0000001437377223 */ /* 0x000fe20000010016 */
        /* <DEDUP_REMOVED lines=57> */
[----:B------:R-:W-:Y:S01]  /*33850*/  FMUL.FTZ R120, R128, R38 ;  /* 0x0000002680787220 */ /* 0x000fe20000410000 */
[----:B------:R-:W-:Y:S02]  /*33860*/  HADD2.F32 R56, -RZ, R110.H1_H1 ;  /* 0x3000006eff387230 */ /* 0x000fe40000004100 */
[----:B------:R-:W-:Y:S01]  /*33870*/  FFMA.FTZ R43, R43, R48, R50 ;  /* 0x000000302b2b7223 */ /* 0x000fe20000010032 */
        /* <DEDUP_REMOVED lines=35> */
[----:B------:R-:W-:Y:S01]  /*33ab0*/  FFMA.FTZ R58, R29, R58, R56 ;  /* 0x0000003a1d3a7223 */ /* 0x000fe20000010038 */
        /* <DEDUP_REMOVED lines=24> */
[----:B------:R-:W-:Y:S02]  /*33c40*/  HADD2.F32 R28, -RZ, R102.H0_H0 ;  /* 0x20000066ff1c7230 */ /* 0x000fe40000004100 */
[----:B------:R-:W-:Y:S01]  /*33c50*/  FFMA.FTZ R56, R26, R155, R159 ;  /* 0x0000009b1a387223 */ /* 0x000fe2000001009f */
[----:B------:R-:W-:Y:S02]  /*33c60*/  HADD2.F32 R26, -RZ, R77.H1_H1 ;  /* 0x3000004dff1a7230 */ /* 0x000fe40000004100 */
        /* <DEDUP_REMOVED lines=17> */
[----:B0-----:R-:W-:Y:S02]  /*33d80*/  HADD2.F32 R134, -RZ, R72.H1_H1 ;  /* 0x30000048ff867230 */ /* 0x001fe40000004100 */
[----:B------:R-:W-:Y:S01]  /*33d90*/  FFMA.FTZ R131, R131, R30, R32 ;  /* 0x0000001e83837223 */ /* 0x000fe20000010020 */
[----:B------:R-:W-:Y:S01]  /*33da0*/  HADD2.F32 R25, -RZ, R103.H0_H0 ;  /* 0x20000067ff197230 */ /* 0x000fe20000004100 */
[----:B------:R-:W0:Y:S01]  /*33db0*/  @!P1 LDC.64 R26, c[0x0][0x3c0] ;  /* 0x0000f000ff1a9b82 */ /* 0x000e220000000a00 */
[----:B------:R-:W-:-:S02]  /*33dc0*/  HADD2.F32 R29, -RZ, R79.H0_H0 ;  /* 0x2000004fff1d7230 */ /* 0x000fc40000004100 */
[----:B------:R-:W-:Y:S01]  /*33dd0*/  FFMA.FTZ R122, R17, R122, R134 ;  /* 0x0000007a117a7223 */ /* 0x000fe20000010086 */
[----:B------:R-:W-:Y:S02]  /*33de0*/  HADD2.F32 R28, -RZ, R97.H0_H0 ;  /* 0x20000061ff1c7230 */ /* 0x000fe40000004100 */
[----:B------:R-:W-:Y:S01]  /*33df0*/  FMUL.FTZ R135, R128, R137 ;  /* 0x0000008980877220 */ /* 0x000fe20000410000 */
[----:B------:R-:W-:Y:S02]  /*33e00*/  HADD2.F32 R30, -RZ, R73.H0_H0 ;  /* 0x20000049ff1e7230 */ /* 0x000fe40000004100 */
[----:B------:R-:W-:Y:S01]  /*33e10*/  FFMA.FTZ R136, R136, R25, R29 ;  /* 0x0000001988887223 */ /* 0x000fe2000001001d */
[----:B------:R-:W-:Y:S02]  /*33e20*/  HADD2.F32 R134, -RZ, R97.H1_H1 ;  /* 0x30000061ff867230 */ /* 0x000fe40000004100 */
[----:B------:R-:W-:Y:S01]  /*33e30*/  FMUL.FTZ R19, R128, R19 ;  /* 0x0000001380137220 */ /* 0x000fe20000410000 */
[----:B------:R-:W-:Y:S01]  /*33e40*/  HADD2.F32 R138, -RZ, R73.H1_H1 ;  /* 0x30000049ff8a7230 */ /* 0x000fe20000004100 */
[----:B------:R-:W1:Y:S01]  /*33e50*/  @!P1 LDC.64 R24, c[0x0][0x3c8] ;  /* 0x0000f200ff189b82 */ /* 0x000e620000000a00 */
[----:B------:R-:W-:Y:S01]  /*33e60*/  FFMA.FTZ R135, R135, R28, R30 ;  /* 0x0000001c87877223 */ /* 0x000fe2000001001e */
[----:B------:R-:W-:-:S02]  /*33e70*/  HADD2.F32 R28, -RZ, R74.H1_H1 ;  /* 0x3000004aff1c7230 */ /* 0x000fc40000004100 */
[C---:B------:R-:W-:Y:S01]  /*33e80*/  FMUL.FTZ R121, R128.reuse, R121 ;  /* 0x0000007980797220 */ /* 0x040fe20000410000 */
[----:B------:R-:W-:Y:S01]  /*33e90*/  FFMA.FTZ R134, R19, R134, R138 ;  /* 0x0000008613867223 */ /* 0x000fe2000001008a */
[--C-:B------:R-:W-:Y:S02]  /*33ea0*/  HADD2.F32 R138, -RZ, R98.reuse.H1_H1 ;  /* 0x30000062ff8a7230 */ /* 0x100fe40000004100 */
[----:B------:R-:W-:Y:S01]  /*33eb0*/  FMUL.FTZ R137, R128, R139 ;  /* 0x0000008b80897220 */ /* 0x000fe20000410000 */
[----:B------:R-:W-:Y:S01]  /*33ec0*/  HADD2.F32 R140, -RZ, R98.H0_H0 ;  /* 0x20000062ff8c7230 */ /* 0x000fe20000004100 */
[----:B------:R-:W2:Y:S01]  /*33ed0*/  LDC.64 R32, c[0x0][0x428] ;  /* 0x00010a00ff207b82 */ /* 0x000ea20000000a00 */
[----:B------:R-:W-:Y:S02]  /*33ee0*/  HADD2.F32 R152, -RZ, R74.H0_H0 ;  /* 0x2000004aff987230 */ /* 0x000fe40000004100 */
[----:B------:R-:W-:Y:S01]  /*33ef0*/  FFMA.FTZ R138, R121, R138, R28 ;  /* 0x0000008a798a7223 */ /* 0x000fe2000001001c */
[----:B------:R-:W-:Y:S01]  /*33f00*/  F2FP.F16.F32.PACK_AB R28, R16, R53 ;  /* 0x00000035101c723e */ /* 0x000fe200000000ff */
[----:B------:R-:W-:Y:S01]  /*33f10*/  HADD2.F32 R30, -RZ, R99.H1_H1 ;  /* 0x30000063ff1e7230 */ /* 0x000fe20000004100 */
[----:B------:R-:W-:Y:S01]  /*33f20*/  F2FP.F16.F32.PACK_AB R16, R20, R49 ;  /* 0x000000311410723e */ /* 0x000fe200000000ff */
[----:B------:R-:W-:Y:S01]  /*33f30*/  FFMA.FTZ R137, R137, R140, R152 ;  /* 0x0000008c89897223 */ /* 0x000fe20000010098 */
[----:B------:R-:W-:Y:S01]  /*33f40*/  F2FP.F16.F32.PACK_AB R20, R40, R41 ;  /* 0x000000292814723e */ /* 0x000fe200000000ff */
[----:B------:R-:W-:Y:S01]  /*33f50*/  HADD2.F32 R152, -RZ, R75.H1_H1 ;  /* 0x3000004bff987230 */ /* 0x000fe20000004100 */
[----:B------:R-:W3:Y:S01]  /*33f60*/  LDC.64 R40, c[0x0][0x380] ;  /* 0x0000e000ff287b82 */ /* 0x000ee20000000a00 */
[----:B------:R-:W-:Y:S01]  /*33f70*/  FMUL.FTZ R123, R128, R123 ;  /* 0x0000007b807b7220 */ /* 0x000fe20000410000 */
[----:B------:R-:W-:-:S02]  /*33f80*/  HADD2.F32 R17, -RZ, R99.H0_H0 ;  /* 0x20000063ff117230 */ /* 0x000fc40000004100 */
[----:B------:R-:W-:Y:S01]  /*33f90*/  FMUL.FTZ R140, R128, R141 ;  /* 0x0000008d808c7220 */ /* 0x000fe20000410000 */
[----:B------:R-:W-:Y:S02]  /*33fa0*/  HADD2.F32 R19, -RZ, R75.H0_H0 ;  /* 0x2000004bff137230 */ /* 0x000fe40000004100 */
[----:B------:R-:W-:Y:S01]  /*33fb0*/  FFMA.FTZ R121, R123, R30, R152 ;  /* 0x0000001e7b797223 */ /* 0x000fe20000010098 */
[----:B0-----:R-:W-:Y:S01]  /*33fc0*/  @!P1 IMAD.WIDE R26, R125, 0x4, R26 ;  /* 0x000000047d1a9825 */ /* 0x001fe200078e021a */
[----:B------:R-:W-:Y:S02]  /*33fd0*/  F2FP.F16.F32.PACK_AB R31, R59, R54 ;  /* 0x000000363b1f723e */ /* 0x000fe400000000ff */
[----:B------:R-:W-:Y:S01]  /*33fe0*/  F2FP.F16.F32.PACK_AB R30, R52, R57 ;  /* 0x00000039341e723e */ /* 0x000fe200000000ff */
[----:B-1----:R-:W-:Y:S01]  /*33ff0*/  @!P1 IMAD.WIDE R24, R125, 0x4, R24 ;  /* 0x000000047d189825 */ /* 0x002fe200078e0218 */
[----:B------:R-:W-:-:S03]  /*34000*/  F2FP.F16.F32.PACK_AB R29, R55, R18 ;  /* 0x00000012371d723e */ /* 0x000fc600000000ff */
[----:B------:R-:W-:Y:S01]  /*34010*/  FFMA.FTZ R140, R140, R17, R19 ;  /* 0x000000118c8c7223 */ /* 0x000fe20000010013 */
[----:B------:R0:W-:Y:S01]  /*34020*/  @!P1 STG.E desc[UR6][R26.64], R130 ;  /* 0x000000821a009986 */ /* 0x0001e2000c101906 */
[----:B------:R-:W-:Y:S01]  /*34030*/  F2FP.F16.F32.PACK_AB R19, R129, R46 ;  /* 0x0000002e8113723e */ /* 0x000fe200000000ff */
[--C-:B--2---:R-:W-:Y:S01]  /*34040*/  IMAD.WIDE.U32 R164, R10, 0x10, R32.reuse ;  /* 0x000000100aa47825 */ /* 0x104fe200078e0020 */
[----:B------:R-:W-:Y:S01]  /*34050*/  F2FP.F16.F32.PACK_AB R18, R44, R51 ;  /* 0x000000332c12723e */ /* 0x000fe200000000ff */
[----:B------:R1:W-:Y:S01]  /*34060*/  @!P1 STG.E desc[UR6][R24.64], R128 ;  /* 0x0000008018009986 */ /* 0x0003e2000c101906 */
        /* <DEDUP_REMOVED lines=8> */
[----:B0-----:R-:W-:Y:S01]  /*340f0*/  F2FP.F16.F32.PACK_AB R27, R157, R120 ;  /* 0x000000789d1b723e */ /* 0x001fe200000000ff */
[--C-:B------:R-:W-:Y:S01]  /*34100*/  IMAD.WIDE.U32 R160, R148, 0x10, R32.reuse ;  /* 0x0000001094a07825 */ /* 0x100fe200078e0020 */
[----:B------:R-:W-:Y:S01]  /*34110*/  F2FP.F16.F32.PACK_AB R26, R58, R151 ;  /* 0x000000973a1a723e */ /* 0x000fe200000000ff */
[----:B------:R4:W-:Y:S01]  /*34120*/  STG.E.128 desc[UR6][R54.64], R20 ;  /* 0x0000001436007986 */ /* 0x0009e2000c101d06 */
[----:B-1----:R-:W-:Y:S01]  /*34130*/  F2FP.F16.F32.PACK_AB R25, R39, R36 ;  /* 0x000000242719723e */ /* 0x002fe200000000ff */
[----:B------:R-:W-:Y:S01]  /*34140*/  IMAD.WIDE.U32 R148, R149, 0x10, R32 ;  /* 0x0000001095947825 */ /* 0x000fe200078e0020 */
[----:B------:R-:W-:-:S02]  /*34150*/  F2FP.F16.F32.PACK_AB R24, R34, R37 ;  /* 0x000000252218723e */ /* 0x000fc400000000ff */
[----:B------:R-:W-:Y:S01]  /*34160*/  F2FP.F16.F32.PACK_AB R34, R138, R137 ;  /* 0x000000898a22723e */ /* 0x000fe200000000ff */
[----:B------:R-:W-:Y:S01]  /*34170*/  IMAD.WIDE.U32 R162, R150, 0x10, R32 ;  /* 0x0000001096a27825 */ /* 0x000fe200078e0020 */
[----:B------:R-:W-:Y:S01]  /*34180*/  F2FP.F16.F32.PACK_AB R33, R134, R135 ;  /* 0x000000878621723e */ /* 0x000fe200000000ff */
[----:B------:R4:W-:Y:S01]  /*34190*/  STG.E.128 desc[UR6][R160.64], R24 ;  /* 0x00000018a0007986 */ /* 0x0009e2000c101d06 */
[----:B------:R-:W-:Y:S01]  /*341a0*/  F2FP.F16.F32.PACK_AB R32, R122, R131 ;  /* 0x000000837a20723e */ /* 0x000fe200000000ff */
[----:B---3--:R-:W-:Y:S01]  /*341b0*/  IMAD R125, R40, 0x4, R125 ;  /* 0x00000004287d7824 */ /* 0x008fe200078e027d */
[----:B--2---:R-:W-:Y:S02]  /*341c0*/  F2FP.F16.F32.PACK_AB R31, R159, R136 ;  /* 0x000000889f1f723e */ /* 0x004fe400000000ff */
[----:B------:R-:W-:Y:S02]  /*341d0*/  F2FP.F16.F32.PACK_AB R30, R132, R155 ;  /* 0x0000009b841e723e */ /* 0x000fe400000000ff */
[----:B------:R-:W-:-:S02]  /*341e0*/  F2FP.F16.F32.PACK_AB R29, R133, R56 ;  /* 0x00000038851d723e */ /* 0x000fc400000000ff */
[----:B------:R-:W-:Y:S02]  /*341f0*/  F2FP.F16.F32.PACK_AB R28, R35, R50 ;  /* 0x00000032231c723e */ /* 0x000fe400000000ff */
[----:B------:R-:W-:Y:S02]  /*34200*/  F2FP.F16.F32.PACK_AB R35, R121, R140 ;  /* 0x0000008c7923723e */ /* 0x000fe400000000ff */
[----:B------:R-:W-:Y:S01]  /*34210*/  ISETP.GE.AND P1, PT, R125, R41, PT ;  /* 0x000000297d00720c */ /* 0x000fe20003f26270 */
[----:B------:R4:W-:Y:S04]  /*34220*/  STG.E.128 desc[UR6][R148.64], R28 ;  /* 0x0000001c94007986 */ /* 0x0009e8000c101d06 */
[----:B------:R4:W-:Y:S08]  /*34230*/  STG.E.128 desc[UR6][R162.64], R32 ;  /* 0x00000020a2007986 */ /* 0x0009f0000c101d06 */
[----:B------:R-:W-:Y:S05]  /*34240*/  @!P1 BRA `(.L_x_23014) ;  /* 0xfffffcc400e89947 */ /* 0x000fea000383ffff */
[----:B------:R-:W-:Y:S05]  /*34250*/  EXIT ;  /* 0x000000000000794d */ /* 0x000fea0003800000 */
.L_x_23013:
[----:B------:R-:W-:Y:S01]  /*34260*/  HFMA2 R138, -RZ, RZ, 0, 5.9604644775390625e-08 ;  /* 0x00000001ff8a7431 */ /* 0x000fe200000001ff */
[----:B------:R-:W-:Y:S01]  /*34270*/  BSSY B0, `(.L_x_23015) ;  /* 0x0000006000007945 */ /* 0x000fe20003800000 */
[----:B------:R-:W-:Y:S01]  /*34280*/  IMAD.MOV.U32 R139, RZ, RZ, 0x1f ;  /* 0x0000001fff8b7424 */ /* 0x000fe200078e00ff */
[----:B------:R-:W-:-:S07]  /*34290*/  MOV R137, 0xffffffff ;  /* 0xffffffff00897802 */ /* 0x000fce0000000f00 */
[----:B0-----:R-:W-:Y:S05]  /*342a0*/  WARPSYNC.COLLECTIVE R137, `(.L_x_23016) ;  /* 0x0000000089087348 */ /* 0x001fea0003c00000 */
[----:B------:R1:W2:Y:S02]  /*342b0*/  SHFL.BFLY P2, R135, R136, R138, R139 ;  /* 0x0c00008a88877389 */ /* 0x0002a4000004008b */
[----:B012---:R-:W-:Y:S05]  /*342c0*/  ENDCOLLECTIVE ;  /* 0x000000000000791b */ /* 0x007fea0003800000 */
.L_x_23016:
[----:B------:R-:W-:Y:S05]  /*342d0*/  BSYNC B0 ;  /* 0x0000000000007941 */ /* 0x000fea0003800000 */
.L_x_23015:
        /* <DEDUP_REMOVED lines=9> */
.L_x_23017:
[----:B------:R-:W-:Y:S01]  /*34370*/  HFMA2 R138, -RZ, RZ, 0, 2.384185791015625e-07 ;  /* 0x00000004ff8a7431 */ /* 0x000fe200000001ff */
[----:B------:R-:W-:-:S05]  /*34380*/  MOV R128, R135 ;  /* 0x0000008700807202 */ /* 0x000fca0000000f00 */
[----:B------:R-:W-:-:S04]  /*34390*/  FADD.FTZ R132, R131, R128 ;  /* 0x0000008083847221 */ /* 0x000fc80000010000 */
[----:B------:R-:W-:-:S07]  /*343a0*/  IMAD.MOV.U32 R136, RZ, RZ, R132 ;  /* 0x000000ffff887224 */ /* 0x000fce00078e0084 */
[----:B------:R-:W-:Y:S05]  /*343b0*/  WARPSYNC.COLLECTIVE R137, `(.L_x_23018) ;  /* 0x0000000089087348 */ /* 0x000fea0003c00000 */
[----:B------:R0:W1:Y:S02]  /*343c0*/  SHFL.BFLY P2, R135, R136, R138, R139 ;  /* 0x0c00008a88877389 */ /* 0x000064000004008b */
[----:B01----:R-:W-:Y:S05]  /*343d0*/  ENDCOLLECTIVE ;  /* 0x000000000000791b */ /* 0x003fea0003800000 */
.L_x_23018:
        /* <DEDUP_REMOVED lines=8> */
.L_x_23019:
[----:B------:R-:W-:Y:S01]  /*34460*/  HFMA2 R138, -RZ, RZ, 0, 9.5367431640625e-07 ;  /* 0x00000010ff8a7431 */ /* 0x000fe200000001ff */
[----:B------:R-:W-:-:S05]  /*34470*/  MOV R128, R135 ;  /* 0x0000008700807202 */ /* 0x000fca0000000f00 */
[----:B------:R-:W-:-:S04]  /*34480*/  FADD.FTZ R134, R133, R128 ;  /* 0x0000008085867221 */ /* 0x000fc80000010000 */
[----:B------:R-:W-:-:S07]  /*34490*/  IMAD.MOV.U32 R136, RZ, RZ, R134 ;  /* 0x000000ffff887224 */ /* 0x000fce00078e0086 */
[----:B------:R-:W-:Y:S05]  /*344a0*/  WARPSYNC.COLLECTIVE R137, `(.L_x_23020) ;  /* 0x0000000089087348 */ /* 0x000fea0003c00000 */
[----:B------:R0:W1:Y:S02]  /*344b0*/  SHFL.BFLY P2, R135, R136, R138, R139 ;  /* 0x0c00008a88877389 */ /* 0x000064000004008b */
[----:B01----:R-:W-:Y:S05]  /*344c0*/  ENDCOLLECTIVE ;  /* 0x000000000000791b */ /* 0x003fea0003800000 */
.L_x_23020:
[----:B------:R-:W-:Y:S01]  /*344d0*/  MOV R138, 0x1 ;  /* 0x00000001008a7802 */ /* 0x000fe20000000f00 */
        /* <DEDUP_REMOVED lines=102> */
.L_x_23021:
[----:B------:R-:W-:Y:S02]  /*34b40*/  IMAD.MOV.U32 R138, RZ, RZ, 0x2 ;  /* 0x00000002ff8a7424 */ /* 0x000fe400078e00ff */
[----:B------:R-:W-:-:S04]  /*34b50*/  IMAD.MOV.U32 R131, RZ, RZ, R135 ;  /* 0x000000ffff837224 */ /* 0x000fc800078e0087 */
[----:B------:R-:W-:-:S05]  /*34b60*/  FADD.FTZ R131, R128, R131 ;  /* 0x0000008380837221 */ /* 0x000fca0000010000 */
[----:B------:R-:W-:-:S07]  /*34b70*/  MOV R136, R131 ;  /* 0x0000008300887202 */ /* 0x000fce0000000f00 */
[----:B------:R-:W-:Y:S05]  /*34b80*/  WARPSYNC.COLLECTIVE R137, `(.L_x_23022) ;  /* 0x0000000089087348 */ /* 0x000fea0003c00000 */
[----:B------:R0:W1:Y:S02]  /*34b90*/  SHFL.BFLY P2, R135, R136, R138, R139 ;  /* 0x0c00008a88877389 */ /* 0x000064000004008b */
[----:B01----:R-:W-:Y:S05]  /*34ba0*/  ENDCOLLECTIVE ;  /* 0x000000000000791b */ /* 0x003fea0003800000 */
.L_x_23022:
[----:B------:R-:W-:Y:S01]  /*34bb0*/  HFMA2 R138, -RZ, RZ, 0, 2.384185791015625e-07 ;  /* 0x00000004ff8a7431 */ /* 0x000fe200000001ff */
[----:B------:R-:W-:-:S05]  /*34bc0*/  MOV R132, R135 ;  /* 0x0000008700847202 */ /* 0x000fca0000000f00 */
[----:B------:R-:W-:-:S04]  /*34bd0*/  FADD.FTZ R132, R131, R132 ;  /* 0x0000008483847221 */ /* 0x000fc80000010000 */
[----:B------:R-:W-:-:S07]  /*34be0*/  IMAD.MOV.U32 R136, RZ, RZ, R132 ;  /* 0x000000ffff887224 */ /* 0x000fce00078e0084 */
[----:B------:R-:W-:Y:S05]  /*34bf0*/  WARPSYNC.COLLECTIVE R137, `(.L_x_23023) ;  /* 0x0000000089087348 */ /* 0x000fea0003c00000 */
[----:B------:R0:W1:Y:S02]  /*34c00*/  SHFL.BFLY P2, R135, R136, R138, R139 ;  /* 0x0c00008a88877389 */ /* 0x000064000004008b */
[----:B01----:R-:W-:Y:S05]  /*34c10*/  ENDCOLLECTIVE ;  /* 0x000000000000791b */ /* 0x003fea0003800000 */
.L_x_23023:
[----:B------:R-:W-:Y:S02]  /*34c20*/  IMAD.MOV.U32 R138, RZ, RZ, 0x8 ;  /* 0x00000008ff8a7424 */ /* 0x000fe400078e00ff */
[----:B------:R-:W-:-:S04]  /*34c30*/  IMAD.MOV.U32 R133, RZ, RZ, R135 ;  /* 0x000000ffff857224 */ /* 0x000fc800078e0087 */
[----:B------:R-:W-:-:S05]  /*34c40*/  FADD.FTZ R133, R132, R133 ;  /* 0x0000008584857221 */ /* 0x000fca0000010000 */
[----:B------:R-:W-:-:S07]  /*34c50*/  MOV R136, R133 ;  /* 0x0000008500887202 */ /* 0x000fce0000000f00 */
[----:B------:R-:W-:Y:S05]  /*34c60*/  WARPSYNC.COLLECTIVE R137, `(.L_x_23024) ;  /* 0x0000000089087348 */ /* 0x000fea0003c00000 */
[----:B------:R0:W1:Y:S02]  /*34c70*/  SHFL.BFLY P2, R135, R136, R138, R139 ;  /* 0x0c00008a88877389 */ /* 0x000064000004008b */
[----:B01----:R-:W-:Y:S05]  /*34c80*/  ENDCOLLECTIVE ;  /* 0x000000000000791b */ /* 0x003fea0003800000 */
.L_x_23024:
[----:B------:R-:W-:Y:S01]  /*34c90*/  HFMA2 R138, -RZ, RZ, 0, 9.5367431640625e-07 ;  /* 0x00000010ff8a7431 */ /* 0x000fe200000001ff */
[----:B------:R-:W-:-:S05]  /*34ca0*/  MOV R134, R135 ;  /* 0x0000008700867202 */ /* 0x000fca0000000f00 */
[----:B------:R-:W-:-:S04]  /*34cb0*/  FADD.FTZ R134, R133, R134 ;  /* 0x0000008685867221 */ /* 0x000fc80000010000 */
[----:B------:R-:W-:-:S07]  /*34cc0*/  IMAD.MOV.U32 R136, RZ, RZ, R134 ;  /* 0x000000ffff887224 */ /* 0x000fce00078e0086 */
[----:B------:R-:W-:Y:S05]  /*34cd0*/  WARPSYNC.COLLECTIVE R137, `(.L_x_23025) ;  /* 0x0000000089087348 */ /* 0x000fea0003c00000 */
[----:B------:R0:W1:Y:S02]  /*34ce0*/  SHFL.BFLY P2, R135, R136, R138, R139 ;  /* 0x0c00008a88877389 */ /* 0x000064000004008b */
[----:B01----:R-:W-:Y:S05]  /*34cf0*/  ENDCOLLECTIVE ;  /* 0x000000000000791b */ /* 0x003fea0003800000 */
.L_x_23025:
[----:B------:R-:W-:Y:S05]  /*34d00*/  BRA `(.L_x_23026) ;  /* 0xffffffe000b47947 */ /* 0x000fea000383ffff */
.L_x_23027:
        /* <DEDUP_REMOVED lines=15> */
.L_x_33299:


//--------------------- .text._ZN10layer_norm31ln_parallel_residual_fwd_kernelINS_13Kernel_traitsIf6__halffS2_fjLj1536ELj1ELj4ELj1ELj16ENS_18Kernel_traits_baseILj1536EfS2_fS2_fjLj128EEEEELb0ELb0ELb0EEEvNS_9FwdParamsE --------------------------
	.section	.text._ZN10layer_norm31ln_parallel_residual_fwd_kernelINS_13Kernel_traitsIf6__halffS2_fjLj1536ELj1ELj4ELj1ELj16ENS_18Kernel_traits_baseILj1536EfS2_fS2_fjLj128EEEEELb0ELb0ELb0EEEvNS_9FwdParamsE,"ax",@progbits
	.align	128
        .global         _ZN10layer_norm31ln_parallel_residual_fwd_kernelINS_13Kernel_traitsIf6__halffS2_fjLj1536ELj1ELj4ELj1ELj16ENS_18Kernel_traits_baseILj1536EfS2_fS2_fjLj128EEEEELb0ELb0ELb0EEEvNS_9FwdParamsE
        .type           _ZN10layer_norm31ln_parallel_residual_fwd_kernelINS_13Kernel_traitsIf6__halffS2_fjLj1536ELj1ELj4ELj1ELj16ENS_18Kernel_traits_baseILj1536EfS2_fS2_fjLj128EEEEELb0ELb0ELb0EEEvNS_9FwdParamsE,@function
        .size           _ZN10layer_norm31ln_parallel_residual_fwd_kernelINS_13Kernel_traitsIf6__halffS2_fjLj1536ELj1ELj4ELj1ELj16ENS_18Kernel_traits_baseILj1536EfS2_fS2_fjLj128EEEEELb0ELb0ELb0EEEvNS_9FwdParamsE,(.L_x_33300 - _ZN10layer_norm31ln_parallel_residual_fwd_kernelINS_13Kernel_traitsIf6__halffS2_fjLj1536ELj1ELj4ELj1ELj16ENS_18Kernel_traits_baseILj1536EfS2_fS2_fjLj128EEEEELb0ELb0ELb0EEEvNS_9FwdParamsE)
        .other          _ZN10layer_norm31ln_parallel_residual_fwd_kernelINS_13Kernel_traitsIf6__halffS2_fjLj1536ELj1ELj4ELj1ELj16ENS_18Kernel_traits_baseILj1536EfS2_fS2_fjLj128EEEEELb0ELb0ELb0EEEvNS_9FwdParamsE,@"STO_CUDA_ENTRY STV_DEFAULT"
_ZN10layer_norm31ln_parallel_residual_fwd_kernelINS_13Kernel_traitsIf6__halffS2_fjLj1536ELj1ELj4ELj1ELj16ENS_18Kernel_traits_baseILj1536EfS2_fS2_fjLj128EEEEELb0ELb0ELb0EEEvNS_9FwdParamsE:
.text._ZN10layer_norm31ln_parallel_residual_fwd_kernelINS_13Kernel_traitsIf6__halffS2_fjLj1536ELj1ELj4ELj1ELj16ENS_18Kernel_traits_baseILj1536EfS2_fS2_fjLj128EEEEELb0ELb0ELb0EEEvNS_9FwdParamsE:
        /* <DEDUP_REMOVED lines=185> */
.L_x_23030:
        /* <DEDUP_REMOVED lines=147> */
.L_x_23029:
        /* <DEDUP_REMOVED lines=131> */
.L_x_23032:
        /* <DEDUP_REMOVED lines=146> */
.L_x_23031:
[----:B------:R-:W-:Y:S05]  /*2610*/  BSYNC.RECONVERGENT B0 ;  /* 0x0000000000007941 */ /* 0x000fea0003800200 */
.L_x_23028:
        /* <DEDUP_REMOVED lines=8> */
.L_x_23082:
        /* <DEDUP_REMOVED lines=38> */
.L_x_23036:
        /* <DEDUP_REMOVED lines=17> */
.L_x_23035:
[----:B------:R-:W-:-:S04]  /*2a10*/  UISETP.NE.U32.AND UP0, UPT, UR10, URZ, UPT ;  /* 0x000000ff0a00728c */ /* 0x000fc8000bf05070 */
[----:B------:R-:W-:-:S09]  /*2a20*/  UISETP.NE.AND.EX UP0, UPT, UR11, URZ, UPT, UP0 ;  /* 0x000000ff0b00728c */ /* 0x000fd2000bf05300 */
[----:B------:R-:W-:Y:S05]  /*2a30*/  BRA.U UP0, `(.L_x_23038) ;  /* 0x0000000100647547 */ /* 0x000fea000b800000 */
[----:B-----5:R-:W-:Y:S02]  /*2a40*/  HADD2.F32 R2, -RZ, R188.H0_H0 ;  /* 0x200000bcff027230 */ /* 0x020fe40000004100 */
[----:B------:R-:W-:-:S05]  /*2a50*/  HADD2.F32 R4, -RZ, R172.H0_H0 ;  /* 0x200000acff047230 */ /* 0x000fca0000004100 */
[----:B------:R-:W-:Y:S01]  /*2a60*/  FADD.FTZ R184, R2, R4 ;  /* 0x0000000402b87221 */ /* 0x000fe20000010000 */
[----:B------:R-:W-:Y:S02]  /*2a70*/  HADD2.F32 R2, -RZ, R188.H1_H1 ;  /* 0x300000bcff027230 */ /* 0x000fe40000004100 */
[----:B------:R-:W-:-:S05]  /*2a80*/  HADD2.F32 R4, -RZ, R172.H1_H1 ;  /* 0x300000acff047230 */ /* 0x000fca0000004100 */
[----:B------:R-:W-:Y:S01]  /*2a90*/  FADD.FTZ R185, R2, R4 ;  /* 0x0000000402b97221 */ /* 0x000fe20000010000 */
[----:B------:R-:W-:Y:S02]  /*2aa0*/  HADD2.F32 R2, -RZ, R189.H0_H0 ;  /* 0x200000bdff027230 */ /* 0x000fe40000004100 */
        /* <DEDUP_REMOVED lines=17> */
[----:B------:R-:W-:Y:S06]  /*2bc0*/  BRA `(.L_x_23037) ;  /* 0x0000000000807947 */ /* 0x000fec0003800000 */
.L_x_23038:
[----:B-----5:R-:W-:Y:S02]  /*2bd0*/  HADD2.F32 R2, -RZ, R188.H0_H0 ;  /* 0x200000bcff027230 */ /* 0x020fe40000004100 */
[----:B------:R-:W-:Y:S02]  /*2be0*/  HADD2.F32 R4, -RZ, R172.H0_H0 ;  /* 0x200000acff047230 */ /* 0x000fe40000004100 */
[--C-:B------:R-:W-:Y:S02]  /*2bf0*/  HADD2.F32 R6, -RZ, R174.reuse.H0_H0 ;  /* 0x200000aeff067230 */ /* 0x100fe40000004100 */
[----:B------:R-:W-:Y:S02]  /*2c00*/  HADD2.F32 R7, -RZ, R174.H1_H1 ;  /* 0x300000aeff077230 */ /* 0x000fe40000004100 */
[----:B------:R-:W-:Y:S01]  /*2c10*/  FADD.FTZ R184, R2, R4 ;  /* 0x0000000402b87221 */ /* 0x000fe20000010000 */
[----:B------:R-:W-:Y:S02]  /*2c20*/  HADD2.F32 R2, -RZ, R188.H1_H1 ;  /* 0x300000bcff027230 */ /* 0x000fe40000004100 */
[----:B------:R-:W-:-:S02]  /*2c30*/  HADD2.F32 R4, -RZ, R172.H1_H1 ;  /* 0x300000acff047230 */ /* 0x000fc40000004100 */
[----:B------:R-:W-:Y:S01]  /*2c40*/  FADD.FTZ R184, R176, R184 ;  /* 0x000000b8b0b87221 */ /* 0x000fe20000010000 */
[----:B------:R-:W-:Y:S02]  /*2c50*/  HADD2.F32 R188, -RZ, R175.H1_H1 ;  /* 0x300000afffbc7230 */ /* 0x000fe40000004100 */
[----:B------:R-:W-:Y:S01]  /*2c60*/  FADD.FTZ R185, R2, R4 ;  /* 0x0000000402b97221 */ /* 0x000fe20000010000 */
[----:B------:R-:W-:Y:S02]  /*2c70*/  HADD2.F32 R2, -RZ, R189.H0_H0 ;  /* 0x200000bdff027230 */ /* 0x000fe40000004100 */
[----:B------:R-:W-:Y:S02]  /*2c80*/  HADD2.F32 R4, -RZ, R173.H0_H0 ;  /* 0x200000adff047230 */ /* 0x000fe40000004100 */
[----:B------:R-:W-:-:S03]  /*2c90*/  FADD.FTZ R185, R177, R185 ;  /* 0x000000b9b1b97221 */ /* 0x000fc60000010000 */
[----:B------:R-:W-:Y:S01]  /*2ca0*/  FADD.FTZ R186, R2, R4 ;  /* 0x0000000402ba7221 */ /* 0x000fe20000010000 */
[----:B------:R-:W-:Y:S02]  /*2cb0*/  HADD2.F32 R2, -RZ, R189.H1_H1 ;  /* 0x300000bdff027230 */ /* 0x000fe40000004100 */
[----:B------:R-:W-:Y:S02]  /*2cc0*/  HADD2.F32 R4, -RZ, R173.H1_H1 ;  /* 0x300000adff047230 */ /* 0x000fe40000004100 */
[----:B------:R-:W-:-:S03]  /*2cd0*/  FADD.FTZ R186, R178, R186 ;  /* 0x000000bab2ba7221 */ /* 0x000fc60000010000 */
[----:B------:R-:W-:Y:S01]  /*2ce0*/  FADD.FTZ R187, R2, R4 ;  /* 0x0000000402bb7221 */ /* 0x000fe20000010000 */
[--C-:B------:R-:W-:Y:S02]  /*2cf0*/  HADD2.F32 R2, -RZ, R190.reuse.H0_H0 ;  /* 0x200000beff027230 */ /* 0x100fe40000004100 */
[----:B------:R-:W-:Y:S02]  /*2d00*/  HADD2.F32 R4, -RZ, R175.H0_H0 ;  /* 0x200000afff047230 */ /* 0x000fe40000004100 */
[----:B------:R-:W-:Y:S01]  /*2d10*/  FADD.FTZ R187, R179, R187 ;  /* 0x000000bbb3bb7221 */ /* 0x000fe20000010000 */
[----:B------:R-:W-:Y:S01]  /*2d20*/  FADD.FTZ R6, R2, R6 ;  /* 0x0000000602067221 */ /* 0x000fe20000010000 */
[----:B------:R-:W-:-:S05]  /*2d30*/  HADD2.F32 R2, -RZ, R190.H1_H1 ;  /* 0x300000beff027230 */ /* 0x000fca0000004100 */
[----:B------:R-:W-:Y:S01]  /*2d40*/  FADD.FTZ R7, R2, R7 ;  /* 0x0000000702077221 */ /* 0x000fe20000010000 */
[----:B------:R-:W-:-:S03]  /*2d50*/  HADD2.F32 R2, -RZ, R191.H0_H0 ;  /* 0x200000bfff027230 */ /* 0x000fc60000004100 */
[----:B------:R-:W-:Y:S02]  /*2d60*/  FADD.FTZ R189, R181, R7 ;  /* 0x00000007b5bd7221 */ /* 0x000fe40000010000 */
[----:B------:R-:W-:Y:S01]  /*2d70*/  FADD.FTZ R2, R2, R4 ;  /* 0x0000000402027221 */ /* 0x000fe20000010000 */
[----:B------:R-:W-:-:S03]  /*2d80*/  HADD2.F32 R4, -RZ, R191.H1_H1 ;  /* 0x300000bfff047230 */ /* 0x000fc60000004100 */
[----:B------:R-:W-:Y:S02]  /*2d90*/  FADD.FTZ R190, R182, R2 ;  /* 0x00000002b6be7221 */ /* 0x000fe40000010000 */
[----:B------:R-:W-:Y:S01]  /*2da0*/  FADD.FTZ R4, R4, R188 ;  /* 0x000000bc04047221 */ /* 0x000fe20000010000 */
[----:B------:R-:W-:-:S03]  /*2db0*/  FADD.FTZ R188, R180, R6 ;  /* 0x00000006b4bc7221 */ /* 0x000fc60000010000 */
[----:B------:R-:W-:-:S07]  /*2dc0*/  FADD.FTZ R191, R183, R4 ;  /* 0x00000004b7bf7221 */ /* 0x000fce0000010000 */
.L_x_23037:
[----:B------:R-:W0:Y:S01]  /*2dd0*/  LDC.64 R6, c[0x0][0x3a8] ;  /* 0x0000ea00ff067b82 */ /* 0x000e220000000a00 */
[C---:B------:R-:W-:Y:S01]  /*2de0*/  IADD3 R2, PT, PT, R5.reuse, 0x20, RZ ;  /* 0x0000002005027810 */ /* 0x040fe20007ffe0ff */
[----:B0-----:R-:W-:-:S05]  /*2df0*/  IMAD.WIDE.U32 R6, R5, 0x20, R6 ;  /* 0x0000002005067825 */ /* 0x001fca00078e0006 */
[----:B------:R0:W-:Y:S04]  /*2e00*/  STG.E.128 desc[UR6][R6.64], R184 ;  /* 0x000000b806007986 */ /* 0x0001e8000c101d06 */
[----:B------:R0:W-:Y:S02]  /*2e10*/  STG.E.128 desc[UR6][R6.64+0x10], R188 ;  /* 0x000010bc06007986 */ /* 0x0001e4000c101d06 */
.L_x_23034:
[----:B------:R-:W-:Y:S05]  /*2e20*/  BSYNC.RECONVERGENT B0 ;  /* 0x0000000000007941 */ /* 0x000fea0003800200 */
.L_x_23033:
        /* <DEDUP_REMOVED lines=21> */
[----:B-----5:R-:W-:Y:S02]  /*2f80*/  HADD2.F32 R4, -RZ, R196.H0_H0 ;  /* 0x200000c4ff047230 */ /* 0x020fe40000004100 */
[----:B0-----:R-:W-:Y:S02]  /*2f90*/  HADD2.F32 R6, -RZ, R172.H0_H0 ;  /* 0x200000acff067230 */ /* 0x001fe40000004100 */
[----:B------:R-:W-:-:S03]  /*2fa0*/  HADD2.F32 R7, -RZ, R198.H0_H0 ;  /* 0x200000c6ff077230 */ /* 0x000fc60000004100 */
[----:B------:R-:W-:Y:S01]  /*2fb0*/  FADD.FTZ R192, R6, R4 ;  /* 0x0000000406c07221 */ /* 0x000fe20000010000 */
[----:B------:R-:W-:Y:S02]  /*2fc0*/  HADD2.F32 R4, -RZ, R196.H1_H1 ;  /* 0x300000c4ff047230 */ /* 0x000fe40000004100 */
[----:B------:R-:W-:Y:S02]  /*2fd0*/  HADD2.F32 R6, -RZ, R172.H1_H1 ;  /* 0x300000acff067230 */ /* 0x000fe40000004100 */
[----:B------:R-:W-:Y:S01]  /*2fe0*/  FADD.FTZ R192, R176, R192 ;  /* 0x000000c0b0c07221 */ /* 0x000fe20000010000 */
[----:B------:R-:W-:Y:S02]  /*2ff0*/  HADD2.F32 R196, -RZ, R175.H1_H1 ;  /* 0x300000afffc47230 */ /* 0x000fe40000004100 */
[----:B------:R-:W-:Y:S01]  /*3000*/  FADD.FTZ R193, R6, R4 ;  /* 0x0000000406c17221 */ /* 0x000fe20000010000 */
[----:B------:R-:W-:Y:S02]  /*3010*/  HADD2.F32 R4, -RZ, R197.H0_H0 ;  /* 0x200000c5ff047230 */ /* 0x000fe40000004100 */
[----:B------:R-:W-:-:S02]  /*3020*/  HADD2.F32 R6, -RZ, R173.H0_H0 ;  /* 0x200000adff067230 */ /* 0x000fc40000004100 */
[----:B------:R-:W-:-:S03]  /*3030*/  FADD.FTZ R193, R177, R193 ;  /* 0x000000c1b1c17221 */ /* 0x000fc60000010000 */
[----:B------:R-:W-:Y:S01]  /*3040*/  FADD.FTZ R194, R6, R4 ;  /* 0x0000000406c27221 */ /* 0x000fe20000010000 */
[----:B------:R-:W-:Y:S02]  /*3050*/  HADD2.F32 R4, -RZ, R197.H1_H1 ;  /* 0x300000c5ff047230 */ /* 0x000fe40000004100 */
[----:B------:R-:W-:Y:S02]  /*3060*/  HADD2.F32 R6, -RZ, R173.H1_H1 ;  /* 0x300000adff067230 */ /* 0x000fe40000004100 */
[----:B------:R-:W-:-:S03]  /*3070*/  FADD.FTZ R194, R178, R194 ;  /* 0x000000c2b2c27221 */ /* 0x000fc60000010000 */
[----:B------:R-:W-:Y:S01]  /*3080*/  FADD.FTZ R195, R6, R4 ;  /* 0x0000000406c37221 */ /* 0x000fe20000010000 */
[--C-:B------:R-:W-:Y:S02]  /*3090*/  HADD2.F32 R4, -RZ, R174.reuse.H0_H0 ;  /* 0x200000aeff047230 */ /* 0x100fe40000004100 */
[----:B------:R-:W-:Y:S02]  /*30a0*/  HADD2.F32 R6, -RZ, R174.H1_H1 ;  /* 0x300000aeff067230 */ /* 0x000fe40000004100 */
[----:B------:R-:W-:Y:S01]  /*30b0*/  FADD.FTZ R195, R179, R195 ;  /* 0x000000c3b3c37221 */ /* 0x000fe20000010000 */
[----:B------:R-:W-:Y:S01]  /*30c0*/  FADD.FTZ R7, R4, R7 ;  /* 0x0000000704077221 */ /* 0x000fe20000010000 */
[----:B------:R-:W-:-:S05]  /*30d0*/  HADD2.F32 R4, -RZ, R198.H1_H1 ;  /* 0x300000c6ff047230 */ /* 0x000fca0000004100 */
[----:B------:R-:W-:Y:S01]  /*30e0*/  FADD.FTZ R197, R6, R4 ;  /* 0x0000000406c57221 */ /* 0x000fe20000010000 */
[----:B------:R-:W-:Y:S02]  /*30f0*/  HADD2.F32 R4, -RZ, R199.H0_H0 ;  /* 0x200000c7ff047230 */ /* 0x000fe40000004100 */
[----:B------:R-:W-:Y:S02]  /*3100*/  HADD2.F32 R6, -RZ, R175.H0_H0 ;  /* 0x200000afff067230 */ /* 0x000fe40000004100 */
[----:B------:R-:W-:-:S03]  /*3110*/  FADD.FTZ R197, R181, R197 ;  /* 0x000000c5b5c57221 */ /* 0x000fc60000010000 */
[----:B------:R-:W-:Y:S01]  /*3120*/  FADD.FTZ R4, R6, R4 ;  /* 0x0000000406047221 */ /* 0x000fe20000010000 */
[----:B------:R-:W-:-:S03]  /*3130*/  HADD2.F32 R6, -RZ, R199.H1_H1 ;  /* 0x300000c7ff067230 */ /* 0x000fc60000004100 */
[----:B------:R-:W-:Y:S02]  /*3140*/  FADD.FTZ R198, R182, R4 ;  /* 0x00000004b6c67221 */ /* 0x000fe40000010000 */
[----:B------:R-:W-:Y:S01]  /*3150*/  FADD.FTZ R6, R196, R6 ;  /* 0x00000006c4067221 */ /* 0x000fe20000010000 */
[----:B------:R-:W-:-:S03]  /*3160*/  FADD.FTZ R196, R180, R7 ;  /* 0x00000007b4c47221 */ /* 0x000fc60000010000 */
[----:B------:R-:W-:Y:S01]  /*3170*/  FADD.FTZ R199, R183, R6 ;  /* 0x00000006b7c77221 */ /* 0x000fe20000010000 */
[----:B------:R-:W-:Y:S06]  /*3180*/  BRA `(.L_x_23043) ;  /* 0x0000000000cc7947 */ /* 0x000fec0003800000 */
.L_x_23042:
[----:B-----5:R-:W-:Y:S02]  /*3190*/  HADD2.F32 R4, -RZ, R196.H0_H0 ;  /* 0x200000c4ff047230 */ /* 0x020fe40000004100 */
[----:B0-----:R-:W-:-:S05]  /*31a0*/  HADD2.F32 R6, -RZ, R172.H0_H0 ;  /* 0x200000acff067230 */ /* 0x001fca0000004100 */
        /* <DEDUP_REMOVED lines=23> */
.L_x_23041:
[----:B------:R-:W-:Y:S05]  /*3320*/  @!P1 BRA `(.L_x_23044) ;  /* 0x0000000000449947 */ /* 0x000fea0003800000 */
[--C-:B-----5:R-:W-:Y:S02]  /*3330*/  HADD2.F32 R194, -RZ, R197.reuse.H0_H0 ;  /* 0x200000c5ffc27230 */ /* 0x120fe40000004100 */
[----:B------:R-:W-:Y:S02]  /*3340*/  HADD2.F32 R195, -RZ, R197.H1_H1 ;  /* 0x300000c5ffc37230 */ /* 0x000fe40000004100 */
[--C-:B------:R-:W-:Y:S02]  /*3350*/  HADD2.F32 R192, -RZ, R196.reuse.H0_H0 ;  /* 0x200000c4ffc07230 */ /* 0x100fe40000004100 */
[----:B------:R-:W-:Y:S01]  /*3360*/  FADD.FTZ R194, R178, R194 ;  /* 0x000000c2b2c27221 */ /* 0x000fe20000010000 */
[----:B------:R-:W-:Y:S02]  /*3370*/  HADD2.F32 R193, -RZ, R196.H1_H1 ;  /* 0x300000c4ffc17230 */ /* 0x000fe40000004100 */
[----:B------:R-:W-:Y:S01]  /*3380*/  FADD.FTZ R195, R179, R195 ;  /* 0x000000c3b3c37221 */ /* 0x000fe20000010000 */
[----:B0-----:R-:W-:-:S02]  /*3390*/  HADD2.F32 R7, -RZ, R198.H0_H0 ;  /* 0x200000c6ff077230 */ /* 0x001fc40000004100 */
        /* <DEDUP_REMOVED lines=10> */
.L_x_23044:
        /* <DEDUP_REMOVED lines=8> */
.L_x_23043:
[----:B0-----:R-:W0:Y:S02]  /*34c0*/  LDC.64 R6, c[0x0][0x3a8] ;  /* 0x0000ea00ff067b82 */ /* 0x001e240000000a00 */
[C---:B0-----:R-:W-:Y:S01]  /*34d0*/  IMAD.WIDE.U32 R6, R2.reuse, 0x20, R6 ;  /* 0x0000002002067825 */ /* 0x041fe200078e0006 */
[----:B------:R-:W-:-:S04]  /*34e0*/  IADD3 R2, PT, PT, R2, 0x20, RZ ;  /* 0x0000002002027810 */ /* 0x000fc80007ffe0ff */
[----:B------:R2:W-:Y:S04]  /*34f0*/  STG.E.128 desc[UR6][R6.64], R192 ;  /* 0x000000c006007986 */ /* 0x0005e8000c101d06 */
[----:B------:R2:W-:Y:S02]  /*3500*/  STG.E.128 desc[UR6][R6.64+0x10], R196 ;  /* 0x000010c406007986 */ /* 0x0005e4000c101d06 */
.L_x_23040:
[----:B------:R-:W-:Y:S05]  /*3510*/  BSYNC.RECONVERGENT B0 ;  /* 0x0000000000007941 */ /* 0x000fea0003800200 */
.L_x_23039:
        /* <DEDUP_REMOVED lines=54> */
.L_x_23048:
        /* <DEDUP_REMOVED lines=25> */
.L_x_23047:
        /* <DEDUP_REMOVED lines=18> */
.L_x_23050:
        /* <DEDUP_REMOVED lines=8> */
.L_x_23049:
[----:B0-----:R-:W0:Y:S02]  /*3bb0*/  LDC.64 R6, c[0x0][0x3a8] ;  /* 0x0000ea00ff067b82 */ /* 0x001e240000000a00 */
[C---:B0-----:R-:W-:Y:S01]  /*3bc0*/  IMAD.WIDE.U32 R6, R2.reuse, 0x20, R6 ;  /* 0x0000002002067825 */ /* 0x041fe200078e0006 */
[----:B------:R-:W-:-:S04]  /*3bd0*/  IADD3 R2, PT, PT, R2, 0x20, RZ ;  /* 0x0000002002027810 */ /* 0x000fc80007ffe0ff */
[----:B------:R4:W-:Y:S04]  /*3be0*/  STG.E.128 desc[UR6][R6.64], R200 ;  /* 0x000000c806007986 */ /* 0x0009e8000c101d06 */
[----:B------:R4:W-:Y:S02]  /*3bf0*/  STG.E.128 desc[UR6][R6.64+0x10], R204 ;  /* 0x000010cc06007986 */ /* 0x0009e4000c101d06 */
.L_x_23046:
[----:B------:R-:W-:Y:S05]  /*3c00*/  BSYNC.RECONVERGENT B0 ;  /* 0x0000000000007941 */ /* 0x000fea0003800200 */
.L_x_23045:
        /* <DEDUP_REMOVED lines=54> */
.L_x_23054:
        /* <DEDUP_REMOVED lines=25> */
.L_x_23053:
        /* <DEDUP_REMOVED lines=18> */
.L_x_23056:
        /* <DEDUP_REMOVED lines=8> */
.L_x_23055:
[----:B0-----:R-:W0:Y:S02]  /*42a0*/  LDC.64 R6, c[0x0][0x3a8] ;  /* 0x0000ea00ff067b82 */ /* 0x001e240000000a00 */
[C---:B0-----:R-:W-:Y:S01]  /*42b0*/  IMAD.WIDE.U32 R6, R2.reuse, 0x20, R6 ;  /* 0x0000002002067825 */ /* 0x041fe200078e0006 */
[----:B------:R-:W-:-:S04]  /*42c0*/  IADD3 R2, PT, PT, R2, 0x20, RZ ;  /* 0x0000002002027810 */ /* 0x000fc80007ffe0ff */
[----:B------:R0:W-:Y:S04]  /*42d0*/  STG.E.128 desc[UR6][R6.64], R208 ;  /* 0x000000d006007986 */ /* 0x0001e8000c101d06 */
[----:B------:R0:W-:Y:S02]  /*42e0*/  STG.E.128 desc[UR6][R6.64+0x10], R212 ;  /* 0x000010d406007986 */ /* 0x0001e4000c101d06 */
.L_x_23052:
[----:B------:R-:W-:Y:S05]  /*42f0*/  BSYNC.RECONVERGENT B0 ;  /* 0x0000000000007941 */ /* 0x000fea0003800200 */
.L_x_23051:
        /* <DEDUP_REMOVED lines=54> */
.L_x_23060:
        /* <DEDUP_REMOVED lines=25> */
.L_x_23059:
        /* <DEDUP_REMOVED lines=18> */
.L_x_23062:
        /* <DEDUP_REMOVED lines=8> */
.L_x_23061:
[----:B0-----:R-:W0:Y:S02]  /*4990*/  LDC.64 R6, c[0x0][0x3a8] ;  /* 0x0000ea00ff067b82 */ /* 0x001e240000000a00 */
[C---:B0-----:R-:W-:Y:S01]  /*49a0*/  IMAD.WIDE.U32 R6, R2.reuse, 0x20, R6 ;  /* 0x0000002002067825 */ /* 0x041fe200078e0006 */
[----:B------:R-:W-:-:S04]  /*49b0*/  IADD3 R2, PT, PT, R2, 0x20, RZ ;  /* 0x0000002002027810 */ /* 0x000fc80007ffe0ff */
[----:B------:R0:W-:Y:S04]  /*49c0*/  STG.E.128 desc[UR6][R6.64], R216 ;  /* 0x000000d806007986 */ /* 0x0001e8000c101d06 */
[----:B------:R0:W-:Y:S02]  /*49d0*/  STG.E.128 desc[UR6][R6.64+0x10], R220 ;  /* 0x000010dc06007986 */ /* 0x0001e4000c101d06 */
.L_x_23058:
[----:B------:R-:W-:Y:S05]  /*49e0*/  BSYNC.RECONVERGENT B0 ;  /* 0x0000000000007941 */ /* 0x000fea0003800200 */
.L_x_23057:
        /* <DEDUP_REMOVED lines=54> */
.L_x_23066:
        /* <DEDUP_REMOVED lines=25> */
.L_x_23065:
        /* <DEDUP_REMOVED lines=18> */
.L_x_23068:
        /* <DEDUP_REMOVED lines=8> */
.L_x_23067:
[----:B0-----:R-:W0:Y:S02]  /*5080*/  LDC.64 R6, c[0x0][0x3a8] ;  /* 0x0000ea00ff067b82 */ /* 0x001e240000000a00 */
[----:B0-----:R-:W-:-:S05]  /*5090*/  IMAD.WIDE.U32 R6, R2, 0x20, R6 ;  /* 0x0000002002067825 */ /* 0x001fca00078e0006 */
[----:B------:R0:W-:Y:S04]  /*50a0*/  STG.E.128 desc[UR6][R6.64], R224 ;  /* 0x000000e006007986 */ /* 0x0001e8000c101d06 */
[----:B------:R0:W-:Y:S02]  /*50b0*/  STG.E.128 desc[UR6][R6.64+0x10], R228 ;  /* 0x000010e406007986 */ /* 0x0001e4000c101d06 */
.L_x_23064:
[----:B------:R-:W-:Y:S05]  /*50c0*/  BSYNC.RECONVERGENT B0 ;  /* 0x0000000000007941 */ /* 0x000fea0003800200 */
.L_x_23063:
        /* <DEDUP_REMOVED lines=179> */
.L_x_23094:
        /* <DEDUP_REMOVED lines=31> */
[----:B------:R-:W-:Y:S01]  /*5df0*/  F2FP.F16.F32.PACK_AB R232, R7, R6 ;  /* 0x0000000607e8723e */ /* 0x000fe200000000ff */
        /* <DEDUP_REMOVED lines=16> */
[----:B------:R-:W-:Y:S01]  /*5f00*/  F2FP.F16.F32.PACK_AB R233, R6, R7 ;  /* 0x0000000706e9723e */ /* 0x000fe200000000ff */
[----:B------:R-:W-:-:S03]  /*5f10*/  FADD.FTZ R7, R191, -R4 ;  /* 0x80000004bf077221 */ /* 0x000fc60000010000 */
[----:B------:R-:W-:Y:S01]  /*5f20*/  F2FP.F16.F32.PACK_AB R234, R234, R235 ;  /* 0x000000ebeaea723e */ /* 0x000fe200000000ff */
        /* <DEDUP_REMOVED lines=8> */
[----:B------:R-:W-:Y:S02]  /*5fb0*/  F2FP.F16.F32.PACK_AB R235, R6, R7 ;  /* 0x0000000706eb723e */ /* 0x000fe400000000ff */
        /* <DEDUP_REMOVED lines=11> */
[----:B------:R-:W-:Y:S01]  /*6070*/  F2FP.F16.F32.PACK_AB R235, R6, R7 ;  /* 0x0000000706eb723e */ /* 0x000fe200000000ff */
        /* <DEDUP_REMOVED lines=9> */
[----:B------:R-:W-:Y:S02]  /*6110*/  F2FP.F16.F32.PACK_AB R232, R232, R0 ;  /* 0x00000000e8e8723e */ /* 0x000fe400000000ff */
        /* <DEDUP_REMOVED lines=10> */
[----:B------:R-:W-:-:S04]  /*61c0*/  F2FP.F16.F32.PACK_AB R233, R7, R233 ;  /* 0x000000e907e9723e */ /* 0x000fc800000000ff */
[----:B------:R-:W-:Y:S02]  /*61d0*/  F2FP.F16.F32.PACK_AB R234, R6, R234 ;  /* 0x000000ea06ea723e */ /* 0x000fe400000000ff */
[----:B------:R-:W0:Y:S02]  /*61e0*/  LDC.64 R6, c[0x0][0x430] ;  /* 0x00010c00ff067b82 */ /* 0x000e240000000a00 */
[----:B0-----:R-:W-:-:S05]  /*61f0*/  IMAD.WIDE.U32 R6, R5, 0x10, R6 ;  /* 0x0000001005067825 */ /* 0x001fca00078e0006 */
[----:B------:R1:W-:Y:S01]  /*6200*/  STG.E.128 desc[UR6][R6.64], R232 ;  /* 0x000000e806007986 */ /* 0x0003e2000c101d06 */
[----:B------:R-:W-:-:S07]  /*6210*/  IADD3 R5, PT, PT, R5, 0x20, RZ ;  /* 0x0000002005057810 */ /* 0x000fce0007ffe0ff */
.L_x_23071:
[----:B------:R-:W-:Y:S05]  /*6220*/  BSYNC.RECONVERGENT B0 ;  /* 0x0000000000007941 */ /* 0x000fea0003800200 */
.L_x_23070:
        /* <DEDUP_REMOVED lines=14> */
[----:B------:R-:W-:Y:S01]  /*6310*/  F2FP.F16.F32.PACK_AB R232, R7, R6 ;  /* 0x0000000607e8723e */ /* 0x000fe200000000ff */
        /* <DEDUP_REMOVED lines=9> */
[----:B------:R-:W-:-:S04]  /*63b0*/  F2FP.F16.F32.PACK_AB R234, R234, R235 ;  /* 0x000000ebeaea723e */ /* 0x000fc800000000ff */
        /* <DEDUP_REMOVED lines=24> */
[----:B------:R-:W-:-:S02]  /*6540*/  F2FP.F16.F32.PACK_AB R232, R232, R0 ;  /* 0x00000000e8e8723e */ /* 0x000fc400000000ff */
[----:B------:R2:W5:Y:S01]  /*6550*/  LDL.LU R0, [R1+0x30] ;  /* 0x0000300001007983 */ /* 0x0005620000300800 */
[----:B------:R-:W-:Y:S01]  /*6560*/  F2FP.F16.F32.PACK_AB R235, R6, R7 ;  /* 0x0000000706eb723e */ /* 0x000fe200000000ff */
        /* <DEDUP_REMOVED lines=8> */
[----:B------:R-:W-:Y:S02]  /*65f0*/  F2FP.F16.F32.PACK_AB R233, R7, R233 ;  /* 0x000000e907e9723e */ /* 0x000fe400000000ff */
[----:B------:R-:W-:Y:S02]  /*6600*/  F2FP.F16.F32.PACK_AB R234, R6, R234 ;  /* 0x000000ea06ea723e */ /* 0x000fe400000000ff */
[----:B------:R-:W0:Y:S02]  /*6610*/  LDC.64 R6, c[0x0][0x430] ;  /* 0x00010c00ff067b82 */ /* 0x000e240000000a00 */
[----:B0-----:R-:W-:-:S05]  /*6620*/  IMAD.WIDE.U32 R6, R5, 0x10, R6 ;  /* 0x0000001005067825 */ /* 0x001fca00078e0006 */
[----:B------:R2:W-:Y:S01]  /*6630*/  STG.E.128 desc[UR6][R6.64], R232 ;  /* 0x000000e806007986 */ /* 0x0005e2000c101d06 */
[----:B------:R-:W-:-:S07]  /*6640*/  IADD3 R5, PT, PT, R5, 0x20, RZ ;  /* 0x0000002005057810 */ /* 0x000fce0007ffe0ff */
.L_x_23073:
[----:B------:R-:W-:Y:S05]  /*6650*/  BSYNC.RECONVERGENT B0 ;  /* 0x0000000000007941 */ /* 0x000fea0003800200 */
.L_x_23072:
        /* <DEDUP_REMOVED lines=66> */
.L_x_23075:
[----:B------:R-:W-:Y:S05]  /*6a80*/  BSYNC.RECONVERGENT B0 ;  /* 0x0000000000007941 */ /* 0x000fea0003800200 */
.L_x_23074:
        /* <DEDUP_REMOVED lines=66> */
.L_x_23077:
[----:B------:R-:W-:Y:S05]  /*6eb0*/  BSYNC.RECONVERGENT B0 ;  /* 0x0000000000007941 */ /* 0x000fea0003800200 */
.L_x_23076:
        /* <DEDUP_REMOVED lines=62> */
[----:B------:R-:W1:Y:S02]  /*72a0*/  LDC.64 R6, c[0x0][0x430] ;  /* 0x00010c00ff067b82 */ /* 0x000e640000000a00 */
[----:B-1----:R-:W-:-:S05]  /*72b0*/  IMAD.WIDE.U32 R6, R5, 0x10, R6 ;  /* 0x0000001005067825 */ /* 0x002fca00078e0006 */
[----:B------:R0:W-:Y:S01]  /*72c0*/  STG.E.128 desc[UR6][R6.64], R232 ;  /* 0x000000e806007986 */ /* 0x0001e2000c101d06 */
[----:B------:R-:W-:-:S07]  /*72d0*/  IADD3 R5, PT, PT, R5, 0x20, RZ ;  /* 0x0000002005057810 */ /* 0x000fce0007ffe0ff */
.L_x_23079:
[----:B------:R-:W-:Y:S05]  /*72e0*/  BSYNC.RECONVERGENT B0 ;  /* 0x0000000000007941 */ /* 0x000fea0003800200 */
.L_x_23078:
        /* <DEDUP_REMOVED lines=15> */
[----:B------:R-:W-:Y:S01]  /*73e0*/  F2FP.F16.F32.PACK_AB R232, R7, R6 ;  /* 0x0000000607e8723e */ /* 0x000fe200000000ff */
        /* <DEDUP_REMOVED lines=22> */
[----:B------:R-:W-:Y:S02]  /*7550*/  F2FP.F16.F32.PACK_AB R235, R6, R7 ;  /* 0x0000000706eb723e */ /* 0x000fe400000000ff */
[----:B------:R-:W0:Y:S02]  /*7560*/  LDC.64 R6, c[0x0][0x428] ;  /* 0x00010a00ff067b82 */ /* 0x000e240000000a00 */
[----:B0-----:R-:W-:-:S05]  /*7570*/  IMAD.WIDE.U32 R6, R5, 0x10, R6 ;  /* 0x0000001005067825 */ /* 0x001fca00078e0006 */
[----:B------:R0:W-:Y:S02]  /*7580*/  STG.E.128 desc[UR6][R6.64], R232 ;  /* 0x000000e806007986 */ /* 0x0001e4000c101d06 */
[----:B0-----:R-:W-:Y:S01]  /*7590*/  F2FP.F16.F32.PACK_AB R235, R2, R4 ;  /* 0x0000000402eb723e */ /* 0x001fe200000000ff */
        /* <DEDUP_REMOVED lines=13> */
[----:B------:R-:W-:Y:S02]  /*7670*/  MOV R4, R233 ;  /* 0x000000e900047202 */ /* 0x000fe40000000f00 */
[----:B------:R-:W-:Y:S02]  /*7680*/  F2FP.F16.F32.PACK_AB R233, R7, R2 ;  /* 0x0000000207e9723e */ /* 0x000fe400000000ff */
[----:B------:R-:W1:Y:S01]  /*7690*/  LDC.64 R6, c[0x0][0x430] ;  /* 0x00010c00ff067b82 */ /* 0x000e620000000a00 */
[----:B------:R-:W-:Y:S01]  /*76a0*/  F2FP.F16.F32.PACK_AB R232, R232, R4 ;  /* 0x00000004e8e8723e */ /* 0x000fe200000000ff */
[----:B-1----:R-:W-:-:S05]  /*76b0*/  IMAD.WIDE.U32 R4, R5, 0x10, R6 ;  /* 0x0000001005047825 */ /* 0x002fca00078e0006 */
[----:B------:R0:W-:Y:S02]  /*76c0*/  STG.E.128 desc[UR6][R4.64], R232 ;  /* 0x000000e804007986 */ /* 0x0001e4000c101d06 */
.L_x_23081:
[----:B------:R-:W-:Y:S05]  /*76d0*/  BSYNC.RECONVERGENT B0 ;  /* 0x0000000000007941 */ /* 0x000fea0003800200 */
.L_x_23080:
[----:B0-----:R-:W0:Y:S02]  /*76e0*/  LDC.64 R4, c[0x0][0x380] ;  /* 0x0000e000ff047b82 */ /* 0x001e240000000a00 */
[----:B0-----:R-:W-:-:S04]  /*76f0*/  LEA R252, R4, R252, 0x2 ;  /* 0x000000fc04fc7211 */ /* 0x001fc800078e10ff */
[----:B------:R-:W-:-:S13]  /*7700*/  ISETP.GE.AND P1, PT, R252, R5, PT ;  /* 0x00000005fc00720c */ /* 0x000fda0003f26270 */
[----:B------:R-:W-:Y:S05]  /*7710*/  @!P1 BRA `(.L_x_23082) ;  /* 0xffffffac00e09947 */ /* 0x000fea000383ffff */
[----:B------:R-:W-:Y:S05]  /*7720*/  EXIT ;  /* 0x000000000000794d */ /* 0x000fea0003800000 */
.L_x_23069:
        /* <DEDUP_REMOVED lines=8> */
.L_x_23084:
[----:B------:R-:W-:Y:S05]  /*77b0*/  BSYNC B0 ;  /* 0x0000000000007941 */ /* 0x000fea0003800000 */
.L_x_23083:
        /* <DEDUP_REMOVED lines=9> */
.L_x_23085:
[----:B------:R-:W-:Y:S02]  /*7850*/  HFMA2 R6, -RZ, RZ, 0, 2.384185791015625e-07 ;  /* 0x00000004ff067431 */ /* 0x000fe400000001ff */
[----:B------:R-:W-:Y:S01]  /*7860*/  FADD.FTZ R7, R7, R2 ;  /* 0x0000000207077221 */ /* 0x000fe20000010000 */
[----:B------:R-:W-:-:S04]  /*7870*/  MOV R2, 0xffffffff ;  /* 0xffffffff00027802 */ /* 0x000fc80000000f00 */
[----:B------:R-:W-:-:S07]  /*7880*/  MOV R235, R7 ;  /* 0x0000000700eb7202 */ /* 0x000fce0000000f00 */
[----:B------:R-:W-:Y:S05]  /*7890*/  WARPSYNC.COLLECTIVE R2, `(.L_x_23086) ;  /* 0x0000000002087348 */ /* 0x000fea0003c00000 */
[----:B------:R0:W1:Y:S02]  /*78a0*/  SHFL.BFLY P6, R2, R235, R6, R4 ;  /* 0x0c000006eb027389 */ /* 0x00006400000c0004 */
[----:B01----:R-:W-:Y:S05]  /*78b0*/  ENDCOLLECTIVE ;  /* 0x000000000000791b */ /* 0x003fea0003800000 */
.L_x_23086:
[----:B------:R-:W-:Y:S02]  /*78c0*/  HFMA2 R6, -RZ, RZ, 0, 4.76837158203125e-07 ;  /* 0x00000008ff067431 */ /* 0x000fe400000001ff */
[----:B------:R-:W-:Y:S01]  /*78d0*/  FADD.FTZ R7, R7, R2 ;  /* 0x0000000207077221 */ /* 0x000fe20000010000 */
[----:B------:R-:W-:-:S04]  /*78e0*/  MOV R2, 0xffffffff ;  /* 0xffffffff00027802 */ /* 0x000fc80000000f00 */
[----:B------:R-:W-:-:S07]  /*78f0*/  MOV R235, R7 ;  /* 0x0000000700eb7202 */ /* 0x000fce0000000f00 */
[----:B------:R-:W-:Y:S05]  /*7900*/  WARPSYNC.COLLECTIVE R2, `(.L_x_23087) ;  /* 0x0000000002087348 */ /* 0x000fea0003c00000 */
[----:B------:R0:W1:Y:S02]  /*7910*/  SHFL.BFLY P6, R2, R235, R6, R4 ;  /* 0x0c000006eb027389 */ /* 0x00006400000c0004 */
[----:B01----:R-:W-:Y:S05]  /*7920*/  ENDCOLLECTIVE ;  /* 0x000000000000791b */ /* 0x003fea0003800000 */
.L_x_23087:
[----:B------:R-:W-:Y:S02]  /*7930*/  HFMA2 R6, -RZ, RZ, 0, 9.5367431640625e-07 ;  /* 0x00000010ff067431 */ /* 0x000fe400000001ff */
[----:B------:R-:W-:Y:S01]  /*7940*/  FADD.FTZ R7, R7, R2 ;  /* 0x0000000207077221 */ /* 0x000fe20000010000 */
[----:B------:R-:W-:-:S04]  /*7950*/  MOV R2, 0xffffffff ;  /* 0xffffffff00027802 */ /* 0x000fc80000000f00 */
[----:B------:R-:W-:-:S07]  /*7960*/  MOV R235, R7 ;  /* 0x0000000700eb7202 */ /* 0x000fce0000000f00 */
[----:B------:R-:W-:Y:S05]  /*7970*/  WARPSYNC.COLLECTIVE R2, `(.L_x_23088) ;  /* 0x0000000002087348 */ /* 0x000fea0003c00000 */
[----:B------:R0:W1:Y:S02]  /*7980*/  SHFL.BFLY P6, R2, R235, R6, R4 ;  /* 0x0c000006eb027389 */ /* 0x00006400000c0004 */
[----:B01----:R-:W-:Y:S05]  /*7990*/  ENDCOLLECTIVE ;  /* 0x000000000000791b */ /* 0x003fea0003800000 */
.L_x_23088:
        /* <DEDUP_REMOVED lines=106> */
.L_x_23089:
[----:B------:R-:W-:Y:S02]  /*8040*/  HFMA2 R6, -RZ, RZ, 0, 1.1920928955078125e-07 ;  /* 0x00000002ff067431 */ /* 0x000fe400000001ff */
[----:B------:R-:W-:Y:S01]  /*8050*/  FADD.FTZ R7, R7, R2 ;  /* 0x0000000207077221 */ /* 0x000fe20000010000 */
[----:B------:R-:W-:-:S04]  /*8060*/  MOV R2, 0xffffffff ;  /* 0xffffffff00027802 */ /* 0x000fc80000000f00 */
[----:B------:R-:W-:-:S07]  /*8070*/  MOV R235, R7 ;  /* 0x0000000700eb7202 */ /* 0x000fce0000000f00 */
[----:B------:R-:W-:Y:S05]  /*8080*/  WARPSYNC.COLLECTIVE R2, `(.L_x_23090) ;  /* 0x0000000002087348 */ /* 0x000fea0003c00000 */
[----:B------:R0:W1:Y:S02]  /*8090*/  SHFL.BFLY P6, R2, R235, R6, R4 ;  /* 0x0c000006eb027389 */ /* 0x00006400000c0004 */
[----:B01----:R-:W-:Y:S05]  /*80a0*/  ENDCOLLECTIVE ;  /* 0x000000000000791b */ /* 0x003fea0003800000 */
.L_x_23090:
[----:B------:R-:W-:Y:S02]  /*80b0*/  HFMA2 R6, -RZ, RZ, 0, 2.384185791015625e-07 ;  /* 0x00000004ff067431 */ /* 0x000fe400000001ff */
[----:B------:R-:W-:Y:S01]  /*80c0*/  FADD.FTZ R7, R7, R2 ;  /* 0x0000000207077221 */ /* 0x000fe20000010000 */
[----:B------:R-:W-:-:S04]  /*80d0*/  MOV R2, 0xffffffff ;  /* 0xffffffff00027802 */ /* 0x000fc80000000f00 */
[----:B------:R-:W-:-:S07]  /*80e0*/  MOV R235, R7 ;  /* 0x0000000700eb7202 */ /* 0x000fce0000000f00 */
[----:B------:R-:W-:Y:S05]  /*80f0*/  WARPSYNC.COLLECTIVE R2, `(.L_x_23091) ;  /* 0x0000000002087348 */ /* 0x000fea0003c00000 */
[----:B------:R0:W1:Y:S02]  /*8100*/  SHFL.BFLY P6, R2, R235, R6, R4 ;  /* 0x0c000006eb027389 */ /* 0x00006400000c0004 */
[----:B01----:R-:W-:Y:S05]  /*8110*/  ENDCOLLECTIVE ;  /* 0x000000000000791b */ /* 0x003fea0003800000 */
.L_x_23091:
[----:B------:R-:W-:Y:S02]  /*8120*/  HFMA2 R6, -RZ, RZ, 0, 4.76837158203125e-07 ;  /* 0x00000008ff067431 */ /* 0x000fe400000001ff */
[----:B------:R-:W-:Y:S01]  /*8130*/  FADD.FTZ R7, R7, R2 ;  /* 0x0000000207077221 */ /* 0x000fe20000010000 */
[----:B------:R-:W-:-:S04]  /*8140*/  MOV R2, 0xffffffff ;  /* 0xffffffff00027802 */ /* 0x000fc80000000f00 */
[----:B------:R-:W-:-:S07]  /*8150*/  MOV R235, R7 ;  /* 0x0000000700eb7202 */ /* 0x000fce0000000f00 */
[----:B------:R-:W-:Y:S05]  /*8160*/  WARPSYNC.COLLECTIVE R2, `(.L_x_23092) ;  /* 0x0000000002087348 */ /* 0x000fea0003c00000 */
[----:B------:R0:W1:Y:S02]  /*8170*/  SHFL.BFLY P6, R2, R235, R6, R4 ;  /* 0x0c000006eb027389 */ /* 0x00006400000c0004 */
[----:B01----:R-:W-:Y:S05]  /*8180*/  ENDCOLLECTIVE ;  /* 0x000000000000791b */ /* 0x003fea0003800000 */
.L_x_23092:
[----:B------:R-:W-:Y:S02]  /*8190*/  HFMA2 R6, -RZ, RZ, 0, 9.5367431640625e-07 ;  /* 0x00000010ff067431 */ /* 0x000fe400000001ff */
[----:B------:R-:W-:Y:S01]  /*81a0*/  FADD.FTZ R7, R7, R2 ;  /* 0x0000000207077221 */ /* 0x000fe20000010000 */
[----:B------:R-:W-:-:S04]  /*81b0*/  MOV R2, 0xffffffff ;  /* 0xffffffff00027802 */ /* 0x000fc80000000f00 */
[----:B------:R-:W-:-:S07]  /*81c0*/  MOV R235, R7 ;  /* 0x0000000700eb7202 */ /* 0x000fce0000000f00 */
[----:B------:R-:W-:Y:S05]  /*81d0*/  WARPSYNC.COLLECTIVE R2, `(.L_x_23093) ;  /* 0x0000000002087348 */ /* 0x000fea0003c00000 */
[----:B------:R0:W1:Y:S02]  /*81e0*/  SHFL.BFLY P6, R2, R235, R6, R4 ;  /* 0x0c000006eb027389 */ /* 0x00006400000c0004 */
[----:B01----:R-:W-:Y:S05]  /*81f0*/  ENDCOLLECTIVE ;  /* 0x000000000000791b */ /* 0x003fea0003800000 */
.L_x_23093:
[----:B------:R-:W-:Y:S05]  /*8200*/  BRA `(.L_x_23094) ;  /* 0xffffffd8007c7947 */ /* 0x000fea000383ffff */
.L_x_23095:
        /* <DEDUP_REMOVED lines=15> */
.L_x_33300:


//--------------------- .text._ZN10layer_norm31ln_parallel_residual_fwd_kernelINS_13Kernel_traitsIf6__halffS2_fjLj1536ELj1ELj4ELj1ELj16ENS_18Kernel_traits_baseILj1536EfS2_fS2_fjLj128EEEEELb0ELb0ELb1EEEvNS_9FwdParamsE --------------------------
	.section	.text._ZN10layer_norm31ln_parallel_residual_fwd_kernelINS_13Kernel_traitsIf6__halffS2_fjLj1536ELj1ELj4ELj1ELj16ENS_18Kernel_traits_baseILj1536EfS2_fS2_fjLj128EEEEELb0ELb0ELb1EEEvNS_9FwdParamsE,"ax",@progbits
	.align	128
        .global         _ZN10layer_norm31ln_parallel_residual_fwd_kernelINS_13Kernel_traitsIf6__halffS2_fjLj1536ELj1ELj4ELj1ELj16ENS_18Kernel_traits_baseILj1536EfS2_fS2_fjLj128EEEEELb0ELb0ELb1EEEvNS_9FwdParamsE
        .type           _ZN10layer_norm31ln_parallel_residual_fwd_kernelINS_13Kernel_traitsIf6__halffS2_fjLj1536ELj1ELj4ELj1ELj16ENS_18Kernel_traits_baseILj1536EfS2_fS2_fjLj128EEEEELb0ELb0ELb1EEEvNS_9FwdParamsE,@function
        .size           _ZN10layer_norm31ln_parallel_residual_fwd_kernelINS_13Kernel_traitsIf6__halffS2_fjLj1536ELj1ELj4ELj1ELj16ENS_18Kernel_traits_baseILj1536EfS2_fS2_fjLj128EEEEELb0ELb0ELb1EEEvNS_9FwdParamsE,(.L_x_33301 - _ZN10layer_norm31ln_parallel_residual_fwd_kernelINS_13Kernel_traitsIf6__halffS2_fjLj1536ELj1ELj4ELj1ELj16ENS_18Kernel_traits_baseILj1536EfS2_fS2_fjLj128EEEEELb0ELb0ELb1EEEvNS_9FwdParamsE)
        .other          _ZN10layer_norm31ln_parallel_residual_fwd_kernelINS_13Kernel_traitsIf6__halffS2_fjLj1536ELj1ELj4ELj1ELj16ENS_18Kernel_traits_baseILj1536EfS2_fS2_fjLj128EEEEELb0ELb0ELb1EEEvNS_9FwdParamsE,@"STO_CUDA_ENTRY STV_DEFAULT"
_ZN10layer_norm31ln_parallel_residual_fwd_kernelINS_13Kernel_traitsIf6__halffS2_fjLj1536ELj1ELj4ELj1ELj16ENS_18Kernel_traits_baseILj1536EfS2_fS2_fjLj128EEEEELb0ELb0ELb1EEEvNS_9FwdParamsE:
.text._ZN10layer_norm31ln_parallel_residual_fwd_kernelINS_13Kernel_traitsIf6__halffS2_fjLj1536ELj1ELj4ELj1ELj16ENS_18Kernel_traits_baseILj1536EfS2_fS2_fjLj128EEEEELb0ELb0ELb1EEEvNS_9FwdParamsE:
        /* <DEDUP_REMOVED lines=100> */
.L_x_23097:
        /* <DEDUP_REMOVED lines=43> */
.L_x_23096:
        /* <DEDUP_REMOVED lines=67> */
.L_x_23099:
        /* <DEDUP_REMOVED lines=72> */
.L_x_23098:
        /* <DEDUP_REMOVED lines=12> */
.L_x_23125:
[----:B0-----:R-:W0:Y:S01]  /*1260*/  S2R R200, SR_TID.X ;  /* 0x0000000000c87919 */ /* 0x001e220000002100 */
[----:B-1----:R-:W-:Y:S01]  /*1270*/  ISETP.NE.U32.AND P0, PT, RZ, UR4, PT ;  /* 0x00000004ff007c0c */ /* 0x002fe2000bf05070 */
[----:B------:R-:W1:Y:S01]  /*1280*/  LDC.64 R206, c[0x0][0x390] ;  /* 0x0000e400ffce7b82 */ /* 0x000e620000000a00 */
[----:B------:R-:W-:Y:S02]  /*1290*/  IMAD R0, R252, UR8, RZ ;  /* 0x00000008fc007c24 */ /* 0x000fe4000f8e02ff */
[----:B------:R-:W-:-:S03]  /*12a0*/  ISETP.NE.AND.EX P0, PT, RZ, UR5, PT, P0 ;  /* 0x00000005ff007c0c */ /* 0x000fc6000bf05300 */
[----:B---3--:R-:W-:Y:S02]  /*12b0*/  SHF.R.S32.HI R3, RZ, 0x1f, R0 ;  /* 0x0000001fff037819 */ /* 0x008fe40000011400 */
[----:B------:R-:W3:Y:S02]  /*12c0*/  @P1 LDC.64 R196, c[0x0][0x398] ;  /* 0x0000e600ffc41b82 */ /* 0x000ee40000000a00 */
[----:B------:R-:W-:-:S06]  /*12d0*/  LEA.HI R2, R3, R0, RZ, 0x3 ;  /* 0x0000000003027211 */ /* 0x000fcc00078f18ff */
[----:B------:R-:W4:Y:S01]  /*12e0*/  @P0 LDC.64 R198, c[0x0][0x3a0] ;  /* 0x0000e800ffc60b82 */ /* 0x000f220000000a00 */
[----:B0-----:R-:W-:-:S04]  /*12f0*/  LOP3.LUT R200, R200, 0x1f, RZ, 0xc0, !PT ;  /* 0x0000001fc8c87812 */ /* 0x001fc800078ec0ff */
[----:B------:R-:W-:-:S05]  /*1300*/  LEA.HI.SX32 R2, R2, R200, 0x1d ;  /* 0x000000c802027211 */ /* 0x000fca00078feaff */
[----:B-1----:R-:W-:-:S04]  /*1310*/  IMAD.WIDE.U32 R236, R2, 0x10, R206 ;  /* 0x0000001002ec7825 */ /* 0x002fc800078e00ce */
[C---:B---3--:R-:W-:Y:S02]  /*1320*/  @P1 IMAD.WIDE.U32 R196, R2.reuse, 0x10, R196 ;  /* 0x0000001002c41825 */ /* 0x048fe400078e00c4 */
[----:B-----5:R-:W5:Y:S02]  /*1330*/  LDG.E.128 R236, desc[UR6][R236.64] ;  /* 0x00000006ecec7981 */ /* 0x020f64000c1e1d00 */
[----:B----4-:R-:W-:Y:S02]  /*1340*/  @P0 IMAD.WIDE.U32 R198, R2, 0x20, R198 ;  /* 0x0000002002c60825 */ /* 0x010fe400078e00c6 */
[----:B------:R0:W5:Y:S04]  /*1350*/  @P1 LDG.E.128 R184, desc[UR6][R196.64] ;  /* 0x00000006c4b81981 */ /* 0x000168000c1e1d00 */
        /* <DEDUP_REMOVED lines=17> */
.L_x_23101:
        /* <DEDUP_REMOVED lines=17> */
.L_x_23100:
        /* <DEDUP_REMOVED lines=28> */
.L_x_23103:
        /* <DEDUP_REMOVED lines=32> */
.L_x_23102:
        /* <DEDUP_REMOVED lines=52> */
.L_x_23105:
        /* <DEDUP_REMOVED lines=25> */
.L_x_23104:
        /* <DEDUP_REMOVED lines=18> */
.L_x_23107:
        /* <DEDUP_REMOVED lines=8> */
.L_x_23106:
        /* <DEDUP_REMOVED lines=15> */
[--C-:B-----5:R-:W-:Y:S02]  /*20a0*/  HADD2.F32 R3, -RZ, R224.reuse.H0_H0 ;  /* 0x200000e0ff037230 */ /* 0x120fe40000004100 */
[----:B---3--:R-:W-:Y:S02]  /*20b0*/  HADD2.F32 R196, -RZ, R224.H1_H1 ;  /* 0x300000e0ffc47230 */ /* 0x008fe40000004100 */
[--C-:B------:R-:W-:Y:S02]  /*20c0*/  HADD2.F32 R198, -RZ, R184.reuse.H0_H0 ;  /* 0x200000b8ffc67230 */ /* 0x100fe40000004100 */
[----:B------:R-:W-:Y:S02]  /*20d0*/  HADD2.F32 R197, -RZ, R184.H1_H1 ;  /* 0x300000b8ffc57230 */ /* 0x000fe40000004100 */
[--C-:B------:R-:W-:Y:S02]  /*20e0*/  HADD2.F32 R200, -RZ, R185.reuse.H1_H1 ;  /* 0x300000b9ffc87230 */ /* 0x100fe40000004100 */
[----:B------:R-:W-:Y:S01]  /*20f0*/  FADD.FTZ R3, R198, R3 ;  /* 0x00000003c6037221 */ /* 0x000fe20000010000 */
[----:B------:R-:W-:-:S02]  /*2100*/  HADD2.F32 R198, -RZ, R185.H0_H0 ;  /* 0x200000b9ffc67230 */ /* 0x000fc40000004100 */
        /* <DEDUP_REMOVED lines=13> */
[----:B------:R-:W-:Y:S02]  /*21e0*/  HADD2.F32 R202, -RZ, R187.H1_H1 ;  /* 0x300000bbffca7230 */ /* 0x000fe40000004100 */
[----:B------:R-:W-:Y:S01]  /*21f0*/  FADD.FTZ R199, R200, R199 ;  /* 0x000000c7c8c77221 */ /* 0x000fe20000010000 */
[----:B------:R-:W-:-:S02]  /*2200*/  HADD2.F32 R200, -RZ, R227.H0_H0 ;  /* 0x200000e3ffc87230 */ /* 0x000fc40000004100 */
[----:B------:R-:W-:Y:S01]  /*2210*/  FADD.FTZ R226, R201, R226 ;  /* 0x000000e2c9e27221 */ /* 0x000fe20000010000 */
[----:B------:R-:W-:Y:S02]  /*2220*/  HADD2.F32 R201, -RZ, R187.H0_H0 ;  /* 0x200000bbffc97230 */ /* 0x000fe40000004100 */
[----:B------:R-:W-:Y:S01]  /*2230*/  FADD.FTZ R224, R192, R199 ;  /* 0x000000c7c0e07221 */ /* 0x000fe20000010000 */
[----:B------:R-:W-:Y:S02]  /*2240*/  HADD2.F32 R227, -RZ, R227.H1_H1 ;  /* 0x300000e3ffe37230 */ /* 0x000fe40000004100 */
[----:B------:R-:W-:Y:S01]  /*2250*/  FADD.FTZ R225, R193, R226 ;  /* 0x000000e2c1e17221 */ /* 0x000fe20000010000 */
[----:B------:R-:W-:Y:S02]  /*2260*/  FADD.FTZ R201, R201, R200 ;  /* 0x000000c8c9c97221 */ /* 0x000fe40000010000 */
[----:B------:R-:W-:Y:S02]  /*2270*/  FADD.FTZ R200, R202, R227 ;  /* 0x000000e3cac87221 */ /* 0x000fe40000010000 */
[----:B------:R-:W-:-:S02]  /*2280*/  FADD.FTZ R226, R194, R201 ;  /* 0x000000c9c2e27221 */ /* 0x000fc40000010000 */
[----:B------:R-:W-:Y:S01]  /*2290*/  FADD.FTZ R227, R195, R200 ;  /* 0x000000c8c3e37221 */ /* 0x000fe20000010000 */
[----:B------:R-:W-:Y:S06]  /*22a0*/  BRA `(.L_x_23110) ;  /* 0x0000000000cc7947 */ /* 0x000fec0003800000 */
.L_x_23109:
[--C-:B-----5:R-:W-:Y:S02]  /*22b0*/  HADD2.F32 R220, -RZ, R224.reuse.H0_H0 ;  /* 0x200000e0ffdc7230 */ /* 0x120fe40000004100 */
[----:B------:R-:W-:Y:S02]  /*22c0*/  HADD2.F32 R221, -RZ, R224.H1_H1 ;  /* 0x300000e0ffdd7230 */ /* 0x000fe40000004100 */
[--C-:B------:R-:W-:Y:S02]  /*22d0*/  HADD2.F32 R3, -RZ, R184.reuse.H0_H0 ;  /* 0x200000b8ff037230 */ /* 0x100fe40000004100 */
[----:B---3--:R-:W-:Y:S02]  /*22e0*/  HADD2.F32 R196, -RZ, R184.H1_H1 ;  /* 0x300000b8ffc47230 */ /* 0x008fe40000004100 */
[--C-:B------:R-:W-:Y:S02]  /*22f0*/  HADD2.F32 R222, -RZ, R225.reuse.H0_H0 ;  /* 0x200000e1ffde7230 */ /* 0x100fe40000004100 */
[----:B------:R-:W-:Y:S01]  /*2300*/  FADD.FTZ R220, R3, R220 ;  /* 0x000000dc03dc7221 */ /* 0x000fe20000010000 */
[----:B------:R-:W-:-:S02]  /*2310*/  HADD2.F32 R223, -RZ, R225.H1_H1 ;  /* 0x300000e1ffdf7230 */ /* 0x000fc40000004100 */
[----:B------:R-:W-:Y:S01]  /*2320*/  FADD.FTZ R221, R196, R221 ;  /* 0x000000ddc4dd7221 */ /* 0x000fe20000010000 */
[--C-:B------:R-:W-:Y:S02]  /*2330*/  HADD2.F32 R3, -RZ, R185.reuse.H0_H0 ;  /* 0x200000b9ff037230 */ /* 0x100fe40000004100 */
[----:B------:R-:W-:Y:S02]  /*2340*/  HADD2.F32 R196, -RZ, R185.H1_H1 ;  /* 0x300000b9ffc47230 */ /* 0x000fe40000004100 */
[--C-:B------:R-:W-:Y:S02]  /*2350*/  HADD2.F32 R224, -RZ, R226.reuse.H0_H0 ;  /* 0x200000e2ffe07230 */ /* 0x100fe40000004100 */
[----:B------:R-:W-:Y:S01]  /*2360*/  FADD.FTZ R222, R3, R222 ;  /* 0x000000de03de7221 */ /* 0x000fe20000010000 */
[----:B------:R-:W-:Y:S02]  /*2370*/  HADD2.F32 R225, -RZ, R226.H1_H1 ;  /* 0x300000e2ffe17230 */ /* 0x000fe40000004100 */
[----:B------:R-:W-:Y:S01]  /*2380*/  FADD.FTZ R223, R196, R223 ;  /* 0x000000dfc4df7221 */ /* 0x000fe20000010000 */
[----:B------:R-:W-:-:S02]  /*2390*/  HADD2.F32 R3, -RZ, R186.H0_H0 ;  /* 0x200000baff037230 */ /* 0x000fc40000004100 */
[----:B------:R-:W-:Y:S02]  /*23a0*/  HADD2.F32 R196, -RZ, R186.H1_H1 ;  /* 0x300000baffc47230 */ /* 0x000fe40000004100 */
[--C-:B------:R-:W-:Y:S02]  /*23b0*/  HADD2.F32 R226, -RZ, R227.reuse.H0_H0 ;  /* 0x200000e3ffe27230 */ /* 0x100fe40000004100 */
[----:B------:R-:W-:Y:S01]  /*23c0*/  FADD.FTZ R224, R3, R224 ;  /* 0x000000e003e07221 */ /* 0x000fe20000010000 */
[----:B------:R-:W-:Y:S02]  /*23d0*/  HADD2.F32 R227, -RZ, R227.H1_H1 ;  /* 0x300000e3ffe37230 */ /* 0x000fe40000004100 */
[----:B------:R-:W-:Y:S01]  /*23e0*/  FADD.FTZ R225, R196, R225 ;  /* 0x000000e1c4e17221 */ /* 0x000fe20000010000 */
[--C-:B------:R-:W-:Y:S02]  /*23f0*/  HADD2.F32 R3, -RZ, R187.reuse.H0_H0 ;  /* 0x200000bbff037230 */ /* 0x100fe40000004100 */
[----:B------:R-:W-:-:S03]  /*2400*/  HADD2.F32 R196, -RZ, R187.H1_H1 ;  /* 0x300000bbffc47230 */ /* 0x000fc60000004100 */
[----:B------:R-:W-:Y:S02]  /*2410*/  FADD.FTZ R226, R3, R226 ;  /* 0x000000e203e27221 */ /* 0x000fe40000010000 */
[----:B------:R-:W-:Y:S01]  /*2420*/  FADD.FTZ R227, R196, R227 ;  /* 0x000000e3c4e37221 */ /* 0x000fe20000010000 */
[----:B------:R-:W-:Y:S06]  /*2430*/  BRA `(.L_x_23110) ;  /* 0x0000000000687947 */ /* 0x000fec0003800000 */
.L_x_23108:
[----:B------:R-:W-:Y:S05]  /*2440*/  @!P0 BRA `(.L_x_23111) ;  /* 0x0000000000448947 */ /* 0x000fea0003800000 */
[----:B-----5:R-:W-:Y:S02]  /*2450*/  HADD2.F32 R3, -RZ, R224.H0_H0 ;  /* 0x200000e0ff037230 */ /* 0x020fe40000004100 */
[----:B---3--:R-:W-:Y:S02]  /*2460*/  HADD2.F32 R199, -RZ, R226.H0_H0 ;  /* 0x200000e2ffc77230 */ /* 0x008fe40000004100 */
        /* <DEDUP_REMOVED lines=15> */
.L_x_23111:
        /* <DEDUP_REMOVED lines=8> */
.L_x_23110:
[----:B---3--:R-:W0:Y:S01]  /*25e0*/  @P1 LDC.64 R200, c[0x0][0x398] ;  /* 0x0000e600ffc81b82 */ /* 0x008e220000000a00 */
        /* <DEDUP_REMOVED lines=34> */
[----:B------:R-:W-:Y:S02]  /*2810*/  HADD2.F32 R204, -RZ, R187.H0_H0 ;  /* 0x200000bbffcc7230 */ /* 0x000fe40000004100 */
[----:B------:R-:W-:Y:S01]  /*2820*/  FADD.FTZ R199, R196, R199 ;  /* 0x000000c7c4c77221 */ /* 0x000fe20000010000 */
[----:B------:R-:W-:-:S02]  /*2830*/  HADD2.F32 R196, -RZ, R211.H1_H1 ;  /* 0x300000d3ffc47230 */ /* 0x000fc40000004100 */
        /* <DEDUP_REMOVED lines=10> */
.L_x_23113:
[----:B-----5:R-:W-:Y:S02]  /*28e0*/  HADD2.F32 R216, -RZ, R208.H0_H0 ;  /* 0x200000d0ffd87230 */ /* 0x020fe40000004100 */
[----:B------:R-:W-:Y:S02]  /*28f0*/  HADD2.F32 R3, -RZ, R184.H0_H0 ;  /* 0x200000b8ff037230 */ /* 0x000fe40000004100 */
[--C-:B------:R-:W-:Y:S02]  /*2900*/  HADD2.F32 R218, -RZ, R209.reuse.H0_H0 ;  /* 0x200000d1ffda7230 */ /* 0x100fe40000004100 */
[----:B------:R-:W-:Y:S02]  /*2910*/  HADD2.F32 R208, -RZ, R208.H1_H1 ;  /* 0x300000d0ffd07230 */ /* 0x000fe40000004100 */
[----:B------:R-:W-:Y:S01]  /*2920*/  FADD.FTZ R216, R3, R216 ;  /* 0x000000d803d87221 */ /* 0x000fe20000010000 */
[----:B------:R-:W-:Y:S02]  /*2930*/  HADD2.F32 R217, -RZ, R184.H1_H1 ;  /* 0x300000b8ffd97230 */ /* 0x000fe40000004100 */
[----:B------:R-:W-:-:S02]  /*2940*/  HADD2.F32 R209, -RZ, R209.H1_H1 ;  /* 0x300000d1ffd17230 */ /* 0x000fc40000004100 */
[--C-:B------:R-:W-:Y:S02]  /*2950*/  HADD2.F32 R3, -RZ, R185.reuse.H0_H0 ;  /* 0x200000b9ff037230 */ /* 0x100fe40000004100 */
[----:B------:R-:W-:Y:S01]  /*2960*/  FADD.FTZ R217, R217, R208 ;  /* 0x000000d0d9d97221 */ /* 0x000fe20000010000 */
[----:B---3--:R-:W-:Y:S02]  /*2970*/  HADD2.F32 R196, -RZ, R185.H1_H1 ;  /* 0x300000b9ffc47230 */ /* 0x008fe40000004100 */
[----:B------:R-:W-:Y:S02]  /*2980*/  HADD2.F32 R208, -RZ, R210.H0_H0 ;  /* 0x200000d2ffd07230 */ /* 0x000fe40000004100 */
[----:B------:R-:W-:Y:S01]  /*2990*/  FADD.FTZ R218, R3, R218 ;  /* 0x000000da03da7221 */ /* 0x000fe20000010000 */
        /* <DEDUP_REMOVED lines=10> */
[----:B------:R-:W-:Y:S02]  /*2a40*/  FADD.FTZ R210, R3, R210 ;  /* 0x000000d203d27221 */ /* 0x000fe40000010000 */
[----:B------:R-:W-:Y:S01]  /*2a50*/  FADD.FTZ R211, R196, R211 ;  /* 0x000000d3c4d37221 */ /* 0x000fe20000010000 */
[----:B------:R-:W-:Y:S06]  /*2a60*/  BRA `(.L_x_23114) ;  /* 0x0000000000687947 */ /* 0x000fec0003800000 */
.L_x_23112:
[----:B------:R-:W-:Y:S05]  /*2a70*/  @!P0 BRA `(.L_x_23115) ;  /* 0x0000000000448947 */ /* 0x000fea0003800000 */
[----:B---3-5:R-:W-:Y:S02]  /*2a80*/  HADD2.F32 R197, -RZ, R208.H0_H0 ;  /* 0x200000d0ffc57230 */ /* 0x028fe40000004100 */
        /* <DEDUP_REMOVED lines=16> */
.L_x_23115:
        /* <DEDUP_REMOVED lines=8> */
.L_x_23114:
[----:B---3--:R-:W0:Y:S01]  /*2c10*/  @P1 LDC.64 R198, c[0x0][0x398] ;  /* 0x0000e600ffc61b82 */ /* 0x008e220000000a00 */
[----:B------:R-:W-:Y:S01]  /*2c20*/  IMAD.WIDE.U32 R200, R246, 0x20, R250 ;  /* 0x00000020f6c87825 */ /* 0x000fe200078e00fa */
[----:B------:R-:W-:-:S04]  /*2c30*/  IADD3 R245, PT, PT, R2, 0x80, RZ ;  /* 0x0000008002f57810 */ /* 0x000fc80007ffe0ff */
[----:B------:R-:W-:Y:S02]  /*2c40*/  STG.E.128 desc[UR6][R200.64], R216 ;  /* 0x000000d8c8007986 */ /* 0x000fe4000c101d06 */
[----:B------:R-:W1:Y:S02]  /*2c50*/  @P0 LDC.64 R196, c[0x0][0x3a0] ;  /* 0x0000e800ffc40b82 */ /* 0x000e640000000a00 */
[----:B------:R3:W-:Y:S01]  /*2c60*/  STG.E.128 desc[UR6][R200.64+0x10], R208 ;  /* 0x000010d0c8007986 */ /* 0x0007e2000c101d06 */
[----:B0-----:R-:W-:-:S04]  /*2c70*/  @P1 IMAD.WIDE.U32 R198, R245, 0x10, R198 ;  /* 0x00000010f5c61825 */ /* 0x001fc800078e00c6 */
[C---:B---3--:R-:W-:Y:S01]  /*2c80*/  IMAD.WIDE.U32 R200, R245.reuse, 0x10, R206 ;  /* 0x00000010f5c87825 */ /* 0x048fe200078e00ce */
[----:B------:R0:W5:Y:S03]  /*2c90*/  @P1 LDG.E.128 R184, desc[UR6][R198.64] ;  /* 0x00000006c6b81981 */ /* 0x000166000c1e1d00 */
[----:B-1----:R-:W-:Y:S02]  /*2ca0*/  @P0 IMAD.WIDE.U32 R196, R245, 0x20, R196 ;  /* 0x00000020f5c40825 */ /* 0x002fe400078e00c4 */
[----:B------:R-:W5:Y:S04]  /*2cb0*/  LDG.E.128 R200, desc[UR6][R200.64] ;  /* 0x00000006c8c87981 */ /* 0x000f68000c1e1d00 */
[----:B------:R0:W5:Y:S04]  /*2cc0*/  @P0 LDG.E.128 R188, desc[UR6][R196.64] ;  /* 0x00000006c4bc0981 */ /* 0x000168000c1e1d00 */
[----:B------:R0:W5:Y:S01]  /*2cd0*/  @P0 LDG.E.128 R192, desc[UR6][R196.64+0x10] ;  /* 0x00001006c4c00981 */ /* 0x000162000c1e1d00 */
[----:B------:R-:W-:Y:S05]  /*2ce0*/  @!P1 BRA `(.L_x_23116) ;  /* 0x0000000000ec9947 */ /* 0x000fea0003800000 */
[----:B------:R-:W-:Y:S05]  /*2cf0*/  @!P0 BRA `(.L_x_23117) ;  /* 0x0000000000848947 */ /* 0x000fea0003800000 */
[----:B-----5:R-:W-:Y:S02]  /*2d00*/  HADD2.F32 R204, -RZ, R200.H0_H0 ;  /* 0x200000c8ffcc7230 */ /* 0x020fe40000004100 */
[----:B------:R-:W-:Y:S02]  /*2d10*/  HADD2.F32 R3, -RZ, R184.H0_H0 ;  /* 0x200000b8ff037230 */ /* 0x000fe40000004100 */
[----:B------:R-:W-:Y:S02]  /*2d20*/  HADD2.F32 R205, -RZ, R200.H1_H1 ;  /* 0x300000c8ffcd7230 */ /* 0x000fe40000004100 */
[--C-:B0-----:R-:W-:Y:S02]  /*2d30*/  HADD2.F32 R199, -RZ, R201.reuse.H0_H0 ;  /* 0x200000c9ffc77230 */ /* 0x101fe40000004100 */
[----:B------:R-:W-:Y:S01]  /*2d40*/  FADD.FTZ R204, R3, R204 ;  /* 0x000000cc03cc7221 */ /* 0x000fe20000010000 */
[----:B------:R-:W-:Y:S02]  /*2d50*/  HADD2.F32 R3, -RZ, R184.H1_H1 ;  /* 0x300000b8ff037230 */ /* 0x000fe40000004100 */
[----:B------:R-:W-:-:S02]  /*2d60*/  HADD2.F32 R200, -RZ, R201.H1_H1 ;  /* 0x300000c9ffc87230 */ /* 0x000fc40000004100 */
[----:B------:R-:W-:Y:S01]  /*2d70*/  FADD.FTZ R212, R188, R204 ;  /* 0x000000ccbcd47221 */ /* 0x000fe20000010000 */
[--C-:B------:R-:W-:Y:S02]  /*2d80*/  HADD2.F32 R197, -RZ, R202.reuse.H0_H0 ;  /* 0x200000caffc57230 */ /* 0x100fe40000004100 */
[----:B------:R-:W-:Y:S01]  /*2d90*/  FADD.FTZ R205, R3, R205 ;  /* 0x000000cd03cd7221 */ /* 0x000fe20000010000 */
[----:B------:R-:W-:Y:S02]  /*2da0*/  HADD2.F32 R3, -RZ, R185.H0_H0 ;  /* 0x200000b9ff037230 */ /* 0x000fe40000004100 */
[----:B------:R-:W-:Y:S02]  /*2db0*/  HADD2.F32 R198, -RZ, R202.H1_H1 ;  /* 0x300000caffc67230 */ /* 0x000fe40000004100 */
[----:B------:R-:W-:Y:S01]  /*2dc0*/  FADD.FTZ R213, R189, R205 ;  /* 0x000000cdbdd57221 */ /* 0x000fe20000010000 */
[----:B------:R-:W-:Y:S02]  /*2dd0*/  HADD2.F32 R196, -RZ, R187.H0_H0 ;  /* 0x200000bbffc47230 */ /* 0x000fe40000004100 */
[----:B------:R-:W-:Y:S01]  /*2de0*/  FADD.FTZ R199, R3, R199 ;  /* 0x000000c703c77221 */ /* 0x000fe20000010000 */
[----:B------:R-:W-:-:S02]  /*2df0*/  HADD2.F32 R3, -RZ, R185.H1_H1 ;  /* 0x300000b9ff037230 */ /* 0x000fc40000004100 */
[----:B------:R-:W-:Y:S02]  /*2e00*/  HADD2.F32 R201, -RZ, R187.H1_H1 ;  /* 0x300000bbffc97230 */ /* 0x000fe40000004100 */
[----:B------:R-:W-:Y:S01]  /*2e10*/  FADD.FTZ R214, R190, R199 ;  /* 0x000000c7bed67221 */ /* 0x000fe20000010000 */
[----:B------:R-:W-:Y:S01]  /*2e20*/  FADD.FTZ R200, R3, R200 ;  /* 0x000000c803c87221 */ /* 0x000fe20000010000 */
[----:B------:R-:W-:-:S03]  /*2e30*/  HADD2.F32 R3, -RZ, R186.H0_H0 ;  /* 0x200000baff037230 */ /* 0x000fc60000004100 */
[----:B------:R-:W-:Y:S02]  /*2e40*/  FADD.FTZ R215, R191, R200 ;  /* 0x000000c8bfd77221 */ /* 0x000fe40000010000 */
[----:B------:R-:W-:Y:S01]  /*2e50*/  FADD.FTZ R197, R3, R197 ;  /* 0x000000c503c57221 */ /* 0x000fe20000010000 */
[----:B------:R-:W-:-:S03]  /*2e60*/  HADD2.F32 R3, -RZ, R186.H1_H1 ;  /* 0x300000baff037230 */ /* 0x000fc60000004100 */
[----:B------:R-:W-:Y:S02]  /*2e70*/  FADD.FTZ R200, R192, R197 ;  /* 0x000000c5c0c87221 */ /* 0x000fe40000010000 */
[----:B------:R-:W-:Y:S01]  /*2e80*/  FADD.FTZ R198, R3, R198 ;  /* 0x000000c603c67221 */ /* 0x000fe20000010000 */
[----:B------:R-:W-:-:S05]  /*2e90*/  HADD2.F32 R3, -RZ, R203.H0_H0 ;  /* 0x200000cbff037230 */ /* 0x000fca0000004100 */
[----:B------:R-:W-:Y:S01]  /*2ea0*/  FADD.FTZ R3, R196, R3 ;  /* 0x00000003c4037221 */ /* 0x000fe20000010000 */
[----:B------:R-:W-:-:S03]  /*2eb0*/  HADD2.F32 R196, -RZ, R203.H1_H1 ;  /* 0x300000cbffc47230 */ /* 0x000fc60000004100 */
[----:B------:R-:W-:Y:S02]  /*2ec0*/  FADD.FTZ R202, R194, R3 ;  /* 0x00000003c2ca7221 */ /* 0x000fe40000010000 */
[----:B------:R-:W-:Y:S01]  /*2ed0*/  FADD.FTZ R196, R201, R196 ;  /* 0x000000c4c9c47221 */ /* 0x000fe20000010000 */
[----:B------:R-:W-:-:S03]  /*2ee0*/  FADD.FTZ R201, R193, R198 ;  /* 0x000000c6c1c97221 */ /* 0x000fc60000010000 */
[----:B------:R-:W-:Y:S01]  /*2ef0*/  FADD.FTZ R203, R195, R196 ;  /* 0x000000c4c3cb7221 */ /* 0x000fe20000010000 */
[----:B------:R-:W-:Y:S06]  /*2f00*/  BRA `(.L_x_23118) ;  /* 0x0000000000cc7947 */ /* 0x000fec0003800000 */
.L_x_23117:
        /* <DEDUP_REMOVED lines=18> */
[----:B------:R-:W-:-:S03]  /*3030*/  HADD2.F32 R203, -RZ, R203.H1_H1 ;  /* 0x300000cbffcb7230 */ /* 0x000fc60000004100 */
[----:B------:R-:W-:Y:S01]  /*3040*/  FADD.FTZ R201, R3, R201 ;  /* 0x000000c903c97221 */ /* 0x000fe20000010000 */
[----:B------:R-:W-:-:S05]  /*3050*/  HADD2.F32 R3, -RZ, R187.H0_H0 ;  /* 0x200000bbff037230 */ /* 0x000fca0000004100 */
[----:B------:R-:W-:Y:S01]  /*3060*/  FADD.FTZ R202, R3, R202 ;  /* 0x000000ca03ca7221 */ /* 0x000fe20000010000 */
[----:B------:R-:W-:-:S05]  /*3070*/  HADD2.F32 R3, -RZ, R187.H1_H1 ;  /* 0x300000bbff037230 */ /* 0x000fca0000004100 */
[----:B------:R-:W-:Y:S01]  /*3080*/  FADD.FTZ R203, R3, R203 ;  /* 0x000000cb03cb7221 */ /* 0x000fe20000010000 */
[----:B------:R-:W-:Y:S06]  /*3090*/  BRA `(.L_x_23118) ;  /* 0x0000000000687947 */ /* 0x000fec0003800000 */
.L_x_23116:
[----:B------:R-:W-:Y:S05]  /*30a0*/  @!P0 BRA `(.L_x_23119) ;  /* 0x0000000000448947 */ /* 0x000fea0003800000 */
[--C-:B-----5:R-:W-:Y:S02]  /*30b0*/  HADD2.F32 R204, -RZ, R200.reuse.H0_H0 ;  /* 0x200000c8ffcc7230 */ /* 0x120fe40000004100 */
[--C-:B0-----:R-:W-:Y:S02]  /*30c0*/  HADD2.F32 R199, -RZ, R201.reuse.H0_H0 ;  /* 0x200000c9ffc77230 */ /* 0x101fe40000004100 */
[----:B------:R-:W-:Y:S02]  /*30d0*/  HADD2.F32 R200, -RZ, R200.H1_H1 ;  /* 0x300000c8ffc87230 */ /* 0x000fe40000004100 */
        /* <DEDUP_REMOVED lines=14> */
.L_x_23119:
        /* <DEDUP_REMOVED lines=8> */
.L_x_23118:
[----:B0-----:R-:W0:Y:S01]  /*3240*/  @P1 LDC.64 R196, c[0x0][0x398] ;  /* 0x0000e600ffc41b82 */ /* 0x001e220000000a00 */
        /* <DEDUP_REMOVED lines=14> */
[----:B-----5:R-:W-:Y:S02]  /*3330*/  HADD2.F32 R3, -RZ, R196.H0_H0 ;  /* 0x200000c4ff037230 */ /* 0x020fe40000004100 */
[----:B------:R-:W-:-:S05]  /*3340*/  HADD2.F32 R204, -RZ, R184.H0_H0 ;  /* 0x200000b8ffcc7230 */ /* 0x000fca0000004100 */
[----:B------:R-:W-:Y:S01]  /*3350*/  FADD.FTZ R204, R204, R3 ;  /* 0x00000003cccc7221 */ /* 0x000fe20000010000 */
[----:B------:R-:W-:Y:S02]  /*3360*/  HADD2.F32 R3, -RZ, R196.H1_H1 ;  /* 0x300000c4ff037230 */ /* 0x000fe40000004100 */
[----:B------:R-:W-:Y:S02]  /*3370*/  HADD2.F32 R196, -RZ, R184.H1_H1 ;  /* 0x300000b8ffc47230 */ /* 0x000fe40000004100 */
[----:B------:R-:W-:-:S03]  /*3380*/  FADD.FTZ R204, R188, R204 ;  /* 0x000000ccbccc7221 */ /* 0x000fc60000010000 */
[----:B------:R-:W-:Y:S01]  /*3390*/  FADD.FTZ R205, R196, R3 ;  /* 0x00000003c4cd7221 */ /* 0x000fe20000010000 */
[----:B------:R-:W-:Y:S02]  /*33a0*/  HADD2.F32 R3, -RZ, R197.H0_H0 ;  /* 0x200000c5ff037230 */ /* 0x000fe40000004100 */
[----:B------:R-:W-:Y:S02]  /*33b0*/  HADD2.F32 R196, -RZ, R185.H0_H0 ;  /* 0x200000b9ffc47230 */ /* 0x000fe40000004100 */
[----:B------:R-:W-:-:S03]  /*33c0*/  FADD.FTZ R205, R189, R205 ;  /* 0x000000cdbdcd7221 */ /* 0x000fc60000010000 */
        /* <DEDUP_REMOVED lines=11> */
[----:B------:R-:W-:Y:S02]  /*3480*/  HADD2.F32 R198, -RZ, R187.H0_H0 ;  /* 0x200000bbffc67230 */ /* 0x000fe40000004100 */
[----:B------:R-:W-:Y:S01]  /*3490*/  FADD.FTZ R196, R192, R196 ;  /* 0x000000c4c0c47221 */ /* 0x000fe20000010000 */
[----:B------:R-:W-:Y:S01]  /*34a0*/  FADD.FTZ R197, R197, R3 ;  /* 0x00000003c5c57221 */ /* 0x000fe20000010000 */
[--C-:B------:R-:W-:Y:S02]  /*34b0*/  HADD2.F32 R3, -RZ, R199.reuse.H0_H0 ;  /* 0x200000c7ff037230 */ /* 0x100fe40000004100 */
[----:B------:R-:W-:Y:S02]  /*34c0*/  HADD2.F32 R199, -RZ, R199.H1_H1 ;  /* 0x300000c7ffc77230 */ /* 0x000fe40000004100 */
[----:B------:R-:W-:Y:S01]  /*34d0*/  FADD.FTZ R197, R193, R197 ;  /* 0x000000c5c1c57221 */ /* 0x000fe20000010000 */
[----:B------:R-:W-:Y:S01]  /*34e0*/  FADD.FTZ R3, R198, R3 ;  /* 0x00000003c6037221 */ /* 0x000fe20000010000 */
[----:B------:R-:W-:-:S05]  /*34f0*/  HADD2.F32 R198, -RZ, R187.H1_H1 ;  /* 0x300000bbffc67230 */ /* 0x000fca0000004100 */
[----:B------:R-:W-:Y:S01]  /*3500*/  FADD.FTZ R199, R198, R199 ;  /* 0x000000c7c6c77221 */ /* 0x000fe20000010000 */
[----:B------:R-:W-:-:S03]  /*3510*/  FADD.FTZ R198, R194, R3 ;  /* 0x00000003c2c67221 */ /* 0x000fc60000010000 */
[----:B------:R-:W-:Y:S01]  /*3520*/  FADD.FTZ R199, R195, R199 ;  /* 0x000000c7c3c77221 */ /* 0x000fe20000010000 */
[----:B------:R-:W-:Y:S06]  /*3530*/  BRA `(.L_x_23122) ;  /* 0x0000000000cc7947 */ /* 0x000fec0003800000 */
.L_x_23121:
        /* <DEDUP_REMOVED lines=10> */
[----:B------:R-:W-:Y:S02]  /*35e0*/  HADD2.F32 R196, -RZ, R185.H1_H1 ;  /* 0x300000b9ffc47230 */ /* 0x000fe40000004100 */
[----:B------:R-:W-:-:S03]  /*35f0*/  HADD2.F32 R197, -RZ, R186.H1_H1 ;  /* 0x300000baffc57230 */ /* 0x000fc60000004100 */
[----:B------:R-:W-:Y:S01]  /*3600*/  FADD.FTZ R207, R196, R3 ;  /* 0x00000003c4cf7221 */ /* 0x000fe20000010000 */
[----:B------:R-:W-:Y:S02]  /*3610*/  HADD2.F32 R3, -RZ, R198.H0_H0 ;  /* 0x200000c6ff037230 */ /* 0x000fe40000004100 */
[----:B------:R-:W-:-:S05]  /*3620*/  HADD2.F32 R196, -RZ, R186.H0_H0 ;  /* 0x200000baffc47230 */ /* 0x000fca0000004100 */
[----:B------:R-:W-:Y:S01]  /*3630*/  FADD.FTZ R196, R196, R3 ;  /* 0x00000003c4c47221 */ /* 0x000fe20000010000 */
[----:B------:R-:W-:Y:S02]  /*3640*/  HADD2.F32 R3, -RZ, R198.H1_H1 ;  /* 0x300000c6ff037230 */ /* 0x000fe40000004100 */
[----:B------:R-:W-:-:S03]  /*3650*/  HADD2.F32 R198, -RZ, R187.H0_H0 ;  /* 0x200000bbffc67230 */ /* 0x000fc60000004100 */
[----:B------:R-:W-:Y:S01]  /*3660*/  FADD.FTZ R197, R197, R3 ;  /* 0x00000003c5c57221 */ /* 0x000fe20000010000 */
[----:B------:R-:W-:-:S05]  /*3670*/  HADD2.F32 R3, -RZ, R199.H0_H0 ;  /* 0x200000c7ff037230 */ /* 0x000fca0000004100 */
[----:B------:R-:W-:Y:S01]  /*3680*/  FADD.FTZ R198, R198, R3 ;  /* 0x00000003c6c67221 */ /* 0x000fe20000010000 */
[----:B------:R-:W-:Y:S02]  /*3690*/  HADD2.F32 R3, -RZ, R199.H1_H1 ;  /* 0x300000c7ff037230 */ /* 0x000fe40000004100 */
[----:B------:R-:W-:-:S05]  /*36a0*/  HADD2.F32 R199, -RZ, R187.H1_H1 ;  /* 0x300000bbffc77230 */ /* 0x000fca0000004100 */
[----:B------:R-:W-:Y:S01]  /*36b0*/  FADD.FTZ R199, R199, R3 ;  /* 0x00000003c7c77221 */ /* 0x000fe20000010000 */
[----:B------:R-:W-:Y:S06]  /*36c0*/  BRA `(.L_x_23122) ;  /* 0x0000000000687947 */ /* 0x000fec0003800000 */
.L_x_23120:
[----:B------:R-:W-:Y:S05]  /*36d0*/  @!P0 BRA `(.L_x_23123) ;  /* 0x0000000000448947 */ /* 0x000fea0003800000 */
        /* <DEDUP_REMOVED lines=8> */
[--C-:B------:R-:W-:Y:S02]  /*3760*/  HADD2.F32 R196, -RZ, R198.reuse.H0_H0 ;  /* 0x200000c6ffc47230 */ /* 0x100fe40000004100 */
[----:B------:R-:W-:Y:S01]  /*3770*/  FADD.FTZ R207, R191, R207 ;  /* 0x000000cfbfcf7221 */ /* 0x000fe20000010000 */
[----:B------:R-:W-:Y:S02]  /*3780*/  HADD2.F32 R197, -RZ, R198.H1_H1 ;  /* 0x300000c6ffc57230 */ /* 0x000fe40000004100 */
[----:B------:R-:W-:Y:S01]  /*3790*/  FADD.FTZ R198, R194, R3 ;  /* 0x00000003c2c67221 */ /* 0x000fe20000010000 */
[----:B------:R-:W-:Y:S02]  /*37a0*/  HADD2.F32 R199, -RZ, R199.H1_H1 ;  /* 0x300000c7ffc77230 */ /* 0x000fe40000004100 */
[----:B------:R-:W-:Y:S01]  /*37b0*/  FADD.FTZ R196, R192, R196 ;  /* 0x000000c4c0c47221 */ /* 0x000fe20000010000 */
[----:B------:R-:W-:-:S02]  /*37c0*/  FADD.FTZ R197, R193, R197 ;  /* 0x000000c5c1c57221 */ /* 0x000fc40000010000 */
[----:B------:R-:W-:Y:S01]  /*37d0*/  FADD.FTZ R199, R195, R199 ;  /* 0x000000c7c3c77221 */ /* 0x000fe20000010000 */
[----:B------:R-:W-:Y:S06]  /*37e0*/  BRA `(.L_x_23122) ;  /* 0x0000000000207947 */ /* 0x000fec0003800000 */
.L_x_23123:
        /* <DEDUP_REMOVED lines=8> */
.L_x_23122:
        /* <DEDUP_REMOVED lines=172> */
.L_x_23137:
        /* <DEDUP_REMOVED lines=35> */
[----:B------:R-:W-:Y:S01]  /*4560*/  F2FP.F16.F32.PACK_AB R240, R241, R240 ;  /* 0x000000f0f1f0723e */ /* 0x000fe200000000ff */
[C---:B0-----:R-:W-:Y:S01]  /*4570*/  FMUL.FTZ R251, R3.reuse, R243 ;  /* 0x000000f303fb7220 */ /* 0x041fe20000410000 */
[----:B------:R-:W-:Y:S01]  /*4580*/  FMUL.FTZ R250, R3, R237 ;  /* 0x000000ed03fa7220 */ /* 0x000fe20000410000 */
[----:B------:R-:W-:-:S02]  /*4590*/  FFMA.FTZ R237, R249, R44, R32 ;  /* 0x0000002cf9ed7223 */ /* 0x000fc40000010020 */
[----:B------:R-:W-:Y:S01]  /*45a0*/  FFMA.FTZ R241, R251, R43, R39 ;  /* 0x0000002bfbf17223 */ /* 0x000fe20000010027 */
[----:B------:R-:W-:-:S04]  /*45b0*/  FFMA.FTZ R236, R250, R45, R33 ;  /* 0x0000002dfaec7223 */ /* 0x000fc80000010021 */
[----:B------:R-:W-:Y:S02]  /*45c0*/  F2FP.F16.F32.PACK_AB R241, R241, R242 ;  /* 0x000000f2f1f1723e */ /* 0x000fe400000000ff */
[----:B------:R-:W-:Y:S01]  /*45d0*/  F2FP.F16.F32.PACK_AB R242, R236, R237 ;  /* 0x000000edecf2723e */ /* 0x000fe200000000ff */
[C---:B------:R-:W-:Y:S01]  /*45e0*/  FFMA.FTZ R237, R238.reuse, R46, R34 ;  /* 0x0000002eeeed7223 */ /* 0x040fe20000010022 */
[C---:B------:R-:W-:Y:S01]  /*45f0*/  FFMA.FTZ R236, R239.reuse, R47, R35 ;  /* 0x0000002fefec7223 */ /* 0x040fe20000010023 */
[----:B------:R-:W-:Y:S01]  /*4600*/  FFMA.FTZ R238, R238, R94, R178 ;  /* 0x0000005eeeee7223 */ /* 0x000fe200000100b2 */
[----:B------:R-:W-:-:S03]  /*4610*/  FFMA.FTZ R239, R239, R95, R179 ;  /* 0x0000005fefef7223 */ /* 0x000fc600000100b3 */
[----:B------:R-:W-:Y:S02]  /*4620*/  F2FP.F16.F32.PACK_AB R243, R236, R237 ;  /* 0x000000edecf3723e */ /* 0x000fe400000000ff */
[----:B------:R-:W0:Y:S01]  /*4630*/  LDC.64 R236, c[0x0][0x428] ;  /* 0x00010a00ffec7b82 */ /* 0x000e220000000a00 */
[----:B------:R-:W-:Y:S01]  /*4640*/  F2FP.F16.F32.PACK_AB R239, R239, R238 ;  /* 0x000000eeefef723e */ /* 0x000fe200000000ff */
        /* <DEDUP_REMOVED lines=9> */
[----:B------:R-:W-:Y:S01]  /*46e0*/  F2FP.F16.F32.PACK_AB R237, R241, R237 ;  /* 0x000000edf1ed723e */ /* 0x000fe200000000ff */
[----:B------:R-:W-:Y:S01]  /*46f0*/  FADD.FTZ R234, -R244, R234 ;  /* 0x000000eaf4ea7221 */ /* 0x000fe20000010100 */
[----:B------:R-:W-:Y:S01]  /*4700*/  F2FP.F16.F32.PACK_AB R238, R240, R238 ;  /* 0x000000eef0ee723e */ /* 0x000fe200000000ff */
[----:B------:R-:W-:Y:S01]  /*4710*/  FADD.FTZ R235, -R244, R235 ;  /* 0x000000ebf4eb7221 */ /* 0x000fe20000010100 */
[----:B------:R-:W-:Y:S01]  /*4720*/  F2FP.F16.F32.PACK_AB R236, R242, R236 ;  /* 0x000000ecf2ec723e */ /* 0x000fe200000000ff */
        /* <DEDUP_REMOVED lines=46> */
[----:B------:R-:W-:Y:S01]  /*4a10*/  F2FP.F16.F32.PACK_AB R233, R234, R233 ;  /* 0x000000e9eae9723e */ /* 0x000fe200000000ff */
[----:B------:R-:W-:Y:S01]  /*4a20*/  FADD.FTZ R234, -R244, R230 ;  /* 0x000000e6f4ea7221 */ /* 0x000fe20000010100 */
[----:B------:R-:W-:Y:S01]  /*4a30*/  FMUL.FTZ R230, R3, R228 ;  /* 0x000000e403e67220 */ /* 0x000fe20000410000 */
[----:B------:R-:W-:Y:S01]  /*4a40*/  F2FP.F16.F32.PACK_AB R232, R235, R232 ;  /* 0x000000e8ebe8723e */ /* 0x000fe200000000ff */
[----:B------:R-:W-:Y:S01]  /*4a50*/  FFMA.FTZ R235, R239, R53, R25 ;  /* 0x00000035efeb7223 */ /* 0x000fe20000010019 */
[----:B------:R-:W-:Y:S01]  /*4a60*/  FMUL.FTZ R240, R3, R234 ;  /* 0x000000ea03f07220 */ /* 0x000fe20000410000 */
[----:B------:R-:W-:Y:S01]  /*4a70*/  FFMA.FTZ R234, R230, R52, R24 ;  /* 0x00000034e6ea7223 */ /* 0x000fe20000010018 */
[----:B------:R-:W-:Y:S01]  /*4a80*/  FFMA.FTZ R2, R2, R99, R175 ;  /* 0x0000006302027223 */ /* 0x000fe200000100af */
[----:B------:R-:W-:Y:S01]  /*4a90*/  FFMA.FTZ R230, R230, R100, R168 ;  /* 0x00000064e6e67223 */ /* 0x000fe200000100a8 */
[C---:B------:R-:W-:Y:S01]  /*4aa0*/  FFMA.FTZ R228, R240.reuse, R54, R26 ;  /* 0x00000036f0e47223 */ /* 0x040fe2000001001a */
[----:B------:R-:W-:Y:S01]  /*4ab0*/  FFMA.FTZ R240, R240, R102, R170 ;  /* 0x00000066f0f07223 */ /* 0x000fe200000100aa */
[----:B------:R-:W-:Y:S01]  /*4ac0*/  F2FP.F16.F32.PACK_AB R234, R235, R234 ;  /* 0x000000eaebea723e */ /* 0x000fe200000000ff */
[----:B------:R-:W-:Y:S01]  /*4ad0*/  FFMA.FTZ R231, R231, R103, R171 ;  /* 0x00000067e7e77223 */ /* 0x000fe200000100ab */
[----:B------:R-:W3:Y:S01]  /*4ae0*/  LDL R249, [R1] ;  /* 0x0000000001f97983 */ /* 0x000ee20000100800 */
[----:B------:R-:W-:Y:S01]  /*4af0*/  F2FP.F16.F32.PACK_AB R235, R229, R228 ;  /* 0x000000e4e5eb723e */ /* 0x000fe200000000ff */
[----:B-1----:R-:W-:-:S02]  /*4b00*/  IMAD.WIDE.U32 R228, R0, 0x10, R242 ;  /* 0x0000001000e47825 */ /* 0x002fc400078e00f2 */
[----:B------:R-:W-:Y:S01]  /*4b10*/  F2FP.F16.F32.PACK_AB R231, R231, R240 ;  /* 0x000000f0e7e7723e */ /* 0x000fe200000000ff */
        /* <DEDUP_REMOVED lines=8> */
[----:B------:R-:W-:Y:S01]  /*4ba0*/  F2FP.F16.F32.PACK_AB R229, R2, R229 ;  /* 0x000000e502e5723e */ /* 0x000fe200000000ff */
[----:B------:R-:W-:Y:S01]  /*4bb0*/  FADD.FTZ R2, -R244, R225 ;  /* 0x000000e1f4027221 */ /* 0x000fe20000010100 */
[C---:B------:R-:W-:Y:S01]  /*4bc0*/  FMUL.FTZ R225, R3.reuse, R226 ;  /* 0x000000e203e17220 */ /* 0x040fe20000410000 */
[C---:B------:R-:W-:Y:S01]  /*4bd0*/  FMUL.FTZ R234, R3.reuse, R234 ;  /* 0x000000ea03ea7220 */ /* 0x040fe20000410000 */
[----:B------:R-:W-:Y:S01]  /*4be0*/  F2FP.F16.F32.PACK_AB R230, R232, R230 ;  /* 0x000000e6e8e6723e */ /* 0x000fe200000000ff */
[----:B------:R-:W-:Y:S01]  /*4bf0*/  FMUL.FTZ R2, R3, R2 ;  /* 0x0000000203027220 */ /* 0x000fe20000410000 */
[----:B------:R-:W-:Y:S01]  /*4c00*/  F2FP.F16.F32.PACK_AB R228, R233, R228 ;  /* 0x000000e4e9e4723e */ /* 0x000fe200000000ff */
[----:B------:R-:W-:-:S04]  /*4c10*/  IMAD.WIDE.U32 R232, R0, 0x10, R250 ;  /* 0x0000001000e87825 */ /* 0x000fc800078e00fa */
[----:B------:R-:W-:Y:S01]  /*4c20*/  FFMA.FTZ R227, R225, R62, R18 ;  /* 0x0000003ee1e37223 */ /* 0x000fe20000010012 */
[----:B------:R-:W-:Y:S01]  /*4c30*/  FFMA.FTZ R0, R234, R63, R19 ;  /* 0x0000003fea007223 */ /* 0x000fe20000010013 */
[----:B------:R-:W-:Y:S01]  /*4c40*/  FMUL.FTZ R235, R3, R224 ;  /* 0x000000e003eb7220 */ /* 0x000fe20000410000 */
[----:B------:R-:W-:Y:S01]  /*4c50*/  FFMA.FTZ R237, R2, R61, R17 ;  /* 0x0000003d02ed7223 */ /* 0x000fe20000010011 */
[----:B------:R0:W-:Y:S01]  /*4c60*/  STG.E.128 desc[UR6][R232.64], R228 ;  /* 0x000000e4e8007986 */ /* 0x0001e2000c101d06 */
[----:B------:R-:W-:Y:S01]  /*4c70*/  FFMA.FTZ R224, R225, R110, R162 ;  /* 0x0000006ee1e07223 */ /* 0x000fe200000100a2 */
[----:B------:R-:W-:Y:S01]  /*4c80*/  F2FP.F16.F32.PACK_AB R227, R0, R227 ;  /* 0x000000e300e3723e */ /* 0x000fe200000000ff */
[C---:B------:R-:W-:Y:S01]  /*4c90*/  FFMA.FTZ R0, R235.reuse, R108, R160 ;  /* 0x0000006ceb007223 */ /* 0x040fe200000100a0 */
[----:B------:R-:W-:Y:S01]  /*4ca0*/  FFMA.FTZ R225, R234, R111, R163 ;  /* 0x0000006feae17223 */ /* 0x000fe200000100a3 */
[----:B------:R-:W-:Y:S01]  /*4cb0*/  FFMA.FTZ R2, R2, R109, R161 ;  /* 0x0000006d02027223 */ /* 0x000fe200000100a1 */
[----:B------:R-:W-:Y:S01]  /*4cc0*/  FFMA.FTZ R226, R235, R60, R16 ;  /* 0x0000003cebe27223 */ /* 0x000fe20000010010 */
[----:B------:R-:W2:Y:S04]  /*4cd0*/  LDL R239, [R1+0x20] ;  /* 0x0000200001ef7983 */ /* 0x000ea80000100800 */
[----:B------:R-:W-:Y:S01]  /*4ce0*/  F2FP.F16.F32.PACK_AB R226, R237, R226 ;  /* 0x000000e2ede2723e */ /* 0x000fe200000000ff */
[----:B------:R-:W2:Y:S04]  /*4cf0*/  LDL R238, [R1+0x24] ;  /* 0x0000240001ee7983 */ /* 0x000ea80000100800 */
[----:B------:R-:W2:Y:S01]  /*4d00*/  LDL R236, [R1+0x28] ;  /* 0x0000280001ec7983 */ /* 0x000ea20000100800 */
[C---:B0-----:R-:W-:Y:S01]  /*4d10*/  FADD.FTZ R228, -R244.reuse, R222 ;  /* 0x000000def4e47221 */ /* 0x041fe20000010100 */
[----:B------:R-:W-:Y:S01]  /*4d20*/  FADD.FTZ R229, -R244, R223 ;  /* 0x000000dff4e57221 */ /* 0x000fe20000010100 */
[----:B------:R-:W-:Y:S01]  /*4d30*/  F2FP.F16.F32.PACK_AB R223, R225, R224 ;  /* 0x000000e0e1df723e */ /* 0x000fe200000000ff */
[----:B------:R-:W-:Y:S01]  /*4d40*/  FFMA.FTZ R224, R220, R56, R20 ;  /* 0x00000038dce07223 */ /* 0x000fe20000010014 */
[C---:B------:R-:W-:Y:S01]  /*4d50*/  FMUL.FTZ R228, R3.reuse, R228 ;  /* 0x000000e403e47220 */ /* 0x040fe20000410000 */
[----:B------:R-:W-:Y:S01]  /*4d60*/  FMUL.FTZ R229, R3, R229 ;  /* 0x000000e503e57220 */ /* 0x000fe20000410000 */
[----:B------:R-:W-:Y:S01]  /*4d70*/  F2FP.F16.F32.PACK_AB R222, R2, R0 ;  /* 0x0000000002de723e */ /* 0x000fe200000000ff */
[----:B------:R-:W-:Y:S01]  /*4d80*/  FFMA.FTZ R231, R221, R57, R21 ;  /* 0x00000039dde77223 */ /* 0x000fe20000010015 */
[----:B------:R-:W-:Y:S01]  /*4d90*/  FFMA.FTZ R225, R228, R58, R22 ;  /* 0x0000003ae4e17223 */ /* 0x000fe20000010016 */
[C---:B------:R-:W-:Y:S01]  /*4da0*/  FFMA.FTZ R0, R229.reuse, R59, R23 ;  /* 0x0000003be5007223 */ /* 0x040fe20000010017 */
[----:B------:R-:W-:Y:S01]  /*4db0*/  FFMA.FTZ R230, R229, R107, R167 ;  /* 0x0000006be5e67223 */ /* 0x000fe200000100a7 */
[----:B------:R-:W-:Y:S01]  /*4dc0*/  FFMA.FTZ R220, R220, R104, R164 ;  /* 0x00000068dcdc7223 */ /* 0x000fe200000100a4 */
[----:B------:R-:W-:Y:S01]  /*4dd0*/  F2FP.F16.F32.PACK_AB R224, R231, R224 ;  /* 0x000000e0e7e0723e */ /* 0x000fe200000000ff */
[----:B------:R-:W-:Y:S01]  /*4de0*/  FFMA.FTZ R231, R221, R105, R165 ;  /* 0x00000069dde77223 */ /* 0x000fe200000100a5 */
[----:B------:R-:W-:Y:S01]  /*4df0*/  F2FP.F16.F32.PACK_AB R225, R0, R225 ;  /* 0x000000e100e1723e */ /* 0x000fe200000000ff */
[C---:B------:R-:W-:Y:S01]  /*4e00*/  FADD.FTZ R0, -R244.reuse, R216 ;  /* 0x000000d8f4007221 */ /* 0x040fe20000010100 */
[----:B------:R-:W-:Y:S01]  /*4e10*/  FADD.FTZ R216, -R244, R204 ;  /* 0x000000ccf4d87221 */ /* 0x000fe20000010100 */
[----:B------:R-:W-:Y:S01]  /*4e20*/  FFMA.FTZ R204, R228, R106, R166 ;  /* 0x0000006ae4cc7223 */ /* 0x000fe200000100a6 */
[C---:B------:R-:W-:Y:S01]  /*4e30*/  FADD.FTZ R2, -R244.reuse, R217 ;  /* 0x000000d9f4027221 */ /* 0x040fe20000010100 */
[C---:B------:R-:W-:Y:S01]  /*4e40*/  FADD.FTZ R217, -R244.reuse, R205 ;  /* 0x000000cdf4d97221 */ /* 0x040fe20000010100 */
[C---:B------:R-:W-:Y:S01]  /*4e50*/  FADD.FTZ R228, -R244.reuse, R206 ;  /* 0x000000cef4e47221 */ /* 0x040fe20000010100 */
[----:B------:R-:W-:Y:S01]  /*4e60*/  FADD.FTZ R229, -R244, R207 ;  /* 0x000000cff4e57221 */ /* 0x000fe20000010100 */
[----:B------:R-:W-:Y:S01]  /*4e70*/  F2FP.F16.F32.PACK_AB R221, R230, R204 ;  /* 0x000000cce6dd723e */ /* 0x000fe200000000ff */
[----:B------:R-:W-:Y:S01]  /*4e80*/  IMAD.WIDE.U32 R204, R247, 0x10, R242 ;  /* 0x00000010f7cc7825 */ /* 0x000fe200078e00f2 */
[----:B------:R-:W-:-:S03]  /*4e90*/  F2FP.F16.F32.PACK_AB R220, R231, R220 ;  /* 0x000000dce7dc723e */ /* 0x000fc600000000ff */
        /* <DEDUP_REMOVED lines=36> */
[----:B------:R-:W-:Y:S01]  /*50e0*/  F2FP.F16.F32.PACK_AB R196, R197, R196 ;  /* 0x000000c4c5c4723e */ /* 0x000fe200000000ff */
[----:B------:R-:W-:Y:S01]  /*50f0*/  FMUL.FTZ R3, R3, R199 ;  /* 0x000000c703037220 */ /* 0x000fe20000410000 */
[----:B------:R-:W-:Y:S01]  /*5100*/  F2FP.F16.F32.PACK_AB R197, R213, R198 ;  /* 0x000000c6d5c5723e */ /* 0x000fe200000000ff */
[----:B------:R-:W-:Y:S01]  /*5110*/  IMAD.WIDE.U32 R222, R245, 0x10, R250 ;  /* 0x00000010f5de7825 */ /* 0x000fe200078e00fa */
[----:B------:R-:W-:Y:S01]  /*5120*/  F2FP.F16.F32.PACK_AB R198, R215, R212 ;  /* 0x000000d4d7c6723e */ /* 0x000fe200000000ff */
[----:B------:R-:W2:Y:S01]  /*5130*/  LDL R234, [R1+0x2c] ;  /* 0x00002c0001ea7983 */ /* 0x000ea20000100800 */
[----:B------:R-:W-:Y:S01]  /*5140*/  F2FP.F16.F32.PACK_AB R199, R217, R214 ;  /* 0x000000d6d9c7723e */ /* 0x000fe200000000ff */
        /* <DEDUP_REMOVED lines=17> */
[----:B0-----:R-:W-:-:S02]  /*5260*/  F2FP.F16.F32.PACK_AB R198, R207, R206 ;  /* 0x000000cecfc6723e */ /* 0x001fc400000000ff */
[----:B------:R-:W-:Y:S02]  /*5270*/  F2FP.F16.F32.PACK_AB R197, R205, R204 ;  /* 0x000000cccdc5723e */ /* 0x000fe400000000ff */
[----:B------:R-:W-:Y:S02]  /*5280*/  F2FP.F16.F32.PACK_AB R204, R237, R2 ;  /* 0x00000002edcc723e */ /* 0x000fe400000000ff */
[----:B------:R-:W-:Y:S01]  /*5290*/  F2FP.F16.F32.PACK_AB R199, R235, R218 ;  /* 0x000000daebc7723e */ /* 0x000fe200000000ff */
[----:B------:R-:W-:Y:S01]  /*52a0*/  FFMA.FTZ R218, R219, R124, R144 ;  /* 0x0000007cdbda7223 */ /* 0x000fe20000010090 */
[----:B------:R-:W-:Y:S01]  /*52b0*/  FFMA.FTZ R205, R210, R74, R6 ;  /* 0x0000004ad2cd7223 */ /* 0x000fe20000010006 */
[----:B------:R-:W-:Y:S01]  /*52c0*/  F2FP.F16.F32.PACK_AB R196, R229, R0 ;  /* 0x00000000e5c4723e */ /* 0x000fe200000000ff */
[----:B------:R-:W-:Y:S01]  /*52d0*/  FFMA.FTZ R0, R211, R75, R7 ;  /* 0x0000004bd3007223 */ /* 0x000fe20000010007 */
[----:B------:R-:W-:Y:S01]  /*52e0*/  FFMA.FTZ R216, R233, R127, R147 ;  /* 0x0000007fe9d87223 */ /* 0x000fe20000010093 */
[----:B------:R-:W-:-:S03]  /*52f0*/  FFMA.FTZ R209, R209, R121, R149 ;  /* 0x00000079d1d17223 */ /* 0x000fc60000010095 */
[----:B------:R-:W-:Y:S01]  /*5300*/  F2FP.F16.F32.PACK_AB R205, R0, R205 ;  /* 0x000000cd00cd723e */ /* 0x000fe200000000ff */
[----:B------:R-:W-:Y:S01]  /*5310*/  FFMA.FTZ R0, R211, R123, R151 ;  /* 0x0000007bd3007223 */ /* 0x000fe20000010097 */
[----:B------:R-:W-:-:S04]  /*5320*/  IMAD.WIDE.U32 R220, R246, 0x10, R250 ;  /* 0x00000010f6dc7825 */ /* 0x000fc800078e00fa */
[----:B------:R-:W-:Y:S01]  /*5330*/  IMAD.WIDE.U32 R224, R248, 0x10, R250 ;  /* 0x00000010f8e07825 */ /* 0x000fe200078e00fa */
[----:B------:R0:W-:Y:S03]  /*5340*/  STG.E.128 desc[UR6][R220.64], R196 ;  /* 0x000000c4dc007986 */ /* 0x0001e6000c101d06 */
[----:B---3--:R-:W-:Y:S01]  /*5350*/  FFMA.FTZ R206, R219, R76, R249 ;  /* 0x0000004cdbce7223 */ /* 0x008fe200000100f9 */
[----:B------:R-:W-:-:S05]  /*5360*/  FFMA.FTZ R219, R232, R126, R146 ;  /* 0x0000007ee8db7223 */ /* 0x000fca0000010092 */
[----:B------:R-:W-:Y:S01]  /*5370*/  F2FP.F16.F32.PACK_AB R219, R216, R219 ;  /* 0x000000dbd8db723e */ /* 0x000fe200000000ff */
[----:B------:R-:W-:Y:S01]  /*5380*/  FFMA.FTZ R216, R208, R120, R148 ;  /* 0x00000078d0d87223 */ /* 0x000fe20000010094 */
[----:B----4-:R-:W-:-:S04]  /*5390*/  FFMA.FTZ R229, R203, R83, R240 ;  /* 0x00000053cbe57223 */ /* 0x010fc800000100f0 */
[----:B------:R-:W-:Y:S01]  /*53a0*/  F2FP.F16.F32.PACK_AB R216, R209, R216 ;  /* 0x000000d8d1d8723e */ /* 0x000fe200000000ff */
[----:B--2---:R-:W-:Y:S01]  /*53b0*/  FFMA.FTZ R2, R232, R78, R247 ;  /* 0x0000004ee8027223 */ /* 0x004fe200000100f7 */
[----:B------:R-:W-:Y:S01]  /*53c0*/  FFMA.FTZ R217, R233, R79, R244 ;  /* 0x0000004fe9d97223 */ /* 0x000fe200000100f4 */
[----:B------:R-:W-:Y:S01]  /*53d0*/  FFMA.FTZ R233, R3, R135, R139 ;  /* 0x0000008703e97223 */ /* 0x000fe2000001008b */
[C---:B------:R-:W-:Y:S01]  /*53e0*/  FFMA.FTZ R207, R231.reuse, R77, R245 ;  /* 0x0000004de7cf7223 */ /* 0x040fe200000100f5 */
[----:B------:R-:W-:-:S04]  /*53f0*/  FFMA.FTZ R231, R231, R125, R145 ;  /* 0x0000007de7e77223 */ /* 0x000fc80000010091 */
[----:B------:R-:W-:Y:S02]  /*5400*/  F2FP.F16.F32.PACK_AB R206, R207, R206 ;  /* 0x000000cecfce723e */ /* 0x000fe400000000ff */
[----:B------:R-:W-:Y:S01]  /*5410*/  F2FP.F16.F32.PACK_AB R207, R217, R2 ;  /* 0x00000002d9cf723e */ /* 0x000fe200000000ff */
[----:B------:R-:W-:Y:S01]  /*5420*/  FFMA.FTZ R217, R210, R122, R150 ;  /* 0x0000007ad2d97223 */ /* 0x000fe20000010096 */
[----:B------:R-:W-:Y:S01]  /*5430*/  F2FP.F16.F32.PACK_AB R218, R231, R218 ;  /* 0x000000dae7da723e */ /* 0x000fe200000000ff */
[----:B------:R-:W-:Y:S01]  /*5440*/  FFMA.FTZ R210, R226, R84, R239 ;  /* 0x00000054e2d27223 */ /* 0x000fe200000100ef */
[----:B------:R-:W-:-:S05]  /*5450*/  FFMA.FTZ R231, R227, R85, R238 ;  /* 0x00000055e3e77223 */ /* 0x000fca00000100ee */
[----:B------:R-:W-:Y:S02]  /*5460*/  F2FP.F16.F32.PACK_AB R210, R231, R210 ;  /* 0x000000d2e7d2723e */ /* 0x000fe400000000ff */
[----:B------:R-:W1:Y:S01]  /*5470*/  LDC.64 R230, c[0x0][0x380] ;  /* 0x0000e000ffe67b82 */ /* 0x000e620000000a00 */
[----:B------:R-:W-:Y:S01]  /*5480*/  FFMA.FTZ R208, R200, R80, R243 ;  /* 0x00000050c8d07223 */ /* 0x000fe200000100f3 */
[----:B------:R-:W-:Y:S01]  /*5490*/  FFMA.FTZ R211, R201, R81, R242 ;  /* 0x00000051c9d37223 */ /* 0x000fe200000100f2 */
[----:B------:R-:W-:Y:S01]  /*54a0*/  FFMA.FTZ R2, R202, R82, R241 ;  /* 0x00000052ca027223 */ /* 0x000fe200000100f1 */
[----:B------:R-:W-:Y:S01]  /*54b0*/  F2FP.F16.F32.PACK_AB R217, R0, R217 ;  /* 0x000000d900d9723e */ /* 0x000fe200000000ff */
[----:B------:R-:W-:Y:S02]  /*54c0*/  FFMA.FTZ R0, R202, R130, R142 ;  /* 0x00000082ca007223 */ /* 0x000fe4000001008e */
[----:B------:R-:W-:Y:S01]  /*54d0*/  F2FP.F16.F32.PACK_AB R208, R211, R208 ;  /* 0x000000d0d3d0723e */ /* 0x000fe200000000ff */
        /* <DEDUP_REMOVED lines=22> */
.L_x_23124:
        /* <DEDUP_REMOVED lines=8> */
.L_x_23127:
[----:B------:R-:W-:Y:S05]  /*56c0*/  BSYNC B0 ;  /* 0x0000000000007941 */ /* 0x000fea0003800000 */
.L_x_23126:
        /* <DEDUP_REMOVED lines=8> */
.L_x_23128:
[----:B------:R-:W-:Y:S02]  /*5750*/  HFMA2 R250, -RZ, RZ, 0, 2.384185791015625e-07 ;  /* 0x00000004fffa7431 */ /* 0x000fe400000001ff */
[----:B------:R-:W-:Y:S01]  /*5760*/  FADD.FTZ R249, R249, R3 ;  /* 0x00000003f9f97221 */ /* 0x000fe20000010000 */
[----:B------:R-:W-:-:S04]  /*5770*/  MOV R3, 0xffffffff ;  /* 0xffffffff00037802 */ /* 0x000fc80000000f00 */
[----:B------:R-:W-:-:S07]  /*5780*/  MOV R251, R249 ;  /* 0x000000f900fb7202 */ /* 0x000fce0000000f00 */
[----:B------:R-:W-:Y:S05]  /*5790*/  WARPSYNC.COLLECTIVE R3, `(.L_x_23129) ;  /* 0x0000000003087348 */ /* 0x000fea0003c00000 */
[----:B------:R0:W1:Y:S02]  /*57a0*/  SHFL.BFLY P2, R3, R251, R250, R244 ;  /* 0x0c0000fafb037389 */ /* 0x00006400000400f4 */
[----:B01----:R-:W-:Y:S05]  /*57b0*/  ENDCOLLECTIVE ;  /* 0x000000000000791b */ /* 0x003fea0003800000 */
.L_x_23129:
[----:B------:R-:W-:Y:S02]  /*57c0*/  HFMA2 R250, -RZ, RZ, 0, 4.76837158203125e-07 ;  /* 0x00000008fffa7431 */ /* 0x000fe400000001ff */
[----:B------:R-:W-:Y:S01]  /*57d0*/  FADD.FTZ R249, R249, R3 ;  /* 0x00000003f9f97221 */ /* 0x000fe20000010000 */
[----:B------:R-:W-:-:S04]  /*57e0*/  MOV R3, 0xffffffff ;  /* 0xffffffff00037802 */ /* 0x000fc80000000f00 */
[----:B------:R-:W-:-:S07]  /*57f0*/  MOV R251, R249 ;  /* 0x000000f900fb7202 */ /* 0x000fce0000000f00 */
[----:B------:R-:W-:Y:S05]  /*5800*/  WARPSYNC.COLLECTIVE R3, `(.L_x_23130) ;  /* 0x0000000003087348 */ /* 0x000fea0003c00000 */
[----:B------:R0:W1:Y:S02]  /*5810*/  SHFL.BFLY P2, R3, R251, R250, R244 ;  /* 0x0c0000fafb037389 */ /* 0x00006400000400f4 */
[----:B01----:R-:W-:Y:S05]  /*5820*/  ENDCOLLECTIVE ;  /* 0x000000000000791b */ /* 0x003fea0003800000 */
.L_x_23130:
[----:B------:R-:W-:Y:S02]  /*5830*/  HFMA2 R250, -RZ, RZ, 0, 9.5367431640625e-07 ;  /* 0x00000010fffa7431 */ /* 0x000fe400000001ff */
[----:B------:R-:W-:Y:S01]  /*5840*/  FADD.FTZ R249, R249, R3 ;  /* 0x00000003f9f97221 */ /* 0x000fe20000010000 */
[----:B------:R-:W-:-:S04]  /*5850*/  MOV R3, 0xffffffff ;  /* 0xffffffff00037802 */ /* 0x000fc80000000f00 */
[----:B------:R-:W-:-:S07]  /*5860*/  MOV R251, R249 ;  /* 0x000000f900fb7202 */ /* 0x000fce0000000f00 */
[----:B------:R-:W-:Y:S05]  /*5870*/  WARPSYNC.COLLECTIVE R3, `(.L_x_23131) ;  /* 0x0000000003087348 */ /* 0x000fea0003c00000 */
[----:B------:R0:W1:Y:S02]  /*5880*/  SHFL.BFLY P2, R3, R251, R250, R244 ;  /* 0x0c0000fafb037389 */ /* 0x00006400000400f4 */
[----:B01----:R-:W-:Y:S05]  /*5890*/  ENDCOLLECTIVE ;  /* 0x000000000000791b */ /* 0x003fea0003800000 */
.L_x_23131:
        /* <DEDUP_REMOVED lines=105> */
.L_x_23132:
[----:B------:R-:W-:Y:S02]  /*5f30*/  HFMA2 R250, -RZ, RZ, 0, 1.1920928955078125e-07 ;  /* 0x00000002fffa7431 */ /* 0x000fe400000001ff */
[----:B------:R-:W-:Y:S01]  /*5f40*/  FADD.FTZ R251, R251, R3 ;  /* 0x00000003fbfb7221 */ /* 0x000fe20000010000 */
[----:B------:R-:W-:-:S07]  /*5f50*/  MOV R3, 0xffffffff ;  /* 0xffffffff00037802 */ /* 0x000fce0000000f00 */
[----:B------:R-:W-:Y:S05]  /*5f60*/  WARPSYNC.COLLECTIVE R3, `(.L_x_23133) ;  /* 0x0000000003087348 */ /* 0x000fea0003c00000 */
[----:B------:R0:W1:Y:S02]  /*5f70*/  SHFL.BFLY P2, R3, R251, R250, R244 ;  /* 0x0c0000fafb037389 */ /* 0x00006400000400f4 */
[----:B01----:R-:W-:Y:S05]  /*5f80*/  ENDCOLLECTIVE ;  /* 0x000000000000791b */ /* 0x003fea0003800000 */
.L_x_23133:
[----:B------:R-:W-:Y:S02]  /*5f90*/  HFMA2 R250, -RZ, RZ, 0, 2.384185791015625e-07 ;  /* 0x00000004fffa7431 */ /* 0x000fe400000001ff */
[----:B------:R-:W-:Y:S01]  /*5fa0*/  FADD.FTZ R251, R251, R3 ;  /* 0x00000003fbfb7221 */ /* 0x000fe20000010000 */
[----:B------:R-:W-:-:S07]  /*5fb0*/  MOV R3, 0xffffffff ;  /* 0xffffffff00037802 */ /* 0x000fce0000000f00 */
[----:B------:R-:W-:Y:S05]  /*5fc0*/  WARPSYNC.COLLECTIVE R3, `(.L_x_23134) ;  /* 0x0000000003087348 */ /* 0x000fea0003c00000 */
[----:B------:R0:W1:Y:S02]  /*5fd0*/  SHFL.BFLY P2, R3, R251, R250, R244 ;  /* 0x0c0000fafb037389 */ /* 0x00006400000400f4 */
[----:B01----:R-:W-:Y:S05]  /*5fe0*/  ENDCOLLECTIVE ;  /* 0x000000000000791b */ /* 0x003fea0003800000 */
.L_x_23134:
[----:B------:R-:W-:Y:S02]  /*5ff0*/  HFMA2 R250, -RZ, RZ, 0, 4.76837158203125e-07 ;  /* 0x00000008fffa7431 */ /* 0x000fe400000001ff */
[----:B------:R-:W-:Y:S01]  /*6000*/  FADD.FTZ R251, R251, R3 ;  /* 0x00000003fbfb7221 */ /* 0x000fe20000010000 */
[----:B------:R-:W-:-:S07]  /*6010*/  MOV R3, 0xffffffff ;  /* 0xffffffff00037802 */ /* 0x000fce0000000f00 */
[----:B------:R-:W-:Y:S05]  /*6020*/  WARPSYNC.COLLECTIVE R3, `(.L_x_23135) ;  /* 0x0000000003087348 */ /* 0x000fea0003c00000 */
[----:B------:R0:W1:Y:S02]  /*6030*/  SHFL.BFLY P2, R3, R251, R250, R244 ;  /* 0x0c0000fafb037389 */ /* 0x00006400000400f4 */
[----:B01----:R-:W-:Y:S05]  /*6040*/  ENDCOLLECTIVE ;  /* 0x000000000000791b */ /* 0x003fea0003800000 */
.L_x_23135:
[----:B------:R-:W-:Y:S02]  /*6050*/  HFMA2 R250, -RZ, RZ, 0, 9.5367431640625e-07 ;  /* 0x00000010fffa7431 */ /* 0x000fe400000001ff */
[----:B------:R-:W-:Y:S01]  /*6060*/  FADD.FTZ R251, R251, R3 ;  /* 0x00000003fbfb7221 */ /* 0x000fe20000010000 */
[----:B------:R-:W-:-:S07]  /*6070*/  MOV R3, 0xffffffff ;  /* 0xffffffff00037802 */ /* 0x000fce0000000f00 */
[----:B------:R-:W-:Y:S05]  /*6080*/  WARPSYNC.COLLECTIVE R3, `(.L_x_23136) ;  /* 0x0000000003087348 */ /* 0x000fea0003c00000 */
[----:B------:R0:W1:Y:S02]  /*6090*/  SHFL.BFLY P2, R3, R251, R250, R244 ;  /* 0x0c0000fafb037389 */ /* 0x00006400000400f4 */
[----:B01----:R-:W-:Y:S05]  /*60a0*/  ENDCOLLECTIVE ;  /* 0x000000000000791b */ /* 0x003fea0003800000 */
.L_x_23136:
[----:B------:R-:W-:Y:S05]  /*60b0*/  BRA `(.L_x_23137) ;  /* 0xffffffe0009c7947 */ /* 0x000fea000383ffff */
.L_x_23138:
        /* <DEDUP_REMOVED lines=12> */
.L_x_33301:


//--------------------- .text._ZN10layer_norm31ln_parallel_residual_fwd_kernelINS_13Kernel_traitsIf6__halffS2_fjLj1536ELj1ELj4ELj1ELj16ENS_18Kernel_traits_baseILj1536EfS2_fS2_fjLj128EEEEELb0ELb1ELb0EEEvNS_9FwdParamsE --------------------------
	.section	.text._ZN10layer_norm31ln_parallel_residual_fwd_kernelINS_13Kernel_traitsIf6__halffS2_fjLj1536ELj1ELj4ELj1ELj16ENS_18Kernel_traits_baseILj1536EfS2_fS2_fjLj128EEEEELb0ELb1ELb0EEEvNS_9FwdParamsE,"ax",@progbits
	.align	128
        .global         _ZN10layer_norm31ln_parallel_residual_fwd_kernelINS_13Kernel_traitsIf6__halffS2_fjLj1536ELj1ELj4ELj1ELj16ENS_18Kernel_traits_baseILj1536EfS2_fS2_fjLj128EEEEELb0ELb1ELb0EEEvNS_9FwdParamsE
        .type           _ZN10layer_norm31ln_parallel_residual_fwd_kernelINS_13Kernel_traitsIf6__halffS2_fjLj1536ELj1ELj4ELj1ELj16ENS_18Kernel_traits_baseILj1536EfS2_fS2_fjLj128EEEEELb0ELb1ELb0EEEvNS_9FwdParamsE,@function
        .size           _ZN10layer_norm31ln_parallel_residual_fwd_kernelINS_13Kernel_traitsIf6__halffS2_fjLj1536ELj1ELj4ELj1ELj16ENS_18Kernel_traits_baseILj1536EfS2_fS2_fjLj128EEEEELb0ELb1ELb0EEEvNS_9FwdParamsE,(.L_x_33302 - _ZN10layer_norm31ln_parallel_residual_fwd_kernelINS_13Kernel_traitsIf6__halffS2_fjLj1536ELj1ELj4ELj1ELj16ENS_18Kernel_traits_baseILj1536EfS2_fS2_fjLj128EEEEELb0ELb1ELb0EEEvNS_9FwdParamsE)
        .other          _ZN10layer_norm31ln_parallel_residual_fwd_kernelINS_13Kernel_traitsIf6__halffS2_fjLj1536ELj1ELj4ELj1ELj16ENS_18Kernel_traits_baseILj1536EfS2_fS2_fjLj128EEEEELb0ELb1ELb0EEEvNS_9FwdParamsE,@"STO_CUDA_ENTRY STV_DEFAULT"
_ZN10layer_norm31ln_parallel_residual_fwd_kernelINS_13Kernel_traitsIf6__halffS2_fjLj1536ELj1ELj4ELj1ELj16ENS_18Kernel_traits_baseILj1536EfS2_fS2_fjLj128EEEEELb0ELb1ELb0EEEvNS_9FwdParamsE:
.text._ZN10layer_norm31ln_parallel_residual_fwd_kernelINS_13Kernel_traitsIf6__halffS2_fjLj1536ELj1ELj4ELj1ELj16ENS_18Kernel_traits_baseILj1536EfS2_fS2_fjLj128EEEEELb0ELb1ELb0EEEvNS_9FwdParamsE:
        /* <DEDUP_REMOVED lines=80> */
.L_x_23140:
        /* <DEDUP_REMOVED lines=59> */
.L_x_23141:
[----:B------:R-:W-:Y:S05]  /*08b0*/  BSYNC.RECONVERGENT B0 ;  /* 0x0000000000007941 */ /* 0x000fea0003800200 */
.L_x_23139:
        /* <DEDUP_REMOVED lines=8> */
.L_x_23191:
        /* <DEDUP_REMOVED lines=36> */
.L_x_23145:
        /* <DEDUP_REMOVED lines=17> */
.L_x_23144:
        /* <DEDUP_REMOVED lines=28> */
.L_x_23147:
[--C-:B-----5:R-:W-:Y:S02]  /*0e50*/  HADD2.F32 R0, -RZ, R148.reuse.H0_H0 ;  /* 0x20000094ff007230 */ /* 0x120fe40000004100 */
[----:B------:R-:W-:Y:S02]  /*0e60*/  HADD2.F32 R148, -RZ, R148.H1_H1 ;  /* 0x30000094ff947230 */ /* 0x000fe40000004100 */
[--C-:B------:R-:W-:Y:S02]  /*0e70*/  HADD2.F32 R143, -RZ, R160.reuse.H1_H1 ;  /* 0x300000a0ff8f7230 */ /* 0x100fe40000004100 */
[--C-:B------:R-:W-:Y:S02]  /*0e80*/  HADD2.F32 R140, -RZ, R149.reuse.H0_H0 ;  /* 0x20000095ff8c7230 */ /* 0x100fe40000004100 */
[----:B------:R-:W-:Y:S02]  /*0e90*/  HADD2.F32 R142, -RZ, R149.H1_H1 ;  /* 0x30000095ff8e7230 */ /* 0x000fe40000004100 */
[----:B------:R-:W-:Y:S01]  /*0ea0*/  FADD.FTZ R148, R148, R143 ;  /* 0x0000008f94947221 */ /* 0x000fe20000010000 */
[----:B------:R-:W-:-:S02]  /*0eb0*/  HADD2.F32 R141, -RZ, R160.H0_H0 ;  /* 0x200000a0ff8d7230 */ /* 0x000fc40000004100 */
[--C-:B------:R-:W-:Y:S02]  /*0ec0*/  HADD2.F32 R158, -RZ, R150.reuse.H0_H0 ;  /* 0x20000096ff9e7230 */ /* 0x100fe40000004100 */
[----:B------:R-:W-:Y:S02]  /*0ed0*/  HADD2.F32 R149, -RZ, R161.H0_H0 ;  /* 0x200000a1ff957230 */ /* 0x000fe40000004100 */
        /* <DEDUP_REMOVED lines=23> */
.L_x_23146:
[----:B------:R-:W0:Y:S01]  /*1050*/  LDC.64 R158, c[0x0][0x3a8] ;  /* 0x0000ea00ff9e7b82 */ /* 0x000e220000000a00 */
[C---:B------:R-:W-:Y:S01]  /*1060*/  IADD3 R0, PT, PT, R157.reuse, 0x20, RZ ;  /* 0x000000209d007810 */ /* 0x040fe20007ffe0ff */
[----:B0-----:R-:W-:-:S05]  /*1070*/  IMAD.WIDE.U32 R158, R157, 0x20, R158 ;  /* 0x000000209d9e7825 */ /* 0x001fca00078e009e */
[----:B------:R0:W-:Y:S04]  /*1080*/  STG.E.128 desc[UR6][R158.64], R140 ;  /* 0x0000008c9e007986 */ /* 0x0001e8000c101d06 */
[----:B------:R0:W-:Y:S02]  /*1090*/  STG.E.128 desc[UR6][R158.64+0x10], R148 ;  /* 0x000010949e007986 */ /* 0x0001e4000c101d06 */
.L_x_23143:
[----:B------:R-:W-:Y:S05]  /*10a0*/  BSYNC.RECONVERGENT B0 ;  /* 0x0000000000007941 */ /* 0x000fea0003800200 */
.L_x_23142:
        /* <DEDUP_REMOVED lines=53> */
.L_x_23151:
        /* <DEDUP_REMOVED lines=25> */
.L_x_23150:
        /* <DEDUP_REMOVED lines=18> */
.L_x_23153:
        /* <DEDUP_REMOVED lines=8> */
.L_x_23152:
[----:B------:R-:W0:Y:S02]  /*1730*/  LDC.64 R158, c[0x0][0x3a8] ;  /* 0x0000ea00ff9e7b82 */ /* 0x000e240000000a00 */
[C---:B0-----:R-:W-:Y:S01]  /*1740*/  IMAD.WIDE.U32 R158, R0.reuse, 0x20, R158 ;  /* 0x00000020009e7825 */ /* 0x041fe200078e009e */
[----:B------:R-:W-:-:S04]  /*1750*/  IADD3 R0, PT, PT, R0, 0x20, RZ ;  /* 0x0000002000007810 */ /* 0x000fc80007ffe0ff */
[----:B------:R0:W-:Y:S04]  /*1760*/  STG.E.128 desc[UR6][R158.64], R144 ;  /* 0x000000909e007986 */ /* 0x0001e8000c101d06 */
[----:B------:R0:W-:Y:S02]  /*1770*/  STG.E.128 desc[UR6][R158.64+0x10], R152 ;  /* 0x000010989e007986 */ /* 0x0001e4000c101d06 */
.L_x_23149:
[----:B------:R-:W-:Y:S05]  /*1780*/  BSYNC.RECONVERGENT B0 ;  /* 0x0000000000007941 */ /* 0x000fea0003800200 */
.L_x_23148:
        /* <DEDUP_REMOVED lines=53> */
.L_x_23157:
        /* <DEDUP_REMOVED lines=25> */
.L_x_23156:
        /* <DEDUP_REMOVED lines=18> */
.L_x_23159:
        /* <DEDUP_REMOVED lines=8> */
.L_x_23158:
[----:B------:R-:W0:Y:S02]  /*1e10*/  LDC.64 R158, c[0x0][0x3a8] ;  /* 0x0000ea00ff9e7b82 */ /* 0x000e240000000a00 */
[C---:B0-----:R-:W-:Y:S01]  /*1e20*/  IMAD.WIDE.U32 R158, R0.reuse, 0x20, R158 ;  /* 0x00000020009e7825 */ /* 0x041fe200078e009e */
[----:B------:R-:W-:-:S04]  /*1e30*/  IADD3 R0, PT, PT, R0, 0x20, RZ ;  /* 0x0000002000007810 */ /* 0x000fc80007ffe0ff */
[----:B------:R0:W-:Y:S04]  /*1e40*/  STG.E.128 desc[UR6][R158.64], R108 ;  /* 0x0000006c9e007986 */ /* 0x0001e8000c101d06 */
[----:B------:R0:W-:Y:S02]  /*1e50*/  STG.E.128 desc[UR6][R158.64+0x10], R128 ;  /* 0x000010809e007986 */ /* 0x0001e4000c101d06 */
.L_x_23155:
[----:B------:R-:W-:Y:S05]  /*1e60*/  BSYNC.RECONVERGENT B0 ;  /* 0x0000000000007941 */ /* 0x000fea0003800200 */
.L_x_23154:
        /* <DEDUP_REMOVED lines=53> */
.L_x_23163:
        /* <DEDUP_REMOVED lines=25> */
.L_x_23162:
        /* <DEDUP_REMOVED lines=18> */
.L_x_23165:
        /* <DEDUP_REMOVED lines=8> */
.L_x_23164:
[----:B------:R-:W0:Y:S02]  /*24f0*/  LDC.64 R158, c[0x0][0x3a8] ;  /* 0x0000ea00ff9e7b82 */ /* 0x000e240000000a00 */
[C---:B0-----:R-:W-:Y:S01]  /*2500*/  IMAD.WIDE.U32 R158, R0.reuse, 0x20, R158 ;  /* 0x00000020009e7825 */ /* 0x041fe200078e009e */
[----:B------:R-:W-:-:S04]  /*2510*/  IADD3 R0, PT, PT, R0, 0x20, RZ ;  /* 0x0000002000007810 */ /* 0x000fc80007ffe0ff */
[----:B------:R0:W-:Y:S04]  /*2520*/  STG.E.128 desc[UR6][R158.64], R112 ;  /* 0x000000709e007986 */ /* 0x0001e8000c101d06 */
[----:B------:R0:W-:Y:S02]  /*2530*/  STG.E.128 desc[UR6][R158.64+0x10], R132 ;  /* 0x000010849e007986 */ /* 0x0001e4000c101d06 */
.L_x_23161:
[----:B------:R-:W-:Y:S05]  /*2540*/  BSYNC.RECONVERGENT B0 ;  /* 0x0000000000007941 */ /* 0x000fea0003800200 */
.L_x_23160:
        /* <DEDUP_REMOVED lines=53> */
.L_x_23169:
        /* <DEDUP_REMOVED lines=25> */
.L_x_23168:
        /* <DEDUP_REMOVED lines=18> */
.L_x_23171:
        /* <DEDUP_REMOVED lines=8> */
.L_x_23170:
[----:B------:R-:W0:Y:S02]  /*2bd0*/  LDC.64 R158, c[0x0][0x3a8] ;  /* 0x0000ea00ff9e7b82 */ /* 0x000e240000000a00 */
[C---:B0-----:R-:W-:Y:S01]  /*2be0*/  IMAD.WIDE.U32 R158, R0.reuse, 0x20, R158 ;  /* 0x00000020009e7825 */ /* 0x041fe200078e009e */
[----:B------:R-:W-:-:S04]  /*2bf0*/  IADD3 R0, PT, PT, R0, 0x20, RZ ;  /* 0x0000002000007810 */ /* 0x000fc80007ffe0ff */
[----:B------:R0:W-:Y:S04]  /*2c00*/  STG.E.128 desc[UR6][R158.64], R116 ;  /* 0x000000749e007986 */ /* 0x0001e8000c101d06 */
[----:B------:R0:W-:Y:S02]  /*2c10*/  STG.E.128 desc[UR6][R158.64+0x10], R136 ;  /* 0x000010889e007986 */ /* 0x0001e4000c101d06 */
.L_x_23167:
[----:B------:R-:W-:Y:S05]  /*2c20*/  BSYNC.RECONVERGENT B0 ;  /* 0x0000000000007941 */ /* 0x000fea0003800200 */
.L_x_23166:
        /* <DEDUP_REMOVED lines=53> */
.L_x_23175:
        /* <DEDUP_REMOVED lines=25> */
.L_x_23174:
        /* <DEDUP_REMOVED lines=18> */
.L_x_23177:
        /* <DEDUP_REMOVED lines=8> */
.L_x_23176:
[----:B------:R-:W0:Y:S02]  /*32b0*/  LDC.64 R158, c[0x0][0x3a8] ;  /* 0x0000ea00ff9e7b82 */ /* 0x000e240000000a00 */
[----:B0-----:R-:W-:-:S05]  /*32c0*/  IMAD.WIDE.U32 R158, R0, 0x20, R158 ;  /* 0x00000020009e7825 */ /* 0x001fca00078e009e */
[----:B------:R0:W-:Y:S04]  /*32d0*/  STG.E.128 desc[UR6][R158.64], R120 ;  /* 0x000000789e007986 */ /* 0x0001e8000c101d06 */
[----:B------:R0:W-:Y:S02]  /*32e0*/  STG.E.128 desc[UR6][R158.64+0x10], R124 ;  /* 0x0000107c9e007986 */ /* 0x0001e4000c101d06 */
.L_x_23173:
[----:B------:R-:W-:Y:S05]  /*32f0*/  BSYNC.RECONVERGENT B0 ;  /* 0x0000000000007941 */ /* 0x000fea0003800200 */
.L_x_23172:
        /* <DEDUP_REMOVED lines=178> */
.L_x_23203:
        /* <DEDUP_REMOVED lines=49> */
.L_x_23180:
[----:B------:R-:W-:Y:S05]  /*4130*/  BSYNC.RECONVERGENT B0 ;  /* 0x0000000000007941 */ /* 0x000fea0003800200 */
.L_x_23179:
        /* <DEDUP_REMOVED lines=35> */
.L_x_23182:
[----:B------:R-:W-:Y:S05]  /*4370*/  BSYNC.RECONVERGENT B0 ;  /* 0x0000000000007941 */ /* 0x000fea0003800200 */
.L_x_23181:
        /* <DEDUP_REMOVED lines=35> */
.L_x_23184:
[----:B------:R-:W-:Y:S05]  /*45b0*/  BSYNC.RECONVERGENT B0 ;  /* 0x0000000000007941 */ /* 0x000fea0003800200 */
.L_x_23183:
        /* <DEDUP_REMOVED lines=35> */
.L_x_23186:
[----:B------:R-:W-:Y:S05]  /*47f0*/  BSYNC.RECONVERGENT B0 ;  /* 0x0000000000007941 */ /* 0x000fea0003800200 */
.L_x_23185:
        /* <DEDUP_REMOVED lines=35> */
.L_x_23188:
[----:B------:R-:W-:Y:S05]  /*4a30*/  BSYNC.RECONVERGENT B0 ;  /* 0x0000000000007941 */ /* 0x000fea0003800200 */
.L_x_23187:
        /* <DEDUP_REMOVED lines=32> */
[----:B------:R-:W-:-:S05]  /*4c40*/  F2FP.F16.F32.PACK_AB R172, R166, R167 ;  /* 0x000000a7a6ac723e */ /* 0x000fca00000000ff */
[----:B------:R0:W-:Y:S02]  /*4c50*/  STG.E.128 desc[UR6][R158.64], R172 ;  /* 0x000000ac9e007986 */ /* 0x0001e4000c101d06 */
.L_x_23190:
[----:B------:R-:W-:Y:S05]  /*4c60*/  BSYNC.RECONVERGENT B0 ;  /* 0x0000000000007941 */ /* 0x000fea0003800200 */
.L_x_23189:
[----:B01----:R-:W0:Y:S02]  /*4c70*/  LDC.64 R158, c[0x0][0x380] ;  /* 0x0000e000ff9e7b82 */ /* 0x003e240000000a00 */
[----:B0-----:R-:W-:-:S04]  /*4c80*/  LEA R156, R158, R156, 0x2 ;  /* 0x0000009c9e9c7211 */ /* 0x001fc800078e10ff */
[----:B------:R-:W-:-:S13]  /*4c90*/  ISETP.GE.AND P1, PT, R156, R159, PT ;  /* 0x0000009f9c00720c */ /* 0x000fda0003f26270 */
[----:B------:R-:W-:Y:S05]  /*4ca0*/  @!P1 BRA `(.L_x_23191) ;  /* 0xffffffbc00249947 */ /* 0x000fea000383ffff */
[----:B------:R-:W-:Y:S05]  /*4cb0*/  EXIT ;  /* 0x000000000000794d */ /* 0x000fea0003800000 */
.L_x_23178:
        /* <DEDUP_REMOVED lines=8> */
.L_x_23193:
[----:B------:R-:W-:Y:S05]  /*4d40*/  BSYNC B0 ;  /* 0x0000000000007941 */ /* 0x000fea0003800000 */
.L_x_23192:
        /* <DEDUP_REMOVED lines=9> */
.L_x_23194:
[----:B------:R-:W-:Y:S01]  /*4de0*/  HFMA2 R173, -RZ, RZ, 0, 2.384185791015625e-07 ;  /* 0x00000004ffad7431 */ /* 0x000fe200000001ff */
[----:B------:R-:W-:-:S05]  /*4df0*/  MOV R159, R169 ;  /* 0x000000a9009f7202 */ /* 0x000fca0000000f00 */
[----:B------:R-:W-:-:S05]  /*4e00*/  FADD.FTZ R166, R164, R159 ;  /* 0x0000009fa4a67221 */ /* 0x000fca0000010000 */
[----:B------:R-:W-:-:S07]  /*4e10*/  MOV R172, R166 ;  /* 0x000000a600ac7202 */ /* 0x000fce0000000f00 */
[----:B------:R-:W-:Y:S05]  /*4e20*/  WARPSYNC.COLLECTIVE R171, `(.L_x_23195) ;  /* 0x00000000ab087348 */ /* 0x000fea0003c00000 */
[----:B------:R0:W1:Y:S02]  /*4e30*/  SHFL.BFLY P6, R169, R172, R173, R174 ;  /* 0x0c0000adaca97389 */ /* 0x00006400000c00ae */
[----:B01----:R-:W-:Y:S05]  /*4e40*/  ENDCOLLECTIVE ;  /* 0x000000000000791b */ /* 0x003fea0003800000 */
.L_x_23195:
        /* <DEDUP_REMOVED lines=8> */
.L_x_23196:
[----:B------:R-:W-:Y:S01]  /*4ed0*/  HFMA2 R173, -RZ, RZ, 0, 9.5367431640625e-07 ;  /* 0x00000010ffad7431 */ /* 0x000fe200000001ff */
[----:B------:R-:W-:-:S05]  /*4ee0*/  MOV R0, R169 ;  /* 0x000000a900007202 */ /* 0x000fca0000000f00 */
[----:B------:R-:W-:-:S05]  /*4ef0*/  FADD.FTZ R168, R167, R0 ;  /* 0x00000000a7a87221 */ /* 0x000fca0000010000 */
[----:B------:R-:W-:-:S07]  /*4f00*/  MOV R172, R168 ;  /* 0x000000a800ac7202 */ /* 0x000fce0000000f00 */
[----:B------:R-:W-:Y:S05]  /*4f10*/  WARPSYNC.COLLECTIVE R171, `(.L_x_23197) ;  /* 0x00000000ab087348 */ /* 0x000fea0003c00000 */
[----:B------:R0:W1:Y:S02]  /*4f20*/  SHFL.BFLY P6, R169, R172, R173, R174 ;  /* 0x0c0000adaca97389 */ /* 0x00006400000c00ae */
[----:B01----:R-:W-:Y:S05]  /*4f30*/  ENDCOLLECTIVE ;  /* 0x000000000000791b */ /* 0x003fea0003800000 */
.L_x_23197:
        /* <DEDUP_REMOVED lines=104> */
.L_x_23198:
[----:B------:R-:W-:Y:S01]  /*55c0*/  HFMA2 R173, -RZ, RZ, 0, 1.1920928955078125e-07 ;  /* 0x00000002ffad7431 */ /* 0x000fe200000001ff */
[----:B------:R-:W-:-:S05]  /*55d0*/  MOV R165, R169 ;  /* 0x000000a900a57202 */ /* 0x000fca0000000f00 */
[----:B------:R-:W-:-:S05]  /*55e0*/  FADD.FTZ R165, R0, R165 ;  /* 0x000000a500a57221 */ /* 0x000fca0000010000 */
[----:B------:R-:W-:-:S07]  /*55f0*/  MOV R172, R165 ;  /* 0x000000a500ac7202 */ /* 0x000fce0000000f00 */
[----:B------:R-:W-:Y:S05]  /*5600*/  WARPSYNC.COLLECTIVE R171, `(.L_x_23199) ;  /* 0x00000000ab087348 */ /* 0x000fea0003c00000 */
[----:B------:R0:W1:Y:S02]  /*5610*/  SHFL.BFLY P6, R169, R172, R173, R174 ;  /* 0x0c0000adaca97389 */ /* 0x00006400000c00ae */
[----:B01----:R-:W-:Y:S05]  /*5620*/  ENDCOLLECTIVE ;  /* 0x000000000000791b */ /* 0x003fea0003800000 */
.L_x_23199:
[----:B------:R-:W-:Y:S01]  /*5630*/  HFMA2 R173, -RZ, RZ, 0, 2.384185791015625e-07 ;  /* 0x00000004ffad7431 */ /* 0x000fe200000001ff */
[----:B------:R-:W-:-:S05]  /*5640*/  MOV R164, R169 ;  /* 0x000000a900a47202 */ /* 0x000fca0000000f00 */
[----:B------:R-:W-:-:S05]  /*5650*/  FADD.FTZ R164, R165, R164 ;  /* 0x000000a4a5a47221 */ /* 0x000fca0000010000 */
[----:B------:R-:W-:-:S07]  /*5660*/  MOV R172, R164 ;  /* 0x000000a400ac7202 */ /* 0x000fce0000000f00 */
[----:B------:R-:W-:Y:S05]  /*5670*/  WARPSYNC.COLLECTIVE R171, `(.L_x_23200) ;  /* 0x00000000ab087348 */ /* 0x000fea0003c00000 */
[----:B------:R0:W1:Y:S02]  /*5680*/  SHFL.BFLY P6, R169, R172, R173, R174 ;  /* 0x0c0000adaca97389 */ /* 0x00006400000c00ae */
[----:B01----:R-:W-:Y:S05]  /*5690*/  ENDCOLLECTIVE ;  /* 0x000000000000791b */ /* 0x003fea0003800000 */
.L_x_23200:
[----:B------:R-:W-:Y:S01]  /*56a0*/  HFMA2 R173, -RZ, RZ, 0, 4.76837158203125e-07 ;  /* 0x00000008ffad7431 */ /* 0x000fe200000001ff */
[----:B------:R-:W-:-:S05]  /*56b0*/  MOV R167, R169 ;  /* 0x000000a900a77202 */ /* 0x000fca0000000f00 */
[----:B------:R-:W-:-:S05]  /*56c0*/  FADD.FTZ R167, R164, R167 ;  /* 0x000000a7a4a77221 */ /* 0x000fca0000010000 */
[----:B------:R-:W-:-:S07]  /*56d0*/  MOV R172, R167 ;  /* 0x000000a700ac7202 */ /* 0x000fce0000000f00 */
[----:B------:R-:W-:Y:S05]  /*56e0*/  WARPSYNC.COLLECTIVE R171, `(.L_x_23201) ;  /* 0x00000000ab087348 */ /* 0x000fea0003c00000 */
[----:B------:R0:W1:Y:S02]  /*56f0*/  SHFL.BFLY P6, R169, R172, R173, R174 ;  /* 0x0c0000adaca97389 */ /* 0x00006400000c00ae */
[----:B01----:R-:W-:Y:S05]  /*5700*/  ENDCOLLECTIVE ;  /* 0x000000000000791b */ /* 0x003fea0003800000 */
.L_x_23201:
[----:B------:R-:W-:Y:S01]  /*5710*/  HFMA2 R173, -RZ, RZ, 0, 9.5367431640625e-07 ;  /* 0x00000010ffad7431 */ /* 0x000fe200000001ff */
[----:B------:R-:W-:-:S05]  /*5720*/  MOV R166, R169 ;  /* 0x000000a900a67202 */ /* 0x000fca0000000f00 */
[----:B------:R-:W-:-:S05]  /*5730*/  FADD.FTZ R166, R167, R166 ;  /* 0x000000a6a7a67221 */ /* 0x000fca0000010000 */
[----:B------:R-:W-:-:S07]  /*5740*/  MOV R172, R166 ;  /* 0x000000a600ac7202 */ /* 0x000fce0000000f00 */
[----:B------:R-:W-:Y:S05]  /*5750*/  WARPSYNC.COLLECTIVE R171, `(.L_x_23202) ;  /* 0x00000000ab087348 */ /* 0x000fea0003c00000 */
[----:B------:R0:W1:Y:S02]  /*5760*/  SHFL.BFLY P6, R169, R172, R173, R174 ;  /* 0x0c0000adaca97389 */ /* 0x00006400000c00ae */
[----:B01----:R-:W-:Y:S05]  /*5770*/  ENDCOLLECTIVE ;  /* 0x000000000000791b */ /* 0x003fea0003800000 */
.L_x_23202:
[----:B------:R-:W-:Y:S05]  /*5780*/  BRA `(.L_x_23203) ;  /* 0xffffffe400a47947 */ /* 0x000fea000383ffff */
.L_x_23204:
        /* <DEDUP_REMOVED lines=15> */
.L_x_33302:


//--------------------- .text._ZN10layer_norm31ln_parallel_residual_fwd_kernelINS_13Kernel_traitsIf6__halffS2_fjLj1536ELj1ELj4ELj1ELj16ENS_18Kernel_traits_baseILj1536EfS2_fS2_fjLj128EEEEELb0ELb1ELb1EEEvNS_9FwdParamsE --------------------------
	.section	.text._ZN10layer_norm31ln_parallel_residual_fwd_kernelINS_13Kernel_traitsIf6__halffS2_fjLj1536ELj1ELj4ELj1ELj16ENS_18Kernel_traits_baseILj1536EfS2_fS2_fjLj128EEEEELb0ELb1ELb1EEEvNS_9FwdParamsE,"ax",@progbits
	.align	128
        .global         _ZN10layer_norm31ln_parallel_residual_fwd_kernelINS_13Kernel_traitsIf6__halffS2_fjLj1536ELj1ELj4ELj1ELj16ENS_18Kernel_traits_baseILj1536EfS2_fS2_fjLj128EEEEELb0ELb1ELb1EEEvNS_9FwdParamsE
        .type           _ZN10layer_norm31ln_parallel_residual_fwd_kernelINS_13Kernel_traitsIf6__halffS2_fjLj1536ELj1ELj4ELj1ELj16ENS_18Kernel_traits_baseILj1536EfS2_fS2_fjLj128EEEEELb0ELb1ELb1EEEvNS_9FwdParamsE,@function
        .size           _ZN10layer_norm31ln_parallel_residual_fwd_kernelINS_13Kernel_traitsIf6__halffS2_fjLj1536ELj1ELj4ELj1ELj16ENS_18Kernel_traits_baseILj1536EfS2_fS2_fjLj128EEEEELb0ELb1ELb1EEEvNS_9FwdParamsE,(.L_x_33303 - _ZN10layer_norm31ln_parallel_residual_fwd_kernelINS_13Kernel_traitsIf6__halffS2_fjLj1536ELj1ELj4ELj1ELj16ENS_18Kernel_traits_baseILj1536EfS2_fS2_fjLj128EEEEELb0ELb1ELb1EEEvNS_9FwdParamsE)
        .other          _ZN10layer_norm31ln_parallel_residual_fwd_kernelINS_13Kernel_traitsIf6__halffS2_fjLj1536ELj1ELj4ELj1ELj16ENS_18Kernel_traits_baseILj1536EfS2_fS2_fjLj128EEEEELb0ELb1ELb1EEEvNS_9FwdParamsE,@"STO_CUDA_ENTRY STV_DEFAULT"
_ZN10layer_norm31ln_parallel_residual_fwd_kernelINS_13Kernel_traitsIf6__halffS2_fjLj1536ELj1ELj4ELj1ELj16ENS_18Kernel_traits_baseILj1536EfS2_fS2_fjLj128EEEEELb0ELb1ELb1EEEvNS_9FwdParamsE:
.text._ZN10layer_norm31ln_parallel_residual_fwd_kernelINS_13Kernel_traitsIf6__halffS2_fjLj1536ELj1ELj4ELj1ELj16ENS_18Kernel_traits_baseILj1536EfS2_fS2_fjLj128EEEEELb0ELb1ELb1EEEvNS_9FwdParamsE:
        /* <DEDUP_REMOVED lines=41> */
.L_x_23205:
        /* <DEDUP_REMOVED lines=38> */
.L_x_23206:
        /* <DEDUP_REMOVED lines=12> */
.L_x_23232:
        /* <DEDUP_REMOVED lines=31> */
.L_x_23208:
[----:B-----5:R-:W-:Y:S02]  /*07a0*/  HADD2.F32 R113, -RZ, R120.H0_H0 ;  /* 0x20000078ff717230 */ /* 0x020fe40000004100 */
        /* <DEDUP_REMOVED lines=16> */
.L_x_23207:
        /* <DEDUP_REMOVED lines=13> */
[----:B------:R-:W-:Y:S02]  /*0980*/  HADD2.F32 R113, -RZ, R100.H1_H1 ;  /* 0x30000064ff717230 */ /* 0x000fe40000004100 */
[--C-:B------:R-:W-:Y:S02]  /*0990*/  HADD2.F32 R125, -RZ, R123.reuse.H0_H0 ;  /* 0x2000007bff7d7230 */ /* 0x100fe40000004100 */
[----:B------:R-:W-:Y:S02]  /*09a0*/  HADD2.F32 R124, -RZ, R123.H1_H1 ;  /* 0x3000007bff7c7230 */ /* 0x000fe40000004100 */
[----:B------:R-:W-:Y:S01]  /*09b0*/  FADD.FTZ R113, R120, R113 ;  /* 0x0000007178717221 */ /* 0x000fe20000010000 */
[----:B------:R-:W-:-:S02]  /*09c0*/  HADD2.F32 R115, -RZ, R101.H1_H1 ;  /* 0x30000065ff737230 */ /* 0x000fc40000004100 */
[--C-:B------:R-:W-:Y:S02]  /*09d0*/  HADD2.F32 R116, -RZ, R102.reuse.H0_H0 ;  /* 0x20000066ff747230 */ /* 0x100fe40000004100 */
        /* <DEDUP_REMOVED lines=9> */
.L_x_23210:
[--C-:B-----5:R-:W-:Y:S02]  /*0a70*/  HADD2.F32 R0, -RZ, R120.reuse.H0_H0 ;  /* 0x20000078ff007230 */ /* 0x120fe40000004100 */
[----:B------:R-:W-:Y:S02]  /*0a80*/  HADD2.F32 R120, -RZ, R120.H1_H1 ;  /* 0x30000078ff787230 */ /* 0x000fe40000004100 */
[--C-:B------:R-:W-:Y:S02]  /*0a90*/  HADD2.F32 R115, -RZ, R100.reuse.H1_H1 ;  /* 0x30000064ff737230 */ /* 0x100fe40000004100 */
[----:B------:R-:W-:Y:S02]  /*0aa0*/  HADD2.F32 R113, -RZ, R100.H0_H0 ;  /* 0x20000064ff717230 */ /* 0x000fe40000004100 */
[----:B------:R-:W-:Y:S02]  /*0ab0*/  HADD2.F32 R112, -RZ, R121.H0_H0 ;  /* 0x20000079ff707230 */ /* 0x000fe40000004100 */
[----:B------:R-:W-:Y:S01]  /*0ac0*/  FADD.FTZ R120, R120, R115 ;  /* 0x0000007378787221 */ /* 0x000fe20000010000 */
[----:B------:R-:W-:-:S02]  /*0ad0*/  HADD2.F32 R114, -RZ, R122.H0_H0 ;  /* 0x2000007aff727230 */ /* 0x000fc40000004100 */
[----:B------:R-:W-:Y:S01]  /*0ae0*/  FADD.FTZ R113, R0, R113 ;  /* 0x0000007100717221 */ /* 0x000fe20000010000 */
[----:B------:R-:W-:Y:S02]  /*0af0*/  HADD2.F32 R117, -RZ, R101.H0_H0 ;  /* 0x20000065ff757230 */ /* 0x000fe40000004100 */
[--C-:B------:R-:W-:Y:S02]  /*0b00*/  HADD2.F32 R116, -RZ, R123.reuse.H0_H0 ;  /* 0x2000007bff747230 */ /* 0x100fe40000004100 */
        /* <DEDUP_REMOVED lines=22> */
.L_x_23209:
        /* <DEDUP_REMOVED lines=19> */
[----:B-----5:R-:W-:Y:S02]  /*0da0*/  HADD2.F32 R0, -RZ, R124.H0_H0 ;  /* 0x2000007cff007230 */ /* 0x020fe40000004100 */
[----:B0-----:R-:W-:Y:S02]  /*0db0*/  HADD2.F32 R121, -RZ, R100.H0_H0 ;  /* 0x20000064ff797230 */ /* 0x001fe40000004100 */
        /* <DEDUP_REMOVED lines=12> */
[----:B------:R-:W-:Y:S02]  /*0e80*/  HADD2.F32 R127, -RZ, R102.H0_H0 ;  /* 0x20000066ff7f7230 */ /* 0x000fe40000004100 */
[----:B------:R-:W-:Y:S01]  /*0e90*/  FADD.FTZ R0, R0, R125 ;  /* 0x0000007d00007221 */ /* 0x000fe20000010000 */
[--C-:B------:R-:W-:Y:S02]  /*0ea0*/  HADD2.F32 R133, -RZ, R103.reuse.H0_H0 ;  /* 0x20000067ff857230 */ /* 0x100fe40000004100 */
[----:B------:R-:W-:Y:S02]  /*0eb0*/  HADD2.F32 R126, -RZ, R126.H1_H1 ;  /* 0x3000007eff7e7230 */ /* 0x000fe40000004100 */
        /* <DEDUP_REMOVED lines=15> */
.L_x_23212:
        /* <DEDUP_REMOVED lines=25> */
.L_x_23211:
        /* <DEDUP_REMOVED lines=18> */
.L_x_23214:
        /* <DEDUP_REMOVED lines=8> */
.L_x_23213:
        /* <DEDUP_REMOVED lines=15> */
[----:B-----5:R-:W-:Y:S02]  /*13d0*/  HADD2.F32 R0, -RZ, R132.H0_H0 ;  /* 0x20000084ff007230 */ /* 0x020fe40000004100 */
[----:B-1----:R-:W-:Y:S02]  /*13e0*/  HADD2.F32 R129, -RZ, R100.H0_H0 ;  /* 0x20000064ff817230 */ /* 0x002fe40000004100 */
        /* <DEDUP_REMOVED lines=31> */
.L_x_23216:
[--C-:B-1---5:R-:W-:Y:S02]  /*15e0*/  HADD2.F32 R130, -RZ, R133.reuse.H0_H0 ;  /* 0x20000085ff827230 */ /* 0x122fe40000004100 */
        /* <DEDUP_REMOVED lines=24> */
.L_x_23215:
        /* <DEDUP_REMOVED lines=18> */
.L_x_23218:
        /* <DEDUP_REMOVED lines=8> */
.L_x_23217:
        /* <DEDUP_REMOVED lines=48> */
.L_x_23220:
        /* <DEDUP_REMOVED lines=25> */
.L_x_23219:
        /* <DEDUP_REMOVED lines=18> */
.L_x_23222:
        /* <DEDUP_REMOVED lines=8> */
.L_x_23221:
        /* <DEDUP_REMOVED lines=48> */
.L_x_23224:
        /* <DEDUP_REMOVED lines=25> */
.L_x_23223:
        /* <DEDUP_REMOVED lines=18> */
.L_x_23226:
        /* <DEDUP_REMOVED lines=8> */
.L_x_23225:
        /* <DEDUP_REMOVED lines=48> */
.L_x_23228:
[----:B-1---5:R-:W-:Y:S02]  /*2870*/  HADD2.F32 R165, -RZ, R168.H1_H1 ;  /* 0x300000a8ffa57230 */ /* 0x022fe40000004100 */
[----:B------:R-:W-:Y:S02]  /*2880*/  HADD2.F32 R0, -RZ, R100.H1_H1 ;  /* 0x30000064ff007230 */ /* 0x000fe40000004100 */
[----:B------:R-:W-:Y:S02]  /*2890*/  HADD2.F32 R164, -RZ, R168.H0_H0 ;  /* 0x200000a8ffa47230 */ /* 0x000fe40000004100 */
[----:B------:R-:W-:Y:S02]  /*28a0*/  HADD2.F32 R151, -RZ, R100.H0_H0 ;  /* 0x20000064ff977230 */ /* 0x000fe40000004100 */
[----:B------:R-:W-:Y:S01]  /*28b0*/  FADD.FTZ R165, R0, R165 ;  /* 0x000000a500a57221 */ /* 0x000fe20000010000 */
[----:B------:R-:W-:Y:S02]  /*28c0*/  HADD2.F32 R166, -RZ, R169.H0_H0 ;  /* 0x200000a9ffa67230 */ /* 0x000fe40000004100 */
[----:B------:R-:W-:-:S02]  /*28d0*/  HADD2.F32 R167, -RZ, R101.H0_H0 ;  /* 0x20000065ffa77230 */ /* 0x000fc40000004100 */
[----:B------:R-:W-:Y:S01]  /*28e0*/  FADD.FTZ R164, R151, R164 ;  /* 0x000000a497a47221 */ /* 0x000fe20000010000 */
[----:B------:R-:W-:Y:S02]  /*28f0*/  HADD2.F32 R169, -RZ, R169.H1_H1 ;  /* 0x300000a9ffa97230 */ /* 0x000fe40000004100 */
[----:B------:R-:W-:Y:S02]  /*2900*/  HADD2.F32 R168, -RZ, R170.H0_H0 ;  /* 0x200000aaffa87230 */ /* 0x000fe40000004100 */
[----:B------:R-:W-:Y:S01]  /*2910*/  FADD.FTZ R166, R167, R166 ;  /* 0x000000a6a7a67221 */ /* 0x000fe20000010000 */
[--C-:B------:R-:W-:Y:S02]  /*2920*/  HADD2.F32 R150, -RZ, R171.reuse.H0_H0 ;  /* 0x200000abff967230 */ /* 0x100fe40000004100 */
[----:B------:R-:W-:Y:S02]  /*2930*/  HADD2.F32 R160, -RZ, R171.H1_H1 ;  /* 0x300000abffa07230 */ /* 0x000fe40000004100 */
[----:B------:R-:W-:-:S02]  /*2940*/  HADD2.F32 R0, -RZ, R101.H1_H1 ;  /* 0x30000065ff007230 */ /* 0x000fc40000004100 */
[----:B------:R-:W-:Y:S02]  /*2950*/  HADD2.F32 R170, -RZ, R170.H1_H1 ;  /* 0x300000aaffaa7230 */ /* 0x000fe40000004100 */
[--C-:B------:R-:W-:Y:S02]  /*2960*/  HADD2.F32 R171, -RZ, R102.reuse.H1_H1 ;  /* 0x30000066ffab7230 */ /* 0x100fe40000004100 */
[----:B------:R-:W-:Y:S01]  /*2970*/  FADD.FTZ R167, R0, R169 ;  /* 0x000000a900a77221 */ /* 0x000fe20000010000 */
[----:B------:R-:W-:Y:S02]  /*2980*/  HADD2.F32 R151, -RZ, R102.H0_H0 ;  /* 0x20000066ff977230 */ /* 0x000fe40000004100 */
[--C-:B------:R-:W-:Y:S02]  /*2990*/  HADD2.F32 R173, -RZ, R103.reuse.H0_H0 ;  /* 0x20000067ffad7230 */ /* 0x100fe40000004100 */
[----:B------:R-:W-:Y:S01]  /*29a0*/  FADD.FTZ R169, R171, R170 ;  /* 0x000000aaaba97221 */ /* 0x000fe20000010000 */
[----:B------:R-:W-:-:S02]  /*29b0*/  HADD2.F32 R175, -RZ, R103.H1_H1 ;  /* 0x30000067ffaf7230 */ /* 0x000fc40000004100 */
[----:B------:R-:W-:Y:S01]  /*29c0*/  FADD.FTZ R168, R151, R168 ;  /* 0x000000a897a87221 */ /* 0x000fe20000010000 */
[----:B------:R-:W-:Y:S02]  /*29d0*/  FADD.FTZ R170, R173, R150 ;  /* 0x00000096adaa7221 */ /* 0x000fe40000010000 */
[----:B------:R-:W-:Y:S01]  /*29e0*/  FADD.FTZ R171, R175, R160 ;  /* 0x000000a0afab7221 */ /* 0x000fe20000010000 */
[----:B------:R-:W-:Y:S06]  /*29f0*/  BRA `(.L_x_23229) ;  /* 0x0000000000687947 */ /* 0x000fec0003800000 */
.L_x_23227:
        /* <DEDUP_REMOVED lines=18> */
.L_x_23230:
        /* <DEDUP_REMOVED lines=8> */
.L_x_23229:
        /* <DEDUP_REMOVED lines=172> */
.L_x_23244:
        /* <DEDUP_REMOVED lines=38> */
[----:B------:R-:W-:Y:S01]  /*38c0*/  FFMA.FTZ R162, R162, R7, R55 ;  /* 0x00000007a2a27223 */ /* 0x000fe20000010037 */
[----:B------:R0:W-:Y:S01]  /*38d0*/  @!P0 STG.E desc[UR6][R112.64], R148 ;  /* 0x0000009470008986 */ /* 0x0001e2000c101906 */
[----:B------:R-:W-:Y:S01]  /*38e0*/  FFMA.FTZ R124, R124, R11, R59 ;  /* 0x0000000b7c7c7223 */ /* 0x000fe2000001003b */
[----:B------:R-:W-:Y:S01]  /*38f0*/  FFMA.FTZ R121, R114, R5, R53 ;  /* 0x0000000572797223 */ /* 0x000fe20000010035 */
[C---:B------:R-:W-:Y:S01]  /*3900*/  FADD.FTZ R129, -R150.reuse, R129 ;  /* 0x0000008196817221 */ /* 0x040fe20000010100 */
[C---:B------:R-:W-:Y:S01]  /*3910*/  FADD.FTZ R130, -R150.reuse, R130 ;  /* 0x0000008296827221 */ /* 0x040fe20000010100 */
[C---:B------:R-:W-:Y:S01]  /*3920*/  FADD.FTZ R188, -R150.reuse, R142 ;  /* 0x0000008e96bc7221 */ /* 0x040fe20000010100 */
[C---:B------:R-:W-:Y:S01]  /*3930*/  FADD.FTZ R189, -R150.reuse, R143 ;  /* 0x0000008f96bd7221 */ /* 0x040fe20000010100 */
[C---:B------:R-:W-:Y:S01]  /*3940*/  FADD.FTZ R131, -R150.reuse, R131 ;  /* 0x0000008396837221 */ /* 0x040fe20000010100 */
[C---:B------:R-:W-:Y:S01]  /*3950*/  FADD.FTZ R194, -R150.reuse, R156 ;  /* 0x0000009c96c27221 */ /* 0x040fe20000010100 */
[----:B------:R-:W-:Y:S01]  /*3960*/  FADD.FTZ R195, -R150, R157 ;  /* 0x0000009d96c37221 */ /* 0x000fe20000010100 */
[----:B--2---:R-:W-:-:S04]  /*3970*/  @!P0 IMAD.WIDE R118, R3, 0x4, R118 ;  /* 0x0000000403768825 */ /* 0x004fc800078e0276 */
[----:B------:R-:W-:Y:S01]  /*3980*/  FMUL.FTZ R143, R203, R132 ;  /* 0x00000084cb8f7220 */ /* 0x000fe20000410000 */
[----:B0-----:R-:W-:Y:S01]  /*3990*/  FFMA.FTZ R113, R115, R6, R54 ;  /* 0x0000000673717223 */ /* 0x001fe20000010036 */
[----:B------:R-:W-:Y:S01]  /*39a0*/  FFMA.FTZ R115, R123, R10, R58 ;  /* 0x0000000a7b737223 */ /* 0x000fe2000001003a */
[----:B------:R-:W-:Y:S01]  /*39b0*/  FFMA.FTZ R112, R149, R4, R52 ;  /* 0x0000000495707223 */ /* 0x000fe20000010034 */
[----:B------:R-:W-:Y:S01]  /*39c0*/  FFMA.FTZ R123, R122, R9, R57 ;  /* 0x000000097a7b7223 */ /* 0x000fe20000010039 */
[----:B------:R-:W-:Y:S01]  /*39d0*/  FMUL.FTZ R142, R203, R133 ;  /* 0x00000085cb8e7220 */ /* 0x000fe20000410000 */
[C---:B------:R-:W-:Y:S01]  /*39e0*/  FADD.FTZ R125, -R150.reuse, R125 ;  /* 0x0000007d967d7221 */ /* 0x040fe20000010100 */
[C---:B------:R-:W-:Y:S01]  /*39f0*/  FADD.FTZ R126, -R150.reuse, R126 ;  /* 0x0000007e967e7221 */ /* 0x040fe20000010100 */
[C---:B------:R-:W-:Y:S01]  /*3a00*/  FADD.FTZ R127, -R150.reuse, R127 ;  /* 0x0000007f967f7221 */ /* 0x040fe20000010100 */
[----:B------:R-:W-:Y:S01]  /*3a10*/  FADD.FTZ R128, -R150, R128 ;  /* 0x0000008096807221 */ /* 0x000fe20000010100 */
[----:B------:R-:W-:Y:S01]  /*3a20*/  F2FP.F16.F32.PACK_AB R115, R124, R115 ;  /* 0x000000737c73723e */ /* 0x000fe200000000ff */
[----:B---3--:R-:W-:Y:S01]  /*3a30*/  IMAD.WIDE.U32 R132, R144, 0x10, R116 ;  /* 0x0000001090847825 */ /* 0x008fe200078e0074 */
[----:B------:R-:W-:-:S03]  /*3a40*/  F2FP.F16.F32.PACK_AB R114, R123, R120 ;  /* 0x000000787b72723e */ /* 0x000fc600000000ff */
[----:B------:R-:W-:Y:S01]  /*3a50*/  FADD.FTZ R184, -R150, R138 ;  /* 0x0000008a96b87221 */ /* 0x000fe20000010100 */
[----:B------:R-:W-:Y:S01]  /*3a60*/  F2FP.F16.F32.PACK_AB R113, R162, R113 ;  /* 0x00000071a271723e */ /* 0x000fe200000000ff */
[C---:B------:R-:W-:Y:S01]  /*3a70*/  FADD.FTZ R187, -R150.reuse, R141 ;  /* 0x0000008d96bb7221 */ /* 0x040fe20000010100 */
[----:B------:R-:W-:Y:S01]  /*3a80*/  F2FP.F16.F32.PACK_AB R112, R121, R112 ;  /* 0x000000707970723e */ /* 0x000fe200000000ff */
[C---:B------:R-:W-:Y:S01]  /*3a90*/  FADD.FTZ R186, -R150.reuse, R140 ;  /* 0x0000008c96ba7221 */ /* 0x040fe20000010100 */
[C---:B------:R-:W-:Y:S01]  /*3aa0*/  FADD.FTZ R200, -R150.reuse, R167 ;  /* 0x000000a796c87221 */ /* 0x040fe20000010100 */
[C---:B------:R-:W-:Y:S01]  /*3ab0*/  FMUL.FTZ R138, R203.reuse, R129 ;  /* 0x00000081cb8a7220 */ /* 0x040fe20000410000 */
[C---:B------:R-:W-:Y:S01]  /*3ac0*/  FMUL.FTZ R141, R203.reuse, R130 ;  /* 0x00000082cb8d7220 */ /* 0x040fe20000410000 */
[C---:B------:R-:W-:Y:S01]  /*3ad0*/  FADD.FTZ R180, -R150.reuse, R134 ;  /* 0x0000008696b47221 */ /* 0x040fe20000010100 */
[C---:B------:R-:W-:Y:S01]  /*3ae0*/  FADD.FTZ R182, -R150.reuse, R136 ;  /* 0x0000008896b67221 */ /* 0x040fe20000010100 */
[C---:B------:R-:W-:Y:S01]  /*3af0*/  FADD.FTZ R183, -R150.reuse, R137 ;  /* 0x0000008996b77221 */ /* 0x040fe20000010100 */
[----:B------:R-:W-:Y:S01]  /*3b00*/  FADD.FTZ R185, -R150, R139 ;  /* 0x0000008b96b97221 */ /* 0x000fe20000010100 */
[C---:B------:R-:W-:Y:S01]  /*3b10*/  FMUL.FTZ R140, R203.reuse, R131 ;  /* 0x00000083cb8c7220 */ /* 0x040fe20000410000 */
[C---:B------:R-:W-:Y:S01]  /*3b20*/  FMUL.FTZ R167, R203.reuse, R194 ;  /* 0x000000c2cba77220 */ /* 0x040fe20000410000 */
[C---:B------:R-:W-:Y:S01]  /*3b30*/  FMUL.FTZ R160, R203.reuse, R195 ;  /* 0x000000c3cba07220 */ /* 0x040fe20000410000 */
[C---:B------:R-:W-:Y:S01]  /*3b40*/  FMUL.FTZ R134, R203.reuse, R125 ;  /* 0x0000007dcb867220 */ /* 0x040fe20000410000 */
[C---:B------:R-:W-:Y:S01]  /*3b50*/  FMUL.FTZ R137, R203.reuse, R126 ;  /* 0x0000007ecb897220 */ /* 0x040fe20000410000 */
[C---:B------:R-:W-:Y:S01]  /*3b60*/  FMUL.FTZ R136, R203.reuse, R127 ;  /* 0x0000007fcb887220 */ /* 0x040fe20000410000 */
[----:B------:R-:W-:Y:S01]  /*3b70*/  FMUL.FTZ R139, R203, R128 ;  /* 0x00000080cb8b7220 */ /* 0x000fe20000410000 */
[----:B------:R-:W-:Y:S01]  /*3b80*/  @!P0 STG.E desc[UR6][R118.64], R203 ;  /* 0x000000cb76008986 */ /* 0x000fe2000c101906 */
[----:B------:R-:W-:-:S04]  /*3b90*/  IMAD.WIDE.U32 R120, R145, 0x10, R116 ;  /* 0x0000001091787825 */ /* 0x000fc800078e0074 */
[----:B------:R-:W-:Y:S01]  /*3ba0*/  FFMA.FTZ R140, R140, R23, R71 ;  /* 0x000000178c8c7223 */ /* 0x000fe20000010047 */
[----:B------:R-:W-:Y:S01]  /*3bb0*/  FMUL.FTZ R179, R203, R179 ;  /* 0x000000b3cbb37220 */ /* 0x000fe20000410000 */
[----:B------:R0:W-:Y:S01]  /*3bc0*/  STG.E.128 desc[UR6][R132.64], R112 ;  /* 0x0000007084007986 */ /* 0x0001e2000c101d06 */
[----:B------:R-:W-:-:S04]  /*3bd0*/  IMAD.WIDE.U32 R122, R146, 0x10, R116 ;  /* 0x00000010927a7825 */ /* 0x000fc800078e0074 */
[----:B------:R-:W-:Y:S01]  /*3be0*/  FFMA.FTZ R137, R137, R18, R66 ;  /* 0x0000001289897223 */ /* 0x000fe20000010042 */
[----:B------:R-:W-:Y:S01]  /*3bf0*/  FFMA.FTZ R179, R179, R16, R64 ;  /* 0x00000010b3b37223 */ /* 0x000fe20000010040 */
[----:B------:R-:W-:Y:S01]  /*3c00*/  FFMA.FTZ R136, R136, R19, R67 ;  /* 0x0000001388887223 */ /* 0x000fe20000010043 */
[----:B------:R-:W-:-:S04]  /*3c10*/  IMAD.WIDE.U32 R124, R147, 0x10, R116 ;  /* 0x00000010937c7825 */ /* 0x000fc800078e0074 */
[----:B------:R-:W-:Y:S01]  /*3c20*/  FFMA.FTZ R134, R134, R17, R65 ;  /* 0x0000001186867223 */ /* 0x000fe20000010041 */
[----:B------:R-:W-:Y:S01]  /*3c30*/  FADD.FTZ R192, -R150, R154 ;  /* 0x0000009a96c07221 */ /* 0x000fe20000010100 */
[----:B------:R-:W-:Y:S01]  /*3c40*/  FMUL.FTZ R176, R203, R176 ;  /* 0x000000b0cbb07220 */ /* 0x000fe20000410000 */
[----:B------:R-:W-:-:S04]  /*3c50*/  IMAD.WIDE.U32 R126, R161, 0x10, R116 ;  /* 0x00000010a17e7825 */ /* 0x000fc800078e0074 */
[C---:B------:R-:W-:Y:S01]  /*3c60*/  FMUL.FTZ R157, R203.reuse, R186 ;  /* 0x000000bacb9d7220 */ /* 0x040fe20000410000 */
[----:B------:R-:W-:Y:S01]  /*3c70*/  FMUL.FTZ R154, R203, R187 ;  /* 0x000000bbcb9a7220 */ /* 0x000fe20000410000 */
[----:B------:R-:W-:Y:S01]  /*3c80*/  FADD.FTZ R190, -R150, R152 ;  /* 0x0000009896be7221 */ /* 0x000fe20000010100 */
[----:B------:R-:W-:-:S04]  /*3c90*/  IMAD.WIDE.U32 R128, R163, 0x10, R116 ;  /* 0x00000010a3807825 */ /* 0x000fc800078e0074 */
[----:B------:R-:W-:Y:S01]  /*3ca0*/  FFMA.FTZ R117, R141, R22, R70 ;  /* 0x000000168d757223 */ /* 0x000fe20000010046 */
[----:B------:R-:W-:Y:S01]  /*3cb0*/  FFMA.FTZ R141, R160, R41, R89 ;  /* 0x00000029a08d7223 */ /* 0x000fe20000010059 */
[C---:B------:R-:W-:Y:S01]  /*3cc0*/  FADD.FTZ R191, -R150.reuse, R153 ;  /* 0x0000009996bf7221 */ /* 0x040fe20000010100 */
[----:B------:R-:W-:Y:S01]  /*3cd0*/  FADD.FTZ R193, -R150, R155 ;  /* 0x0000009b96c17221 */ /* 0x000fe20000010100 */
[----:B0-----:R-:W-:Y:S01]  /*3ce0*/  FFMA.FTZ R133, R138, R21, R69 ;  /* 0x000000158a857223 */ /* 0x001fe20000010045 */
[----:B------:R-:W-:Y:S01]  /*3cf0*/  FFMA.FTZ R138, R167, R40, R88 ;  /* 0x00000028a78a7223 */ /* 0x000fe20000010058 */
[----:B------:R-:W-:Y:S01]  /*3d00*/  F2FP.F16.F32.PACK_AB R117, R140, R117 ;  /* 0x000000758c75723e */ /* 0x000fe200000000ff */
[C---:B------:R-:W-:Y:S01]  /*3d10*/  FADD.FTZ R196, -R150.reuse, R158 ;  /* 0x0000009e96c47221 */ /* 0x040fe20000010100 */
[C---:B------:R-:W-:Y:S01]  /*3d20*/  FADD.FTZ R197, -R150.reuse, R159 ;  /* 0x0000009f96c57221 */ /* 0x040fe20000010100 */
[----:B------:R-:W-:Y:S01]  /*3d30*/  FADD.FTZ R166, -R150, R166 ;  /* 0x000000a696a67221 */ /* 0x000fe20000010100 */
[----:B------:R-:W-:Y:S01]  /*3d40*/  F2FP.F16.F32.PACK_AB R138, R141, R138 ;  /* 0x0000008a8d8a723e */ /* 0x000fe200000000ff */
[----:B------:R-:W-:Y:S01]  /*3d50*/  FFMA.FTZ R135, R135, R12, R60 ;  /* 0x0000000c87877223 */ /* 0x000fe2000001003c */
[----:B------:R-:W0:Y:S01]  /*3d60*/  LDC.64 R140, c[0x0][0x380] ;  /* 0x0000e000ff8c7b82 */ /* 0x000e220000000a00 */
[----:B------:R-:W-:Y:S01]  /*3d70*/  FFMA.FTZ R176, R176, R13, R61 ;  /* 0x0000000db0b07223 */ /* 0x000fe2000001003d */
[----:B------:R-:W-:Y:S01]  /*3d80*/  F2FP.F16.F32.PACK_AB R115, R136, R137 ;  /* 0x000000898873723e */ /* 0x000fe200000000ff */
[----:B------:R-:W-:Y:S01]  /*3d90*/  FADD.FTZ R198, -R150, R164 ;  /* 0x000000a496c67221 */ /* 0x000fe20000010100 */
[----:B------:R-:W-:Y:S01]  /*3da0*/  F2FP.F16.F32.PACK_AB R114, R134, R179 ;  /* 0x000000b38672723e */ /* 0x000fe200000000ff */
[C---:B------:R-:W-:Y:S01]  /*3db0*/  FADD.FTZ R199, -R150.reuse, R165 ;  /* 0x000000a596c77221 */ /* 0x040fe20000010100 */
[C---:B------:R-:W-:Y:S01]  /*3dc0*/  FADD.FTZ R168, -R150.reuse, R168 ;  /* 0x000000a896a87221 */ /* 0x040fe20000010100 */
[C---:B------:R-:W-:Y:S01]  /*3dd0*/  FADD.FTZ R201, -R150.reuse, R169 ;  /* 0x000000a996c97221 */ /* 0x040fe20000010100 */
[C---:B------:R-:W-:Y:S01]  /*3de0*/  FADD.FTZ R170, -R150.reuse, R170 ;  /* 0x000000aa96aa7221 */ /* 0x040fe20000010100 */
[----:B------:R-:W-:Y:S01]  /*3df0*/  FADD.FTZ R202, -R150, R171 ;  /* 0x000000ab96ca7221 */ /* 0x000fe20000010100 */
[C---:B------:R-:W-:Y:S01]  /*3e00*/  FMUL.FTZ R177, R203.reuse, R177 ;  /* 0x000000b1cbb17220 */ /* 0x040fe20000410000 */
[----:B------:R-:W-:Y:S01]  /*3e10*/  FMUL.FTZ R178, R203, R178 ;  /* 0x000000b2cbb27220 */ /* 0x000fe20000410000 */
        /* <DEDUP_REMOVED lines=30> */
[----:B------:R-:W-:Y:S01]  /*4000*/  FFMA.FTZ R118, R143, R24, R72 ;  /* 0x000000188f767223 */ /* 0x000fe20000010048 */
[----:B------:R-:W-:Y:S01]  /*4010*/  FFMA.FTZ R135, R142, R25, R73 ;  /* 0x000000198e877223 */ /* 0x000fe20000010049 */
        /* <DEDUP_REMOVED lines=35> */
[----:B------:R-:W-:Y:S01]  /*4250*/  F2FP.F16.F32.PACK_AB R166, R166, R175 ;  /* 0x000000afa6a6723e */ /* 0x000fe200000000ff */
[----:B------:R2:W-:Y:S01]  /*4260*/  STG.E.128 desc[UR6][R126.64], R136 ;  /* 0x000000887e007986 */ /* 0x0005e2000c101d06 */
[----:B------:R-:W-:Y:S02]  /*4270*/  F2FP.F16.F32.PACK_AB R165, R200, R173 ;  /* 0x000000adc8a5723e */ /* 0x000fe400000000ff */
[----:B------:R-:W-:-:S02]  /*4280*/  F2FP.F16.F32.PACK_AB R164, R0, R171 ;  /* 0x000000ab00a4723e */ /* 0x000fc400000000ff */
[----:B0-----:R-:W-:-:S03]  /*4290*/  LEA R3, R140, R3, 0x2 ;  /* 0x000000038c037211 */ /* 0x001fc600078e10ff */
[----:B------:R2:W-:Y:S01]  /*42a0*/  STG.E.128 desc[UR6][R128.64], R164 ;  /* 0x000000a480007986 */ /* 0x0005e2000c101d06 */
[----:B------:R-:W-:-:S13]  /*42b0*/  ISETP.GE.AND P0, PT, R3, R141, PT ;  /* 0x0000008d0300720c */ /* 0x000fda0003f06270 */
[----:B------:R-:W-:Y:S05]  /*42c0*/  @!P0 BRA `(.L_x_23232) ;  /* 0xffffffc000b88947 */ /* 0x000fea000383ffff */
[----:B------:R-:W-:Y:S05]  /*42d0*/  EXIT ;  /* 0x000000000000794d */ /* 0x000fea0003800000 */
.L_x_23231:
        /* <DEDUP_REMOVED lines=8> */
.L_x_23234:
[----:B------:R-:W-:Y:S05]  /*4360*/  BSYNC B0 ;  /* 0x0000000000007941 */ /* 0x000fea0003800000 */
.L_x_23233:
        /* <DEDUP_REMOVED lines=9> */
.L_x_23235:
[----:B------:R-:W-:Y:S01]  /*4400*/  HFMA2 R174, -RZ, RZ, 0, 2.384185791015625e-07 ;  /* 0x00000004ffae7431 */ /* 0x000fe200000001ff */
[----:B------:R-:W-:-:S05]  /*4410*/  MOV R149, R175 ;  /* 0x000000af00957202 */ /* 0x000fca0000000f00 */
[----:B------:R-:W-:-:S05]  /*4420*/  FADD.FTZ R151, R150, R149 ;  /* 0x0000009596977221 */ /* 0x000fca0000010000 */
[----:B------:R-:W-:-:S07]  /*4430*/  MOV R177, R151 ;  /* 0x0000009700b17202 */ /* 0x000fce0000000f00 */
[----:B------:R-:W-:Y:S05]  /*4440*/  WARPSYNC.COLLECTIVE R172, `(.L_x_23236) ;  /* 0x00000000ac087348 */ /* 0x000fea0003c00000 */
[----:B------:R0:W1:Y:S02]  /*4450*/  SHFL.BFLY P2, R175, R177, R174, R179 ;  /* 0x0c0000aeb1af7389 */ /* 0x00006400000400b3 */
[----:B01----:R-:W-:Y:S05]  /*4460*/  ENDCOLLECTIVE ;  /* 0x000000000000791b */ /* 0x003fea0003800000 */
.L_x_23236:
[----:B------:R-:W-:Y:S01]  /*4470*/  HFMA2 R174, -RZ, RZ, 0, 4.76837158203125e-07 ;  /* 0x00000008ffae7431 */ /* 0x000fe200000001ff */
[----:B------:R-:W-:-:S05]  /*4480*/  MOV R148, R175 ;  /* 0x000000af00947202 */ /* 0x000fca0000000f00 */
[----:B------:R-:W-:-:S05]  /*4490*/  FADD.FTZ R160, R151, R148 ;  /* 0x0000009497a07221 */ /* 0x000fca0000010000 */
[----:B------:R-:W-:-:S07]  /*44a0*/  MOV R177, R160 ;  /* 0x000000a000b17202 */ /* 0x000fce0000000f00 */
[----:B------:R-:W-:Y:S05]  /*44b0*/  WARPSYNC.COLLECTIVE R172, `(.L_x_23237) ;  /* 0x00000000ac087348 */ /* 0x000fea0003c00000 */
[----:B------:R0:W1:Y:S02]  /*44c0*/  SHFL.BFLY P2, R175, R177, R174, R179 ;  /* 0x0c0000aeb1af7389 */ /* 0x00006400000400b3 */
[----:B01----:R-:W-:Y:S05]  /*44d0*/  ENDCOLLECTIVE ;  /* 0x000000000000791b */ /* 0x003fea0003800000 */
.L_x_23237:
        /* <DEDUP_REMOVED lines=8> */
.L_x_23238:
        /* <DEDUP_REMOVED lines=104> */
.L_x_23239:
[----:B------:R-:W-:Y:S01]  /*4be0*/  HFMA2 R174, -RZ, RZ, 0, 1.1920928955078125e-07 ;  /* 0x00000002ffae7431 */ /* 0x000fe200000001ff */
[----:B------:R-:W-:-:S05]  /*4bf0*/  MOV R151, R175 ;  /* 0x000000af00977202 */ /* 0x000fca0000000f00 */
[----:B------:R-:W-:-:S05]  /*4c00*/  FADD.FTZ R151, R0, R151 ;  /* 0x0000009700977221 */ /* 0x000fca0000010000 */
[----:B------:R-:W-:-:S07]  /*4c10*/  MOV R177, R151 ;  /* 0x0000009700b17202 */ /* 0x000fce0000000f00 */
[----:B------:R-:W-:Y:S05]  /*4c20*/  WARPSYNC.COLLECTIVE R172, `(.L_x_23240) ;  /* 0x00000000ac087348 */ /* 0x000fea0003c00000 */
[----:B------:R0:W1:Y:S02]  /*4c30*/  SHFL.BFLY P2, R175, R177, R174, R179 ;  /* 0x0c0000aeb1af7389 */ /* 0x00006400000400b3 */
[----:B01----:R-:W-:Y:S05]  /*4c40*/  ENDCOLLECTIVE ;  /* 0x000000000000791b */ /* 0x003fea0003800000 */
.L_x_23240:
[----:B------:R-:W-:Y:S01]  /*4c50*/  HFMA2 R174, -RZ, RZ, 0, 2.384185791015625e-07 ;  /* 0x00000004ffae7431 */ /* 0x000fe200000001ff */
[----:B------:R-:W-:-:S05]  /*4c60*/  MOV R150, R175 ;  /* 0x000000af00967202 */ /* 0x000fca0000000f00 */
[----:B------:R-:W-:-:S05]  /*4c70*/  FADD.FTZ R150, R151, R150 ;  /* 0x0000009697967221 */ /* 0x000fca0000010000 */
[----:B------:R-:W-:-:S07]  /*4c80*/  MOV R177, R150 ;  /* 0x0000009600b17202 */ /* 0x000fce0000000f00 */
[----:B------:R-:W-:Y:S05]  /*4c90*/  WARPSYNC.COLLECTIVE R172, `(.L_x_23241) ;  /* 0x00000000ac087348 */ /* 0x000fea0003c00000 */
[----:B------:R0:W1:Y:S02]  /*4ca0*/  SHFL.BFLY P2, R175, R177, R174, R179 ;  /* 0x0c0000aeb1af7389 */ /* 0x00006400000400b3 */
[----:B01----:R-:W-:Y:S05]  /*4cb0*/  ENDCOLLECTIVE ;  /* 0x000000000000791b */ /* 0x003fea0003800000 */
.L_x_23241:
[----:B------:R-:W-:Y:S01]  /*4cc0*/  HFMA2 R174, -RZ, RZ, 0, 4.76837158203125e-07 ;  /* 0x00000008ffae7431 */ /* 0x000fe200000001ff */
[----:B------:R-:W-:-:S05]  /*4cd0*/  MOV R173, R175 ;  /* 0x000000af00ad7202 */ /* 0x000fca0000000f00 */
[----:B------:R-:W-:-:S05]  /*4ce0*/  FADD.FTZ R173, R150, R173 ;  /* 0x000000ad96ad7221 */ /* 0x000fca0000010000 */
[----:B------:R-:W-:-:S07]  /*4cf0*/  MOV R177, R173 ;  /* 0x000000ad00b17202 */ /* 0x000fce0000000f00 */
[----:B------:R-:W-:Y:S05]  /*4d00*/  WARPSYNC.COLLECTIVE R172, `(.L_x_23242) ;  /* 0x00000000ac087348 */ /* 0x000fea0003c00000 */
[----:B------:R0:W1:Y:S02]  /*4d10*/  SHFL.BFLY P2, R175, R177, R174, R179 ;  /* 0x0c0000aeb1af7389 */ /* 0x00006400000400b3 */
[----:B01----:R-:W-:Y:S05]  /*4d20*/  ENDCOLLECTIVE ;  /* 0x000000000000791b */ /* 0x003fea0003800000 */
.L_x_23242:
[----:B------:R-:W-:Y:S01]  /*4d30*/  HFMA2 R174, -RZ, RZ, 0, 9.5367431640625e-07 ;  /* 0x00000010ffae7431 */ /* 0x000fe200000001ff */
[----:B------:R-:W-:-:S05]  /*4d40*/  MOV R160, R175 ;  /* 0x000000af00a07202 */ /* 0x000fca0000000f00 */
[----:B------:R-:W-:-:S05]  /*4d50*/  FADD.FTZ R160, R173, R160 ;  /* 0x000000a0ada07221 */ /* 0x000fca0000010000 */
[----:B------:R-:W-:-:S07]  /*4d60*/  MOV R177, R160 ;  /* 0x000000a000b17202 */ /* 0x000fce0000000f00 */
[----:B------:R-:W-:Y:S05]  /*4d70*/  WARPSYNC.COLLECTIVE R172, `(.L_x_23243) ;  /* 0x00000000ac087348 */ /* 0x000fea0003c00000 */
[----:B------:R0:W1:Y:S02]  /*4d80*/  SHFL.BFLY P2, R175, R177, R174, R179 ;  /* 0x0c0000aeb1af7389 */ /* 0x00006400000400b3 */
[----:B01----:R-:W-:Y:S05]  /*4d90*/  ENDCOLLECTIVE ;  /* 0x000000000000791b */ /* 0x003fea0003800000 */
.L_x_23243:
[----:B------:R-:W-:Y:S05]  /*4da0*/  BRA `(.L_x_23244) ;  /* 0xffffffe8002c7947 */ /* 0x000fea000383ffff */
.L_x_23245:
        /* <DEDUP_REMOVED lines=13> */
.L_x_33303:


//--------------------- .text._ZN10layer_norm31ln_parallel_residual_fwd_kernelINS_13Kernel_traitsIf6__halffS2_fjLj1536ELj1ELj4ELj1ELj16ENS_18Kernel_traits_baseILj1536EfS2_fS2_fjLj128EEEEELb1ELb0ELb0EEEvNS_9FwdParamsE --------------------------
	.section	.text._ZN10layer_norm31ln_parallel_residual_fwd_kernelINS_13Kernel_traitsIf6__halffS2_fjLj1536ELj1ELj4ELj1ELj16ENS_18Kernel_traits_baseILj1536EfS2_fS2_fjLj128EEEEELb1ELb0ELb0EEEvNS_9FwdParamsE,"ax",@progbits
	.align	128
        .global         _ZN10layer_norm31ln_parallel_residual_fwd_kernelINS_13Kernel_traitsIf6__halffS2_fjLj1536ELj1ELj4ELj1ELj16ENS_18Kernel_traits_baseILj1536EfS2_fS2_fjLj128EEEEELb1ELb0ELb0EEEvNS_9FwdParamsE
        .type           _ZN10layer_norm31ln_parallel_residual_fwd_kernelINS_13Kernel_traitsIf6__halffS2_fjLj1536ELj1ELj4ELj1ELj16ENS_18Kernel_traits_baseILj1536EfS2_fS2_fjLj128EEEEELb1ELb0ELb0EEEvNS_9FwdParamsE,@function
        .size           _ZN10layer_norm31ln_parallel_residual_fwd_kernelINS_13Kernel_traitsIf6__halffS2_fjLj1536ELj1ELj4ELj1ELj16ENS_18Kernel_traits_baseILj1536EfS2_fS2_fjLj128EEEEELb1ELb0ELb0EEEvNS_9FwdParamsE,(.L_x_33304 - _ZN10layer_norm31ln_parallel_residual_fwd_kernelINS_13Kernel_traitsIf6__halffS2_fjLj1536ELj1ELj4ELj1ELj16ENS_18Kernel_traits_baseILj1536EfS2_fS2_fjLj128EEEEELb1ELb0ELb0EEEvNS_9FwdParamsE)
        .other          _ZN10layer_norm31ln_parallel_residual_fwd_kernelINS_13Kernel_traitsIf6__halffS2_fjLj1536ELj1ELj4ELj1ELj16ENS_18Kernel_traits_baseILj1536EfS2_fS2_fjLj128EEEEELb1ELb0ELb0EEEvNS_9FwdParamsE,@"STO_CUDA_ENTRY STV_DEFAULT"
_ZN10layer_norm31ln_parallel_residual_fwd_kernelINS_13Kernel_traitsIf6__halffS2_fjLj1536ELj1ELj4ELj1ELj16ENS_18Kernel_traits_baseILj1536EfS2_fS2_fjLj128EEEEELb1ELb0ELb0EEEvNS_9FwdParamsE:
.text._ZN10layer_norm31ln_parallel_residual_fwd_kernelINS_13Kernel_traitsIf6__halffS2_fjLj1536ELj1ELj4ELj1ELj16ENS_18Kernel_traits_baseILj1536EfS2_fS2_fjLj128EEEEELb1ELb0ELb0EEEvNS_9FwdParamsE:
        /* <DEDUP_REMOVED lines=11> */
[----:B0-----:R-:W-:Y:S01]  /*00b0*/  IMAD.U32 R2, RZ, RZ, UR4 ;  /* 0x00000004ff027e24 */ /* 0x001fe2000f8e00ff */
[----:B------:R-:W-:-:S11]  /*00c0*/  MOV R3, UR5 ;  /* 0x0000000500037c02 */ /* 0x000fd60008000f00 */
[----:B--2---:R-:W-:Y:S01]  /*00d0*/  @P0 IMAD.MOV.U32 R4, RZ, RZ, R14 ;  /* 0x000000ffff040224 */ /* 0x004fe200078e000e */
        /* <DEDUP_REMOVED lines=9> */
[----:B------:R-:W-:Y:S02]  /*0170*/  MOV R0, R252 ;  /* 0x000000fc00007202 */ /* 0x000fe40000000f00 */
[----:B------:R-:W-:Y:S02]  /*0180*/  LEA.HI R6, R6, R9, RZ, 0x3 ;  /* 0x0000000906067211 */ /* 0x000fe400078f18ff */
[----:B------:R-:W-:Y:S01]  /*0190*/  SHF.R.U32.HI R195, RZ, 0x5, R17 ;  /* 0x00000005ffc37819 */ /* 0x000fe20000011611 */
        /* <DEDUP_REMOVED lines=61> */
[----:B------:R-:W-:Y:S01]  /*0570*/  @P0 VIADD R0, R0, 0x20 ;  /* 0x0000002000000836 */ /* 0x000fe20000000000 */
[----:B------:R-:W-:Y:S02]  /*0580*/  @P3 LOP3.LUT R18, R18, 0x100, RZ, 0xfc, !PT ;  /* 0x0000010012123812 */ /* 0x000fe400078efcff */
[----:B------:R-:W4:Y:S01]  /*0590*/  @P0 LDG.E.128 R48, desc[UR6][R6.64+0x10] ;  /* 0x0000100606300981 */ /* 0x000f22000c1e1d00 */
[----:B0-----:R-:W-:-:S03]  /*05a0*/  @P1 IMAD.WIDE.U32 R10, R0, 0x20, R10 ;  /* 0x00000020000a1825 */ /* 0x001fc600078e000a */
[----:B------:R-:W4:Y:S01]  /*05b0*/  @P0 LDG.E.128 R52, desc[UR6][R6.64] ;  /* 0x0000000606340981 */ /* 0x000f22000c1e1d00 */
[C---:B-1----:R-:W-:Y:S01]  /*05c0*/  @P1 IMAD.WIDE.U32 R20, R0.reuse, 0x20, R20 ;  /* 0x0000002000141825 */ /* 0x042fe200078e0014 */
[----:B------:R-:W-:Y:S02]  /*05d0*/  @P1 IADD3 R0, PT, PT, R0, 0x20, RZ ;  /* 0x0000002000001810 */ /* 0x000fe40007ffe0ff */
[----:B------:R-:W-:Y:S02]  /*05e0*/  CS2R R70, SRZ ;  /* 0x0000000000467805 */ /* 0x000fe4000001ff00 */
[----:B------:R-:W-:Y:S02]  /*05f0*/  CS2R R68, SRZ ;  /* 0x0000000000447805 */ /* 0x000fe4000001ff00 */
[----:B------:R-:W-:Y:S01]  /*0600*/  CS2R R74, SRZ ;  /* 0x00000000004a7805 */ /* 0x000fe2000001ff00 */
[----:B------:R-:W5:Y:S01]  /*0610*/  @P1 LDG.E.128 R240, desc[UR6][R20.64] ;  /* 0x0000000614f01981 */ /* 0x000f62000c1e1d00 */
[----:B------:R-:W-:-:S03]  /*0620*/  @P2 IMAD.WIDE.U32 R2, R0, 0x20, R22 ;  /* 0x0000002000022825 */ /* 0x000fc600078e0016 */
[----:B------:R-:W4:Y:S01]  /*0630*/  @P1 LDG.E.128 R32, desc[UR6][R10.64+0x10] ;  /* 0x000010060a201981 */ /* 0x000f22000c1e1d00 */
[----:B------:R-:W-:-:S03]  /*0640*/  @P2 IMAD.WIDE.U32 R24, R0, 0x20, R24 ;  /* 0x0000002000182825 */ /* 0x000fc600078e0018 */
[----:B------:R-:W5:Y:S01]  /*0650*/  @P2 LDG.E.128 R232, desc[UR6][R2.64] ;  /* 0x0000000602e82981 */ /* 0x000f62000c1e1d00 */
[----:B------:R-:W-:-:S03]  /*0660*/  @P2 VIADD R0, R0, 0x20 ;  /* 0x0000002000002836 */ /* 0x000fc60000000000 */
        /* <DEDUP_REMOVED lines=130> */
.L_x_23248:
        /* <DEDUP_REMOVED lines=78> */
[----:B------:R-:W-:Y:S01]  /*1370*/  IMAD.MOV.U32 R141, RZ, RZ, R133 ;  /* 0x000000ffff8d7224 */ /* 0x000fe200078e0085 */
[----:B------:R-:W-:Y:S01]  /*1380*/  MOV R133, R129 ;  /* 0x0000008100857202 */ /* 0x000fe20000000f00 */
[----:B------:R-:W-:-:S02]  /*1390*/  IMAD.MOV.U32 R142, RZ, RZ, R134 ;  /* 0x000000ffff8e7224 */ /* 0x000fc400078e0086 */
[----:B------:R-:W-:Y:S02]  /*13a0*/  IMAD.MOV.U32 R135, RZ, RZ, R131 ;  /* 0x000000ffff877224 */ /* 0x000fe400078e0083 */
[----:B------:R-:W-:Y:S01]  /*13b0*/  IMAD.MOV.U32 R132, RZ, RZ, R128 ;  /* 0x000000ffff847224 */ /* 0x000fe200078e0080 */
[----:B------:R-:W-:Y:S01]  /*13c0*/  MOV R128, R15 ;  /* 0x0000000f00807202 */ /* 0x000fe20000000f00 */
[----:B------:R-:W-:Y:S01]  /*13d0*/  IMAD.MOV.U32 R134, RZ, RZ, R130 ;  /* 0x000000ffff867224 */ /* 0x000fe200078e0082 */
[----:B------:R-:W3:Y:S01]  /*13e0*/  LDL R15, [R1+0x10] ;  /* 0x00001000010f7983 */ /* 0x000ee20000100800 */
[----:B------:R-:W-:Y:S02]  /*13f0*/  IMAD.MOV.U32 R131, RZ, RZ, R16 ;  /* 0x000000ffff837224 */ /* 0x000fe400078e0010 */
[----:B------:R-:W-:Y:S01]  /*1400*/  IMAD.MOV.U32 R129, RZ, RZ, R12 ;  /* 0x000000ffff817224 */ /* 0x000fe200078e000c */
[----:B------:R-:W2:Y:S04]  /*1410*/  LDL R130, [R1+0x8] ;  /* 0x0000080001827983 */ /* 0x000ea80000100800 */
[----:B------:R-:W2:Y:S04]  /*1420*/  LDL R16, [R1+0xc] ;  /* 0x00000c0001107983 */ /* 0x000ea80000100800 */
[----:B------:R-:W3:Y:S01]  /*1430*/  LDL R12, [R1+0x14] ;  /* 0x00001400010c7983 */ /* 0x000ee20000100800 */
[----:B------:R-:W-:-:S06]  /*1440*/  IMAD.MOV.U32 R155, RZ, RZ, R151 ;  /* 0x000000ffff9b7224 */ /* 0x000fcc00078e0097 */
[----:B------:R-:W2:Y:S04]  /*1450*/  @P3 LDG.E.128 R152, desc[UR6][R6.64+0x10] ;  /* 0x0000100606983981 */ /* 0x000ea8000c1e1d00 */
[----:B----4-:R-:W-:Y:S04]  /*1460*/  @P3 STL.64 [R1+0x80], R156 ;  /* 0x0000809c01003387 */ /* 0x010fe80000100a00 */
[----:B------:R4:W-:Y:S02]  /*1470*/  @P3 STL.64 [R1+0x88], R158 ;  /* 0x0000889e01003387 */ /* 0x0009e40000100a00 */
[----:B----4-:R-:W-:Y:S01]  /*1480*/  IMAD.MOV.U32 R158, RZ, RZ, R148 ;  /* 0x000000ffff9e7224 */ /* 0x010fe200078e0094 */
[----:B------:R-:W-:Y:S01]  /*1490*/  MOV R159, R147 ;  /* 0x00000093009f7202 */ /* 0x000fe20000000f00 */
[----:B------:R-:W-:-:S02]  /*14a0*/  IMAD.MOV.U32 R148, RZ, RZ, R146 ;  /* 0x000000ffff947224 */ /* 0x000fc400078e0092 */
[----:B------:R-:W-:Y:S01]  /*14b0*/  IMAD.MOV.U32 R146, RZ, RZ, R140 ;  /* 0x000000ffff927224 */ /* 0x000fe200078e008c */
[----:B------:R-:W-:Y:S01]  /*14c0*/  MOV R140, R134 ;  /* 0x00000086008c7202 */ /* 0x000fe20000000f00 */
[----:B------:R-:W-:Y:S01]  /*14d0*/  IMAD.MOV.U32 R147, RZ, RZ, R135 ;  /* 0x000000ffff937224 */ /* 0x000fe200078e0087 */
[----:B------:R-:W4:Y:S01]  /*14e0*/  LDL R134, [R1+0x18] ;  /* 0x0000180001867983 */ /* 0x000f220000100800 */
[----:B------:R-:W-:Y:S01]  /*14f0*/  MOV R156, R150 ;  /* 0x00000096009c7202 */ /* 0x000fe20000000f00 */
[----:B------:R-:W-:Y:S02]  /*1500*/  IMAD.MOV.U32 R157, RZ, RZ, R149 ;  /* 0x000000ffff9d7224 */ /* 0x000fe400078e0095 */
[----:B------:R-:W4:Y:S04]  /*1510*/  LDL R135, [R1+0x1c] ;  /* 0x00001c0001877983 */ /* 0x000f280000100800 */
[----:B------:R0:W4:Y:S01]  /*1520*/  @P3 LDG.E.128 R156, desc[UR6][R6.64] ;  /* 0x00000006069c3981 */ /* 0x000122000c1e1d00 */
[----:B------:R-:W-:Y:S01]  /*1530*/  IMAD.MOV.U32 R149, RZ, RZ, R145 ;  /* 0x000000ffff957224 */ /* 0x000fe200078e0091 */
[----:B------:R-:W-:Y:S01]  /*1540*/  MOV R150, R144 ;  /* 0x0000009000967202 */ /* 0x000fe20000000f00 */
        /* <DEDUP_REMOVED lines=11> */
[----:B---3--:R-:W-:Y:S01]  /*1600*/  MOV R133, R12 ;  /* 0x0000000c00857202 */ /* 0x008fe20000000f00 */
[----:B------:R-:W3:Y:S02]  /*1610*/  @P0 LDG.E.128 R144, desc[UR6][R8.64+0x10] ;  /* 0x0000100608900981 */ /* 0x000ee4000c1e1d00 */
[----:B------:R-:W-:Y:S02]  /*1620*/  @P0 VIADD R0, R0, 0x20 ;  /* 0x0000002000000836 */ /* 0x000fe40000000000 */
[----:B------:R-:W-:Y:S01]  /*1630*/  IMAD.MOV.U32 R132, RZ, RZ, R15 ;  /* 0x000000ffff847224 */ /* 0x000fe200078e000f */
[----:B------:R-:W3:Y:S01]  /*1640*/  @P0 LDG.E.128 R140, desc[UR6][R10.64] ;  /* 0x000000060a8c0981 */ /* 0x000ee2000c1e1d00 */
[----:B------:R-:W-:-:S03]  /*1650*/  @P1 IMAD.WIDE.U32 R22, R0, 0x20, R22 ;  /* 0x0000002000161825 */ /* 0x000fc600078e0016 */
[----:B------:R-:W3:Y:S01]  /*1660*/  @P0 LDG.E.128 R136, desc[UR6][R10.64+0x10] ;  /* 0x000010060a880981 */ /* 0x000ee2000c1e1d00 */
[----:B--2---:R-:W-:Y:S01]  /*1670*/  IMAD.MOV.U32 R131, RZ, RZ, R16 ;  /* 0x000000ffff837224 */ /* 0x004fe200078e0010 */
[----:B------:R-:W-:Y:S02]  /*1680*/  LOP3.LUT R18, R18, 0xfffffeff, RZ, 0xc0, !PT ;  /* 0xfffffeff12127812 */ /* 0x000fe400078ec0ff */
[----:B------:R1:W-:Y:S04]  /*1690*/  @P3 STL.64 [R1+0x60], R152 ;  /* 0x0000609801003387 */ /* 0x0003e80000100a00 */
[----:B------:R-:W2:Y:S01]  /*16a0*/  @P1 LDG.E.128 R128, desc[UR6][R22.64+0x10] ;  /* 0x0000100616801981 */ /* 0x000ea2000c1e1d00 */
        /* <DEDUP_REMOVED lines=19> */
[----:B----4-:R4:W2:Y:S04]  /*17e0*/  @P1 LDG.E.128 R132, desc[UR6][R22.64] ;  /* 0x0000000616841981 */ /* 0x0108a8000c1e1d00 */
        /* <DEDUP_REMOVED lines=24> */
[----:B---3--:R3:W-:Y:S04]  /*1970*/  @P0 STL.64 [R1+0x40], R144 ;  /* 0x0000409001000387 */ /* 0x0087e80000100a00 */
[----:B------:R3:W-:Y:S04]  /*1980*/  @P0 STL.64 [R1+0x48], R146 ;  /* 0x0000489201000387 */ /* 0x0007e80000100a00 */
[----:B------:R3:W-:Y:S04]  /*1990*/  @P0 STL.64 [R1+0x30], R140 ;  /* 0x0000308c01000387 */ /* 0x0007e80000100a00 */
        /* <DEDUP_REMOVED lines=18> */
[----:B--2---:R3:W-:Y:S04]  /*1ac0*/  @P1 STL.64 [R1+0x10], R132 ;  /* 0x0000108401001387 */ /* 0x0047e80000100a00 */
[----:B------:R3:W-:Y:S04]  /*1ad0*/  @P1 STL.64 [R1+0x18], R134 ;  /* 0x0000188601001387 */ /* 0x0007e80000100a00 */
[----:B------:R3:W-:Y:S04]  /*1ae0*/  @P1 STL.64 [R1], R128 ;  /* 0x0000008001001387 */ /* 0x0007e80000100a00 */
[----:B------:R3:W-:Y:S01]  /*1af0*/  @P1 STL.64 [R1+0x8], R130 ;  /* 0x0000088201001387 */ /* 0x0007e20000100a00 */
[----:B------:R-:W-:Y:S05]  /*1b00*/  @!P0 BRA `(.L_x_23249) ;  /* 0x0000001c00a88947 */ /* 0x000fea0003800000 */
        /* <DEDUP_REMOVED lines=37> */
.L_x_23247:
        /* <DEDUP_REMOVED lines=50> */
[----:B------:R-:W-:-:S02]  /*2080*/  ISETP.GE.U32.AND P1, PT, R192, 0x60, PT ;  /* 0x00000060c000780c */ /* 0x000fc40003f26070 */
[----:B------:R-:W-:-:S05]  /*2090*/  LOP3.LUT R18, R18, 0xfffffeff, RZ, 0xc0, !PT ;  /* 0xfffffeff12127812 */ /* 0x000fca00078ec0ff */
        /* <DEDUP_REMOVED lines=17> */
[----:B---3--:R-:W-:Y:S01]  /*21b0*/  IMAD.MOV.U32 R156, RZ, RZ, R154 ;  /* 0x000000ffff9c7224 */ /* 0x008fe200078e009a */
[----:B----4-:R-:W-:Y:S02]  /*21c0*/  MOV R157, R153 ;  /* 0x00000099009d7202 */ /* 0x010fe40000000f00 */
[----:B------:R-:W5:Y:S01]  /*21d0*/  @P2 LD.E.128 R92, desc[UR6][R8.64+0x10] ;  /* 0x00001006085c2980 */ /* 0x000f62000c101d00 */
[----:B--2---:R-:W-:-:S02]  /*21e0*/  IMAD.MOV.U32 R158, RZ, RZ, R152 ;  /* 0x000000ffff9e7224 */ /* 0x004fc400078e0098 */
[----:B------:R-:W-:-:S06]  /*21f0*/  IMAD.MOV.U32 R159, RZ, RZ, R151 ;  /* 0x000000ffff9f7224 */ /* 0x000fcc00078e0097 */
[----:B------:R2:W3:Y:S01]  /*2200*/  @P2 LDG.E.128 R156, desc[UR6][R4.64+0x10] ;  /* 0x00001006049c2981 */ /* 0x0004e2000c1e1d00 */
[----:B------:R-:W-:Y:S01]  /*2210*/  MOV R154, R150 ;  /* 0x00000096009a7202 */ /* 0x000fe20000000f00 */
[----:B------:R-:W-:Y:S01]  /*2220*/  IMAD.MOV.U32 R153, RZ, RZ, R149 ;  /* 0x000000ffff997224 */ /* 0x000fe200078e0095 */
[----:B------:R-:W-:Y:S01]  /*2230*/  MOV R151, R147 ;  /* 0x0000009300977202 */ /* 0x000fe20000000f00 */
[----:B------:R-:W-:Y:S01]  /*2240*/  IMAD.MOV.U32 R152, RZ, RZ, R148 ;  /* 0x000000ffff987224 */ /* 0x000fe200078e0094 */
[----:B------:R-:W-:Y:S01]  /*2250*/  MOV R148, R144 ;  /* 0x0000009000947202 */ /* 0x000fe20000000f00 */
[----:B------:R-:W-:Y:S02]  /*2260*/  IMAD.MOV.U32 R150, RZ, RZ, R146 ;  /* 0x000000ffff967224 */ /* 0x000fe400078e0092 */
[----:B------:R-:W-:Y:S01]  /*2270*/  IMAD.MOV.U32 R149, RZ, RZ, R145 ;  /* 0x000000ffff957224 */ /* 0x000fe200078e0091 */
[----:B------:R-:W-:Y:S01]  /*2280*/  MOV R145, R141 ;  /* 0x0000008d00917202 */ /* 0x000fe20000000f00 */
[----:B------:R-:W-:Y:S01]  /*2290*/  IMAD.MOV.U32 R147, RZ, RZ, R143 ;  /* 0x000000ffff937224 */ /* 0x000fe200078e008f */
[----:B--2---:R-:W2:Y:S01]  /*22a0*/  LDC.64 R4, c[0x0][0x3d8] ;  /* 0x0000f600ff047b82 */ /* 0x004ea20000000a00 */
[----:B------:R-:W-:-:S02]  /*22b0*/  IMAD.MOV.U32 R146, RZ, RZ, R140 ;  /* 0x000000ffff927224 */ /* 0x000fc400078e008c */
[----:B------:R-:W-:Y:S01]  /*22c0*/  IMAD.MOV.U32 R143, RZ, RZ, R139 ;  /* 0x000000ffff8f7224 */ /* 0x000fe200078e008b */
[----:B------:R-:W-:Y:S01]  /*22d0*/  MOV R139, R135 ;  /* 0x00000087008b7202 */ /* 0x000fe20000000f00 */
[----:B------:R-:W-:Y:S01]  /*22e0*/  IMAD.MOV.U32 R144, RZ, RZ, R142 ;  /* 0x000000ffff907224 */ /* 0x000fe200078e008e */
[----:B------:R-:W-:Y:S01]  /*22f0*/  MOV R142, R138 ;  /* 0x0000008a008e7202 */ /* 0x000fe20000000f00 */
[----:B------:R-:W-:Y:S01]  /*2300*/  IMAD.MOV.U32 R141, RZ, RZ, R137 ;  /* 0x000000ffff8d7224 */ /* 0x000fe200078e0089 */
[----:B------:R-:W-:Y:S01]  /*2310*/  MOV R137, R12 ;  /* 0x0000000c00897202 */ /* 0x000fe20000000f00 */
[----:B------:R-:W-:Y:S01]  /*2320*/  IMAD.MOV.U32 R140, RZ, RZ, R136 ;  /* 0x000000ffff8c7224 */ /* 0x000fe200078e0088 */
[----:B------:R-:W4:Y:S01]  /*2330*/  LDL R138, [R1+0x28] ;  /* 0x00002800018a7983 */ /* 0x000f220000100800 */
[----:B------:R-:W-:Y:S02]  /*2340*/  IMAD.MOV.U32 R135, RZ, RZ, R16 ;  /* 0x000000ffff877224 */ /* 0x000fe400078e0010 */
[----:B------:R-:W-:Y:S01]  /*2350*/  IMAD.MOV.U32 R136, RZ, RZ, R15 ;  /* 0x000000ffff887224 */ /* 0x000fe200078e000f */
[----:B------:R-:W2:Y:S04]  /*2360*/  LDL R16, [R1+0x2c] ;  /* 0x00002c0001107983 */ /* 0x000ea80000100800 */
[----:B------:R-:W4:Y:S04]  /*2370*/  LDL R15, [R1+0x30] ;  /* 0x00003000010f7983 */ /* 0x000f280000100800 */
[----:B------:R-:W2:Y:S01]  /*2380*/  LDL R12, [R1+0x34] ;  /* 0x00003400010c7983 */ /* 0x000ea20000100800 */
[----:B------:R-:W-:Y:S01]  /*2390*/  IMAD.MOV.U32 R155, RZ, RZ, R147 ;  /* 0x000000ffff9b7224 */ /* 0x000fe200078e0093 */
[----:B------:R-:W-:-:S02]  /*23a0*/  MOV R147, R143 ;  /* 0x0000008f00937202 */ /* 0x000fc40000000f00 */
[----:B---3--:R3:W-:Y:S04]  /*23b0*/  @P2 STL.64 [R1+0x80], R156 ;  /* 0x0000809c01002387 */ /* 0x0087e80000100a00 */
[----:B------:R0:W-:Y:S04]  /*23c0*/  @P2 STL.64 [R1+0x88], R158 ;  /* 0x0000889e01002387 */ /* 0x0001e80000100a00 */
[----:B------:R-:W2:Y:S01]  /*23d0*/  LDL R143, [R1+0x3c] ;  /* 0x00003c00018f7983 */ /* 0x000ea20000100800 */
[----:B---3--:R-:W-:Y:S02]  /*23e0*/  IMAD.MOV.U32 R156, RZ, RZ, R154 ;  /* 0x000000ffff9c7224 */ /* 0x008fe400078e009a */
[----:B------:R-:W-:Y:S01]  /*23f0*/  IMAD.MOV.U32 R157, RZ, RZ, R153 ;  /* 0x000000ffff9d7224 */ /* 0x000fe200078e0099 */
[----:B------:R-:W-:Y:S01]  /*2400*/  MOV R153, R149 ;  /* 0x0000009500997202 */ /* 0x000fe20000000f00 */
[----:B------:R-:W-:Y:S01]  /*2410*/  IMAD.MOV.U32 R154, RZ, RZ, R148 ;  /* 0x000000ffff9a7224 */ /* 0x000fe200078e0094 */
[----:B0-----:R-:W-:Y:S01]  /*2420*/  MOV R158, R152 ;  /* 0x00000098009e7202 */ /* 0x001fe20000000f00 */
[----:B------:R-:W-:-:S02]  /*2430*/  IMAD.MOV.U32 R152, RZ, RZ, R150 ;  /* 0x000000ffff987224 */ /* 0x000fc400078e0096 */
[----:B------:R-:W-:-:S04]  /*2440*/  IMAD.MOV.U32 R159, RZ, RZ, R151 ;  /* 0x000000ffff9f7224 */ /* 0x000fc800078e0097 */
        /* <DEDUP_REMOVED lines=30> */
[C---:B------:R-:W-:Y:S01]  /*2630*/  @P1 IMAD.WIDE.U32 R108, R0.reuse, 0x20, R108 ;  /* 0x00000020006c1825 */ /* 0x040fe200078e006c */
[----:B------:R-:W-:Y:S02]  /*2640*/  @P1 IADD3 R0, PT, PT, R0, 0x20, RZ ;  /* 0x0000002000001810 */ /* 0x000fe40007ffe0ff */
[----:B------:R-:W5:Y:S04]  /*2650*/  @P1 LD.E.128 R36, desc[UR6][R2.64+0x10] ;  /* 0x0000100602241980 */ /* 0x000f68000c101d00 */
        /* <DEDUP_REMOVED lines=9> */
[----:B------:R3:W4:Y:S10]  /*26f0*/  @P0 LDG.E.128 R140, desc[UR6][R102.64] ;  /* 0x00000006668c0981 */ /* 0x000734000c1e1d00 */
[----:B------:R-:W1:Y:S08]  /*2700*/  @P2 LDC.64 R8, c[0x0][0x438] ;  /* 0x00010e00ff082b82 */ /* 0x000e700000000a00 */
[----:B0-----:R-:W0:Y:S08]  /*2710*/  @P2 LDC.64 R100, c[0x0][0x440] ;  /* 0x00011000ff642b82 */ /* 0x001e300000000a00 */
[----:B---3--:R-:W3:Y:S01]  /*2720*/  @P3 LDC.64 R102, c[0x0][0x440] ;  /* 0x00011000ff663b82 */ /* 0x008ee20000000a00 */
[----:B------:R-:W-:-:S04]  /*2730*/  @P2 IMAD.WIDE.U32 R6, R0, 0x20, R6 ;  /* 0x0000002000062825 */ /* 0x000fc800078e0006 */
[C---:B--2---:R-:W-:Y:S01]  /*2740*/  @P2 IMAD.WIDE.U32 R10, R0.reuse, 0x20, R10 ;  /* 0x00000020000a2825 */ /* 0x044fe200078e000a */
[----:B------:R2:W5:Y:S03]  /*2750*/  @P2 LDG.E.128 R232, desc[UR6][R6.64] ;  /* 0x0000000606e82981 */ /* 0x000566000c1e1d00 */
[C---:B-1----:R-:W-:Y:S01]  /*2760*/  @P2 IMAD.WIDE.U32 R8, R0.reuse, 0x20, R8 ;  /* 0x0000002000082825 */ /* 0x042fe200078e0008 */
        /* <DEDUP_REMOVED lines=12> */
[----:B---3--:R-:W-:-:S03]  /*2830*/  @P3 IMAD.WIDE.U32 R102, R0, 0x20, R102 ;  /* 0x0000002000663825 */ /* 0x008fc600078e0066 */
        /* <DEDUP_REMOVED lines=8> */
[----:B----4-:R2:W-:Y:S04]  /*28c0*/  @P0 STL.64 [R1+0x50], R148 ;  /* 0x0000509401000387 */ /* 0x0105e80000100a00 */
[----:B------:R2:W-:Y:S04]  /*28d0*/  @P0 STL.64 [R1+0x58], R150 ;  /* 0x0000589601000387 */ /* 0x0005e80000100a00 */
[----:B------:R2:W-:Y:S04]  /*28e0*/  @P0 STL.64 [R1+0x40], R144 ;  /* 0x0000409001000387 */ /* 0x0005e80000100a00 */
[----:B------:R2:W-:Y:S01]  /*28f0*/  @P0 STL.64 [R1+0x48], R146 ;  /* 0x0000489201000387 */ /* 0x0005e20000100a00 */
[----:B------:R-:W-:-:S03]  /*2900*/  @P3 VIADD R0, R0, 0x20 ;  /* 0x0000002000003836 */ /* 0x000fc60000000000 */
[----:B------:R2:W-:Y:S04]  /*2910*/  @P0 STL.64 [R1+0x30], R140 ;  /* 0x0000308c01000387 */ /* 0x0005e80000100a00 */
        /* <DEDUP_REMOVED lines=26> */
.L_x_23250:
        /* <DEDUP_REMOVED lines=92> */
[----:B------:R-:W3:Y:S04]  /*3080*/  LDL R16, [R1+0x3c] ;  /* 0x00003c0001107983 */ /* 0x000ee80000100800 */
[----:B------:R-:W3:Y:S01]  /*3090*/  LDL R12, [R1+0x14] ;  /* 0x00001400010c7983 */ /* 0x000ee20000100800 */
[----:B------:R-:W-:Y:S01]  /*30a0*/  MOV R155, R147 ;  /* 0x00000093009b7202 */ /* 0x000fe20000000f00 */
[----:B------:R-:W-:Y:S01]  /*30b0*/  IMAD.MOV.U32 R147, RZ, RZ, R139 ;  /* 0x000000ffff937224 */ /* 0x000fe200078e008b */
[----:B------:R-:W-:Y:S01]  /*30c0*/  MOV R139, R135 ;  /* 0x00000087008b7202 */ /* 0x000fe20000000f00 */
[----:B----4-:R4:W-:Y:S04]  /*30d0*/  @P3 STL.64 [R1+0x80], R156 ;  /* 0x0000809c01003387 */ /* 0x0109e80000100a00 */
[----:B------:R1:W-:Y:S04]  /*30e0*/  @P3 STL.64 [R1+0x88], R158 ;  /* 0x0000889e01003387 */ /* 0x0003e80000100a00 */
[----:B------:R-:W3:Y:S01]  /*30f0*/  LDL R135, [R1+0x1c] ;  /* 0x00001c0001877983 */ /* 0x000ee20000100800 */
[----:B----4-:R-:W-:Y:S01]  /*3100*/  IMAD.MOV.U32 R156, RZ, RZ, R154 ;  /* 0x000000ffff9c7224 */ /* 0x010fe200078e009a */
[----:B------:R-:W-:Y:S01]  /*3110*/  MOV R157, R153 ;  /* 0x00000099009d7202 */ /* 0x000fe20000000f00 */
[----:B------:R-:W-:-:S02]  /*3120*/  IMAD.MOV.U32 R153, RZ, RZ, R149 ;  /* 0x000000ffff997224 */ /* 0x000fc400078e0095 */
[----:B-1----:R-:W-:Y:S01]  /*3130*/  IMAD.MOV.U32 R158, RZ, RZ, R152 ;  /* 0x000000ffff9e7224 */ /* 0x002fe200078e0098 */
[----:B------:R-:W-:Y:S01]  /*3140*/  MOV R152, R150 ;  /* 0x0000009600987202 */ /* 0x000fe20000000f00 */
[----:B------:R-:W-:Y:S02]  /*3150*/  IMAD.MOV.U32 R154, RZ, RZ, R148 ;  /* 0x000000ffff9a7224 */ /* 0x000fe400078e0094 */
[----:B------:R-:W-:-:S04]  /*3160*/  IMAD.MOV.U32 R159, RZ, RZ, R151 ;  /* 0x000000ffff9f7224 */ /* 0x000fc800078e0097 */
[----:B------:R-:W4:Y:S04]  /*3170*/  @P3 LDG.E.128 R152, desc[UR6][R6.64+0x10] ;  /* 0x0000100606983981 */ /* 0x000f28000c1e1d00 */
[----:B------:R-:W4:Y:S01]  /*3180*/  @P3 LDG.E.128 R156, desc[UR6][R6.64] ;  /* 0x00000006069c3981 */ /* 0x000f22000c1e1d00 */
[----:B------:R-:W-:Y:S02]  /*3190*/  IMAD.MOV.U32 R148, RZ, RZ, R146 ;  /* 0x000000ffff947224 */ /* 0x000fe400078e0092 */
[----:B------:R-:W-:Y:S02]  /*31a0*/  IMAD.MOV.U32 R146, RZ, RZ, R140 ;  /* 0x000000ffff927224 */ /* 0x000fe400078e008c */
[----:B------:R-:W-:Y:S02]  /*31b0*/  IMAD.MOV.U32 R140, RZ, RZ, R134 ;  /* 0x000000ffff8c7224 */ /* 0x000fe400078e0086 */
[----:B------:R-:W4:Y:S01]  /*31c0*/  LDL R134, [R1+0x18] ;  /* 0x0000180001867983 */ /* 0x000f220000100800 */
[----:B------:R-:W-:Y:S01]  /*31d0*/  IMAD.MOV.U32 R149, RZ, RZ, R145 ;  /* 0x000000ffff957224 */ /* 0x000fe200078e0091 */
[----:B------:R-:W-:Y:S01]  /*31e0*/  MOV R150, R144 ;  /* 0x0000009000967202 */ /* 0x000fe20000000f00 */
[----:B------:R-:W-:Y:S01]  /*31f0*/  IMAD.MOV.U32 R151, RZ, RZ, R143 ;  /* 0x000000ffff977224 */ /* 0x000fe200078e008f */
[----:B------:R-:W-:Y:S01]  /*3200*/  MOV R145, R141 ;  /* 0x0000008d00917202 */ /* 0x000fe20000000f00 */
[----:B------:R-:W-:-:S04]  /*3210*/  @P0 IMAD.WIDE.U32 R8, R0, 0x20, R8 ;  /* 0x0000002000080825 */ /* 0x000fc800078e0008 */
[----:B------:R-:W-:Y:S01]  /*3220*/  IMAD.MOV.U32 R144, RZ, RZ, R142 ;  /* 0x000000ffff907224 */ /* 0x000fe200078e008e */
[----:B--2---:R-:W-:Y:S01]  /*3230*/  MOV R142, R132 ;  /* 0x00000084008e7202 */ /* 0x004fe20000000f00 */
[C---:B------:R-:W-:Y:S01]  /*3240*/  @P0 IMAD.WIDE.U32 R10, R0.reuse, 0x20, R10 ;  /* 0x00000020000a0825 */ /* 0x040fe200078e000a */
[----:B------:R-:W2:Y:S03]  /*3250*/  @P0 LDG.E.128 R148, desc[UR6][R8.64] ;  /* 0x0000000608940981 */ /* 0x000ea6000c1e1d00 */
[----:B------:R-:W-:Y:S01]  /*3260*/  @P0 IMAD.WIDE.U32 R60, R0, 0x20, R60 ;  /* 0x00000020003c0825 */ /* 0x000fe200078e003c */
[----:B------:R-:W2:Y:S03]  /*3270*/  @P0 LDG.E.128 R144, desc[UR6][R8.64+0x10] ;  /* 0x0000100608900981 */ /* 0x000ea6000c1e1d00 */
[----:B------:R-:W-:Y:S01]  /*3280*/  IMAD.MOV.U32 R141, RZ, RZ, R133 ;  /* 0x000000ffff8d7224 */ /* 0x000fe200078e0085 */
[----:B------:R-:W5:Y:S01]  /*3290*/  @P0 LD.E.128 R48, desc[UR6][R10.64] ;  /* 0x000000060a300980 */ /* 0x000f62000c101d00 */
[----:B---3--:R-:W-:-:S02]  /*32a0*/  IMAD.MOV.U32 R143, RZ, RZ, R16 ;  /* 0x000000ffff8f7224 */ /* 0x008fc400078e0010 */
[----:B------:R-:W-:Y:S01]  /*32b0*/  @P0 VIADD R0, R0, 0x20 ;  /* 0x0000002000000836 */ /* 0x000fe20000000000 */
[----:B------:R-:W-:Y:S01]  /*32c0*/  MOV R133, R12 ;  /* 0x0000000c00857202 */ /* 0x000fe20000000f00 */
[----:B------:R-:W-:Y:S01]  /*32d0*/  IMAD.MOV.U32 R132, RZ, RZ, R15 ;  /* 0x000000ffff847224 */ /* 0x000fe200078e000f */
[----:B------:R-:W3:Y:S01]  /*32e0*/  @P0 LDG.E.128 R136, desc[UR6][R60.64+0x10] ;  /* 0x000010063c880981 */ /* 0x000ee2000c1e1d00 */
[----:B------:R-:W-:-:S03]  /*32f0*/  @P1 IMAD.WIDE.U32 R62, R0, 0x20, R62 ;  /* 0x00000020003e1825 */ /* 0x000fc600078e003e */
[----:B------:R1:W3:Y:S04]  /*3300*/  @P0 LDG.E.128 R140, desc[UR6][R60.64] ;  /* 0x000000063c8c0981 */ /* 0x0002e8000c1e1d00 */
[----:B------:R-:W3:Y:S01]  /*3310*/  @P1 LDG.E.128 R128, desc[UR6][R62.64+0x10] ;  /* 0x000010063e801981 */ /* 0x000ee2000c1e1d00 */
[----:B0-----:R-:W-:-:S03]  /*3320*/  @P1 IMAD.WIDE.U32 R64, R0, 0x20, R64 ;  /* 0x0000002000401825 */ /* 0x001fc600078e0040 */
[----:B------:R-:W5:Y:S01]  /*3330*/  @P0 LD.E.128 R44, desc[UR6][R10.64+0x10] ;  /* 0x000010060a2c0980 */ /* 0x000f62000c101d00 */
[----:B------:R-:W-:-:S03]  /*3340*/  @P1 IMAD.WIDE.U32 R66, R0, 0x20, R66 ;  /* 0x0000002000421825 */ /* 0x000fc600078e0042 */
[----:B----4-:R0:W-:Y:S04]  /*3350*/  @P3 STL.64 [R1+0x60], R152 ;  /* 0x0000609801003387 */ /* 0x0101e80000100a00 */
[----:B------:R0:W-:Y:S04]  /*3360*/  @P3 STL.64 [R1+0x68], R154 ;  /* 0x0000689a01003387 */ /* 0x0001e80000100a00 */
[----:B------:R0:W-:Y:S04]  /*3370*/  @P3 STL.64 [R1+0x70], R156 ;  /* 0x0000709c01003387 */ /* 0x0001e80000100a00 */
[----:B------:R0:W-:Y:S01]  /*3380*/  @P3 STL.64 [R1+0x78], R158 ;  /* 0x0000789e01003387 */ /* 0x0001e20000100a00 */
[----:B------:R-:W-:-:S03]  /*3390*/  ISETP.GE.U32.AND P3, PT, R192, 0xa0, PT ;  /* 0x000000a0c000780c */ /* 0x000fc60003f66070 */
[----:B------:R4:W4:Y:S01]  /*33a0*/  @P1 LDG.E.128 R132, desc[UR6][R62.64] ;  /* 0x000000063e841981 */ /* 0x000922000c1e1d00 */
[----:B------:R-:W-:Y:S01]  /*33b0*/  @P1 VIADD R0, R0, 0x20 ;  /* 0x0000002000001836 */ /* 0x000fe20000000000 */
[----:B-1----:R-:W-:Y:S02]  /*33c0*/  CS2R R60, SRZ ;  /* 0x00000000003c7805 */ /* 0x002fe4000001ff00 */
[----:B------:R-:W-:Y:S01]  /*33d0*/  CS2R R74, SRZ ;  /* 0x00000000004a7805 */ /* 0x000fe2000001ff00 */
[----:B------:R-:W5:Y:S01]  /*33e0*/  @P1 LD.E.128 R40, desc[UR6][R64.64] ;  /* 0x0000000640281980 */ /* 0x000f62000c101d00 */
[----:B------:R-:W-:Y:S02]  /*33f0*/  CS2R R78, SRZ ;  /* 0x00000000004e7805 */ /* 0x000fe4000001ff00 */
[----:B------:R-:W-:Y:S02]  /*3400*/  CS2R R76, SRZ ;  /* 0x00000000004c7805 */ /* 0x000fe4000001ff00 */
[----:B------:R-:W-:Y:S01]  /*3410*/  CS2R R82, SRZ ;  /* 0x0000000000527805 */ /* 0x000fe2000001ff00 */
[----:B------:R1:W5:Y:S01]  /*3420*/  @P1 LD.E.128 R36, desc[UR6][R64.64+0x10] ;  /* 0x0000100640241980 */ /* 0x000362000c101d00 */
[----:B------:R-:W0:Y:S01]  /*3430*/  @P3 LDC.64 R6, c[0x0][0x438] ;  /* 0x00010e00ff063b82 */ /* 0x000e220000000a00 */
[----:B------:R-:W-:-:S02]  /*3440*/  @P2 IMAD.WIDE.U32 R2, R0, 0x20, R2 ;  /* 0x0000002000022825 */ /* 0x000fc400078e0002 */
[----:B------:R-:W5:Y:S02]  /*3450*/  @P1 LDG.E.128 R240, desc[UR6][R66.64] ;  /* 0x0000000642f01981 */ /* 0x000f64000c1e1d00 */
[C---:B------:R-:W-:Y:S02]  /*3460*/  @P2 IMAD.WIDE.U32 R68, R0.reuse, 0x20, R68 ;  /* 0x0000002000442825 */ /* 0x040fe400078e0044 */
[----:B------:R-:W5:Y:S02]  /*3470*/  @P2 LDG.E.128 R232, desc[UR6][R2.64] ;  /* 0x0000000602e82981 */ /* 0x000f64000c1e1d00 */
[C---:B------:R-:W-:Y:S01]  /*3480*/  @P2 IMAD.WIDE.U32 R70, R0.reuse, 0x20, R70 ;  /* 0x0000002000462825 */ /* 0x040fe200078e0046 */
[----:B------:R-:W-:Y:S01]  /*3490*/  @P2 IADD3 R0, PT, PT, R0, 0x20, RZ ;  /* 0x0000002000002810 */ /* 0x000fe20007ffe0ff */
[----:B------:R-:W5:Y:S04]  /*34a0*/  @P2 LDG.E.128 R224, desc[UR6][R2.64+0x10] ;  /* 0x0000100602e02981 */ /* 0x000f68000c1e1d00 */
[C---:B------:R-:W-:Y:S01]  /*34b0*/  @P3 IMAD.WIDE.U32 R4, R0.reuse, 0x20, R4 ;  /* 0x0000002000043825 */ /* 0x040fe200078e0004 */
[----:B--2---:R2:W-:Y:S04]  /*34c0*/  @P0 STL.64 [R1+0x50], R148 ;  /* 0x0000509401000387 */ /* 0x0045e80000100a00 */
[----:B------:R-:W5:Y:S01]  /*34d0*/  @P3 LDG.E.128 R212, desc[UR6][R4.64] ;  /* 0x0000000604d43981 */ /* 0x000f62000c1e1d00 */
[----:B0-----:R-:W-:-:S03]  /*34e0*/  @P3 IMAD.WIDE.U32 R6, R0, 0x20, R6 ;  /* 0x0000002000063825 */ /* 0x001fc600078e0006 */
[----:B------:R-:W5:Y:S04]  /*34f0*/  @P3 LDG.E.128 R208, desc[UR6][R4.64+0x10] ;  /* 0x0000100604d03981 */ /* 0x000f68000c1e1d00 */
[----:B------:R-:W5:Y:S04]  /*3500*/  @P3 LD.E.128 R24, desc[UR6][R6.64] ;  /* 0x0000000606183980 */ /* 0x000f68000c101d00 */
[----:B------:R-:W5:Y:S04]  /*3510*/  @P3 LD.E.128 R20, desc[UR6][R6.64+0x10] ;  /* 0x0000100606143980 */ /* 0x000f68000c101d00 */
[----:B------:R2:W-:Y:S04]  /*3520*/  @P0 STL.64 [R1+0x58], R150 ;  /* 0x0000589601000387 */ /* 0x0005e80000100a00 */
[----:B------:R2:W-:Y:S04]  /*3530*/  @P0 STL.64 [R1+0x40], R144 ;  /* 0x0000409001000387 */ /* 0x0005e80000100a00 */
[----:B------:R2:W-:Y:S04]  /*3540*/  @P0 STL.64 [R1+0x48], R146 ;  /* 0x0000489201000387 */ /* 0x0005e80000100a00 */
[----:B---3--:R2:W-:Y:S04]  /*3550*/  @P0 STL.64 [R1+0x20], R136 ;  /* 0x0000208801000387 */ /* 0x0085e80000100a00 */
[----:B------:R2:W-:Y:S04]  /*3560*/  @P0 STL.64 [R1+0x30], R140 ;  /* 0x0000308c01000387 */ /* 0x0005e80000100a00 */
[----:B------:R2:W-:Y:S04]  /*3570*/  @P0 STL.64 [R1+0x38], R142 ;  /* 0x0000388e01000387 */ /* 0x0005e80000100a00 */
[----:B------:R2:W-:Y:S01]  /*3580*/  @P0 STL.64 [R1+0x28], R138 ;  /* 0x0000288a01000387 */ /* 0x0005e20000100a00 */
[----:B------:R-:W-:Y:S01]  /*3590*/  ISETP.GE.U32.AND P0, PT, R192, 0xc0, PT ;  /* 0x000000c0c000780c */ /* 0x000fe20003f06070 */
[----:B------:R-:W-:Y:S01]  /*35a0*/  @P3 IMAD.WIDE.U32 R72, R0, 0x20, R72 ;  /* 0x0000002000483825 */ /* 0x000fe200078e0048 */
[----:B----4-:R-:W-:Y:S01]  /*35b0*/  CS2R R62, SRZ ;  /* 0x00000000003e7805 */ /* 0x010fe2000001ff00 */
[----:B------:R0:W5:Y:S01]  /*35c0*/  @P1 LDG.E.128 R236, desc[UR6][R66.64+0x10] ;  /* 0x0000100642ec1981 */ /* 0x000162000c1e1d00 */
[----:B-1----:R-:W-:-:S02]  /*35d0*/  CS2R R64, SRZ ;  /* 0x0000000000407805 */ /* 0x002fc4000001ff00 */
[----:B------:R-:W-:Y:S02]  /*35e0*/  CS2R R80, SRZ ;  /* 0x0000000000507805 */ /* 0x000fe4000001ff00 */
[----:B------:R-:W-:Y:S01]  /*35f0*/  CS2R R86, SRZ ;  /* 0x0000000000567805 */ /* 0x000fe2000001ff00 */
[----:B------:R-:W5:Y:S01]  /*3600*/  @P2 LD.E.128 R32, desc[UR6][R68.64] ;  /* 0x0000000644202980 */ /* 0x000f62000c101d00 */
[----:B------:R-:W-:Y:S02]  /*3610*/  CS2R R84, SRZ ;  /* 0x0000000000547805 */ /* 0x000fe4000001ff00 */
[----:B------:R-:W-:Y:S02]  /*3620*/  CS2R R90, SRZ ;  /* 0x00000000005a7805 */ /* 0x000fe4000001ff00 */
[----:B------:R-:W-:Y:S01]  /*3630*/  CS2R R88, SRZ ;  /* 0x0000000000587805 */ /* 0x000fe2000001ff00 */
[----:B------:R1:W5:Y:S01]  /*3640*/  @P2 LD.E.128 R28, desc[UR6][R68.64+0x10] ;  /* 0x00001006441c2980 */ /* 0x000362000c101d00 */
[----:B------:R-:W-:-:S02]  /*3650*/  CS2R R94, SRZ ;  /* 0x00000000005e7805 */ /* 0x000fc4000001ff00 */
[----:B0-----:R-:W-:Y:S02]  /*3660*/  CS2R R66, SRZ ;  /* 0x0000000000427805 */ /* 0x001fe4000001ff00 */
[----:B------:R-:W-:Y:S01]  /*3670*/  CS2R R92, SRZ ;  /* 0x00000000005c7805 */ /* 0x000fe2000001ff00 */
[----:B------:R-:W5:Y:S01]  /*3680*/  @P2 LDG.E.128 R220, desc[UR6][R70.64] ;  /* 0x0000000646dc2981 */ /* 0x000f62000c1e1d00 */
[----:B------:R-:W-:Y:S02]  /*3690*/  CS2R R98, SRZ ;  /* 0x0000000000627805 */ /* 0x000fe4000001ff00 */
[----:B------:R-:W-:Y:S01]  /*36a0*/  CS2R R96, SRZ ;  /* 0x0000000000607805 */ /* 0x000fe2000001ff00 */
[----:B------:R-:W-:Y:S01]  /*36b0*/  @P3 VIADD R0, R0, 0x20 ;  /* 0x0000002000003836 */ /* 0x000fe20000000000 */
[----:B------:R0:W5:Y:S01]  /*36c0*/  @P2 LDG.E.128 R216, desc[UR6][R70.64+0x10] ;  /* 0x0000100646d82981 */ /* 0x000162000c1e1d00 */
[----:B-1----:R-:W-:-:S03]  /*36d0*/  CS2R R68, SRZ ;  /* 0x0000000000447805 */ /* 0x002fc6000001ff00 */
[----:B------:R-:W5:Y:S04]  /*36e0*/  @P3 LDG.E.128 R204, desc[UR6][R72.64] ;  /* 0x0000000648cc3981 */ /* 0x000f68000c1e1d00 */
[----:B------:R1:W5:Y:S01]  /*36f0*/  @P3 LDG.E.128 R200, desc[UR6][R72.64+0x10] ;  /* 0x0000100648c83981 */ /* 0x000362000c1e1d00 */
[----:B0-----:R-:W-:Y:S02]  /*3700*/  CS2R R70, SRZ ;  /* 0x0000000000467805 */ /* 0x001fe4000001ff00 */
        /* <DEDUP_REMOVED lines=10> */
[----:B------:R0:W5:Y:S01]  /*37b0*/  LDG.E.128 R100, desc[UR6][R6.64] ;  /* 0x0000000606647981 */ /* 0x000162000c1e1d00 */
[----:B-1----:R-:W-:-:S03]  /*37c0*/  IMAD.WIDE.U32 R2, R0, 0x20, R2 ;  /* 0x0000002000027825 */ /* 0x002fc600078e0002 */
        /* <DEDUP_REMOVED lines=30> */
.L_x_23249:
[----:B------:R-:W-:Y:S05]  /*39b0*/  BSYNC.RECONVERGENT B0 ;  /* 0x0000000000007941 */ /* 0x000fea0003800200 */
.L_x_23246:
[----:B------:R-:W1:Y:S02]  /*39c0*/  LDCU UR8, c[0x0][0x384] ;  /* 0x00007080ff0877ac */ /* 0x000e640008000800 */
[----:B-1----:R-:W-:-:S13]  /*39d0*/  ISETP.GE.AND P0, PT, R195, UR8, PT ;  /* 0x00000008c3007c0c */ /* 0x002fda000bf06270 */
[----:B------:R-:W-:Y:S05]  /*39e0*/  @P0 EXIT ;  /* 0x000000000000094d */ /* 0x000fea0003800000 */
[----:B------:R-:W1:Y:S01]  /*39f0*/  LDC R0, c[0x0][0x360] ;  /* 0x0000d800ff007b82 */ /* 0x000e620000000800 */
        /* <DEDUP_REMOVED lines=17> */
[----:B-1----:R-:W-:Y:S01]  /*3b10*/  IMAD R17, R0, UR9, R17 ;  /* 0x0000000900117c24 */ /* 0x002fe2000f8e0211 */
        /* <DEDUP_REMOVED lines=34> */
[----:B------:R-:W1:Y:S01]  /*3d40*/  LDCU UR12, c[0x0][0x408] ;  /* 0x00008100ff0c77ac */ /* 0x000e620008000800 */
        /* <DEDUP_REMOVED lines=34> */
.L_x_24013:
        /* <DEDUP_REMOVED lines=9> */
[----:B--23--:R-:W0:Y:S01]  /*4000*/  LDC.64 R142, c[0x0][0x390] ;  /* 0x0000e400ff8e7b82 */ /* 0x00ce220000000a00 */
        /* <DEDUP_REMOVED lines=31> */
.L_x_23256:
        /* <DEDUP_REMOVED lines=12> */
.L_x_23258:
[----:B------:R-:W-:Y:S05]  /*42c0*/  BSYNC.RECONVERGENT B2 ;  /* 0x0000000000027941 */ /* 0x000fea0003800200 */
.L_x_23257:
        /* <DEDUP_REMOVED lines=62> */
.L_x_23255:
[----:B------:R-:W-:Y:S05]  /*46b0*/  BSYNC.RECONVERGENT B1 ;  /* 0x0000000000017941 */ /* 0x000fea0003800200 */
.L_x_23254:
        /* <DEDUP_REMOVED lines=8> */
[----:B------:R-:W-:-:S04]  /*4740*/  IMAD.MOV.U32 R142, RZ, RZ, R12 ;  /* 0x000000ffff8e7224 */ /* 0x000fc800078e000c */
[----:B0-----:R-:W-:Y:S01]  /*4750*/  FSETP.LE.FTZ.AND P3, PT, R10, R194, PT ;  /* 0x000000c20a00720b */ /* 0x001fe20003f73000 */
[----:B-----5:R-:W-:-:S12]  /*4760*/  HADD2.F32 R10, -RZ, R144.H0_H0 ;  /* 0x20000090ff0a7230 */ /* 0x020fd80000004100 */
        /* <DEDUP_REMOVED lines=10> */
.L_x_23261:
        /* <DEDUP_REMOVED lines=12> */
.L_x_23263:
[----:B------:R-:W-:Y:S05]  /*48d0*/  BSYNC.RECONVERGENT B2 ;  /* 0x0000000000027941 */ /* 0x000fea0003800200 */
.L_x_23262:
        /* <DEDUP_REMOVED lines=62> */
.L_x_23260:
[----:B------:R-:W-:Y:S05]  /*4cc0*/  BSYNC.RECONVERGENT B1 ;  /* 0x0000000000017941 */ /* 0x000fea0003800200 */
.L_x_23259:
        /* <DEDUP_REMOVED lines=8> */
[----:B------:R-:W-:-:S12]  /*4d50*/  HADD2.F32 R140, -RZ, R144.H1_H1 ;  /* 0x30000090ff8c7230 */ /* 0x000fd80000004100 */
        /* <DEDUP_REMOVED lines=10> */
.L_x_23266:
        /* <DEDUP_REMOVED lines=12> */
.L_x_23268:
[----:B------:R-:W-:Y:S05]  /*4ec0*/  BSYNC.RECONVERGENT B2 ;  /* 0x0000000000027941 */ /* 0x000fea0003800200 */
.L_x_23267:
        /* <DEDUP_REMOVED lines=62> */
.L_x_23265:
[----:B------:R-:W-:Y:S05]  /*52b0*/  BSYNC.RECONVERGENT B1 ;  /* 0x0000000000017941 */ /* 0x000fea0003800200 */
.L_x_23264:
[----:B------:R-:W-:Y:S01]  /*52c0*/  I2FP.F32.U32 R14, R141 ;  /* 0x0000008d000e7245 */ /* 0x000fe20000201000 */
[----:B------:R-:W-:Y:S01]  /*52d0*/  BSSY.RECONVERGENT B1, `(.L_x_23269) ;  /* 0x000005d000017945 */ /* 0x000fe20003800200 */
[----:B------:R-:W-:Y:S01]  /*52e0*/  ISETP.NE.AND P2, PT, R142, 0x1, PT ;  /* 0x000000018e00780c */ /* 0x000fe20003f45270 */
[----:B------:R-:W-:Y:S01]  /*52f0*/  HADD2.F32 R141, -RZ, R145.H0_H0 ;  /* 0x20000091ff8d7230 */ /* 0x000fe20000004100 */
        /* <DEDUP_REMOVED lines=15> */
.L_x_23271:
        /* <DEDUP_REMOVED lines=12> */
.L_x_23273:
[----:B------:R-:W-:Y:S05]  /*54b0*/  BSYNC.RECONVERGENT B2 ;  /* 0x0000000000027941 */ /* 0x000fea0003800200 */
.L_x_23272:
        /* <DEDUP_REMOVED lines=62> */
.L_x_23270:
[----:B------:R-:W-:Y:S05]  /*58a0*/  BSYNC.RECONVERGENT B1 ;  /* 0x0000000000017941 */ /* 0x000fea0003800200 */
.L_x_23269:
[----:B------:R-:W-:Y:S01]  /*58b0*/  I2FP.F32.U32 R142, R144 ;  /* 0x00000090008e7245 */ /* 0x000fe20000201000 */
[----:B------:R-:W-:Y:S01]  /*58c0*/  BSSY.RECONVERGENT B1, `(.L_x_23274) ;  /* 0x000005d000017945 */ /* 0x000fe20003800200 */
[----:B------:R-:W-:Y:S01]  /*58d0*/  LOP3.LUT R18, R18, 0xfffffffd, RZ, 0xc0, !PT ;  /* 0xfffffffd12127812 */ /* 0x000fe200078ec0ff */
[----:B------:R-:W-:Y:S02]  /*58e0*/  IMAD.MOV.U32 R144, RZ, RZ, 0x2 ;  /* 0x00000002ff907424 */ /* 0x000fe400078e00ff */
[----:B------:R-:W-:Y:S01]  /*58f0*/  FFMA.FTZ R142, R142, R193, 1.1641532182693481445e-10 ;  /* 0x2f0000008e8e7423 */ /* 0x000fe200000100c1 */
[----:B------:R-:W-:-:S04]  /*5900*/  IMAD.MOV.U32 R143, RZ, RZ, R12 ;  /* 0x000000ffff8f7224 */ /* 0x000fc800078e000c */
[----:B------:R-:W-:Y:S01]  /*5910*/  FSETP.LE.FTZ.AND P2, PT, R142, R194, PT ;  /* 0x000000c28e00720b */ /* 0x000fe20003f53000 */
[----:B------:R-:W-:-:S12]  /*5920*/  HADD2.F32 R142, -RZ, R145.H1_H1 ;  /* 0x30000091ff8e7230 */ /* 0x000fd80000004100 */
        /* <DEDUP_REMOVED lines=11> */
.L_x_23276:
        /* <DEDUP_REMOVED lines=12> */
.L_x_23278:
[----:B------:R-:W-:Y:S05]  /*5aa0*/  BSYNC.RECONVERGENT B2 ;  /* 0x0000000000027941 */ /* 0x000fea0003800200 */
.L_x_23277:
        /* <DEDUP_REMOVED lines=62> */
.L_x_23275:
[----:B------:R-:W-:Y:S05]  /*5e90*/  BSYNC.RECONVERGENT B1 ;  /* 0x0000000000017941 */ /* 0x000fea0003800200 */
.L_x_23274:
[----:B------:R-:W-:Y:S01]  /*5ea0*/  ISETP.NE.AND P3, PT, R144, 0x1, PT ;  /* 0x000000019000780c */ /* 0x000fe20003f65270 */
[----:B------:R-:W-:Y:S01]  /*5eb0*/  BSSY.RECONVERGENT B1, `(.L_x_23279) ;  /* 0x000005b000017945 */ /* 0x000fe20003800200 */
[----:B------:R-:W-:Y:S01]  /*5ec0*/  I2FP.F32.U32 R14, R143 ;  /* 0x0000008f000e7245 */ /* 0x000fe20000201000 */
[----:B------:R-:W-:Y:S02]  /*5ed0*/  HADD2.F32 R143, -RZ, R146.H0_H0 ;  /* 0x20000092ff8f7230 */ /* 0x000fe40000004100 */
        /* <DEDUP_REMOVED lines=13> */
.L_x_23281:
        /* <DEDUP_REMOVED lines=12> */
.L_x_23283:
[----:B------:R-:W-:Y:S05]  /*6070*/  BSYNC.RECONVERGENT B2 ;  /* 0x0000000000027941 */ /* 0x000fea0003800200 */
.L_x_23282:
        /* <DEDUP_REMOVED lines=62> */
.L_x_23280:
[----:B------:R-:W-:Y:S05]  /*6460*/  BSYNC.RECONVERGENT B1 ;  /* 0x0000000000017941 */ /* 0x000fea0003800200 */
.L_x_23279:
[----:B------:R-:W-:Y:S01]  /*6470*/  ISETP.NE.AND P4, PT, R14, 0x1, PT ;  /* 0x000000010e00780c */ /* 0x000fe20003f85270 */
[----:B------:R-:W-:Y:S01]  /*6480*/  BSSY.RECONVERGENT B1, `(.L_x_23284) ;  /* 0x000005b000017945 */ /* 0x000fe20003800200 */
[----:B------:R-:W-:Y:S01]  /*6490*/  I2FP.F32.U32 R144, R189 ;  /* 0x000000bd00907245 */ /* 0x000fe20000201000 */
[----:B------:R-:W-:Y:S01]  /*64a0*/  HADD2.F32 R146, -RZ, R146.H1_H1 ;  /* 0x30000092ff927230 */ /* 0x000fe20000004100 */
        /* <DEDUP_REMOVED lines=13> */
.L_x_23286:
        /* <DEDUP_REMOVED lines=12> */
.L_x_23288:
[----:B------:R-:W-:Y:S05]  /*6640*/  BSYNC.RECONVERGENT B2 ;  /* 0x0000000000027941 */ /* 0x000fea0003800200 */
.L_x_23287:
        /* <DEDUP_REMOVED lines=62> */
.L_x_23285:
[----:B------:R-:W-:Y:S05]  /*6a30*/  BSYNC.RECONVERGENT B1 ;  /* 0x0000000000017941 */ /* 0x000fea0003800200 */
.L_x_23284:
[----:B------:R-:W-:Y:S01]  /*6a40*/  ISETP.NE.AND P5, PT, R190, 0x1, PT ;  /* 0x00000001be00780c */ /* 0x000fe20003fa5270 */
[----:B------:R-:W-:Y:S01]  /*6a50*/  BSSY.RECONVERGENT B1, `(.L_x_23289) ;  /* 0x000005b000017945 */ /* 0x000fe20003800200 */
[----:B------:R-:W-:Y:S01]  /*6a60*/  I2FP.F32.U32 R14, R189 ;  /* 0x000000bd000e7245 */ /* 0x000fe20000201000 */
[----:B------:R-:W-:Y:S02]  /*6a70*/  HADD2.F32 R144, -RZ, R147.H0_H0 ;  /* 0x20000093ff907230 */ /* 0x000fe40000004100 */
        /* <DEDUP_REMOVED lines=13> */
.L_x_23291:
        /* <DEDUP_REMOVED lines=12> */
.L_x_23293:
[----:B------:R-:W-:Y:S05]  /*6c10*/  BSYNC.RECONVERGENT B2 ;  /* 0x0000000000027941 */ /* 0x000fea0003800200 */
.L_x_23292:
        /* <DEDUP_REMOVED lines=62> */
.L_x_23290:
[----:B------:R-:W-:Y:S05]  /*7000*/  BSYNC.RECONVERGENT B1 ;  /* 0x0000000000017941 */ /* 0x000fea0003800200 */
.L_x_23289:
        /* <DEDUP_REMOVED lines=11> */
[----:B------:R-:W-:Y:S01]  /*70c0*/  HADD2.F32 R145, -RZ, R147.H1_H1 ;  /* 0x30000093ff917230 */ /* 0x000fe20000004100 */
[----:B------:R-:W-:Y:S01]  /*70d0*/  @P1 LOP3.LUT R18, R18, 0x1000, RZ, 0xfc, !PT ;  /* 0x0000100012121812 */ /* 0x000fe200078efcff */
[----:B------:R-:W-:Y:S01]  /*70e0*/  FMUL.FTZ R147, R142, UR12 ;  /* 0x0000000c8e937c20 */ /* 0x000fe20008410000 */
[----:B------:R-:W-:Y:S01]  /*70f0*/  FMUL.FTZ R142, R141, UR12 ;  /* 0x0000000c8d8e7c20 */ /* 0x000fe20008410000 */
[----:B------:R-:W-:Y:S01]  /*7100*/  FMUL.FTZ R141, R10, UR12 ;  /* 0x0000000c0a8d7c20 */ /* 0x000fe20008410000 */
[C---:B------:R-:W-:Y:S01]  /*7110*/  LOP3.LUT P1, RZ, R18.reuse, 0x8, RZ, 0xc0, !PT ;  /* 0x0000000812ff7812 */ /* 0x040fe2000782c0ff */
        /* <DEDUP_REMOVED lines=26> */
.L_x_23253:
        /* <DEDUP_REMOVED lines=16> */
.L_x_23297:
        /* <DEDUP_REMOVED lines=12> */
.L_x_23299:
[----:B------:R-:W-:Y:S05]  /*7480*/  BSYNC.RECONVERGENT B2 ;  /* 0x0000000000027941 */ /* 0x000fea0003800200 */
.L_x_23298:
        /* <DEDUP_REMOVED lines=62> */
.L_x_23296:
[----:B------:R-:W-:Y:S05]  /*7870*/  BSYNC.RECONVERGENT B1 ;  /* 0x0000000000017941 */ /* 0x000fea0003800200 */
.L_x_23295:
[----:B------:R-:W0:Y:S01]  /*7880*/  LDC R189, c[0x0][0x404] ;  /* 0x00010100ffbd7b82 */ /* 0x000e220000000800 */
[----:B------:R-:W-:Y:S01]  /*7890*/  I2FP.F32.U32 R0, R0 ;  /* 0x0000000000007245 */ /* 0x000fe20000201000 */
[----:B------:R-:W-:Y:S01]  /*78a0*/  IMAD.MOV.U32 R193, RZ, RZ, 0x2f800000 ;  /* 0x2f800000ffc17424 */ /* 0x000fe200078e00ff */
[----:B------:R-:W-:Y:S01]  /*78b0*/  ISETP.NE.AND P2, PT, R2, 0x1, PT ;  /* 0x000000010200780c */ /* 0x000fe20003f45270 */
[----:B------:R-:W-:Y:S01]  /*78c0*/  BSSY.RECONVERGENT B1, `(.L_x_23300) ;  /* 0x000005e000017945 */ /* 0x000fe20003800200 */
[----:B------:R-:W-:Y:S01]  /*78d0*/  LOP3.LUT R18, R18, 0xffffffef, RZ, 0xc0, !PT ;  /* 0xffffffef12127812 */ /* 0x000fe200078ec0ff */
[----:B------:R-:W-:Y:S01]  /*78e0*/  FFMA.FTZ R0, R0, R193, 1.1641532182693481445e-10 ;  /* 0x2f00000000007423 */ /* 0x000fe200000100c1 */
[----:B------:R-:W-:Y:S01]  /*78f0*/  HFMA2 R3, -RZ, RZ, 0, 1.1920928955078125e-07 ;  /* 0x00000002ff037431 */ /* 0x000fe200000001ff */
[----:B------:R-:W1:Y:S01]  /*7900*/  LDC R10, c[0x0][0x408] ;  /* 0x00010200ff0a7b82 */ /* 0x000e620000000800 */
[----:B------:R-:W-:Y:S02]  /*7910*/  IMAD.MOV.U32 R5, RZ, RZ, R12 ;  /* 0x000000ffff057224 */ /* 0x000fe400078e000c */
[----:B0-----:R-:W-:Y:S01]  /*7920*/  FSETP.LE.FTZ.AND P4, PT, R0, R189, PT ;  /* 0x000000bd0000720b */ /* 0x001fe20003f93000 */
[----:B-----5:R-:W-:-:S05]  /*7930*/  HADD2.F32 R0, -RZ, R144.H0_H0 ;  /* 0x20000090ff007230 */ /* 0x020fca0000004100 */
[----:B-1----:R-:W-:-:S07]  /*7940*/  FMUL.FTZ R0, R10, R0 ;  /* 0x000000000a007220 */ /* 0x002fce0000410000 */
        /* <DEDUP_REMOVED lines=10> */
.L_x_23302:
        /* <DEDUP_REMOVED lines=12> */
.L_x_23304:
[----:B------:R-:W-:Y:S05]  /*7ab0*/  BSYNC.RECONVERGENT B2 ;  /* 0x0000000000027941 */ /* 0x000fea0003800200 */
.L_x_23303:
        /* <DEDUP_REMOVED lines=62> */
.L_x_23301:
[----:B------:R-:W-:Y:S05]  /*7ea0*/  BSYNC.RECONVERGENT B1 ;  /* 0x0000000000017941 */ /* 0x000fea0003800200 */
.L_x_23300:
[----:B------:R-:W-:Y:S01]  /*7eb0*/  I2FP.F32.U32 R2, R5 ;  /* 0x0000000500027245 */ /* 0x000fe20000201000 */
[----:B------:R-:W-:Y:S01]  /*7ec0*/  BSSY.RECONVERGENT B1, `(.L_x_23305) ;  /* 0x0000062000017945 */ /* 0x000fe20003800200 */
[----:B------:R-:W-:Y:S02]  /*7ed0*/  ISETP.NE.AND P3, PT, R3, 0x1, PT ;  /* 0x000000010300780c */ /* 0x000fe40003f65270 */
[----:B------:R-:W-:Y:S01]  /*7ee0*/  FSEL R0, R0, RZ, P4 ;  /* 0x000000ff00007208 */ /* 0x000fe20002000000 */
[----:B------:R-:W-:-:S05]  /*7ef0*/  FFMA.FTZ R2, R2, R193, 1.1641532182693481445e-10 ;  /* 0x2f00000002027423 */ /* 0x000fca00000100c1 */
[----:B------:R-:W-:Y:S01]  /*7f00*/  FSETP.GTU.FTZ.AND P2, PT, R2, R189, PT ;  /* 0x000000bd0200720b */ /* 0x000fe20003f5c000 */
[----:B------:R-:W-:-:S05]  /*7f10*/  HADD2.F32 R2, -RZ, R128.H0_H0 ;  /* 0x20000080ff027230 */ /* 0x000fca0000004100 */
[----:B------:R-:W-:-:S05]  /*7f20*/  FMUL.FTZ R2, R2, R10 ;  /* 0x0000000a02027220 */ /* 0x000fca0000410000 */
[----:B------:R-:W-:-:S05]  /*7f30*/  FSEL R2, R2, RZ, !P2 ;  /* 0x000000ff02027208 */ /* 0x000fca0005000000 */
[----:B------:R-:W-:Y:S01]  /*7f40*/  FADD.FTZ R140, R2, R0 ;  /* 0x00000000028c7221 */ /* 0x000fe20000010000 */
[----:B------:R-:W-:Y:S01]  /*7f50*/  SEL R0, RZ, 0x1, P2 ;  /* 0x00000001ff007807 */ /* 0x000fe20001000000 */
[----:B------:R-:W-:Y:S02]  /*7f60*/  IMAD.MOV.U32 R2, RZ, RZ, 0x2 ;  /* 0x00000002ff027424 */ /* 0x000fe400078e00ff */
[----:B------:R-:W-:Y:S01]  /*7f70*/  @P1 FADD.FTZ R140, R132, R140 ;  /* 0x0000008c848c1221 */ /* 0x000fe20000010000 */
[----:B------:R-:W-:Y:S02]  /*7f80*/  PRMT R8, R0, 0x7610, R8 ;  /* 0x0000761000087816 */ /* 0x000fe40000000008 */
[----:B------:R-:W-:Y:S01]  /*7f90*/  MOV R0, R12 ;  /* 0x0000000c00007202 */ /* 0x000fe20000000f00 */
        /* <DEDUP_REMOVED lines=9> */
.L_x_23307:
        /* <DEDUP_REMOVED lines=12> */
.L_x_23309:
[----:B------:R-:W-:Y:S05]  /*80f0*/  BSYNC.RECONVERGENT B2 ;  /* 0x0000000000027941 */ /* 0x000fea0003800200 */
.L_x_23308:
        /* <DEDUP_REMOVED lines=62> */
.L_x_23306:
[----:B------:R-:W-:Y:S05]  /*84e0*/  BSYNC.RECONVERGENT B1 ;  /* 0x0000000000017941 */ /* 0x000fea0003800200 */
.L_x_23305:
        /* <DEDUP_REMOVED lines=8> */
[----:B------:R-:W-:-:S05]  /*8570*/  HADD2.F32 R0, -RZ, R144.H1_H1 ;  /* 0x30000090ff007230 */ /* 0x000fca0000004100 */
[----:B------:R-:W-:-:S07]  /*8580*/  FMUL.FTZ R0, R10, R0 ;  /* 0x000000000a007220 */ /* 0x000fce0000410000 */
        /* <DEDUP_REMOVED lines=10> */
.L_x_23312:
        /* <DEDUP_REMOVED lines=12> */
.L_x_23314:
[----:B------:R-:W-:Y:S05]  /*86f0*/  BSYNC.RECONVERGENT B2 ;  /* 0x0000000000027941 */ /* 0x000fea0003800200 */
.L_x_23313:
        /* <DEDUP_REMOVED lines=62> */
.L_x_23311:
[----:B------:R-:W-:Y:S05]  /*8ae0*/  BSYNC.RECONVERGENT B1 ;  /* 0x0000000000017941 */ /* 0x000fea0003800200 */
.L_x_23310:
[----:B------:R-:W-:Y:S01]  /*8af0*/  I2FP.F32.U32 R2, R5 ;  /* 0x0000000500027245 */ /* 0x000fe20000201000 */
[----:B------:R-:W-:Y:S01]  /*8b00*/  BSSY.RECONVERGENT B1, `(.L_x_23315) ;  /* 0x0000062000017945 */ /* 0x000fe20003800200 */
[----:B------:R-:W-:Y:S01]  /*8b10*/  ISETP.NE.AND P3, PT, R3, 0x1, PT ;  /* 0x000000010300780c */ /* 0x000fe20003f65270 */
[----:B------:R-:W-:Y:S01]  /*8b20*/  IMAD.MOV.U32 R5, RZ, RZ, R12 ;  /* 0x000000ffff057224 */ /* 0x000fe200078e000c */
[----:B------:R-:W-:Y:S01]  /*8b30*/  FSEL R0, R0, RZ, P4 ;  /* 0x000000ff00007208 */ /* 0x000fe20002000000 */
[----:B------:R-:W-:-:S05]  /*8b40*/  FFMA.FTZ R2, R2, R193, 1.1641532182693481445e-10 ;  /* 0x2f00000002027423 */ /* 0x000fca00000100c1 */
[----:B------:R-:W-:Y:S01]  /*8b50*/  FSETP.GTU.FTZ.AND P2, PT, R2, R189, PT ;  /* 0x000000bd0200720b */ /* 0x000fe20003f5c000 */
[----:B------:R-:W-:-:S05]  /*8b60*/  HADD2.F32 R2, -RZ, R128.H1_H1 ;  /* 0x30000080ff027230 */ /* 0x000fca0000004100 */
        /* <DEDUP_REMOVED lines=16> */
.L_x_23317:
        /* <DEDUP_REMOVED lines=12> */
.L_x_23319:
[----:B------:R-:W-:Y:S05]  /*8d30*/  BSYNC.RECONVERGENT B2 ;  /* 0x0000000000027941 */ /* 0x000fea0003800200 */
.L_x_23318:
        /* <DEDUP_REMOVED lines=62> */
.L_x_23316:
[----:B------:R-:W-:Y:S05]  /*9120*/  BSYNC.RECONVERGENT B1 ;  /* 0x0000000000017941 */ /* 0x000fea0003800200 */
.L_x_23315:
        /* <DEDUP_REMOVED lines=8> */
[----:B------:R-:W-:-:S05]  /*91b0*/  HADD2.F32 R0, -RZ, R145.H0_H0 ;  /* 0x20000091ff007230 */ /* 0x000fca0000004100 */
[----:B------:R-:W-:-:S07]  /*91c0*/  FMUL.FTZ R0, R10, R0 ;  /* 0x000000000a007220 */ /* 0x000fce0000410000 */
        /* <DEDUP_REMOVED lines=10> */
.L_x_23322:
        /* <DEDUP_REMOVED lines=12> */
.L_x_23324:
[----:B------:R-:W-:Y:S05]  /*9330*/  BSYNC.RECONVERGENT B2 ;  /* 0x0000000000027941 */ /* 0x000fea0003800200 */
.L_x_23323:
        /* <DEDUP_REMOVED lines=62> */
.L_x_23321:
[----:B------:R-:W-:Y:S05]  /*9720*/  BSYNC.RECONVERGENT B1 ;  /* 0x0000000000017941 */ /* 0x000fea0003800200 */
.L_x_23320:
[----:B------:R-:W-:Y:S01]  /*9730*/  I2FP.F32.U32 R2, R5 ;  /* 0x0000000500027245 */ /* 0x000fe20000201000 */
[----:B------:R-:W-:Y:S01]  /*9740*/  BSSY.RECONVERGENT B1, `(.L_x_23325) ;  /* 0x0000062000017945 */ /* 0x000fe20003800200 */
[----:B------:R-:W-:Y:S01]  /*9750*/  FSEL R0, R0, RZ, P4 ;  /* 0x000000ff00007208 */ /* 0x000fe20002000000 */
[----:B------:R-:W-:Y:S02]  /*9760*/  IMAD.MOV.U32 R5, RZ, RZ, R12 ;  /* 0x000000ffff057224 */ /* 0x000fe400078e000c */
[----:B------:R-:W-:-:S05]  /*9770*/  FFMA.FTZ R2, R2, R193, 1.1641532182693481445e-10 ;  /* 0x2f00000002027423 */ /* 0x000fca00000100c1 */
[----:B------:R-:W-:Y:S01]  /*9780*/  FSETP.GTU.FTZ.AND P2, PT, R2, R189, PT ;  /* 0x000000bd0200720b */ /* 0x000fe20003f5c000 */
[----:B------:R-:W-:-:S05]  /*9790*/  HADD2.F32 R2, -RZ, R129.H0_H0 ;  /* 0x20000081ff027230 */ /* 0x000fca0000004100 */
        /* <DEDUP_REMOVED lines=17> */
.L_x_23327:
        /* <DEDUP_REMOVED lines=12> */
.L_x_23329:
[----:B------:R-:W-:Y:S05]  /*9970*/  BSYNC.RECONVERGENT B2 ;  /* 0x0000000000027941 */ /* 0x000fea0003800200 */
.L_x_23328:
        /* <DEDUP_REMOVED lines=62> */
.L_x_23326:
[----:B------:R-:W-:Y:S05]  /*9d60*/  BSYNC.RECONVERGENT B1 ;  /* 0x0000000000017941 */ /* 0x000fea0003800200 */
.L_x_23325:
        /* <DEDUP_REMOVED lines=20> */
.L_x_23332:
        /* <DEDUP_REMOVED lines=12> */
.L_x_23334:
[----:B------:R-:W-:Y:S05]  /*9f70*/  BSYNC.RECONVERGENT B2 ;  /* 0x0000000000027941 */ /* 0x000fea0003800200 */
.L_x_23333:
        /* <DEDUP_REMOVED lines=62> */
.L_x_23331:
[----:B------:R-:W-:Y:S05]  /*a360*/  BSYNC.RECONVERGENT B1 ;  /* 0x0000000000017941 */ /* 0x000fea0003800200 */
.L_x_23330:
[----:B------:R-:W-:Y:S01]  /*a370*/  I2FP.F32.U32 R2, R5 ;  /* 0x0000000500027245 */ /* 0x000fe20000201000 */
[----:B------:R-:W-:Y:S01]  /*a380*/  BSSY.RECONVERGENT B1, `(.L_x_23335) ;  /* 0x0000062000017945 */ /* 0x000fe20003800200 */
[----:B------:R-:W-:-:S03]  /*a390*/  FSEL R0, R0, RZ, P4 ;  /* 0x000000ff00007208 */ /* 0x000fc60002000000 */
[----:B------:R-:W-:-:S05]  /*a3a0*/  FFMA.FTZ R2, R2, R193, 1.1641532182693481445e-10 ;  /* 0x2f00000002027423 */ /* 0x000fca00000100c1 */
[----:B------:R-:W-:Y:S01]  /*a3b0*/  FSETP.GTU.FTZ.AND P2, PT, R2, R189, PT ;  /* 0x000000bd0200720b */ /* 0x000fe20003f5c000 */
[----:B------:R-:W-:-:S05]  /*a3c0*/  HADD2.F32 R2, -RZ, R129.H1_H1 ;  /* 0x30000081ff027230 */ /* 0x000fca0000004100 */
        /* <DEDUP_REMOVED lines=18> */
.L_x_23337:
        /* <DEDUP_REMOVED lines=12> */
.L_x_23339:
[----:B------:R-:W-:Y:S05]  /*a5b0*/  BSYNC.RECONVERGENT B2 ;  /* 0x0000000000027941 */ /* 0x000fea0003800200 */
.L_x_23338:
        /* <DEDUP_REMOVED lines=62> */
.L_x_23336:
[----:B------:R-:W-:Y:S05]  /*a9a0*/  BSYNC.RECONVERGENT B1 ;  /* 0x0000000000017941 */ /* 0x000fea0003800200 */
.L_x_23335:
[----:B------:R-:W-:Y:S01]  /*a9b0*/  I2FP.F32.U32 R0, R0 ;  /* 0x0000000000007245 */ /* 0x000fe20000201000 */
[----:B------:R-:W-:Y:S01]  /*a9c0*/  BSSY.RECONVERGENT B1, `(.L_x_23340) ;  /* 0x000005c000017945 */ /* 0x000fe20003800200 */
[----:B------:R-:W-:Y:S01]  /*a9d0*/  ISETP.NE.AND P3, PT, R2, 0x1, PT ;  /* 0x000000010200780c */ /* 0x000fe20003f65270 */
[----:B------:R-:W-:Y:S02]  /*a9e0*/  IMAD.MOV.U32 R3, RZ, RZ, 0x2 ;  /* 0x00000002ff037424 */ /* 0x000fe400078e00ff */
[----:B------:R-:W-:Y:S01]  /*a9f0*/  FFMA.FTZ R0, R0, R193, 1.1641532182693481445e-10 ;  /* 0x2f00000000007423 */ /* 0x000fe200000100c1 */
[----:B------:R-:W-:-:S04]  /*aa00*/  IMAD.MOV.U32 R144, RZ, RZ, R12 ;  /* 0x000000ffff907224 */ /* 0x000fc800078e000c */
[----:B------:R-:W-:Y:S01]  /*aa10*/  FSETP.LE.FTZ.AND P2, PT, R0, R189, PT ;  /* 0x000000bd0000720b */ /* 0x000fe20003f53000 */
[----:B------:R-:W-:-:S05]  /*aa20*/  HADD2.F32 R0, -RZ, R146.H0_H0 ;  /* 0x20000092ff007230 */ /* 0x000fca0000004100 */
        /* <DEDUP_REMOVED lines=10> */
.L_x_23342:
        /* <DEDUP_REMOVED lines=12> */
.L_x_23344:
[----:B------:R-:W-:Y:S05]  /*ab90*/  BSYNC.RECONVERGENT B2 ;  /* 0x0000000000027941 */ /* 0x000fea0003800200 */
.L_x_23343:
        /* <DEDUP_REMOVED lines=62> */
.L_x_23341:
[----:B------:R-:W-:Y:S05]  /*af80*/  BSYNC.RECONVERGENT B1 ;  /* 0x0000000000017941 */ /* 0x000fea0003800200 */
.L_x_23340:
        /* <DEDUP_REMOVED lines=24> */
.L_x_23347:
        /* <DEDUP_REMOVED lines=12> */
.L_x_23349:
[----:B------:R-:W-:Y:S05]  /*b1d0*/  BSYNC.RECONVERGENT B2 ;  /* 0x0000000000027941 */ /* 0x000fea0003800200 */
.L_x_23348:
        /* <DEDUP_REMOVED lines=62> */
.L_x_23346:
[----:B------:R-:W-:Y:S05]  /*b5c0*/  BSYNC.RECONVERGENT B1 ;  /* 0x0000000000017941 */ /* 0x000fea0003800200 */
.L_x_23345:
[----:B------:R-:W-:Y:S01]  /*b5d0*/  I2FP.F32.U32 R0, R145 ;  /* 0x0000009100007245 */ /* 0x000fe20000201000 */
[----:B------:R-:W-:Y:S01]  /*b5e0*/  BSSY.RECONVERGENT B1, `(.L_x_23350) ;  /* 0x000005c000017945 */ /* 0x000fe20003800200 */
[----:B------:R-:W-:Y:S01]  /*b5f0*/  ISETP.NE.AND P4, PT, R2, 0x1, PT ;  /* 0x000000010200780c */ /* 0x000fe20003f85270 */
[----:B------:R-:W-:Y:S01]  /*b600*/  IMAD.MOV.U32 R14, RZ, RZ, 0x2 ;  /* 0x00000002ff0e7424 */ /* 0x000fe200078e00ff */
[----:B------:R-:W-:Y:S01]  /*b610*/  MOV R145, R12 ;  /* 0x0000000c00917202 */ /* 0x000fe20000000f00 */
[----:B------:R-:W-:-:S05]  /*b620*/  FFMA.FTZ R0, R0, R193, 1.1641532182693481445e-10 ;  /* 0x2f00000000007423 */ /* 0x000fca00000100c1 */
[----:B------:R-:W-:Y:S01]  /*b630*/  FSETP.LE.FTZ.AND P3, PT, R0, R189, PT ;  /* 0x000000bd0000720b */ /* 0x000fe20003f73000 */
[----:B------:R-:W-:-:S05]  /*b640*/  HADD2.F32 R0, -RZ, R146.H1_H1 ;  /* 0x30000092ff007230 */ /* 0x000fca0000004100 */
[----:B------:R-:W-:Y:S01]  /*b650*/  FMUL.FTZ R0, R10, R0 ;  /* 0x000000000a007220 */ /* 0x000fe20000410000 */
        /* <DEDUP_REMOVED lines=9> */
.L_x_23352:
        /* <DEDUP_REMOVED lines=12> */
.L_x_23354:
[----:B------:R-:W-:Y:S05]  /*b7b0*/  BSYNC.RECONVERGENT B2 ;  /* 0x0000000000027941 */ /* 0x000fea0003800200 */
.L_x_23353:
        /* <DEDUP_REMOVED lines=62> */
.L_x_23351:
[----:B------:R-:W-:Y:S05]  /*bba0*/  BSYNC.RECONVERGENT B1 ;  /* 0x0000000000017941 */ /* 0x000fea0003800200 */
.L_x_23350:
[----:B------:R-:W-:Y:S01]  /*bbb0*/  I2FP.F32.U32 R2, R145 ;  /* 0x0000009100027245 */ /* 0x000fe20000201000 */
[----:B------:R-:W-:Y:S01]  /*bbc0*/  BSSY.RECONVERGENT B1, `(.L_x_23355) ;  /* 0x0000061000017945 */ /* 0x000fe20003800200 */
[----:B------:R-:W-:Y:S01]  /*bbd0*/  FSEL R0, R0, RZ, P3 ;  /* 0x000000ff00007208 */ /* 0x000fe20001800000 */
[----:B------:R-:W-:Y:S02]  /*bbe0*/  IMAD.MOV.U32 R146, RZ, RZ, 0x2 ;  /* 0x00000002ff927424 */ /* 0x000fe400078e00ff */
        /* <DEDUP_REMOVED lines=19> */
.L_x_23357:
        /* <DEDUP_REMOVED lines=12> */
.L_x_23359:
[----:B------:R-:W-:Y:S05]  /*bde0*/  BSYNC.RECONVERGENT B2 ;  /* 0x0000000000027941 */ /* 0x000fea0003800200 */
.L_x_23358:
        /* <DEDUP_REMOVED lines=62> */
.L_x_23356:
[----:B------:R-:W-:Y:S05]  /*c1d0*/  BSYNC.RECONVERGENT B1 ;  /* 0x0000000000017941 */ /* 0x000fea0003800200 */
.L_x_23355:
[----:B------:R-:W-:Y:S01]  /*c1e0*/  I2FP.F32.U32 R0, R2 ;  /* 0x0000000200007245 */ /* 0x000fe20000201000 */
[----:B------:R-:W-:Y:S01]  /*c1f0*/  BSSY.RECONVERGENT B1, `(.L_x_23360) ;  /* 0x000005c000017945 */ /* 0x000fe20003800200 */
[----:B------:R-:W-:Y:S01]  /*c200*/  ISETP.NE.AND P5, PT, R146, 0x1, PT ;  /* 0x000000019200780c */ /* 0x000fe20003fa5270 */
[----:B------:R-:W-:Y:S02]  /*c210*/  HFMA2 R14, -RZ, RZ, 0, 1.1920928955078125e-07 ;  /* 0x00000002ff0e7431 */ /* 0x000fe400000001ff */
[----:B------:R-:W-:Y:S02]  /*c220*/  IMAD.MOV.U32 R2, RZ, RZ, R12 ;  /* 0x000000ffff027224 */ /* 0x000fe400078e000c */
[----:B------:R-:W-:-:S05]  /*c230*/  FFMA.FTZ R0, R0, R193, 1.1641532182693481445e-10 ;  /* 0x2f00000000007423 */ /* 0x000fca00000100c1 */
[----:B------:R-:W-:Y:S01]  /*c240*/  FSETP.LE.FTZ.AND P4, PT, R0, R189, PT ;  /* 0x000000bd0000720b */ /* 0x000fe20003f93000 */
[----:B------:R-:W-:-:S05]  /*c250*/  HADD2.F32 R0, -RZ, R147.H0_H0 ;  /* 0x20000093ff007230 */ /* 0x000fca0000004100 */
[----:B------:R-:W-:Y:S01]  /*c260*/  FMUL.FTZ R0, R10, R0 ;  /* 0x000000000a007220 */ /* 0x000fe20000410000 */
        /* <DEDUP_REMOVED lines=9> */
.L_x_23362:
        /* <DEDUP_REMOVED lines=12> */
.L_x_23364:
[----:B------:R-:W-:Y:S05]  /*c3c0*/  BSYNC.RECONVERGENT B2 ;  /* 0x0000000000027941 */ /* 0x000fea0003800200 */
.L_x_23363:
        /* <DEDUP_REMOVED lines=62> */
.L_x_23361:
[----:B------:R-:W-:Y:S05]  /*c7b0*/  BSYNC.RECONVERGENT B1 ;  /* 0x0000000000017941 */ /* 0x000fea0003800200 */
.L_x_23360:
[----:B------:R-:W-:Y:S01]  /*c7c0*/  I2FP.F32.U32 R2, R2 ;  /* 0x0000000200027245 */ /* 0x000fe20000201000 */
[----:B------:R-:W-:Y:S01]  /*c7d0*/  BSSY.RECONVERGENT B1, `(.L_x_23365) ;  /* 0x0000061000017945 */ /* 0x000fe20003800200 */
[----:B------:R-:W-:Y:S01]  /*c7e0*/  FSEL R0, R0, RZ, P4 ;  /* 0x000000ff00007208 */ /* 0x000fe20002000000 */
[----:B------:R-:W-:Y:S02]  /*c7f0*/  IMAD.MOV.U32 R190, RZ, RZ, 0x2 ;  /* 0x00000002ffbe7424 */ /* 0x000fe400078e00ff */
[----:B------:R-:W-:-:S05]  /*c800*/  FFMA.FTZ R2, R2, R193, 1.1641532182693481445e-10 ;  /* 0x2f00000002027423 */ /* 0x000fca00000100c1 */
[----:B------:R-:W-:Y:S01]  /*c810*/  FSETP.GTU.FTZ.AND P5, PT, R2, R189, PT ;  /* 0x000000bd0200720b */ /* 0x000fe20003fbc000 */
[----:B------:R-:W-:-:S05]  /*c820*/  HADD2.F32 R2, -RZ, R131.H0_H0 ;  /* 0x20000083ff027230 */ /* 0x000fca0000004100 */
        /* <DEDUP_REMOVED lines=16> */
.L_x_23367:
        /* <DEDUP_REMOVED lines=12> */
.L_x_23369:
[----:B------:R-:W-:Y:S05]  /*c9f0*/  BSYNC.RECONVERGENT B2 ;  /* 0x0000000000027941 */ /* 0x000fea0003800200 */
.L_x_23368:
        /* <DEDUP_REMOVED lines=62> */
.L_x_23366:
[----:B------:R-:W-:Y:S05]  /*cde0*/  BSYNC.RECONVERGENT B1 ;  /* 0x0000000000017941 */ /* 0x000fea0003800200 */
.L_x_23365:
[----:B------:R-:W-:Y:S01]  /*cdf0*/  I2FP.F32.U32 R0, R0 ;  /* 0x0000000000007245 */ /* 0x000fe20000201000 */
[----:B------:R-:W-:Y:S01]  /*ce00*/  BSSY.RECONVERGENT B1, `(.L_x_23370) ;  /* 0x000005f000017945 */ /* 0x000fe20003800200 */
[----:B------:R-:W-:Y:S01]  /*ce10*/  ISETP.NE.AND P6, PT, R190, 0x1, PT ;  /* 0x00000001be00780c */ /* 0x000fe20003fc5270 */
[----:B------:R-:W-:Y:S02]  /*ce20*/  IMAD.MOV.U32 R14, RZ, RZ, 0x2 ;  /* 0x00000002ff0e7424 */ /* 0x000fe400078e00ff */
[----:B------:R-:W-:-:S05]  /*ce30*/  FFMA.FTZ R0, R0, R193, 1.1641532182693481445e-10 ;  /* 0x2f00000000007423 */ /* 0x000fca00000100c1 */
[----:B------:R-:W-:Y:S01]  /*ce40*/  FSETP.LE.FTZ.AND P5, PT, R0, R189, PT ;  /* 0x000000bd0000720b */ /* 0x000fe20003fb3000 */
[----:B------:R-:W-:Y:S02]  /*ce50*/  HADD2.F32 R0, -RZ, R147.H1_H1 ;  /* 0x30000093ff007230 */ /* 0x000fe40000004100 */
[----:B------:R-:W-:-:S03]  /*ce60*/  IMAD.MOV.U32 R147, RZ, RZ, R12 ;  /* 0x000000ffff937224 */ /* 0x000fc600078e000c */
        /* <DEDUP_REMOVED lines=10> */
.L_x_23372:
        /* <DEDUP_REMOVED lines=15> */
.L_x_23374:
[----:B------:R-:W-:Y:S05]  /*d000*/  BSYNC.RECONVERGENT B2 ;  /* 0x0000000000027941 */ /* 0x000fea0003800200 */
.L_x_23373:
        /* <DEDUP_REMOVED lines=62> */
.L_x_23371:
[----:B------:R-:W-:Y:S05]  /*d3f0*/  BSYNC.RECONVERGENT B1 ;  /* 0x0000000000017941 */ /* 0x000fea0003800200 */
.L_x_23370:
[----:B------:R-:W-:Y:S02]  /*d400*/  I2FP.F32.U32 R147, R147 ;  /* 0x0000009300937245 */ /* 0x000fe40000201000 */
[----:B------:R-:W-:-:S03]  /*d410*/  FSEL R0, R0, RZ, P5 ;  /* 0x000000ff00007208 */ /* 0x000fc60002800000 */
[----:B------:R-:W-:-:S05]  /*d420*/  FFMA.FTZ R147, R147, R193, 1.1641532182693481445e-10 ;  /* 0x2f00000093937423 */ /* 0x000fca00000100c1 */
[----:B------:R-:W-:Y:S01]  /*d430*/  FSETP.GTU.FTZ.AND P6, PT, R147, R189, PT ;  /* 0x000000bd9300720b */ /* 0x000fe20003fdc000 */
[----:B------:R-:W-:-:S05]  /*d440*/  HADD2.F32 R147, -RZ, R131.H1_H1 ;  /* 0x30000083ff937230 */ /* 0x000fca0000004100 */
[----:B------:R-:W-:-:S05]  /*d450*/  FMUL.FTZ R10, R147, R10 ;  /* 0x0000000a930a7220 */ /* 0x000fca0000410000 */
[----:B------:R-:W-:-:S05]  /*d460*/  FSEL R10, R10, RZ, !P6 ;  /* 0x000000ff0a0a7208 */ /* 0x000fca0007000000 */
[----:B------:R-:W-:Y:S01]  /*d470*/  FADD.FTZ R147, R10, R0 ;  /* 0x000000000a937221 */ /* 0x000fe20000010000 */
[----:B------:R-:W-:-:S03]  /*d480*/  SEL R0, RZ, 0x1, P6 ;  /* 0x00000001ff007807 */ /* 0x000fc60003000000 */
[----:B------:R-:W-:-:S07]  /*d490*/  @P1 FADD.FTZ R147, R139, R147 ;  /* 0x000000938b931221 */ /* 0x000fce0000010000 */
.L_x_23294:
        /* <DEDUP_REMOVED lines=44> */
.L_x_23375:
[----:B------:R-:W-:Y:S02]  /*d760*/  IMAD.MOV.U32 R10, RZ, RZ, R188 ;  /* 0x000000ffff0a7224 */ /* 0x000fe400078e00bc */
[----:B------:R-:W-:-:S07]  /*d770*/  VIADD R188, R9, 0x20 ;  /* 0x0000002009bc7836 */ /* 0x000fce0000000000 */
.L_x_23252:
[----:B------:R-:W-:Y:S05]  /*d780*/  BSYNC.RECONVERGENT B0 ;  /* 0x0000000000007941 */ /* 0x000fea0003800200 */
.L_x_23251:
[----:B------:R-:W-:Y:S01]  /*d790*/  ISETP.GE.U32.AND P0, PT, R192, 0x40, PT ;  /* 0x00000040c000780c */ /* 0x000fe20003f06070 */
[----:B------:R-:W-:Y:S01]  /*d7a0*/  BSSY.RECONVERGENT B0, `(.L_x_23376) ;  /* 0x000097b000007945 */ /* 0x000fe20003800200 */
[----:B------:R-:W-:-:S11]  /*d7b0*/  LOP3.LUT R18, R18, 0xfffffbff, RZ, 0xc0, !PT ;  /* 0xfffffbff12127812 */ /* 0x000fd600078ec0ff */
[----:B------:R-:W-:Y:S01]  /*d7c0*/  @P0 LOP3.LUT R18, R18, 0x400, RZ, 0xfc, !PT ;  /* 0x0000040012120812 */ /* 0x000fe200078efcff */
[----:B------:R-:W-:Y:S06]  /*d7d0*/  @!P0 BRA `(.L_x_23377) ;  /* 0x0000009400dc8947 */ /* 0x000fec0003800000 */
[----:B------:R-:W-:Y:S01]  /*d7e0*/  ISETP.NE.U32.AND P0, PT, RZ, UR8, PT ;  /* 0x00000008ff007c0c */ /* 0x000fe2000bf05070 */
[----:B--2---:R-:W2:Y:S01]  /*d7f0*/  LDC.64 R150, c[0x0][0x390] ;  /* 0x0000e400ff967b82 */ /* 0x004ea20000000a00 */
[----:B------:R-:W-:Y:S02]  /*d800*/  ISETP.NE.U32.AND P1, PT, RZ, UR10, PT ;  /* 0x0000000aff007c0c */ /* 0x000fe4000bf25070 */
[----:B------:R-:W-:Y:S02]  /*d810*/  ISETP.NE.AND.EX P0, PT, RZ, UR9, PT, P0 ;  /* 0x00000009ff007c0c */ /* 0x000fe4000bf05300 */
[----:B------:R-:W-:-:S11]  /*d820*/  ISETP.NE.AND.EX P1, PT, RZ, UR11, PT, P1 ;  /* 0x0000000bff007c0c */ /* 0x000fd6000bf25310 */
[----:B------:R-:W4:Y:S02]  /*d830*/  @P0 LDC.64 R148, c[0x0][0x398] ;  /* 0x0000e600ff940b82 */ /* 0x000f240000000a00 */
[----:B----4-:R-:W-:-:S05]  /*d840*/  @P0 IMAD.WIDE.U32 R148, R188, 0x10, R148 ;  /* 0x00000010bc940825 */ /* 0x010fca00078e0094 */
[----:B---3--:R3:W5:Y:S02]  /*d850*/  @P0 LDG.E.128 R128, desc[UR6][R148.64] ;  /* 0x0000000694800981 */ /* 0x008764000c1e1d00 */
[----:B---3--:R-:W3:Y:S02]  /*d860*/  @P1 LDC.64 R148, c[0x0][0x3a0] ;  /* 0x0000e800ff941b82 */ /* 0x008ee40000000a00 */
[----:B---3--:R-:W-:-:S05]  /*d870*/  @P1 IMAD.WIDE.U32 R148, R188, 0x20, R148 ;  /* 0x00000020bc941825 */ /* 0x008fca00078e0094 */
[----:B------:R-:W5:Y:S04]  /*d880*/  @P1 LDG.E.128 R132, desc[UR6][R148.64] ;  /* 0x0000000694841981 */ /* 0x000f68000c1e1d00 */
[----:B------:R2:W5:Y:S02]  /*d890*/  @P1 LDG.E.128 R136, desc[UR6][R148.64+0x10] ;  /* 0x0000100694881981 */ /* 0x000564000c1e1d00 */
[----:B--2---:R-:W-:-:S05]  /*d8a0*/  IMAD.WIDE.U32 R148, R188, 0x10, R150 ;  /* 0x00000010bc947825 */ /* 0x004fca00078e0096 */
        /* <DEDUP_REMOVED lines=18> */
.L_x_23381:
        /* <DEDUP_REMOVED lines=12> */
.L_x_23383:
[----:B------:R-:W-:Y:S05]  /*da90*/  BSYNC.RECONVERGENT B2 ;  /* 0x0000000000027941 */ /* 0x000fea0003800200 */
.L_x_23382:
        /* <DEDUP_REMOVED lines=62> */
.L_x_23380:
[----:B------:R-:W-:Y:S05]  /*de80*/  BSYNC.RECONVERGENT B1 ;  /* 0x0000000000017941 */ /* 0x000fea0003800200 */
.L_x_23379:
[----:B------:R-:W3:Y:S01]  /*de90*/  LDC R194, c[0x0][0x404] ;  /* 0x00010100ffc27b82 */ /* 0x000ee20000000800 */
[----:B------:R-:W-:Y:S01]  /*dea0*/  I2FP.F32.U32 R0, R0 ;  /* 0x0000000000007245 */ /* 0x000fe20000201000 */
[----:B------:R-:W-:Y:S01]  /*deb0*/  IMAD.MOV.U32 R230, RZ, RZ, 0x2f800000 ;  /* 0x2f800000ffe67424 */ /* 0x000fe200078e00ff */
[----:B------:R-:W-:Y:S01]  /*dec0*/  ISETP.NE.AND P2, PT, R3, 0x1, PT ;  /* 0x000000010300780c */ /* 0x000fe20003f45270 */
[----:B------:R-:W-:Y:S01]  /*ded0*/  BSSY.RECONVERGENT B1, `(.L_x_23384) ;  /* 0x000005e000017945 */ /* 0x000fe20003800200 */
[----:B------:R-:W-:Y:S01]  /*dee0*/  LOP3.LUT R18, R18, 0xffffffef, RZ, 0xc0, !PT ;  /* 0xffffffef12127812 */ /* 0x000fe200078ec0ff */
[----:B------:R-:W-:Y:S01]  /*def0*/  FFMA.FTZ R0, R0, R230, 1.1641532182693481445e-10 ;  /* 0x2f00000000007423 */ /* 0x000fe200000100e6 */
[----:B------:R-:W-:Y:S01]  /*df00*/  HFMA2 R2, -RZ, RZ, 0, 1.1920928955078125e-07 ;  /* 0x00000002ff027431 */ /* 0x000fe200000001ff */
[----:B------:R-:W4:Y:S01]  /*df10*/  LDC R193, c[0x0][0x408] ;  /* 0x00010200ffc17b82 */ /* 0x000f220000000800 */
[----:B------:R-:W-:Y:S02]  /*df20*/  IMAD.MOV.U32 R5, RZ, RZ, R12 ;  /* 0x000000ffff057224 */ /* 0x000fe400078e000c */
[----:B---3--:R-:W-:Y:S01]  /*df30*/  FSETP.LE.FTZ.AND P4, PT, R0, R194, PT ;  /* 0x000000c20000720b */ /* 0x008fe20003f93000 */
[----:B-----5:R-:W-:-:S05]  /*df40*/  HADD2.F32 R0, -RZ, R152.H0_H0 ;  /* 0x20000098ff007230 */ /* 0x020fca0000004100 */
[----:B----4-:R-:W-:-:S07]  /*df50*/  FMUL.FTZ R0, R0, R193 ;  /* 0x000000c100007220 */ /* 0x010fce0000410000 */
        /* <DEDUP_REMOVED lines=10> */
.L_x_23386:
        /* <DEDUP_REMOVED lines=12> */
.L_x_23388:
[----:B------:R-:W-:Y:S05]  /*e0c0*/  BSYNC.RECONVERGENT B2 ;  /* 0x0000000000027941 */ /* 0x000fea0003800200 */
.L_x_23387:
        /* <DEDUP_REMOVED lines=62> */
.L_x_23385:
[----:B------:R-:W-:Y:S05]  /*e4b0*/  BSYNC.RECONVERGENT B1 ;  /* 0x0000000000017941 */ /* 0x000fea0003800200 */
.L_x_23384:
[----:B------:R-:W-:Y:S01]  /*e4c0*/  I2FP.F32.U32 R3, R5 ;  /* 0x0000000500037245 */ /* 0x000fe20000201000 */
[----:B------:R-:W-:Y:S01]  /*e4d0*/  BSSY.RECONVERGENT B1, `(.L_x_23389) ;  /* 0x0000062000017945 */ /* 0x000fe20003800200 */
[----:B------:R-:W-:Y:S02]  /*e4e0*/  ISETP.NE.AND P3, PT, R2, 0x1, PT ;  /* 0x000000010200780c */ /* 0x000fe40003f65270 */
[----:B------:R-:W-:Y:S01]  /*e4f0*/  FSEL R0, R0, RZ, P4 ;  /* 0x000000ff00007208 */ /* 0x000fe20002000000 */
[----:B------:R-:W-:Y:S01]  /*e500*/  FFMA.FTZ R3, R3, R230, 1.1641532182693481445e-10 ;  /* 0x2f00000003037423 */ /* 0x000fe200000100e6 */
[----:B------:R-:W-:-:S04]  /*e510*/  MOV R5, R12 ;  /* 0x0000000c00057202 */ /* 0x000fc80000000f00 */
[----:B------:R-:W-:Y:S01]  /*e520*/  FSETP.GTU.FTZ.AND P2, PT, R3, R194, PT ;  /* 0x000000c20300720b */ /* 0x000fe20003f5c000 */
[----:B------:R-:W-:-:S05]  /*e530*/  HADD2.F32 R3, -RZ, R128.H0_H0 ;  /* 0x20000080ff037230 */ /* 0x000fca0000004100 */
[----:B------:R-:W-:-:S05]  /*e540*/  FMUL.FTZ R3, R3, R193 ;  /* 0x000000c103037220 */ /* 0x000fca0000410000 */
[----:B------:R-:W-:-:S05]  /*e550*/  FSEL R3, R3, RZ, !P2 ;  /* 0x000000ff03037208 */ /* 0x000fca0005000000 */
[----:B--2---:R-:W-:Y:S01]  /*e560*/  FADD.FTZ R148, R3, R0 ;  /* 0x0000000003947221 */ /* 0x004fe20000010000 */
        /* <DEDUP_REMOVED lines=13> */
.L_x_23391:
        /* <DEDUP_REMOVED lines=12> */
.L_x_23393:
[----:B------:R-:W-:Y:S05]  /*e700*/  BSYNC.RECONVERGENT B2 ;  /* 0x0000000000027941 */ /* 0x000fea0003800200 */
.L_x_23392:
        /* <DEDUP_REMOVED lines=62> */
.L_x_23390:
[----:B------:R-:W-:Y:S05]  /*eaf0*/  BSYNC.RECONVERGENT B1 ;  /* 0x0000000000017941 */ /* 0x000fea0003800200 */
.L_x_23389:
        /* <DEDUP_REMOVED lines=20> */
.L_x_23396:
        /* <DEDUP_REMOVED lines=12> */
.L_x_23398:
[----:B------:R-:W-:Y:S05]  /*ed00*/  BSYNC.RECONVERGENT B2 ;  /* 0x0000000000027941 */ /* 0x000fea0003800200 */
.L_x_23397:
        /* <DEDUP_REMOVED lines=62> */
.L_x_23395:
[----:B------:R-:W-:Y:S05]  /*f0f0*/  BSYNC.RECONVERGENT B1 ;  /* 0x0000000000017941 */ /* 0x000fea0003800200 */
.L_x_23394:
[----:B------:R-:W-:Y:S01]  /*f100*/  I2FP.F32.U32 R3, R5 ;  /* 0x0000000500037245 */ /* 0x000fe20000201000 */
[----:B------:R-:W-:Y:S01]  /*f110*/  BSSY.RECONVERGENT B1, `(.L_x_23399) ;  /* 0x0000062000017945 */ /* 0x000fe20003800200 */
[----:B------:R-:W-:Y:S01]  /*f120*/  FSEL R0, R0, RZ, P4 ;  /* 0x000000ff00007208 */ /* 0x000fe20002000000 */
[----:B------:R-:W-:Y:S02]  /*f130*/  IMAD.MOV.U32 R5, RZ, RZ, R12 ;  /* 0x000000ffff057224 */ /* 0x000fe400078e000c */
[----:B------:R-:W-:-:S05]  /*f140*/  FFMA.FTZ R3, R3, R230, 1.1641532182693481445e-10 ;  /* 0x2f00000003037423 */ /* 0x000fca00000100e6 */
[----:B------:R-:W-:Y:S01]  /*f150*/  FSETP.GTU.FTZ.AND P2, PT, R3, R194, PT ;  /* 0x000000c20300720b */ /* 0x000fe20003f5c000 */
[----:B------:R-:W-:-:S05]  /*f160*/  HADD2.F32 R3, -RZ, R128.H1_H1 ;  /* 0x30000080ff037230 */ /* 0x000fca0000004100 */
        /* <DEDUP_REMOVED lines=17> */
.L_x_23401:
        /* <DEDUP_REMOVED lines=12> */
.L_x_23403:
[----:B------:R-:W-:Y:S05]  /*f340*/  BSYNC.RECONVERGENT B2 ;  /* 0x0000000000027941 */ /* 0x000fea0003800200 */
.L_x_23402:
        /* <DEDUP_REMOVED lines=62> */
.L_x_23400:
[----:B------:R-:W-:Y:S05]  /*f730*/  BSYNC.RECONVERGENT B1 ;  /* 0x0000000000017941 */ /* 0x000fea0003800200 */
.L_x_23399:
        /* <DEDUP_REMOVED lines=20> */
.L_x_23406:
        /* <DEDUP_REMOVED lines=12> */
.L_x_23408:
[----:B------:R-:W-:Y:S05]  /*f940*/  BSYNC.RECONVERGENT B2 ;  /* 0x0000000000027941 */ /* 0x000fea0003800200 */
.L_x_23407:
        /* <DEDUP_REMOVED lines=62> */
.L_x_23405:
[----:B------:R-:W-:Y:S05]  /*fd30*/  BSYNC.RECONVERGENT B1 ;  /* 0x0000000000017941 */ /* 0x000fea0003800200 */
.L_x_23404:
[----:B------:R-:W-:Y:S01]  /*fd40*/  I2FP.F32.U32 R3, R5 ;  /* 0x0000000500037245 */ /* 0x000fe20000201000 */
[----:B------:R-:W-:Y:S01]  /*fd50*/  BSSY.RECONVERGENT B1, `(.L_x_23409) ;  /* 0x0000062000017945 */ /* 0x000fe20003800200 */
[----:B------:R-:W-:-:S03]  /*fd60*/  FSEL R0, R0, RZ, P4 ;  /* 0x000000ff00007208 */ /* 0x000fc60002000000 */
        /* <DEDUP_REMOVED lines=21> */
.L_x_23411:
        /* <DEDUP_REMOVED lines=12> */
.L_x_23413:
[----:B------:R-:W-:Y:S05]  /*ff80*/  BSYNC.RECONVERGENT B2 ;  /* 0x0000000000027941 */ /* 0x000fea0003800200 */
.L_x_23412:
        /* <DEDUP_REMOVED lines=62> */
.L_x_23410:
[----:B------:R-:W-:Y:S05]  /*10370*/  BSYNC.RECONVERGENT B1 ;  /* 0x0000000000017941 */ /* 0x000fea0003800200 */
.L_x_23409:
        /* <DEDUP_REMOVED lines=20> */
.L_x_23416:
        /* <DEDUP_REMOVED lines=12> */
.L_x_23418:
[----:B------:R-:W-:Y:S05]  /*10580*/  BSYNC.RECONVERGENT B2 ;  /* 0x0000000000027941 */ /* 0x000fea0003800200 */
.L_x_23417:
        /* <DEDUP_REMOVED lines=62> */
.L_x_23415:
[----:B------:R-:W-:Y:S05]  /*10970*/  BSYNC.RECONVERGENT B1 ;  /* 0x0000000000017941 */ /* 0x000fea0003800200 */
.L_x_23414:
[----:B------:R-:W-:Y:S01]  /*10980*/  I2FP.F32.U32 R3, R5 ;  /* 0x0000000500037245 */ /* 0x000fe20000201000 */
[----:B------:R-:W-:Y:S01]  /*10990*/  BSSY.RECONVERGENT B1, `(.L_x_23419) ;  /* 0x0000062000017945 */ /* 0x000fe20003800200 */
[----:B------:R-:W-:Y:S02]  /*109a0*/  FSEL R0, R0, RZ, P4 ;  /* 0x000000ff00007208 */ /* 0x000fe40002000000 */
[----:B------:R-:W-:Y:S01]  /*109b0*/  MOV R4, R12 ;  /* 0x0000000c00047202 */ /* 0x000fe20000000f00 */
        /* <DEDUP_REMOVED lines=20> */
.L_x_23421:
        /* <DEDUP_REMOVED lines=12> */
.L_x_23423:
[----:B------:R-:W-:Y:S05]  /*10bc0*/  BSYNC.RECONVERGENT B2 ;  /* 0x0000000000027941 */ /* 0x000fea0003800200 */
.L_x_23422:
        /* <DEDUP_REMOVED lines=62> */
.L_x_23420:
[----:B------:R-:W-:Y:S05]  /*10fb0*/  BSYNC.RECONVERGENT B1 ;  /* 0x0000000000017941 */ /* 0x000fea0003800200 */
.L_x_23419:
        /* <DEDUP_REMOVED lines=18> */
.L_x_23426:
        /* <DEDUP_REMOVED lines=12> */
.L_x_23428:
[----:B------:R-:W-:Y:S05]  /*111a0*/  BSYNC.RECONVERGENT B2 ;  /* 0x0000000000027941 */ /* 0x000fea0003800200 */
.L_x_23427:
        /* <DEDUP_REMOVED lines=62> */
.L_x_23425:
[----:B------:R-:W-:Y:S05]  /*11590*/  BSYNC.RECONVERGENT B1 ;  /* 0x0000000000017941 */ /* 0x000fea0003800200 */
.L_x_23424:
        /* <DEDUP_REMOVED lines=24> */
.L_x_23431:
        /* <DEDUP_REMOVED lines=12> */
.L_x_23433:
[----:B------:R-:W-:Y:S05]  /*117e0*/  BSYNC.RECONVERGENT B2 ;  /* 0x0000000000027941 */ /* 0x000fea0003800200 */
.L_x_23432:
[----:B01----:R-:W-:Y:S01]  /*117f0*/  IMAD.WIDE.U32 R190, R19, -0x2daee0ad, RZ ;  /* 0xd2511f5313be7825 */ /* 0x003fe200078e00ff */
        /* <DEDUP_REMOVED lines=61> */
.L_x_23430:
[----:B------:R-:W-:Y:S05]  /*11bd0*/  BSYNC.RECONVERGENT B1 ;  /* 0x0000000000017941 */ /* 0x000fea0003800200 */
.L_x_23429:
        /* <DEDUP_REMOVED lines=18> */
.L_x_23436:
        /* <DEDUP_REMOVED lines=12> */
.L_x_23438:
[----:B------:R-:W-:Y:S05]  /*11dc0*/  BSYNC.RECONVERGENT B2 ;  /* 0x0000000000027941 */ /* 0x000fea0003800200 */
.L_x_23437:
[----:B01----:R-:W-:Y:S01]  /*11dd0*/  IMAD.WIDE.U32 R190, R19, -0x2daee0ad, RZ ;  /* 0xd2511f5313be7825 */ /* 0x003fe200078e00ff */
        /* <DEDUP_REMOVED lines=61> */
.L_x_23435:
[----:B------:R-:W-:Y:S05]  /*121b0*/  BSYNC.RECONVERGENT B1 ;  /* 0x0000000000017941 */ /* 0x000fea0003800200 */
.L_x_23434:
[----:B------:R-:W-:Y:S01]  /*121c0*/  I2FP.F32.U32 R3, R153 ;  /* 0x0000009900037245 */ /* 0x000fe20000201000 */
[----:B------:R-:W-:Y:S01]  /*121d0*/  BSSY.RECONVERGENT B1, `(.L_x_23439) ;  /* 0x0000061000017945 */ /* 0x000fe20003800200 */
[----:B------:R-:W-:Y:S01]  /*121e0*/  FSEL R0, R0, RZ, P3 ;  /* 0x000000ff00007208 */ /* 0x000fe20001800000 */
[----:B------:R-:W-:Y:S02]  /*121f0*/  IMAD.MOV.U32 R14, RZ, RZ, 0x2 ;  /* 0x00000002ff0e7424 */ /* 0x000fe400078e00ff */
[----:B------:R-:W-:-:S05]  /*12200*/  FFMA.FTZ R3, R3, R230, 1.1641532182693481445e-10 ;  /* 0x2f00000003037423 */ /* 0x000fca00000100e6 */
[----:B------:R-:W-:Y:S01]  /*12210*/  FSETP.GTU.FTZ.AND P4, PT, R3, R194, PT ;  /* 0x000000c20300720b */ /* 0x000fe20003f9c000 */
[----:B------:R-:W-:-:S05]  /*12220*/  HADD2.F32 R3, -RZ, R130.H1_H1 ;  /* 0x30000082ff037230 */ /* 0x000fca0000004100 */
        /* <DEDUP_REMOVED lines=16> */
.L_x_23441:
        /* <DEDUP_REMOVED lines=12> */
.L_x_23443:
[----:B------:R-:W-:Y:S05]  /*123f0*/  BSYNC.RECONVERGENT B2 ;  /* 0x0000000000027941 */ /* 0x000fea0003800200 */
.L_x_23442:
[----:B01----:R-:W-:Y:S01]  /*12400*/  IMAD.WIDE.U32 R228, R19, -0x2daee0ad, RZ ;  /* 0xd2511f5313e47825 */ /* 0x003fe200078e00ff */
        /* <DEDUP_REMOVED lines=61> */
.L_x_23440:
[----:B------:R-:W-:Y:S05]  /*127e0*/  BSYNC.RECONVERGENT B1 ;  /* 0x0000000000017941 */ /* 0x000fea0003800200 */
.L_x_23439:
        /* <DEDUP_REMOVED lines=18> */
.L_x_23446:
        /* <DEDUP_REMOVED lines=12> */
.L_x_23448:
[----:B------:R-:W-:Y:S05]  /*129d0*/  BSYNC.RECONVERGENT B2 ;  /* 0x0000000000027941 */ /* 0x000fea0003800200 */
.L_x_23447:
        /* <DEDUP_REMOVED lines=59> */
[----:B------:R-:W-:Y:S01]  /*12d90*/  IMAD.MOV.U32 R10, RZ, RZ, RZ ;  /* 0x000000ffff0a7224 */ /* 0x000fe200078e00ff */
[----:B------:R-:W-:Y:S02]  /*12da0*/  LOP3.LUT R16, R14, UR16, R191, 0x96, !PT ;  /* 0x000000100e107c12 */ /* 0x000fe4000f8e96bf */
[----:B------:R-:W-:-:S07]  /*12db0*/  MOV R12, R190 ;  /* 0x000000be000c7202 */ /* 0x000fce0000000f00 */
.L_x_23445:
[----:B------:R-:W-:Y:S05]  /*12dc0*/  BSYNC.RECONVERGENT B1 ;  /* 0x0000000000017941 */ /* 0x000fea0003800200 */
.L_x_23444:
[----:B------:R-:W-:Y:S01]  /*12dd0*/  I2FP.F32.U32 R2, R2 ;  /* 0x0000000200027245 */ /* 0x000fe20000201000 */
[----:B------:R-:W-:Y:S01]  /*12de0*/  BSSY.RECONVERGENT B1, `(.L_x_23449) ;  /* 0x0000061000017945 */ /* 0x000fe20003800200 */
[----:B------:R-:W-:Y:S01]  /*12df0*/  FSEL R0, R0, RZ, P4 ;  /* 0x000000ff00007208 */ /* 0x000fe20002000000 */
[----:B01----:R-:W-:Y:S02]  /*12e00*/  IMAD.MOV.U32 R190, RZ, RZ, 0x2 ;  /* 0x00000002ffbe7424 */ /* 0x003fe400078e00ff */
        /* <DEDUP_REMOVED lines=19> */
.L_x_23451:
        /* <DEDUP_REMOVED lines=12> */
.L_x_23453:
[----:B------:R-:W-:Y:S05]  /*13000*/  BSYNC.RECONVERGENT B2 ;  /* 0x0000000000027941 */ /* 0x000fea0003800200 */
.L_x_23452:
        /* <DEDUP_REMOVED lines=62> */
.L_x_23450:
[----:B------:R-:W-:Y:S05]  /*133f0*/  BSYNC.RECONVERGENT B1 ;  /* 0x0000000000017941 */ /* 0x000fea0003800200 */
.L_x_23449:
[----:B------:R-:W-:Y:S01]  /*13400*/  I2FP.F32.U32 R0, R0 ;  /* 0x0000000000007245 */ /* 0x000fe20000201000 */
[----:B------:R-:W-:Y:S01]  /*13410*/  BSSY.RECONVERGENT B1, `(.L_x_23454) ;  /* 0x000005f000017945 */ /* 0x000fe20003800200 */
[----:B------:R-:W-:Y:S01]  /*13420*/  ISETP.NE.AND P6, PT, R190, 0x1, PT ;  /* 0x00000001be00780c */ /* 0x000fe20003fc5270 */
[----:B------:R-:W-:Y:S02]  /*13430*/  IMAD.MOV.U32 R14, RZ, RZ, 0x2 ;  /* 0x00000002ff0e7424 */ /* 0x000fe400078e00ff */
[----:B------:R-:W-:Y:S01]  /*13440*/  FFMA.FTZ R0, R0, R230, 1.1641532182693481445e-10 ;  /* 0x2f00000000007423 */ /* 0x000fe200000100e6 */
[----:B------:R-:W-:-:S04]  /*13450*/  IMAD.MOV.U32 R10, RZ, RZ, R12 ;  /* 0x000000ffff0a7224 */ /* 0x000fc800078e000c */
[----:B------:R-:W-:Y:S01]  /*13460*/  FSETP.LE.FTZ.AND P5, PT, R0, R194, PT ;  /* 0x000000c20000720b */ /* 0x000fe20003fb3000 */
[----:B------:R-:W-:-:S05]  /*13470*/  HADD2.F32 R0, -RZ, R155.H1_H1 ;  /* 0x3000009bff007230 */ /* 0x000fca0000004100 */
        /* <DEDUP_REMOVED lines=10> */
.L_x_23456:
        /* <DEDUP_REMOVED lines=15> */
.L_x_23458:
[----:B------:R-:W-:Y:S05]  /*13610*/  BSYNC.RECONVERGENT B2 ;  /* 0x0000000000027941 */ /* 0x000fea0003800200 */
.L_x_23457:
        /* <DEDUP_REMOVED lines=62> */
.L_x_23455:
[----:B------:R-:W-:Y:S05]  /*13a00*/  BSYNC.RECONVERGENT B1 ;  /* 0x0000000000017941 */ /* 0x000fea0003800200 */
.L_x_23454:
        /* <DEDUP_REMOVED lines=9> */
[----:B------:R-:W-:Y:S01]  /*13aa0*/  @P1 FADD.FTZ R155, R139, R155 ;  /* 0x0000009b8b9b1221 */ /* 0x000fe20000010000 */
[----:B------:R-:W-:Y:S06]  /*13ab0*/  BRA `(.L_x_23459) ;  /* 0x00000030006c7947 */ /* 0x000fec0003800000 */
.L_x_23378:
        /* <DEDUP_REMOVED lines=16> */
.L_x_23462:
        /* <DEDUP_REMOVED lines=12> */
.L_x_23464:
[----:B------:R-:W-:Y:S05]  /*13c80*/  BSYNC.RECONVERGENT B2 ;  /* 0x0000000000027941 */ /* 0x000fea0003800200 */
.L_x_23463:
        /* <DEDUP_REMOVED lines=62> */
.L_x_23461:
[----:B------:R-:W-:Y:S05]  /*14070*/  BSYNC.RECONVERGENT B1 ;  /* 0x0000000000017941 */ /* 0x000fea0003800200 */
.L_x_23460:
[----:B------:R-:W2:Y:S01]  /*14080*/  LDC R194, c[0x0][0x404] ;  /* 0x00010100ffc27b82 */ /* 0x000ea20000000800 */
[----:B------:R-:W-:Y:S01]  /*14090*/  I2FP.F32.U32 R10, R149 ;  /* 0x00000095000a7245 */ /* 0x000fe20000201000 */
[----:B------:R-:W-:Y:S01]  /*140a0*/  IMAD.MOV.U32 R193, RZ, RZ, 0x2f800000 ;  /* 0x2f800000ffc17424 */ /* 0x000fe200078e00ff */
[----:B------:R-:W-:Y:S01]  /*140b0*/  ISETP.NE.AND P2, PT, R148, 0x1, PT ;  /* 0x000000019400780c */ /* 0x000fe20003f45270 */
[----:B------:R-:W-:Y:S01]  /*140c0*/  BSSY.RECONVERGENT B1, `(.L_x_23465) ;  /* 0x000005c000017945 */ /* 0x000fe20003800200 */
[----:B------:R-:W-:Y:S01]  /*140d0*/  LOP3.LUT R18, R18, 0xffffffef, RZ, 0xc0, !PT ;  /* 0xffffffef12127812 */ /* 0x000fe200078ec0ff */
[----:B------:R-:W-:Y:S01]  /*140e0*/  FFMA.FTZ R10, R10, R193, 1.1641532182693481445e-10 ;  /* 0x2f0000000a0a7423 */ /* 0x000fe200000100c1 */
[----:B------:R-:W-:Y:S02]  /*140f0*/  HFMA2 R14, -RZ, RZ, 0, 1.1920928955078125e-07 ;  /* 0x00000002ff0e7431 */ /* 0x000fe400000001ff */
[----:B------:R-:W-:Y:S02]  /*14100*/  IMAD.MOV.U32 R150, RZ, RZ, R12 ;  /* 0x000000ffff967224 */ /* 0x000fe400078e000c */
[----:B--2---:R-:W-:Y:S01]  /*14110*/  FSETP.LE.FTZ.AND P3, PT, R10, R194, PT ;  /* 0x000000c20a00720b */ /* 0x004fe20003f73000 */
        /* <DEDUP_REMOVED lines=11> */
.L_x_23467:
        /* <DEDUP_REMOVED lines=12> */
.L_x_23469:
[----:B------:R-:W-:Y:S05]  /*14290*/  BSYNC.RECONVERGENT B2 ;  /* 0x0000000000027941 */ /* 0x000fea0003800200 */
.L_x_23468:
        /* <DEDUP_REMOVED lines=62> */
.L_x_23466:
[----:B------:R-:W-:Y:S05]  /*14680*/  BSYNC.RECONVERGENT B1 ;  /* 0x0000000000017941 */ /* 0x000fea0003800200 */
.L_x_23465:
        /* <DEDUP_REMOVED lines=19> */
.L_x_23472:
        /* <DEDUP_REMOVED lines=12> */
.L_x_23474:
[----:B------:R-:W-:Y:S05]  /*14880*/  BSYNC.RECONVERGENT B2 ;  /* 0x0000000000027941 */ /* 0x000fea0003800200 */
.L_x_23473:
        /* <DEDUP_REMOVED lines=62> */
.L_x_23471:
[----:B------:R-:W-:Y:S05]  /*14c70*/  BSYNC.RECONVERGENT B1 ;  /* 0x0000000000017941 */ /* 0x000fea0003800200 */
.L_x_23470:
[----:B------:R-:W-:Y:S01]  /*14c80*/  I2FP.F32.U32 R14, R149 ;  /* 0x00000095000e7245 */ /* 0x000fe20000201000 */
[----:B------:R-:W-:Y:S01]  /*14c90*/  BSSY.RECONVERGENT B1, `(.L_x_23475) ;  /* 0x000005d000017945 */ /* 0x000fe20003800200 */
[----:B------:R-:W-:Y:S01]  /*14ca0*/  LOP3.LUT R18, R18, 0xfffffffb, RZ, 0xc0, !PT ;  /* 0xfffffffb12127812 */ /* 0x000fe200078ec0ff */
[----:B------:R-:W-:Y:S02]  /*14cb0*/  HADD2.F32 R149, -RZ, R153.H0_H0 ;  /* 0x20000099ff957230 */ /* 0x000fe40000004100 */
[----:B------:R-:W-:Y:S01]  /*14cc0*/  FFMA.FTZ R14, R14, R193, 1.1641532182693481445e-10 ;  /* 0x2f0000000e0e7423 */ /* 0x000fe200000100c1 */
[----:B------:R-:W-:-:S04]  /*14cd0*/  IMAD.MOV.U32 R152, RZ, RZ, R12 ;  /* 0x000000ffff987224 */ /* 0x000fc800078e000c */
[----:B------:R-:W-:Y:S01]  /*14ce0*/  FSETP.LE.FTZ.AND P2, PT, R14, R194, PT ;  /* 0x000000c20e00720b */ /* 0x000fe20003f53000 */
[----:B------:R-:W-:-:S12]  /*14cf0*/  IMAD.MOV.U32 R14, RZ, RZ, 0x2 ;  /* 0x00000002ff0e7424 */ /* 0x000fd800078e00ff */
        /* <DEDUP_REMOVED lines=11> */
.L_x_23477:
        /* <DEDUP_REMOVED lines=12> */
.L_x_23479:
[----:B------:R-:W-:Y:S05]  /*14e70*/  BSYNC.RECONVERGENT B2 ;  /* 0x0000000000027941 */ /* 0x000fea0003800200 */
.L_x_23478:
[----:B01----:R-:W-:Y:S01]  /*14e80*/  IMAD.WIDE.U32 R190, R19, -0x2daee0ad, RZ ;  /* 0xd2511f5313be7825 */ /* 0x003fe200078e00ff */
        /* <DEDUP_REMOVED lines=61> */
.L_x_23476:
[----:B------:R-:W-:Y:S05]  /*15260*/  BSYNC.RECONVERGENT B1 ;  /* 0x0000000000017941 */ /* 0x000fea0003800200 */
.L_x_23475:
[----:B------:R-:W-:Y:S01]  /*15270*/  I2FP.F32.U32 R150, R152 ;  /* 0x0000009800967245 */ /* 0x000fe20000201000 */
[----:B------:R-:W-:Y:S01]  /*15280*/  BSSY.RECONVERGENT B1, `(.L_x_23480) ;  /* 0x000005d000017945 */ /* 0x000fe20003800200 */
[----:B------:R-:W-:Y:S01]  /*15290*/  LOP3.LUT R18, R18, 0xfffffffd, RZ, 0xc0, !PT ;  /* 0xfffffffd12127812 */ /* 0x000fe200078ec0ff */
[----:B------:R-:W-:Y:S02]  /*152a0*/  HFMA2 R152, -RZ, RZ, 0, 1.1920928955078125e-07 ;  /* 0x00000002ff987431 */ /* 0x000fe400000001ff */
[----:B------:R-:W-:Y:S02]  /*152b0*/  IMAD.MOV.U32 R151, RZ, RZ, R12 ;  /* 0x000000ffff977224 */ /* 0x000fe400078e000c */
[----:B------:R-:W-:-:S05]  /*152c0*/  FFMA.FTZ R150, R150, R193, 1.1641532182693481445e-10 ;  /* 0x2f00000096967423 */ /* 0x000fca00000100c1 */
        /* <DEDUP_REMOVED lines=13> */
.L_x_23482:
        /* <DEDUP_REMOVED lines=12> */
.L_x_23484:
[----:B------:R-:W-:Y:S05]  /*15460*/  BSYNC.RECONVERGENT B2 ;  /* 0x0000000000027941 */ /* 0x000fea0003800200 */
.L_x_23483:
        /* <DEDUP_REMOVED lines=62> */
.L_x_23481:
[----:B------:R-:W-:Y:S05]  /*15850*/  BSYNC.RECONVERGENT B1 ;  /* 0x0000000000017941 */ /* 0x000fea0003800200 */
.L_x_23480:
[----:B------:R-:W-:Y:S01]  /*15860*/  ISETP.NE.AND P3, PT, R152, 0x1, PT ;  /* 0x000000019800780c */ /* 0x000fe20003f65270 */
[----:B------:R-:W-:Y:S01]  /*15870*/  BSSY.RECONVERGENT B1, `(.L_x_23485) ;  /* 0x000005b000017945 */ /* 0x000fe20003800200 */
[----:B------:R-:W-:Y:S01]  /*15880*/  I2FP.F32.U32 R14, R151 ;  /* 0x00000097000e7245 */ /* 0x000fe20000201000 */
[----:B------:R-:W-:Y:S01]  /*15890*/  HADD2.F32 R151, -RZ, R154.H0_H0 ;  /* 0x2000009aff977230 */ /* 0x000fe20000004100 */
[----:B01----:R-:W-:-:S03]  /*158a0*/  MOV R190, R12 ;  /* 0x0000000c00be7202 */ /* 0x003fc60000000f00 */
        /* <DEDUP_REMOVED lines=12> */
.L_x_23487:
        /* <DEDUP_REMOVED lines=12> */
.L_x_23489:
[----:B------:R-:W-:Y:S05]  /*15a30*/  BSYNC.RECONVERGENT B2 ;  /* 0x0000000000027941 */ /* 0x000fea0003800200 */
.L_x_23488:
        /* <DEDUP_REMOVED lines=62> */
.L_x_23486:
[----:B------:R-:W-:Y:S05]  /*15e20*/  BSYNC.RECONVERGENT B1 ;  /* 0x0000000000017941 */ /* 0x000fea0003800200 */
.L_x_23485:
        /* <DEDUP_REMOVED lines=17> */
.L_x_23492:
        /* <DEDUP_REMOVED lines=12> */
.L_x_23494:
[----:B------:R-:W-:Y:S05]  /*16000*/  BSYNC.RECONVERGENT B2 ;  /* 0x0000000000027941 */ /* 0x000fea0003800200 */
.L_x_23493:
        /* <DEDUP_REMOVED lines=61> */
[----:B------:R-:W-:-:S07]  /*163e0*/  LOP3.LUT R16, R14, UR16, R153, 0x96, !PT ;  /* 0x000000100e107c12 */ /* 0x000fce000f8e9699 */
.L_x_23491:
[----:B------:R-:W-:Y:S05]  /*163f0*/  BSYNC.RECONVERGENT B1 ;  /* 0x0000000000017941 */ /* 0x000fea0003800200 */
.L_x_23490:
        /* <DEDUP_REMOVED lines=17> */
.L_x_23497:
        /* <DEDUP_REMOVED lines=12> */
.L_x_23499:
[----:B------:R-:W-:Y:S05]  /*165d0*/  BSYNC.RECONVERGENT B2 ;  /* 0x0000000000027941 */ /* 0x000fea0003800200 */
.L_x_23498:
        /* <DEDUP_REMOVED lines=62> */
.L_x_23496:
[----:B------:R-:W-:Y:S05]  /*169c0*/  BSYNC.RECONVERGENT B1 ;  /* 0x0000000000017941 */ /* 0x000fea0003800200 */
.L_x_23495:
        /* <DEDUP_REMOVED lines=42> */
.L_x_23459:
[----:B------:R-:W0:Y:S01]  /*16c70*/  LDC.64 R190, c[0x0][0x3a8] ;  /* 0x0000ea00ffbe7b82 */ /* 0x000e220000000a00 */
        /* <DEDUP_REMOVED lines=43> */
.L_x_23500:
[----:B------:R-:W-:Y:S01]  /*16f30*/  MOV R10, R189 ;  /* 0x000000bd000a7202 */ /* 0x000fe20000000f00 */
[----:B------:R-:W-:-:S07]  /*16f40*/  VIADD R188, R188, 0x20 ;  /* 0x00000020bcbc7836 */ /* 0x000fce0000000000 */
.L_x_23377:
[----:B------:R-:W-:Y:S05]  /*16f50*/  BSYNC.RECONVERGENT B0 ;  /* 0x0000000000007941 */ /* 0x000fea0003800200 */
.L_x_23376:
        /* <DEDUP_REMOVED lines=12> */
[----:B--23--:R0:W5:Y:S02]  /*17020*/  @P0 LDG.E.128 R128, desc[UR6][R156.64] ;  /* 0x000000069c800981 */ /* 0x00c164000c1e1d00 */
[----:B0-----:R-:W0:Y:S02]  /*17030*/  @P1 LDC.64 R156, c[0x0][0x3a0] ;  /* 0x0000e800ff9c1b82 */ /* 0x001e240000000a00 */
[----:B0-----:R-:W-:-:S05]  /*17040*/  @P1 IMAD.WIDE.U32 R156, R188, 0x20, R156 ;  /* 0x00000020bc9c1825 */ /* 0x001fca00078e009c */
[----:B------:R-:W5:Y:S04]  /*17050*/  @P1 LDG.E.128 R132, desc[UR6][R156.64] ;  /* 0x000000069c841981 */ /* 0x000f68000c1e1d00 */
[----:B------:R4:W5:Y:S02]  /*17060*/  @P1 LDG.E.128 R136, desc[UR6][R156.64+0x10] ;  /* 0x000010069c881981 */ /* 0x000964000c1e1d00 */
[----:B----4-:R-:W-:-:S05]  /*17070*/  IMAD.WIDE.U32 R156, R188, 0x10, R158 ;  /* 0x00000010bc9c7825 */ /* 0x010fca00078e009e */
        /* <DEDUP_REMOVED lines=18> */
.L_x_23506:
        /* <DEDUP_REMOVED lines=12> */
.L_x_23508:
[----:B------:R-:W-:Y:S05]  /*17260*/  BSYNC.RECONVERGENT B2 ;  /* 0x0000000000027941 */ /* 0x000fea0003800200 */
.L_x_23507:
        /* <DEDUP_REMOVED lines=62> */
.L_x_23505:
[----:B------:R-:W-:Y:S05]  /*17650*/  BSYNC.RECONVERGENT B1 ;  /* 0x0000000000017941 */ /* 0x000fea0003800200 */
.L_x_23504:
[----:B------:R-:W2:Y:S01]  /*17660*/  LDC R194, c[0x0][0x404] ;  /* 0x00010100ffc27b82 */ /* 0x000ea20000000800 */
[----:B------:R-:W-:Y:S01]  /*17670*/  I2FP.F32.U32 R0, R0 ;  /* 0x0000000000007245 */ /* 0x000fe20000201000 */
[----:B------:R-:W-:Y:S01]  /*17680*/  IMAD.MOV.U32 R230, RZ, RZ, 0x2f800000 ;  /* 0x2f800000ffe67424 */ /* 0x000fe200078e00ff */
[----:B------:R-:W-:Y:S01]  /*17690*/  ISETP.NE.AND P2, PT, R3, 0x1, PT ;  /* 0x000000010300780c */ /* 0x000fe20003f45270 */
[----:B------:R-:W-:Y:S01]  /*176a0*/  BSSY.RECONVERGENT B1, `(.L_x_23509) ;  /* 0x000005e000017945 */ /* 0x000fe20003800200 */
[----:B------:R-:W-:Y:S01]  /*176b0*/  LOP3.LUT R18, R18, 0xffffffef, RZ, 0xc0, !PT ;  /* 0xffffffef12127812 */ /* 0x000fe200078ec0ff */
[----:B------:R-:W-:Y:S01]  /*176c0*/  FFMA.FTZ R0, R0, R230, 1.1641532182693481445e-10 ;  /* 0x2f00000000007423 */ /* 0x000fe200000100e6 */
[----:B------:R-:W-:Y:S01]  /*176d0*/  IMAD.MOV.U32 R2, RZ, RZ, 0x2 ;  /* 0x00000002ff027424 */ /* 0x000fe200078e00ff */
[----:B------:R-:W3:Y:S01]  /*176e0*/  LDC R193, c[0x0][0x408] ;  /* 0x00010200ffc17b82 */ /* 0x000ee20000000800 */
[----:B------:R-:W-:Y:S02]  /*176f0*/  MOV R5, R12 ;  /* 0x0000000c00057202 */ /* 0x000fe40000000f00 */
[----:B--2---:R-:W-:Y:S01]  /*17700*/  FSETP.LE.FTZ.AND P4, PT, R0, R194, PT ;  /* 0x000000c20000720b */ /* 0x004fe20003f93000 */
[----:B-----5:R-:W-:-:S05]  /*17710*/  HADD2.F32 R0, -RZ, R160.H0_H0 ;  /* 0x200000a0ff007230 */ /* 0x020fca0000004100 */
[----:B---3--:R-:W-:-:S07]  /*17720*/  FMUL.FTZ R0, R0, R193 ;  /* 0x000000c100007220 */ /* 0x008fce0000410000 */
        /* <DEDUP_REMOVED lines=10> */
.L_x_23511:
        /* <DEDUP_REMOVED lines=12> */
.L_x_23513:
[----:B------:R-:W-:Y:S05]  /*17890*/  BSYNC.RECONVERGENT B2 ;  /* 0x0000000000027941 */ /* 0x000fea0003800200 */
.L_x_23512:
        /* <DEDUP_REMOVED lines=62> */
.L_x_23510:
[----:B------:R-:W-:Y:S05]  /*17c80*/  BSYNC.RECONVERGENT B1 ;  /* 0x0000000000017941 */ /* 0x000fea0003800200 */
.L_x_23509:
        /* <DEDUP_REMOVED lines=9> */
[----:B0-----:R-:W-:Y:S01]  /*17d20*/  FADD.FTZ R156, R3, R0 ;  /* 0x00000000039c7221 */ /* 0x001fe20000010000 */
        /* <DEDUP_REMOVED lines=14> */
.L_x_23516:
        /* <DEDUP_REMOVED lines=12> */
.L_x_23518:
[----:B------:R-:W-:Y:S05]  /*17ed0*/  BSYNC.RECONVERGENT B2 ;  /* 0x0000000000027941 */ /* 0x000fea0003800200 */
.L_x_23517:
        /* <DEDUP_REMOVED lines=62> */
.L_x_23515:
[----:B------:R-:W-:Y:S05]  /*182c0*/  BSYNC.RECONVERGENT B1 ;  /* 0x0000000000017941 */ /* 0x000fea0003800200 */
.L_x_23514:
        /* <DEDUP_REMOVED lines=20> */
.L_x_23521:
        /* <DEDUP_REMOVED lines=12> */
.L_x_23523:
[----:B------:R-:W-:Y:S05]  /*184d0*/  BSYNC.RECONVERGENT B2 ;  /* 0x0000000000027941 */ /* 0x000fea0003800200 */
.L_x_23522:
        /* <DEDUP_REMOVED lines=62> */
.L_x_23520:
[----:B------:R-:W-:Y:S05]  /*188c0*/  BSYNC.RECONVERGENT B1 ;  /* 0x0000000000017941 */ /* 0x000fea0003800200 */
.L_x_23519:
        /* <DEDUP_REMOVED lines=24> */
.L_x_23526:
        /* <DEDUP_REMOVED lines=12> */
.L_x_23528:
[----:B------:R-:W-:Y:S05]  /*18b10*/  BSYNC.RECONVERGENT B2 ;  /* 0x0000000000027941 */ /* 0x000fea0003800200 */
.L_x_23527:
        /* <DEDUP_REMOVED lines=62> */
.L_x_23525:
[----:B------:R-:W-:Y:S05]  /*18f00*/  BSYNC.RECONVERGENT B1 ;  /* 0x0000000000017941 */ /* 0x000fea0003800200 */
.L_x_23524:
        /* <DEDUP_REMOVED lines=20> */
.L_x_23531:
        /* <DEDUP_REMOVED lines=12> */
.L_x_23533:
[----:B------:R-:W-:Y:S05]  /*19110*/  BSYNC.RECONVERGENT B2 ;  /* 0x0000000000027941 */ /* 0x000fea0003800200 */
.L_x_23532:
        /* <DEDUP_REMOVED lines=62> */
.L_x_23530:
[----:B------:R-:W-:Y:S05]  /*19500*/  BSYNC.RECONVERGENT B1 ;  /* 0x0000000000017941 */ /* 0x000fea0003800200 */
.L_x_23529:
        /* <DEDUP_REMOVED lines=24> */
.L_x_23536:
        /* <DEDUP_REMOVED lines=12> */
.L_x_23538:
[----:B------:R-:W-:Y:S05]  /*19750*/  BSYNC.RECONVERGENT B2 ;  /* 0x0000000000027941 */ /* 0x000fea0003800200 */
.L_x_23537:
        /* <DEDUP_REMOVED lines=62> */
.L_x_23535:
[----:B------:R-:W-:Y:S05]  /*19b40*/  BSYNC.RECONVERGENT B1 ;  /* 0x0000000000017941 */ /* 0x000fea0003800200 */
.L_x_23534:
        /* <DEDUP_REMOVED lines=20> */
.L_x_23541:
        /* <DEDUP_REMOVED lines=12> */
.L_x_23543:
[----:B------:R-:W-:Y:S05]  /*19d50*/  BSYNC.RECONVERGENT B2 ;  /* 0x0000000000027941 */ /* 0x000fea0003800200 */
.L_x_23542:
        /* <DEDUP_REMOVED lines=62> */
.L_x_23540:
[----:B------:R-:W-:Y:S05]  /*1a140*/  BSYNC.RECONVERGENT B1 ;  /* 0x0000000000017941 */ /* 0x000fea0003800200 */
.L_x_23539:
        /* <DEDUP_REMOVED lines=24> */
.L_x_23546:
        /* <DEDUP_REMOVED lines=12> */
.L_x_23548:
[----:B------:R-:W-:Y:S05]  /*1a390*/  BSYNC.RECONVERGENT B2 ;  /* 0x0000000000027941 */ /* 0x000fea0003800200 */
.L_x_23547:
        /* <DEDUP_REMOVED lines=62> */
.L_x_23545:
[----:B------:R-:W-:Y:S05]  /*1a780*/  BSYNC.RECONVERGENT B1 ;  /* 0x0000000000017941 */ /* 0x000fea0003800200 */
.L_x_23544:
        /* <DEDUP_REMOVED lines=18> */
.L_x_23551:
        /* <DEDUP_REMOVED lines=12> */
.L_x_23553:
[----:B------:R-:W-:Y:S05]  /*1a970*/  BSYNC.RECONVERGENT B2 ;  /* 0x0000000000027941 */ /* 0x000fea0003800200 */
.L_x_23552:
        /* <DEDUP_REMOVED lines=62> */
.L_x_23550:
[----:B------:R-:W-:Y:S05]  /*1ad60*/  BSYNC.RECONVERGENT B1 ;  /* 0x0000000000017941 */ /* 0x000fea0003800200 */
.L_x_23549:
[----:B------:R-:W-:Y:S01]  /*1ad70*/  I2FP.F32.U32 R3, R4 ;  /* 0x0000000400037245 */ /* 0x000fe20000201000 */
[----:B------:R-:W-:Y:S01]  /*1ad80*/  BSSY.RECONVERGENT B1, `(.L_x_23554) ;  /* 0x0000062000017945 */ /* 0x000fe20003800200 */
[----:B------:R-:W-:Y:S02]  /*1ad90*/  FSEL R0, R0, RZ, P2 ;  /* 0x000000ff00007208 */ /* 0x000fe40001000000 */
[----:B------:R-:W-:Y:S01]  /*1ada0*/  MOV R10, R12 ;  /* 0x0000000c000a7202 */ /* 0x000fe20000000f00 */
        /* <DEDUP_REMOVED lines=20> */
.L_x_23556:
        /* <DEDUP_REMOVED lines=12> */
.L_x_23558:
[----:B------:R-:W-:Y:S05]  /*1afb0*/  BSYNC.RECONVERGENT B2 ;  /* 0x0000000000027941 */ /* 0x000fea0003800200 */
.L_x_23557:
        /* <DEDUP_REMOVED lines=62> */
.L_x_23555:
[----:B------:R-:W-:Y:S05]  /*1b3a0*/  BSYNC.RECONVERGENT B1 ;  /* 0x0000000000017941 */ /* 0x000fea0003800200 */
.L_x_23554:
        /* <DEDUP_REMOVED lines=18> */
.L_x_23561:
        /* <DEDUP_REMOVED lines=12> */
.L_x_23563:
[----:B------:R-:W-:Y:S05]  /*1b590*/  BSYNC.RECONVERGENT B2 ;  /* 0x0000000000027941 */ /* 0x000fea0003800200 */
.L_x_23562:
        /* <DEDUP_REMOVED lines=62> */
.L_x_23560:
[----:B------:R-:W-:Y:S05]  /*1b980*/  BSYNC.RECONVERGENT B1 ;  /* 0x0000000000017941 */ /* 0x000fea0003800200 */
.L_x_23559:
[----:B------:R-:W-:Y:S01]  /*1b990*/  I2FP.F32.U32 R3, R161 ;  /* 0x000000a100037245 */ /* 0x000fe20000201000 */
[----:B------:R-:W-:Y:S01]  /*1b9a0*/  BSSY.RECONVERGENT B1, `(.L_x_23564) ;  /* 0x0000061000017945 */ /* 0x000fe20003800200 */
[----:B------:R-:W-:Y:S01]  /*1b9b0*/  FSEL R0, R0, RZ, P3 ;  /* 0x000000ff00007208 */ /* 0x000fe20001800000 */
[----:B------:R-:W-:Y:S02]  /*1b9c0*/  HFMA2 R14, -RZ, RZ, 0, 1.1920928955078125e-07 ;  /* 0x00000002ff0e7431 */ /* 0x000fe400000001ff */
        /* <DEDUP_REMOVED lines=19> */
.L_x_23566:
        /* <DEDUP_REMOVED lines=12> */
.L_x_23568:
[----:B------:R-:W-:Y:S05]  /*1bbc0*/  BSYNC.RECONVERGENT B2 ;  /* 0x0000000000027941 */ /* 0x000fea0003800200 */
.L_x_23567:
[----:B-1----:R-:W-:Y:S01]  /*1bbd0*/  IMAD.WIDE.U32 R228, R19, -0x2daee0ad, RZ ;  /* 0xd2511f5313e47825 */ /* 0x002fe200078e00ff */
        /* <DEDUP_REMOVED lines=61> */
.L_x_23565:
[----:B------:R-:W-:Y:S05]  /*1bfb0*/  BSYNC.RECONVERGENT B1 ;  /* 0x0000000000017941 */ /* 0x000fea0003800200 */
.L_x_23564:
[----:B------:R-:W-:Y:S01]  /*1bfc0*/  I2FP.F32.U32 R0, R0 ;  /* 0x0000000000007245 */ /* 0x000fe20000201000 */
[----:B------:R-:W-:Y:S01]  /*1bfd0*/  BSSY.RECONVERGENT B1, `(.L_x_23569) ;  /* 0x000005c000017945 */ /* 0x000fe20003800200 */
[----:B------:R-:W-:Y:S01]  /*1bfe0*/  ISETP.NE.AND P5, PT, R14, 0x1, PT ;  /* 0x000000010e00780c */ /* 0x000fe20003fa5270 */
[----:B------:R-:W-:Y:S01]  /*1bff0*/  IMAD.MOV.U32 R10, RZ, RZ, 0x2 ;  /* 0x00000002ff0a7424 */ /* 0x000fe200078e00ff */
[----:B------:R-:W-:Y:S01]  /*1c000*/  MOV R2, R12 ;  /* 0x0000000c00027202 */ /* 0x000fe20000000f00 */
        /* <DEDUP_REMOVED lines=13> */
.L_x_23571:
        /* <DEDUP_REMOVED lines=12> */
.L_x_23573:
[----:B------:R-:W-:Y:S05]  /*1c1a0*/  BSYNC.RECONVERGENT B2 ;  /* 0x0000000000027941 */ /* 0x000fea0003800200 */
.L_x_23572:
        /* <DEDUP_REMOVED lines=62> */
.L_x_23570:
[----:B------:R-:W-:Y:S05]  /*1c590*/  BSYNC.RECONVERGENT B1 ;  /* 0x0000000000017941 */ /* 0x000fea0003800200 */
.L_x_23569:
[----:B------:R-:W-:Y:S01]  /*1c5a0*/  I2FP.F32.U32 R2, R2 ;  /* 0x0000000200027245 */ /* 0x000fe20000201000 */
[----:B------:R-:W-:Y:S01]  /*1c5b0*/  BSSY.RECONVERGENT B1, `(.L_x_23574) ;  /* 0x0000061000017945 */ /* 0x000fe20003800200 */
[----:B------:R-:W-:Y:S01]  /*1c5c0*/  FSEL R0, R0, RZ, P4 ;  /* 0x000000ff00007208 */ /* 0x000fe20002000000 */
[----:B-1----:R-:W-:Y:S02]  /*1c5d0*/  IMAD.MOV.U32 R190, RZ, RZ, 0x2 ;  /* 0x00000002ffbe7424 */ /* 0x002fe400078e00ff */
[----:B------:R-:W-:-:S05]  /*1c5e0*/  FFMA.FTZ R2, R2, R230, 1.1641532182693481445e-10 ;  /* 0x2f00000002027423 */ /* 0x000fca00000100e6 */
[----:B------:R-:W-:Y:S01]  /*1c5f0*/  FSETP.GTU.FTZ.AND P5, PT, R2, R194, PT ;  /* 0x000000c20200720b */ /* 0x000fe20003fbc000 */
[----:B------:R-:W-:-:S05]  /*1c600*/  HADD2.F32 R2, -RZ, R131.H0_H0 ;  /* 0x20000083ff027230 */ /* 0x000fca0000004100 */
        /* <DEDUP_REMOVED lines=16> */
.L_x_23576:
        /* <DEDUP_REMOVED lines=12> */
.L_x_23578:
[----:B------:R-:W-:Y:S05]  /*1c7d0*/  BSYNC.RECONVERGENT B2 ;  /* 0x0000000000027941 */ /* 0x000fea0003800200 */
.L_x_23577:
        /* <DEDUP_REMOVED lines=62> */
.L_x_23575:
[----:B------:R-:W-:Y:S05]  /*1cbc0*/  BSYNC.RECONVERGENT B1 ;  /* 0x0000000000017941 */ /* 0x000fea0003800200 */
.L_x_23574:
[----:B------:R-:W-:Y:S01]  /*1cbd0*/  I2FP.F32.U32 R0, R0 ;  /* 0x0000000000007245 */ /* 0x000fe20000201000 */
[----:B------:R-:W-:Y:S01]  /*1cbe0*/  BSSY.RECONVERGENT B1, `(.L_x_23579) ;  /* 0x000005f000017945 */ /* 0x000fe20003800200 */
[----:B------:R-:W-:Y:S01]  /*1cbf0*/  ISETP.NE.AND P6, PT, R190, 0x1, PT ;  /* 0x00000001be00780c */ /* 0x000fe20003fc5270 */
[----:B------:R-:W-:Y:S02]  /*1cc00*/  HFMA2 R14, -RZ, RZ, 0, 1.1920928955078125e-07 ;  /* 0x00000002ff0e7431 */ /* 0x000fe400000001ff */
[----:B------:R-:W-:Y:S02]  /*1cc10*/  IMAD.MOV.U32 R10, RZ, RZ, R12 ;  /* 0x000000ffff0a7224 */ /* 0x000fe400078e000c */
        /* <DEDUP_REMOVED lines=13> */
.L_x_23581:
        /* <DEDUP_REMOVED lines=15> */
.L_x_23583:
[----:B------:R-:W-:Y:S05]  /*1cde0*/  BSYNC.RECONVERGENT B2 ;  /* 0x0000000000027941 */ /* 0x000fea0003800200 */
.L_x_23582:
        /* <DEDUP_REMOVED lines=62> */
.L_x_23580:
[----:B------:R-:W-:Y:S05]  /*1d1d0*/  BSYNC.RECONVERGENT B1 ;  /* 0x0000000000017941 */ /* 0x000fea0003800200 */
.L_x_23579:
        /* <DEDUP_REMOVED lines=11> */
.L_x_23503:
        /* <DEDUP_REMOVED lines=16> */
.L_x_23587:
        /* <DEDUP_REMOVED lines=12> */
.L_x_23589:
[----:B------:R-:W-:Y:S05]  /*1d450*/  BSYNC.RECONVERGENT B2 ;  /* 0x0000000000027941 */ /* 0x000fea0003800200 */
.L_x_23588:
        /* <DEDUP_REMOVED lines=62> */
.L_x_23586:
[----:B------:R-:W-:Y:S05]  /*1d840*/  BSYNC.RECONVERGENT B1 ;  /* 0x0000000000017941 */ /* 0x000fea0003800200 */
.L_x_23585:
        /* <DEDUP_REMOVED lines=21> */
.L_x_23592:
        /* <DEDUP_REMOVED lines=12> */
.L_x_23594:
[----:B------:R-:W-:Y:S05]  /*1da60*/  BSYNC.RECONVERGENT B2 ;  /* 0x0000000000027941 */ /* 0x000fea0003800200 */
.L_x_23593:
        /* <DEDUP_REMOVED lines=62> */
.L_x_23591:
[----:B------:R-:W-:Y:S05]  /*1de50*/  BSYNC.RECONVERGENT B1 ;  /* 0x0000000000017941 */ /* 0x000fea0003800200 */
.L_x_23590:
        /* <DEDUP_REMOVED lines=19> */
.L_x_23597:
        /* <DEDUP_REMOVED lines=12> */
.L_x_23599:
[----:B------:R-:W-:Y:S05]  /*1e050*/  BSYNC.RECONVERGENT B2 ;  /* 0x0000000000027941 */ /* 0x000fea0003800200 */
.L_x_23598:
        /* <DEDUP_REMOVED lines=62> */
.L_x_23596:
[----:B------:R-:W-:Y:S05]  /*1e440*/  BSYNC.RECONVERGENT B1 ;  /* 0x0000000000017941 */ /* 0x000fea0003800200 */
.L_x_23595:
[----:B------:R-:W-:Y:S01]  /*1e450*/  I2FP.F32.U32 R14, R157 ;  /* 0x0000009d000e7245 */ /* 0x000fe20000201000 */
[----:B------:R-:W-:Y:S01]  /*1e460*/  BSSY.RECONVERGENT B1, `(.L_x_23600) ;  /* 0x000005d000017945 */ /* 0x000fe20003800200 */
[----:B------:R-:W-:Y:S01]  /*1e470*/  LOP3.LUT R18, R18, 0xfffffffb, RZ, 0xc0, !PT ;  /* 0xfffffffb12127812 */ /* 0x000fe200078ec0ff */
[----:B------:R-:W-:Y:S02]  /*1e480*/  HADD2.F32 R157, -RZ, R161.H0_H0 ;  /* 0x200000a1ff9d7230 */ /* 0x000fe40000004100 */
[----:B------:R-:W-:Y:S01]  /*1e490*/  FFMA.FTZ R14, R14, R193, 1.1641532182693481445e-10 ;  /* 0x2f0000000e0e7423 */ /* 0x000fe200000100c1 */
[----:B------:R-:W-:-:S04]  /*1e4a0*/  IMAD.MOV.U32 R160, RZ, RZ, R12 ;  /* 0x000000ffffa07224 */ /* 0x000fc800078e000c */
[----:B------:R-:W-:Y:S01]  /*1e4b0*/  FSETP.LE.FTZ.AND P2, PT, R14, R194, PT ;  /* 0x000000c20e00720b */ /* 0x000fe20003f53000 */
[----:B------:R-:W-:-:S12]  /*1e4c0*/  HFMA2 R14, -RZ, RZ, 0, 1.1920928955078125e-07 ;  /* 0x00000002ff0e7431 */ /* 0x000fd800000001ff */
        /* <DEDUP_REMOVED lines=11> */
.L_x_23602:
        /* <DEDUP_REMOVED lines=12> */
.L_x_23604:
[----:B------:R-:W-:Y:S05]  /*1e640*/  BSYNC.RECONVERGENT B2 ;  /* 0x0000000000027941 */ /* 0x000fea0003800200 */
.L_x_23603:
        /* <DEDUP_REMOVED lines=62> */
.L_x_23601:
[----:B------:R-:W-:Y:S05]  /*1ea30*/  BSYNC.RECONVERGENT B1 ;  /* 0x0000000000017941 */ /* 0x000fea0003800200 */
.L_x_23600:
[----:B------:R-:W-:Y:S01]  /*1ea40*/  I2FP.F32.U32 R158, R160 ;  /* 0x000000a0009e7245 */ /* 0x000fe20000201000 */
[----:B------:R-:W-:Y:S01]  /*1ea50*/  BSSY.RECONVERGENT B1, `(.L_x_23605) ;  /* 0x000005d000017945 */ /* 0x000fe20003800200 */
[----:B------:R-:W-:Y:S01]  /*1ea60*/  LOP3.LUT R18, R18, 0xfffffffd, RZ, 0xc0, !PT ;  /* 0xfffffffd12127812 */ /* 0x000fe200078ec0ff */
[----:B------:R-:W-:Y:S01]  /*1ea70*/  IMAD.MOV.U32 R160, RZ, RZ, 0x2 ;  /* 0x00000002ffa07424 */ /* 0x000fe200078e00ff */
[----:B------:R-:W-:Y:S01]  /*1ea80*/  MOV R159, R12 ;  /* 0x0000000c009f7202 */ /* 0x000fe20000000f00 */
        /* <DEDUP_REMOVED lines=14> */
.L_x_23607:
        /* <DEDUP_REMOVED lines=12> */
.L_x_23609:
[----:B------:R-:W-:Y:S05]  /*1ec30*/  BSYNC.RECONVERGENT B2 ;  /* 0x0000000000027941 */ /* 0x000fea0003800200 */
.L_x_23608:
[----:B-1----:R-:W-:Y:S01]  /*1ec40*/  IMAD.WIDE.U32 R190, R19, -0x2daee0ad, RZ ;  /* 0xd2511f5313be7825 */ /* 0x002fe200078e00ff */
        /* <DEDUP_REMOVED lines=61> */
.L_x_23606:
[----:B------:R-:W-:Y:S05]  /*1f020*/  BSYNC.RECONVERGENT B1 ;  /* 0x0000000000017941 */ /* 0x000fea0003800200 */
.L_x_23605:
[----:B------:R-:W-:Y:S01]  /*1f030*/  ISETP.NE.AND P3, PT, R160, 0x1, PT ;  /* 0x00000001a000780c */ /* 0x000fe20003f65270 */
[----:B------:R-:W-:Y:S01]  /*1f040*/  BSSY.RECONVERGENT B1, `(.L_x_23610) ;  /* 0x000005b000017945 */ /* 0x000fe20003800200 */
[----:B------:R-:W-:Y:S01]  /*1f050*/  I2FP.F32.U32 R14, R159 ;  /* 0x0000009f000e7245 */ /* 0x000fe20000201000 */
[----:B------:R-:W-:Y:S02]  /*1f060*/  HADD2.F32 R159, -RZ, R162.H0_H0 ;  /* 0x200000a2ff9f7230 */ /* 0x000fe40000004100 */
[----:B-1----:R-:W-:Y:S02]  /*1f070*/  IMAD.MOV.U32 R190, RZ, RZ, R12 ;  /* 0x000000ffffbe7224 */ /* 0x002fe400078e000c */
        /* <DEDUP_REMOVED lines=12> */
.L_x_23612:
        /* <DEDUP_REMOVED lines=12> */
.L_x_23614:
[----:B------:R-:W-:Y:S05]  /*1f200*/  BSYNC.RECONVERGENT B2 ;  /* 0x0000000000027941 */ /* 0x000fea0003800200 */
.L_x_23613:
        /* <DEDUP_REMOVED lines=62> */
.L_x_23611:
[----:B------:R-:W-:Y:S05]  /*1f5f0*/  BSYNC.RECONVERGENT B1 ;  /* 0x0000000000017941 */ /* 0x000fea0003800200 */
.L_x_23610:
        /* <DEDUP_REMOVED lines=17> */
.L_x_23617:
        /* <DEDUP_REMOVED lines=12> */
.L_x_23619:
[----:B------:R-:W-:Y:S05]  /*1f7d0*/  BSYNC.RECONVERGENT B2 ;  /* 0x0000000000027941 */ /* 0x000fea0003800200 */
.L_x_23618:
        /* <DEDUP_REMOVED lines=60> */
[----:B------:R-:W-:Y:S02]  /*1fba0*/  LOP3.LUT R16, R14, UR16, R161, 0x96, !PT ;  /* 0x000000100e107c12 */ /* 0x000fe4000f8e96a1 */
[----:B------:R-:W-:-:S07]  /*1fbb0*/  MOV R12, R160 ;  /* 0x000000a0000c7202 */ /* 0x000fce0000000f00 */
.L_x_23616:
[----:B------:R-:W-:Y:S05]  /*1fbc0*/  BSYNC.RECONVERGENT B1 ;  /* 0x0000000000017941 */ /* 0x000fea0003800200 */
.L_x_23615:
[----:B------:R-:W-:Y:S01]  /*1fbd0*/  ISETP.NE.AND P5, PT, R191, 0x1, PT ;  /* 0x00000001bf00780c */ /* 0x000fe20003fa5270 */
[----:B------:R-:W-:Y:S01]  /*1fbe0*/  BSSY.RECONVERGENT B1, `(.L_x_23620) ;  /* 0x000005b000017945 */ /* 0x000fe20003800200 */
[----:B------:R-:W-:Y:S01]  /*1fbf0*/  I2FP.F32.U32 R14, R190 ;  /* 0x000000be000e7245 */ /* 0x000fe20000201000 */
[----:B------:R-:W-:Y:S01]  /*1fc00*/  HADD2.F32 R160, -RZ, R163.H0_H0 ;  /* 0x200000a3ffa07230 */ /* 0x000fe20000004100 */
[----:B------:R-:W-:-:S03]  /*1fc10*/  MOV R161, R12 ;  /* 0x0000000c00a17202 */ /* 0x000fc60000000f00 */
        /* <DEDUP_REMOVED lines=12> */
.L_x_23622:
        /* <DEDUP_REMOVED lines=12> */
.L_x_23624:
[----:B------:R-:W-:Y:S05]  /*1fda0*/  BSYNC.RECONVERGENT B2 ;  /* 0x0000000000027941 */ /* 0x000fea0003800200 */
.L_x_23623:
        /* <DEDUP_REMOVED lines=62> */
.L_x_23621:
[----:B------:R-:W-:Y:S05]  /*20190*/  BSYNC.RECONVERGENT B1 ;  /* 0x0000000000017941 */ /* 0x000fea0003800200 */
.L_x_23620:
        /* <DEDUP_REMOVED lines=42> */
.L_x_23584:
        /* <DEDUP_REMOVED lines=44> */
.L_x_23625:
[----:B------:R-:W-:Y:S01]  /*20700*/  IMAD.MOV.U32 R10, RZ, RZ, R189 ;  /* 0x000000ffff0a7224 */ /* 0x000fe200078e00bd */
[----:B------:R-:W-:-:S07]  /*20710*/  IADD3 R188, PT, PT, R188, 0x20, RZ ;  /* 0x00000020bcbc7810 */ /* 0x000fce0007ffe0ff */
.L_x_23502:
[----:B------:R-:W-:Y:S05]  /*20720*/  BSYNC.RECONVERGENT B0 ;  /* 0x0000000000007941 */ /* 0x000fea0003800200 */
.L_x_23501:
        /* <DEDUP_REMOVED lines=36> */
.L_x_23631:
        /* <DEDUP_REMOVED lines=12> */
.L_x_23633:
[----:B------:R-:W-:Y:S05]  /*20a30*/  BSYNC.RECONVERGENT B2 ;  /* 0x0000000000027941 */ /* 0x000fea0003800200 */
.L_x_23632:
        /* <DEDUP_REMOVED lines=62> */
.L_x_23630:
[----:B------:R-:W-:Y:S05]  /*20e20*/  BSYNC.RECONVERGENT B1 ;  /* 0x0000000000017941 */ /* 0x000fea0003800200 */
.L_x_23629:
[----:B------:R-:W2:Y:S01]  /*20e30*/  LDC R194, c[0x0][0x404] ;  /* 0x00010100ffc27b82 */ /* 0x000ea20000000800 */
[----:B------:R-:W-:Y:S01]  /*20e40*/  I2FP.F32.U32 R0, R0 ;  /* 0x0000000000007245 */ /* 0x000fe20000201000 */
[----:B------:R-:W-:Y:S01]  /*20e50*/  HFMA2 R230, -RZ, RZ, 0.1171875, 0 ;  /* 0x2f800000ffe67431 */ /* 0x000fe200000001ff */
[----:B------:R-:W-:Y:S01]  /*20e60*/  ISETP.NE.AND P2, PT, R3, 0x1, PT ;  /* 0x000000010300780c */ /* 0x000fe20003f45270 */
[----:B------:R-:W-:Y:S01]  /*20e70*/  BSSY.RECONVERGENT B1, `(.L_x_23634) ;  /* 0x000005e000017945 */ /* 0x000fe20003800200 */
[----:B------:R-:W-:Y:S01]  /*20e80*/  LOP3.LUT R18, R18, 0xffffffef, RZ, 0xc0, !PT ;  /* 0xffffffef12127812 */ /* 0x000fe200078ec0ff */
[----:B------:R-:W-:Y:S02]  /*20e90*/  IMAD.MOV.U32 R2, RZ, RZ, 0x2 ;  /* 0x00000002ff027424 */ /* 0x000fe400078e00ff */
[----:B------:R-:W-:Y:S01]  /*20ea0*/  FFMA.FTZ R0, R0, R230, 1.1641532182693481445e-10 ;  /* 0x2f00000000007423 */ /* 0x000fe200000100e6 */
[----:B------:R-:W3:Y:S01]  /*20eb0*/  LDC R193, c[0x0][0x408] ;  /* 0x00010200ffc17b82 */ /* 0x000ee20000000800 */
[----:B------:R-:W-:-:S03]  /*20ec0*/  IMAD.MOV.U32 R5, RZ, RZ, R12 ;  /* 0x000000ffff057224 */ /* 0x000fc600078e000c */
        /* <DEDUP_REMOVED lines=13> */
.L_x_23636:
        /* <DEDUP_REMOVED lines=12> */
.L_x_23638:
[----:B------:R-:W-:Y:S05]  /*21060*/  BSYNC.RECONVERGENT B2 ;  /* 0x0000000000027941 */ /* 0x000fea0003800200 */
.L_x_23637:
        /* <DEDUP_REMOVED lines=62> */
.L_x_23635:
[----:B------:R-:W-:Y:S05]  /*21450*/  BSYNC.RECONVERGENT B1 ;  /* 0x0000000000017941 */ /* 0x000fea0003800200 */
.L_x_23634:
        /* <DEDUP_REMOVED lines=24> */
.L_x_23641:
        /* <DEDUP_REMOVED lines=12> */
.L_x_23643:
[----:B------:R-:W-:Y:S05]  /*216a0*/  BSYNC.RECONVERGENT B2 ;  /* 0x0000000000027941 */ /* 0x000fea0003800200 */
.L_x_23642:
        /* <DEDUP_REMOVED lines=62> */
.L_x_23640:
[----:B------:R-:W-:Y:S05]  /*21a90*/  BSYNC.RECONVERGENT B1 ;  /* 0x0000000000017941 */ /* 0x000fea0003800200 */
.L_x_23639:
        /* <DEDUP_REMOVED lines=20> */
.L_x_23646:
        /* <DEDUP_REMOVED lines=12> */
.L_x_23648:
[----:B------:R-:W-:Y:S05]  /*21ca0*/  BSYNC.RECONVERGENT B2 ;  /* 0x0000000000027941 */ /* 0x000fea0003800200 */
.L_x_23647:
        /* <DEDUP_REMOVED lines=62> */
.L_x_23645:
[----:B------:R-:W-:Y:S05]  /*22090*/  BSYNC.RECONVERGENT B1 ;  /* 0x0000000000017941 */ /* 0x000fea0003800200 */
.L_x_23644:
        /* <DEDUP_REMOVED lines=24> */
.L_x_23651:
        /* <DEDUP_REMOVED lines=12> */
.L_x_23653:
[----:B------:R-:W-:Y:S05]  /*222e0*/  BSYNC.RECONVERGENT B2 ;  /* 0x0000000000027941 */ /* 0x000fea0003800200 */
.L_x_23652:
        /* <DEDUP_REMOVED lines=62> */
.L_x_23650:
[----:B------:R-:W-:Y:S05]  /*226d0*/  BSYNC.RECONVERGENT B1 ;  /* 0x0000000000017941 */ /* 0x000fea0003800200 */
.L_x_23649:
        /* <DEDUP_REMOVED lines=20> */
.L_x_23656:
        /* <DEDUP_REMOVED lines=12> */
.L_x_23658:
[----:B------:R-:W-:Y:S05]  /*228e0*/  BSYNC.RECONVERGENT B2 ;  /* 0x0000000000027941 */ /* 0x000fea0003800200 */
.L_x_23657:
        /* <DEDUP_REMOVED lines=62> */
.L_x_23655:
[----:B------:R-:W-:Y:S05]  /*22cd0*/  BSYNC.RECONVERGENT B1 ;  /* 0x0000000000017941 */ /* 0x000fea0003800200 */
.L_x_23654:
        /* <DEDUP_REMOVED lines=24> */
.L_x_23661:
        /* <DEDUP_REMOVED lines=12> */
.L_x_23663:
[----:B------:R-:W-:Y:S05]  /*22f20*/  BSYNC.RECONVERGENT B2 ;  /* 0x0000000000027941 */ /* 0x000fea0003800200 */
.L_x_23662:
        /* <DEDUP_REMOVED lines=62> */
.L_x_23660:
[----:B------:R-:W-:Y:S05]  /*23310*/  BSYNC.RECONVERGENT B1 ;  /* 0x0000000000017941 */ /* 0x000fea0003800200 */
.L_x_23659:
        /* <DEDUP_REMOVED lines=20> */
.L_x_23666:
        /* <DEDUP_REMOVED lines=12> */
.L_x_23668:
[----:B------:R-:W-:Y:S05]  /*23520*/  BSYNC.RECONVERGENT B2 ;  /* 0x0000000000027941 */ /* 0x000fea0003800200 */
.L_x_23667:
        /* <DEDUP_REMOVED lines=62> */
.L_x_23665:
[----:B------:R-:W-:Y:S05]  /*23910*/  BSYNC.RECONVERGENT B1 ;  /* 0x0000000000017941 */ /* 0x000fea0003800200 */
.L_x_23664:
        /* <DEDUP_REMOVED lines=24> */
.L_x_23671:
        /* <DEDUP_REMOVED lines=12> */
.L_x_23673:
[----:B------:R-:W-:Y:S05]  /*23b60*/  BSYNC.RECONVERGENT B2 ;  /* 0x0000000000027941 */ /* 0x000fea0003800200 */
.L_x_23672:
        /* <DEDUP_REMOVED lines=62> */
.L_x_23670:
[----:B------:R-:W-:Y:S05]  /*23f50*/  BSYNC.RECONVERGENT B1 ;  /* 0x0000000000017941 */ /* 0x000fea0003800200 */
.L_x_23669:
        /* <DEDUP_REMOVED lines=18> */
.L_x_23676:
        /* <DEDUP_REMOVED lines=12> */
.L_x_23678:
[----:B------:R-:W-:Y:S05]  /*24140*/  BSYNC.RECONVERGENT B2 ;  /* 0x0000000000027941 */ /* 0x000fea0003800200 */
.L_x_23677:
        /* <DEDUP_REMOVED lines=62> */
.L_x_23675:
[----:B------:R-:W-:Y:S05]  /*24530*/  BSYNC.RECONVERGENT B1 ;  /* 0x0000000000017941 */ /* 0x000fea0003800200 */
.L_x_23674:
        /* <DEDUP_REMOVED lines=24> */
.L_x_23681:
        /* <DEDUP_REMOVED lines=12> */
.L_x_23683:
[----:B------:R-:W-:Y:S05]  /*24780*/  BSYNC.RECONVERGENT B2 ;  /* 0x0000000000027941 */ /* 0x000fea0003800200 */
.L_x_23682:
        /* <DEDUP_REMOVED lines=62> */
.L_x_23680:
[----:B------:R-:W-:Y:S05]  /*24b70*/  BSYNC.RECONVERGENT B1 ;  /* 0x0000000000017941 */ /* 0x000fea0003800200 */
.L_x_23679:
        /* <DEDUP_REMOVED lines=18> */
.L_x_23686:
        /* <DEDUP_REMOVED lines=12> */
.L_x_23688:
[----:B------:R-:W-:Y:S05]  /*24d60*/  BSYNC.RECONVERGENT B2 ;  /* 0x0000000000027941 */ /* 0x000fea0003800200 */
.L_x_23687:
        /* <DEDUP_REMOVED lines=62> */
.L_x_23685:
[----:B------:R-:W-:Y:S05]  /*25150*/  BSYNC.RECONVERGENT B1 ;  /* 0x0000000000017941 */ /* 0x000fea0003800200 */
.L_x_23684:
        /* <DEDUP_REMOVED lines=23> */
.L_x_23691:
        /* <DEDUP_REMOVED lines=12> */
.L_x_23693:
[----:B------:R-:W-:Y:S05]  /*25390*/  BSYNC.RECONVERGENT B2 ;  /* 0x0000000000027941 */ /* 0x000fea0003800200 */
.L_x_23692:
        /* <DEDUP_REMOVED lines=62> */
.L_x_23690:
[----:B------:R-:W-:Y:S05]  /*25780*/  BSYNC.RECONVERGENT B1 ;  /* 0x0000000000017941 */ /* 0x000fea0003800200 */
.L_x_23689:
        /* <DEDUP_REMOVED lines=18> */
.L_x_23696:
        /* <DEDUP_REMOVED lines=12> */
.L_x_23698:
[----:B------:R-:W-:Y:S05]  /*25970*/  BSYNC.RECONVERGENT B2 ;  /* 0x0000000000027941 */ /* 0x000fea0003800200 */
.L_x_23697:
        /* <DEDUP_REMOVED lines=62> */
.L_x_23695:
[----:B------:R-:W-:Y:S05]  /*25d60*/  BSYNC.RECONVERGENT B1 ;  /* 0x0000000000017941 */ /* 0x000fea0003800200 */
.L_x_23694:
[----:B------:R-:W-:Y:S01]  /*25d70*/  I2FP.F32.U32 R2, R2 ;  /* 0x0000000200027245 */ /* 0x000fe20000201000 */
[----:B------:R-:W-:Y:S01]  /*25d80*/  BSSY.RECONVERGENT B1, `(.L_x_23699) ;  /* 0x0000061000017945 */ /* 0x000fe20003800200 */
[----:B------:R-:W-:Y:S01]  /*25d90*/  FSEL R0, R0, RZ, P4 ;  /* 0x000000ff00007208 */ /* 0x000fe20002000000 */
[----:B-1----:R-:W-:Y:S02]  /*25da0*/  HFMA2 R190, -RZ, RZ, 0, 1.1920928955078125e-07 ;  /* 0x00000002ffbe7431 */ /* 0x002fe400000001ff */
        /* <DEDUP_REMOVED lines=19> */
.L_x_23701:
        /* <DEDUP_REMOVED lines=12> */
.L_x_23703:
[----:B------:R-:W-:Y:S05]  /*25fa0*/  BSYNC.RECONVERGENT B2 ;  /* 0x0000000000027941 */ /* 0x000fea0003800200 */
.L_x_23702:
        /* <DEDUP_REMOVED lines=62> */
.L_x_23700:
[----:B------:R-:W-:Y:S05]  /*26390*/  BSYNC.RECONVERGENT B1 ;  /* 0x0000000000017941 */ /* 0x000fea0003800200 */
.L_x_23699:
        /* <DEDUP_REMOVED lines=18> */
.L_x_23706:
        /* <DEDUP_REMOVED lines=15> */
.L_x_23708:
[----:B------:R-:W-:Y:S05]  /*265b0*/  BSYNC.RECONVERGENT B2 ;  /* 0x0000000000027941 */ /* 0x000fea0003800200 */
.L_x_23707:
        /* <DEDUP_REMOVED lines=62> */
.L_x_23705:
[----:B------:R-:W-:Y:S05]  /*269a0*/  BSYNC.RECONVERGENT B1 ;  /* 0x0000000000017941 */ /* 0x000fea0003800200 */
.L_x_23704:
        /* <DEDUP_REMOVED lines=11> */
.L_x_23628:
        /* <DEDUP_REMOVED lines=16> */
.L_x_23712:
        /* <DEDUP_REMOVED lines=12> */
.L_x_23714:
[----:B------:R-:W-:Y:S05]  /*26c20*/  BSYNC.RECONVERGENT B2 ;  /* 0x0000000000027941 */ /* 0x000fea0003800200 */
.L_x_23713:
        /* <DEDUP_REMOVED lines=62> */
.L_x_23711:
[----:B------:R-:W-:Y:S05]  /*27010*/  BSYNC.RECONVERGENT B1 ;  /* 0x0000000000017941 */ /* 0x000fea0003800200 */
.L_x_23710:
[----:B------:R-:W0:Y:S01]  /*27020*/  LDC R194, c[0x0][0x404] ;  /* 0x00010100ffc27b82 */ /* 0x000e220000000800 */
[----:B------:R-:W-:Y:S01]  /*27030*/  I2FP.F32.U32 R10, R165 ;  /* 0x000000a5000a7245 */ /* 0x000fe20000201000 */
[----:B------:R-:W-:Y:S01]  /*27040*/  HFMA2 R193, -RZ, RZ, 0.1171875, 0 ;  /* 0x2f800000ffc17431 */ /* 0x000fe200000001ff */
[----:B------:R-:W-:Y:S01]  /*27050*/  LOP3.LUT R18, R18, 0xffffffef, RZ, 0xc0, !PT ;  /* 0xffffffef12127812 */ /* 0x000fe200078ec0ff */
[----:B------:R-:W-:Y:S01]  /*27060*/  BSSY.RECONVERGENT B1, `(.L_x_23715) ;  /* 0x000005c000017945 */ /* 0x000fe20003800200 */
[----:B------:R-:W-:Y:S02]  /*27070*/  IMAD.MOV.U32 R14, RZ, RZ, 0x2 ;  /* 0x00000002ff0e7424 */ /* 0x000fe400078e00ff */
[----:B------:R-:W-:Y:S01]  /*27080*/  FFMA.FTZ R10, R10, R193, 1.1641532182693481445e-10 ;  /* 0x2f0000000a0a7423 */ /* 0x000fe200000100c1 */
[----:B------:R-:W-:-:S04]  /*27090*/  IMAD.MOV.U32 R166, RZ, RZ, R12 ;  /* 0x000000ffffa67224 */ /* 0x000fc800078e000c */
[----:B0-----:R-:W-:Y:S01]  /*270a0*/  FSETP.LE.FTZ.AND P2, PT, R10, R194, PT ;  /* 0x000000c20a00720b */ /* 0x001fe20003f53000 */
[----:B-----5:R-:W-:-:S12]  /*270b0*/  HADD2.F32 R10, -RZ, R168.H0_H0 ;  /* 0x200000a8ff0a7230 */ /* 0x020fd80000004100 */
        /* <DEDUP_REMOVED lines=11> */
.L_x_23717:
        /* <DEDUP_REMOVED lines=12> */
.L_x_23719:
[----:B------:R-:W-:Y:S05]  /*27230*/  BSYNC.RECONVERGENT B2 ;  /* 0x0000000000027941 */ /* 0x000fea0003800200 */
.L_x_23718:
        /* <DEDUP_REMOVED lines=62> */
.L_x_23716:
[----:B------:R-:W-:Y:S05]  /*27620*/  BSYNC.RECONVERGENT B1 ;  /* 0x0000000000017941 */ /* 0x000fea0003800200 */
.L_x_23715:
        /* <DEDUP_REMOVED lines=19> */
.L_x_23722:
        /* <DEDUP_REMOVED lines=12> */
.L_x_23724:
[----:B------:R-:W-:Y:S05]  /*27820*/  BSYNC.RECONVERGENT B2 ;  /* 0x0000000000027941 */ /* 0x000fea0003800200 */
.L_x_23723:
        /* <DEDUP_REMOVED lines=62> */
.L_x_23721:
[----:B------:R-:W-:Y:S05]  /*27c10*/  BSYNC.RECONVERGENT B1 ;  /* 0x0000000000017941 */ /* 0x000fea0003800200 */
.L_x_23720:
[----:B------:R-:W-:Y:S01]  /*27c20*/  I2FP.F32.U32 R14, R165 ;  /* 0x000000a5000e7245 */ /* 0x000fe20000201000 */
[----:B------:R-:W-:Y:S01]  /*27c30*/  BSSY.RECONVERGENT B1, `(.L_x_23725) ;  /* 0x000005d000017945 */ /* 0x000fe20003800200 */
[----:B------:R-:W-:Y:S01]  /*27c40*/  LOP3.LUT R18, R18, 0xfffffffb, RZ, 0xc0, !PT ;  /* 0xfffffffb12127812 */ /* 0x000fe200078ec0ff */
[----:B------:R-:W-:Y:S01]  /*27c50*/  HADD2.F32 R165, -RZ, R169.H0_H0 ;  /* 0x200000a9ffa57230 */ /* 0x000fe20000004100 */
[----:B------:R-:W-:Y:S01]  /*27c60*/  MOV R168, R12 ;  /* 0x0000000c00a87202 */ /* 0x000fe20000000f00 */
[----:B------:R-:W-:-:S05]  /*27c70*/  FFMA.FTZ R14, R14, R193, 1.1641532182693481445e-10 ;  /* 0x2f0000000e0e7423 */ /* 0x000fca00000100c1 */
        /* <DEDUP_REMOVED lines=13> */
.L_x_23727:
        /* <DEDUP_REMOVED lines=12> */
.L_x_23729:
[----:B------:R-:W-:Y:S05]  /*27e10*/  BSYNC.RECONVERGENT B2 ;  /* 0x0000000000027941 */ /* 0x000fea0003800200 */
.L_x_23728:
        /* <DEDUP_REMOVED lines=62> */
.L_x_23726:
[----:B------:R-:W-:Y:S05]  /*28200*/  BSYNC.RECONVERGENT B1 ;  /* 0x0000000000017941 */ /* 0x000fea0003800200 */
.L_x_23725:
        /* <DEDUP_REMOVED lines=19> */
.L_x_23732:
        /* <DEDUP_REMOVED lines=12> */
.L_x_23734:
[----:B------:R-:W-:Y:S05]  /*28400*/  BSYNC.RECONVERGENT B2 ;  /* 0x0000000000027941 */ /* 0x000fea0003800200 */
.L_x_23733:
        /* <DEDUP_REMOVED lines=62> */
.L_x_23731:
[----:B------:R-:W-:Y:S05]  /*287f0*/  BSYNC.RECONVERGENT B1 ;  /* 0x0000000000017941 */ /* 0x000fea0003800200 */
.L_x_23730:
[----:B------:R-:W-:Y:S01]  /*28800*/  ISETP.NE.AND P3, PT, R168, 0x1, PT ;  /* 0x00000001a800780c */ /* 0x000fe20003f65270 */
[----:B------:R-:W-:Y:S01]  /*28810*/  BSSY.RECONVERGENT B1, `(.L_x_23735) ;  /* 0x000005b000017945 */ /* 0x000fe20003800200 */
[----:B------:R-:W-:Y:S01]  /*28820*/  I2FP.F32.U32 R14, R167 ;  /* 0x000000a7000e7245 */ /* 0x000fe20000201000 */
[----:B------:R-:W-:Y:S02]  /*28830*/  HADD2.F32 R167, -RZ, R170.H0_H0 ;  /* 0x200000aaffa77230 */ /* 0x000fe40000004100 */
[----:B-1----:R-:W-:Y:S02]  /*28840*/  IMAD.MOV.U32 R190, RZ, RZ, R12 ;  /* 0x000000ffffbe7224 */ /* 0x002fe400078e000c */
        /* <DEDUP_REMOVED lines=12> */
.L_x_23737:
        /* <DEDUP_REMOVED lines=12> */
.L_x_23739:
[----:B------:R-:W-:Y:S05]  /*289d0*/  BSYNC.RECONVERGENT B2 ;  /* 0x0000000000027941 */ /* 0x000fea0003800200 */
.L_x_23738:
        /* <DEDUP_REMOVED lines=62> */
.L_x_23736:
[----:B------:R-:W-:Y:S05]  /*28dc0*/  BSYNC.RECONVERGENT B1 ;  /* 0x0000000000017941 */ /* 0x000fea0003800200 */
.L_x_23735:
        /* <DEDUP_REMOVED lines=17> */
.L_x_23742:
        /* <DEDUP_REMOVED lines=12> */
.L_x_23744:
[----:B------:R-:W-:Y:S05]  /*28fa0*/  BSYNC.RECONVERGENT B2 ;  /* 0x0000000000027941 */ /* 0x000fea0003800200 */
.L_x_23743:
        /* <DEDUP_REMOVED lines=61> */
[----:B------:R-:W-:-:S07]  /*29380*/  LOP3.LUT R16, R14, UR16, R169, 0x96, !PT ;  /* 0x000000100e107c12 */ /* 0x000fce000f8e96a9 */
.L_x_23741:
[----:B------:R-:W-:Y:S05]  /*29390*/  BSYNC.RECONVERGENT B1 ;  /* 0x0000000000017941 */ /* 0x000fea0003800200 */
.L_x_23740:
        /* <DEDUP_REMOVED lines=17> */
.L_x_23747:
        /* <DEDUP_REMOVED lines=12> */
.L_x_23749:
[----:B------:R-:W-:Y:S05]  /*29570*/  BSYNC.RECONVERGENT B2 ;  /* 0x0000000000027941 */ /* 0x000fea0003800200 */
.L_x_23748:
        /* <DEDUP_REMOVED lines=62> */
.L_x_23746:
[----:B------:R-:W-:Y:S05]  /*29960*/  BSYNC.RECONVERGENT B1 ;  /* 0x0000000000017941 */ /* 0x000fea0003800200 */
.L_x_23745:
        /* <DEDUP_REMOVED lines=42> */
.L_x_23709:
        /* <DEDUP_REMOVED lines=44> */
.L_x_23750:
[----:B------:R-:W-:Y:S02]  /*29ed0*/  IMAD.MOV.U32 R10, RZ, RZ, R189 ;  /* 0x000000ffff0a7224 */ /* 0x000fe400078e00bd */
[----:B------:R-:W-:-:S07]  /*29ee0*/  VIADD R188, R188, 0x20 ;  /* 0x00000020bcbc7836 */ /* 0x000fce0000000000 */
.L_x_23627:
[----:B------:R-:W-:Y:S05]  /*29ef0*/  BSYNC.RECONVERGENT B0 ;  /* 0x0000000000007941 */ /* 0x000fea0003800200 */
.L_x_23626:
        /* <DEDUP_REMOVED lines=36> */
.L_x_23756:
        /* <DEDUP_REMOVED lines=12> */
.L_x_23758:
[----:B------:R-:W-:Y:S05]  /*2a200*/  BSYNC.RECONVERGENT B2 ;  /* 0x0000000000027941 */ /* 0x000fea0003800200 */
.L_x_23757:
        /* <DEDUP_REMOVED lines=62> */
.L_x_23755:
[----:B------:R-:W-:Y:S05]  /*2a5f0*/  BSYNC.RECONVERGENT B1 ;  /* 0x0000000000017941 */ /* 0x000fea0003800200 */
.L_x_23754:
[----:B------:R-:W2:Y:S01]  /*2a600*/  LDC R194, c[0x0][0x404] ;  /* 0x00010100ffc27b82 */ /* 0x000ea20000000800 */
[----:B------:R-:W-:Y:S01]  /*2a610*/  I2FP.F32.U32 R0, R0 ;  /* 0x0000000000007245 */ /* 0x000fe20000201000 */
[----:B------:R-:W-:Y:S01]  /*2a620*/  IMAD.MOV.U32 R230, RZ, RZ, 0x2f800000 ;  /* 0x2f800000ffe67424 */ /* 0x000fe200078e00ff */
[----:B------:R-:W-:Y:S01]  /*2a630*/  ISETP.NE.AND P2, PT, R3, 0x1, PT ;  /* 0x000000010300780c */ /* 0x000fe20003f45270 */
[----:B-----5:R-:W-:Y:S01]  /*2a640*/  HADD2.F32 R2, -RZ, R176.H0_H0 ;  /* 0x200000b0ff027230 */ /* 0x020fe20000004100 */
[----:B------:R-:W-:Y:S01]  /*2a650*/  LOP3.LUT R18, R18, 0xffffffef, RZ, 0xc0, !PT ;  /* 0xffffffef12127812 */ /* 0x000fe200078ec0ff */
[----:B------:R-:W-:Y:S01]  /*2a660*/  FFMA.FTZ R0, R0, R230, 1.1641532182693481445e-10 ;  /* 0x2f00000000007423 */ /* 0x000fe200000100e6 */
[----:B------:R-:W-:Y:S01]  /*2a670*/  BSSY.RECONVERGENT B1, `(.L_x_23759) ;  /* 0x000005b000017945 */ /* 0x000fe20003800200 */
[----:B------:R-:W3:Y:S01]  /*2a680*/  LDC R193, c[0x0][0x408] ;  /* 0x00010200ffc17b82 */ /* 0x000ee20000000800 */
[----:B------:R-:W-:Y:S02]  /*2a690*/  IMAD.MOV.U32 R5, RZ, RZ, R12 ;  /* 0x000000ffff057224 */ /* 0x000fe400078e000c */
[----:B--2---:R-:W-:Y:S01]  /*2a6a0*/  FSETP.LE.FTZ.AND P4, PT, R0, R194, PT ;  /* 0x000000c20000720b */ /* 0x004fe20003f93000 */
[----:B---3--:R-:W-:Y:S01]  /*2a6b0*/  FMUL.FTZ R0, R2, R193 ;  /* 0x000000c102007220 */ /* 0x008fe20000410000 */
        /* <DEDUP_REMOVED lines=11> */
.L_x_23761:
        /* <DEDUP_REMOVED lines=12> */
.L_x_23763:
[----:B------:R-:W-:Y:S05]  /*2a830*/  BSYNC.RECONVERGENT B2 ;  /* 0x0000000000027941 */ /* 0x000fea0003800200 */
.L_x_23762:
        /* <DEDUP_REMOVED lines=62> */
.L_x_23760:
[----:B------:R-:W-:Y:S05]  /*2ac20*/  BSYNC.RECONVERGENT B1 ;  /* 0x0000000000017941 */ /* 0x000fea0003800200 */
.L_x_23759:
        /* <DEDUP_REMOVED lines=24> */
.L_x_23766:
        /* <DEDUP_REMOVED lines=12> */
.L_x_23768:
[----:B------:R-:W-:Y:S05]  /*2ae70*/  BSYNC.RECONVERGENT B2 ;  /* 0x0000000000027941 */ /* 0x000fea0003800200 */
.L_x_23767:
        /* <DEDUP_REMOVED lines=62> */
.L_x_23765:
[----:B------:R-:W-:Y:S05]  /*2b260*/  BSYNC.RECONVERGENT B1 ;  /* 0x0000000000017941 */ /* 0x000fea0003800200 */
.L_x_23764:
        /* <DEDUP_REMOVED lines=20> */
.L_x_23771:
        /* <DEDUP_REMOVED lines=12> */
.L_x_23773:
[----:B------:R-:W-:Y:S05]  /*2b470*/  BSYNC.RECONVERGENT B2 ;  /* 0x0000000000027941 */ /* 0x000fea0003800200 */
.L_x_23772:
        /* <DEDUP_REMOVED lines=62> */
.L_x_23770:
[----:B------:R-:W-:Y:S05]  /*2b860*/  BSYNC.RECONVERGENT B1 ;  /* 0x0000000000017941 */ /* 0x000fea0003800200 */
.L_x_23769:
        /* <DEDUP_REMOVED lines=24> */
.L_x_23776:
        /* <DEDUP_REMOVED lines=12> */
.L_x_23778:
[----:B------:R-:W-:Y:S05]  /*2bab0*/  BSYNC.RECONVERGENT B2 ;  /* 0x0000000000027941 */ /* 0x000fea0003800200 */
.L_x_23777:
        /* <DEDUP_REMOVED lines=62> */
.L_x_23775:
[----:B------:R-:W-:Y:S05]  /*2bea0*/  BSYNC.RECONVERGENT B1 ;  /* 0x0000000000017941 */ /* 0x000fea0003800200 */
.L_x_23774:
        /* <DEDUP_REMOVED lines=20> */
.L_x_23781:
        /* <DEDUP_REMOVED lines=12> */
.L_x_23783:
[----:B------:R-:W-:Y:S05]  /*2c0b0*/  BSYNC.RECONVERGENT B2 ;  /* 0x0000000000027941 */ /* 0x000fea0003800200 */
.L_x_23782:
        /* <DEDUP_REMOVED lines=62> */
.L_x_23780:
[----:B------:R-:W-:Y:S05]  /*2c4a0*/  BSYNC.RECONVERGENT B1 ;  /* 0x0000000000017941 */ /* 0x000fea0003800200 */
.L_x_23779:
        /* <DEDUP_REMOVED lines=24> */
.L_x_23786:
        /* <DEDUP_REMOVED lines=12> */
.L_x_23788:
[----:B------:R-:W-:Y:S05]  /*2c6f0*/  BSYNC.RECONVERGENT B2 ;  /* 0x0000000000027941 */ /* 0x000fea0003800200 */
.L_x_23787:
        /* <DEDUP_REMOVED lines=62> */
.L_x_23785:
[----:B------:R-:W-:Y:S05]  /*2cae0*/  BSYNC.RECONVERGENT B1 ;  /* 0x0000000000017941 */ /* 0x000fea0003800200 */
.L_x_23784:
        /* <DEDUP_REMOVED lines=20> */
.L_x_23791:
        /* <DEDUP_REMOVED lines=12> */
.L_x_23793:
[----:B------:R-:W-:Y:S05]  /*2ccf0*/  BSYNC.RECONVERGENT B2 ;  /* 0x0000000000027941 */ /* 0x000fea0003800200 */
.L_x_23792:
        /* <DEDUP_REMOVED lines=62> */
.L_x_23790:
[----:B------:R-:W-:Y:S05]  /*2d0e0*/  BSYNC.RECONVERGENT B1 ;  /* 0x0000000000017941 */ /* 0x000fea0003800200 */
.L_x_23789:
        /* <DEDUP_REMOVED lines=24> */
.L_x_23796:
        /* <DEDUP_REMOVED lines=12> */
.L_x_23798:
[----:B------:R-:W-:Y:S05]  /*2d330*/  BSYNC.RECONVERGENT B2 ;  /* 0x0000000000027941 */ /* 0x000fea0003800200 */
.L_x_23797:
        /* <DEDUP_REMOVED lines=62> */
.L_x_23795:
[----:B------:R-:W-:Y:S05]  /*2d720*/  BSYNC.RECONVERGENT B1 ;  /* 0x0000000000017941 */ /* 0x000fea0003800200 */
.L_x_23794:
        /* <DEDUP_REMOVED lines=18> */
.L_x_23801:
        /* <DEDUP_REMOVED lines=12> */
.L_x_23803:
[----:B------:R-:W-:Y:S05]  /*2d910*/  BSYNC.RECONVERGENT B2 ;  /* 0x0000000000027941 */ /* 0x000fea0003800200 */
.L_x_23802:
        /* <DEDUP_REMOVED lines=62> */
.L_x_23800:
[----:B------:R-:W-:Y:S05]  /*2dd00*/  BSYNC.RECONVERGENT B1 ;  /* 0x0000000000017941 */ /* 0x000fea0003800200 */
.L_x_23799:
        /* <DEDUP_REMOVED lines=24> */
.L_x_23806:
        /* <DEDUP_REMOVED lines=12> */
.L_x_23808:
[----:B------:R-:W-:Y:S05]  /*2df50*/  BSYNC.RECONVERGENT B2 ;  /* 0x0000000000027941 */ /* 0x000fea0003800200 */
.L_x_23807:
        /* <DEDUP_REMOVED lines=62> */
.L_x_23805:
[----:B------:R-:W-:Y:S05]  /*2e340*/  BSYNC.RECONVERGENT B1 ;  /* 0x0000000000017941 */ /* 0x000fea0003800200 */
.L_x_23804:
        /* <DEDUP_REMOVED lines=18> */
.L_x_23811:
        /* <DEDUP_REMOVED lines=12> */
.L_x_23813:
[----:B------:R-:W-:Y:S05]  /*2e530*/  BSYNC.RECONVERGENT B2 ;  /* 0x0000000000027941 */ /* 0x000fea0003800200 */
.L_x_23812:
        /* <DEDUP_REMOVED lines=62> */
.L_x_23810:
[----:B------:R-:W-:Y:S05]  /*2e920*/  BSYNC.RECONVERGENT B1 ;  /* 0x0000000000017941 */ /* 0x000fea0003800200 */
.L_x_23809:
        /* <DEDUP_REMOVED lines=23> */
.L_x_23816:
        /* <DEDUP_REMOVED lines=12> */
.L_x_23818:
[----:B------:R-:W-:Y:S05]  /*2eb60*/  BSYNC.RECONVERGENT B2 ;  /* 0x0000000000027941 */ /* 0x000fea0003800200 */
.L_x_23817:
        /* <DEDUP_REMOVED lines=62> */
.L_x_23815:
[----:B------:R-:W-:Y:S05]  /*2ef50*/  BSYNC.RECONVERGENT B1 ;  /* 0x0000000000017941 */ /* 0x000fea0003800200 */
.L_x_23814:
        /* <DEDUP_REMOVED lines=18> */
.L_x_23821:
        /* <DEDUP_REMOVED lines=12> */
.L_x_23823:
[----:B------:R-:W-:Y:S05]  /*2f140*/  BSYNC.RECONVERGENT B2 ;  /* 0x0000000000027941 */ /* 0x000fea0003800200 */
.L_x_23822:
        /* <DEDUP_REMOVED lines=62> */
.L_x_23820:
[----:B------:R-:W-:Y:S05]  /*2f530*/  BSYNC.RECONVERGENT B1 ;  /* 0x0000000000017941 */ /* 0x000fea0003800200 */
.L_x_23819:
        /* <DEDUP_REMOVED lines=23> */
.L_x_23826:
        /* <DEDUP_REMOVED lines=12> */
.L_x_23828:
[----:B------:R-:W-:Y:S05]  /*2f770*/  BSYNC.RECONVERGENT B2 ;  /* 0x0000000000027941 */ /* 0x000fea0003800200 */
.L_x_23827:
        /* <DEDUP_REMOVED lines=62> */
.L_x_23825:
[----:B------:R-:W-:Y:S05]  /*2fb60*/  BSYNC.RECONVERGENT B1 ;  /* 0x0000000000017941 */ /* 0x000fea0003800200 */
.L_x_23824:
        /* <DEDUP_REMOVED lines=18> */
.L_x_23831:
        /* <DEDUP_REMOVED lines=15> */
.L_x_23833:
[----:B------:R-:W-:Y:S05]  /*2fd80*/  BSYNC.RECONVERGENT B2 ;  /* 0x0000000000027941 */ /* 0x000fea0003800200 */
.L_x_23832:
        /* <DEDUP_REMOVED lines=62> */
.L_x_23830:
[----:B------:R-:W-:Y:S05]  /*30170*/  BSYNC.RECONVERGENT B1 ;  /* 0x0000000000017941 */ /* 0x000fea0003800200 */
.L_x_23829:
        /* <DEDUP_REMOVED lines=11> */
.L_x_23753:
        /* <DEDUP_REMOVED lines=16> */
.L_x_23837:
        /* <DEDUP_REMOVED lines=12> */
.L_x_23839:
[----:B------:R-:W-:Y:S05]  /*303f0*/  BSYNC.RECONVERGENT B2 ;  /* 0x0000000000027941 */ /* 0x000fea0003800200 */
.L_x_23838:
        /* <DEDUP_REMOVED lines=62> */
.L_x_23836:
[----:B------:R-:W-:Y:S05]  /*307e0*/  BSYNC.RECONVERGENT B1 ;  /* 0x0000000000017941 */ /* 0x000fea0003800200 */
.L_x_23835:
[----:B------:R-:W0:Y:S01]  /*307f0*/  LDC R194, c[0x0][0x404] ;  /* 0x00010100ffc27b82 */ /* 0x000e220000000800 */
[----:B------:R-:W-:Y:S01]  /*30800*/  I2FP.F32.U32 R10, R173 ;  /* 0x000000ad000a7245 */ /* 0x000fe20000201000 */
[----:B------:R-:W-:Y:S01]  /*30810*/  IMAD.MOV.U32 R193, RZ, RZ, 0x2f800000 ;  /* 0x2f800000ffc17424 */ /* 0x000fe200078e00ff */
[----:B------:R-:W-:Y:S01]  /*30820*/  LOP3.LUT R18, R18, 0xffffffef, RZ, 0xc0, !PT ;  /* 0xffffffef12127812 */ /* 0x000fe200078ec0ff */
[----:B------:R-:W-:Y:S01]  /*30830*/  BSSY.RECONVERGENT B1, `(.L_x_23840) ;  /* 0x000005c000017945 */ /* 0x000fe20003800200 */
[----:B------:R-:W-:Y:S02]  /*30840*/  HFMA2 R14, -RZ, RZ, 0, 1.1920928955078125e-07 ;  /* 0x00000002ff0e7431 */ /* 0x000fe400000001ff */
        /* <DEDUP_REMOVED lines=15> */
.L_x_23842:
        /* <DEDUP_REMOVED lines=12> */
.L_x_23844:
[----:B------:R-:W-:Y:S05]  /*30a00*/  BSYNC.RECONVERGENT B2 ;  /* 0x0000000000027941 */ /* 0x000fea0003800200 */
.L_x_23843:
        /* <DEDUP_REMOVED lines=62> */
.L_x_23841:
[----:B------:R-:W-:Y:S05]  /*30df0*/  BSYNC.RECONVERGENT B1 ;  /* 0x0000000000017941 */ /* 0x000fea0003800200 */
.L_x_23840:
        /* <DEDUP_REMOVED lines=19> */
.L_x_23847:
        /* <DEDUP_REMOVED lines=12> */
.L_x_23849:
[----:B------:R-:W-:Y:S05]  /*30ff0*/  BSYNC.RECONVERGENT B2 ;  /* 0x0000000000027941 */ /* 0x000fea0003800200 */
.L_x_23848:
        /* <DEDUP_REMOVED lines=62> */
.L_x_23846:
[----:B------:R-:W-:Y:S05]  /*313e0*/  BSYNC.RECONVERGENT B1 ;  /* 0x0000000000017941 */ /* 0x000fea0003800200 */
.L_x_23845:
        /* <DEDUP_REMOVED lines=19> */
.L_x_23852:
        /* <DEDUP_REMOVED lines=12> */
.L_x_23854:
[----:B------:R-:W-:Y:S05]  /*315e0*/  BSYNC.RECONVERGENT B2 ;  /* 0x0000000000027941 */ /* 0x000fea0003800200 */
.L_x_23853:
        /* <DEDUP_REMOVED lines=62> */
.L_x_23851:
[----:B------:R-:W-:Y:S05]  /*319d0*/  BSYNC.RECONVERGENT B1 ;  /* 0x0000000000017941 */ /* 0x000fea0003800200 */
.L_x_23850:
        /* <DEDUP_REMOVED lines=19> */
.L_x_23857:
        /* <DEDUP_REMOVED lines=12> */
.L_x_23859:
[----:B------:R-:W-:Y:S05]  /*31bd0*/  BSYNC.RECONVERGENT B2 ;  /* 0x0000000000027941 */ /* 0x000fea0003800200 */
.L_x_23858:
        /* <DEDUP_REMOVED lines=62> */
.L_x_23856:
[----:B------:R-:W-:Y:S05]  /*31fc0*/  BSYNC.RECONVERGENT B1 ;  /* 0x0000000000017941 */ /* 0x000fea0003800200 */
.L_x_23855:
[----:B------:R-:W-:Y:S01]  /*31fd0*/  ISETP.NE.AND P3, PT, R176, 0x1, PT ;  /* 0x00000001b000780c */ /* 0x000fe20003f65270 */
[----:B------:R-:W-:Y:S01]  /*31fe0*/  BSSY.RECONVERGENT B1, `(.L_x_23860) ;  /* 0x000005b000017945 */ /* 0x000fe20003800200 */
[----:B------:R-:W-:Y:S01]  /*31ff0*/  I2FP.F32.U32 R14, R175 ;  /* 0x000000af000e7245 */ /* 0x000fe20000201000 */
[----:B------:R-:W-:Y:S01]  /*32000*/  HADD2.F32 R175, -RZ, R178.H0_H0 ;  /* 0x200000b2ffaf7230 */ /* 0x000fe20000004100 */
[----:B-1----:R-:W-:-:S03]  /*32010*/  MOV R190, R12 ;  /* 0x0000000c00be7202 */ /* 0x002fc60000000f00 */
        /* <DEDUP_REMOVED lines=12> */
.L_x_23862:
        /* <DEDUP_REMOVED lines=12> */
.L_x_23864:
[----:B------:R-:W-:Y:S05]  /*321a0*/  BSYNC.RECONVERGENT B2 ;  /* 0x0000000000027941 */ /* 0x000fea0003800200 */
.L_x_23863:
        /* <DEDUP_REMOVED lines=62> */
.L_x_23861:
[----:B------:R-:W-:Y:S05]  /*32590*/  BSYNC.RECONVERGENT B1 ;  /* 0x0000000000017941 */ /* 0x000fea0003800200 */
.L_x_23860:
        /* <DEDUP_REMOVED lines=17> */
.L_x_23867:
        /* <DEDUP_REMOVED lines=12> */
.L_x_23869:
[----:B------:R-:W-:Y:S05]  /*32770*/  BSYNC.RECONVERGENT B2 ;  /* 0x0000000000027941 */ /* 0x000fea0003800200 */
.L_x_23868:
        /* <DEDUP_REMOVED lines=62> */
.L_x_23866:
[----:B------:R-:W-:Y:S05]  /*32b60*/  BSYNC.RECONVERGENT B1 ;  /* 0x0000000000017941 */ /* 0x000fea0003800200 */
.L_x_23865:
        /* <DEDUP_REMOVED lines=17> */
.L_x_23872:
        /* <DEDUP_REMOVED lines=12> */
.L_x_23874:
[----:B------:R-:W-:Y:S05]  /*32d40*/  BSYNC.RECONVERGENT B2 ;  /* 0x0000000000027941 */ /* 0x000fea0003800200 */
.L_x_23873:
        /* <DEDUP_REMOVED lines=62> */
.L_x_23871:
[----:B------:R-:W-:Y:S05]  /*33130*/  BSYNC.RECONVERGENT B1 ;  /* 0x0000000000017941 */ /* 0x000fea0003800200 */
.L_x_23870:
        /* <DEDUP_REMOVED lines=42> */
.L_x_23834:
        /* <DEDUP_REMOVED lines=44> */
.L_x_23875:
[----:B------:R-:W-:Y:S01]  /*336a0*/  MOV R10, R189 ;  /* 0x000000bd000a7202 */ /* 0x000fe20000000f00 */
[----:B------:R-:W-:-:S07]  /*336b0*/  VIADD R188, R188, 0x20 ;  /* 0x00000020bcbc7836 */ /* 0x000fce0000000000 */
.L_x_23752:
[----:B------:R-:W-:Y:S05]  /*336c0*/  BSYNC.RECONVERGENT B0 ;  /* 0x0000000000007941 */ /* 0x000fea0003800200 */
.L_x_23751:
        /* <DEDUP_REMOVED lines=36> */
.L_x_23881:
        /* <DEDUP_REMOVED lines=12> */
.L_x_23883:
[----:B------:R-:W-:Y:S05]  /*339d0*/  BSYNC.RECONVERGENT B2 ;  /* 0x0000000000027941 */ /* 0x000fea0003800200 */
.L_x_23882:
        /* <DEDUP_REMOVED lines=62> */
.L_x_23880:
[----:B------:R-:W-:Y:S05]  /*33dc0*/  BSYNC.RECONVERGENT B1 ;  /* 0x0000000000017941 */ /* 0x000fea0003800200 */
.L_x_23879:
        /* <DEDUP_REMOVED lines=9> */
[----:B------:R-:W-:Y:S02]  /*33e60*/  MOV R5, R12 ;  /* 0x0000000c00057202 */ /* 0x000fe40000000f00 */
[----:B--2---:R-:W-:Y:S01]  /*33e70*/  FSETP.LE.FTZ.AND P4, PT, R0, R194, PT ;  /* 0x000000c20000720b */ /* 0x004fe20003f93000 */
[----:B---3--:R-:W-:Y:S01]  /*33e80*/  FMUL.FTZ R0, R2, R193 ;  /* 0x000000c102007220 */ /* 0x008fe20000410000 */
[----:B------:R-:W-:-:S11]  /*33e90*/  IMAD.MOV.U32 R2, RZ, RZ, 0x2 ;  /* 0x00000002ff027424 */ /* 0x000fd600078e00ff */
        /* <DEDUP_REMOVED lines=10> */
.L_x_23886:
        /* <DEDUP_REMOVED lines=12> */
.L_x_23888:
[----:B------:R-:W-:Y:S05]  /*34000*/  BSYNC.RECONVERGENT B2 ;  /* 0x0000000000027941 */ /* 0x000fea0003800200 */
.L_x_23887:
        /* <DEDUP_REMOVED lines=62> */
.L_x_23885:
[----:B------:R-:W-:Y:S05]  /*343f0*/  BSYNC.RECONVERGENT B1 ;  /* 0x0000000000017941 */ /* 0x000fea0003800200 */
.L_x_23884:
        /* <DEDUP_REMOVED lines=24> */
.L_x_23891:
        /* <DEDUP_REMOVED lines=12> */
.L_x_23893:
[----:B------:R-:W-:Y:S05]  /*34640*/  BSYNC.RECONVERGENT B2 ;  /* 0x0000000000027941 */ /* 0x000fea0003800200 */
.L_x_23892:
        /* <DEDUP_REMOVED lines=62> */
.L_x_23890:
[----:B------:R-:W-:Y:S05]  /*34a30*/  BSYNC.RECONVERGENT B1 ;  /* 0x0000000000017941 */ /* 0x000fea0003800200 */
.L_x_23889:
        /* <DEDUP_REMOVED lines=20> */
.L_x_23896:
        /* <DEDUP_REMOVED lines=12> */
.L_x_23898:
[----:B------:R-:W-:Y:S05]  /*34c40*/  BSYNC.RECONVERGENT B2 ;  /* 0x0000000000027941 */ /* 0x000fea0003800200 */
.L_x_23897:
        /* <DEDUP_REMOVED lines=62> */
.L_x_23895:
[----:B------:R-:W-:Y:S05]  /*35030*/  BSYNC.RECONVERGENT B1 ;  /* 0x0000000000017941 */ /* 0x000fea0003800200 */
.L_x_23894:
        /* <DEDUP_REMOVED lines=24> */
.L_x_23901:
        /* <DEDUP_REMOVED lines=12> */
.L_x_23903:
[----:B------:R-:W-:Y:S05]  /*35280*/  BSYNC.RECONVERGENT B2 ;  /* 0x0000000000027941 */ /* 0x000fea0003800200 */
.L_x_23902:
        /* <DEDUP_REMOVED lines=62> */
.L_x_23900:
[----:B------:R-:W-:Y:S05]  /*35670*/  BSYNC.RECONVERGENT B1 ;  /* 0x0000000000017941 */ /* 0x000fea0003800200 */
.L_x_23899:
        /* <DEDUP_REMOVED lines=20> */
.L_x_23906:
        /* <DEDUP_REMOVED lines=12> */
.L_x_23908:
[----:B------:R-:W-:Y:S05]  /*35880*/  BSYNC.RECONVERGENT B2 ;  /* 0x0000000000027941 */ /* 0x000fea0003800200 */
.L_x_23907:
        /* <DEDUP_REMOVED lines=62> */
.L_x_23905:
[----:B------:R-:W-:Y:S05]  /*35c70*/  BSYNC.RECONVERGENT B1 ;  /* 0x0000000000017941 */ /* 0x000fea0003800200 */
.L_x_23904:
        /* <DEDUP_REMOVED lines=24> */
.L_x_23911:
        /* <DEDUP_REMOVED lines=12> */
.L_x_23913:
[----:B------:R-:W-:Y:S05]  /*35ec0*/  BSYNC.RECONVERGENT B2 ;  /* 0x0000000000027941 */ /* 0x000fea0003800200 */
.L_x_23912:
        /* <DEDUP_REMOVED lines=62> */
.L_x_23910:
[----:B------:R-:W-:Y:S05]  /*362b0*/  BSYNC.RECONVERGENT B1 ;  /* 0x0000000000017941 */ /* 0x000fea0003800200 */
.L_x_23909:
        /* <DEDUP_REMOVED lines=20> */
.L_x_23916:
        /* <DEDUP_REMOVED lines=12> */
.L_x_23918:
[----:B------:R-:W-:Y:S05]  /*364c0*/  BSYNC.RECONVERGENT B2 ;  /* 0x0000000000027941 */ /* 0x000fea0003800200 */
.L_x_23917:
        /* <DEDUP_REMOVED lines=62> */
.L_x_23915:
[----:B------:R-:W-:Y:S05]  /*368b0*/  BSYNC.RECONVERGENT B1 ;  /* 0x0000000000017941 */ /* 0x000fea0003800200 */
.L_x_23914:
        /* <DEDUP_REMOVED lines=24> */
.L_x_23921:
        /* <DEDUP_REMOVED lines=12> */
.L_x_23923:
[----:B------:R-:W-:Y:S05]  /*36b00*/  BSYNC.RECONVERGENT B2 ;  /* 0x0000000000027941 */ /* 0x000fea0003800200 */
.L_x_23922:
        /* <DEDUP_REMOVED lines=62> */
.L_x_23920:
[----:B------:R-:W-:Y:S05]  /*36ef0*/  BSYNC.RECONVERGENT B1 ;  /* 0x0000000000017941 */ /* 0x000fea0003800200 */
.L_x_23919:
        /* <DEDUP_REMOVED lines=18> */
.L_x_23926:
        /* <DEDUP_REMOVED lines=12> */
.L_x_23928:
[----:B------:R-:W-:Y:S05]  /*370e0*/  BSYNC.RECONVERGENT B2 ;  /* 0x0000000000027941 */ /* 0x000fea0003800200 */
.L_x_23927:
        /* <DEDUP_REMOVED lines=62> */
.L_x_23925:
[----:B------:R-:W-:Y:S05]  /*374d0*/  BSYNC.RECONVERGENT B1 ;  /* 0x0000000000017941 */ /* 0x000fea0003800200 */
.L_x_23924:
        /* <DEDUP_REMOVED lines=24> */
.L_x_23931:
        /* <DEDUP_REMOVED lines=12> */
.L_x_23933:
[----:B------:R-:W-:Y:S05]  /*37720*/  BSYNC.RECONVERGENT B2 ;  /* 0x0000000000027941 */ /* 0x000fea0003800200 */
.L_x_23932:
        /* <DEDUP_REMOVED lines=62> */
.L_x_23930:
[----:B------:R-:W-:Y:S05]  /*37b10*/  BSYNC.RECONVERGENT B1 ;  /* 0x0000000000017941 */ /* 0x000fea0003800200 */
.L_x_23929:
        /* <DEDUP_REMOVED lines=18> */
.L_x_23936:
        /* <DEDUP_REMOVED lines=12> */
.L_x_23938:
[----:B------:R-:W-:Y:S05]  /*37d00*/  BSYNC.RECONVERGENT B2 ;  /* 0x0000000000027941 */ /* 0x000fea0003800200 */
.L_x_23937:
        /* <DEDUP_REMOVED lines=62> */
.L_x_23935:
[----:B------:R-:W-:Y:S05]  /*380f0*/  BSYNC.RECONVERGENT B1 ;  /* 0x0000000000017941 */ /* 0x000fea0003800200 */
.L_x_23934:
        /* <DEDUP_REMOVED lines=23> */
.L_x_23941:
        /* <DEDUP_REMOVED lines=12> */
.L_x_23943:
[----:B------:R-:W-:Y:S05]  /*38330*/  BSYNC.RECONVERGENT B2 ;  /* 0x0000000000027941 */ /* 0x000fea0003800200 */
.L_x_23942:
        /* <DEDUP_REMOVED lines=62> */
.L_x_23940:
[----:B------:R-:W-:Y:S05]  /*38720*/  BSYNC.RECONVERGENT B1 ;  /* 0x0000000000017941 */ /* 0x000fea0003800200 */
.L_x_23939:
        /* <DEDUP_REMOVED lines=18> */
.L_x_23946:
        /* <DEDUP_REMOVED lines=12> */
.L_x_23948:
[----:B------:R-:W-:Y:S05]  /*38910*/  BSYNC.RECONVERGENT B2 ;  /* 0x0000000000027941 */ /* 0x000fea0003800200 */
.L_x_23947:
        /* <DEDUP_REMOVED lines=62> */
.L_x_23945:
[----:B------:R-:W-:Y:S05]  /*38d00*/  BSYNC.RECONVERGENT B1 ;  /* 0x0000000000017941 */ /* 0x000fea0003800200 */
.L_x_23944:
        /* <DEDUP_REMOVED lines=23> */
.L_x_23951:
        /* <DEDUP_REMOVED lines=12> */
.L_x_23953:
[----:B------:R-:W-:Y:S05]  /*38f40*/  BSYNC.RECONVERGENT B2 ;  /* 0x0000000000027941 */ /* 0x000fea0003800200 */
.L_x_23952:
        /* <DEDUP_REMOVED lines=62> */
.L_x_23950:
[----:B------:R-:W-:Y:S05]  /*39330*/  BSYNC.RECONVERGENT B1 ;  /* 0x0000000000017941 */ /* 0x000fea0003800200 */
.L_x_23949:
        /* <DEDUP_REMOVED lines=18> */
.L_x_23956:
        /* <DEDUP_REMOVED lines=15> */
.L_x_23958:
[----:B------:R-:W-:Y:S05]  /*39550*/  BSYNC.RECONVERGENT B2 ;  /* 0x0000000000027941 */ /* 0x000fea0003800200 */
.L_x_23957:
        /* <DEDUP_REMOVED lines=62> */
.L_x_23955:
[----:B------:R-:W-:Y:S05]  /*39940*/  BSYNC.RECONVERGENT B1 ;  /* 0x0000000000017941 */ /* 0x000fea0003800200 */
.L_x_23954:
        /* <DEDUP_REMOVED lines=11> */
.L_x_23878:
        /* <DEDUP_REMOVED lines=16> */
.L_x_23962:
        /* <DEDUP_REMOVED lines=12> */
.L_x_23964:
[----:B------:R-:W-:Y:S05]  /*39bc0*/  BSYNC.RECONVERGENT B2 ;  /* 0x0000000000027941 */ /* 0x000fea0003800200 */
.L_x_23963:
        /* <DEDUP_REMOVED lines=62> */
.L_x_23961:
[----:B------:R-:W-:Y:S05]  /*39fb0*/  BSYNC.RECONVERGENT B1 ;  /* 0x0000000000017941 */ /* 0x000fea0003800200 */
.L_x_23960:
[----:B------:R-:W0:Y:S01]  /*39fc0*/  LDC R194, c[0x0][0x404] ;  /* 0x00010100ffc27b82 */ /* 0x000e220000000800 */
[----:B------:R-:W-:Y:S01]  /*39fd0*/  I2FP.F32.U32 R10, R181 ;  /* 0x000000b5000a7245 */ /* 0x000fe20000201000 */
[----:B------:R-:W-:Y:S01]  /*39fe0*/  IMAD.MOV.U32 R193, RZ, RZ, 0x2f800000 ;  /* 0x2f800000ffc17424 */ /* 0x000fe200078e00ff */
[----:B------:R-:W-:Y:S01]  /*39ff0*/  LOP3.LUT R18, R18, 0xffffffef, RZ, 0xc0, !PT ;  /* 0xffffffef12127812 */ /* 0x000fe200078ec0ff */
[----:B------:R-:W-:Y:S01]  /*3a000*/  BSSY.RECONVERGENT B1, `(.L_x_23965) ;  /* 0x000005c000017945 */ /* 0x000fe20003800200 */
[----:B------:R-:W-:Y:S02]  /*3a010*/  IMAD.MOV.U32 R14, RZ, RZ, 0x2 ;  /* 0x00000002ff0e7424 */ /* 0x000fe400078e00ff */
[----:B------:R-:W-:Y:S01]  /*3a020*/  FFMA.FTZ R10, R10, R193, 1.1641532182693481445e-10 ;  /* 0x2f0000000a0a7423 */ /* 0x000fe200000100c1 */
[----:B------:R-:W-:-:S04]  /*3a030*/  MOV R182, R12 ;  /* 0x0000000c00b67202 */ /* 0x000fc80000000f00 */
        /* <DEDUP_REMOVED lines=13> */
.L_x_23967:
        /* <DEDUP_REMOVED lines=12> */
.L_x_23969:
[----:B------:R-:W-:Y:S05]  /*3a1d0*/  BSYNC.RECONVERGENT B2 ;  /* 0x0000000000027941 */ /* 0x000fea0003800200 */
.L_x_23968:
        /* <DEDUP_REMOVED lines=62> */
.L_x_23966:
[----:B------:R-:W-:Y:S05]  /*3a5c0*/  BSYNC.RECONVERGENT B1 ;  /* 0x0000000000017941 */ /* 0x000fea0003800200 */
.L_x_23965:
        /* <DEDUP_REMOVED lines=19> */
.L_x_23972:
        /* <DEDUP_REMOVED lines=12> */
.L_x_23974:
[----:B------:R-:W-:Y:S05]  /*3a7c0*/  BSYNC.RECONVERGENT B2 ;  /* 0x0000000000027941 */ /* 0x000fea0003800200 */
.L_x_23973:
        /* <DEDUP_REMOVED lines=62> */
.L_x_23971:
[----:B------:R-:W-:Y:S05]  /*3abb0*/  BSYNC.RECONVERGENT B1 ;  /* 0x0000000000017941 */ /* 0x000fea0003800200 */
.L_x_23970:
        /* <DEDUP_REMOVED lines=19> */
.L_x_23977:
        /* <DEDUP_REMOVED lines=12> */
.L_x_23979:
[----:B------:R-:W-:Y:S05]  /*3adb0*/  BSYNC.RECONVERGENT B2 ;  /* 0x0000000000027941 */ /* 0x000fea0003800200 */
.L_x_23978:
        /* <DEDUP_REMOVED lines=62> */
.L_x_23976:
[----:B------:R-:W-:Y:S05]  /*3b1a0*/  BSYNC.RECONVERGENT B1 ;  /* 0x0000000000017941 */ /* 0x000fea0003800200 */
.L_x_23975:
        /* <DEDUP_REMOVED lines=19> */
.L_x_23982:
        /* <DEDUP_REMOVED lines=12> */
.L_x_23984:
[----:B------:R-:W-:Y:S05]  /*3b3a0*/  BSYNC.RECONVERGENT B2 ;  /* 0x0000000000027941 */ /* 0x000fea0003800200 */
.L_x_23983:
        /* <DEDUP_REMOVED lines=62> */
.L_x_23981:
[----:B------:R-:W-:Y:S05]  /*3b790*/  BSYNC.RECONVERGENT B1 ;  /* 0x0000000000017941 */ /* 0x000fea0003800200 */
.L_x_23980:
        /* <DEDUP_REMOVED lines=17> */
.L_x_23987:
        /* <DEDUP_REMOVED lines=12> */
.L_x_23989:
[----:B------:R-:W-:Y:S05]  /*3b970*/  BSYNC.RECONVERGENT B2 ;  /* 0x0000000000027941 */ /* 0x000fea0003800200 */
.L_x_23988:
        /* <DEDUP_REMOVED lines=62> */
.L_x_23986:
[----:B------:R-:W-:Y:S05]  /*3bd60*/  BSYNC.RECONVERGENT B1 ;  /* 0x0000000000017941 */ /* 0x000fea0003800200 */
.L_x_23985:
        /* <DEDUP_REMOVED lines=17> */
.L_x_23992:
        /* <DEDUP_REMOVED lines=12> */
.L_x_23994:
[----:B------:R-:W-:Y:S05]  /*3bf40*/  BSYNC.RECONVERGENT B2 ;  /* 0x0000000000027941 */ /* 0x000fea0003800200 */
.L_x_23993:
        /* <DEDUP_REMOVED lines=62> */
.L_x_23991:
[----:B------:R-:W-:Y:S05]  /*3c330*/  BSYNC.RECONVERGENT B1 ;  /* 0x0000000000017941 */ /* 0x000fea0003800200 */
.L_x_23990:
        /* <DEDUP_REMOVED lines=17> */
.L_x_23997:
        /* <DEDUP_REMOVED lines=12> */
.L_x_23999:
[----:B------:R-:W-:Y:S05]  /*3c510*/  BSYNC.RECONVERGENT B2 ;  /* 0x0000000000027941 */ /* 0x000fea0003800200 */
.L_x_23998:
        /* <DEDUP_REMOVED lines=62> */
.L_x_23996:
[----:B------:R-:W-:Y:S05]  /*3c900*/  BSYNC.RECONVERGENT B1 ;  /* 0x0000000000017941 */ /* 0x000fea0003800200 */
.L_x_23995:
        /* <DEDUP_REMOVED lines=42> */
.L_x_23959:
        /* <DEDUP_REMOVED lines=26> */
[----:B----4-:R-:W-:Y:S02]  /*3cd50*/  LOP3.LUT R190, R0, 0xffff, RZ, 0xc0, !PT ;  /* 0x0000ffff00be7812 */ /* 0x010fe400078ec0ff */
        /* <DEDUP_REMOVED lines=18> */
.L_x_23877:
[----:B------:R-:W-:Y:S05]  /*3ce80*/  BSYNC.RECONVERGENT B0 ;  /* 0x0000000000007941 */ /* 0x000fea0003800200 */
.L_x_23876:
[----:B01--4-:R-:W0:Y:S01]  /*3ce90*/  S2R R228, SR_TID.X ;  /* 0x0000000000e47919 */ /* 0x013e220000002100 */
        /* <DEDUP_REMOVED lines=178> */
.L_x_24025:
        /* <DEDUP_REMOVED lines=17> */
[----:B------:R-:W4:Y:S04]  /*3dad0*/  LDL R245, [R1+0x90] ;  /* 0x0000900001f57983 */ /* 0x000f280000100800 */
[----:B------:R-:W2:Y:S04]  /*3dae0*/  LDL R244, [R1+0x94] ;  /* 0x0000940001f47983 */ /* 0x000ea80000100800 */
[----:B------:R-:W3:Y:S04]  /*3daf0*/  LDL R228, [R1+0x98] ;  /* 0x0000980001e47983 */ /* 0x000ee80000100800 */
[----:B------:R-:W3:Y:S04]  /*3db00*/  LDL R251, [R1+0x9c] ;  /* 0x00009c0001fb7983 */ /* 0x000ee80000100800 */
[----:B------:R-:W3:Y:S04]  /*3db10*/  LDL R249, [R1+0x80] ;  /* 0x0000800001f97983 */ /* 0x000ee80000100800 */
[----:B------:R-:W3:Y:S04]  /*3db20*/  LDL R248, [R1+0x84] ;  /* 0x0000840001f87983 */ /* 0x000ee80000100800 */
[----:B------:R-:W3:Y:S04]  /*3db30*/  LDL R250, [R1+0x88] ;  /* 0x0000880001fa7983 */ /* 0x000ee80000100800 */
[----:B------:R-:W3:Y:S01]  /*3db40*/  LDL R229, [R1+0x8c] ;  /* 0x00008c0001e57983 */ /* 0x000ee20000100800 */
[--C-:B0-----:R-:W-:Y:S01]  /*3db50*/  FADD.FTZ R189, R140, -R194.reuse ;  /* 0x800000c28cbd7221 */ /* 0x101fe20000010000 */
[--C-:B------:R-:W-:Y:S01]  /*3db60*/  FADD.FTZ R188, R141, -R194.reuse ;  /* 0x800000c28dbc7221 */ /* 0x100fe20000010000 */
[--C-:B------:R-:W-:Y:S01]  /*3db70*/  FADD.FTZ R191, R143, -R194.reuse ;  /* 0x800000c28fbf7221 */ /* 0x100fe20000010000 */
[----:B------:R-:W-:Y:S01]  /*3db80*/  FADD.FTZ R190, R144, -R194 ;  /* 0x800000c290be7221 */ /* 0x000fe20000010000 */
[C---:B------:R-:W-:Y:S01]  /*3db90*/  FMUL.FTZ R230, R193.reuse, R189 ;  /* 0x000000bdc1e67220 */ /* 0x040fe20000410000 */
[----:B------:R-:W-:-:S02]  /*3dba0*/  FMUL.FTZ R231, R193, R188 ;  /* 0x000000bcc1e77220 */ /* 0x000fc40000410000 */
[C---:B------:R-:W-:Y:S01]  /*3dbb0*/  FMUL.FTZ R246, R193.reuse, R190 ;  /* 0x000000bec1f67220 */ /* 0x040fe20000410000 */
[----:B----45:R-:W-:Y:S01]  /*3dbc0*/  FFMA.FTZ R188, R230, R245, R56 ;  /* 0x000000f5e6bc7223 */ /* 0x030fe20000010038 */
[----:B------:R-:W-:Y:S01]  /*3dbd0*/  FMUL.FTZ R245, R193, R191 ;  /* 0x000000bfc1f57220 */ /* 0x000fe20000410000 */
[----:B--2---:R-:W-:-:S05]  /*3dbe0*/  FFMA.FTZ R189, R231, R244, R57 ;  /* 0x000000f4e7bd7223 */ /* 0x004fca0000010039 */
[----:B------:R-:W-:Y:S01]  /*3dbf0*/  F2FP.F16.F32.PACK_AB R188, R189, R188 ;  /* 0x000000bcbdbc723e */ /* 0x000fe200000000ff */
[----:B------:R-:W-:-:S04]  /*3dc00*/  FADD.FTZ R189, R142, -R194 ;  /* 0x800000c28ebd7221 */ /* 0x000fc80000010000 */
[----:B------:R-:W-:Y:S01]  /*3dc10*/  FMUL.FTZ R244, R193, R189 ;  /* 0x000000bdc1f47220 */ /* 0x000fe20000410000 */
[----:B------:R-:W-:Y:S01]  /*3dc20*/  FADD.FTZ R189, R145, -R194 ;  /* 0x800000c291bd7221 */ /* 0x000fe20000010000 */
[----:B---3--:R-:W-:-:S03]  /*3dc30*/  FFMA.FTZ R190, R246, R249, R52 ;  /* 0x000000f9f6be7223 */ /* 0x008fc60000010034 */
        /* <DEDUP_REMOVED lines=40> */
.L_x_24002:
[----:B------:R-:W-:Y:S05]  /*3dec0*/  BSYNC.RECONVERGENT B0 ;  /* 0x0000000000007941 */ /* 0x000fea0003800200 */
.L_x_24001:
[----:B------:R-:W-:Y:S01]  /*3ded0*/  LOP3.LUT P0, RZ, R18, 0x400, RZ, 0xc0, !PT ;  /* 0x0000040012ff7812 */ /* 0x000fe2000780c0ff */
[----:B------:R-:W-:-:S12]  /*3dee0*/  BSSY.RECONVERGENT B0, `(.L_x_24003) ;  /* 0x0000041000007945 */ /* 0x000fd80003800200 */
[----:B------:R-:W-:Y:S05]  /*3def0*/  @!P0 BRA `(.L_x_24004) ;  /* 0x0000000000fc8947 */ /* 0x000fea0003800000 */
[----:B-1----:R-:W4:Y:S04]  /*3df00*/  LDL R191, [R1+0x50] ;  /* 0x0000500001bf7983 */ /* 0x002f280000100800 */
        /* <DEDUP_REMOVED lines=8> */
[----:B------:R-:W-:-:S03]  /*3df90*/  FADD.FTZ R188, R149, -R194 ;  /* 0x800000c295bc7221 */ /* 0x000fc60000010000 */
[C---:B------:R-:W-:Y:S01]  /*3dfa0*/  FMUL.FTZ R230, R193.reuse, R189 ;  /* 0x000000bdc1e67220 */ /* 0x040fe20000410000 */
[----:B------:R-:W-:-:S03]  /*3dfb0*/  FMUL.FTZ R231, R193, R188 ;  /* 0x000000bcc1e77220 */ /* 0x000fc60000410000 */
[----:B----45:R-:W-:Y:S01]  /*3dfc0*/  FFMA.FTZ R188, R230, R191, R48 ;  /* 0x000000bfe6bc7223 */ /* 0x030fe20000010030 */
[--C-:B------:R-:W-:Y:S01]  /*3dfd0*/  FADD.FTZ R191, R151, -R194.reuse ;  /* 0x800000c297bf7221 */ /* 0x100fe20000010000 */
[----:B--2---:R-:W-:Y:S01]  /*3dfe0*/  FFMA.FTZ R189, R231, R190, R49 ;  /* 0x000000bee7bd7223 */ /* 0x004fe20000010031 */
[--C-:B------:R-:W-:Y:S02]  /*3dff0*/  FADD.FTZ R190, R152, -R194.reuse ;  /* 0x800000c298be7221 */ /* 0x100fe40000010000 */
[----:B------:R-:W-:Y:S02]  /*3e000*/  FMUL.FTZ R245, R193, R191 ;  /* 0x000000bfc1f57220 */ /* 0x000fe40000410000 */
[----:B------:R-:W-:Y:S01]  /*3e010*/  F2FP.F16.F32.PACK_AB R188, R189, R188 ;  /* 0x000000bcbdbc723e */ /* 0x000fe200000000ff */
[----:B------:R-:W-:Y:S01]  /*3e020*/  FADD.FTZ R189, R150, -R194 ;  /* 0x800000c296bd7221 */ /* 0x000fe20000010000 */
[----:B------:R-:W-:Y:S01]  /*3e030*/  FMUL.FTZ R246, R193, R190 ;  /* 0x000000bec1f67220 */ /* 0x000fe20000410000 */
[----:B---3--:R-:W-:-:S02]  /*3e040*/  FFMA.FTZ R228, R245, R228, R51 ;  /* 0x000000e4f5e47223 */ /* 0x008fc40000010033 */
        /* <DEDUP_REMOVED lines=42> */
.L_x_24004:
[----:B------:R-:W-:Y:S05]  /*3e2f0*/  BSYNC.RECONVERGENT B0 ;  /* 0x0000000000007941 */ /* 0x000fea0003800200 */
.L_x_24003:
[----:B------:R-:W-:Y:S01]  /*3e300*/  LOP3.LUT P0, RZ, R18, 0x200, RZ, 0xc0, !PT ;  /* 0x0000020012ff7812 */ /* 0x000fe2000780c0ff */
[----:B------:R-:W-:-:S12]  /*3e310*/  BSSY.RECONVERGENT B0, `(.L_x_24005) ;  /* 0x0000039000007945 */ /* 0x000fd80003800200 */
[----:B------:R-:W-:Y:S05]  /*3e320*/  @!P0 BRA `(.L_x_24006) ;  /* 0x0000000000dc8947 */ /* 0x000fea0003800000 */
[----:B-1--4-:R-:W4:Y:S04]  /*3e330*/  LDL R191, [R1+0x10] ;  /* 0x0000100001bf7983 */ /* 0x012f280000100800 */
[----:B------:R-:W2:Y:S04]  /*3e340*/  LDL R190, [R1+0x14] ;  /* 0x0000140001be7983 */ /* 0x000ea80000100800 */
[----:B------:R-:W3:Y:S04]  /*3e350*/  LDL R251, [R1+0x18] ;  /* 0x0000180001fb7983 */ /* 0x000ee80000100800 */
[----:B------:R-:W3:Y:S04]  /*3e360*/  LDL R228, [R1+0x1c] ;  /* 0x00001c0001e47983 */ /* 0x000ee80000100800 */
[----:B------:R-:W3:Y:S04]  /*3e370*/  LDL R249, [R1] ;  /* 0x0000000001f97983 */ /* 0x000ee80000100800 */
        /* <DEDUP_REMOVED lines=11> */
[----:B------:R-:W-:Y:S01]  /*3e430*/  FMUL.FTZ R245, R193, R191 ;  /* 0x000000bfc1f57220 */ /* 0x000fe20000410000 */
[----:B------:R-:W-:Y:S01]  /*3e440*/  FFMA.FTZ R231, R231, R241, R81 ;  /* 0x000000f1e7e77223 */ /* 0x000fe20000010051 */
        /* <DEDUP_REMOVED lines=34> */
[----:B------:R-:W-:Y:S02]  /*3e670*/  F2FP.F16.F32.PACK_AB R188, R231, R188 ;  /* 0x000000bce7bc723e */ /* 0x000fe400000000ff */
[----:B------:R-:W-:-:S03]  /*3e680*/  IADD3 R9, PT, PT, R9, 0x20, RZ ;  /* 0x0000002009097810 */ /* 0x000fc60007ffe0ff */
[----:B------:R0:W-:Y:S04]  /*3e690*/  STG.E.128 desc[UR6][R228.64], R188 ;  /* 0x000000bce4007986 */ /* 0x0001e8000c101d06 */
.L_x_24006:
[----:B------:R-:W-:Y:S05]  /*3e6a0*/  BSYNC.RECONVERGENT B0 ;  /* 0x0000000000007941 */ /* 0x000fea0003800200 */
.L_x_24005:
[----:B------:R-:W-:Y:S01]  /*3e6b0*/  LOP3.LUT P0, RZ, R18, 0x80, RZ, 0xc0, !PT ;  /* 0x0000008012ff7812 */ /* 0x000fe2000780c0ff */
[----:B------:R-:W-:-:S12]  /*3e6c0*/  BSSY.RECONVERGENT B0, `(.L_x_24007) ;  /* 0x0000031000007945 */ /* 0x000fd80003800200 */
[----:B------:R-:W-:Y:S05]  /*3e6d0*/  @!P0 BRA `(.L_x_24008) ;  /* 0x0000000000bc8947 */ /* 0x000fea0003800000 */
[--C-:B01--4-:R-:W-:Y:S01]  /*3e6e0*/  FADD.FTZ R189, R164, -R194.reuse ;  /* 0x800000c2a4bd7221 */ /* 0x113fe20000010000 */
        /* <DEDUP_REMOVED lines=46> */
.L_x_24008:
[----:B------:R-:W-:Y:S05]  /*3e9d0*/  BSYNC.RECONVERGENT B0 ;  /* 0x0000000000007941 */ /* 0x000fea0003800200 */
.L_x_24007:
        /* <DEDUP_REMOVED lines=50> */
.L_x_24010:
[----:B------:R-:W-:Y:S05]  /*3ed00*/  BSYNC.RECONVERGENT B0 ;  /* 0x0000000000007941 */ /* 0x000fea0003800200 */
.L_x_24009:
[----:B------:R-:W-:Y:S01]  /*3ed10*/  LOP3.LUT P0, RZ, R18, 0x20, RZ, 0xc0, !PT ;  /* 0x0000002012ff7812 */ /* 0x000fe2000780c0ff */
[----:B------:R-:W-:-:S12]  /*3ed20*/  BSSY.RECONVERGENT B0, `(.L_x_24011) ;  /* 0x0000030000007945 */ /* 0x000fd80003800200 */
[----:B------:R-:W-:Y:S05]  /*3ed30*/  @!P0 BRA `(.L_x_24012) ;  /* 0x0000000000b88947 */ /* 0x000fea0003800000 */
[--C-:B01--4-:R-:W-:Y:S01]  /*3ed40*/  FADD.FTZ R189, R180, -R194.reuse ;  /* 0x800000c2b4bd7221 */ /* 0x113fe20000010000 */
        /* <DEDUP_REMOVED lines=13> */
[----:B------:R-:W-:Y:S01]  /*3ee20*/  F2FP.F16.F32.PACK_AB R188, R189, R188 ;  /* 0x000000bcbdbc723e */ /* 0x000fe200000000ff */
[----:B------:R-:W-:Y:S01]  /*3ee30*/  FADD.FTZ R189, R183, -R194 ;  /* 0x800000c2b7bd7221 */ /* 0x000fe20000010000 */
[----:B------:R-:W-:-:S03]  /*3ee40*/  FFMA.FTZ R191, R247, R109, R113 ;  /* 0x0000006df7bf7223 */ /* 0x000fc60000010071 */
        /* <DEDUP_REMOVED lines=22> */
[----:B------:R-:W-:Y:S01]  /*3efb0*/  F2FP.F16.F32.PACK_AB R191, R188, R191 ;  /* 0x000000bfbcbf723e */ /* 0x000fe200000000ff */
[----:B------:R-:W-:-:S02]  /*3efc0*/  FFMA.FTZ R188, R244, R100, R124 ;  /* 0x00000064f4bc7223 */ /* 0x000fc4000001007c */
[----:B------:R-:W-:Y:S02]  /*3efd0*/  F2FP.F16.F32.PACK_AB R190, R193, R190 ;  /* 0x000000bec1be723e */ /* 0x000fe400000000ff */
[----:B------:R-:W-:Y:S02]  /*3efe0*/  F2FP.F16.F32.PACK_AB R189, R194, R189 ;  /* 0x000000bdc2bd723e */ /* 0x000fe400000000ff */
[----:B------:R-:W-:Y:S01]  /*3eff0*/  F2FP.F16.F32.PACK_AB R188, R231, R188 ;  /* 0x000000bce7bc723e */ /* 0x000fe200000000ff */
[----:B0-----:R-:W-:-:S05]  /*3f000*/  IMAD.WIDE.U32 R228, R9, 0x10, R228 ;  /* 0x0000001009e47825 */ /* 0x001fca00078e00e4 */
[----:B------:R0:W-:Y:S02]  /*3f010*/  STG.E.128 desc[UR6][R228.64], R188 ;  /* 0x000000bce4007986 */ /* 0x0001e4000c101d06 */
.L_x_24012:
[----:B------:R-:W-:Y:S05]  /*3f020*/  BSYNC.RECONVERGENT B0 ;  /* 0x0000000000007941 */ /* 0x000fea0003800200 */
.L_x_24011:
[----:B01--4-:R-:W0:Y:S02]  /*3f030*/  LDC.64 R188, c[0x0][0x380] ;  /* 0x0000e000ffbc7b82 */ /* 0x013e240000000a00 */
[----:B0-----:R-:W-:-:S05]  /*3f040*/  IMAD R195, R188, 0x4, R195 ;  /* 0x00000004bcc37824 */ /* 0x001fca00078e02c3 */
[----:B------:R-:W-:-:S13]  /*3f050*/  ISETP.GE.AND P0, PT, R195, R189, PT ;  /* 0x000000bdc300720c */ /* 0x000fda0003f06270 */
[----:B------:R-:W-:Y:S05]  /*3f060*/  @!P0 BRA `(.L_x_24013) ;  /* 0xfffffc4c00c08947 */ /* 0x000fea000383ffff */
[----:B------:R-:W-:Y:S05]  /*3f070*/  EXIT ;  /* 0x000000000000794d */ /* 0x000fea0003800000 */
.L_x_24000:
[----:B------:R-:W-:Y:S01]  /*3f080*/  HFMA2 R189, -RZ, RZ, 0, 1.847743988037109375e-06 ;  /* 0x0000001fffbd7431 */ /* 0x000fe200000001ff */
[----:B------:R-:W-:Y:S01]  /*3f090*/  BSSY B0, `(.L_x_24014) ;  /* 0x0000007000007945 */ /* 0x000fe20003800000 */
[----:B------:R-:W-:Y:S01]  /*3f0a0*/  MOV R229, R191 ;  /* 0x000000bf00e57202 */ /* 0x000fe20000000f00 */
[----:B------:R-:W-:Y:S02]  /*3f0b0*/  IMAD.MOV.U32 R190, RZ, RZ, 0x1 ;  /* 0x00000001ffbe7424 */ /* 0x000fe400078e00ff */
[----:B------:R-:W-:-:S07]  /*3f0c0*/  IMAD.MOV.U32 R188, RZ, RZ, -0x1 ;  /* 0xffffffffffbc7424 */ /* 0x000fce00078e00ff */
[----:B--23-5:R-:W-:Y:S05]  /*3f0d0*/  WARPSYNC.COLLECTIVE R188, `(.L_x_24015) ;  /* 0x00000000bc087348 */ /* 0x02cfea0003c00000 */
[----:B------:R0:W1:Y:S02]  /*3f0e0*/  SHFL.BFLY P6, R188, R229, R190, R189 ;  /* 0x0c0000bee5bc7389 */ /* 0x00006400000c00bd */
[----:B0123-5:R-:W-:Y:S05]  /*3f0f0*/  ENDCOLLECTIVE ;  /* 0x000000000000791b */ /* 0x02ffea0003800000 */
.L_x_24015:
[----:B------:R-:W-:Y:S05]  /*3f100*/  BSYNC B0 ;  /* 0x0000000000007941 */ /* 0x000fea0003800000 */
.L_x_24014:
        /* <DEDUP_REMOVED lines=9> */
.L_x_24016:
[----:B------:R-:W-:Y:S02]  /*3f1a0*/  IMAD.MOV.U32 R190, RZ, RZ, 0x4 ;  /* 0x00000004ffbe7424 */ /* 0x000fe400078e00ff */
[----:B------:R-:W-:Y:S01]  /*3f1b0*/  FADD.FTZ R191, R191, R188 ;  /* 0x000000bcbfbf7221 */ /* 0x000fe20000010000 */
[----:B------:R-:W-:-:S04]  /*3f1c0*/  MOV R188, 0xffffffff ;  /* 0xffffffff00bc7802 */ /* 0x000fc80000000f00 */
[----:B------:R-:W-:-:S07]  /*3f1d0*/  MOV R229, R191 ;  /* 0x000000bf00e57202 */ /* 0x000fce0000000f00 */
[----:B------:R-:W-:Y:S05]  /*3f1e0*/  WARPSYNC.COLLECTIVE R188, `(.L_x_24017) ;  /* 0x00000000bc087348 */ /* 0x000fea0003c00000 */
[----:B------:R0:W1:Y:S02]  /*3f1f0*/  SHFL.BFLY P6, R188, R229, R190, R189 ;  /* 0x0c0000bee5bc7389 */ /* 0x00006400000c00bd */
[----:B01----:R-:W-:Y:S05]  /*3f200*/  ENDCOLLECTIVE ;  /* 0x000000000000791b */ /* 0x003fea0003800000 */
.L_x_24017:
[----:B------:R-:W-:Y:S02]  /*3f210*/  HFMA2 R190, -RZ, RZ, 0, 4.76837158203125e-07 ;  /* 0x00000008ffbe7431 */ /* 0x000fe400000001ff */
[----:B------:R-:W-:Y:S01]  /*3f220*/  FADD.FTZ R191, R191, R188 ;  /* 0x000000bcbfbf7221 */ /* 0x000fe20000010000 */
[----:B------:R-:W-:-:S03]  /*3f230*/  IMAD.MOV.U32 R188, RZ, RZ, -0x1 ;  /* 0xffffffffffbc7424 */ /* 0x000fc600078e00ff */
[----:B------:R-:W-:-:S07]  /*3f240*/  IMAD.MOV.U32 R229, RZ, RZ, R191 ;  /* 0x000000ffffe57224 */ /* 0x000fce00078e00bf */
[----:B------:R-:W-:Y:S05]  /*3f250*/  WARPSYNC.COLLECTIVE R188, `(.L_x_24018) ;  /* 0x00000000bc087348 */ /* 0x000fea0003c00000 */
[----:B------:R0:W1:Y:S02]  /*3f260*/  SHFL.BFLY P6, R188, R229, R190, R189 ;  /* 0x0c0000bee5bc7389 */ /* 0x00006400000c00bd */
[----:B01----:R-:W-:Y:S05]  /*3f270*/  ENDCOLLECTIVE ;  /* 0x000000000000791b */ /* 0x003fea0003800000 */
.L_x_24018:
[----:B------:R-:W-:Y:S02]  /*3f280*/  IMAD.MOV.U32 R190, RZ, RZ, 0x10 ;  /* 0x00000010ffbe7424 */ /* 0x000fe400078e00ff */
[----:B------:R-:W-:Y:S01]  /*3f290*/  FADD.FTZ R191, R191, R188 ;  /* 0x000000bcbfbf7221 */ /* 0x000fe20000010000 */
[----:B------:R-:W-:-:S04]  /*3f2a0*/  MOV R188, 0xffffffff ;  /* 0xffffffff00bc7802 */ /* 0x000fc80000000f00 */
[----:B------:R-:W-:-:S07]  /*3f2b0*/  MOV R229, R191 ;  /* 0x000000bf00e57202 */ /* 0x000fce0000000f00 */
[----:B------:R-:W-:Y:S05]  /*3f2c0*/  WARPSYNC.COLLECTIVE R188, `(.L_x_24019) ;  /* 0x00000000bc087348 */ /* 0x000fea0003c00000 */
[----:B------:R0:W1:Y:S02]  /*3f2d0*/  SHFL.BFLY P6, R188, R229, R190, R189 ;  /* 0x0c0000bee5bc7389 */ /* 0x00006400000c00bd */
[----:B01----:R-:W-:Y:S05]  /*3f2e0*/  ENDCOLLECTIVE ;  /* 0x000000000000791b */ /* 0x003fea0003800000 */
.L_x_24019:
        /* <DEDUP_REMOVED lines=101> */
[----:B------:R-:W-:Y:S02]  /*3f940*/  IMAD.MOV.U32 R189, RZ, RZ, 0x1f ;  /* 0x0000001fffbd7424 */ /* 0x000fe400078e00ff */
[----:B------:R-:W-:-:S07]  /*3f950*/  IMAD.MOV.U32 R229, RZ, RZ, R193 ;  /* 0x000000ffffe57224 */ /* 0x000fce00078e00c1 */
[----:B------:R-:W-:Y:S05]  /*3f960*/  WARPSYNC.COLLECTIVE R188, `(.L_x_24020) ;  /* 0x00000000bc087348 */ /* 0x000fea0003c00000 */
[----:B------:R0:W1:Y:S02]  /*3f970*/  SHFL.BFLY P6, R188, R229, R190, R189 ;  /* 0x0c0000bee5bc7389 */ /* 0x00006400000c00bd */
[----:B01----:R-:W-:Y:S05]  /*3f980*/  ENDCOLLECTIVE ;  /* 0x000000000000791b */ /* 0x003fea0003800000 */
.L_x_24020:
[----:B------:R-:W-:Y:S02]  /*3f990*/  HFMA2 R190, -RZ, RZ, 0, 1.1920928955078125e-07 ;  /* 0x00000002ffbe7431 */ /* 0x000fe400000001ff */
[----:B------:R-:W-:Y:S01]  /*3f9a0*/  FADD.FTZ R193, R193, R188 ;  /* 0x000000bcc1c17221 */ /* 0x000fe20000010000 */
[----:B------:R-:W-:-:S03]  /*3f9b0*/  IMAD.MOV.U32 R188, RZ, RZ, -0x1 ;  /* 0xffffffffffbc7424 */ /* 0x000fc600078e00ff */
[----:B------:R-:W-:-:S07]  /*3f9c0*/  IMAD.MOV.U32 R229, RZ, RZ, R193 ;  /* 0x000000ffffe57224 */ /* 0x000fce00078e00c1 */
[----:B------:R-:W-:Y:S05]  /*3f9d0*/  WARPSYNC.COLLECTIVE R188, `(.L_x_24021) ;  /* 0x00000000bc087348 */ /* 0x000fea0003c00000 */
[----:B------:R0:W1:Y:S02]  /*3f9e0*/  SHFL.BFLY P6, R188, R229, R190, R189 ;  /* 0x0c0000bee5bc7389 */ /* 0x00006400000c00bd */
[----:B01----:R-:W-:Y:S05]  /*3f9f0*/  ENDCOLLECTIVE ;  /* 0x000000000000791b */ /* 0x003fea0003800000 */
.L_x_24021:
[----:B------:R-:W-:Y:S02]  /*3fa00*/  IMAD.MOV.U32 R190, RZ, RZ, 0x4 ;  /* 0x00000004ffbe7424 */ /* 0x000fe400078e00ff */
[----:B------:R-:W-:Y:S01]  /*3fa10*/  FADD.FTZ R193, R193, R188 ;  /* 0x000000bcc1c17221 */ /* 0x000fe20000010000 */
[----:B------:R-:W-:-:S04]  /*3fa20*/  MOV R188, 0xffffffff ;  /* 0xffffffff00bc7802 */ /* 0x000fc80000000f00 */
[----:B------:R-:W-:-:S07]  /*3fa30*/  MOV R229, R193 ;  /* 0x000000c100e57202 */ /* 0x000fce0000000f00 */
[----:B------:R-:W-:Y:S05]  /*3fa40*/  WARPSYNC.COLLECTIVE R188, `(.L_x_24022) ;  /* 0x00000000bc087348 */ /* 0x000fea0003c00000 */
[----:B------:R0:W1:Y:S02]  /*3fa50*/  SHFL.BFLY P6, R188, R229, R190, R189 ;  /* 0x0c0000bee5bc7389 */ /* 0x00006400000c00bd */
[----:B01----:R-:W-:Y:S05]  /*3fa60*/  ENDCOLLECTIVE ;  /* 0x000000000000791b */ /* 0x003fea0003800000 */
.L_x_24022:
[----:B------:R-:W-:Y:S02]  /*3fa70*/  HFMA2 R190, -RZ, RZ, 0, 4.76837158203125e-07 ;  /* 0x00000008ffbe7431 */ /* 0x000fe400000001ff */
[----:B------:R-:W-:Y:S01]  /*3fa80*/  FADD.FTZ R193, R193, R188 ;  /* 0x000000bcc1c17221 */ /* 0x000fe20000010000 */
[----:B------:R-:W-:-:S03]  /*3fa90*/  IMAD.MOV.U32 R188, RZ, RZ, -0x1 ;  /* 0xffffffffffbc7424 */ /* 0x000fc600078e00ff */
[----:B------:R-:W-:-:S07]  /*3faa0*/  IMAD.MOV.U32 R229, RZ, RZ, R193 ;  /* 0x000000ffffe57224 */ /* 0x000fce00078e00c1 */
[----:B------:R-:W-:Y:S05]  /*3fab0*/  WARPSYNC.COLLECTIVE R188, `(.L_x_24023) ;  /* 0x00000000bc087348 */ /* 0x000fea0003c00000 */
[----:B------:R0:W1:Y:S02]  /*3fac0*/  SHFL.BFLY P6, R188, R229, R190, R189 ;  /* 0x0c0000bee5bc7389 */ /* 0x00006400000c00bd */
[----:B01----:R-:W-:Y:S05]  /*3fad0*/  ENDCOLLECTIVE ;  /* 0x000000000000791b */ /* 0x003fea0003800000 */
.L_x_24023:
[----:B------:R-:W-:Y:S02]  /*3fae0*/  IMAD.MOV.U32 R190, RZ, RZ, 0x10 ;  /* 0x00000010ffbe7424 */ /* 0x000fe400078e00ff */
[----:B------:R-:W-:Y:S01]  /*3faf0*/  FADD.FTZ R193, R193, R188 ;  /* 0x000000bcc1c17221 */ /* 0x000fe20000010000 */
[----:B------:R-:W-:-:S04]  /*3fb00*/  MOV R188, 0xffffffff ;  /* 0xffffffff00bc7802 */ /* 0x000fc80000000f00 */
[----:B------:R-:W-:-:S07]  /*3fb10*/  MOV R229, R193 ;  /* 0x000000c100e57202 */ /* 0x000fce0000000f00 */
[----:B------:R-:W-:Y:S05]  /*3fb20*/  WARPSYNC.COLLECTIVE R188, `(.L_x_24024) ;  /* 0x00000000bc087348 */ /* 0x000fea0003c00000 */
[----:B------:R0:W1:Y:S02]  /*3fb30*/  SHFL.BFLY P6, R188, R229, R190, R189 ;  /* 0x0c0000bee5bc7389 */ /* 0x00006400000c00bd */
[----:B01----:R-:W-:Y:S05]  /*3fb40*/  ENDCOLLECTIVE ;  /* 0x000000000000791b */ /* 0x003fea0003800000 */
.L_x_24024:
[----:B------:R-:W-:Y:S05]  /*3fb50*/  BRA `(.L_x_24025) ;  /* 0xffffffdc00987947 */ /* 0x000fea000383ffff */
.L_x_24026:
        /* <DEDUP_REMOVED lines=10> */
.L_x_33304:


//--------------------- .text._ZN10layer_norm31ln_parallel_residual_fwd_kernelINS_13Kernel_traitsIf6__halffS2_fjLj1536ELj1ELj4ELj1ELj16ENS_18Kernel_traits_baseILj1536EfS2_fS2_fjLj128EEEEELb1ELb0ELb1EEEvNS_9FwdParamsE --------------------------
	.section	.text._ZN10layer_norm31ln_parallel_residual_fwd_kernelINS_13Kernel_traitsIf6__halffS2_fjLj1536ELj1ELj4ELj1ELj16ENS_18Kernel_traits_baseILj1536EfS2_fS2_fjLj128EEEEELb1ELb0ELb1EEEvNS_9FwdParamsE,"ax",@progbits
	.align	128
        .global         _ZN10layer_norm31ln_parallel_residual_fwd_kernelINS_13Kernel_traitsIf6__halffS2_fjLj1536ELj1ELj4ELj1ELj16ENS_18Kernel_traits_baseILj1536EfS2_fS2_fjLj128EEEEELb1ELb0ELb1EEEvNS_9FwdParamsE
        .type           _ZN10layer_norm31ln_parallel_residual_fwd_kernelINS_13Kernel_traitsIf6__halffS2_fjLj1536ELj1ELj4ELj1ELj16ENS_18Kernel_traits_baseILj1536EfS2_fS2_fjLj128EEEEELb1ELb0ELb1EEEvNS_9FwdParamsE,@function
        .size           _ZN10layer_norm31ln_parallel_residual_fwd_kernelINS_13Kernel_traitsIf6__halffS2_fjLj1536ELj1ELj4ELj1ELj16ENS_18Kernel_traits_baseILj1536EfS2_fS2_fjLj128EEEEELb1ELb0ELb1EEEvNS_9FwdParamsE,(.L_x_33305 - _ZN10layer_norm31ln_parallel_residual_fwd_kernelINS_13Kernel_traitsIf6__halffS2_fjLj1536ELj1ELj4ELj1ELj16ENS_18Kernel_traits_baseILj1536EfS2_fS2_fjLj128EEEEELb1ELb0ELb1EEEvNS_9FwdParamsE)
        .other          _ZN10layer_norm31ln_parallel_residual_fwd_kernelINS_13Kernel_traitsIf6__halffS2_fjLj1536ELj1ELj4ELj1ELj16ENS_18Kernel_traits_baseILj1536EfS2_fS2_fjLj128EEEEELb1ELb0ELb1EEEvNS_9FwdParamsE,@"STO_CUDA_ENTRY STV_DEFAULT"
_ZN10layer_norm31ln_parallel_residual_fwd_kernelINS_13Kernel_traitsIf6__halffS2_fjLj1536ELj1ELj4ELj1ELj16ENS_18Kernel_traits_baseILj1536EfS2_fS2_fjLj128EEEEELb1ELb0ELb1EEEvNS_9FwdParamsE:
.text._ZN10layer_norm31ln_parallel_residual_fwd_kernelINS_13Kernel_traitsIf6__halffS2_fjLj1536ELj1ELj4ELj1ELj16ENS_18Kernel_traits_baseILj1536EfS2_fS2_fjLj128EEEEELb1ELb0ELb1EEEvNS_9FwdParamsE:
        /* <DEDUP_REMOVED lines=27> */
[----:B0-----:R-:W-:-:S04]  /*01b0*/  @P0 IADD3 R230, P1, PT, R4, R9, RZ ;  /* 0x0000000904e60210 */ /* 0x001fc80007f3e0ff */
[----:B------:R-:W-:Y:S02]  /*01c0*/  @P0 IADD3.X R231, PT, PT, RZ, R5, RZ, P1, !PT ;  /* 0x00000005ffe70210 */ /* 0x000fe40000ffe4ff */
[----:B------:R-:W-:Y:S02]  /*01d0*/  @P0 R2UR UR4, R2 ;  /* 0x00000000020402ca */ /* 0x000fe400000e0000 */
[--C-:B------:R-:W-:Y:S02]  /*01e0*/  SHF.R.U64 R5, R230, 0x2, R231.reuse ;  /* 0x00000002e6057819 */ /* 0x100fe400000012e7 */
[----:B------:R-:W-:Y:S01]  /*01f0*/  SHF.R.U32.HI R2, RZ, 0x2, R231 ;  /* 0x00000002ff027819 */ /* 0x000fe200000116e7 */
[----:B------:R-:W-:Y:S10]  /*0200*/  BRA.U UP0, `(.L_x_24027) ;  /* 0x0000000900387547 */ /* 0x000ff4000b800000 */
        /* <DEDUP_REMOVED lines=9> */
[----:B------:R-:W-:-:S03]  /*02a0*/  CS2R R240, SRZ ;  /* 0x0000000000f07805 */ /* 0x000fc6000001ff00 */
        /* <DEDUP_REMOVED lines=89> */
.L_x_24028:
        /* <DEDUP_REMOVED lines=43> */
.L_x_24027:
        /* <DEDUP_REMOVED lines=14> */
[----:B------:R2:W5:Y:S04]  /*0bd0*/  LDG.E.128 R236, desc[UR6][R10.64] ;  /* 0x000000060aec7981 */ /* 0x000568000c1e1d00 */
        /* <DEDUP_REMOVED lines=64> */
.L_x_24030:
        /* <DEDUP_REMOVED lines=84> */
.L_x_24029:
        /* <DEDUP_REMOVED lines=93> */
.L_x_24770:
        /* <DEDUP_REMOVED lines=37> */
.L_x_24034:
        /* <DEDUP_REMOVED lines=13> */
.L_x_24036:
[----:B------:R-:W-:Y:S05]  /*1e10*/  BSYNC.RECONVERGENT B1 ;  /* 0x0000000000017941 */ /* 0x000fea0003800200 */
.L_x_24035:
        /* <DEDUP_REMOVED lines=60> */
.L_x_24033:
[----:B------:R-:W-:Y:S05]  /*21e0*/  BSYNC.RECONVERGENT B0 ;  /* 0x0000000000007941 */ /* 0x000fea0003800200 */
.L_x_24032:
[----:B------:R-:W-:Y:S01]  /*21f0*/  I2FP.F32.U32 R24, R23 ;  /* 0x0000001700187245 */ /* 0x000fe20000201000 */
[----:B------:R-:W-:Y:S01]  /*2200*/  IMAD.U32 R224, RZ, RZ, UR10 ;  /* 0x0000000affe07e24 */ /* 0x000fe2000f8e00ff */
[----:B------:R-:W-:Y:S01]  /*2210*/  ISETP.NE.AND P0, PT, R26, 0x1, PT ;  /* 0x000000011a00780c */ /* 0x000fe20003f05270 */
[----:B------:R-:W-:Y:S01]  /*2220*/  BSSY.RECONVERGENT B0, `(.L_x_24037) ;  /* 0x000005c000007945 */ /* 0x000fe20003800200 */
[----:B------:R-:W-:Y:S01]  /*2230*/  LOP3.LUT R7, R7, 0xfffffff7, RZ, 0xc0, !PT ;  /* 0xfffffff707077812 */ /* 0x000fe200078ec0ff */
[----:B------:R-:W-:Y:S01]  /*2240*/  FFMA.FTZ R23, R24, R233, 1.1641532182693481445e-10 ;  /* 0x2f00000018177423 */ /* 0x000fe200000100e9 */
[----:B------:R-:W-:Y:S01]  /*2250*/  IMAD.MOV.U32 R27, RZ, RZ, 0x2 ;  /* 0x00000002ff1b7424 */ /* 0x000fe200078e00ff */
[----:B------:R-:W-:-:S03]  /*2260*/  MOV R25, R8 ;  /* 0x0000000800197202 */ /* 0x000fc60000000f00 */
[----:B------:R-:W-:Y:S01]  /*2270*/  FSETP.LE.FTZ.AND P2, PT, R23, R224, PT ;  /* 0x000000e01700720b */ /* 0x000fe20003f53000 */
        /* <DEDUP_REMOVED lines=11> */
.L_x_24039:
        /* <DEDUP_REMOVED lines=13> */
.L_x_24041:
[----:B------:R-:W-:Y:S05]  /*2400*/  BSYNC.RECONVERGENT B1 ;  /* 0x0000000000017941 */ /* 0x000fea0003800200 */
.L_x_24040:
        /* <DEDUP_REMOVED lines=61> */
.L_x_24038:
[----:B------:R-:W-:Y:S05]  /*27e0*/  BSYNC.RECONVERGENT B0 ;  /* 0x0000000000007941 */ /* 0x000fea0003800200 */
.L_x_24037:
        /* <DEDUP_REMOVED lines=19> */
.L_x_24044:
        /* <DEDUP_REMOVED lines=13> */
.L_x_24046:
[----:B------:R-:W-:Y:S05]  /*29f0*/  BSYNC.RECONVERGENT B1 ;  /* 0x0000000000017941 */ /* 0x000fea0003800200 */
.L_x_24045:
        /* <DEDUP_REMOVED lines=61> */
.L_x_24043:
[----:B------:R-:W-:Y:S05]  /*2dd0*/  BSYNC.RECONVERGENT B0 ;  /* 0x0000000000007941 */ /* 0x000fea0003800200 */
.L_x_24042:
        /* <DEDUP_REMOVED lines=17> */
.L_x_24049:
        /* <DEDUP_REMOVED lines=13> */
.L_x_24051:
[----:B------:R-:W-:Y:S05]  /*2fc0*/  BSYNC.RECONVERGENT B1 ;  /* 0x0000000000017941 */ /* 0x000fea0003800200 */
.L_x_24050:
        /* <DEDUP_REMOVED lines=61> */
.L_x_24048:
[----:B------:R-:W-:Y:S05]  /*33a0*/  BSYNC.RECONVERGENT B0 ;  /* 0x0000000000007941 */ /* 0x000fea0003800200 */
.L_x_24047:
        /* <DEDUP_REMOVED lines=17> */
.L_x_24054:
        /* <DEDUP_REMOVED lines=13> */
.L_x_24056:
[----:B------:R-:W-:Y:S05]  /*3590*/  BSYNC.RECONVERGENT B1 ;  /* 0x0000000000017941 */ /* 0x000fea0003800200 */
.L_x_24055:
        /* <DEDUP_REMOVED lines=61> */
.L_x_24053:
[----:B------:R-:W-:Y:S05]  /*3970*/  BSYNC.RECONVERGENT B0 ;  /* 0x0000000000007941 */ /* 0x000fea0003800200 */
.L_x_24052:
        /* <DEDUP_REMOVED lines=8> */
[----:B------:R-:W-:-:S12]  /*3a00*/  HADD2.F32 R25, -RZ, R18.H0_H0 ;  /* 0x20000012ff197230 */ /* 0x000fd80000004100 */
        /* <DEDUP_REMOVED lines=10> */
.L_x_24059:
        /* <DEDUP_REMOVED lines=13> */
.L_x_24061:
[----:B------:R-:W-:Y:S05]  /*3b80*/  BSYNC.RECONVERGENT B1 ;  /* 0x0000000000017941 */ /* 0x000fea0003800200 */
.L_x_24060:
        /* <DEDUP_REMOVED lines=61> */
.L_x_24058:
[----:B------:R-:W-:Y:S05]  /*3f60*/  BSYNC.RECONVERGENT B0 ;  /* 0x0000000000007941 */ /* 0x000fea0003800200 */
.L_x_24057:
[----:B------:R-:W-:Y:S01]  /*3f70*/  ISETP.NE.AND P4, PT, R29, 0x1, PT ;  /* 0x000000011d00780c */ /* 0x000fe20003f85270 */
[----:B------:R-:W-:Y:S01]  /*3f80*/  BSSY.RECONVERGENT B0, `(.L_x_24062) ;  /* 0x000005b000007945 */ /* 0x000fe20003800200 */
[----:B------:R-:W-:Y:S01]  /*3f90*/  I2FP.F32.U32 R26, R27 ;  /* 0x0000001b001a7245 */ /* 0x000fe20000201000 */
[----:B------:R-:W-:Y:S02]  /*3fa0*/  HFMA2 R28, -RZ, RZ, 0, 1.1920928955078125e-07 ;  /* 0x00000002ff1c7431 */ /* 0x000fe400000001ff */
[----:B------:R-:W-:Y:S02]  /*3fb0*/  HADD2.F32 R18, -RZ, R18.H1_H1 ;  /* 0x30000012ff127230 */ /* 0x000fe40000004100 */
        /* <DEDUP_REMOVED lines=12> */
.L_x_24064:
        /* <DEDUP_REMOVED lines=13> */
.L_x_24066:
[----:B------:R-:W-:Y:S05]  /*4150*/  BSYNC.RECONVERGENT B1 ;  /* 0x0000000000017941 */ /* 0x000fea0003800200 */
.L_x_24065:
        /* <DEDUP_REMOVED lines=61> */
.L_x_24063:
[----:B------:R-:W-:Y:S05]  /*4530*/  BSYNC.RECONVERGENT B0 ;  /* 0x0000000000007941 */ /* 0x000fea0003800200 */
.L_x_24062:
        /* <DEDUP_REMOVED lines=17> */
.L_x_24069:
        /* <DEDUP_REMOVED lines=12> */
.L_x_24071:
[----:B------:R-:W-:Y:S05]  /*4710*/  BSYNC.RECONVERGENT B1 ;  /* 0x0000000000017941 */ /* 0x000fea0003800200 */
.L_x_24070:
        /* <DEDUP_REMOVED lines=62> */
.L_x_24068:
[----:B------:R-:W-:Y:S05]  /*4b00*/  BSYNC.RECONVERGENT B0 ;  /* 0x0000000000007941 */ /* 0x000fea0003800200 */
.L_x_24067:
[----:B------:R-:W-:Y:S01]  /*4b10*/  IMAD.U32 R225, RZ, RZ, UR11 ;  /* 0x0000000bffe17e24 */ /* 0x000fe2000f8e00ff */
[----:B------:R-:W-:Y:S01]  /*4b20*/  P2R R28, PR, RZ, 0x2 ;  /* 0x00000002ff1c7803 */ /* 0x000fe20000000000 */
[----:B------:R-:W-:Y:S01]  /*4b30*/  HADD2.F32 R32, -RZ, R19.H1_H1 ;  /* 0x30000013ff207230 */ /* 0x000fe20000004100 */
[----:B------:R-:W-:Y:S01]  /*4b40*/  I2FP.F32.U32 R30, R30 ;  /* 0x0000001e001e7245 */ /* 0x000fe20000201000 */
[-C--:B------:R-:W-:Y:S01]  /*4b50*/  FMUL.FTZ R25, R25, R225.reuse ;  /* 0x000000e119197220 */ /* 0x080fe20000410000 */
[----:B------:R-:W-:Y:S01]  /*4b60*/  LOP3.LUT P1, RZ, R7, 0x4, RZ, 0xc0, !PT ;  /* 0x0000000407ff7812 */ /* 0x000fe2000782c0ff */
        /* <DEDUP_REMOVED lines=30> */
.L_x_24031:
[----:B------:R-:W-:Y:S01]  /*4d50*/  ISETP.NE.AND P0, PT, R230, 0x1, PT ;  /* 0x00000001e600780c */ /* 0x000fe20003f05270 */
[----:B------:R-:W-:Y:S01]  /*4d60*/  IMAD.U32 R23, RZ, RZ, UR4 ;  /* 0x00000004ff177e24 */ /* 0x000fe2000f8e00ff */
[----:B------:R-:W-:Y:S01]  /*4d70*/  BSSY.RECONVERGENT B0, `(.L_x_24073) ;  /* 0x000005a000007945 */ /* 0x000fe20003800200 */
[----:B------:R-:W-:Y:S02]  /*4d80*/  HFMA2 R11, -RZ, RZ, 0, 1.1920928955078125e-07 ;  /* 0x00000002ff0b7431 */ /* 0x000fe400000001ff */
[----:B------:R-:W-:Y:S02]  /*4d90*/  IMAD.MOV.U32 R9, RZ, RZ, R8 ;  /* 0x000000ffff097224 */ /* 0x000fe400078e0008 */
[----:B------:R-:W-:Y:S01]  /*4da0*/  IMAD.MOV.U32 R22, RZ, RZ, R221 ;  /* 0x000000ffff167224 */ /* 0x000fe200078e00dd */
[----:B------:R-:W-:-:S05]  /*4db0*/  IADD3 R23, PT, PT, R23, -0x255992d5, RZ ;  /* 0xdaa66d2b17177810 */ /* 0x000fca0007ffe0ff */
        /* <DEDUP_REMOVED lines=11> */
.L_x_24075:
        /* <DEDUP_REMOVED lines=13> */
.L_x_24077:
[----:B------:R-:W-:Y:S05]  /*4f40*/  BSYNC.RECONVERGENT B1 ;  /* 0x0000000000017941 */ /* 0x000fea0003800200 */
.L_x_24076:
        /* <DEDUP_REMOVED lines=60> */
.L_x_24074:
[----:B------:R-:W-:Y:S05]  /*5310*/  BSYNC.RECONVERGENT B0 ;  /* 0x0000000000007941 */ /* 0x000fea0003800200 */
.L_x_24073:
        /* <DEDUP_REMOVED lines=22> */
.L_x_24080:
        /* <DEDUP_REMOVED lines=13> */
.L_x_24082:
[----:B------:R-:W-:Y:S05]  /*5550*/  BSYNC.RECONVERGENT B1 ;  /* 0x0000000000017941 */ /* 0x000fea0003800200 */
.L_x_24081:
        /* <DEDUP_REMOVED lines=58> */
[----:B------:R-:W-:Y:S02]  /*5900*/  HFMA2 R13, -RZ, RZ, 0, 0 ;  /* 0x00000000ff0d7431 */ /* 0x000fe400000001ff */
[----:B------:R-:W-:-:S07]  /*5910*/  IMAD.MOV.U32 R22, RZ, RZ, R12 ;  /* 0x000000ffff167224 */ /* 0x000fce00078e000c */
.L_x_24079:
[----:B------:R-:W-:Y:S05]  /*5920*/  BSYNC.RECONVERGENT B0 ;  /* 0x0000000000007941 */ /* 0x000fea0003800200 */
.L_x_24078:
[----:B------:R-:W-:Y:S01]  /*5930*/  I2FP.F32.U32 R10, R9 ;  /* 0x00000009000a7245 */ /* 0x000fe20000201000 */
[----:B------:R-:W-:Y:S01]  /*5940*/  HADD2.F32 R12, -RZ, R64.H0_H0 ;  /* 0x20000040ff0c7230 */ /* 0x000fe20000004100 */
[----:B------:R-:W-:Y:S01]  /*5950*/  ISETP.NE.AND P2, PT, R13, 0x1, PT ;  /* 0x000000010d00780c */ /* 0x000fe20003f45270 */
[----:B------:R-:W-:Y:S01]  /*5960*/  BSSY.RECONVERGENT B0, `(.L_x_24083) ;  /* 0x000005e000007945 */ /* 0x000fe20003800200 */
[----:B------:R-:W-:Y:S01]  /*5970*/  FSEL R11, R24, RZ, P3 ;  /* 0x000000ff180b7208 */ /* 0x000fe20001800000 */
[----:B------:R-:W-:Y:S01]  /*5980*/  FFMA.FTZ R9, R10, R233, 1.1641532182693481445e-10 ;  /* 0x2f0000000a097423 */ /* 0x000fe200000100e9 */
[----:B------:R-:W-:-:S04]  /*5990*/  FMUL.FTZ R12, R12, R225 ;  /* 0x000000e10c0c7220 */ /* 0x000fc80000410000 */
[----:B------:R-:W-:-:S04]  /*59a0*/  FSETP.GTU.FTZ.AND P0, PT, R9, R224, PT ;  /* 0x000000e00900720b */ /* 0x000fc80003f1c000 */
[----:B------:R-:W-:Y:S02]  /*59b0*/  FSEL R12, R12, RZ, !P0 ;  /* 0x000000ff0c0c7208 */ /* 0x000fe40004000000 */
[----:B------:R-:W-:-:S03]  /*59c0*/  SEL R9, RZ, 0x1, P0 ;  /* 0x00000001ff097807 */ /* 0x000fc60000000000 */
        /* <DEDUP_REMOVED lines=13> */
.L_x_24085:
        /* <DEDUP_REMOVED lines=13> */
.L_x_24087:
[----:B------:R-:W-:Y:S05]  /*5b70*/  BSYNC.RECONVERGENT B1 ;  /* 0x0000000000017941 */ /* 0x000fea0003800200 */
.L_x_24086:
        /* <DEDUP_REMOVED lines=60> */
.L_x_24084:
[----:B------:R-:W-:Y:S05]  /*5f40*/  BSYNC.RECONVERGENT B0 ;  /* 0x0000000000007941 */ /* 0x000fea0003800200 */
.L_x_24083:
        /* <DEDUP_REMOVED lines=20> */
.L_x_24090:
        /* <DEDUP_REMOVED lines=13> */
.L_x_24092:
[----:B------:R-:W-:Y:S05]  /*6160*/  BSYNC.RECONVERGENT B1 ;  /* 0x0000000000017941 */ /* 0x000fea0003800200 */
.L_x_24091:
        /* <DEDUP_REMOVED lines=60> */
.L_x_24089:
[----:B------:R-:W-:Y:S05]  /*6530*/  BSYNC.RECONVERGENT B0 ;  /* 0x0000000000007941 */ /* 0x000fea0003800200 */
.L_x_24088:
[----:B------:R-:W-:Y:S01]  /*6540*/  I2FP.F32.U32 R12, R11 ;  /* 0x0000000b000c7245 */ /* 0x000fe20000201000 */
[----:B------:R-:W-:Y:S01]  /*6550*/  HADD2.F32 R14, -RZ, R64.H1_H1 ;  /* 0x30000040ff0e7230 */ /* 0x000fe20000004100 */
[----:B------:R-:W-:Y:S01]  /*6560*/  ISETP.NE.AND P2, PT, R13, 0x1, PT ;  /* 0x000000010d00780c */ /* 0x000fe20003f45270 */
[----:B------:R-:W-:Y:S01]  /*6570*/  BSSY.RECONVERGENT B0, `(.L_x_24093) ;  /* 0x000005e000007945 */ /* 0x000fe20003800200 */
[----:B------:R-:W-:Y:S01]  /*6580*/  FSEL R49, R10, RZ, P3 ;  /* 0x000000ff0a317208 */ /* 0x000fe20001800000 */
[----:B------:R-:W-:Y:S01]  /*6590*/  FFMA.FTZ R11, R12, R233, 1.1641532182693481445e-10 ;  /* 0x2f0000000c0b7423 */ /* 0x000fe200000100e9 */
[----:B------:R-:W-:-:S04]  /*65a0*/  FMUL.FTZ R14, R14, R225 ;  /* 0x000000e10e0e7220 */ /* 0x000fc80000410000 */
[----:B------:R-:W-:Y:S02]  /*65b0*/  FSETP.GTU.FTZ.AND P0, PT, R11, R224, PT ;  /* 0x000000e00b00720b */ /* 0x000fe40003f1c000 */
[----:B------:R-:W-:Y:S02]  /*65c0*/  MOV R11, R8 ;  /* 0x00000008000b7202 */ /* 0x000fe40000000f00 */
        /* <DEDUP_REMOVED lines=14> */
.L_x_24095:
        /* <DEDUP_REMOVED lines=13> */
.L_x_24097:
[----:B------:R-:W-:Y:S05]  /*6780*/  BSYNC.RECONVERGENT B1 ;  /* 0x0000000000017941 */ /* 0x000fea0003800200 */
.L_x_24096:
        /* <DEDUP_REMOVED lines=60> */
.L_x_24094:
[----:B------:R-:W-:Y:S05]  /*6b50*/  BSYNC.RECONVERGENT B0 ;  /* 0x0000000000007941 */ /* 0x000fea0003800200 */
.L_x_24093:
        /* <DEDUP_REMOVED lines=18> */
.L_x_24100:
        /* <DEDUP_REMOVED lines=13> */
.L_x_24102:
[----:B------:R-:W-:Y:S05]  /*6d50*/  BSYNC.RECONVERGENT B1 ;  /* 0x0000000000017941 */ /* 0x000fea0003800200 */
.L_x_24101:
        /* <DEDUP_REMOVED lines=60> */
.L_x_24099:
[----:B------:R-:W-:Y:S05]  /*7120*/  BSYNC.RECONVERGENT B0 ;  /* 0x0000000000007941 */ /* 0x000fea0003800200 */
.L_x_24098:
[----:B------:R-:W-:Y:S01]  /*7130*/  I2FP.F32.U32 R12, R13 ;  /* 0x0000000d000c7245 */ /* 0x000fe20000201000 */
[----:B------:R-:W-:Y:S01]  /*7140*/  BSSY.RECONVERGENT B0, `(.L_x_24103) ;  /* 0x0000060000007945 */ /* 0x000fe20003800200 */
[----:B------:R-:W-:Y:S01]  /*7150*/  FSEL R11, R11, RZ, P0 ;  /* 0x000000ff0b0b7208 */ /* 0x000fe20000000000 */
[----:B------:R-:W-:Y:S02]  /*7160*/  HFMA2 R14, -RZ, RZ, 0, 1.1920928955078125e-07 ;  /* 0x00000002ff0e7431 */ /* 0x000fe400000001ff */
[----:B------:R-:W-:Y:S01]  /*7170*/  FFMA.FTZ R13, R12, R233, 1.1641532182693481445e-10 ;  /* 0x2f0000000c0d7423 */ /* 0x000fe200000100e9 */
[----:B------:R-:W-:-:S04]  /*7180*/  HADD2.F32 R12, -RZ, R65.H0_H0 ;  /* 0x20000041ff0c7230 */ /* 0x000fc80000004100 */
        /* <DEDUP_REMOVED lines=17> */
.L_x_24105:
        /* <DEDUP_REMOVED lines=13> */
.L_x_24107:
[----:B------:R-:W-:Y:S05]  /*7370*/  BSYNC.RECONVERGENT B1 ;  /* 0x0000000000017941 */ /* 0x000fea0003800200 */
.L_x_24106:
        /* <DEDUP_REMOVED lines=60> */
.L_x_24104:
[----:B------:R-:W-:Y:S05]  /*7740*/  BSYNC.RECONVERGENT B0 ;  /* 0x0000000000007941 */ /* 0x000fea0003800200 */
.L_x_24103:
[----:B------:R-:W-:Y:S01]  /*7750*/  ISETP.NE.AND P3, PT, R14, 0x1, PT ;  /* 0x000000010e00780c */ /* 0x000fe20003f65270 */
[----:B------:R-:W-:Y:S01]  /*7760*/  HADD2.F32 R16, -RZ, R17.H1_H1 ;  /* 0x30000011ff107230 */ /* 0x000fe20000004100 */
        /* <DEDUP_REMOVED lines=16> */
.L_x_24110:
        /* <DEDUP_REMOVED lines=13> */
.L_x_24112:
[----:B------:R-:W-:Y:S05]  /*7940*/  BSYNC.RECONVERGENT B1 ;  /* 0x0000000000017941 */ /* 0x000fea0003800200 */
.L_x_24111:
        /* <DEDUP_REMOVED lines=60> */
.L_x_24109:
[----:B------:R-:W-:Y:S05]  /*7d10*/  BSYNC.RECONVERGENT B0 ;  /* 0x0000000000007941 */ /* 0x000fea0003800200 */
.L_x_24108:
[----:B------:R-:W-:Y:S01]  /*7d20*/  I2FP.F32.U32 R12, R13 ;  /* 0x0000000d000c7245 */ /* 0x000fe20000201000 */
[----:B------:R-:W-:Y:S01]  /*7d30*/  BSSY.RECONVERGENT B0, `(.L_x_24113) ;  /* 0x0000060000007945 */ /* 0x000fe20003800200 */
[----:B------:R-:W-:Y:S01]  /*7d40*/  FSEL R51, R16, RZ, P2 ;  /* 0x000000ff10337208 */ /* 0x000fe20001000000 */
[----:B------:R-:W-:Y:S02]  /*7d50*/  IMAD.MOV.U32 R16, RZ, RZ, 0x2 ;  /* 0x00000002ff107424 */ /* 0x000fe400078e00ff */
[----:B------:R-:W-:Y:S01]  /*7d60*/  FFMA.FTZ R13, R12, R233, 1.1641532182693481445e-10 ;  /* 0x2f0000000c0d7423 */ /* 0x000fe200000100e9 */
[----:B------:R-:W-:-:S04]  /*7d70*/  HADD2.F32 R12, -RZ, R65.H1_H1 ;  /* 0x30000041ff0c7230 */ /* 0x000fc80000004100 */
        /* <DEDUP_REMOVED lines=17> */
.L_x_24115:
        /* <DEDUP_REMOVED lines=13> */
.L_x_24117:
[----:B------:R-:W-:Y:S05]  /*7f60*/  BSYNC.RECONVERGENT B1 ;  /* 0x0000000000017941 */ /* 0x000fea0003800200 */
.L_x_24116:
        /* <DEDUP_REMOVED lines=60> */
.L_x_24114:
[----:B------:R-:W-:Y:S05]  /*8330*/  BSYNC.RECONVERGENT B0 ;  /* 0x0000000000007941 */ /* 0x000fea0003800200 */
.L_x_24113:
        /* <DEDUP_REMOVED lines=20> */
.L_x_24120:
        /* <DEDUP_REMOVED lines=13> */
.L_x_24122:
[----:B------:R-:W-:Y:S05]  /*8550*/  BSYNC.RECONVERGENT B1 ;  /* 0x0000000000017941 */ /* 0x000fea0003800200 */
.L_x_24121:
        /* <DEDUP_REMOVED lines=60> */
.L_x_24119:
[----:B------:R-:W-:Y:S05]  /*8920*/  BSYNC.RECONVERGENT B0 ;  /* 0x0000000000007941 */ /* 0x000fea0003800200 */
.L_x_24118:
[----:B------:R-:W-:Y:S01]  /*8930*/  I2FP.F32.U32 R14, R15 ;  /* 0x0000000f000e7245 */ /* 0x000fe20000201000 */
[----:B------:R-:W-:Y:S01]  /*8940*/  BSSY.RECONVERGENT B0, `(.L_x_24123) ;  /* 0x0000060000007945 */ /* 0x000fe20003800200 */
[----:B------:R-:W-:Y:S01]  /*8950*/  FSEL R13, R13, RZ, P5 ;  /* 0x000000ff0d0d7208 */ /* 0x000fe20002800000 */
[----:B------:R-:W-:Y:S02]  /*8960*/  IMAD.MOV.U32 R16, RZ, RZ, 0x2 ;  /* 0x00000002ff107424 */ /* 0x000fe400078e00ff */
[----:B------:R-:W-:Y:S01]  /*8970*/  FFMA.FTZ R15, R14, R233, 1.1641532182693481445e-10 ;  /* 0x2f0000000e0f7423 */ /* 0x000fe200000100e9 */
[----:B------:R-:W-:-:S04]  /*8980*/  HADD2.F32 R14, -RZ, R66.H0_H0 ;  /* 0x20000042ff0e7230 */ /* 0x000fc80000004100 */
[----:B------:R-:W-:Y:S01]  /*8990*/  FSETP.GTU.FTZ.AND P3, PT, R15, R224, PT ;  /* 0x000000e00f00720b */ /* 0x000fe20003f7c000 */
[----:B------:R-:W-:Y:S01]  /*89a0*/  FMUL.FTZ R14, R14, R225 ;  /* 0x000000e10e0e7220 */ /* 0x000fe20000410000 */
[----:B------:R-:W-:-:S04]  /*89b0*/  MOV R15, R8 ;  /* 0x00000008000f7202 */ /* 0x000fc80000000f00 */
        /* <DEDUP_REMOVED lines=14> */
.L_x_24125:
        /* <DEDUP_REMOVED lines=13> */
.L_x_24127:
[----:B------:R-:W-:Y:S05]  /*8b70*/  BSYNC.RECONVERGENT B1 ;  /* 0x0000000000017941 */ /* 0x000fea0003800200 */
.L_x_24126:
        /* <DEDUP_REMOVED lines=60> */
.L_x_24124:
[----:B------:R-:W-:Y:S05]  /*8f40*/  BSYNC.RECONVERGENT B0 ;  /* 0x0000000000007941 */ /* 0x000fea0003800200 */
.L_x_24123:
        /* <DEDUP_REMOVED lines=18> */
.L_x_24130:
        /* <DEDUP_REMOVED lines=13> */
.L_x_24132:
[----:B------:R-:W-:Y:S05]  /*9140*/  BSYNC.RECONVERGENT B1 ;  /* 0x0000000000017941 */ /* 0x000fea0003800200 */
.L_x_24131:
        /* <DEDUP_REMOVED lines=60> */
.L_x_24129:
[----:B------:R-:W-:Y:S05]  /*9510*/  BSYNC.RECONVERGENT B0 ;  /* 0x0000000000007941 */ /* 0x000fea0003800200 */
.L_x_24128:
[----:B------:R-:W-:Y:S01]  /*9520*/  I2FP.F32.U32 R16, R15 ;  /* 0x0000000f00107245 */ /* 0x000fe20000201000 */
[----:B------:R-:W-:Y:S01]  /*9530*/  BSSY.RECONVERGENT B0, `(.L_x_24133) ;  /* 0x0000061000007945 */ /* 0x000fe20003800200 */
[----:B------:R-:W-:Y:S01]  /*9540*/  FSEL R53, R14, RZ, P3 ;  /* 0x000000ff0e357208 */ /* 0x000fe20001800000 */
[----:B------:R-:W-:Y:S02]  /*9550*/  HFMA2 R25, -RZ, RZ, 0, 1.1920928955078125e-07 ;  /* 0x00000002ff197431 */ /* 0x000fe400000001ff */
[----:B------:R-:W-:Y:S01]  /*9560*/  FFMA.FTZ R15, R16, R233, 1.1641532182693481445e-10 ;  /* 0x2f000000100f7423 */ /* 0x000fe200000100e9 */
[----:B------:R-:W-:-:S04]  /*9570*/  HADD2.F32 R16, -RZ, R66.H1_H1 ;  /* 0x30000042ff107230 */ /* 0x000fc80000004100 */
        /* <DEDUP_REMOVED lines=18> */
.L_x_24135:
        /* <DEDUP_REMOVED lines=13> */
.L_x_24137:
[----:B------:R-:W-:Y:S05]  /*9770*/  BSYNC.RECONVERGENT B1 ;  /* 0x0000000000017941 */ /* 0x000fea0003800200 */
.L_x_24136:
        /* <DEDUP_REMOVED lines=60> */
.L_x_24134:
[----:B------:R-:W-:Y:S05]  /*9b40*/  BSYNC.RECONVERGENT B0 ;  /* 0x0000000000007941 */ /* 0x000fea0003800200 */
.L_x_24133:
        /* <DEDUP_REMOVED lines=18> */
.L_x_24140:
        /* <DEDUP_REMOVED lines=12> */
.L_x_24142:
[----:B------:R-:W-:Y:S05]  /*9d30*/  BSYNC.RECONVERGENT B1 ;  /* 0x0000000000017941 */ /* 0x000fea0003800200 */
.L_x_24141:
        /* <DEDUP_REMOVED lines=61> */
.L_x_24139:
[----:B------:R-:W-:Y:S05]  /*a110*/  BSYNC.RECONVERGENT B0 ;  /* 0x0000000000007941 */ /* 0x000fea0003800200 */
.L_x_24138:
        /* <DEDUP_REMOVED lines=8> */
[----:B------:R-:W-:-:S04]  /*a1a0*/  IMAD.MOV.U32 R17, RZ, RZ, R8 ;  /* 0x000000ffff117224 */ /* 0x000fc800078e0008 */
        /* <DEDUP_REMOVED lines=15> */
.L_x_24145:
        /* <DEDUP_REMOVED lines=12> */
.L_x_24147:
[----:B------:R-:W-:Y:S05]  /*a360*/  BSYNC.RECONVERGENT B1 ;  /* 0x0000000000017941 */ /* 0x000fea0003800200 */
.L_x_24146:
        /* <DEDUP_REMOVED lines=61> */
.L_x_24144:
[----:B------:R-:W-:Y:S05]  /*a740*/  BSYNC.RECONVERGENT B0 ;  /* 0x0000000000007941 */ /* 0x000fea0003800200 */
.L_x_24143:
        /* <DEDUP_REMOVED lines=18> */
.L_x_24150:
        /* <DEDUP_REMOVED lines=14> */
.L_x_24152:
[----:B------:R-:W-:Y:S05]  /*a950*/  BSYNC.RECONVERGENT B1 ;  /* 0x0000000000017941 */ /* 0x000fea0003800200 */
.L_x_24151:
        /* <DEDUP_REMOVED lines=61> */
.L_x_24149:
[----:B------:R-:W-:Y:S05]  /*ad30*/  BSYNC.RECONVERGENT B0 ;  /* 0x0000000000007941 */ /* 0x000fea0003800200 */
.L_x_24148:
[----:B------:R-:W-:Y:S02]  /*ad40*/  I2FP.F32.U32 R18, R19 ;  /* 0x0000001300127245 */ /* 0x000fe40000201000 */
[----:B------:R-:W-:-:S03]  /*ad50*/  FSEL R55, R16, RZ, P5 ;  /* 0x000000ff10377208 */ /* 0x000fc60002800000 */
[----:B------:R-:W-:Y:S01]  /*ad60*/  FFMA.FTZ R17, R18, R233, 1.1641532182693481445e-10 ;  /* 0x2f00000012117423 */ /* 0x000fe200000100e9 */
[----:B------:R-:W-:-:S04]  /*ad70*/  HADD2.F32 R18, -RZ, R67.H1_H1 ;  /* 0x30000043ff127230 */ /* 0x000fc80000004100 */
[----:B------:R-:W-:Y:S01]  /*ad80*/  FSETP.GTU.FTZ.AND P6, PT, R17, R224, PT ;  /* 0x000000e01100720b */ /* 0x000fe20003fdc000 */
[----:B------:R-:W-:-:S03]  /*ad90*/  FMUL.FTZ R18, R18, R225 ;  /* 0x000000e112127220 */ /* 0x000fc60000410000 */
[----:B------:R-:W-:Y:S02]  /*ada0*/  SEL R216, RZ, 0x1, P6 ;  /* 0x00000001ffd87807 */ /* 0x000fe40003000000 */
[----:B------:R-:W-:-:S05]  /*adb0*/  FSEL R18, R18, RZ, !P6 ;  /* 0x000000ff12127208 */ /* 0x000fca0007000000 */
[----:B------:R-:W-:-:S04]  /*adc0*/  FADD.FTZ R55, R18, R55 ;  /* 0x0000003712377221 */ /* 0x000fc80000010000 */
[----:B------:R-:W-:-:S07]  /*add0*/  @P1 FADD.FTZ R55, R59, R55 ;  /* 0x000000373b371221 */ /* 0x000fce0000010000 */
.L_x_24072:
        /* <DEDUP_REMOVED lines=45> */
.L_x_24153:
        /* <DEDUP_REMOVED lines=27> */
.L_x_24157:
        /* <DEDUP_REMOVED lines=12> */
.L_x_24159:
[----:B------:R-:W-:Y:S05]  /*b320*/  BSYNC.RECONVERGENT B1 ;  /* 0x0000000000017941 */ /* 0x000fea0003800200 */
.L_x_24158:
        /* <DEDUP_REMOVED lines=55> */
[----:B------:R-:W-:Y:S01]  /*b6a0*/  IMAD.WIDE.U32 R20, R20, -0x2daee0ad, RZ ;  /* 0xd2511f5314147825 */ /* 0x000fe200078e00ff */
[----:B------:R-:W-:Y:S01]  /*b6b0*/  LOP3.LUT R3, R12, UR15, R9, 0x96, !PT ;  /* 0x0000000f0c037c12 */ /* 0x000fe2000f8e9609 */
[----:B------:R-:W-:Y:S02]  /*b6c0*/  UIADD3 UR15, UPT, UPT, UR5, -0x695add53, URZ ;  /* 0x96a522ad050f7890 */ /* 0x000fe4000fffe0ff */
[----:B------:R-:W-:-:S04]  /*b6d0*/  IMAD.MOV.U32 R9, RZ, RZ, R22 ;  /* 0x000000ffff097224 */ /* 0x000fc800078e0016 */
[----:B------:R-:W-:-:S07]  /*b6e0*/  LOP3.LUT R4, R10, UR15, R21, 0x96, !PT ;  /* 0x0000000f0a047c12 */ /* 0x000fce000f8e9615 */
.L_x_24156:
[----:B------:R-:W-:Y:S05]  /*b6f0*/  BSYNC.RECONVERGENT B0 ;  /* 0x0000000000007941 */ /* 0x000fea0003800200 */
.L_x_24155:
[----:B------:R-:W-:Y:S01]  /*b700*/  I2FP.F32.U32 R10, R9 ;  /* 0x00000009000a7245 */ /* 0x000fe20000201000 */
[----:B------:R-:W-:Y:S01]  /*b710*/  BSSY.RECONVERGENT B0, `(.L_x_24160) ;  /* 0x000005e000007945 */ /* 0x000fe20003800200 */
[----:B------:R-:W-:Y:S01]  /*b720*/  ISETP.NE.AND P2, PT, R13, 0x1, PT ;  /* 0x000000010d00780c */ /* 0x000fe20003f45270 */
[----:B------:R-:W-:Y:S01]  /*b730*/  IMAD.MOV.U32 R12, RZ, RZ, 0x2 ;  /* 0x00000002ff0c7424 */ /* 0x000fe200078e00ff */
        /* <DEDUP_REMOVED lines=16> */
.L_x_24162:
        /* <DEDUP_REMOVED lines=12> */
.L_x_24164:
[----:B------:R-:W-:Y:S05]  /*b900*/  BSYNC.RECONVERGENT B1 ;  /* 0x0000000000017941 */ /* 0x000fea0003800200 */
.L_x_24163:
        /* <DEDUP_REMOVED lines=62> */
.L_x_24161:
[----:B------:R-:W-:Y:S05]  /*bcf0*/  BSYNC.RECONVERGENT B0 ;  /* 0x0000000000007941 */ /* 0x000fea0003800200 */
.L_x_24160:
[----:B------:R-:W-:Y:S01]  /*bd00*/  I2FP.F32.U32 R10, R11 ;  /* 0x0000000b000a7245 */ /* 0x000fe20000201000 */
[----:B------:R-:W-:Y:S01]  /*bd10*/  BSSY.RECONVERGENT B0, `(.L_x_24165) ;  /* 0x0000061000007945 */ /* 0x000fe20003800200 */
[----:B------:R-:W-:Y:S01]  /*bd20*/  ISETP.NE.AND P3, PT, R12, 0x1, PT ;  /* 0x000000010c00780c */ /* 0x000fe20003f65270 */
[----:B------:R-:W-:Y:S01]  /*bd30*/  HFMA2 R14, -RZ, RZ, 0, 1.1920928955078125e-07 ;  /* 0x00000002ff0e7431 */ /* 0x000fe200000001ff */
[----:B------:R-:W-:Y:S01]  /*bd40*/  FSEL R9, R9, RZ, P4 ;  /* 0x000000ff09097208 */ /* 0x000fe20002000000 */
[----:B------:R-:W-:Y:S01]  /*bd50*/  FFMA.FTZ R11, R10, R233, 1.1641532182693481445e-10 ;  /* 0x2f0000000a0b7423 */ /* 0x000fe200000100e9 */
[----:B------:R-:W-:-:S04]  /*bd60*/  HADD2.F32 R10, -RZ, R64.H0_H0 ;  /* 0x20000040ff0a7230 */ /* 0x000fc80000004100 */
[----:B------:R-:W-:Y:S01]  /*bd70*/  FSETP.GTU.FTZ.AND P2, PT, R11, R224, PT ;  /* 0x000000e00b00720b */ /* 0x000fe20003f5c000 */
[----:B------:R-:W-:Y:S01]  /*bd80*/  FMUL.FTZ R10, R10, R225 ;  /* 0x000000e10a0a7220 */ /* 0x000fe20000410000 */
[----:B------:R-:W-:-:S04]  /*bd90*/  IMAD.MOV.U32 R11, RZ, RZ, R8 ;  /* 0x000000ffff0b7224 */ /* 0x000fc800078e0008 */
        /* <DEDUP_REMOVED lines=13> */
.L_x_24167:
        /* <DEDUP_REMOVED lines=12> */
.L_x_24169:
[----:B------:R-:W-:Y:S05]  /*bf30*/  BSYNC.RECONVERGENT B1 ;  /* 0x0000000000017941 */ /* 0x000fea0003800200 */
.L_x_24168:
        /* <DEDUP_REMOVED lines=62> */
.L_x_24166:
[----:B------:R-:W-:Y:S05]  /*c320*/  BSYNC.RECONVERGENT B0 ;  /* 0x0000000000007941 */ /* 0x000fea0003800200 */
.L_x_24165:
        /* <DEDUP_REMOVED lines=20> */
.L_x_24172:
        /* <DEDUP_REMOVED lines=12> */
.L_x_24174:
[----:B------:R-:W-:Y:S05]  /*c530*/  BSYNC.RECONVERGENT B1 ;  /* 0x0000000000017941 */ /* 0x000fea0003800200 */
.L_x_24173:
        /* <DEDUP_REMOVED lines=62> */
.L_x_24171:
[----:B------:R-:W-:Y:S05]  /*c920*/  BSYNC.RECONVERGENT B0 ;  /* 0x0000000000007941 */ /* 0x000fea0003800200 */
.L_x_24170:
[----:B------:R-:W-:Y:S01]  /*c930*/  I2FP.F32.U32 R12, R11 ;  /* 0x0000000b000c7245 */ /* 0x000fe20000201000 */
[----:B------:R-:W-:Y:S01]  /*c940*/  BSSY.RECONVERGENT B0, `(.L_x_24175) ;  /* 0x0000061000007945 */ /* 0x000fe20003800200 */
[----:B------:R-:W-:Y:S01]  /*c950*/  ISETP.NE.AND P3, PT, R13, 0x1, PT ;  /* 0x000000010d00780c */ /* 0x000fe20003f65270 */
[----:B------:R-:W-:Y:S01]  /*c960*/  IMAD.MOV.U32 R15, RZ, RZ, 0x2 ;  /* 0x00000002ff0f7424 */ /* 0x000fe200078e00ff */
[----:B------:R-:W-:Y:S01]  /*c970*/  FSEL R10, R10, RZ, P4 ;  /* 0x000000ff0a0a7208 */ /* 0x000fe20002000000 */
[----:B------:R-:W-:Y:S01]  /*c980*/  FFMA.FTZ R11, R12, R233, 1.1641532182693481445e-10 ;  /* 0x2f0000000c0b7423 */ /* 0x000fe200000100e9 */
[----:B------:R-:W-:-:S04]  /*c990*/  HADD2.F32 R12, -RZ, R64.H1_H1 ;  /* 0x30000040ff0c7230 */ /* 0x000fc80000004100 */
        /* <DEDUP_REMOVED lines=16> */
.L_x_24177:
        /* <DEDUP_REMOVED lines=12> */
.L_x_24179:
[----:B------:R-:W-:Y:S05]  /*cb60*/  BSYNC.RECONVERGENT B1 ;  /* 0x0000000000017941 */ /* 0x000fea0003800200 */
.L_x_24178:
        /* <DEDUP_REMOVED lines=62> */
.L_x_24176:
[----:B------:R-:W-:Y:S05]  /*cf50*/  BSYNC.RECONVERGENT B0 ;  /* 0x0000000000007941 */ /* 0x000fea0003800200 */
.L_x_24175:
        /* <DEDUP_REMOVED lines=20> */
.L_x_24182:
        /* <DEDUP_REMOVED lines=12> */
.L_x_24184:
[----:B------:R-:W-:Y:S05]  /*d160*/  BSYNC.RECONVERGENT B1 ;  /* 0x0000000000017941 */ /* 0x000fea0003800200 */
.L_x_24183:
        /* <DEDUP_REMOVED lines=62> */
.L_x_24181:
[----:B------:R-:W-:Y:S05]  /*d550*/  BSYNC.RECONVERGENT B0 ;  /* 0x0000000000007941 */ /* 0x000fea0003800200 */
.L_x_24180:
[----:B------:R-:W-:Y:S01]  /*d560*/  I2FP.F32.U32 R12, R13 ;  /* 0x0000000d000c7245 */ /* 0x000fe20000201000 */
[----:B------:R-:W-:Y:S01]  /*d570*/  BSSY.RECONVERGENT B0, `(.L_x_24185) ;  /* 0x0000061000007945 */ /* 0x000fe20003800200 */
[----:B------:R-:W-:Y:S01]  /*d580*/  ISETP.NE.AND P3, PT, R14, 0x1, PT ;  /* 0x000000010e00780c */ /* 0x000fe20003f65270 */
[----:B------:R-:W-:Y:S01]  /*d590*/  IMAD.MOV.U32 R16, RZ, RZ, 0x2 ;  /* 0x00000002ff107424 */ /* 0x000fe200078e00ff */
[----:B------:R-:W-:Y:S01]  /*d5a0*/  FSEL R11, R11, RZ, P4 ;  /* 0x000000ff0b0b7208 */ /* 0x000fe20002000000 */
[----:B------:R-:W-:Y:S01]  /*d5b0*/  FFMA.FTZ R13, R12, R233, 1.1641532182693481445e-10 ;  /* 0x2f0000000c0d7423 */ /* 0x000fe200000100e9 */
[----:B------:R-:W-:-:S04]  /*d5c0*/  HADD2.F32 R12, -RZ, R65.H0_H0 ;  /* 0x20000041ff0c7230 */ /* 0x000fc80000004100 */
[----:B------:R-:W-:Y:S01]  /*d5d0*/  FSETP.GTU.FTZ.AND P2, PT, R13, R224, PT ;  /* 0x000000e00d00720b */ /* 0x000fe20003f5c000 */
[----:B------:R-:W-:Y:S01]  /*d5e0*/  FMUL.FTZ R12, R12, R225 ;  /* 0x000000e10c0c7220 */ /* 0x000fe20000410000 */
[----:B------:R-:W-:-:S04]  /*d5f0*/  MOV R13, R8 ;  /* 0x00000008000d7202 */ /* 0x000fc80000000f00 */
        /* <DEDUP_REMOVED lines=13> */
.L_x_24187:
        /* <DEDUP_REMOVED lines=12> */
.L_x_24189:
[----:B------:R-:W-:Y:S05]  /*d790*/  BSYNC.RECONVERGENT B1 ;  /* 0x0000000000017941 */ /* 0x000fea0003800200 */
.L_x_24188:
        /* <DEDUP_REMOVED lines=62> */
.L_x_24186:
[----:B------:R-:W-:Y:S05]  /*db80*/  BSYNC.RECONVERGENT B0 ;  /* 0x0000000000007941 */ /* 0x000fea0003800200 */
.L_x_24185:
        /* <DEDUP_REMOVED lines=9> */
[----:B------:R-:W-:-:S11]  /*dc20*/  IMAD.MOV.U32 R13, RZ, RZ, R8 ;  /* 0x000000ffff0d7224 */ /* 0x000fd600078e0008 */
        /* <DEDUP_REMOVED lines=10> */
.L_x_24192:
        /* <DEDUP_REMOVED lines=12> */
.L_x_24194:
[----:B------:R-:W-:Y:S05]  /*dd90*/  BSYNC.RECONVERGENT B1 ;  /* 0x0000000000017941 */ /* 0x000fea0003800200 */
.L_x_24193:
        /* <DEDUP_REMOVED lines=62> */
.L_x_24191:
[----:B------:R-:W-:Y:S05]  /*e180*/  BSYNC.RECONVERGENT B0 ;  /* 0x0000000000007941 */ /* 0x000fea0003800200 */
.L_x_24190:
[----:B------:R-:W-:Y:S01]  /*e190*/  I2FP.F32.U32 R14, R13 ;  /* 0x0000000d000e7245 */ /* 0x000fe20000201000 */
[----:B------:R-:W-:Y:S01]  /*e1a0*/  BSSY.RECONVERGENT B0, `(.L_x_24195) ;  /* 0x0000061000007945 */ /* 0x000fe20003800200 */
[----:B------:R-:W-:Y:S01]  /*e1b0*/  FSEL R12, R12, RZ, P4 ;  /* 0x000000ff0c0c7208 */ /* 0x000fe20002000000 */
[----:B------:R-:W-:Y:S02]  /*e1c0*/  HFMA2 R16, -RZ, RZ, 0, 1.1920928955078125e-07 ;  /* 0x00000002ff107431 */ /* 0x000fe400000001ff */
        /* <DEDUP_REMOVED lines=19> */
.L_x_24197:
        /* <DEDUP_REMOVED lines=12> */
.L_x_24199:
[----:B------:R-:W-:Y:S05]  /*e3c0*/  BSYNC.RECONVERGENT B1 ;  /* 0x0000000000017941 */ /* 0x000fea0003800200 */
.L_x_24198:
        /* <DEDUP_REMOVED lines=62> */
.L_x_24196:
[----:B------:R-:W-:Y:S05]  /*e7b0*/  BSYNC.RECONVERGENT B0 ;  /* 0x0000000000007941 */ /* 0x000fea0003800200 */
.L_x_24195:
        /* <DEDUP_REMOVED lines=18> */
.L_x_24202:
        /* <DEDUP_REMOVED lines=12> */
.L_x_24204:
[----:B------:R-:W-:Y:S05]  /*e9a0*/  BSYNC.RECONVERGENT B1 ;  /* 0x0000000000017941 */ /* 0x000fea0003800200 */
.L_x_24203:
        /* <DEDUP_REMOVED lines=62> */
.L_x_24201:
[----:B------:R-:W-:Y:S05]  /*ed90*/  BSYNC.RECONVERGENT B0 ;  /* 0x0000000000007941 */ /* 0x000fea0003800200 */
.L_x_24200:
        /* <DEDUP_REMOVED lines=24> */
.L_x_24207:
        /* <DEDUP_REMOVED lines=12> */
.L_x_24209:
[----:B------:R-:W-:Y:S05]  /*efe0*/  BSYNC.RECONVERGENT B1 ;  /* 0x0000000000017941 */ /* 0x000fea0003800200 */
.L_x_24208:
        /* <DEDUP_REMOVED lines=61> */
[----:B------:R-:W-:-:S07]  /*f3c0*/  IMAD.MOV.U32 R20, RZ, RZ, R14 ;  /* 0x000000ffff147224 */ /* 0x000fce00078e000e */
.L_x_24206:
[----:B------:R-:W-:Y:S05]  /*f3d0*/  BSYNC.RECONVERGENT B0 ;  /* 0x0000000000007941 */ /* 0x000fea0003800200 */
.L_x_24205:
        /* <DEDUP_REMOVED lines=18> */
.L_x_24212:
        /* <DEDUP_REMOVED lines=12> */
.L_x_24214:
[----:B------:R-:W-:Y:S05]  /*f5c0*/  BSYNC.RECONVERGENT B1 ;  /* 0x0000000000017941 */ /* 0x000fea0003800200 */
.L_x_24213:
        /* <DEDUP_REMOVED lines=62> */
.L_x_24211:
[----:B------:R-:W-:Y:S05]  /*f9b0*/  BSYNC.RECONVERGENT B0 ;  /* 0x0000000000007941 */ /* 0x000fea0003800200 */
.L_x_24210:
        /* <DEDUP_REMOVED lines=8> */
[----:B------:R-:W-:-:S04]  /*fa40*/  MOV R15, R8 ;  /* 0x00000008000f7202 */ /* 0x000fc80000000f00 */
        /* <DEDUP_REMOVED lines=14> */
.L_x_24217:
        /* <DEDUP_REMOVED lines=12> */
.L_x_24219:
[----:B------:R-:W-:Y:S05]  /*fbf0*/  BSYNC.RECONVERGENT B1 ;  /* 0x0000000000017941 */ /* 0x000fea0003800200 */
.L_x_24218:
        /* <DEDUP_REMOVED lines=62> */
.L_x_24216:
[----:B------:R-:W-:Y:S05]  /*ffe0*/  BSYNC.RECONVERGENT B0 ;  /* 0x0000000000007941 */ /* 0x000fea0003800200 */
.L_x_24215:
[----:B------:R-:W-:Y:S01]  /*fff0*/  ISETP.NE.AND P5, PT, R17, 0x1, PT ;  /* 0x000000011100780c */ /* 0x000fe20003fa5270 */
[----:B------:R-:W-:Y:S01]  /*10000*/  BSSY.RECONVERGENT B0, `(.L_x_24220) ;  /* 0x000005c000007945 */ /* 0x000fe20003800200 */
[----:B------:R-:W-:Y:S01]  /*10010*/  I2FP.F32.U32 R16, R15 ;  /* 0x0000000f00107245 */ /* 0x000fe20000201000 */
[----:B------:R-:W-:-:S04]  /*10020*/  IMAD.MOV.U32 R18, RZ, RZ, R8 ;  /* 0x000000ffff127224 */ /* 0x000fc800078e0008 */
[----:B------:R-:W-:Y:S01]  /*10030*/  FFMA.FTZ R21, R16, R233, 1.1641532182693481445e-10 ;  /* 0x2f00000010157423 */ /* 0x000fe200000100e9 */
[----:B------:R-:W-:-:S04]  /*10040*/  HADD2.F32 R16, -RZ, R19.H0_H0 ;  /* 0x20000013ff107230 */ /* 0x000fc80000004100 */
[----:B------:R-:W-:Y:S01]  /*10050*/  FSETP.LE.FTZ.AND P4, PT, R21, R224, PT ;  /* 0x000000e01500720b */ /* 0x000fe20003f93000 */
[----:B------:R-:W-:Y:S01]  /*10060*/  FMUL.FTZ R15, R16, R225 ;  /* 0x000000e1100f7220 */ /* 0x000fe20000410000 */
[----:B------:R-:W-:Y:S01]  /*10070*/  IMAD.MOV.U32 R16, RZ, RZ, 0x2 ;  /* 0x00000002ff107424 */ /* 0x000fe200078e00ff */
        /* <DEDUP_REMOVED lines=9> */
.L_x_24222:
        /* <DEDUP_REMOVED lines=12> */
.L_x_24224:
[----:B------:R-:W-:Y:S05]  /*101d0*/  BSYNC.RECONVERGENT B1 ;  /* 0x0000000000017941 */ /* 0x000fea0003800200 */
.L_x_24223:
        /* <DEDUP_REMOVED lines=62> */
.L_x_24221:
[----:B------:R-:W-:Y:S05]  /*105c0*/  BSYNC.RECONVERGENT B0 ;  /* 0x0000000000007941 */ /* 0x000fea0003800200 */
.L_x_24220:
[----:B------:R-:W-:Y:S01]  /*105d0*/  I2FP.F32.U32 R18, R18 ;  /* 0x0000001200127245 */ /* 0x000fe20000201000 */
[----:B------:R-:W-:Y:S01]  /*105e0*/  BSSY.RECONVERGENT B0, `(.L_x_24225) ;  /* 0x0000061000007945 */ /* 0x000fe20003800200 */
[----:B------:R-:W-:Y:S01]  /*105f0*/  FSEL R15, R15, RZ, P4 ;  /* 0x000000ff0f0f7208 */ /* 0x000fe20002000000 */
[----:B------:R-:W-:Y:S02]  /*10600*/  HFMA2 R21, -RZ, RZ, 0, 1.1920928955078125e-07 ;  /* 0x00000002ff157431 */ /* 0x000fe400000001ff */
[----:B------:R-:W-:Y:S01]  /*10610*/  FFMA.FTZ R17, R18, R233, 1.1641532182693481445e-10 ;  /* 0x2f00000012117423 */ /* 0x000fe200000100e9 */
[----:B------:R-:W-:-:S04]  /*10620*/  HADD2.F32 R18, -RZ, R67.H0_H0 ;  /* 0x20000043ff127230 */ /* 0x000fc80000004100 */
[----:B------:R-:W-:Y:S01]  /*10630*/  FSETP.GTU.FTZ.AND P5, PT, R17, R224, PT ;  /* 0x000000e01100720b */ /* 0x000fe20003fbc000 */
[----:B------:R-:W-:-:S05]  /*10640*/  FMUL.FTZ R18, R18, R225 ;  /* 0x000000e112127220 */ /* 0x000fca0000410000 */
        /* <DEDUP_REMOVED lines=15> */
.L_x_24227:
        /* <DEDUP_REMOVED lines=12> */
.L_x_24229:
[----:B------:R-:W-:Y:S05]  /*10800*/  BSYNC.RECONVERGENT B1 ;  /* 0x0000000000017941 */ /* 0x000fea0003800200 */
.L_x_24228:
        /* <DEDUP_REMOVED lines=62> */
.L_x_24226:
[----:B------:R-:W-:Y:S05]  /*10bf0*/  BSYNC.RECONVERGENT B0 ;  /* 0x0000000000007941 */ /* 0x000fea0003800200 */
.L_x_24225:
        /* <DEDUP_REMOVED lines=18> */
.L_x_24232:
        /* <DEDUP_REMOVED lines=14> */
.L_x_24234:
[----:B------:R-:W-:Y:S05]  /*10e00*/  BSYNC.RECONVERGENT B1 ;  /* 0x0000000000017941 */ /* 0x000fea0003800200 */
.L_x_24233:
        /* <DEDUP_REMOVED lines=62> */
.L_x_24231:
[----:B------:R-:W-:Y:S05]  /*111f0*/  BSYNC.RECONVERGENT B0 ;  /* 0x0000000000007941 */ /* 0x000fea0003800200 */
.L_x_24230:
        /* <DEDUP_REMOVED lines=9> */
[----:B------:R-:W-:Y:S01]  /*11290*/  @P1 FADD.FTZ R43, R59, R43 ;  /* 0x0000002b3b2b1221 */ /* 0x000fe20000010000 */
[----:B------:R-:W-:Y:S06]  /*112a0*/  BRA `(.L_x_24235) ;  /* 0x0000003000607947 */ /* 0x000fec0003800000 */
.L_x_24154:
        /* <DEDUP_REMOVED lines=16> */
.L_x_24238:
        /* <DEDUP_REMOVED lines=12> */
.L_x_24240:
[----:B------:R-:W-:Y:S05]  /*11470*/  BSYNC.RECONVERGENT B1 ;  /* 0x0000000000017941 */ /* 0x000fea0003800200 */
.L_x_24239:
        /* <DEDUP_REMOVED lines=60> */
[----:B------:R-:W-:-:S07]  /*11840*/  LOP3.LUT R3, R26, UR15, R25, 0x96, !PT ;  /* 0x0000000f1a037c12 */ /* 0x000fce000f8e9619 */
.L_x_24237:
[----:B------:R-:W-:Y:S05]  /*11850*/  BSYNC.RECONVERGENT B0 ;  /* 0x0000000000007941 */ /* 0x000fea0003800200 */
.L_x_24236:
[----:B------:R-:W-:Y:S01]  /*11860*/  I2FP.F32.U32 R22, R21 ;  /* 0x0000001500167245 */ /* 0x000fe20000201000 */
[----:B------:R-:W-:Y:S01]  /*11870*/  BSSY.RECONVERGENT B0, `(.L_x_24241) ;  /* 0x000005d000007945 */ /* 0x000fe20003800200 */
[----:B------:R-:W-:Y:S02]  /*11880*/  ISETP.NE.AND P2, PT, R23, 0x1, PT ;  /* 0x000000011700780c */ /* 0x000fe40003f45270 */
        /* <DEDUP_REMOVED lines=16> */
.L_x_24243:
        /* <DEDUP_REMOVED lines=12> */
.L_x_24245:
[----:B------:R-:W-:Y:S05]  /*11a50*/  BSYNC.RECONVERGENT B1 ;  /* 0x0000000000017941 */ /* 0x000fea0003800200 */
.L_x_24244:
        /* <DEDUP_REMOVED lines=62> */
.L_x_24242:
[----:B------:R-:W-:Y:S05]  /*11e40*/  BSYNC.RECONVERGENT B0 ;  /* 0x0000000000007941 */ /* 0x000fea0003800200 */
.L_x_24241:
        /* <DEDUP_REMOVED lines=19> */
.L_x_24248:
        /* <DEDUP_REMOVED lines=12> */
.L_x_24250:
[----:B------:R-:W-:Y:S05]  /*12040*/  BSYNC.RECONVERGENT B1 ;  /* 0x0000000000017941 */ /* 0x000fea0003800200 */
.L_x_24249:
        /* <DEDUP_REMOVED lines=62> */
.L_x_24247:
[----:B------:R-:W-:Y:S05]  /*12430*/  BSYNC.RECONVERGENT B0 ;  /* 0x0000000000007941 */ /* 0x000fea0003800200 */
.L_x_24246:
        /* <DEDUP_REMOVED lines=19> */
.L_x_24253:
        /* <DEDUP_REMOVED lines=12> */
.L_x_24255:
[----:B------:R-:W-:Y:S05]  /*12630*/  BSYNC.RECONVERGENT B1 ;  /* 0x0000000000017941 */ /* 0x000fea0003800200 */
.L_x_24254:
        /* <DEDUP_REMOVED lines=62> */
.L_x_24252:
[----:B------:R-:W-:Y:S05]  /*12a20*/  BSYNC.RECONVERGENT B0 ;  /* 0x0000000000007941 */ /* 0x000fea0003800200 */
.L_x_24251:
        /* <DEDUP_REMOVED lines=19> */
.L_x_24258:
        /* <DEDUP_REMOVED lines=12> */
.L_x_24260:
[----:B------:R-:W-:Y:S05]  /*12c20*/  BSYNC.RECONVERGENT B1 ;  /* 0x0000000000017941 */ /* 0x000fea0003800200 */
.L_x_24259:
        /* <DEDUP_REMOVED lines=62> */
.L_x_24257:
[----:B------:R-:W-:Y:S05]  /*13010*/  BSYNC.RECONVERGENT B0 ;  /* 0x0000000000007941 */ /* 0x000fea0003800200 */
.L_x_24256:
[----:B------:R-:W-:Y:S01]  /*13020*/  ISETP.NE.AND P3, PT, R25, 0x1, PT ;  /* 0x000000011900780c */ /* 0x000fe20003f65270 */
[----:B------:R-:W-:Y:S01]  /*13030*/  BSSY.RECONVERGENT B0, `(.L_x_24261) ;  /* 0x000005b000007945 */ /* 0x000fe20003800200 */
[----:B------:R-:W-:Y:S01]  /*13040*/  I2FP.F32.U32 R22, R22 ;  /* 0x0000001600167245 */ /* 0x000fe20000201000 */
[----:B------:R-:W-:-:S04]  /*13050*/  HADD2.F32 R24, -RZ, R18.H0_H0 ;  /* 0x20000012ff187230 */ /* 0x000fc80000004100 */
        /* <DEDUP_REMOVED lines=13> */
.L_x_24263:
        /* <DEDUP_REMOVED lines=12> */
.L_x_24265:
[----:B------:R-:W-:Y:S05]  /*131f0*/  BSYNC.RECONVERGENT B1 ;  /* 0x0000000000017941 */ /* 0x000fea0003800200 */
.L_x_24264:
        /* <DEDUP_REMOVED lines=62> */
.L_x_24262:
[----:B------:R-:W-:Y:S05]  /*135e0*/  BSYNC.RECONVERGENT B0 ;  /* 0x0000000000007941 */ /* 0x000fea0003800200 */
.L_x_24261:
[----:B------:R-:W-:Y:S01]  /*135f0*/  ISETP.NE.AND P4, PT, R27, 0x1, PT ;  /* 0x000000011b00780c */ /* 0x000fe20003f85270 */
[----:B------:R-:W-:Y:S01]  /*13600*/  BSSY.RECONVERGENT B0, `(.L_x_24266) ;  /* 0x000005b000007945 */ /* 0x000fe20003800200 */
[----:B------:R-:W-:Y:S01]  /*13610*/  I2FP.F32.U32 R22, R22 ;  /* 0x0000001600167245 */ /* 0x000fe20000201000 */
[----:B------:R-:W-:-:S04]  /*13620*/  HFMA2 R26, -RZ, RZ, 0, 1.1920928955078125e-07 ;  /* 0x00000002ff1a7431 */ /* 0x000fc800000001ff */
[----:B------:R-:W-:-:S05]  /*13630*/  FFMA.FTZ R25, R22, R233, 1.1641532182693481445e-10 ;  /* 0x2f00000016197423 */ /* 0x000fca00000100e9 */
[----:B------:R-:W-:Y:S01]  /*13640*/  FSETP.LE.FTZ.AND P3, PT, R25, R224, PT ;  /* 0x000000e01900720b */ /* 0x000fe20003f73000 */
[----:B------:R-:W-:Y:S02]  /*13650*/  HADD2.F32 R25, -RZ, R18.H1_H1 ;  /* 0x30000012ff197230 */ /* 0x000fe40000004100 */
        /* <DEDUP_REMOVED lines=10> */
.L_x_24268:
        /* <DEDUP_REMOVED lines=12> */
.L_x_24270:
[----:B------:R-:W-:Y:S05]  /*137c0*/  BSYNC.RECONVERGENT B1 ;  /* 0x0000000000017941 */ /* 0x000fea0003800200 */
.L_x_24269:
        /* <DEDUP_REMOVED lines=62> */
.L_x_24267:
[----:B------:R-:W-:Y:S05]  /*13bb0*/  BSYNC.RECONVERGENT B0 ;  /* 0x0000000000007941 */ /* 0x000fea0003800200 */
.L_x_24266:
        /* <DEDUP_REMOVED lines=17> */
.L_x_24273:
        /* <DEDUP_REMOVED lines=12> */
.L_x_24275:
[----:B------:R-:W-:Y:S05]  /*13d90*/  BSYNC.RECONVERGENT B1 ;  /* 0x0000000000017941 */ /* 0x000fea0003800200 */
.L_x_24274:
        /* <DEDUP_REMOVED lines=62> */
.L_x_24272:
[----:B------:R-:W-:Y:S05]  /*14180*/  BSYNC.RECONVERGENT B0 ;  /* 0x0000000000007941 */ /* 0x000fea0003800200 */
.L_x_24271:
[----:B------:R-:W-:Y:S01]  /*14190*/  LOP3.LUT R7, R7, 0xffffff7f, RZ, 0xc0, !PT ;  /* 0xffffff7f07077812 */ /* 0x000fe200078ec0ff */
[----:B------:R-:W-:Y:S01]  /*141a0*/  FMUL.FTZ R16, R16, R225 ;  /* 0x000000e110107220 */ /* 0x000fe20000410000 */
[----:B------:R-:W-:Y:S01]  /*141b0*/  I2FP.F32.U32 R26, R29 ;  /* 0x0000001d001a7245 */ /* 0x000fe20000201000 */
[----:B------:R-:W-:Y:S01]  /*141c0*/  HADD2.F32 R19, -RZ, R19.H1_H1 ;  /* 0x30000013ff137230 */ /* 0x000fe20000004100 */
[----:B------:R-:W-:Y:S01]  /*141d0*/  @P2 LOP3.LUT R7, R7, 0x80, RZ, 0xfc, !PT ;  /* 0x0000008007072812 */ /* 0x000fe200078efcff */
[-C--:B------:R-:W-:Y:S01]  /*141e0*/  FMUL.FTZ R21, R21, R225.reuse ;  /* 0x000000e115157220 */ /* 0x080fe20000410000 */
[----:B------:R-:W-:Y:S01]  /*141f0*/  FMUL.FTZ R18, R18, R225 ;  /* 0x000000e112127220 */ /* 0x000fe20000410000 */
[----:B------:R-:W-:Y:S01]  /*14200*/  FFMA.FTZ R27, R26, R233, 1.1641532182693481445e-10 ;  /* 0x2f0000001a1b7423 */ /* 0x000fe200000100e9 */
[----:B------:R-:W-:Y:S01]  /*14210*/  LOP3.LUT P2, RZ, R7, 0x10, RZ, 0xc0, !PT ;  /* 0x0000001007ff7812 */ /* 0x000fe2000784c0ff */
        /* <DEDUP_REMOVED lines=33> */
.L_x_24235:
        /* <DEDUP_REMOVED lines=42> */
.L_x_24276:
        /* <DEDUP_REMOVED lines=27> */
.L_x_24280:
        /* <DEDUP_REMOVED lines=12> */
.L_x_24282:
[----:B------:R-:W-:Y:S05]  /*14940*/  BSYNC.RECONVERGENT B1 ;  /* 0x0000000000017941 */ /* 0x000fea0003800200 */
.L_x_24281:
        /* <DEDUP_REMOVED lines=58> */
[----:B------:R-:W-:-:S05]  /*14cf0*/  IMAD.WIDE.U32 R8, R3, -0x326172a9, RZ ;  /* 0xcd9e8d5703087825 */ /* 0x000fca00078e00ff */
[----:B------:R-:W-:Y:S01]  /*14d00*/  LOP3.LUT R3, R10, UR15, R9, 0x96, !PT ;  /* 0x0000000f0a037c12 */ /* 0x000fe2000f8e9609 */
[----:B------:R-:W-:-:S07]  /*14d10*/  IMAD.MOV.U32 R9, RZ, RZ, R20 ;  /* 0x000000ffff097224 */ /* 0x000fce00078e0014 */
.L_x_24279:
[----:B------:R-:W-:Y:S05]  /*14d20*/  BSYNC.RECONVERGENT B0 ;  /* 0x0000000000007941 */ /* 0x000fea0003800200 */
.L_x_24278:
[----:B------:R-:W-:Y:S01]  /*14d30*/  I2FP.F32.U32 R10, R9 ;  /* 0x00000009000a7245 */ /* 0x000fe20000201000 */
[----:B------:R-:W-:Y:S01]  /*14d40*/  BSSY.RECONVERGENT B0, `(.L_x_24283) ;  /* 0x000005e000007945 */ /* 0x000fe20003800200 */
[----:B------:R-:W-:Y:S01]  /*14d50*/  ISETP.NE.AND P2, PT, R11, 0x1, PT ;  /* 0x000000010b00780c */ /* 0x000fe20003f45270 */
[----:B------:R-:W-:Y:S01]  /*14d60*/  IMAD.MOV.U32 R13, RZ, RZ, R8 ;  /* 0x000000ffff0d7224 */ /* 0x000fe200078e0008 */
[----:B------:R-:W-:Y:S01]  /*14d70*/  LOP3.LUT R7, R7, 0xffffffef, RZ, 0xc0, !PT ;  /* 0xffffffef07077812 */ /* 0x000fe200078ec0ff */
[----:B------:R-:W-:Y:S01]  /*14d80*/  FFMA.FTZ R9, R10, R233, 1.1641532182693481445e-10 ;  /* 0x2f0000000a097423 */ /* 0x000fe200000100e9 */
[----:B-----5:R-:W-:-:S04]  /*14d90*/  HADD2.F32 R10, -RZ, R16.H0_H0 ;  /* 0x20000010ff0a7230 */ /* 0x020fc80000004100 */
[----:B------:R-:W-:Y:S01]  /*14da0*/  FSETP.LE.FTZ.AND P4, PT, R9, R224, PT ;  /* 0x000000e00900720b */ /* 0x000fe20003f93000 */
[----:B------:R-:W-:Y:S01]  /*14db0*/  FMUL.FTZ R9, R10, R225 ;  /* 0x000000e10a097220 */ /* 0x000fe20000410000 */
[----:B------:R-:W-:-:S11]  /*14dc0*/  IMAD.MOV.U32 R10, RZ, RZ, 0x2 ;  /* 0x00000002ff0a7424 */ /* 0x000fd600078e00ff */
        /* <DEDUP_REMOVED lines=10> */
.L_x_24285:
        /* <DEDUP_REMOVED lines=12> */
.L_x_24287:
[----:B------:R-:W-:Y:S05]  /*14f30*/  BSYNC.RECONVERGENT B1 ;  /* 0x0000000000017941 */ /* 0x000fea0003800200 */
.L_x_24286:
        /* <DEDUP_REMOVED lines=62> */
.L_x_24284:
[----:B------:R-:W-:Y:S05]  /*15320*/  BSYNC.RECONVERGENT B0 ;  /* 0x0000000000007941 */ /* 0x000fea0003800200 */
.L_x_24283:
[----:B------:R-:W-:Y:S01]  /*15330*/  I2FP.F32.U32 R12, R13 ;  /* 0x0000000d000c7245 */ /* 0x000fe20000201000 */
[----:B------:R-:W-:Y:S01]  /*15340*/  BSSY.RECONVERGENT B0, `(.L_x_24288) ;  /* 0x0000061000007945 */ /* 0x000fe20003800200 */
[----:B------:R-:W-:Y:S01]  /*15350*/  ISETP.NE.AND P3, PT, R10, 0x1, PT ;  /* 0x000000010a00780c */ /* 0x000fe20003f65270 */
[----:B------:R-:W-:Y:S01]  /*15360*/  HFMA2 R14, -RZ, RZ, 0, 1.1920928955078125e-07 ;  /* 0x00000002ff0e7431 */ /* 0x000fe200000001ff */
[----:B------:R-:W-:Y:S01]  /*15370*/  FSEL R9, R9, RZ, P4 ;  /* 0x000000ff09097208 */ /* 0x000fe20002000000 */
[----:B------:R-:W-:Y:S01]  /*15380*/  FFMA.FTZ R11, R12, R233, 1.1641532182693481445e-10 ;  /* 0x2f0000000c0b7423 */ /* 0x000fe200000100e9 */
[----:B------:R-:W-:Y:S02]  /*15390*/  HADD2.F32 R12, -RZ, R64.H0_H0 ;  /* 0x20000040ff0c7230 */ /* 0x000fe40000004100 */
[----:B------:R-:W-:Y:S02]  /*153a0*/  IMAD.MOV.U32 R13, RZ, RZ, R8 ;  /* 0x000000ffff0d7224 */ /* 0x000fe400078e0008 */
[----:B------:R-:W-:Y:S01]  /*153b0*/  FSETP.GTU.FTZ.AND P2, PT, R11, R224, PT ;  /* 0x000000e00b00720b */ /* 0x000fe20003f5c000 */
[----:B------:R-:W-:-:S05]  /*153c0*/  FMUL.FTZ R12, R12, R225 ;  /* 0x000000e10c0c7220 */ /* 0x000fca0000410000 */
        /* <DEDUP_REMOVED lines=13> */
.L_x_24290:
        /* <DEDUP_REMOVED lines=12> */
.L_x_24292:
[----:B------:R-:W-:Y:S05]  /*15560*/  BSYNC.RECONVERGENT B1 ;  /* 0x0000000000017941 */ /* 0x000fea0003800200 */
.L_x_24291:
        /* <DEDUP_REMOVED lines=62> */
.L_x_24289:
[----:B------:R-:W-:Y:S05]  /*15950*/  BSYNC.RECONVERGENT B0 ;  /* 0x0000000000007941 */ /* 0x000fea0003800200 */
.L_x_24288:
        /* <DEDUP_REMOVED lines=20> */
.L_x_24295:
        /* <DEDUP_REMOVED lines=12> */
.L_x_24297:
[----:B------:R-:W-:Y:S05]  /*15b60*/  BSYNC.RECONVERGENT B1 ;  /* 0x0000000000017941 */ /* 0x000fea0003800200 */
.L_x_24296:
        /* <DEDUP_REMOVED lines=62> */
.L_x_24294:
[----:B------:R-:W-:Y:S05]  /*15f50*/  BSYNC.RECONVERGENT B0 ;  /* 0x0000000000007941 */ /* 0x000fea0003800200 */
.L_x_24293:
        /* <DEDUP_REMOVED lines=23> */
.L_x_24300:
        /* <DEDUP_REMOVED lines=12> */
.L_x_24302:
[----:B------:R-:W-:Y:S05]  /*16190*/  BSYNC.RECONVERGENT B1 ;  /* 0x0000000000017941 */ /* 0x000fea0003800200 */
.L_x_24301:
        /* <DEDUP_REMOVED lines=62> */
.L_x_24299:
[----:B------:R-:W-:Y:S05]  /*16580*/  BSYNC.RECONVERGENT B0 ;  /* 0x0000000000007941 */ /* 0x000fea0003800200 */
.L_x_24298:
[----:B------:R-:W-:Y:S01]  /*16590*/  I2FP.F32.U32 R12, R11 ;  /* 0x0000000b000c7245 */ /* 0x000fe20000201000 */
[----:B------:R-:W-:Y:S01]  /*165a0*/  BSSY.RECONVERGENT B0, `(.L_x_24303) ;  /* 0x000005e000007945 */ /* 0x000fe20003800200 */
[----:B------:R-:W-:Y:S01]  /*165b0*/  ISETP.NE.AND P2, PT, R13, 0x1, PT ;  /* 0x000000010d00780c */ /* 0x000fe20003f45270 */
[----:B------:R-:W-:Y:S01]  /*165c0*/  IMAD.MOV.U32 R15, RZ, RZ, R8 ;  /* 0x000000ffff0f7224 */ /* 0x000fe200078e0008 */
[----:B------:R-:W-:Y:S01]  /*165d0*/  LOP3.LUT R7, R7, 0xfffffffb, RZ, 0xc0, !PT ;  /* 0xfffffffb07077812 */ /* 0x000fe200078ec0ff */
[----:B------:R-:W-:Y:S01]  /*165e0*/  FFMA.FTZ R11, R12, R233, 1.1641532182693481445e-10 ;  /* 0x2f0000000c0b7423 */ /* 0x000fe200000100e9 */
[----:B------:R-:W-:-:S04]  /*165f0*/  HADD2.F32 R12, -RZ, R17.H0_H0 ;  /* 0x20000011ff0c7230 */ /* 0x000fc80000004100 */
        /* <DEDUP_REMOVED lines=13> */
.L_x_24305:
        /* <DEDUP_REMOVED lines=12> */
.L_x_24307:
[----:B------:R-:W-:Y:S05]  /*16790*/  BSYNC.RECONVERGENT B1 ;  /* 0x0000000000017941 */ /* 0x000fea0003800200 */
.L_x_24306:
        /* <DEDUP_REMOVED lines=62> */
.L_x_24304:
[----:B------:R-:W-:Y:S05]  /*16b80*/  BSYNC.RECONVERGENT B0 ;  /* 0x0000000000007941 */ /* 0x000fea0003800200 */
.L_x_24303:
[----:B------:R-:W-:Y:S01]  /*16b90*/  I2FP.F32.U32 R13, R15 ;  /* 0x0000000f000d7245 */ /* 0x000fe20000201000 */
[----:B------:R-:W-:Y:S01]  /*16ba0*/  BSSY.RECONVERGENT B0, `(.L_x_24308) ;  /* 0x0000061000007945 */ /* 0x000fe20003800200 */
[----:B------:R-:W-:Y:S01]  /*16bb0*/  ISETP.NE.AND P3, PT, R12, 0x1, PT ;  /* 0x000000010c00780c */ /* 0x000fe20003f65270 */
[----:B------:R-:W-:Y:S01]  /*16bc0*/  IMAD.MOV.U32 R16, RZ, RZ, 0x2 ;  /* 0x00000002ff107424 */ /* 0x000fe200078e00ff */
[----:B------:R-:W-:Y:S01]  /*16bd0*/  FSEL R11, R11, RZ, P4 ;  /* 0x000000ff0b0b7208 */ /* 0x000fe20002000000 */
[----:B------:R-:W-:Y:S01]  /*16be0*/  FFMA.FTZ R13, R13, R233, 1.1641532182693481445e-10 ;  /* 0x2f0000000d0d7423 */ /* 0x000fe200000100e9 */
[----:B------:R-:W-:-:S04]  /*16bf0*/  MOV R15, R8 ;  /* 0x00000008000f7202 */ /* 0x000fc80000000f00 */
[----:B------:R-:W-:Y:S01]  /*16c00*/  FSETP.GTU.FTZ.AND P2, PT, R13, R224, PT ;  /* 0x000000e00d00720b */ /* 0x000fe20003f5c000 */
[----:B------:R-:W-:-:S05]  /*16c10*/  HADD2.F32 R13, -RZ, R65.H0_H0 ;  /* 0x20000041ff0d7230 */ /* 0x000fca0000004100 */
        /* <DEDUP_REMOVED lines=14> */
.L_x_24310:
        /* <DEDUP_REMOVED lines=12> */
.L_x_24312:
[----:B------:R-:W-:Y:S05]  /*16dc0*/  BSYNC.RECONVERGENT B1 ;  /* 0x0000000000017941 */ /* 0x000fea0003800200 */
.L_x_24311:
        /* <DEDUP_REMOVED lines=62> */
.L_x_24309:
[----:B------:R-:W-:Y:S05]  /*171b0*/  BSYNC.RECONVERGENT B0 ;  /* 0x0000000000007941 */ /* 0x000fea0003800200 */
.L_x_24308:
        /* <DEDUP_REMOVED lines=20> */
.L_x_24315:
        /* <DEDUP_REMOVED lines=12> */
.L_x_24317:
[----:B------:R-:W-:Y:S05]  /*173c0*/  BSYNC.RECONVERGENT B1 ;  /* 0x0000000000017941 */ /* 0x000fea0003800200 */
.L_x_24316:
        /* <DEDUP_REMOVED lines=62> */
.L_x_24314:
[----:B------:R-:W-:Y:S05]  /*177b0*/  BSYNC.RECONVERGENT B0 ;  /* 0x0000000000007941 */ /* 0x000fea0003800200 */
.L_x_24313:
        /* <DEDUP_REMOVED lines=23> */
.L_x_24320:
        /* <DEDUP_REMOVED lines=12> */
.L_x_24322:
[----:B------:R-:W-:Y:S05]  /*179f0*/  BSYNC.RECONVERGENT B1 ;  /* 0x0000000000017941 */ /* 0x000fea0003800200 */
.L_x_24321:
        /* <DEDUP_REMOVED lines=62> */
.L_x_24319:
[----:B------:R-:W-:Y:S05]  /*17de0*/  BSYNC.RECONVERGENT B0 ;  /* 0x0000000000007941 */ /* 0x000fea0003800200 */
.L_x_24318:
        /* <DEDUP_REMOVED lines=18> */
.L_x_24325:
        /* <DEDUP_REMOVED lines=12> */
.L_x_24327:
[----:B------:R-:W-:Y:S05]  /*17fd0*/  BSYNC.RECONVERGENT B1 ;  /* 0x0000000000017941 */ /* 0x000fea0003800200 */
.L_x_24326:
        /* <DEDUP_REMOVED lines=62> */
.L_x_24324:
[----:B------:R-:W-:Y:S05]  /*183c0*/  BSYNC.RECONVERGENT B0 ;  /* 0x0000000000007941 */ /* 0x000fea0003800200 */
.L_x_24323:
[----:B------:R-:W-:Y:S01]  /*183d0*/  I2FP.F32.U32 R15, R17 ;  /* 0x00000011000f7245 */ /* 0x000fe20000201000 */
[----:B------:R-:W-:Y:S01]  /*183e0*/  BSSY.RECONVERGENT B0, `(.L_x_24328) ;  /* 0x0000061000007945 */ /* 0x000fe20003800200 */
[----:B------:R-:W-:Y:S01]  /*183f0*/  FSEL R13, R13, RZ, P2 ;  /* 0x000000ff0d0d7208 */ /* 0x000fe20001000000 */
[----:B------:R-:W-:Y:S02]  /*18400*/  IMAD.MOV.U32 R20, RZ, RZ, 0x2 ;  /* 0x00000002ff147424 */ /* 0x000fe400078e00ff */
[----:B------:R-:W-:Y:S01]  /*18410*/  FFMA.FTZ R15, R15, R233, 1.1641532182693481445e-10 ;  /* 0x2f0000000f0f7423 */ /* 0x000fe200000100e9 */
[----:B------:R-:W-:-:S04]  /*18420*/  IMAD.MOV.U32 R17, RZ, RZ, R8 ;  /* 0x000000ffff117224 */ /* 0x000fc800078e0008 */
[----:B------:R-:W-:Y:S01]  /*18430*/  FSETP.GTU.FTZ.AND P3, PT, R15, R224, PT ;  /* 0x000000e00f00720b */ /* 0x000fe20003f7c000 */
[----:B------:R-:W-:-:S05]  /*18440*/  HADD2.F32 R15, -RZ, R66.H0_H0 ;  /* 0x20000042ff0f7230 */ /* 0x000fca0000004100 */
        /* <DEDUP_REMOVED lines=15> */
.L_x_24330:
        /* <DEDUP_REMOVED lines=12> */
.L_x_24332:
[----:B------:R-:W-:Y:S05]  /*18600*/  BSYNC.RECONVERGENT B1 ;  /* 0x0000000000017941 */ /* 0x000fea0003800200 */
.L_x_24331:
        /* <DEDUP_REMOVED lines=62> */
.L_x_24329:
[----:B------:R-:W-:Y:S05]  /*189f0*/  BSYNC.RECONVERGENT B0 ;  /* 0x0000000000007941 */ /* 0x000fea0003800200 */
.L_x_24328:
        /* <DEDUP_REMOVED lines=18> */
.L_x_24335:
        /* <DEDUP_REMOVED lines=12> */
.L_x_24337:
[----:B------:R-:W-:Y:S05]  /*18be0*/  BSYNC.RECONVERGENT B1 ;  /* 0x0000000000017941 */ /* 0x000fea0003800200 */
.L_x_24336:
        /* <DEDUP_REMOVED lines=62> */
.L_x_24334:
[----:B------:R-:W-:Y:S05]  /*18fd0*/  BSYNC.RECONVERGENT B0 ;  /* 0x0000000000007941 */ /* 0x000fea0003800200 */
.L_x_24333:
        /* <DEDUP_REMOVED lines=23> */
.L_x_24340:
        /* <DEDUP_REMOVED lines=12> */
.L_x_24342:
[----:B------:R-:W-:Y:S05]  /*19210*/  BSYNC.RECONVERGENT B1 ;  /* 0x0000000000017941 */ /* 0x000fea0003800200 */
.L_x_24341:
        /* <DEDUP_REMOVED lines=62> */
.L_x_24339:
[----:B------:R-:W-:Y:S05]  /*19600*/  BSYNC.RECONVERGENT B0 ;  /* 0x0000000000007941 */ /* 0x000fea0003800200 */
.L_x_24338:
        /* <DEDUP_REMOVED lines=18> */
.L_x_24345:
        /* <DEDUP_REMOVED lines=12> */
.L_x_24347:
[----:B------:R-:W-:Y:S05]  /*197f0*/  BSYNC.RECONVERGENT B1 ;  /* 0x0000000000017941 */ /* 0x000fea0003800200 */
.L_x_24346:
        /* <DEDUP_REMOVED lines=62> */
.L_x_24344:
[----:B------:R-:W-:Y:S05]  /*19be0*/  BSYNC.RECONVERGENT B0 ;  /* 0x0000000000007941 */ /* 0x000fea0003800200 */
.L_x_24343:
[----:B------:R-:W-:Y:S01]  /*19bf0*/  I2FP.F32.U32 R17, R18 ;  /* 0x0000001200117245 */ /* 0x000fe20000201000 */
[----:B------:R-:W-:Y:S01]  /*19c00*/  BSSY.RECONVERGENT B0, `(.L_x_24348) ;  /* 0x0000061000007945 */ /* 0x000fe20003800200 */
[----:B------:R-:W-:Y:S01]  /*19c10*/  FSEL R15, R15, RZ, P4 ;  /* 0x000000ff0f0f7208 */ /* 0x000fe20002000000 */
        /* <DEDUP_REMOVED lines=20> */
.L_x_24350:
        /* <DEDUP_REMOVED lines=12> */
.L_x_24352:
[----:B------:R-:W-:Y:S05]  /*19e20*/  BSYNC.RECONVERGENT B1 ;  /* 0x0000000000017941 */ /* 0x000fea0003800200 */
.L_x_24351:
        /* <DEDUP_REMOVED lines=62> */
.L_x_24349:
[----:B------:R-:W-:Y:S05]  /*1a210*/  BSYNC.RECONVERGENT B0 ;  /* 0x0000000000007941 */ /* 0x000fea0003800200 */
.L_x_24348:
        /* <DEDUP_REMOVED lines=18> */
.L_x_24355:
        /* <DEDUP_REMOVED lines=15> */
.L_x_24357:
[----:B------:R-:W-:Y:S05]  /*1a430*/  BSYNC.RECONVERGENT B1 ;  /* 0x0000000000017941 */ /* 0x000fea0003800200 */
.L_x_24356:
        /* <DEDUP_REMOVED lines=62> */
.L_x_24354:
[----:B------:R-:W-:Y:S05]  /*1a820*/  BSYNC.RECONVERGENT B0 ;  /* 0x0000000000007941 */ /* 0x000fea0003800200 */
.L_x_24353:
        /* <DEDUP_REMOVED lines=10> */
[----:B------:R-:W-:Y:S01]  /*1a8d0*/  PRMT R216, R16, 0x7610, R216 ;  /* 0x0000761010d87816 */ /* 0x000fe200000000d8 */
[----:B------:R-:W-:Y:S06]  /*1a8e0*/  BRA `(.L_x_24358) ;  /* 0x0000003000647947 */ /* 0x000fec0003800000 */
.L_x_24277:
        /* <DEDUP_REMOVED lines=16> */
.L_x_24361:
        /* <DEDUP_REMOVED lines=12> */
.L_x_24363:
[----:B------:R-:W-:Y:S05]  /*1aab0*/  BSYNC.RECONVERGENT B1 ;  /* 0x0000000000017941 */ /* 0x000fea0003800200 */
.L_x_24362:
        /* <DEDUP_REMOVED lines=62> */
.L_x_24360:
[----:B------:R-:W-:Y:S05]  /*1aea0*/  BSYNC.RECONVERGENT B0 ;  /* 0x0000000000007941 */ /* 0x000fea0003800200 */
.L_x_24359:
        /* <DEDUP_REMOVED lines=19> */
.L_x_24366:
        /* <DEDUP_REMOVED lines=12> */
.L_x_24368:
[----:B------:R-:W-:Y:S05]  /*1b0a0*/  BSYNC.RECONVERGENT B1 ;  /* 0x0000000000017941 */ /* 0x000fea0003800200 */
.L_x_24367:
        /* <DEDUP_REMOVED lines=62> */
.L_x_24365:
[----:B------:R-:W-:Y:S05]  /*1b490*/  BSYNC.RECONVERGENT B0 ;  /* 0x0000000000007941 */ /* 0x000fea0003800200 */
.L_x_24364:
        /* <DEDUP_REMOVED lines=19> */
.L_x_24371:
        /* <DEDUP_REMOVED lines=12> */
.L_x_24373:
[----:B------:R-:W-:Y:S05]  /*1b690*/  BSYNC.RECONVERGENT B1 ;  /* 0x0000000000017941 */ /* 0x000fea0003800200 */
.L_x_24372:
        /* <DEDUP_REMOVED lines=62> */
.L_x_24370:
[----:B------:R-:W-:Y:S05]  /*1ba80*/  BSYNC.RECONVERGENT B0 ;  /* 0x0000000000007941 */ /* 0x000fea0003800200 */
.L_x_24369:
        /* <DEDUP_REMOVED lines=19> */
.L_x_24376:
        /* <DEDUP_REMOVED lines=12> */
.L_x_24378:
[----:B------:R-:W-:Y:S05]  /*1bc80*/  BSYNC.RECONVERGENT B1 ;  /* 0x0000000000017941 */ /* 0x000fea0003800200 */
.L_x_24377:
        /* <DEDUP_REMOVED lines=62> */
.L_x_24375:
[----:B------:R-:W-:Y:S05]  /*1c070*/  BSYNC.RECONVERGENT B0 ;  /* 0x0000000000007941 */ /* 0x000fea0003800200 */
.L_x_24374:
        /* <DEDUP_REMOVED lines=19> */
.L_x_24381:
        /* <DEDUP_REMOVED lines=12> */
.L_x_24383:
[----:B------:R-:W-:Y:S05]  /*1c270*/  BSYNC.RECONVERGENT B1 ;  /* 0x0000000000017941 */ /* 0x000fea0003800200 */
.L_x_24382:
        /* <DEDUP_REMOVED lines=62> */
.L_x_24380:
[----:B------:R-:W-:Y:S05]  /*1c660*/  BSYNC.RECONVERGENT B0 ;  /* 0x0000000000007941 */ /* 0x000fea0003800200 */
.L_x_24379:
[----:B------:R-:W-:Y:S01]  /*1c670*/  ISETP.NE.AND P3, PT, R25, 0x1, PT ;  /* 0x000000011900780c */ /* 0x000fe20003f65270 */
[----:B------:R-:W-:Y:S01]  /*1c680*/  BSSY.RECONVERGENT B0, `(.L_x_24384) ;  /* 0x000005b000007945 */ /* 0x000fe20003800200 */
[----:B------:R-:W-:Y:S01]  /*1c690*/  I2FP.F32.U32 R23, R23 ;  /* 0x0000001700177245 */ /* 0x000fe20000201000 */
[----:B------:R-:W-:Y:S01]  /*1c6a0*/  IMAD.MOV.U32 R24, RZ, RZ, 0x2 ;  /* 0x00000002ff187424 */ /* 0x000fe200078e00ff */
[----:B------:R-:W-:-:S03]  /*1c6b0*/  MOV R27, R8 ;  /* 0x00000008001b7202 */ /* 0x000fc60000000f00 */
[----:B------:R-:W-:-:S05]  /*1c6c0*/  FFMA.FTZ R23, R23, R233, 1.1641532182693481445e-10 ;  /* 0x2f00000017177423 */ /* 0x000fca00000100e9 */
[----:B------:R-:W-:Y:S01]  /*1c6d0*/  FSETP.LE.FTZ.AND P2, PT, R23, R224, PT ;  /* 0x000000e01700720b */ /* 0x000fe20003f53000 */
[----:B------:R-:W-:Y:S01]  /*1c6e0*/  HADD2.F32 R23, -RZ, R18.H0_H0 ;  /* 0x20000012ff177230 */ /* 0x000fe20000004100 */
        /* <DEDUP_REMOVED lines=9> */
.L_x_24386:
        /* <DEDUP_REMOVED lines=12> */
.L_x_24388:
[----:B------:R-:W-:Y:S05]  /*1c840*/  BSYNC.RECONVERGENT B1 ;  /* 0x0000000000017941 */ /* 0x000fea0003800200 */
.L_x_24387:
        /* <DEDUP_REMOVED lines=62> */
.L_x_24385:
[----:B------:R-:W-:Y:S05]  /*1cc30*/  BSYNC.RECONVERGENT B0 ;  /* 0x0000000000007941 */ /* 0x000fea0003800200 */
.L_x_24384:
        /* <DEDUP_REMOVED lines=17> */
.L_x_24391:
        /* <DEDUP_REMOVED lines=12> */
.L_x_24393:
[----:B------:R-:W-:Y:S05]  /*1ce10*/  BSYNC.RECONVERGENT B1 ;  /* 0x0000000000017941 */ /* 0x000fea0003800200 */
.L_x_24392:
        /* <DEDUP_REMOVED lines=62> */
.L_x_24390:
[----:B------:R-:W-:Y:S05]  /*1d200*/  BSYNC.RECONVERGENT B0 ;  /* 0x0000000000007941 */ /* 0x000fea0003800200 */
.L_x_24389:
[----:B------:R-:W-:Y:S01]  /*1d210*/  ISETP.NE.AND P5, PT, R26, 0x1, PT ;  /* 0x000000011a00780c */ /* 0x000fe20003fa5270 */
[----:B------:R-:W-:Y:S01]  /*1d220*/  BSSY.RECONVERGENT B0, `(.L_x_24394) ;  /* 0x000005b000007945 */ /* 0x000fe20003800200 */
[----:B------:R-:W-:Y:S01]  /*1d230*/  I2FP.F32.U32 R24, R27 ;  /* 0x0000001b00187245 */ /* 0x000fe20000201000 */
[----:B------:R-:W-:Y:S02]  /*1d240*/  HFMA2 R25, -RZ, RZ, 0, 1.1920928955078125e-07 ;  /* 0x00000002ff197431 */ /* 0x000fe400000001ff */
[----:B------:R-:W-:Y:S02]  /*1d250*/  IMAD.MOV.U32 R29, RZ, RZ, R8 ;  /* 0x000000ffff1d7224 */ /* 0x000fe400078e0008 */
        /* <DEDUP_REMOVED lines=12> */
.L_x_24396:
        /* <DEDUP_REMOVED lines=12> */
.L_x_24398:
[----:B------:R-:W-:Y:S05]  /*1d3e0*/  BSYNC.RECONVERGENT B1 ;  /* 0x0000000000017941 */ /* 0x000fea0003800200 */
.L_x_24397:
        /* <DEDUP_REMOVED lines=62> */
.L_x_24395:
[----:B------:R-:W-:Y:S05]  /*1d7d0*/  BSYNC.RECONVERGENT B0 ;  /* 0x0000000000007941 */ /* 0x000fea0003800200 */
.L_x_24394:
[----:B------:R-:W-:Y:S01]  /*1d7e0*/  LOP3.LUT R7, R7, 0xffffff7f, RZ, 0xc0, !PT ;  /* 0xffffff7f07077812 */ /* 0x000fe200078ec0ff */
[----:B------:R-:W-:Y:S01]  /*1d7f0*/  FMUL.FTZ R20, R20, R225 ;  /* 0x000000e114147220 */ /* 0x000fe20000410000 */
[----:B------:R-:W-:Y:S01]  /*1d800*/  I2FP.F32.U32 R26, R29 ;  /* 0x0000001d001a7245 */ /* 0x000fe20000201000 */
[-C--:B------:R-:W-:Y:S01]  /*1d810*/  FMUL.FTZ R27, R18, R225.reuse ;  /* 0x000000e1121b7220 */ /* 0x080fe20000410000 */
[----:B------:R-:W-:Y:S01]  /*1d820*/  @P2 LOP3.LUT R7, R7, 0x80, RZ, 0xfc, !PT ;  /* 0x0000008007072812 */ /* 0x000fe200078efcff */
[-C--:B------:R-:W-:Y:S01]  /*1d830*/  FMUL.FTZ R24, R24, R225.reuse ;  /* 0x000000e118187220 */ /* 0x080fe20000410000 */
[----:B------:R-:W-:Y:S01]  /*1d840*/  FMUL.FTZ R18, R23, R225 ;  /* 0x000000e117127220 */ /* 0x000fe20000410000 */
[----:B------:R-:W-:Y:S01]  /*1d850*/  FFMA.FTZ R26, R26, R233, 1.1641532182693481445e-10 ;  /* 0x2f0000001a1a7423 */ /* 0x000fe200000100e9 */
[C---:B------:R-:W-:Y:S02]  /*1d860*/  LOP3.LUT P2, RZ, R7.reuse, 0x10, RZ, 0xc0, !PT ;  /* 0x0000001007ff7812 */ /* 0x040fe4000784c0ff */
[----:B------:R-:W-:-:S02]  /*1d870*/  LOP3.LUT R7, R7, 0xffffffbf, RZ, 0xc0, !PT ;  /* 0xffffffbf07077812 */ /* 0x000fc400078ec0ff */
[----:B------:R-:W-:Y:S01]  /*1d880*/  FSETP.GTU.FTZ.AND P5, PT, R26, R224, PT ;  /* 0x000000e01a00720b */ /* 0x000fe20003fbc000 */
[----:B------:R-:W-:Y:S01]  /*1d890*/  HADD2.F32 R26, -RZ, R19.H1_H1 ;  /* 0x30000013ff1a7230 */ /* 0x000fe20000004100 */
[----:B------:R-:W-:Y:S01]  /*1d8a0*/  @P1 LOP3.LUT R7, R7, 0x40, RZ, 0xfc, !PT ;  /* 0x0000004007071812 */ /* 0x000fe200078efcff */
[-C--:B------:R-:W-:Y:S01]  /*1d8b0*/  FMUL.FTZ R19, R17, R225.reuse ;  /* 0x000000e111137220 */ /* 0x080fe20000410000 */
[-C--:B------:R-:W-:Y:S01]  /*1d8c0*/  FMUL.FTZ R17, R22, R225.reuse ;  /* 0x000000e116117220 */ /* 0x080fe20000410000 */
[-C--:B------:R-:W-:Y:S01]  /*1d8d0*/  FMUL.FTZ R22, R16, R225.reuse ;  /* 0x000000e110167220 */ /* 0x080fe20000410000 */
[C---:B------:R-:W-:Y:S01]  /*1d8e0*/  LOP3.LUT P1, RZ, R7.reuse, 0x8, RZ, 0xc0, !PT ;  /* 0x0000000807ff7812 */ /* 0x040fe2000782c0ff */
[----:B------:R-:W-:Y:S01]  /*1d8f0*/  FMUL.FTZ R16, R26, R225 ;  /* 0x000000e11a107220 */ /* 0x000fe20000410000 */
        /* <DEDUP_REMOVED lines=24> */
.L_x_24358:
        /* <DEDUP_REMOVED lines=42> */
.L_x_24399:
        /* <DEDUP_REMOVED lines=27> */
.L_x_24403:
        /* <DEDUP_REMOVED lines=12> */
.L_x_24405:
[----:B------:R-:W-:Y:S05]  /*1df90*/  BSYNC.RECONVERGENT B1 ;  /* 0x0000000000017941 */ /* 0x000fea0003800200 */
.L_x_24404:
        /* <DEDUP_REMOVED lines=61> */
.L_x_24402:
[----:B------:R-:W-:Y:S05]  /*1e370*/  BSYNC.RECONVERGENT B0 ;  /* 0x0000000000007941 */ /* 0x000fea0003800200 */
.L_x_24401:
        /* <DEDUP_REMOVED lines=8> */
[----:B-----5:R-:W-:-:S05]  /*1e400*/  HADD2.F32 R9, -RZ, R16.H0_H0 ;  /* 0x20000010ff097230 */ /* 0x020fca0000004100 */
        /* <DEDUP_REMOVED lines=11> */
.L_x_24408:
        /* <DEDUP_REMOVED lines=12> */
.L_x_24410:
[----:B------:R-:W-:Y:S05]  /*1e580*/  BSYNC.RECONVERGENT B1 ;  /* 0x0000000000017941 */ /* 0x000fea0003800200 */
.L_x_24409:
        /* <DEDUP_REMOVED lines=62> */
.L_x_24407:
[----:B------:R-:W-:Y:S05]  /*1e970*/  BSYNC.RECONVERGENT B0 ;  /* 0x0000000000007941 */ /* 0x000fea0003800200 */
.L_x_24406:
[----:B------:R-:W-:Y:S01]  /*1e980*/  I2FP.F32.U32 R11, R13 ;  /* 0x0000000d000b7245 */ /* 0x000fe20000201000 */
[----:B------:R-:W-:Y:S01]  /*1e990*/  BSSY.RECONVERGENT B0, `(.L_x_24411) ;  /* 0x0000061000007945 */ /* 0x000fe20003800200 */
[----:B------:R-:W-:Y:S01]  /*1e9a0*/  ISETP.NE.AND P3, PT, R10, 0x1, PT ;  /* 0x000000010a00780c */ /* 0x000fe20003f65270 */
[----:B------:R-:W-:Y:S01]  /*1e9b0*/  IMAD.MOV.U32 R14, RZ, RZ, 0x2 ;  /* 0x00000002ff0e7424 */ /* 0x000fe200078e00ff */
[----:B------:R-:W-:Y:S01]  /*1e9c0*/  FSEL R9, R9, RZ, P4 ;  /* 0x000000ff09097208 */ /* 0x000fe20002000000 */
[----:B------:R-:W-:Y:S01]  /*1e9d0*/  FFMA.FTZ R11, R11, R233, 1.1641532182693481445e-10 ;  /* 0x2f0000000b0b7423 */ /* 0x000fe200000100e9 */
[----:B------:R-:W-:-:S04]  /*1e9e0*/  IMAD.MOV.U32 R13, RZ, RZ, R8 ;  /* 0x000000ffff0d7224 */ /* 0x000fc800078e0008 */
        /* <DEDUP_REMOVED lines=16> */
.L_x_24413:
        /* <DEDUP_REMOVED lines=12> */
.L_x_24415:
[----:B------:R-:W-:Y:S05]  /*1ebb0*/  BSYNC.RECONVERGENT B1 ;  /* 0x0000000000017941 */ /* 0x000fea0003800200 */
.L_x_24414:
        /* <DEDUP_REMOVED lines=62> */
.L_x_24412:
[----:B------:R-:W-:Y:S05]  /*1efa0*/  BSYNC.RECONVERGENT B0 ;  /* 0x0000000000007941 */ /* 0x000fea0003800200 */
.L_x_24411:
        /* <DEDUP_REMOVED lines=20> */
.L_x_24418:
        /* <DEDUP_REMOVED lines=12> */
.L_x_24420:
[----:B------:R-:W-:Y:S05]  /*1f1b0*/  BSYNC.RECONVERGENT B1 ;  /* 0x0000000000017941 */ /* 0x000fea0003800200 */
.L_x_24419:
        /* <DEDUP_REMOVED lines=62> */
.L_x_24417:
[----:B------:R-:W-:Y:S05]  /*1f5a0*/  BSYNC.RECONVERGENT B0 ;  /* 0x0000000000007941 */ /* 0x000fea0003800200 */
.L_x_24416:
[----:B------:R-:W-:Y:S01]  /*1f5b0*/  I2FP.F32.U32 R11, R11 ;  /* 0x0000000b000b7245 */ /* 0x000fe20000201000 */
[----:B------:R-:W-:Y:S01]  /*1f5c0*/  BSSY.RECONVERGENT B0, `(.L_x_24421) ;  /* 0x0000061000007945 */ /* 0x000fe20003800200 */
[----:B------:R-:W-:Y:S01]  /*1f5d0*/  ISETP.NE.AND P3, PT, R12, 0x1, PT ;  /* 0x000000010c00780c */ /* 0x000fe20003f65270 */
[----:B------:R-:W-:Y:S01]  /*1f5e0*/  IMAD.MOV.U32 R13, RZ, RZ, 0x2 ;  /* 0x00000002ff0d7424 */ /* 0x000fe200078e00ff */
[----:B------:R-:W-:Y:S01]  /*1f5f0*/  FSEL R10, R10, RZ, P4 ;  /* 0x000000ff0a0a7208 */ /* 0x000fe20002000000 */
[----:B------:R-:W-:-:S05]  /*1f600*/  FFMA.FTZ R11, R11, R233, 1.1641532182693481445e-10 ;  /* 0x2f0000000b0b7423 */ /* 0x000fca00000100e9 */
[----:B------:R-:W-:Y:S01]  /*1f610*/  FSETP.GTU.FTZ.AND P2, PT, R11, R224, PT ;  /* 0x000000e00b00720b */ /* 0x000fe20003f5c000 */
[----:B------:R-:W-:-:S05]  /*1f620*/  HADD2.F32 R11, -RZ, R64.H1_H1 ;  /* 0x30000040ff0b7230 */ /* 0x000fca0000004100 */
        /* <DEDUP_REMOVED lines=15> */
.L_x_24423:
        /* <DEDUP_REMOVED lines=12> */
.L_x_24425:
[----:B------:R-:W-:Y:S05]  /*1f7e0*/  BSYNC.RECONVERGENT B1 ;  /* 0x0000000000017941 */ /* 0x000fea0003800200 */
.L_x_24424:
        /* <DEDUP_REMOVED lines=62> */
.L_x_24422:
[----:B------:R-:W-:Y:S05]  /*1fbd0*/  BSYNC.RECONVERGENT B0 ;  /* 0x0000000000007941 */ /* 0x000fea0003800200 */
.L_x_24421:
        /* <DEDUP_REMOVED lines=20> */
.L_x_24428:
        /* <DEDUP_REMOVED lines=12> */
.L_x_24430:
[----:B------:R-:W-:Y:S05]  /*1fde0*/  BSYNC.RECONVERGENT B1 ;  /* 0x0000000000017941 */ /* 0x000fea0003800200 */
.L_x_24429:
        /* <DEDUP_REMOVED lines=62> */
.L_x_24427:
[----:B------:R-:W-:Y:S05]  /*201d0*/  BSYNC.RECONVERGENT B0 ;  /* 0x0000000000007941 */ /* 0x000fea0003800200 */
.L_x_24426:
[----:B------:R-:W-:Y:S01]  /*201e0*/  I2FP.F32.U32 R13, R15 ;  /* 0x0000000f000d7245 */ /* 0x000fe20000201000 */
[----:B------:R-:W-:Y:S01]  /*201f0*/  BSSY.RECONVERGENT B0, `(.L_x_24431) ;  /* 0x0000061000007945 */ /* 0x000fe20003800200 */
[----:B------:R-:W-:Y:S01]  /*20200*/  ISETP.NE.AND P3, PT, R12, 0x1, PT ;  /* 0x000000010c00780c */ /* 0x000fe20003f65270 */
[----:B------:R-:W-:Y:S01]  /*20210*/  HFMA2 R16, -RZ, RZ, 0, 1.1920928955078125e-07 ;  /* 0x00000002ff107431 */ /* 0x000fe200000001ff */
        /* <DEDUP_REMOVED lines=19> */
.L_x_24433:
        /* <DEDUP_REMOVED lines=12> */
.L_x_24435:
[----:B------:R-:W-:Y:S05]  /*20410*/  BSYNC.RECONVERGENT B1 ;  /* 0x0000000000017941 */ /* 0x000fea0003800200 */
.L_x_24434:
        /* <DEDUP_REMOVED lines=62> */
.L_x_24432:
[----:B------:R-:W-:Y:S05]  /*20800*/  BSYNC.RECONVERGENT B0 ;  /* 0x0000000000007941 */ /* 0x000fea0003800200 */
.L_x_24431:
        /* <DEDUP_REMOVED lines=20> */
.L_x_24438:
        /* <DEDUP_REMOVED lines=12> */
.L_x_24440:
[----:B------:R-:W-:Y:S05]  /*20a10*/  BSYNC.RECONVERGENT B1 ;  /* 0x0000000000017941 */ /* 0x000fea0003800200 */
.L_x_24439:
        /* <DEDUP_REMOVED lines=62> */
.L_x_24437:
[----:B------:R-:W-:Y:S05]  /*20e00*/  BSYNC.RECONVERGENT B0 ;  /* 0x0000000000007941 */ /* 0x000fea0003800200 */
.L_x_24436:
        /* <DEDUP_REMOVED lines=23> */
.L_x_24443:
        /* <DEDUP_REMOVED lines=12> */
.L_x_24445:
[----:B------:R-:W-:Y:S05]  /*21040*/  BSYNC.RECONVERGENT B1 ;  /* 0x0000000000017941 */ /* 0x000fea0003800200 */
.L_x_24444:
        /* <DEDUP_REMOVED lines=62> */
.L_x_24442:
[----:B------:R-:W-:Y:S05]  /*21430*/  BSYNC.RECONVERGENT B0 ;  /* 0x0000000000007941 */ /* 0x000fea0003800200 */
.L_x_24441:
        /* <DEDUP_REMOVED lines=18> */
.L_x_24448:
        /* <DEDUP_REMOVED lines=12> */
.L_x_24450:
[----:B------:R-:W-:Y:S05]  /*21620*/  BSYNC.RECONVERGENT B1 ;  /* 0x0000000000017941 */ /* 0x000fea0003800200 */
.L_x_24449:
        /* <DEDUP_REMOVED lines=62> */
.L_x_24447:
[----:B------:R-:W-:Y:S05]  /*21a10*/  BSYNC.RECONVERGENT B0 ;  /* 0x0000000000007941 */ /* 0x000fea0003800200 */
.L_x_24446:
[----:B------:R-:W-:Y:S01]  /*21a20*/  I2FP.F32.U32 R15, R17 ;  /* 0x00000011000f7245 */ /* 0x000fe20000201000 */
[----:B------:R-:W-:Y:S01]  /*21a30*/  BSSY.RECONVERGENT B0, `(.L_x_24451) ;  /* 0x0000061000007945 */ /* 0x000fe20003800200 */
[----:B------:R-:W-:Y:S01]  /*21a40*/  FSEL R13, R13, RZ, P2 ;  /* 0x000000ff0d0d7208 */ /* 0x000fe20001000000 */
[----:B------:R-:W-:Y:S01]  /*21a50*/  IMAD.MOV.U32 R21, RZ, RZ, 0x2 ;  /* 0x00000002ff157424 */ /* 0x000fe200078e00ff */
[----:B------:R-:W-:Y:S01]  /*21a60*/  MOV R17, R8 ;  /* 0x0000000800117202 */ /* 0x000fe20000000f00 */
        /* <DEDUP_REMOVED lines=18> */
.L_x_24453:
        /* <DEDUP_REMOVED lines=12> */
.L_x_24455:
[----:B------:R-:W-:Y:S05]  /*21c50*/  BSYNC.RECONVERGENT B1 ;  /* 0x0000000000017941 */ /* 0x000fea0003800200 */
.L_x_24454:
        /* <DEDUP_REMOVED lines=62> */
.L_x_24452:
[----:B------:R-:W-:Y:S05]  /*22040*/  BSYNC.RECONVERGENT B0 ;  /* 0x0000000000007941 */ /* 0x000fea0003800200 */
.L_x_24451:
        /* <DEDUP_REMOVED lines=18> */
.L_x_24458:
        /* <DEDUP_REMOVED lines=12> */
.L_x_24460:
[----:B------:R-:W-:Y:S05]  /*22230*/  BSYNC.RECONVERGENT B1 ;  /* 0x0000000000017941 */ /* 0x000fea0003800200 */
.L_x_24459:
        /* <DEDUP_REMOVED lines=62> */
.L_x_24457:
[----:B------:R-:W-:Y:S05]  /*22620*/  BSYNC.RECONVERGENT B0 ;  /* 0x0000000000007941 */ /* 0x000fea0003800200 */
.L_x_24456:
        /* <DEDUP_REMOVED lines=23> */
.L_x_24463:
        /* <DEDUP_REMOVED lines=12> */
.L_x_24465:
[----:B------:R-:W-:Y:S05]  /*22860*/  BSYNC.RECONVERGENT B1 ;  /* 0x0000000000017941 */ /* 0x000fea0003800200 */
.L_x_24464:
        /* <DEDUP_REMOVED lines=62> */
.L_x_24462:
[----:B------:R-:W-:Y:S05]  /*22c50*/  BSYNC.RECONVERGENT B0 ;  /* 0x0000000000007941 */ /* 0x000fea0003800200 */
.L_x_24461:
        /* <DEDUP_REMOVED lines=18> */
.L_x_24468:
        /* <DEDUP_REMOVED lines=12> */
.L_x_24470:
[----:B------:R-:W-:Y:S05]  /*22e40*/  BSYNC.RECONVERGENT B1 ;  /* 0x0000000000017941 */ /* 0x000fea0003800200 */
.L_x_24469:
        /* <DEDUP_REMOVED lines=62> */
.L_x_24467:
[----:B------:R-:W-:Y:S05]  /*23230*/  BSYNC.RECONVERGENT B0 ;  /* 0x0000000000007941 */ /* 0x000fea0003800200 */
.L_x_24466:
        /* <DEDUP_REMOVED lines=23> */
.L_x_24473:
        /* <DEDUP_REMOVED lines=12> */
.L_x_24475:
[----:B------:R-:W-:Y:S05]  /*23470*/  BSYNC.RECONVERGENT B1 ;  /* 0x0000000000017941 */ /* 0x000fea0003800200 */
.L_x_24474:
        /* <DEDUP_REMOVED lines=62> */
.L_x_24472:
[----:B------:R-:W-:Y:S05]  /*23860*/  BSYNC.RECONVERGENT B0 ;  /* 0x0000000000007941 */ /* 0x000fea0003800200 */
.L_x_24471:
        /* <DEDUP_REMOVED lines=18> */
.L_x_24478:
        /* <DEDUP_REMOVED lines=15> */
.L_x_24480:
[----:B------:R-:W-:Y:S05]  /*23a80*/  BSYNC.RECONVERGENT B1 ;  /* 0x0000000000017941 */ /* 0x000fea0003800200 */
.L_x_24479:
        /* <DEDUP_REMOVED lines=62> */
.L_x_24477:
[----:B------:R-:W-:Y:S05]  /*23e70*/  BSYNC.RECONVERGENT B0 ;  /* 0x0000000000007941 */ /* 0x000fea0003800200 */
.L_x_24476:
        /* <DEDUP_REMOVED lines=12> */
.L_x_24400:
        /* <DEDUP_REMOVED lines=16> */
.L_x_24484:
        /* <DEDUP_REMOVED lines=12> */
.L_x_24486:
[----:B------:R-:W-:Y:S05]  /*24100*/  BSYNC.RECONVERGENT B1 ;  /* 0x0000000000017941 */ /* 0x000fea0003800200 */
.L_x_24485:
        /* <DEDUP_REMOVED lines=62> */
.L_x_24483:
[----:B------:R-:W-:Y:S05]  /*244f0*/  BSYNC.RECONVERGENT B0 ;  /* 0x0000000000007941 */ /* 0x000fea0003800200 */
.L_x_24482:
[----:B------:R-:W-:Y:S01]  /*24500*/  I2FP.F32.U32 R21, R22 ;  /* 0x0000001600157245 */ /* 0x000fe20000201000 */
[----:B------:R-:W-:Y:S01]  /*24510*/  BSSY.RECONVERGENT B0, `(.L_x_24487) ;  /* 0x000005d000007945 */ /* 0x000fe20003800200 */
[----:B------:R-:W-:Y:S01]  /*24520*/  ISETP.NE.AND P2, PT, R24, 0x1, PT ;  /* 0x000000011800780c */ /* 0x000fe20003f45270 */
[----:B-----5:R-:W-:Y:S01]  /*24530*/  HADD2.F32 R22, -RZ, R16.H0_H0 ;  /* 0x20000010ff167230 */ /* 0x020fe20000004100 */
        /* <DEDUP_REMOVED lines=15> */
.L_x_24489:
        /* <DEDUP_REMOVED lines=12> */
.L_x_24491:
[----:B------:R-:W-:Y:S05]  /*246f0*/  BSYNC.RECONVERGENT B1 ;  /* 0x0000000000017941 */ /* 0x000fea0003800200 */
.L_x_24490:
        /* <DEDUP_REMOVED lines=62> */
.L_x_24488:
[----:B------:R-:W-:Y:S05]  /*24ae0*/  BSYNC.RECONVERGENT B0 ;  /* 0x0000000000007941 */ /* 0x000fea0003800200 */
.L_x_24487:
        /* <DEDUP_REMOVED lines=19> */
.L_x_24494:
        /* <DEDUP_REMOVED lines=12> */
.L_x_24496:
[----:B------:R-:W-:Y:S05]  /*24ce0*/  BSYNC.RECONVERGENT B1 ;  /* 0x0000000000017941 */ /* 0x000fea0003800200 */
.L_x_24495:
        /* <DEDUP_REMOVED lines=62> */
.L_x_24493:
[----:B------:R-:W-:Y:S05]  /*250d0*/  BSYNC.RECONVERGENT B0 ;  /* 0x0000000000007941 */ /* 0x000fea0003800200 */
.L_x_24492:
[----:B------:R-:W-:Y:S01]  /*250e0*/  I2FP.F32.U32 R21, R21 ;  /* 0x0000001500157245 */ /* 0x000fe20000201000 */
[----:B------:R-:W-:Y:S01]  /*250f0*/  BSSY.RECONVERGENT B0, `(.L_x_24497) ;  /* 0x000005d000007945 */ /* 0x000fe20003800200 */
[----:B------:R-:W-:Y:S01]  /*25100*/  ISETP.NE.AND P2, PT, R25, 0x1, PT ;  /* 0x000000011900780c */ /* 0x000fe20003f45270 */
[----:B------:R-:W-:Y:S01]  /*25110*/  HADD2.F32 R23, -RZ, R17.H0_H0 ;  /* 0x20000011ff177230 */ /* 0x000fe20000004100 */
        /* <DEDUP_REMOVED lines=15> */
.L_x_24499:
        /* <DEDUP_REMOVED lines=12> */
.L_x_24501:
[----:B------:R-:W-:Y:S05]  /*252d0*/  BSYNC.RECONVERGENT B1 ;  /* 0x0000000000017941 */ /* 0x000fea0003800200 */
.L_x_24500:
        /* <DEDUP_REMOVED lines=62> */
.L_x_24498:
[----:B------:R-:W-:Y:S05]  /*256c0*/  BSYNC.RECONVERGENT B0 ;  /* 0x0000000000007941 */ /* 0x000fea0003800200 */
.L_x_24497:
        /* <DEDUP_REMOVED lines=19> */
.L_x_24504:
        /* <DEDUP_REMOVED lines=12> */
.L_x_24506:
[----:B------:R-:W-:Y:S05]  /*258c0*/  BSYNC.RECONVERGENT B1 ;  /* 0x0000000000017941 */ /* 0x000fea0003800200 */
.L_x_24505:
        /* <DEDUP_REMOVED lines=62> */
.L_x_24503:
[----:B------:R-:W-:Y:S05]  /*25cb0*/  BSYNC.RECONVERGENT B0 ;  /* 0x0000000000007941 */ /* 0x000fea0003800200 */
.L_x_24502:
        /* <DEDUP_REMOVED lines=17> */
.L_x_24509:
        /* <DEDUP_REMOVED lines=12> */
.L_x_24511:
[----:B------:R-:W-:Y:S05]  /*25e90*/  BSYNC.RECONVERGENT B1 ;  /* 0x0000000000017941 */ /* 0x000fea0003800200 */
.L_x_24510:
        /* <DEDUP_REMOVED lines=62> */
.L_x_24508:
[----:B------:R-:W-:Y:S05]  /*26280*/  BSYNC.RECONVERGENT B0 ;  /* 0x0000000000007941 */ /* 0x000fea0003800200 */
.L_x_24507:
        /* <DEDUP_REMOVED lines=17> */
.L_x_24514:
        /* <DEDUP_REMOVED lines=12> */
.L_x_24516:
[----:B------:R-:W-:Y:S05]  /*26460*/  BSYNC.RECONVERGENT B1 ;  /* 0x0000000000017941 */ /* 0x000fea0003800200 */
.L_x_24515:
        /* <DEDUP_REMOVED lines=62> */
.L_x_24513:
[----:B------:R-:W-:Y:S05]  /*26850*/  BSYNC.RECONVERGENT B0 ;  /* 0x0000000000007941 */ /* 0x000fea0003800200 */
.L_x_24512:
[----:B------:R-:W-:Y:S01]  /*26860*/  ISETP.NE.AND P5, PT, R26, 0x1, PT ;  /* 0x000000011a00780c */ /* 0x000fe20003fa5270 */
[----:B------:R-:W-:Y:S01]  /*26870*/  BSSY.RECONVERGENT B0, `(.L_x_24517) ;  /* 0x000005b000007945 */ /* 0x000fe20003800200 */
[----:B------:R-:W-:Y:S01]  /*26880*/  I2FP.F32.U32 R18, R18 ;  /* 0x0000001200127245 */ /* 0x000fe20000201000 */
[----:B------:R-:W-:Y:S02]  /*26890*/  IMAD.MOV.U32 R21, RZ, RZ, 0x2 ;  /* 0x00000002ff157424 */ /* 0x000fe400078e00ff */
        /* <DEDUP_REMOVED lines=13> */
.L_x_24519:
        /* <DEDUP_REMOVED lines=12> */
.L_x_24521:
[----:B------:R-:W-:Y:S05]  /*26a30*/  BSYNC.RECONVERGENT B1 ;  /* 0x0000000000017941 */ /* 0x000fea0003800200 */
.L_x_24520:
        /* <DEDUP_REMOVED lines=62> */
.L_x_24518:
[----:B------:R-:W-:Y:S05]  /*26e20*/  BSYNC.RECONVERGENT B0 ;  /* 0x0000000000007941 */ /* 0x000fea0003800200 */
.L_x_24517:
        /* <DEDUP_REMOVED lines=42> */
.L_x_24481:
        /* <DEDUP_REMOVED lines=42> */
.L_x_24522:
        /* <DEDUP_REMOVED lines=27> */
.L_x_24526:
        /* <DEDUP_REMOVED lines=12> */
.L_x_24528:
[----:B------:R-:W-:Y:S05]  /*275e0*/  BSYNC.RECONVERGENT B1 ;  /* 0x0000000000017941 */ /* 0x000fea0003800200 */
.L_x_24527:
        /* <DEDUP_REMOVED lines=58> */
[----:B------:R-:W-:-:S05]  /*27990*/  IMAD.WIDE.U32 R8, R3, -0x326172a9, RZ ;  /* 0xcd9e8d5703087825 */ /* 0x000fca00078e00ff */
[----:B------:R-:W-:Y:S01]  /*279a0*/  LOP3.LUT R3, R10, UR15, R9, 0x96, !PT ;  /* 0x0000000f0a037c12 */ /* 0x000fe2000f8e9609 */
[----:B------:R-:W-:-:S07]  /*279b0*/  IMAD.MOV.U32 R9, RZ, RZ, R20 ;  /* 0x000000ffff097224 */ /* 0x000fce00078e0014 */
.L_x_24525:
[----:B------:R-:W-:Y:S05]  /*279c0*/  BSYNC.RECONVERGENT B0 ;  /* 0x0000000000007941 */ /* 0x000fea0003800200 */
.L_x_24524:
        /* <DEDUP_REMOVED lines=20> */
.L_x_24531:
        /* <DEDUP_REMOVED lines=12> */
.L_x_24533:
[----:B------:R-:W-:Y:S05]  /*27bd0*/  BSYNC.RECONVERGENT B1 ;  /* 0x0000000000017941 */ /* 0x000fea0003800200 */
.L_x_24532:
        /* <DEDUP_REMOVED lines=62> */
.L_x_24530:
[----:B------:R-:W-:Y:S05]  /*27fc0*/  BSYNC.RECONVERGENT B0 ;  /* 0x0000000000007941 */ /* 0x000fea0003800200 */
.L_x_24529:
        /* <DEDUP_REMOVED lines=23> */
.L_x_24536:
        /* <DEDUP_REMOVED lines=12> */
.L_x_24538:
[----:B------:R-:W-:Y:S05]  /*28200*/  BSYNC.RECONVERGENT B1 ;  /* 0x0000000000017941 */ /* 0x000fea0003800200 */
.L_x_24537:
        /* <DEDUP_REMOVED lines=62> */
.L_x_24535:
[----:B------:R-:W-:Y:S05]  /*285f0*/  BSYNC.RECONVERGENT B0 ;  /* 0x0000000000007941 */ /* 0x000fea0003800200 */
.L_x_24534:
        /* <DEDUP_REMOVED lines=20> */
.L_x_24541:
        /* <DEDUP_REMOVED lines=12> */
.L_x_24543:
[----:B------:R-:W-:Y:S05]  /*28800*/  BSYNC.RECONVERGENT B1 ;  /* 0x0000000000017941 */ /* 0x000fea0003800200 */
.L_x_24542:
        /* <DEDUP_REMOVED lines=62> */
.L_x_24540:
[----:B------:R-:W-:Y:S05]  /*28bf0*/  BSYNC.RECONVERGENT B0 ;  /* 0x0000000000007941 */ /* 0x000fea0003800200 */
.L_x_24539:
[----:B------:R-:W-:Y:S01]  /*28c00*/  I2FP.F32.U32 R11, R11 ;  /* 0x0000000b000b7245 */ /* 0x000fe20000201000 */
[----:B------:R-:W-:Y:S01]  /*28c10*/  BSSY.RECONVERGENT B0, `(.L_x_24544) ;  /* 0x0000061000007945 */ /* 0x000fe20003800200 */
[----:B------:R-:W-:Y:S01]  /*28c20*/  ISETP.NE.AND P3, PT, R12, 0x1, PT ;  /* 0x000000010c00780c */ /* 0x000fe20003f65270 */
[----:B------:R-:W-:Y:S01]  /*28c30*/  HFMA2 R13, -RZ, RZ, 0, 1.1920928955078125e-07 ;  /* 0x00000002ff0d7431 */ /* 0x000fe200000001ff */
        /* <DEDUP_REMOVED lines=19> */
.L_x_24546:
        /* <DEDUP_REMOVED lines=12> */
.L_x_24548:
[----:B------:R-:W-:Y:S05]  /*28e30*/  BSYNC.RECONVERGENT B1 ;  /* 0x0000000000017941 */ /* 0x000fea0003800200 */
.L_x_24547:
        /* <DEDUP_REMOVED lines=62> */
.L_x_24545:
[----:B------:R-:W-:Y:S05]  /*29220*/  BSYNC.RECONVERGENT B0 ;  /* 0x0000000000007941 */ /* 0x000fea0003800200 */
.L_x_24544:
        /* <DEDUP_REMOVED lines=20> */
.L_x_24551:
        /* <DEDUP_REMOVED lines=12> */
.L_x_24553:
[----:B------:R-:W-:Y:S05]  /*29430*/  BSYNC.RECONVERGENT B1 ;  /* 0x0000000000017941 */ /* 0x000fea0003800200 */
.L_x_24552:
        /* <DEDUP_REMOVED lines=62> */
.L_x_24550:
[----:B------:R-:W-:Y:S05]  /*29820*/  BSYNC.RECONVERGENT B0 ;  /* 0x0000000000007941 */ /* 0x000fea0003800200 */
.L_x_24549:
        /* <DEDUP_REMOVED lines=23> */
.L_x_24556:
        /* <DEDUP_REMOVED lines=12> */
.L_x_24558:
[----:B------:R-:W-:Y:S05]  /*29a60*/  BSYNC.RECONVERGENT B1 ;  /* 0x0000000000017941 */ /* 0x000fea0003800200 */
.L_x_24557:
        /* <DEDUP_REMOVED lines=62> */
.L_x_24555:
[----:B------:R-:W-:Y:S05]  /*29e50*/  BSYNC.RECONVERGENT B0 ;  /* 0x0000000000007941 */ /* 0x000fea0003800200 */
.L_x_24554:
        /* <DEDUP_REMOVED lines=20> */
.L_x_24561:
        /* <DEDUP_REMOVED lines=12> */
.L_x_24563:
[----:B------:R-:W-:Y:S05]  /*2a060*/  BSYNC.RECONVERGENT B1 ;  /* 0x0000000000017941 */ /* 0x000fea0003800200 */
.L_x_24562:
        /* <DEDUP_REMOVED lines=62> */
.L_x_24560:
[----:B------:R-:W-:Y:S05]  /*2a450*/  BSYNC.RECONVERGENT B0 ;  /* 0x0000000000007941 */ /* 0x000fea0003800200 */
.L_x_24559:
        /* <DEDUP_REMOVED lines=23> */
.L_x_24566:
        /* <DEDUP_REMOVED lines=12> */
.L_x_24568:
[----:B------:R-:W-:Y:S05]  /*2a690*/  BSYNC.RECONVERGENT B1 ;  /* 0x0000000000017941 */ /* 0x000fea0003800200 */
.L_x_24567:
        /* <DEDUP_REMOVED lines=62> */
.L_x_24565:
[----:B------:R-:W-:Y:S05]  /*2aa80*/  BSYNC.RECONVERGENT B0 ;  /* 0x0000000000007941 */ /* 0x000fea0003800200 */
.L_x_24564:
        /* <DEDUP_REMOVED lines=18> */
.L_x_24571:
        /* <DEDUP_REMOVED lines=12> */
.L_x_24573:
[----:B------:R-:W-:Y:S05]  /*2ac70*/  BSYNC.RECONVERGENT B1 ;  /* 0x0000000000017941 */ /* 0x000fea0003800200 */
.L_x_24572:
        /* <DEDUP_REMOVED lines=62> */
.L_x_24570:
[----:B------:R-:W-:Y:S05]  /*2b060*/  BSYNC.RECONVERGENT B0 ;  /* 0x0000000000007941 */ /* 0x000fea0003800200 */
.L_x_24569:
        /* <DEDUP_REMOVED lines=23> */
.L_x_24576:
        /* <DEDUP_REMOVED lines=12> */
.L_x_24578:
[----:B------:R-:W-:Y:S05]  /*2b2a0*/  BSYNC.RECONVERGENT B1 ;  /* 0x0000000000017941 */ /* 0x000fea0003800200 */
.L_x_24577:
        /* <DEDUP_REMOVED lines=62> */
.L_x_24575:
[----:B------:R-:W-:Y:S05]  /*2b690*/  BSYNC.RECONVERGENT B0 ;  /* 0x0000000000007941 */ /* 0x000fea0003800200 */
.L_x_24574:
[----:B------:R-:W-:Y:S01]  /*2b6a0*/  I2FP.F32.U32 R14, R17 ;  /* 0x00000011000e7245 */ /* 0x000fe20000201000 */
[----:B------:R-:W-:Y:S01]  /*2b6b0*/  BSSY.RECONVERGENT B0, `(.L_x_24579) ;  /* 0x000005c000007945 */ /* 0x000fe20003800200 */
[----:B------:R-:W-:Y:S02]  /*2b6c0*/  ISETP.NE.AND P4, PT, R209, 0x1, PT ;  /* 0x00000001d100780c */ /* 0x000fe40003f85270 */
[----:B------:R-:W-:Y:S01]  /*2b6d0*/  MOV R15, R8 ;  /* 0x00000008000f7202 */ /* 0x000fe20000000f00 */
[----:B------:R-:W-:-:S05]  /*2b6e0*/  FFMA.FTZ R14, R14, R233, 1.1641532182693481445e-10 ;  /* 0x2f0000000e0e7423 */ /* 0x000fca00000100e9 */
[----:B------:R-:W-:Y:S01]  /*2b6f0*/  FSETP.LE.FTZ.AND P3, PT, R14, R224, PT ;  /* 0x000000e00e00720b */ /* 0x000fe20003f73000 */
[----:B------:R-:W-:Y:S02]  /*2b700*/  HADD2.F32 R14, -RZ, R18.H1_H1 ;  /* 0x30000012ff0e7230 */ /* 0x000fe40000004100 */
[----:B------:R-:W-:-:S03]  /*2b710*/  IMAD.MOV.U32 R18, RZ, RZ, 0x2 ;  /* 0x00000002ff127424 */ /* 0x000fc600078e00ff */
        /* <DEDUP_REMOVED lines=10> */
.L_x_24581:
        /* <DEDUP_REMOVED lines=12> */
.L_x_24583:
[----:B------:R-:W-:Y:S05]  /*2b880*/  BSYNC.RECONVERGENT B1 ;  /* 0x0000000000017941 */ /* 0x000fea0003800200 */
.L_x_24582:
        /* <DEDUP_REMOVED lines=62> */
.L_x_24580:
[----:B------:R-:W-:Y:S05]  /*2bc70*/  BSYNC.RECONVERGENT B0 ;  /* 0x0000000000007941 */ /* 0x000fea0003800200 */
.L_x_24579:
        /* <DEDUP_REMOVED lines=23> */
.L_x_24586:
        /* <DEDUP_REMOVED lines=12> */
.L_x_24588:
[----:B------:R-:W-:Y:S05]  /*2beb0*/  BSYNC.RECONVERGENT B1 ;  /* 0x0000000000017941 */ /* 0x000fea0003800200 */
.L_x_24587:
        /* <DEDUP_REMOVED lines=62> */
.L_x_24585:
[----:B------:R-:W-:Y:S05]  /*2c2a0*/  BSYNC.RECONVERGENT B0 ;  /* 0x0000000000007941 */ /* 0x000fea0003800200 */
.L_x_24584:
        /* <DEDUP_REMOVED lines=18> */
.L_x_24591:
        /* <DEDUP_REMOVED lines=12> */
.L_x_24593:
[----:B------:R-:W-:Y:S05]  /*2c490*/  BSYNC.RECONVERGENT B1 ;  /* 0x0000000000017941 */ /* 0x000fea0003800200 */
.L_x_24592:
        /* <DEDUP_REMOVED lines=62> */
.L_x_24590:
[----:B------:R-:W-:Y:S05]  /*2c880*/  BSYNC.RECONVERGENT B0 ;  /* 0x0000000000007941 */ /* 0x000fea0003800200 */
.L_x_24589:
        /* <DEDUP_REMOVED lines=23> */
.L_x_24596:
        /* <DEDUP_REMOVED lines=12> */
.L_x_24598:
[----:B------:R-:W-:Y:S05]  /*2cac0*/  BSYNC.RECONVERGENT B1 ;  /* 0x0000000000017941 */ /* 0x000fea0003800200 */
.L_x_24597:
        /* <DEDUP_REMOVED lines=62> */
.L_x_24595:
[----:B------:R-:W-:Y:S05]  /*2ceb0*/  BSYNC.RECONVERGENT B0 ;  /* 0x0000000000007941 */ /* 0x000fea0003800200 */
.L_x_24594:
[----:B------:R-:W-:Y:S01]  /*2cec0*/  ISETP.NE.AND P6, PT, R210, 0x1, PT ;  /* 0x00000001d200780c */ /* 0x000fe20003fc5270 */
[----:B------:R-:W-:Y:S01]  /*2ced0*/  HADD2.F32 R19, -RZ, R19.H1_H1 ;  /* 0x30000013ff137230 */ /* 0x000fe20000004100 */
        /* <DEDUP_REMOVED lines=16> */
.L_x_24601:
        /* <DEDUP_REMOVED lines=15> */
.L_x_24603:
[----:B------:R-:W-:Y:S05]  /*2d0d0*/  BSYNC.RECONVERGENT B1 ;  /* 0x0000000000017941 */ /* 0x000fea0003800200 */
.L_x_24602:
        /* <DEDUP_REMOVED lines=62> */
.L_x_24600:
[----:B------:R-:W-:Y:S05]  /*2d4c0*/  BSYNC.RECONVERGENT B0 ;  /* 0x0000000000007941 */ /* 0x000fea0003800200 */
.L_x_24599:
        /* <DEDUP_REMOVED lines=12> */
.L_x_24523:
        /* <DEDUP_REMOVED lines=16> */
.L_x_24607:
        /* <DEDUP_REMOVED lines=12> */
.L_x_24609:
[----:B------:R-:W-:Y:S05]  /*2d750*/  BSYNC.RECONVERGENT B1 ;  /* 0x0000000000017941 */ /* 0x000fea0003800200 */
.L_x_24608:
        /* <DEDUP_REMOVED lines=60> */
[----:B------:R-:W-:Y:S01]  /*2db20*/  IMAD.MOV.U32 R23, RZ, RZ, RZ ;  /* 0x000000ffff177224 */ /* 0x000fe200078e00ff */
[----:B------:R-:W-:-:S07]  /*2db30*/  MOV R22, R20 ;  /* 0x0000001400167202 */ /* 0x000fce0000000f00 */
.L_x_24606:
[----:B------:R-:W-:Y:S05]  /*2db40*/  BSYNC.RECONVERGENT B0 ;  /* 0x0000000000007941 */ /* 0x000fea0003800200 */
.L_x_24605:
        /* <DEDUP_REMOVED lines=19> */
.L_x_24612:
        /* <DEDUP_REMOVED lines=12> */
.L_x_24614:
[----:B------:R-:W-:Y:S05]  /*2dd40*/  BSYNC.RECONVERGENT B1 ;  /* 0x0000000000017941 */ /* 0x000fea0003800200 */
.L_x_24613:
        /* <DEDUP_REMOVED lines=62> */
.L_x_24611:
[----:B------:R-:W-:Y:S05]  /*2e130*/  BSYNC.RECONVERGENT B0 ;  /* 0x0000000000007941 */ /* 0x000fea0003800200 */
.L_x_24610:
        /* <DEDUP_REMOVED lines=19> */
.L_x_24617:
        /* <DEDUP_REMOVED lines=12> */
.L_x_24619:
[----:B------:R-:W-:Y:S05]  /*2e330*/  BSYNC.RECONVERGENT B1 ;  /* 0x0000000000017941 */ /* 0x000fea0003800200 */
.L_x_24618:
        /* <DEDUP_REMOVED lines=62> */
.L_x_24616:
[----:B------:R-:W-:Y:S05]  /*2e720*/  BSYNC.RECONVERGENT B0 ;  /* 0x0000000000007941 */ /* 0x000fea0003800200 */
.L_x_24615:
        /* <DEDUP_REMOVED lines=19> */
.L_x_24622:
        /* <DEDUP_REMOVED lines=12> */
.L_x_24624:
[----:B------:R-:W-:Y:S05]  /*2e920*/  BSYNC.RECONVERGENT B1 ;  /* 0x0000000000017941 */ /* 0x000fea0003800200 */
.L_x_24623:
        /* <DEDUP_REMOVED lines=62> */
.L_x_24621:
[----:B------:R-:W-:Y:S05]  /*2ed10*/  BSYNC.RECONVERGENT B0 ;  /* 0x0000000000007941 */ /* 0x000fea0003800200 */
.L_x_24620:
        /* <DEDUP_REMOVED lines=19> */
.L_x_24627:
        /* <DEDUP_REMOVED lines=12> */
.L_x_24629:
[----:B------:R-:W-:Y:S05]  /*2ef10*/  BSYNC.RECONVERGENT B1 ;  /* 0x0000000000017941 */ /* 0x000fea0003800200 */
.L_x_24628:
        /* <DEDUP_REMOVED lines=62> */
.L_x_24626:
[----:B------:R-:W-:Y:S05]  /*2f300*/  BSYNC.RECONVERGENT B0 ;  /* 0x0000000000007941 */ /* 0x000fea0003800200 */
.L_x_24625:
        /* <DEDUP_REMOVED lines=17> */
.L_x_24632:
        /* <DEDUP_REMOVED lines=12> */
.L_x_24634:
[----:B------:R-:W-:Y:S05]  /*2f4e0*/  BSYNC.RECONVERGENT B1 ;  /* 0x0000000000017941 */ /* 0x000fea0003800200 */
.L_x_24633:
        /* <DEDUP_REMOVED lines=62> */
.L_x_24631:
[----:B------:R-:W-:Y:S05]  /*2f8d0*/  BSYNC.RECONVERGENT B0 ;  /* 0x0000000000007941 */ /* 0x000fea0003800200 */
.L_x_24630:
        /* <DEDUP_REMOVED lines=17> */
.L_x_24637:
        /* <DEDUP_REMOVED lines=12> */
.L_x_24639:
[----:B------:R-:W-:Y:S05]  /*2fab0*/  BSYNC.RECONVERGENT B1 ;  /* 0x0000000000017941 */ /* 0x000fea0003800200 */
.L_x_24638:
        /* <DEDUP_REMOVED lines=62> */
.L_x_24636:
[----:B------:R-:W-:Y:S05]  /*2fea0*/  BSYNC.RECONVERGENT B0 ;  /* 0x0000000000007941 */ /* 0x000fea0003800200 */
.L_x_24635:
        /* <DEDUP_REMOVED lines=17> */
.L_x_24642:
        /* <DEDUP_REMOVED lines=12> */
.L_x_24644:
[----:B------:R-:W-:Y:S05]  /*30080*/  BSYNC.RECONVERGENT B1 ;  /* 0x0000000000017941 */ /* 0x000fea0003800200 */
.L_x_24643:
        /* <DEDUP_REMOVED lines=62> */
.L_x_24641:
[----:B------:R-:W-:Y:S05]  /*30470*/  BSYNC.RECONVERGENT B0 ;  /* 0x0000000000007941 */ /* 0x000fea0003800200 */
.L_x_24640:
        /* <DEDUP_REMOVED lines=8> */
[----:B------:R-:W-:Y:S01]  /*30500*/  LOP3.LUT P2, RZ, R7, 0x10, RZ, 0xc0, !PT ;  /* 0x0000001007ff7812 */ /* 0x000fe2000784c0ff */
[----:B------:R-:W-:Y:S01]  /*30510*/  FMUL.FTZ R23, R17, R225 ;  /* 0x000000e111177220 */ /* 0x000fe20000410000 */
[----:B------:R-:W-:-:S02]  /*30520*/  LOP3.LUT R7, R7, 0xffffffbf, RZ, 0xc0, !PT ;  /* 0xffffffbf07077812 */ /* 0x000fc400078ec0ff */
[----:B------:R-:W-:Y:S01]  /*30530*/  FSETP.GTU.FTZ.AND P5, PT, R210, R224, PT ;  /* 0x000000e0d200720b */ /* 0x000fe20003fbc000 */
[----:B------:R-:W-:Y:S01]  /*30540*/  HADD2.F32 R210, -RZ, R19.H1_H1 ;  /* 0x30000013ffd27230 */ /* 0x000fe20000004100 */
[----:B------:R-:W-:Y:S01]  /*30550*/  @P1 LOP3.LUT R7, R7, 0x40, RZ, 0xfc, !PT ;  /* 0x0000004007071812 */ /* 0x000fe200078efcff */
[-C--:B------:R-:W-:Y:S01]  /*30560*/  FMUL.FTZ R19, R22, R225.reuse ;  /* 0x000000e116137220 */ /* 0x080fe20000410000 */
[-C--:B------:R-:W-:Y:S01]  /*30570*/  FMUL.FTZ R22, R21, R225.reuse ;  /* 0x000000e115167220 */ /* 0x080fe20000410000 */
[----:B------:R-:W-:Y:S01]  /*30580*/  FSEL R20, R20, RZ, P2 ;  /* 0x000000ff14147208 */ /* 0x000fe20001000000 */
[----:B------:R-:W-:Y:S01]  /*30590*/  FMUL.FTZ R210, R210, R225 ;  /* 0x000000e1d2d27220 */ /* 0x000fe20000410000 */
        /* <DEDUP_REMOVED lines=24> */
.L_x_24604:
        /* <DEDUP_REMOVED lines=42> */
.L_x_24645:
        /* <DEDUP_REMOVED lines=27> */
.L_x_24649:
        /* <DEDUP_REMOVED lines=12> */
.L_x_24651:
[----:B------:R-:W-:Y:S05]  /*30c30*/  BSYNC.RECONVERGENT B1 ;  /* 0x0000000000017941 */ /* 0x000fea0003800200 */
.L_x_24650:
        /* <DEDUP_REMOVED lines=61> */
.L_x_24648:
[----:B------:R-:W-:Y:S05]  /*31010*/  BSYNC.RECONVERGENT B0 ;  /* 0x0000000000007941 */ /* 0x000fea0003800200 */
.L_x_24647:
        /* <DEDUP_REMOVED lines=20> */
.L_x_24654:
        /* <DEDUP_REMOVED lines=12> */
.L_x_24656:
[----:B------:R-:W-:Y:S05]  /*31220*/  BSYNC.RECONVERGENT B1 ;  /* 0x0000000000017941 */ /* 0x000fea0003800200 */
.L_x_24655:
        /* <DEDUP_REMOVED lines=62> */
.L_x_24653:
[----:B------:R-:W-:Y:S05]  /*31610*/  BSYNC.RECONVERGENT B0 ;  /* 0x0000000000007941 */ /* 0x000fea0003800200 */
.L_x_24652:
        /* <DEDUP_REMOVED lines=23> */
.L_x_24659:
        /* <DEDUP_REMOVED lines=12> */
.L_x_24661:
[----:B------:R-:W-:Y:S05]  /*31850*/  BSYNC.RECONVERGENT B1 ;  /* 0x0000000000017941 */ /* 0x000fea0003800200 */
.L_x_24660:
        /* <DEDUP_REMOVED lines=62> */
.L_x_24658:
[----:B------:R-:W-:Y:S05]  /*31c40*/  BSYNC.RECONVERGENT B0 ;  /* 0x0000000000007941 */ /* 0x000fea0003800200 */
.L_x_24657:
        /* <DEDUP_REMOVED lines=20> */
.L_x_24664:
        /* <DEDUP_REMOVED lines=12> */
.L_x_24666:
[----:B------:R-:W-:Y:S05]  /*31e50*/  BSYNC.RECONVERGENT B1 ;  /* 0x0000000000017941 */ /* 0x000fea0003800200 */
.L_x_24665:
        /* <DEDUP_REMOVED lines=62> */
.L_x_24663:
[----:B------:R-:W-:Y:S05]  /*32240*/  BSYNC.RECONVERGENT B0 ;  /* 0x0000000000007941 */ /* 0x000fea0003800200 */
.L_x_24662:
        /* <DEDUP_REMOVED lines=23> */
.L_x_24669:
        /* <DEDUP_REMOVED lines=12> */
.L_x_24671:
[----:B------:R-:W-:Y:S05]  /*32480*/  BSYNC.RECONVERGENT B1 ;  /* 0x0000000000017941 */ /* 0x000fea0003800200 */
.L_x_24670:
        /* <DEDUP_REMOVED lines=62> */
.L_x_24668:
[----:B------:R-:W-:Y:S05]  /*32870*/  BSYNC.RECONVERGENT B0 ;  /* 0x0000000000007941 */ /* 0x000fea0003800200 */
.L_x_24667:
        /* <DEDUP_REMOVED lines=20> */
.L_x_24674:
        /* <DEDUP_REMOVED lines=12> */
.L_x_24676:
[----:B------:R-:W-:Y:S05]  /*32a80*/  BSYNC.RECONVERGENT B1 ;  /* 0x0000000000017941 */ /* 0x000fea0003800200 */
.L_x_24675:
        /* <DEDUP_REMOVED lines=62> */
.L_x_24673:
[----:B------:R-:W-:Y:S05]  /*32e70*/  BSYNC.RECONVERGENT B0 ;  /* 0x0000000000007941 */ /* 0x000fea0003800200 */
.L_x_24672:
[----:B------:R-:W-:Y:S01]  /*32e80*/  I2FP.F32.U32 R13, R15 ;  /* 0x0000000f000d7245 */ /* 0x000fe20000201000 */
[----:B------:R-:W-:Y:S01]  /*32e90*/  BSSY.RECONVERGENT B0, `(.L_x_24677) ;  /* 0x0000061000007945 */ /* 0x000fe20003800200 */
[----:B------:R-:W-:Y:S01]  /*32ea0*/  ISETP.NE.AND P3, PT, R12, 0x1, PT ;  /* 0x000000010c00780c */ /* 0x000fe20003f65270 */
[----:B-1----:R-:W-:Y:S01]  /*32eb0*/  IMAD.MOV.U32 R211, RZ, RZ, 0x2 ;  /* 0x00000002ffd37424 */ /* 0x002fe200078e00ff */
        /* <DEDUP_REMOVED lines=19> */
.L_x_24679:
        /* <DEDUP_REMOVED lines=12> */
.L_x_24681:
[----:B------:R-:W-:Y:S05]  /*330b0*/  BSYNC.RECONVERGENT B1 ;  /* 0x0000000000017941 */ /* 0x000fea0003800200 */
.L_x_24680:
        /* <DEDUP_REMOVED lines=62> */
.L_x_24678:
[----:B------:R-:W-:Y:S05]  /*334a0*/  BSYNC.RECONVERGENT B0 ;  /* 0x0000000000007941 */ /* 0x000fea0003800200 */
.L_x_24677:
        /* <DEDUP_REMOVED lines=20> */
.L_x_24684:
        /* <DEDUP_REMOVED lines=12> */
.L_x_24686:
[----:B------:R-:W-:Y:S05]  /*336b0*/  BSYNC.RECONVERGENT B1 ;  /* 0x0000000000017941 */ /* 0x000fea0003800200 */
.L_x_24685:
        /* <DEDUP_REMOVED lines=62> */
.L_x_24683:
[----:B------:R-:W-:Y:S05]  /*33aa0*/  BSYNC.RECONVERGENT B0 ;  /* 0x0000000000007941 */ /* 0x000fea0003800200 */
.L_x_24682:
        /* <DEDUP_REMOVED lines=23> */
.L_x_24689:
        /* <DEDUP_REMOVED lines=12> */
.L_x_24691:
[----:B------:R-:W-:Y:S05]  /*33ce0*/  BSYNC.RECONVERGENT B1 ;  /* 0x0000000000017941 */ /* 0x000fea0003800200 */
.L_x_24690:
        /* <DEDUP_REMOVED lines=62> */
.L_x_24688:
[----:B------:R-:W-:Y:S05]  /*340d0*/  BSYNC.RECONVERGENT B0 ;  /* 0x0000000000007941 */ /* 0x000fea0003800200 */
.L_x_24687:
        /* <DEDUP_REMOVED lines=18> */
.L_x_24694:
        /* <DEDUP_REMOVED lines=12> */
.L_x_24696:
[----:B------:R-:W-:Y:S05]  /*342c0*/  BSYNC.RECONVERGENT B1 ;  /* 0x0000000000017941 */ /* 0x000fea0003800200 */
.L_x_24695:
        /* <DEDUP_REMOVED lines=62> */
.L_x_24693:
[----:B------:R-:W-:Y:S05]  /*346b0*/  BSYNC.RECONVERGENT B0 ;  /* 0x0000000000007941 */ /* 0x000fea0003800200 */
.L_x_24692:
        /* <DEDUP_REMOVED lines=23> */
.L_x_24699:
        /* <DEDUP_REMOVED lines=12> */
.L_x_24701:
[----:B------:R-:W-:Y:S05]  /*348f0*/  BSYNC.RECONVERGENT B1 ;  /* 0x0000000000017941 */ /* 0x000fea0003800200 */
.L_x_24700:
        /* <DEDUP_REMOVED lines=62> */
.L_x_24698:
[----:B------:R-:W-:Y:S05]  /*34ce0*/  BSYNC.RECONVERGENT B0 ;  /* 0x0000000000007941 */ /* 0x000fea0003800200 */
.L_x_24697:
[----:B------:R-:W-:Y:S01]  /*34cf0*/  I2FP.F32.U32 R14, R213 ;  /* 0x000000d5000e7245 */ /* 0x000fe20000201000 */
[----:B------:R-:W-:Y:S01]  /*34d00*/  BSSY.RECONVERGENT B0, `(.L_x_24702) ;  /* 0x000005c000007945 */ /* 0x000fe20003800200 */
[----:B------:R-:W-:Y:S01]  /*34d10*/  ISETP.NE.AND P4, PT, R216, 0x1, PT ;  /* 0x00000001d800780c */ /* 0x000fe20003f85270 */
[----:B------:R-:W-:Y:S02]  /*34d20*/  IMAD.MOV.U32 R15, RZ, RZ, R8 ;  /* 0x000000ffff0f7224 */ /* 0x000fe400078e0008 */
[----:B------:R-:W-:-:S05]  /*34d30*/  FFMA.FTZ R14, R14, R233, 1.1641532182693481445e-10 ;  /* 0x2f0000000e0e7423 */ /* 0x000fca00000100e9 */
[----:B------:R-:W-:Y:S01]  /*34d40*/  FSETP.LE.FTZ.AND P3, PT, R14, R224, PT ;  /* 0x000000e00e00720b */ /* 0x000fe20003f73000 */
[----:B------:R-:W-:Y:S02]  /*34d50*/  HADD2.F32 R14, -RZ, R214.H1_H1 ;  /* 0x300000d6ff0e7230 */ /* 0x000fe40000004100 */
[----:B------:R-:W-:-:S03]  /*34d60*/  HFMA2 R214, -RZ, RZ, 0, 1.1920928955078125e-07 ;  /* 0x00000002ffd67431 */ /* 0x000fc600000001ff */
        /* <DEDUP_REMOVED lines=10> */
.L_x_24704:
        /* <DEDUP_REMOVED lines=12> */
.L_x_24706:
[----:B------:R-:W-:Y:S05]  /*34ed0*/  BSYNC.RECONVERGENT B1 ;  /* 0x0000000000017941 */ /* 0x000fea0003800200 */
.L_x_24705:
        /* <DEDUP_REMOVED lines=62> */
.L_x_24703:
[----:B------:R-:W-:Y:S05]  /*352c0*/  BSYNC.RECONVERGENT B0 ;  /* 0x0000000000007941 */ /* 0x000fea0003800200 */
.L_x_24702:
        /* <DEDUP_REMOVED lines=23> */
.L_x_24709:
        /* <DEDUP_REMOVED lines=12> */
.L_x_24711:
[----:B------:R-:W-:Y:S05]  /*35500*/  BSYNC.RECONVERGENT B1 ;  /* 0x0000000000017941 */ /* 0x000fea0003800200 */
.L_x_24710:
        /* <DEDUP_REMOVED lines=62> */
.L_x_24708:
[----:B------:R-:W-:Y:S05]  /*358f0*/  BSYNC.RECONVERGENT B0 ;  /* 0x0000000000007941 */ /* 0x000fea0003800200 */
.L_x_24707:
        /* <DEDUP_REMOVED lines=18> */
.L_x_24714:
        /* <DEDUP_REMOVED lines=12> */
.L_x_24716:
[----:B------:R-:W-:Y:S05]  /*35ae0*/  BSYNC.RECONVERGENT B1 ;  /* 0x0000000000017941 */ /* 0x000fea0003800200 */
.L_x_24715:
        /* <DEDUP_REMOVED lines=62> */
.L_x_24713:
[----:B------:R-:W-:Y:S05]  /*35ed0*/  BSYNC.RECONVERGENT B0 ;  /* 0x0000000000007941 */ /* 0x000fea0003800200 */
.L_x_24712:
        /* <DEDUP_REMOVED lines=23> */
.L_x_24719:
        /* <DEDUP_REMOVED lines=12> */
.L_x_24721:
[----:B------:R-:W-:Y:S05]  /*36110*/  BSYNC.RECONVERGENT B1 ;  /* 0x0000000000017941 */ /* 0x000fea0003800200 */
.L_x_24720:
[----:B------:R-:W-:Y:S01]  /*36120*/  IMAD.WIDE.U32 R228, R5, -0x2daee0ad, RZ ;  /* 0xd2511f5305e47825 */ /* 0x000fe200078e00ff */
[----:B------:R-:W-:Y:S01]  /*36130*/  UIADD3 UR15, UPT, UPT, UR4, -0x61c88647, URZ ;  /* 0x9e3779b9040f7890 */ /* 0x000fe2000fffe0ff */
[----:B------:R-:W-:Y:S02]  /*36140*/  MOV R216, R221 ;  /* 0x000000dd00d87202 */ /* 0x000fe40000000f00 */
        /* <DEDUP_REMOVED lines=59> */
.L_x_24718:
[----:B------:R-:W-:Y:S05]  /*36500*/  BSYNC.RECONVERGENT B0 ;  /* 0x0000000000007941 */ /* 0x000fea0003800200 */
.L_x_24717:
        /* <DEDUP_REMOVED lines=18> */
.L_x_24724:
        /* <DEDUP_REMOVED lines=12> */
[----:B------:R-:W-:Y:S02]  /*366f0*/  @P0 IADD3 R3, PT, PT, R0, RZ, RZ ;  /* 0x000000ff00030210 */ /* 0x000fe40007ffe0ff */
[----:B------:R-:W-:-:S03]  /*36700*/  LOP3.LUT P0, RZ, R7, 0x20, RZ, 0xc0, !PT ;  /* 0x0000002007ff7812 */ /* 0x000fc6000780c0ff */
[----:B------:R-:W-:-:S10]  /*36710*/  @!P6 IMAD.MOV.U32 R0, RZ, RZ, R3 ;  /* 0x000000ffff00e224 */ /* 0x000fd400078e0003 */
.L_x_24726:
[----:B------:R-:W-:Y:S05]  /*36720*/  BSYNC.RECONVERGENT B1 ;  /* 0x0000000000017941 */ /* 0x000fea0003800200 */
.L_x_24725:
        /* <DEDUP_REMOVED lines=62> */
.L_x_24723:
[----:B------:R-:W-:Y:S05]  /*36b10*/  BSYNC.RECONVERGENT B0 ;  /* 0x0000000000007941 */ /* 0x000fea0003800200 */
.L_x_24722:
        /* <DEDUP_REMOVED lines=11> */
.L_x_24646:
        /* <DEDUP_REMOVED lines=16> */
.L_x_24730:
        /* <DEDUP_REMOVED lines=12> */
.L_x_24732:
[----:B------:R-:W-:Y:S05]  /*36d90*/  BSYNC.RECONVERGENT B1 ;  /* 0x0000000000017941 */ /* 0x000fea0003800200 */
.L_x_24731:
        /* <DEDUP_REMOVED lines=57> */
[----:B------:R-:W-:Y:S02]  /*37130*/  UIADD3 UR15, UPT, UPT, UR4, -0x700cb87f, URZ ;  /* 0x8ff34781040f7890 */ /* 0x000fe4000fffe0ff */
[----:B------:R-:W-:Y:S01]  /*37140*/  MOV R8, R210 ;  /* 0x000000d200087202 */ /* 0x000fe20000000f00 */
[----:B------:R-:W-:-:S03]  /*37150*/  HFMA2 R210, -RZ, RZ, 0, 0 ;  /* 0x00000000ffd27431 */ /* 0x000fc600000001ff */
[----:B------:R-:W-:Y:S01]  /*37160*/  LOP3.LUT R3, R226, UR15, R211, 0x96, !PT ;  /* 0x0000000fe2037c12 */ /* 0x000fe2000f8e96d3 */
[----:B------:R-:W-:-:S07]  /*37170*/  IMAD.MOV.U32 R211, RZ, RZ, R208 ;  /* 0x000000ffffd37224 */ /* 0x000fce00078e00d0 */
.L_x_24729:
[----:B------:R-:W-:Y:S05]  /*37180*/  BSYNC.RECONVERGENT B0 ;  /* 0x0000000000007941 */ /* 0x000fea0003800200 */
.L_x_24728:
        /* <DEDUP_REMOVED lines=19> */
.L_x_24735:
        /* <DEDUP_REMOVED lines=12> */
.L_x_24737:
[----:B------:R-:W-:Y:S05]  /*37380*/  BSYNC.RECONVERGENT B1 ;  /* 0x0000000000017941 */ /* 0x000fea0003800200 */
.L_x_24736:
        /* <DEDUP_REMOVED lines=62> */
.L_x_24734:
[----:B------:R-:W-:Y:S05]  /*37770*/  BSYNC.RECONVERGENT B0 ;  /* 0x0000000000007941 */ /* 0x000fea0003800200 */
.L_x_24733:
[----:B------:R-:W-:Y:S01]  /*37780*/  I2FP.F32.U32 R208, R211 ;  /* 0x000000d300d07245 */ /* 0x000fe20000201000 */
[----:B------:R-:W-:Y:S01]  /*37790*/  BSSY.RECONVERGENT B0, `(.L_x_24738) ;  /* 0x000005d000007945 */ /* 0x000fe20003800200 */
[----:B------:R-:W-:Y:S01]  /*377a0*/  ISETP.NE.AND P2, PT, R209, 0x1, PT ;  /* 0x00000001d100780c */ /* 0x000fe20003f45270 */
[----:B------:R-:W-:Y:S01]  /*377b0*/  HADD2.F32 R234, -RZ, R212.H1_H1 ;  /* 0x300000d4ffea7230 */ /* 0x000fe20000004100 */
[----:B------:R-:W-:Y:S01]  /*377c0*/  LOP3.LUT R7, R7, 0xfffffff7, RZ, 0xc0, !PT ;  /* 0xfffffff707077812 */ /* 0x000fe200078ec0ff */
[----:B------:R-:W-:Y:S01]  /*377d0*/  FFMA.FTZ R208, R208, R233, 1.1641532182693481445e-10 ;  /* 0x2f000000d0d07423 */ /* 0x000fe200000100e9 */
[----:B------:R-:W-:-:S04]  /*377e0*/  IMAD.MOV.U32 R211, RZ, RZ, R8 ;  /* 0x000000ffffd37224 */ /* 0x000fc800078e0008 */
[----:B------:R-:W-:Y:S01]  /*377f0*/  FSETP.LE.FTZ.AND P3, PT, R208, R224, PT ;  /* 0x000000e0d000720b */ /* 0x000fe20003f73000 */
[----:B------:R-:W-:-:S12]  /*37800*/  HFMA2 R208, -RZ, RZ, 0, 1.1920928955078125e-07 ;  /* 0x00000002ffd07431 */ /* 0x000fd800000001ff */
        /* <DEDUP_REMOVED lines=10> */
.L_x_24740:
        /* <DEDUP_REMOVED lines=12> */
.L_x_24742:
[----:B------:R-:W-:Y:S05]  /*37970*/  BSYNC.RECONVERGENT B1 ;  /* 0x0000000000017941 */ /* 0x000fea0003800200 */
.L_x_24741:
        /* <DEDUP_REMOVED lines=62> */
.L_x_24739:
[----:B------:R-:W-:Y:S05]  /*37d60*/  BSYNC.RECONVERGENT B0 ;  /* 0x0000000000007941 */ /* 0x000fea0003800200 */
.L_x_24738:
        /* <DEDUP_REMOVED lines=19> */
.L_x_24745:
        /* <DEDUP_REMOVED lines=12> */
.L_x_24747:
[----:B------:R-:W-:Y:S05]  /*37f60*/  BSYNC.RECONVERGENT B1 ;  /* 0x0000000000017941 */ /* 0x000fea0003800200 */
.L_x_24746:
        /* <DEDUP_REMOVED lines=62> */
.L_x_24744:
[----:B------:R-:W-:Y:S05]  /*38350*/  BSYNC.RECONVERGENT B0 ;  /* 0x0000000000007941 */ /* 0x000fea0003800200 */
.L_x_24743:
        /* <DEDUP_REMOVED lines=19> */
.L_x_24750:
        /* <DEDUP_REMOVED lines=12> */
.L_x_24752:
[----:B------:R-:W-:Y:S05]  /*38550*/  BSYNC.RECONVERGENT B1 ;  /* 0x0000000000017941 */ /* 0x000fea0003800200 */
.L_x_24751:
        /* <DEDUP_REMOVED lines=62> */
.L_x_24749:
[----:B------:R-:W-:Y:S05]  /*38940*/  BSYNC.RECONVERGENT B0 ;  /* 0x0000000000007941 */ /* 0x000fea0003800200 */
.L_x_24748:
        /* <DEDUP_REMOVED lines=17> */
.L_x_24755:
        /* <DEDUP_REMOVED lines=12> */
.L_x_24757:
[----:B------:R-:W-:Y:S05]  /*38b20*/  BSYNC.RECONVERGENT B1 ;  /* 0x0000000000017941 */ /* 0x000fea0003800200 */
.L_x_24756:
        /* <DEDUP_REMOVED lines=62> */
.L_x_24754:
[----:B------:R-:W-:Y:S05]  /*38f10*/  BSYNC.RECONVERGENT B0 ;  /* 0x0000000000007941 */ /* 0x000fea0003800200 */
.L_x_24753:
        /* <DEDUP_REMOVED lines=17> */
.L_x_24760:
        /* <DEDUP_REMOVED lines=12> */
.L_x_24762:
[----:B------:R-:W-:Y:S05]  /*390f0*/  BSYNC.RECONVERGENT B1 ;  /* 0x0000000000017941 */ /* 0x000fea0003800200 */
.L_x_24761:
        /* <DEDUP_REMOVED lines=62> */
.L_x_24759:
[----:B------:R-:W-:Y:S05]  /*394e0*/  BSYNC.RECONVERGENT B0 ;  /* 0x0000000000007941 */ /* 0x000fea0003800200 */
.L_x_24758:
        /* <DEDUP_REMOVED lines=17> */
.L_x_24765:
        /* <DEDUP_REMOVED lines=12> */
.L_x_24767:
[----:B------:R-:W-:Y:S05]  /*396c0*/  BSYNC.RECONVERGENT B1 ;  /* 0x0000000000017941 */ /* 0x000fea0003800200 */
.L_x_24766:
        /* <DEDUP_REMOVED lines=62> */
.L_x_24764:
[----:B------:R-:W-:Y:S05]  /*39ab0*/  BSYNC.RECONVERGENT B0 ;  /* 0x0000000000007941 */ /* 0x000fea0003800200 */
.L_x_24763:
[----:B------:R-:W-:Y:S01]  /*39ac0*/  LOP3.LUT R7, R7, 0xffffff7f, RZ, 0xc0, !PT ;  /* 0xffffff7f07077812 */ /* 0x000fe200078ec0ff */
[----:B------:R-:W-:Y:S01]  /*39ad0*/  FMUL.FTZ R209, R209, R225 ;  /* 0x000000e1d1d17220 */ /* 0x000fe20000410000 */
[----:B------:R-:W-:Y:S01]  /*39ae0*/  I2FP.F32.U32 R210, R213 ;  /* 0x000000d500d27245 */ /* 0x000fe20000201000 */
[-C--:B------:R-:W-:Y:S01]  /*39af0*/  FMUL.FTZ R226, R234, R225.reuse ;  /* 0x000000e1eae27220 */ /* 0x080fe20000410000 */
[----:B------:R-:W-:Y:S01]  /*39b00*/  @P2 LOP3.LUT R7, R7, 0x80, RZ, 0xfc, !PT ;  /* 0x0000008007072812 */ /* 0x000fe200078efcff */
[----:B------:R-:W-:Y:S01]  /*39b10*/  FMUL.FTZ R208, R208, R225 ;  /* 0x000000e1d0d07220 */ /* 0x000fe20000410000 */
        /* <DEDUP_REMOVED lines=9> */
[----:B------:R-:W-:Y:S01]  /*39bb0*/  HADD2.F32 R210, -RZ, R215.H1_H1 ;  /* 0x300000d7ffd27230 */ /* 0x000fe20000004100 */
[----:B------:R-:W-:Y:S01]  /*39bc0*/  FSEL R214, R208, RZ, P4 ;  /* 0x000000ffd0d67208 */ /* 0x000fe20002000000 */
[----:B------:R-:W-:Y:S01]  /*39bd0*/  FMUL.FTZ R215, R229, R225 ;  /* 0x000000e1e5d77220 */ /* 0x000fe20000410000 */
[----:B------:R-:W-:-:S02]  /*39be0*/  LOP3.LUT P1, RZ, R7, 0x8, RZ, 0xc0, !PT ;  /* 0x0000000807ff7812 */ /* 0x000fc4000782c0ff */
[----:B------:R-:W-:Y:S01]  /*39bf0*/  LOP3.LUT R7, R7, 0xffffffdf, RZ, 0xc0, !PT ;  /* 0xffffffdf07077812 */ /* 0x000fe200078ec0ff */
[----:B------:R-:W-:Y:S01]  /*39c00*/  FMUL.FTZ R225, R210, R225 ;  /* 0x000000e1d2e17220 */ /* 0x000fe20000410000 */
        /* <DEDUP_REMOVED lines=21> */
.L_x_24727:
        /* <DEDUP_REMOVED lines=44> */
.L_x_24768:
        /* <DEDUP_REMOVED lines=169> */
.L_x_24782:
[----:B-1----:R-:W-:Y:S01]  /*3aab0*/  FADD.FTZ R224, R227, R224 ;  /* 0x000000e0e3e07221 */ /* 0x002fe20000010000 */
[----:B------:R-:W-:Y:S01]  /*3aac0*/  FMUL.FTZ R225, R231, R231 ;  /* 0x000000e7e7e17220 */ /* 0x000fe20000410000 */
[----:B0-----:R-:W0:Y:S01]  /*3aad0*/  @!P1 LDC.64 R226, c[0x0][0x3c0] ;  /* 0x0000f000ffe29b82 */ /* 0x001e220000000a00 */
[----:B------:R-:W-:Y:S01]  /*3aae0*/  ISETP.NE.AND P2, PT, RZ, UR13, PT ;  /* 0x0000000dff007c0c */ /* 0x000fe2000bf45270 */
[----:B------:R-:W-:-:S03]  /*3aaf0*/  FFMA.FTZ R224, R224, R228, UR14 ;  /* 0x0000000ee0e07e23 */ /* 0x000fc600080100e4 */
[----:B------:R-:W-:-:S03]  /*3ab00*/  FSEL R225, R225, RZ, P2 ;  /* 0x000000ffe1e17208 */ /* 0x000fc60001000000 */
[----:B------:R-:W1:Y:S02]  /*3ab10*/  @!P1 LDC.64 R228, c[0x0][0x3c8] ;  /* 0x0000f200ffe49b82 */ /* 0x000e640000000a00 */
[----:B------:R-:W-:Y:S01]  /*3ab20*/  FADD.FTZ R224, R224, R225 ;  /* 0x000000e1e0e07221 */ /* 0x000fe20000010000 */
[----:B------:R-:W-:-:S05]  /*3ab30*/  FSEL R225, R231, RZ, !P2 ;  /* 0x000000ffe7e17208 */ /* 0x000fca0005000000 */
[----:B------:R-:W2:Y:S01]  /*3ab40*/  MUFU.RSQ R224, R224 ;  /* 0x000000e000e07308 */ /* 0x000ea20000001400 */
[C---:B------:R-:W-:Y:S01]  /*3ab50*/  FADD.FTZ R48, -R225.reuse, R48 ;  /* 0x00000030e1307221 */ /* 0x040fe20000010100 */
[C---:B------:R-:W-:Y:S01]  /*3ab60*/  FADD.FTZ R49, -R225.reuse, R49 ;  /* 0x00000031e1317221 */ /* 0x040fe20000010100 */
[C---:B------:R-:W-:Y:S01]  /*3ab70*/  FADD.FTZ R50, -R225.reuse, R50 ;  /* 0x00000032e1327221 */ /* 0x040fe20000010100 */
[C---:B------:R-:W-:Y:S01]  /*3ab80*/  FADD.FTZ R51, -R225.reuse, R51 ;  /* 0x00000033e1337221 */ /* 0x040fe20000010100 */
[----:B------:R-:W3:Y:S01]  /*3ab90*/  LDC.64 R234, c[0x0][0x428] ;  /* 0x00010a00ffea7b82 */ /* 0x000ee20000000a00 */
[C---:B------:R-:W-:Y:S01]  /*3aba0*/  FADD.FTZ R53, -R225.reuse, R53 ;  /* 0x00000035e1357221 */ /* 0x040fe20000010100 */
[----:B------:R-:W-:Y:S01]  /*3abb0*/  FADD.FTZ R54, -R225, R54 ;  /* 0x00000036e1367221 */ /* 0x000fe20000010100 */
[----:B0-----:R-:W-:-:S04]  /*3abc0*/  @!P1 IMAD.WIDE R226, R232, 0x4, R226 ;  /* 0x00000004e8e29825 */ /* 0x001fc800078e02e2 */
[----:B------:R-:W-:Y:S01]  /*3abd0*/  FADD.FTZ R55, -R225, R55 ;  /* 0x00000037e1377221 */ /* 0x000fe20000010100 */
[----:B------:R1:W-:Y:S01]  /*3abe0*/  @!P1 STG.E desc[UR6][R226.64], R231 ;  /* 0x000000e7e2009986 */ /* 0x0003e2000c101906 */
[C---:B--2---:R-:W-:Y:S01]  /*3abf0*/  FMUL.FTZ R233, R224.reuse, R53 ;  /* 0x00000035e0e97220 */ /* 0x044fe20000410000 */
[C---:B------:R-:W-:Y:S01]  /*3ac00*/  FMUL.FTZ R54, R224.reuse, R54 ;  /* 0x00000036e0367220 */ /* 0x040fe20000410000 */
[----:B------:R-:W-:Y:S01]  /*3ac10*/  FMUL.FTZ R55, R224, R55 ;  /* 0x00000037e0377220 */ /* 0x000fe20000410000 */
[----:B-1----:R-:W-:-:S04]  /*3ac20*/  @!P1 IMAD.WIDE R226, R232, 0x4, R228 ;  /* 0x00000004e8e29825 */ /* 0x002fc800078e02e4 */
[C---:B------:R-:W-:Y:S01]  /*3ac30*/  FMUL.FTZ R229, R224.reuse, R50 ;  /* 0x00000032e0e57220 */ /* 0x040fe20000410000 */
[----:B------:R-:W-:Y:S01]  /*3ac40*/  FMUL.FTZ R228, R224, R51 ;  /* 0x00000033e0e47220 */ /* 0x000fe20000410000 */
[----:B------:R-:W-:Y:S01]  /*3ac50*/  FADD.FTZ R51, -R225, R52 ;  /* 0x00000034e1337221 */ /* 0x000fe20000010100 */
[----:B------:R-:W-:Y:S01]  /*3ac60*/  FFMA.FTZ R52, R55, R207, R247 ;  /* 0x000000cf37347223 */ /* 0x000fe200000100f7 */
[----:B------:R0:W-:Y:S01]  /*3ac70*/  @!P1 STG.E desc[UR6][R226.64], R224 ;  /* 0x000000e0e2009986 */ /* 0x0001e2000c101906 */
[----:B------:R-:W-:Y:S01]  /*3ac80*/  FFMA.FTZ R50, R228, R239, R243 ;  /* 0x000000efe4327223 */ /* 0x000fe200000100f3 */
[C---:B------:R-:W-:Y:S01]  /*3ac90*/  FMUL.FTZ R231, R224.reuse, R51 ;  /* 0x00000033e0e77220 */ /* 0x040fe20000410000 */
[----:B------:R-:W-:Y:S01]  /*3aca0*/  FFMA.FTZ R51, R233, R205, R245 ;  /* 0x000000cde9337223 */ /* 0x000fe200000100f5 */
[C---:B0-----:R-:W-:Y:S01]  /*3acb0*/  FMUL.FTZ R227, R224.reuse, R48 ;  /* 0x00000030e0e37220 */ /* 0x041fe20000410000 */
        /* <DEDUP_REMOVED lines=10> */
[----:B---3--:R-:W-:Y:S02]  /*3ad60*/  IMAD.WIDE.U32 R52, R222, 0x10, R234 ;  /* 0x00000010de347825 */ /* 0x008fe400078e00ea */
[----:B------:R-:W0:Y:S03]  /*3ad70*/  LDC.64 R234, c[0x0][0x430] ;  /* 0x00010c00ffea7b82 */ /* 0x000e260000000a00 */
[----:B------:R1:W-:Y:S02]  /*3ad80*/  STG.E.128 desc[UR6][R52.64], R48 ;  /* 0x0000003034007986 */ /* 0x0003e4000c101d06 */
[----:B-1----:R-:W-:Y:S01]  /*3ad90*/  FFMA.FTZ R49, R229, R162, R70 ;  /* 0x000000a2e5317223 */ /* 0x002fe20000010046 */
[----:B------:R-:W-:Y:S01]  /*3ada0*/  FFMA.FTZ R51, R54, R158, R74 ;  /* 0x0000009e36337223 */ /* 0x000fe2000001004a */
[----:B------:R-:W2:Y:S01]  /*3adb0*/  LDL R229, [R1+0x4] ;  /* 0x0000040001e57983 */ /* 0x000ea20000100800 */
[----:B------:R-:W-:Y:S01]  /*3adc0*/  FFMA.FTZ R48, R55, R159, R75 ;  /* 0x0000009f37307223 */ /* 0x000fe2000001004b */
[----:B------:R-:W-:-:S02]  /*3add0*/  FFMA.FTZ R50, R231, R156, R72 ;  /* 0x0000009ce7327223 */ /* 0x000fc40000010048 */
[----:B------:R-:W3:Y:S02]  /*3ade0*/  LDL R231, [R1] ;  /* 0x0000000001e77983 */ /* 0x000ee40000100800 */
[----:B------:R-:W-:Y:S01]  /*3adf0*/  F2FP.F16.F32.PACK_AB R51, R48, R51 ;  /* 0x000000333033723e */ /* 0x000fe200000000ff */
[----:B------:R-:W-:Y:S01]  /*3ae00*/  FFMA.FTZ R48, R227, R160, R68 ;  /* 0x000000a0e3307223 */ /* 0x000fe20000010044 */
[----:B------:R-:W4:Y:S04]  /*3ae10*/  LDL R55, [R1+0xc] ;  /* 0x00000c0001377983 */ /* 0x000f280000100800 */
[----:B------:R-:W5:Y:S01]  /*3ae20*/  LDL R227, [R1+0x8] ;  /* 0x0000080001e37983 */ /* 0x000f620000100800 */
[----:B------:R-:W-:Y:S01]  /*3ae30*/  FFMA.FTZ R52, R233, R157, R73 ;  /* 0x0000009de9347223 */ /* 0x000fe20000010049 */
[----:B------:R-:W-:Y:S01]  /*3ae40*/  FFMA.FTZ R53, R228, R163, R71 ;  /* 0x000000a3e4357223 */ /* 0x000fe20000010047 */
[----:B------:R-:W-:Y:S01]  /*3ae50*/  FFMA.FTZ R54, R226, R161, R69 ;  /* 0x000000a1e2367223 */ /* 0x000fe20000010045 */
[C---:B------:R-:W-:Y:S01]  /*3ae60*/  FADD.FTZ R44, -R225.reuse, R44 ;  /* 0x0000002ce12c7221 */ /* 0x040fe20000010100 */
[C---:B------:R-:W-:Y:S01]  /*3ae70*/  FADD.FTZ R45, -R225.reuse, R45 ;  /* 0x0000002de12d7221 */ /* 0x040fe20000010100 */
[----:B------:R-:W-:Y:S01]  /*3ae80*/  F2FP.F16.F32.PACK_AB R50, R52, R50 ;  /* 0x000000323432723e */ /* 0x000fe200000000ff */
[----:B------:R-:W-:Y:S01]  /*3ae90*/  FADD.FTZ R47, -R225, R47 ;  /* 0x0000002fe12f7221 */ /* 0x000fe20000010100 */
[----:B------:R-:W-:Y:S01]  /*3aea0*/  F2FP.F16.F32.PACK_AB R49, R53, R49 ;  /* 0x000000313531723e */ /* 0x000fe200000000ff */
[----:B0-----:R-:W-:Y:S01]  /*3aeb0*/  IMAD.WIDE.U32 R52, R222, 0x10, R234 ;  /* 0x00000010de347825 */ /* 0x001fe200078e00ea */
[----:B------:R-:W-:-:S03]  /*3aec0*/  F2FP.F16.F32.PACK_AB R48, R54, R48 ;  /* 0x000000303630723e */ /* 0x000fc600000000ff */
[C---:B------:R-:W-:Y:S01]  /*3aed0*/  FADD.FTZ R41, -R225.reuse, R41 ;  /* 0x00000029e1297221 */ /* 0x040fe20000010100 */
[C---:B------:R-:W-:Y:S01]  /*3aee0*/  FADD.FTZ R46, -R225.reuse, R46 ;  /* 0x0000002ee12e7221 */ /* 0x040fe20000010100 */
[C---:B------:R-:W-:Y:S01]  /*3aef0*/  FADD.FTZ R40, -R225.reuse, R40 ;  /* 0x00000028e1287221 */ /* 0x040fe20000010100 */
[----:B------:R-:W-:Y:S01]  /*3af00*/  FADD.FTZ R43, -R225, R43 ;  /* 0x0000002be12b7221 */ /* 0x000fe20000010100 */
[----:B------:R0:W-:Y:S04]  /*3af10*/  STG.E.128 desc[UR6][R52.64], R48 ;  /* 0x0000003034007986 */ /* 0x0001e8000c101d06 */
[----:B------:R-:W5:Y:S04]  /*3af20*/  LDL R233, [R1+0x14] ;  /* 0x0000140001e97983 */ /* 0x000f680000100800 */
[----:B------:R-:W5:Y:S04]  /*3af30*/  LDL R226, [R1+0x20] ;  /* 0x0000200001e27983 */ /* 0x000f680000100800 */
[----:B------:R-:W5:Y:S04]  /*3af40*/  LDL R222, [R1+0x24] ;  /* 0x0000240001de7983 */ /* 0x000f680000100800 */
[----:B------:R-:W5:Y:S01]  /*3af50*/  LDL R54, [R1+0x2c] ;  /* 0x00002c0001367983 */ /* 0x000f620000100800 */
[C---:B0-----:R-:W-:Y:S01]  /*3af60*/  FMUL.FTZ R48, R224.reuse, R44 ;  /* 0x0000002ce0307220 */ /* 0x041fe20000410000 */
[C---:B------:R-:W-:Y:S01]  /*3af70*/  FMUL.FTZ R49, R224.reuse, R45 ;  /* 0x0000002de0317220 */ /* 0x040fe20000410000 */
[----:B------:R-:W-:-:S02]  /*3af80*/  FMUL.FTZ R51, R224, R47 ;  /* 0x0000002fe0337220 */ /* 0x000fc40000410000 */
[----:B------:R-:W-:Y:S01]  /*3af90*/  FFMA.FTZ R44, R48, R200, R248 ;  /* 0x000000c8302c7223 */ /* 0x000fe200000100f8 */
[----:B------:R-:W-:Y:S01]  /*3afa0*/  FFMA.FTZ R47, R49, R201, R249 ;  /* 0x000000c9312f7223 */ /* 0x000fe200000100f9 */
[C---:B------:R-:W-:Y:S01]  /*3afb0*/  FMUL.FTZ R52, R224.reuse, R41 ;  /* 0x00000029e0347220 */ /* 0x040fe20000410000 */
[----:B------:R-:W-:-:S03]  /*3afc0*/  FMUL.FTZ R50, R224, R46 ;  /* 0x0000002ee0327220 */ /* 0x000fc60000410000 */
[----:B------:R-:W-:Y:S01]  /*3afd0*/  F2FP.F16.F32.PACK_AB R44, R47, R44 ;  /* 0x0000002c2f2c723e */ /* 0x000fe200000000ff */
[----:B------:R-:W-:Y:S01]  /*3afe0*/  FFMA.FTZ R45, R50, R202, R250 ;  /* 0x000000ca322d7223 */ /* 0x000fe200000100fa */
[----:B------:R-:W-:-:S05]  /*3aff0*/  FFMA.FTZ R46, R51, R203, R251 ;  /* 0x000000cb332e7223 */ /* 0x000fca00000100fb */
[----:B------:R-:W-:Y:S01]  /*3b000*/  F2FP.F16.F32.PACK_AB R45, R46, R45 ;  /* 0x0000002d2e2d723e */ /* 0x000fe200000000ff */
[----:B------:R-:W-:Y:S01]  /*3b010*/  FADD.FTZ R46, -R225, R42 ;  /* 0x0000002ae12e7221 */ /* 0x000fe20000010100 */
[C---:B------:R-:W-:Y:S01]  /*3b020*/  FMUL.FTZ R42, R224.reuse, R40 ;  /* 0x00000028e02a7220 */ /* 0x040fe20000410000 */
[C---:B------:R-:W-:Y:S02]  /*3b030*/  FMUL.FTZ R43, R224.reuse, R43 ;  /* 0x0000002be02b7220 */ /* 0x040fe40000410000 */
[----:B------:R-:W-:Y:S01]  /*3b040*/  FMUL.FTZ R53, R224, R46 ;  /* 0x0000002ee0357220 */ /* 0x000fe20000410000 */
[----:B--2---:R-:W-:Y:S02]  /*3b050*/  FFMA.FTZ R47, R52, R197, R229 ;  /* 0x000000c5342f7223 */ /* 0x004fe400000100e5 */
[----:B------:R-:W0:Y:S01]  /*3b060*/  LDC.64 R228, c[0x0][0x428] ;  /* 0x00010a00ffe47b82 */ /* 0x000e220000000a00 */
[C---:B---3--:R-:W-:Y:S02]  /*3b070*/  FFMA.FTZ R46, R42.reuse, R196, R231 ;  /* 0x000000c42a2e7223 */ /* 0x048fe400000100e7 */
[----:B------:R-:W2:Y:S01]  /*3b080*/  LDL R231, [R1+0x18] ;  /* 0x0000180001e77983 */ /* 0x000ea20000100800 */
[----:B----4-:R-:W-:Y:S01]  /*3b090*/  FFMA.FTZ R41, R43, R199, R55 ;  /* 0x000000c72b297223 */ /* 0x010fe20000010037 */
[----:B-----5:R-:W-:Y:S01]  /*3b0a0*/  FFMA.FTZ R40, R53, R198, R227 ;  /* 0x000000c635287223 */ /* 0x020fe200000100e3 */
[----:B------:R-:W-:Y:S01]  /*3b0b0*/  F2FP.F16.F32.PACK_AB R46, R47, R46 ;  /* 0x0000002e2f2e723e */ /* 0x000fe200000000ff */
[----:B------:R-:W3:Y:S03]  /*3b0c0*/  LDL R227, [R1+0x1c] ;  /* 0x00001c0001e37983 */ /* 0x000ee60000100800 */
[----:B------:R-:W-:Y:S01]  /*3b0d0*/  F2FP.F16.F32.PACK_AB R47, R41, R40 ;  /* 0x00000028292f723e */ /* 0x000fe200000000ff */
[----:B------:R-:W-:Y:S01]  /*3b0e0*/  FFMA.FTZ R43, R43, R151, R83 ;  /* 0x000000972b2b7223 */ /* 0x000fe20000010053 */
[----:B------:R-:W-:Y:S01]  /*3b0f0*/  FFMA.FTZ R42, R42, R148, R80 ;  /* 0x000000942a2a7223 */ /* 0x000fe20000010050 */
[----:B------:R-:W4:Y:S01]  /*3b100*/  LDL R55, [R1+0x28] ;  /* 0x0000280001377983 */ /* 0x000f220000100800 */
[----:B0-----:R-:W-:-:S05]  /*3b110*/  IMAD.WIDE.U32 R40, R219, 0x10, R228 ;  /* 0x00000010db287825 */ /* 0x001fca00078e00e4 */
[----:B------:R0:W-:Y:S04]  /*3b120*/  STG.E.128 desc[UR6][R40.64], R44 ;  /* 0x0000002c28007986 */ /* 0x0001e8000c101d06 */
[----:B0-----:R-:W5:Y:S01]  /*3b130*/  LDL R47, [R1+0x10] ;  /* 0x00001000012f7983 */ /* 0x001f620000100800 */
[----:B------:R-:W-:Y:S01]  /*3b140*/  FFMA.FTZ R40, R53, R150, R82 ;  /* 0x0000009635287223 */ /* 0x000fe20000010052 */
[----:B------:R-:W-:Y:S01]  /*3b150*/  FFMA.FTZ R41, R50, R154, R78 ;  /* 0x0000009a32297223 */ /* 0x000fe2000001004e */
[----:B------:R-:W-:Y:S01]  /*3b160*/  FFMA.FTZ R44, R52, R149, R81 ;  /* 0x00000095342c7223 */ /* 0x000fe20000010051 */
[----:B------:R-:W-:Y:S01]  /*3b170*/  FFMA.FTZ R45, R51, R155, R79 ;  /* 0x0000009b332d7223 */ /* 0x000fe2000001004f */
[----:B------:R-:W-:Y:S01]  /*3b180*/  FFMA.FTZ R46, R49, R153, R77 ;  /* 0x00000099312e7223 */ /* 0x000fe2000001004d */
[----:B------:R-:W-:Y:S01]  /*3b190*/  F2FP.F16.F32.PACK_AB R43, R43, R40 ;  /* 0x000000282b2b723e */ /* 0x000fe200000000ff */
[----:B------:R-:W-:Y:S01]  /*3b1a0*/  FFMA.FTZ R40, R48, R152, R76 ;  /* 0x0000009830287223 */ /* 0x000fe2000001004c */
[----:B------:R-:W-:Y:S01]  /*3b1b0*/  F2FP.F16.F32.PACK_AB R42, R44, R42 ;  /* 0x0000002a2c2a723e */ /* 0x000fe200000000ff */
[----:B------:R-:W-:Y:S01]  /*3b1c0*/  FADD.FTZ R36, -R225, R36 ;  /* 0x00000024e1247221 */ /* 0x000fe20000010100 */
[----:B------:R-:W-:Y:S01]  /*3b1d0*/  F2FP.F16.F32.PACK_AB R41, R45, R41 ;  /* 0x000000292d29723e */ /* 0x000fe200000000ff */
[----:B------:R-:W-:Y:S01]  /*3b1e0*/  IMAD.WIDE.U32 R44, R219, 0x10, R234 ;  /* 0x00000010db2c7825 */ /* 0x000fe200078e00ea */
[----:B------:R-:W-:-:S03]  /*3b1f0*/  F2FP.F16.F32.PACK_AB R40, R46, R40 ;  /* 0x000000282e28723e */ /* 0x000fc600000000ff */
[C---:B------:R-:W-:Y:S01]  /*3b200*/  FADD.FTZ R37, -R225.reuse, R37 ;  /* 0x00000025e1257221 */ /* 0x040fe20000010100 */
[C---:B------:R-:W-:Y:S01]  /*3b210*/  FADD.FTZ R38, -R225.reuse, R38 ;  /* 0x00000026e1267221 */ /* 0x040fe20000010100 */
[C---:B------:R-:W-:Y:S01]  /*3b220*/  FADD.FTZ R39, -R225.reuse, R39 ;  /* 0x00000027e1277221 */ /* 0x040fe20000010100 */
[C---:B------:R-:W-:Y:S01]  /*3b230*/  FADD.FTZ R32, -R225.reuse, R32 ;  /* 0x00000020e1207221 */ /* 0x040fe20000010100 */
[----:B------:R0:W-:Y:S01]  /*3b240*/  STG.E.128 desc[UR6][R44.64], R40 ;  /* 0x000000282c007986 */ /* 0x0001e2000c101d06 */
[----:B------:R-:W-:-:S03]  /*3b250*/  FADD.FTZ R33, -R225, R33 ;  /* 0x00000021e1217221 */ /* 0x000fc60000010100 */
[----:B------:R-:W4:Y:S01]  /*3b260*/  LDL R50, [R1+0x4c] ;  /* 0x00004c0001327983 */ /* 0x000f220000100800 */
[----:B------:R-:W-:-:S03]  /*3b270*/  FADD.FTZ R48, -R225, R210 ;  /* 0x000000d2e1307221 */ /* 0x000fc60000010100 */
[----:B------:R-:W4:Y:S04]  /*3b280*/  LDL R219, [R1+0x48] ;  /* 0x0000480001db7983 */ /* 0x000f280000100800 */
[----:B------:R-:W4:Y:S01]  /*3b290*/  LDL R210, [R1+0x30] ;  /* 0x0000300001d27983 */ /* 0x000f220000100800 */
[C---:B0-----:R-:W-:Y:S01]  /*3b2a0*/  FMUL.FTZ R40, R224.reuse, R36 ;  /* 0x00000024e0287220 */ /* 0x041fe20000410000 */
[C---:B------:R-:W-:Y:S01]  /*3b2b0*/  FMUL.FTZ R41, R224.reuse, R37 ;  /* 0x00000025e0297220 */ /* 0x040fe20000410000 */
[C---:B------:R-:W-:Y:S01]  /*3b2c0*/  FMUL.FTZ R43, R224.reuse, R38 ;  /* 0x00000026e02b7220 */ /* 0x040fe20000410000 */
[----:B------:R-:W-:Y:S02]  /*3b2d0*/  FMUL.FTZ R42, R224, R39 ;  /* 0x00000027e02a7220 */ /* 0x000fe40000410000 */
[----:B------:R-:W-:-:S02]  /*3b2e0*/  FFMA.FTZ R39, R41, R193, R233 ;  /* 0x000000c129277223 */ /* 0x000fc400000100e9 */
[----:B------:R-:W4:Y:S01]  /*3b2f0*/  LDL R233, [R1+0x34] ;  /* 0x0000340001e97983 */ /* 0x000f220000100800 */
[----:B--2---:R-:W-:-:S03]  /*3b300*/  FFMA.FTZ R37, R43, R194, R231 ;  /* 0x000000c22b257223 */ /* 0x004fc600000100e7 */
[----:B------:R-:W2:Y:S01]  /*3b310*/  LDL R231, [R1+0x38] ;  /* 0x0000380001e77983 */ /* 0x000ea20000100800 */
[----:B---3--:R-:W-:-:S03]  /*3b320*/  FFMA.FTZ R38, R42, R195, R227 ;  /* 0x000000c32a267223 */ /* 0x008fc600000100e3 */
[----:B------:R-:W3:Y:S02]  /*3b330*/  LDL R227, [R1+0x3c] ;  /* 0x00003c0001e37983 */ /* 0x000ee40000100800 */
[----:B------:R-:W-:Y:S01]  /*3b340*/  F2FP.F16.F32.PACK_AB R37, R38, R37 ;  /* 0x000000252625723e */ /* 0x000fe200000000ff */
[----:B------:R-:W-:-:S04]  /*3b350*/  FADD.FTZ R38, -R225, R34 ;  /* 0x00000022e1267221 */ /* 0x000fc80000010100 */
[----:B------:R-:W-:Y:S01]  /*3b360*/  FMUL.FTZ R44, R224, R38 ;  /* 0x00000026e02c7220 */ /* 0x000fe20000410000 */
[----:B-----5:R-:W-:-:S05]  /*3b370*/  FFMA.FTZ R36, R40, R192, R47 ;  /* 0x000000c028247223 */ /* 0x020fca000001002f */
[----:B------:R-:W-:Y:S01]  /*3b380*/  F2FP.F16.F32.PACK_AB R36, R39, R36 ;  /* 0x000000242724723e */ /* 0x000fe200000000ff */
[----:B------:R-:W-:Y:S01]  /*3b390*/  FADD.FTZ R39, -R225, R35 ;  /* 0x00000023e1277221 */ /* 0x000fe20000010100 */
[----:B------:R-:W-:-:S04]  /*3b3a0*/  FMUL.FTZ R35, R224, R32 ;  /* 0x00000020e0237220 */ /* 0x000fc80000410000 */
[----:B------:R-:W-:Y:S02]  /*3b3b0*/  FFMA.FTZ R38, R35, R188, R226 ;  /* 0x000000bc23267223 */ /* 0x000fe400000100e2 */
[----:B------:R-:W5:Y:S01]  /*3b3c0*/  LDL R226, [R1+0x40] ;  /* 0x0000400001e27983 */ /* 0x000f620000100800 */
[C---:B------:R-:W-:Y:S01]  /*3b3d0*/  FMUL.FTZ R34, R224.reuse, R33 ;  /* 0x00000021e0227220 */ /* 0x040fe20000410000 */
[----:B------:R-:W-:-:S03]  /*3b3e0*/  FMUL.FTZ R45, R224, R39 ;  /* 0x00000027e02d7220 */ /* 0x000fc60000410000 */
[----:B------:R-:W-:Y:S02]  /*3b3f0*/  FFMA.FTZ R39, R34, R189, R222 ;  /* 0x000000bd22277223 */ /* 0x000fe400000100de */
[----:B------:R-:W5:Y:S01]  /*3b400*/  LDL R222, [R1+0x44] ;  /* 0x0000440001de7983 */ /* 0x000f620000100800 */
[----:B----4-:R-:W-:Y:S01]  /*3b410*/  FFMA.FTZ R32, R44, R190, R55 ;  /* 0x000000be2c207223 */ /* 0x010fe20000010037 */
[----:B------:R-:W-:Y:S01]  /*3b420*/  FFMA.FTZ R33, R45, R191, R54 ;  /* 0x000000bf2d217223 */ /* 0x000fe20000010036 */
[----:B------:R-:W-:-:S04]  /*3b430*/  F2FP.F16.F32.PACK_AB R38, R39, R38 ;  /* 0x000000262726723e */ /* 0x000fc800000000ff */
[----:B------:R-:W-:Y:S01]  /*3b440*/  F2FP.F16.F32.PACK_AB R39, R33, R32 ;  /* 0x000000202127723e */ /* 0x000fe200000000ff */
[----:B------:R-:W-:-:S04]  /*3b450*/  IMAD.WIDE.U32 R32, R217, 0x10, R228 ;  /* 0x00000010d9207825 */ /* 0x000fc800078e00e4 */
[----:B------:R-:W-:Y:S01]  /*3b460*/  FFMA.FTZ R41, R41, R145, R85 ;  /* 0x0000009129297223 */ /* 0x000fe20000010055 */
[----:B------:R0:W-:Y:S01]  /*3b470*/  STG.E.128 desc[UR6][R32.64], R36 ;  /* 0x0000002420007986 */ /* 0x0001e2000c101d06 */
[C---:B------:R-:W-:Y:S01]  /*3b480*/  FADD.FTZ R31, -R225.reuse, R31 ;  /* 0x0000001fe11f7221 */ /* 0x040fe20000010100 */
[C---:B------:R-:W-:Y:S01]  /*3b490*/  FADD.FTZ R24, -R225.reuse, R24 ;  /* 0x00000018e1187221 */ /* 0x040fe20000010100 */
[C---:B------:R-:W-:Y:S02]  /*3b4a0*/  FADD.FTZ R27, -R225.reuse, R27 ;  /* 0x0000001be11b7221 */ /* 0x040fe40000010100 */
[C---:B------:R-:W-:Y:S01]  /*3b4b0*/  FMUL.FTZ R51, R224.reuse, R31 ;  /* 0x0000001fe0337220 */ /* 0x040fe20000410000 */
[C---:B------:R-:W-:Y:S01]  /*3b4c0*/  FMUL.FTZ R52, R224.reuse, R24 ;  /* 0x00000018e0347220 */ /* 0x040fe20000410000 */
[----:B------:R-:W-:Y:S01]  /*3b4d0*/  FMUL.FTZ R54, R224, R27 ;  /* 0x0000001be0367220 */ /* 0x000fe20000410000 */
[C---:B0-----:R-:W-:Y:S01]  /*3b4e0*/  FADD.FTZ R32, -R225.reuse, R20 ;  /* 0x00000014e1207221 */ /* 0x041fe20000010100 */
        /* <DEDUP_REMOVED lines=13> */
[----:B------:R-:W-:Y:S01]  /*3b5c0*/  F2FP.F16.F32.PACK_AB R18, R21, R18 ;  /* 0x000000121512723e */ /* 0x000fe200000000ff */
[----:B------:R-:W-:Y:S01]  /*3b5d0*/  IMAD.WIDE.U32 R20, R217, 0x10, R234 ;  /* 0x00000010d9147825 */ /* 0x000fe200078e00ea */
[----:B------:R-:W-:Y:S02]  /*3b5e0*/  F2FP.F16.F32.PACK_AB R17, R35, R17 ;  /* 0x000000112311723e */ /* 0x000fe400000000ff */
[----:B------:R-:W-:Y:S01]  /*3b5f0*/  F2FP.F16.F32.PACK_AB R16, R41, R16 ;  /* 0x000000102910723e */ /* 0x000fe200000000ff */
[C---:B------:R-:W-:Y:S01]  /*3b600*/  FMUL.FTZ R27, R224.reuse, R36 ;  /* 0x00000024e01b7220 */ /* 0x040fe20000410000 */
[C---:B------:R-:W-:Y:S01]  /*3b610*/  FADD.FTZ R28, -R225.reuse, R28 ;  /* 0x0000001ce11c7221 */ /* 0x040fe20000010100 */
[C---:B------:R-:W-:Y:S01]  /*3b620*/  FADD.FTZ R25, -R225.reuse, R25 ;  /* 0x00000019e1197221 */ /* 0x040fe20000010100 */
[C---:B------:R-:W-:Y:S01]  /*3b630*/  FADD.FTZ R22, -R225.reuse, R22 ;  /* 0x00000016e1167221 */ /* 0x040fe20000010100 */
[----:B------:R0:W-:Y:S01]  /*3b640*/  STG.E.128 desc[UR6][R20.64], R16 ;  /* 0x0000001014007986 */ /* 0x0001e2000c101d06 */
        /* <DEDUP_REMOVED lines=17> */
[C---:B0-----:R-:W-:Y:S01]  /*3b760*/  FMUL.FTZ R20, R224.reuse, R28 ;  /* 0x0000001ce0147220 */ /* 0x041fe20000410000 */
[C---:B------:R-:W-:Y:S01]  /*3b770*/  FMUL.FTZ R28, R224.reuse, R22 ;  /* 0x00000016e01c7220 */ /* 0x040fe20000410000 */
[C---:B------:R-:W-:Y:S01]  /*3b780*/  FMUL.FTZ R21, R224.reuse, R29 ;  /* 0x0000001de0157220 */ /* 0x040fe20000410000 */
[----:B------:R-:W-:Y:S01]  /*3b790*/  FMUL.FTZ R33, R224, R48 ;  /* 0x00000030e0217220 */ /* 0x000fe20000410000 */
        /* <DEDUP_REMOVED lines=11> */
[----:B------:R-:W4:Y:S04]  /*3b850*/  LDL R225, [R1+0x60] ;  /* 0x0000600001e17983 */ /* 0x000f280000100800 */
[----:B------:R-:W4:Y:S04]  /*3b860*/  LDL R47, [R1+0x64] ;  /* 0x00006400012f7983 */ /* 0x000f280000100800 */
[----:B------:R-:W4:Y:S04]  /*3b870*/  LDL R46, [R1+0x6c] ;  /* 0x00006c00012e7983 */ /* 0x000f280000100800 */
[----:B------:R-:W4:Y:S04]  /*3b880*/  LDL R224, [R1+0x68] ;  /* 0x0000680001e07983 */ /* 0x000f280000100800 */
[----:B------:R-:W4:Y:S04]  /*3b890*/  LDL R212, [R1+0x80] ;  /* 0x0000800001d47983 */ /* 0x000f280000100800 */
[----:B------:R-:W4:Y:S01]  /*3b8a0*/  LDL R211, [R1+0x84] ;  /* 0x0000840001d37983 */ /* 0x000f220000100800 */
[----:B------:R-:W-:Y:S01]  /*3b8b0*/  FFMA.FTZ R19, R26, R182, R219 ;  /* 0x000000b61a137223 */ /* 0x000fe200000100db */
[----:B------:R-:W-:-:S02]  /*3b8c0*/  FFMA.FTZ R16, R20, R184, R210 ;  /* 0x000000b814107223 */ /* 0x000fc400000100d2 */
[----:B------:R-:W4:Y:S01]  /*3b8d0*/  LDL R219, [R1+0x5c] ;  /* 0x00005c0001db7983 */ /* 0x000f220000100800 */
[----:B------:R-:W-:Y:S01]  /*3b8e0*/  FFMA.FTZ R37, R21, R185, R233 ;  /* 0x000000b915257223 */ /* 0x000fe200000100e9 */
[----:B------:R-:W-:Y:S02]  /*3b8f0*/  F2FP.F16.F32.PACK_AB R19, R22, R19 ;  /* 0x000000131613723e */ /* 0x000fe400000000ff */
[----:B------:R-:W4:Y:S02]  /*3b900*/  LDL R217, [R1+0x70] ;  /* 0x0000700001d97983 */ /* 0x000f240000100800 */
[----:B------:R-:W-:Y:S02]  /*3b910*/  F2FP.F16.F32.PACK_AB R16, R37, R16 ;  /* 0x000000102510723e */ /* 0x000fe400000000ff */
[----:B------:R-:W4:Y:S04]  /*3b920*/  LDL R215, [R1+0x74] ;  /* 0x0000740001d77983 */ /* 0x000f280000100800 */
[----:B------:R-:W4:Y:S04]  /*3b930*/  LDL R214, [R1+0x78] ;  /* 0x0000780001d67983 */ /* 0x000f280000100800 */
[----:B------:R-:W4:Y:S04]  /*3b940*/  LDL R213, [R1+0x7c] ;  /* 0x00007c0001d57983 */ /* 0x000f280000100800 */
[----:B------:R-:W4:Y:S01]  /*3b950*/  LDL R210, [R1+0x88] ;  /* 0x0000880001d27983 */ /* 0x000f220000100800 */
[----:B---3--:R-:W-:-:S03]  /*3b960*/  FFMA.FTZ R36, R51, R187, R227 ;  /* 0x000000bb33247223 */ /* 0x008fc600000100e3 */
[----:B------:R-:W3:Y:S01]  /*3b970*/  LDL R227, [R1+0x50] ;  /* 0x0000500001e37983 */ /* 0x000ee20000100800 */
[----:B--2---:R-:W-:-:S05]  /*3b980*/  FFMA.FTZ R17, R30, R186, R231 ;  /* 0x000000ba1e117223 */ /* 0x004fca00000100e7 */
[----:B------:R-:W-:Y:S01]  /*3b990*/  F2FP.F16.F32.PACK_AB R17, R36, R17 ;  /* 0x000000112411723e */ /* 0x000fe200000000ff */
[----:B-----5:R-:W-:Y:S02]  /*3b9a0*/  FFMA.FTZ R18, R52, R180, R226 ;  /* 0x000000b434127223 */ /* 0x020fe400000100e2 */
[----:B------:R-:W2:Y:S01]  /*3b9b0*/  LDL R226, [R1+0x54] ;  /* 0x0000540001e27983 */ /* 0x000ea20000100800 */
[----:B------:R-:W-:-:S03]  /*3b9c0*/  FFMA.FTZ R23, R53, R181, R222 ;  /* 0x000000b535177223 */ /* 0x000fc600000100de */
[----:B------:R-:W5:Y:S02]  /*3b9d0*/  LDL R222, [R1+0x58] ;  /* 0x0000580001de7983 */ /* 0x000f640000100800 */
[----:B------:R-:W-:Y:S01]  /*3b9e0*/  F2FP.F16.F32.PACK_AB R18, R23, R18 ;  /* 0x000000121712723e */ /* 0x000fe200000000ff */
[----:B------:R-:W-:-:S05]  /*3b9f0*/  IMAD.WIDE.U32 R22, R218, 0x10, R228 ;  /* 0x00000010da167825 */ /* 0x000fca00078e00e4 */
[----:B------:R0:W-:Y:S02]  /*3ba00*/  STG.E.128 desc[UR6][R22.64], R16 ;  /* 0x0000001016007986 */ /* 0x0001e4000c101d06 */
[----:B0-----:R-:W-:Y:S02]  /*3ba10*/  FFMA.FTZ R23, R54, R135, R99 ;  /* 0x0000008736177223 */ /* 0x001fe40000010063 */
[----:B------:R-:W5:Y:S01]  /*3ba20*/  LDL R54, [R1+0x8c] ;  /* 0x00008c0001367983 */ /* 0x000f620000100800 */
[----:B------:R-:W-:Y:S01]  /*3ba30*/  FFMA.FTZ R16, R20, R136, R92 ;  /* 0x0000008814107223 */ /* 0x000fe2000001005c */
[----:B------:R-:W-:Y:S01]  /*3ba40*/  FFMA.FTZ R17, R30, R138, R94 ;  /* 0x0000008a1e117223 */ /* 0x000fe2000001005e */
[----:B------:R-:W-:Y:S01]  /*3ba50*/  FFMA.FTZ R19, R26, R134, R98 ;  /* 0x000000861a137223 */ /* 0x000fe20000010062 */
[----:B------:R-:W-:Y:S01]  /*3ba60*/  FFMA.FTZ R18, R52, R132, R96 ;  /* 0x0000008434127223 */ /* 0x000fe20000010060 */
[----:B------:R-:W-:Y:S01]  /*3ba70*/  FFMA.FTZ R26, R53, R133, R97 ;  /* 0x00000085351a7223 */ /* 0x000fe20000010061 */
[----:B------:R-:W-:-:S02]  /*3ba80*/  FFMA.FTZ R30, R51, R139, R95 ;  /* 0x0000008b331e7223 */ /* 0x000fc4000001005f */
[----:B------:R-:W-:Y:S02]  /*3ba90*/  F2FP.F16.F32.PACK_AB R19, R23, R19 ;  /* 0x000000131713723e */ /* 0x000fe400000000ff */
[----:B------:R-:W-:Y:S01]  /*3baa0*/  F2FP.F16.F32.PACK_AB R18, R26, R18 ;  /* 0x000000121a12723e */ /* 0x000fe200000000ff */
[----:B------:R-:W-:Y:S01]  /*3bab0*/  FFMA.FTZ R26, R27, R124, R104 ;  /* 0x0000007c1b1a7223 */ /* 0x000fe20000010068 */
[----:B------:R-:W-:Y:S01]  /*3bac0*/  F2FP.F16.F32.PACK_AB R17, R30, R17 ;  /* 0x000000111e11723e */ /* 0x000fe200000000ff */
[----:B------:R-:W-:-:S05]  /*3bad0*/  FFMA.FTZ R21, R21, R137, R93 ;  /* 0x0000008915157223 */ /* 0x000fca000001005d */
[----:B------:R-:W-:Y:S01]  /*3bae0*/  F2FP.F16.F32.PACK_AB R16, R21, R16 ;  /* 0x000000101510723e */ /* 0x000fe200000000ff */
[----:B------:R-:W-:Y:S01]  /*3baf0*/  FFMA.FTZ R53, R29, R131, R103 ;  /* 0x000000831d357223 */ /* 0x000fe20000010067 */
[----:B------:R-:W-:-:S04]  /*3bb00*/  IMAD.WIDE.U32 R40, R218, 0x10, R234 ;  /* 0x00000010da287825 */ /* 0x000fc800078e00ea */
[C---:B------:R-:W-:Y:S01]  /*3bb10*/  IMAD.WIDE.U32 R38, R220.reuse, 0x10, R228 ;  /* 0x00000010dc267825 */ /* 0x040fe200078e00e4 */
[----:B------:R0:W-:Y:S03]  /*3bb20*/  STG.E.128 desc[UR6][R40.64], R16 ;  /* 0x0000001028007986 */ /* 0x0001e6000c101d06 */
[----:B------:R-:W-:-:S04]  /*3bb30*/  IMAD.WIDE.U32 R42, R220, 0x10, R234 ;  /* 0x00000010dc2a7825 */ /* 0x000fc800078e00ea */
[C---:B----4-:R-:W-:Y:S01]  /*3bb40*/  FFMA.FTZ R51, R55.reuse, R173, R47 ;  /* 0x000000ad37337223 */ /* 0x050fe2000001002f */
[----:B------:R-:W-:Y:S01]  /*3bb50*/  FFMA.FTZ R47, R55, R125, R105 ;  /* 0x0000007d372f7223 */ /* 0x000fe20000010069 */
[C---:B------:R-:W-:Y:S01]  /*3bb60*/  FFMA.FTZ R30, R209.reuse, R175, R46 ;  /* 0x000000afd11e7223 */ /* 0x040fe2000001002e */
[----:B------:R-:W-:Y:S01]  /*3bb70*/  FFMA.FTZ R46, R209, R127, R107 ;  /* 0x0000007fd12e7223 */ /* 0x000fe2000001006b */
[----:B------:R-:W-:Y:S02]  /*3bb80*/  FFMA.FTZ R23, R208, R174, R224 ;  /* 0x000000aed0177223 */ /* 0x000fe400000100e0 */
[----:B------:R-:W-:Y:S01]  /*3bb90*/  F2FP.F16.F32.PACK_AB R26, R47, R26 ;  /* 0x0000001a2f1a723e */ /* 0x000fe200000000ff */
[----:B------:R-:W-:Y:S02]  /*3bba0*/  FFMA.FTZ R47, R25, R129, R101 ;  /* 0x00000081192f7223 */ /* 0x000fe40000010065 */
[----:B------:R-:W-:Y:S01]  /*3bbb0*/  F2FP.F16.F32.PACK_AB R23, R30, R23 ;  /* 0x000000171e17723e */ /* 0x000fe200000000ff */
[----:B------:R-:W-:Y:S01]  /*3bbc0*/  FFMA.FTZ R30, R35, R164, R212 ;  /* 0x000000a4231e7223 */ /* 0x000fe200000100d4 */
[----:B------:R-:W-:Y:S01]  /*3bbd0*/  FFMA.FTZ R52, R29, R179, R219 ;  /* 0x000000b31d347223 */ /* 0x000fe200000100db */
[C---:B------:R-:W-:Y:S01]  /*3bbe0*/  FFMA.FTZ R29, R33.reuse, R170, R214 ;  /* 0x000000aa211d7223 */ /* 0x040fe200000100d6 */
[----:B------:R-:W-:Y:S01]  /*3bbf0*/  FFMA.FTZ R33, R33, R122, R110 ;  /* 0x0000007a21217223 */ /* 0x000fe2000001006e */
[----:B------:R-:W-:-:S04]  /*3bc00*/  IMAD.WIDE.U32 R36, R223, 0x10, R228 ;  /* 0x00000010df247825 */ /* 0x000fc800078e00e4 */
[----:B------:R-:W-:-:S04]  /*3bc10*/  IMAD.WIDE.U32 R44, R223, 0x10, R234 ;  /* 0x00000010df2c7825 */ /* 0x000fc800078e00ea */
[C---:B---3--:R-:W-:Y:S01]  /*3bc20*/  FFMA.FTZ R20, R24.reuse, R176, R227 ;  /* 0x000000b018147223 */ /* 0x048fe200000100e3 */
[----:B------:R-:W-:-:S05]  /*3bc30*/  FFMA.FTZ R24, R24, R128, R100 ;  /* 0x0000008018187223 */ /* 0x000fca0000010064 */
[----:B------:R-:W-:Y:S01]  /*3bc40*/  F2FP.F16.F32.PACK_AB R24, R47, R24 ;  /* 0x000000182f18723e */ /* 0x000fe200000000ff */
[----:B--2---:R-:W-:-:S05]  /*3bc50*/  FFMA.FTZ R22, R25, R177, R226 ;  /* 0x000000b119167223 */ /* 0x004fca00000100e2 */
[----:B------:R-:W-:Y:S01]  /*3bc60*/  F2FP.F16.F32.PACK_AB R20, R22, R20 ;  /* 0x000000141614723e */ /* 0x000fe200000000ff */
[----:B------:R-:W-:Y:S01]  /*3bc70*/  FFMA.FTZ R22, R27, R172, R225 ;  /* 0x000000ac1b167223 */ /* 0x000fe200000100e1 */
[----:B------:R-:W-:-:S05]  /*3bc80*/  FFMA.FTZ R27, R208, R126, R106 ;  /* 0x0000007ed01b7223 */ /* 0x000fca000001006a */
[----:B------:R-:W-:Y:S01]  /*3bc90*/  F2FP.F16.F32.PACK_AB R27, R46, R27 ;  /* 0x0000001b2e1b723e */ /* 0x000fe200000000ff */
[----:B------:R-:W-:Y:S01]  /*3bca0*/  FFMA.FTZ R46, R48, R165, R211 ;  /* 0x000000a5302e7223 */ /* 0x000fe200000100d3 */
[----:B-----5:R-:W-:-:S04]  /*3bcb0*/  FFMA.FTZ R21, R28, R178, R222 ;  /* 0x000000b21c157223 */ /* 0x020fc800000100de */
[----:B------:R-:W-:Y:S02]  /*3bcc0*/  F2FP.F16.F32.PACK_AB R30, R46, R30 ;  /* 0x0000001e2e1e723e */ /* 0x000fe400000000ff */
[----:B------:R-:W1:Y:S01]  /*3bcd0*/  LDC.64 R46, c[0x0][0x380] ;  /* 0x0000e000ff2e7b82 */ /* 0x000e620000000a00 */
[----:B------:R-:W-:Y:S01]  /*3bce0*/  F2FP.F16.F32.PACK_AB R21, R52, R21 ;  /* 0x000000153415723e */ /* 0x000fe200000000ff */
[----:B------:R-:W-:Y:S01]  /*3bcf0*/  FFMA.FTZ R25, R28, R130, R102 ;  /* 0x000000821c197223 */ /* 0x000fe20000010066 */
[----:B------:R-:W-:Y:S01]  /*3bd00*/  F2FP.F16.F32.PACK_AB R22, R51, R22 ;  /* 0x000000163316723e */ /* 0x000fe200000000ff */
[----:B------:R-:W-:Y:S01]  /*3bd10*/  FFMA.FTZ R28, R31, R168, R217 ;  /* 0x000000a81f1c7223 */ /* 0x000fe200000100d9 */
[----:B------:R-:W-:Y:S01]  /*3bd20*/  FFMA.FTZ R52, R32, R169, R215 ;  /* 0x000000a920347223 */ /* 0x000fe200000100d7 */
[----:B------:R-:W-:Y:S01]  /*3bd30*/  FFMA.FTZ R51, R34, R171, R213 ;  /* 0x000000ab22337223 */ /* 0x000fe200000100d5 */
[----:B------:R-:W-:-:S03]  /*3bd40*/  F2FP.F16.F32.PACK_AB R25, R53, R25 ;  /* 0x000000193519723e */ /* 0x000fc600000000ff */
[----:B------:R-:W-:Y:S01]  /*3bd50*/  F2FP.F16.F32.PACK_AB R28, R52, R28 ;  /* 0x0000001c341c723e */ /* 0x000fe200000000ff */
[----:B------:R-:W-:Y:S01]  /*3bd60*/  FFMA.FTZ R52, R35, R116, R112 ;  /* 0x0000007423347223 */ /* 0x000fe20000010070 */
[----:B------:R-:W-:Y:S01]  /*3bd70*/  F2FP.F16.F32.PACK_AB R29, R51, R29 ;  /* 0x0000001d331d723e */ /* 0x000fe200000000ff */
[----:B------:R-:W-:Y:S01]  /*3bd80*/  FFMA.FTZ R51, R31, R120, R108 ;  /* 0x000000781f337223 */ /* 0x000fe2000001006c */
[C---:B------:R-:W-:Y:S01]  /*3bd90*/  FFMA.FTZ R31, R49.reuse, R166, R210 ;  /* 0x000000a6311f7223 */ /* 0x040fe200000100d2 */
[----:B------:R-:W-:Y:S01]  /*3bda0*/  FFMA.FTZ R35, R49, R118, R114 ;  /* 0x0000007631237223 */ /* 0x000fe20000010072 */
[C---:B------:R-:W-:Y:S01]  /*3bdb0*/  FFMA.FTZ R49, R50.reuse, R167, R54 ;  /* 0x000000a732317223 */ /* 0x040fe20000010036 */
        /* <DEDUP_REMOVED lines=10> */
[----:B-1----:R-:W-:-:S03]  /*3be60*/  IMAD R232, R46, 0x4, R232 ;  /* 0x000000042ee87824 */ /* 0x002fc600078e02e8 */
[----:B------:R0:W-:Y:S04]  /*3be70*/  STG.E.128 desc[UR6][R42.64], R24 ;  /* 0x000000182a007986 */ /* 0x0001e8000c101d06 */
[----:B------:R0:W-:Y:S04]  /*3be80*/  STG.E.128 desc[UR6][R36.64], R28 ;  /* 0x0000001c24007986 */ /* 0x0001e8000c101d06 */
[----:B------:R0:W-:Y:S01]  /*3be90*/  STG.E.128 desc[UR6][R44.64], R32 ;  /* 0x000000202c007986 */ /* 0x0001e2000c101d06 */
[----:B------:R-:W-:-:S13]  /*3bea0*/  ISETP.GE.AND P1, PT, R232, R47, PT ;  /* 0x0000002fe800720c */ /* 0x000fda0003f26270 */
[----:B------:R-:W-:Y:S05]  /*3beb0*/  @!P1 BRA `(.L_x_24770) ;  /* 0xfffffc5c000c9947 */ /* 0x000fea000383ffff */
[----:B------:R-:W-:Y:S05]  /*3bec0*/  EXIT ;  /* 0x000000000000794d */ /* 0x000fea0003800000 */
.L_x_24769:
        /* <DEDUP_REMOVED lines=8> */
.L_x_24772:
[----:B------:R-:W-:Y:S05]  /*3bf50*/  BSYNC B0 ;  /* 0x0000000000007941 */ /* 0x000fea0003800000 */
.L_x_24771:
        /* <DEDUP_REMOVED lines=9> */
.L_x_24773:
[----:B------:R-:W-:Y:S02]  /*3bff0*/  IMAD.MOV.U32 R226, RZ, RZ, 0x4 ;  /* 0x00000004ffe27424 */ /* 0x000fe400078e00ff */
[----:B------:R-:W-:Y:S01]  /*3c000*/  FADD.FTZ R227, R227, R224 ;  /* 0x000000e0e3e37221 */ /* 0x000fe20000010000 */
[----:B------:R-:W-:-:S04]  /*3c010*/  MOV R224, 0xffffffff ;  /* 0xffffffff00e07802 */ /* 0x000fc80000000f00 */
[----:B------:R-:W-:-:S07]  /*3c020*/  MOV R229, R227 ;  /* 0x000000e300e57202 */ /* 0x000fce0000000f00 */
[----:B------:R-:W-:Y:S05]  /*3c030*/  WARPSYNC.COLLECTIVE R224, `(.L_x_24774) ;  /* 0x00000000e0087348 */ /* 0x000fea0003c00000 */
[----:B------:R0:W1:Y:S02]  /*3c040*/  SHFL.BFLY P2, R224, R229, R226, R225 ;  /* 0x0c0000e2e5e07389 */ /* 0x00006400000400e1 */
[----:B01----:R-:W-:Y:S05]  /*3c050*/  ENDCOLLECTIVE ;  /* 0x000000000000791b */ /* 0x003fea0003800000 */
.L_x_24774:
[----:B------:R-:W-:Y:S02]  /*3c060*/  HFMA2 R226, -RZ, RZ, 0, 4.76837158203125e-07 ;  /* 0x00000008ffe27431 */ /* 0x000fe400000001ff */
[----:B------:R-:W-:Y:S01]  /*3c070*/  FADD.FTZ R227, R227, R224 ;  /* 0x000000e0e3e37221 */ /* 0x000fe20000010000 */
[----:B------:R-:W-:-:S03]  /*3c080*/  IMAD.MOV.U32 R224, RZ, RZ, -0x1 ;  /* 0xffffffffffe07424 */ /* 0x000fc600078e00ff */
[----:B------:R-:W-:-:S07]  /*3c090*/  IMAD.MOV.U32 R229, RZ, RZ, R227 ;  /* 0x000000ffffe57224 */ /* 0x000fce00078e00e3 */
[----:B------:R-:W-:Y:S05]  /*3c0a0*/  WARPSYNC.COLLECTIVE R224, `(.L_x_24775) ;  /* 0x00000000e0087348 */ /* 0x000fea0003c00000 */
[----:B------:R0:W1:Y:S02]  /*3c0b0*/  SHFL.BFLY P2, R224, R229, R226, R225 ;  /* 0x0c0000e2e5e07389 */ /* 0x00006400000400e1 */
[----:B01----:R-:W-:Y:S05]  /*3c0c0*/  ENDCOLLECTIVE ;  /* 0x000000000000791b */ /* 0x003fea0003800000 */
.L_x_24775:
[----:B------:R-:W-:Y:S02]  /*3c0d0*/  IMAD.MOV.U32 R226, RZ, RZ, 0x10 ;  /* 0x00000010ffe27424 */ /* 0x000fe400078e00ff */
[----:B------:R-:W-:Y:S01]  /*3c0e0*/  FADD.FTZ R227, R227, R224 ;  /* 0x000000e0e3e37221 */ /* 0x000fe20000010000 */
[----:B------:R-:W-:-:S04]  /*3c0f0*/  MOV R224, 0xffffffff ;  /* 0xffffffff00e07802 */ /* 0x000fc80000000f00 */
[----:B------:R-:W-:-:S07]  /*3c100*/  MOV R229, R227 ;  /* 0x000000e300e57202 */ /* 0x000fce0000000f00 */
[----:B------:R-:W-:Y:S05]  /*3c110*/  WARPSYNC.COLLECTIVE R224, `(.L_x_24776) ;  /* 0x00000000e0087348 */ /* 0x000fea0003c00000 */
[----:B------:R0:W1:Y:S02]  /*3c120*/  SHFL.BFLY P2, R224, R229, R226, R225 ;  /* 0x0c0000e2e5e07389 */ /* 0x00006400000400e1 */
[----:B01----:R-:W-:Y:S05]  /*3c130*/  ENDCOLLECTIVE ;  /* 0x000000000000791b */ /* 0x003fea0003800000 */
.L_x_24776:
        /* <DEDUP_REMOVED lines=105> */
.L_x_24777:
[----:B------:R-:W-:Y:S02]  /*3c7d0*/  HFMA2 R226, -RZ, RZ, 0, 1.1920928955078125e-07 ;  /* 0x00000002ffe27431 */ /* 0x000fe400000001ff */
[----:B------:R-:W-:Y:S01]  /*3c7e0*/  FADD.FTZ R227, R227, R224 ;  /* 0x000000e0e3e37221 */ /* 0x000fe20000010000 */
[----:B------:R-:W-:-:S03]  /*3c7f0*/  IMAD.MOV.U32 R224, RZ, RZ, -0x1 ;  /* 0xffffffffffe07424 */ /* 0x000fc600078e00ff */
[----:B------:R-:W-:-:S07]  /*3c800*/  IMAD.MOV.U32 R229, RZ, RZ, R227 ;  /* 0x000000ffffe57224 */ /* 0x000fce00078e00e3 */
[----:B------:R-:W-:Y:S05]  /*3c810*/  WARPSYNC.COLLECTIVE R224, `(.L_x_24778) ;  /* 0x00000000e0087348 */ /* 0x000fea0003c00000 */
[----:B------:R0:W1:Y:S02]  /*3c820*/  SHFL.BFLY P2, R224, R229, R226, R225 ;  /* 0x0c0000e2e5e07389 */ /* 0x00006400000400e1 */
[----:B01----:R-:W-:Y:S05]  /*3c830*/  ENDCOLLECTIVE ;  /* 0x000000000000791b */ /* 0x003fea0003800000 */
.L_x_24778:
[----:B------:R-:W-:Y:S02]  /*3c840*/  IMAD.MOV.U32 R226, RZ, RZ, 0x4 ;  /* 0x00000004ffe27424 */ /* 0x000fe400078e00ff */
[----:B------:R-:W-:Y:S01]  /*3c850*/  FADD.FTZ R227, R227, R224 ;  /* 0x000000e0e3e37221 */ /* 0x000fe20000010000 */
[----:B------:R-:W-:-:S04]  /*3c860*/  MOV R224, 0xffffffff ;  /* 0xffffffff00e07802 */ /* 0x000fc80000000f00 */
[----:B------:R-:W-:-:S07]  /*3c870*/  MOV R229, R227 ;  /* 0x000000e300e57202 */ /* 0x000fce0000000f00 */
[----:B------:R-:W-:Y:S05]  /*3c880*/  WARPSYNC.COLLECTIVE R224, `(.L_x_24779) ;  /* 0x00000000e0087348 */ /* 0x000fea0003c00000 */
[----:B------:R0:W1:Y:S02]  /*3c890*/  SHFL.BFLY P2, R224, R229, R226, R225 ;  /* 0x0c0000e2e5e07389 */ /* 0x00006400000400e1 */
[----:B01----:R-:W-:Y:S05]  /*3c8a0*/  ENDCOLLECTIVE ;  /* 0x000000000000791b */ /* 0x003fea0003800000 */
.L_x_24779:
[----:B------:R-:W-:Y:S02]  /*3c8b0*/  HFMA2 R226, -RZ, RZ, 0, 4.76837158203125e-07 ;  /* 0x00000008ffe27431 */ /* 0x000fe400000001ff */
[----:B------:R-:W-:Y:S01]  /*3c8c0*/  FADD.FTZ R227, R227, R224 ;  /* 0x000000e0e3e37221 */ /* 0x000fe20000010000 */
[----:B------:R-:W-:-:S03]  /*3c8d0*/  IMAD.MOV.U32 R224, RZ, RZ, -0x1 ;  /* 0xffffffffffe07424 */ /* 0x000fc600078e00ff */
[----:B------:R-:W-:-:S07]  /*3c8e0*/  IMAD.MOV.U32 R229, RZ, RZ, R227 ;  /* 0x000000ffffe57224 */ /* 0x000fce00078e00e3 */
[----:B------:R-:W-:Y:S05]  /*3c8f0*/  WARPSYNC.COLLECTIVE R224, `(.L_x_24780) ;  /* 0x00000000e0087348 */ /* 0x000fea0003c00000 */
[----:B------:R0:W1:Y:S02]  /*3c900*/  SHFL.BFLY P2, R224, R229, R226, R225 ;  /* 0x0c0000e2e5e07389 */ /* 0x00006400000400e1 */
[----:B01----:R-:W-:Y:S05]  /*3c910*/  ENDCOLLECTIVE ;  /* 0x000000000000791b */ /* 0x003fea0003800000 */
.L_x_24780:
[----:B------:R-:W-:Y:S02]  /*3c920*/  IMAD.MOV.U32 R226, RZ, RZ, 0x10 ;  /* 0x00000010ffe27424 */ /* 0x000fe400078e00ff */
[----:B------:R-:W-:Y:S01]  /*3c930*/  FADD.FTZ R227, R227, R224 ;  /* 0x000000e0e3e37221 */ /* 0x000fe20000010000 */
[----:B------:R-:W-:-:S04]  /*3c940*/  MOV R224, 0xffffffff ;  /* 0xffffffff00e07802 */ /* 0x000fc80000000f00 */
[----:B------:R-:W-:-:S07]  /*3c950*/  MOV R229, R227 ;  /* 0x000000e300e57202 */ /* 0x000fce0000000f00 */
[----:B------:R-:W-:Y:S05]  /*3c960*/  WARPSYNC.COLLECTIVE R224, `(.L_x_24781) ;  /* 0x00000000e0087348 */ /* 0x000fea0003c00000 */
[----:B------:R0:W1:Y:S02]  /*3c970*/  SHFL.BFLY P2, R224, R229, R226, R225 ;  /* 0x0c0000e2e5e07389 */ /* 0x00006400000400e1 */
[----:B01----:R-:W-:Y:S05]  /*3c980*/  ENDCOLLECTIVE ;  /* 0x000000000000791b */ /* 0x003fea0003800000 */
.L_x_24781:
[----:B------:R-:W-:Y:S05]  /*3c990*/  BRA `(.L_x_24782) ;  /* 0xffffffe000447947 */ /* 0x000fea000383ffff */
.L_x_24783:
        /* <DEDUP_REMOVED lines=14> */
.L_x_33305:


//--------------------- .text._ZN10layer_norm31ln_parallel_residual_fwd_kernelINS_13Kernel_traitsIf6__halffS2_fjLj1536ELj1ELj4ELj1ELj16ENS_18Kernel_traits_baseILj1536EfS2_fS2_fjLj128EEEEELb1ELb1ELb0EEEvNS_9FwdParamsE --------------------------
	.section	.text._ZN10layer_norm31ln_parallel_residual_fwd_kernelINS_13Kernel_traitsIf6__halffS2_fjLj1536ELj1ELj4ELj1ELj16ENS_18Kernel_traits_baseILj1536EfS2_fS2_fjLj128EEEEELb1ELb1ELb0EEEvNS_9FwdParamsE,"ax",@progbits
	.align	128
        .global         _ZN10layer_norm31ln_parallel_residual_fwd_kernelINS_13Kernel_traitsIf6__halffS2_fjLj1536ELj1ELj4ELj1ELj16ENS_18Kernel_traits_baseILj1536EfS2_fS2_fjLj128EEEEELb1ELb1ELb0EEEvNS_9FwdParamsE
        .type           _ZN10layer_norm31ln_parallel_residual_fwd_kernelINS_13Kernel_traitsIf6__halffS2_fjLj1536ELj1ELj4ELj1ELj16ENS_18Kernel_traits_baseILj1536EfS2_fS2_fjLj128EEEEELb1ELb1ELb0EEEvNS_9FwdParamsE,@function
        .size           _ZN10layer_norm31ln_parallel_residual_fwd_kernelINS_13Kernel_traitsIf6__halffS2_fjLj1536ELj1ELj4ELj1ELj16ENS_18Kernel_traits_baseILj1536EfS2_fS2_fjLj128EEEEELb1ELb1ELb0EEEvNS_9FwdParamsE,(.L_x_33306 - _ZN10layer_norm31ln_parallel_residual_fwd_kernelINS_13Kernel_traitsIf6__halffS2_fjLj1536ELj1ELj4ELj1ELj16ENS_18Kernel_traits_baseILj1536EfS2_fS2_fjLj128EEEEELb1ELb1ELb0EEEvNS_9FwdParamsE)
        .other          _ZN10layer_norm31ln_parallel_residual_fwd_kernelINS_13Kernel_traitsIf6__halffS2_fjLj1536ELj1ELj4ELj1ELj16ENS_18Kernel_traits_baseILj1536EfS2_fS2_fjLj128EEEEELb1ELb1ELb0EEEvNS_9FwdParamsE,@"STO_CUDA_ENTRY STV_DEFAULT"
_ZN10layer_norm31ln_parallel_residual_fwd_kernelINS_13Kernel_traitsIf6__halffS2_fjLj1536ELj1ELj4ELj1ELj16ENS_18Kernel_traits_baseILj1536EfS2_fS2_fjLj128EEEEELb1ELb1ELb0EEEvNS_9FwdParamsE:
.text._ZN10layer_norm31ln_parallel_residual_fwd_kernelINS_13Kernel_traitsIf6__halffS2_fjLj1536ELj1ELj4ELj1ELj16ENS_18Kernel_traits_baseILj1536EfS2_fS2_fjLj128EEEEELb1ELb1ELb0EEEvNS_9FwdParamsE:
        /* <DEDUP_REMOVED lines=12> */
[----:B--2---:R-:W1:Y:S01]  /*00c0*/  @P0 LDG.E.64 R4, desc[UR6][R170.64] ;  /* 0x00000006aa040981 */ /* 0x004e62000c1e1b00 */
[----:B0-----:R-:W-:Y:S01]  /*00d0*/  IMAD.U32 R2, RZ, RZ, UR4 ;  /* 0x00000004ff027e24 */ /* 0x001fe2000f8e00ff */
[----:B------:R-:W-:-:S06]  /*00e0*/  MOV R3, UR5 ;  /* 0x0000000500037c02 */ /* 0x000fcc0008000f00 */
[----:B------:R-:W2:Y:S01]  /*00f0*/  @P0 LDG.E.64 R2, desc[UR6][R2.64] ;  /* 0x0000000602020981 */ /* 0x000ea2000c1e1b00 */
[----:B------:R-:W0:Y:S01]  /*0100*/  S2UR UR5, SR_CTAID.X ;  /* 0x00000000000579c3 */ /* 0x000e220000002500 */
[----:B----4-:R-:W-:Y:S01]  /*0110*/  UISETP.NE.U32.AND UP0, UPT, UR8, URZ, UPT ;  /* 0x000000ff0800728c */ /* 0x010fe2000bf05070 */
[----:B---3--:R-:W-:Y:S01]  /*0120*/  LOP3.LUT R180, R177, 0x1f, RZ, 0xc0, !PT ;  /* 0x0000001fb1b47812 */ /* 0x008fe200078ec0ff */
[----:B------:R-:W-:Y:S01]  /*0130*/  BSSY.RECONVERGENT B0, `(.L_x_24784) ;  /* 0x000009e000007945 */ /* 0x000fe20003800200 */
[----:B-----5:R-:W-:Y:S01]  /*0140*/  SHF.R.S32.HI R0, RZ, 0x1f, R9 ;  /* 0x0000001fff007819 */ /* 0x020fe20000011409 */
[----:B------:R-:W-:Y:S02]  /*0150*/  UISETP.NE.AND.EX UP0, UPT, UR9, URZ, UPT, UP0 ;  /* 0x000000ff0900728c */ /* 0x000fe4000bf05300 */
[----:B------:R-:W-:Y:S01]  /*0160*/  IMAD.MOV.U32 R105, RZ, RZ, R180 ;  /* 0x000000ffff697224 */ /* 0x000fe200078e00b4 */
[----:B------:R-:W3:Y:S01]  /*0170*/  LDC R6, c[0x0][0x360] ;  /* 0x0000d800ff067b82 */ /* 0x000ee20000000800 */
[----:B------:R-:W-:Y:S01]  /*0180*/  LEA.HI R0, R0, R9, RZ, 0x3 ;  /* 0x0000000900007211 */ /* 0x000fe200078f18ff */
[----:B0-----:R-:W-:-:S02]  /*0190*/  USHF.L.U32 UR4, UR5, 0x2, URZ ;  /* 0x0000000205047899 */ /* 0x001fc400080006ff */
[--C-:B---3--:R-:W-:Y:S01]  /*01a0*/  IMAD R179, R6, UR5, R177.reuse ;  /* 0x0000000506b37c24 */ /* 0x108fe2000f8e02b1 */
[----:B------:R-:W-:-:S04]  /*01b0*/  SHF.R.U32.HI R177, RZ, 0x5, R177 ;  /* 0x00000005ffb17819 */ /* 0x000fc800000116b1 */
[----:B------:R-:W-:Y:S02]  /*01c0*/  LOP3.LUT R177, R177, UR4, RZ, 0xfc, !PT ;  /* 0x00000004b1b17c12 */ /* 0x000fe4000f8efcff */
[----:B-1----:R-:W-:Y:S02]  /*01d0*/  @P0 IADD3 R170, P1, PT, R4, R7, RZ ;  /* 0x0000000704aa0210 */ /* 0x002fe40007f3e0ff */
[----:B------:R-:W-:-:S03]  /*01e0*/  LOP3.LUT R7, R105, 0x1f, RZ, 0x3c, !PT ;  /* 0x0000001f69077812 */ /* 0x000fc600078e3cff */
[----:B------:R-:W-:Y:S01]  /*01f0*/  @P0 IMAD.X R169, RZ, RZ, R5, P1 ;  /* 0x000000ffffa90224 */ /* 0x000fe200008e0605 */
[----:B------:R-:W-:Y:S02]  /*0200*/  LEA.HI.SX32 R178, R0, R7, 0x1d ;  /* 0x0000000700b27211 */ /* 0x000fe400078feaff */
[----:B--2---:R-:W-:Y:S01]  /*0210*/  IADD3 R104, PT, PT, R2, -0x61c88647, RZ ;  /* 0x9e3779b902687810 */ /* 0x004fe20007ffe0ff */
[C---:B------:R-:W-:Y:S01]  /*0220*/  VIADD R106, R3.reuse, 0xbb67ae85 ;  /* 0xbb67ae85036a7836 */ /* 0x040fe20000000000 */
[--C-:B------:R-:W-:Y:S01]  /*0230*/  SHF.R.U64 R185, R170, 0x2, R169.reuse ;  /* 0x00000002aab97819 */ /* 0x100fe200000012a9 */
[C---:B------:R-:W-:Y:S01]  /*0240*/  VIADD R107, R2.reuse, 0x3c6ef372 ;  /* 0x3c6ef372026b7836 */ /* 0x040fe20000000000 */
[C---:B------:R-:W-:Y:S01]  /*0250*/  IADD3 R108, PT, PT, R3.reuse, 0x76cf5d0a, RZ ;  /* 0x76cf5d0a036c7810 */ /* 0x040fe20007ffe0ff */
[C---:B------:R-:W-:Y:S01]  /*0260*/  VIADD R109, R2.reuse, 0xdaa66d2b ;  /* 0xdaa66d2b026d7836 */ /* 0x040fe20000000000 */
[C---:B------:R-:W-:Y:S01]  /*0270*/  IADD3 R111, PT, PT, R2.reuse, 0x78dde6e4, RZ ;  /* 0x78dde6e4026f7810 */ /* 0x040fe20007ffe0ff */
[C---:B------:R-:W-:Y:S01]  /*0280*/  VIADD R110, R3.reuse, 0x32370b8f ;  /* 0x32370b8f036e7836 */ /* 0x040fe20000000000 */
[C---:B------:R-:W-:Y:S01]  /*0290*/  IADD3 R114, PT, PT, R3.reuse, -0x56f99767, RZ ;  /* 0xa906689903727810 */ /* 0x040fe20007ffe0ff */
[C---:B------:R-:W-:Y:S01]  /*02a0*/  VIADD R112, R3.reuse, 0xed9eba14 ;  /* 0xed9eba1403707836 */ /* 0x040fe20000000000 */
[----:B------:R-:W-:Y:S01]  /*02b0*/  IADD3 R117, PT, PT, R3, 0x1fd5c5a3, RZ ;  /* 0x1fd5c5a303757810 */ /* 0x000fe20007ffe0ff */
[C---:B------:R-:W-:Y:S01]  /*02c0*/  VIADD R113, R2.reuse, 0x1715609d ;  /* 0x1715609d02717836 */ /* 0x040fe20000000000 */
[C---:B------:R-:W-:Y:S01]  /*02d0*/  IADD3 R171, PT, PT, R2.reuse, -0x700cb87f, RZ ;  /* 0x8ff3478102ab7810 */ /* 0x040fe20007ffe0ff */
[C---:B------:R-:W-:Y:S01]  /*02e0*/  VIADD R115, R2.reuse, 0xb54cda56 ;  /* 0xb54cda5602737836 */ /* 0x040fe20000000000 */
        /* <DEDUP_REMOVED lines=32> */
[----:B------:R2:W5:Y:S03]  /*04f0*/  @P0 LDG.E.128 R80, desc[UR6][R8.64] ;  /* 0x0000000608500981 */ /* 0x000566000c1e1d00 */
[----:B------:R-:W-:Y:S01]  /*0500*/  @P0 VIADD R105, R105, 0x20 ;  /* 0x0000002069690836 */ /* 0x000fe20000000000 */
[----:B------:R2:W5:Y:S03]  /*0510*/  @P0 LDG.E.128 R76, desc[UR6][R8.64+0x10] ;  /* 0x00001006084c0981 */ /* 0x000566000c1e1d00 */
[C---:B----4-:R-:W-:Y:S01]  /*0520*/  @P1 IMAD.WIDE.U32 R12, R105.reuse, 0x20, R12 ;  /* 0x00000020690c1825 */ /* 0x050fe200078e000c */
[----:B------:R2:W5:Y:S03]  /*0530*/  @P0 LD.E.128 R72, desc[UR6][R10.64] ;  /* 0x000000060a480980 */ /* 0x000566000c101d00 */
        /* <DEDUP_REMOVED lines=9> */
[C---:B------:R-:W-:Y:S01]  /*05d0*/  @P3 IMAD.WIDE.U32 R100, R105.reuse, 0x20, R100 ;  /* 0x0000002069643825 */ /* 0x040fe200078e0064 */
[----:B------:R2:W5:Y:S03]  /*05e0*/  @P2 LDG.E.128 R48, desc[UR6][R16.64] ;  /* 0x0000000610302981 */ /* 0x000566000c1e1d00 */
[C---:B------:R-:W-:Y:S01]  /*05f0*/  @P3 IMAD.WIDE.U32 R102, R105.reuse, 0x20, R102 ;  /* 0x0000002069663825 */ /* 0x040fe200078e0066 */
[----:B------:R2:W5:Y:S04]  /*0600*/  @P2 LDG.E.128 R44, desc[UR6][R16.64+0x10] ;  /* 0x00001006102c2981 */ /* 0x000568000c1e1d00 */
[----:B------:R2:W5:Y:S04]  /*0610*/  @P2 LD.E.128 R40, desc[UR6][R18.64] ;  /* 0x0000000612282980 */ /* 0x000568000c101d00 */
[----:B------:R2:W5:Y:S04]  /*0620*/  @P2 LD.E.128 R36, desc[UR6][R18.64+0x10] ;  /* 0x0000100612242980 */ /* 0x000568000c101d00 */
[----:B------:R2:W5:Y:S04]  /*0630*/  @P3 LDG.E.128 R32, desc[UR6][R100.64] ;  /* 0x0000000664203981 */ /* 0x000568000c1e1d00 */
[----:B------:R2:W5:Y:S04]  /*0640*/  @P3 LDG.E.128 R28, desc[UR6][R100.64+0x10] ;  /* 0x00001006641c3981 */ /* 0x000568000c1e1d00 */
[----:B------:R2:W5:Y:S04]  /*0650*/  @P3 LD.E.128 R24, desc[UR6][R102.64] ;  /* 0x0000000666183980 */ /* 0x000568000c101d00 */
[----:B------:R2:W5:Y:S04]  /*0660*/  @P3 LD.E.128 R20, desc[UR6][R102.64+0x10] ;  /* 0x0000100666143980 */ /* 0x000568000c101d00 */
[----:B------:R2:W5:Y:S01]  /*0670*/  @P0 LD.E.128 R68, desc[UR6][R10.64+0x10] ;  /* 0x000010060a440980 */ /* 0x000562000c101d00 */
[----:B------:R-:W-:Y:S01]  /*0680*/  ISETP.GE.U32.AND P0, PT, R178, 0xc0, PT ;  /* 0x000000c0b200780c */ /* 0x000fe20003f06070 */
[----:B------:R-:W-:-:S12]  /*0690*/  @P3 VIADD R105, R105, 0x20 ;  /* 0x0000002069693836 */ /* 0x000fd80000000000 */
        /* <DEDUP_REMOVED lines=10> */
.L_x_24785:
        /* <DEDUP_REMOVED lines=19> */
[----:B------:R-:W5:Y:S05]  /*0870*/  @P5 LDG.E.128 R96, desc[UR6][R20.64] ;  /* 0x0000000614605981 */ /* 0x000f6a000c1e1d00 */
[----:B------:R-:W1:Y:S01]  /*0880*/  @P4 LDC.64 R42, c[0x0][0x3d0] ;  /* 0x0000f400ff2a4b82 */ /* 0x000e620000000a00 */
[C---:B--2---:R-:W-:Y:S01]  /*0890*/  @P1 IMAD.WIDE.U32 R26, R105.reuse, 0x20, R26 ;  /* 0x00000020691a1825 */ /* 0x044fe200078e001a */
[----:B------:R2:W5:Y:S03]  /*08a0*/  @P5 LDG.E.128 R92, desc[UR6][R20.64+0x10] ;  /* 0x00001006145c5981 */ /* 0x000566000c1e1d00 */
[----:B------:R-:W-:Y:S01]  /*08b0*/  @P1 VIADD R105, R105, 0x20 ;  /* 0x0000002069691836 */ /* 0x000fe20000000000 */
[----:B------:R-:W5:Y:S03]  /*08c0*/  @P0 LDG.E.128 R80, desc[UR6][R24.64] ;  /* 0x0000000618500981 */ /* 0x000f66000c1e1d00 */
[C---:B---3--:R-:W-:Y:S01]  /*08d0*/  @P2 IMAD.WIDE.U32 R38, R105.reuse, 0x20, R36 ;  /* 0x0000002069262825 */ /* 0x048fe200078e0024 */
[----:B------:R3:W5:Y:S03]  /*08e0*/  @P0 LDG.E.128 R76, desc[UR6][R24.64+0x10] ;  /* 0x00001006184c0981 */ /* 0x000766000c1e1d00 */
[----:B------:R-:W-:Y:S01]  /*08f0*/  @P2 VIADD R105, R105, 0x20 ;  /* 0x0000002069692836 */ /* 0x000fe20000000000 */
[----:B------:R-:W5:Y:S03]  /*0900*/  @P1 LDG.E.128 R64, desc[UR6][R26.64] ;  /* 0x000000061a401981 */ /* 0x000f66000c1e1d00 */
[C---:B0-----:R-:W-:Y:S01]  /*0910*/  @P3 IMAD.WIDE.U32 R40, R105.reuse, 0x20, R40 ;  /* 0x0000002069283825 */ /* 0x041fe200078e0028 */
[----:B------:R-:W-:Y:S01]  /*0920*/  @P3 IADD3 R105, PT, PT, R105, 0x20, RZ ;  /* 0x0000002069693810 */ /* 0x000fe20007ffe0ff */
[----:B------:R0:W5:Y:S01]  /*0930*/  @P1 LDG.E.128 R60, desc[UR6][R26.64+0x10] ;  /* 0x000010061a3c1981 */ /* 0x000162000c1e1d00 */
[----:B------:R-:W-:-:S02]  /*0940*/  CS2R R22, SRZ ;  /* 0x0000000000167805 */ /* 0x000fc4000001ff00 */
[----:B--2---:R-:W-:Y:S02]  /*0950*/  CS2R R20, SRZ ;  /* 0x0000000000147805 */ /* 0x004fe4000001ff00 */
[----:B---3--:R-:W-:Y:S01]  /*0960*/  CS2R R24, SRZ ;  /* 0x0000000000187805 */ /* 0x008fe2000001ff00 */
[----:B------:R-:W5:Y:S01]  /*0970*/  @P2 LDG.E.128 R48, desc[UR6][R38.64] ;  /* 0x0000000626302981 */ /* 0x000f62000c1e1d00 */
[----:B-1----:R-:W-:Y:S01]  /*0980*/  @P4 IMAD.WIDE.U32 R36, R105, 0x20, R42 ;  /* 0x0000002069244825 */ /* 0x002fe200078e002a */
[----:B------:R-:W-:Y:S02]  /*0990*/  CS2R R42, SRZ ;  /* 0x00000000002a7805 */ /* 0x000fe4000001ff00 */
[----:B------:R-:W-:Y:S01]  /*09a0*/  CS2R R58, SRZ ;  /* 0x00000000003a7805 */ /* 0x000fe2000001ff00 */
[----:B------:R1:W5:Y:S01]  /*09b0*/  @P2 LDG.E.128 R44, desc[UR6][R38.64+0x10] ;  /* 0x00001006262c2981 */ /* 0x000362000c1e1d00 */
[----:B------:R-:W-:Y:S02]  /*09c0*/  CS2R R56, SRZ ;  /* 0x0000000000387805 */ /* 0x000fe4000001ff00 */
[----:B0-----:R-:W-:-:S02]  /*09d0*/  CS2R R26, SRZ ;  /* 0x00000000001a7805 */ /* 0x001fc4000001ff00 */
[----:B------:R-:W-:Y:S01]  /*09e0*/  CS2R R70, SRZ ;  /* 0x0000000000467805 */ /* 0x000fe2000001ff00 */
[----:B------:R-:W5:Y:S01]  /*09f0*/  @P3 LDG.E.128 R32, desc[UR6][R40.64] ;  /* 0x0000000628203981 */ /* 0x000f62000c1e1d00 */
[----:B------:R-:W-:Y:S02]  /*0a00*/  CS2R R68, SRZ ;  /* 0x0000000000447805 */ /* 0x000fe4000001ff00 */
[----:B------:R-:W-:Y:S02]  /*0a10*/  CS2R R74, SRZ ;  /* 0x00000000004a7805 */ /* 0x000fe4000001ff00 */
[----:B------:R-:W-:Y:S01]  /*0a20*/  CS2R R72, SRZ ;  /* 0x0000000000487805 */ /* 0x000fe2000001ff00 */
[----:B------:R0:W5:Y:S01]  /*0a30*/  @P3 LDG.E.128 R28, desc[UR6][R40.64+0x10] ;  /* 0x00001006281c3981 */ /* 0x000162000c1e1d00 */
[----:B------:R-:W-:Y:S02]  /*0a40*/  CS2R R86, SRZ ;  /* 0x0000000000567805 */ /* 0x000fe4000001ff00 */
[----:B-1----:R-:W-:-:S02]  /*0a50*/  CS2R R38, SRZ ;  /* 0x0000000000267805 */ /* 0x002fc4000001ff00 */
[----:B------:R-:W-:Y:S01]  /*0a60*/  CS2R R84, SRZ ;  /* 0x0000000000547805 */ /* 0x000fe2000001ff00 */
[----:B------:R-:W5:Y:S01]  /*0a70*/  @P4 LDG.E.128 R16, desc[UR6][R36.64] ;  /* 0x0000000624104981 */ /* 0x000f62000c1e1d00 */
[----:B------:R-:W-:Y:S02]  /*0a80*/  CS2R R90, SRZ ;  /* 0x00000000005a7805 */ /* 0x000fe4000001ff00 */
[----:B------:R-:W-:Y:S02]  /*0a90*/  CS2R R88, SRZ ;  /* 0x0000000000587805 */ /* 0x000fe4000001ff00 */
[----:B------:R-:W-:Y:S01]  /*0aa0*/  @P4 CS2R R6, SRZ ;  /* 0x0000000000064805 */ /* 0x000fe2000001ff00 */
[----:B------:R1:W5:Y:S01]  /*0ab0*/  @P4 LDG.E.128 R12, desc[UR6][R36.64+0x10] ;  /* 0x00001006240c4981 */ /* 0x000362000c1e1d00 */
[----:B------:R-:W-:Y:S02]  /*0ac0*/  @P4 CS2R R4, SRZ ;  /* 0x0000000000044805 */ /* 0x000fe4000001ff00 */
[----:B0-----:R-:W-:-:S02]  /*0ad0*/  CS2R R40, SRZ ;  /* 0x0000000000287805 */ /* 0x001fc4000001ff00 */
[----:B------:R-:W-:Y:S02]  /*0ae0*/  @P4 CS2R R10, SRZ ;  /* 0x00000000000a4805 */ /* 0x000fe4000001ff00 */
[----:B------:R-:W-:Y:S02]  /*0af0*/  @P4 CS2R R8, SRZ ;  /* 0x0000000000084805 */ /* 0x000fe4000001ff00 */
[----:B-1----:R-:W-:-:S07]  /*0b00*/  CS2R R36, SRZ ;  /* 0x0000000000247805 */ /* 0x002fce000001ff00 */
.L_x_24786:
[----:B------:R-:W-:Y:S05]  /*0b10*/  BSYNC.RECONVERGENT B0 ;  /* 0x0000000000007941 */ /* 0x000fea0003800200 */
.L_x_24784:
[----:B------:R-:W1:Y:S02]  /*0b20*/  LDCU UR4, c[0x0][0x384] ;  /* 0x00007080ff0477ac */ /* 0x000e640008000800 */
[----:B-1----:R-:W-:-:S13]  /*0b30*/  ISETP.GE.AND P0, PT, R177, UR4, PT ;  /* 0x00000004b1007c0c */ /* 0x002fda000bf06270 */
[----:B------:R-:W-:Y:S05]  /*0b40*/  @P0 EXIT ;  /* 0x000000000000094d */ /* 0x000fea0003800000 */
[----:B------:R-:W-:Y:S01]  /*0b50*/  IMAD.HI.U32 R0, R179, -0x326172a9, RZ ;  /* 0xcd9e8d57b3007827 */ /* 0x000fe200078e00ff */
[----:B------:R-:W-:Y:S01]  /*0b60*/  LOP3.LUT R170, R170, 0x3, RZ, 0xc0, !PT ;  /* 0x00000003aaaa7812 */ /* 0x000fe200078ec0ff */
[----:B------:R-:W1:Y:S02]  /*0b70*/  LDCU UR10, c[0x0][0x408] ;  /* 0x00008100ff0a77ac */ /* 0x000e640008000800 */
[----:B0-----:R-:W-:Y:S01]  /*0b80*/  IMAD.HI.U32 R101, R185, -0x2daee0ad, RZ ;  /* 0xd2511f53b9657827 */ /* 0x001fe200078e00ff */
[----:B------:R-:W-:Y:S01]  /*0b90*/  LOP3.LUT R0, R169, R0, R2, 0x96, !PT ;  /* 0x00000000a9007212 */ /* 0x000fe200078e9602 */
[----:B------:R-:W0:Y:S02]  /*0ba0*/  LDCU UR13, c[0x0][0x388] ;  /* 0x00007100ff0d77ac */ /* 0x000e240008000800 */
        /* <DEDUP_REMOVED lines=59> */
[----:B------:R-:W-:Y:S01]  /*0f60*/  IMAD.MOV.U32 R167, RZ, RZ, RZ ;  /* 0x000000ffffa77224 */ /* 0x000fe200078e00ff */
[----:B------:R-:W-:Y:S01]  /*0f70*/  LOP3.LUT R171, R171, R104, R102, 0x96, !PT ;  /* 0x00000068abab7212 */ /* 0x000fe200078e9666 */
[----:B------:R-:W-:Y:S02]  /*0f80*/  IMAD R168, R101, -0x326172a9, RZ ;  /* 0xcd9e8d5765a87824 */ /* 0x000fe400078e02ff */
[----:B01234-:R-:W-:-:S07]  /*0f90*/  IMAD R183, R0, -0x2daee0ad, RZ ;  /* 0xd2511f5300b77824 */ /* 0x01ffce00078e02ff */
.L_x_25549:
        /* <DEDUP_REMOVED lines=41> */
.L_x_24792:
        /* <DEDUP_REMOVED lines=13> */
.L_x_24794:
[----:B------:R-:W-:Y:S05]  /*1300*/  BSYNC.RECONVERGENT B2 ;  /* 0x0000000000027941 */ /* 0x000fea0003800200 */
.L_x_24793:
[----:B------:R-:W-:Y:S01]  /*1310*/  IMAD.WIDE.U32 R110, R179, -0x326172a9, RZ ;  /* 0xcd9e8d57b36e7825 */ /* 0x000fe200078e00ff */
[----:B------:R-:W-:Y:S02]  /*1320*/  LOP3.LUT R158, R167, R109, R3, 0x96, !PT ;  /* 0x0000006da79e7212 */ /* 0x000fe400078e9603 */
[C---:B------:R-:W-:Y:S01]  /*1330*/  IADD3 R171, PT, PT, R2.reuse, -0x700cb87f, RZ ;  /* 0x8ff3478102ab7810 */ /* 0x040fe20007ffe0ff */
        /* <DEDUP_REMOVED lines=58> */
.L_x_24791:
[----:B------:R-:W-:Y:S05]  /*16e0*/  BSYNC.RECONVERGENT B1 ;  /* 0x0000000000017941 */ /* 0x000fea0003800200 */
.L_x_24790:
        /* <DEDUP_REMOVED lines=21> */
.L_x_24797:
        /* <DEDUP_REMOVED lines=13> */
.L_x_24799:
[----:B------:R-:W-:Y:S05]  /*1910*/  BSYNC.RECONVERGENT B2 ;  /* 0x0000000000027941 */ /* 0x000fea0003800200 */
.L_x_24798:
        /* <DEDUP_REMOVED lines=56> */
[----:B------:R-:W-:-:S05]  /*1ca0*/  IMAD.WIDE.U32 R186, R186, -0x2daee0ad, RZ ;  /* 0xd2511f53baba7825 */ /* 0x000fca00078e00ff */
[----:B------:R-:W-:Y:S01]  /*1cb0*/  LOP3.LUT R176, R157, R110, R187, 0x96, !PT ;  /* 0x0000006e9db07212 */ /* 0x000fe200078e96bb */
[----:B------:R-:W-:Y:S01]  /*1cc0*/  IMAD.MOV.U32 R157, RZ, RZ, RZ ;  /* 0x000000ffff9d7224 */ /* 0x000fe200078e00ff */
[----:B------:R-:W-:Y:S01]  /*1cd0*/  MOV R110, R0 ;  /* 0x00000000006e7202 */ /* 0x000fe20000000f00 */
[----:B------:R-:W-:-:S07]  /*1ce0*/  IMAD.MOV.U32 R0, RZ, RZ, R186 ;  /* 0x000000ffff007224 */ /* 0x000fce00078e00ba */
.L_x_24796:
[----:B------:R-:W-:Y:S05]  /*1cf0*/  BSYNC.RECONVERGENT B1 ;  /* 0x0000000000017941 */ /* 0x000fea0003800200 */
.L_x_24795:
        /* <DEDUP_REMOVED lines=19> */
.L_x_24802:
        /* <DEDUP_REMOVED lines=13> */
.L_x_24804:
[----:B------:R-:W-:Y:S05]  /*1f00*/  BSYNC.RECONVERGENT B2 ;  /* 0x0000000000027941 */ /* 0x000fea0003800200 */
.L_x_24803:
        /* <DEDUP_REMOVED lines=57> */
[----:B------:R-:W-:Y:S01]  /*22a0*/  IMAD.MOV.U32 R158, RZ, RZ, RZ ;  /* 0x000000ffff9e7224 */ /* 0x000fe200078e00ff */
[----:B------:R-:W-:Y:S01]  /*22b0*/  LOP3.LUT R176, R157, R110, R187, 0x96, !PT ;  /* 0x0000006e9db07212 */ /* 0x000fe200078e96bb */
[----:B------:R-:W-:Y:S01]  /*22c0*/  IMAD.MOV.U32 R110, RZ, RZ, R0 ;  /* 0x000000ffff6e7224 */ /* 0x000fe200078e0000 */
[----:B------:R-:W-:-:S07]  /*22d0*/  MOV R0, R186 ;  /* 0x000000ba00007202 */ /* 0x000fce0000000f00 */
.L_x_24801:
[----:B------:R-:W-:Y:S05]  /*22e0*/  BSYNC.RECONVERGENT B1 ;  /* 0x0000000000017941 */ /* 0x000fea0003800200 */
.L_x_24800:
        /* <DEDUP_REMOVED lines=19> */
.L_x_24807:
        /* <DEDUP_REMOVED lines=13> */
.L_x_24809:
[----:B------:R-:W-:Y:S05]  /*24f0*/  BSYNC.RECONVERGENT B2 ;  /* 0x0000000000027941 */ /* 0x000fea0003800200 */
.L_x_24808:
        /* <DEDUP_REMOVED lines=53> */
[----:B------:R-:W-:Y:S02]  /*2850*/  VIADD R111, R3, 0x96a522ad ;  /* 0x96a522ad036f7836 */ /* 0x000fe40000000000 */
[----:B------:R-:W-:-:S04]  /*2860*/  IMAD.WIDE.U32 R188, R157, -0x326172a9, RZ ;  /* 0xcd9e8d579dbc7825 */ /* 0x000fc800078e00ff */
[----:B------:R-:W-:Y:S01]  /*2870*/  HFMA2 R157, -RZ, RZ, 0, 0 ;  /* 0x00000000ff9d7431 */ /* 0x000fe200000001ff */
[----:B------:R-:W-:Y:S01]  /*2880*/  LOP3.LUT R176, R111, R158, R187, 0x96, !PT ;  /* 0x0000009e6fb07212 */ /* 0x000fe200078e96bb */
[----:B------:R-:W-:Y:S01]  /*2890*/  IMAD.MOV.U32 R111, RZ, RZ, R0 ;  /* 0x000000ffff6f7224 */ /* 0x000fe200078e0000 */
[----:B------:R-:W-:Y:S01]  /*28a0*/  LOP3.LUT R171, R171, R170, R189, 0x96, !PT ;  /* 0x000000aaabab7212 */ /* 0x000fe200078e96bd */
[----:B------:R-:W-:Y:S01]  /*28b0*/  IMAD.MOV.U32 R0, RZ, RZ, R186 ;  /* 0x000000ffff007224 */ /* 0x000fe200078e00ba */
[----:B------:R-:W-:-:S07]  /*28c0*/  MOV R168, R188 ;  /* 0x000000bc00a87202 */ /* 0x000fce0000000f00 */
.L_x_24806:
[----:B------:R-:W-:Y:S05]  /*28d0*/  BSYNC.RECONVERGENT B1 ;  /* 0x0000000000017941 */ /* 0x000fea0003800200 */
.L_x_24805:
        /* <DEDUP_REMOVED lines=19> */
.L_x_24812:
        /* <DEDUP_REMOVED lines=13> */
.L_x_24814:
[----:B------:R-:W-:Y:S05]  /*2ae0*/  BSYNC.RECONVERGENT B2 ;  /* 0x0000000000027941 */ /* 0x000fea0003800200 */
.L_x_24813:
        /* <DEDUP_REMOVED lines=50> */
[----:B------:R-:W-:-:S04]  /*2e10*/  IADD3 R171, PT, PT, R2, -0x700cb87f, RZ ;  /* 0x8ff3478102ab7810 */ /* 0x000fc80007ffe0ff */
        /* <DEDUP_REMOVED lines=10> */
.L_x_24811:
[----:B------:R-:W-:Y:S05]  /*2ec0*/  BSYNC.RECONVERGENT B1 ;  /* 0x0000000000017941 */ /* 0x000fea0003800200 */
.L_x_24810:
        /* <DEDUP_REMOVED lines=17> */
.L_x_24817:
        /* <DEDUP_REMOVED lines=13> */
.L_x_24819:
[----:B------:R-:W-:Y:S05]  /*30b0*/  BSYNC.RECONVERGENT B2 ;  /* 0x0000000000027941 */ /* 0x000fea0003800200 */
.L_x_24818:
        /* <DEDUP_REMOVED lines=61> */
.L_x_24816:
[----:B------:R-:W-:Y:S05]  /*3490*/  BSYNC.RECONVERGENT B1 ;  /* 0x0000000000017941 */ /* 0x000fea0003800200 */
.L_x_24815:
        /* <DEDUP_REMOVED lines=17> */
.L_x_24822:
        /* <DEDUP_REMOVED lines=13> */
.L_x_24824:
[----:B------:R-:W-:Y:S05]  /*3680*/  BSYNC.RECONVERGENT B2 ;  /* 0x0000000000027941 */ /* 0x000fea0003800200 */
.L_x_24823:
        /* <DEDUP_REMOVED lines=61> */
.L_x_24821:
[----:B------:R-:W-:Y:S05]  /*3a60*/  BSYNC.RECONVERGENT B1 ;  /* 0x0000000000017941 */ /* 0x000fea0003800200 */
.L_x_24820:
        /* <DEDUP_REMOVED lines=17> */
.L_x_24827:
        /* <DEDUP_REMOVED lines=13> */
.L_x_24829:
[----:B------:R-:W-:Y:S05]  /*3c50*/  BSYNC.RECONVERGENT B2 ;  /* 0x0000000000027941 */ /* 0x000fea0003800200 */
.L_x_24828:
        /* <DEDUP_REMOVED lines=61> */
.L_x_24826:
[----:B------:R-:W-:Y:S05]  /*4030*/  BSYNC.RECONVERGENT B1 ;  /* 0x0000000000017941 */ /* 0x000fea0003800200 */
.L_x_24825:
        /* <DEDUP_REMOVED lines=38> */
.L_x_24789:
        /* <DEDUP_REMOVED lines=16> */
.L_x_24833:
        /* <DEDUP_REMOVED lines=13> */
.L_x_24835:
[----:B------:R-:W-:Y:S05]  /*4470*/  BSYNC.RECONVERGENT B2 ;  /* 0x0000000000027941 */ /* 0x000fea0003800200 */
.L_x_24834:
        /* <DEDUP_REMOVED lines=61> */
.L_x_24832:
[----:B------:R-:W-:Y:S05]  /*4850*/  BSYNC.RECONVERGENT B1 ;  /* 0x0000000000017941 */ /* 0x000fea0003800200 */
.L_x_24831:
        /* <DEDUP_REMOVED lines=23> */
.L_x_24838:
        /* <DEDUP_REMOVED lines=13> */
.L_x_24840:
[----:B------:R-:W-:Y:S05]  /*4aa0*/  BSYNC.RECONVERGENT B2 ;  /* 0x0000000000027941 */ /* 0x000fea0003800200 */
.L_x_24839:
        /* <DEDUP_REMOVED lines=61> */
.L_x_24837:
[----:B------:R-:W-:Y:S05]  /*4e80*/  BSYNC.RECONVERGENT B1 ;  /* 0x0000000000017941 */ /* 0x000fea0003800200 */
.L_x_24836:
        /* <DEDUP_REMOVED lines=23> */
.L_x_24843:
        /* <DEDUP_REMOVED lines=13> */
.L_x_24845:
[----:B------:R-:W-:Y:S05]  /*50d0*/  BSYNC.RECONVERGENT B2 ;  /* 0x0000000000027941 */ /* 0x000fea0003800200 */
.L_x_24844:
        /* <DEDUP_REMOVED lines=61> */
.L_x_24842:
[----:B------:R-:W-:Y:S05]  /*54b0*/  BSYNC.RECONVERGENT B1 ;  /* 0x0000000000017941 */ /* 0x000fea0003800200 */
.L_x_24841:
        /* <DEDUP_REMOVED lines=20> */
.L_x_24848:
        /* <DEDUP_REMOVED lines=13> */
.L_x_24850:
[----:B------:R-:W-:Y:S05]  /*56d0*/  BSYNC.RECONVERGENT B2 ;  /* 0x0000000000027941 */ /* 0x000fea0003800200 */
.L_x_24849:
        /* <DEDUP_REMOVED lines=61> */
.L_x_24847:
[----:B------:R-:W-:Y:S05]  /*5ab0*/  BSYNC.RECONVERGENT B1 ;  /* 0x0000000000017941 */ /* 0x000fea0003800200 */
.L_x_24846:
        /* <DEDUP_REMOVED lines=23> */
.L_x_24853:
        /* <DEDUP_REMOVED lines=13> */
.L_x_24855:
[----:B------:R-:W-:Y:S05]  /*5d00*/  BSYNC.RECONVERGENT B2 ;  /* 0x0000000000027941 */ /* 0x000fea0003800200 */
.L_x_24854:
        /* <DEDUP_REMOVED lines=61> */
.L_x_24852:
[----:B------:R-:W-:Y:S05]  /*60e0*/  BSYNC.RECONVERGENT B1 ;  /* 0x0000000000017941 */ /* 0x000fea0003800200 */
.L_x_24851:
[----:B------:R-:W-:Y:S01]  /*60f0*/  I2FP.F32.U32 R111, R110 ;  /* 0x0000006e006f7245 */ /* 0x000fe20000201000 */
[----:B------:R-:W-:Y:S01]  /*6100*/  HADD2.F32 R110, -RZ, R133.H0_H0 ;  /* 0x20000085ff6e7230 */ /* 0x000fe20000004100 */
[----:B------:R-:W-:Y:S01]  /*6110*/  ISETP.NE.AND P2, PT, R132, 0x1, PT ;  /* 0x000000018400780c */ /* 0x000fe20003f45270 */
[----:B------:R-:W-:Y:S01]  /*6120*/  BSSY.RECONVERGENT B1, `(.L_x_24856) ;  /* 0x000005c000017945 */ /* 0x000fe20003800200 */
[----:B------:R-:W-:Y:S01]  /*6130*/  LOP3.LUT R184, R184, 0xfffffffb, RZ, 0xc0, !PT ;  /* 0xfffffffbb8b87812 */ /* 0x000fe200078ec0ff */
[----:B------:R-:W-:Y:S01]  /*6140*/  FFMA.FTZ R111, R111, R158, 1.1641532182693481445e-10 ;  /* 0x2f0000006f6f7423 */ /* 0x000fe2000001009e */
[----:B------:R-:W-:Y:S02]  /*6150*/  IMAD.MOV.U32 R159, RZ, RZ, 0x2 ;  /* 0x00000002ff9f7424 */ /* 0x000fe400078e00ff */
[----:B------:R-:W-:Y:S02]  /*6160*/  FMUL.FTZ R110, R157, R110 ;  /* 0x0000006e9d6e7220 */ /* 0x000fe40000410000 */
        /* <DEDUP_REMOVED lines=12> */
.L_x_24858:
        /* <DEDUP_REMOVED lines=13> */
.L_x_24860:
[----:B------:R-:W-:Y:S05]  /*6300*/  BSYNC.RECONVERGENT B2 ;  /* 0x0000000000027941 */ /* 0x000fea0003800200 */
.L_x_24859:
        /* <DEDUP_REMOVED lines=61> */
.L_x_24857:
[----:B------:R-:W-:Y:S05]  /*66e0*/  BSYNC.RECONVERGENT B1 ;  /* 0x0000000000017941 */ /* 0x000fea0003800200 */
.L_x_24856:
        /* <DEDUP_REMOVED lines=23> */
.L_x_24863:
        /* <DEDUP_REMOVED lines=13> */
.L_x_24865:
[----:B------:R-:W-:Y:S05]  /*6930*/  BSYNC.RECONVERGENT B2 ;  /* 0x0000000000027941 */ /* 0x000fea0003800200 */
.L_x_24864:
        /* <DEDUP_REMOVED lines=50> */
[----:B------:R-:W-:Y:S02]  /*6c60*/  VIADD R159, R3, 0x96a522ad ;  /* 0x96a522ad039f7836 */ /* 0x000fe40000000000 */
[----:B------:R-:W-:Y:S01]  /*6c70*/  IMAD.WIDE.U32 R170, R170, -0x326172a9, RZ ;  /* 0xcd9e8d57aaaa7825 */ /* 0x000fe200078e00ff */
[----:B------:R-:W-:Y:S02]  /*6c80*/  LOP3.LUT R182, R111, R182, R163, 0x96, !PT ;  /* 0x000000b66fb67212 */ /* 0x000fe400078e96a3 */
[----:B------:R-:W-:Y:S01]  /*6c90*/  IADD3 R111, PT, PT, R2, -0x700cb87f, RZ ;  /* 0x8ff34781026f7810 */ /* 0x000fe20007ffe0ff */
[----:B------:R-:W-:Y:S02]  /*6ca0*/  IMAD.MOV.U32 R168, RZ, RZ, R170 ;  /* 0x000000ffffa87224 */ /* 0x000fe400078e00aa */
[----:B------:R-:W-:Y:S01]  /*6cb0*/  IMAD.WIDE.U32 R182, R182, -0x2daee0ad, RZ ;  /* 0xd2511f53b6b67825 */ /* 0x000fe200078e00ff */
[----:B------:R-:W-:-:S02]  /*6cc0*/  LOP3.LUT R171, R111, R162, R171, 0x96, !PT ;  /* 0x000000a26fab7212 */ /* 0x000fc400078e96ab */
[----:B------:R-:W-:Y:S01]  /*6cd0*/  MOV R111, R0 ;  /* 0x00000000006f7202 */ /* 0x000fe20000000f00 */
[----:B------:R-:W-:Y:S01]  /*6ce0*/  IMAD.MOV.U32 R0, RZ, RZ, R182 ;  /* 0x000000ffff007224 */ /* 0x000fe200078e00b6 */
[----:B------:R-:W-:Y:S01]  /*6cf0*/  LOP3.LUT R176, R159, R160, R183, 0x96, !PT ;  /* 0x000000a09fb07212 */ /* 0x000fe200078e96b7 */
[----:B------:R-:W-:-:S07]  /*6d00*/  IMAD.MOV.U32 R161, RZ, RZ, RZ ;  /* 0x000000ffffa17224 */ /* 0x000fce00078e00ff */
.L_x_24862:
[----:B------:R-:W-:Y:S05]  /*6d10*/  BSYNC.RECONVERGENT B1 ;  /* 0x0000000000017941 */ /* 0x000fea0003800200 */
.L_x_24861:
        /* <DEDUP_REMOVED lines=20> */
.L_x_24868:
        /* <DEDUP_REMOVED lines=13> */
.L_x_24870:
[----:B------:R-:W-:Y:S05]  /*6f30*/  BSYNC.RECONVERGENT B2 ;  /* 0x0000000000027941 */ /* 0x000fea0003800200 */
.L_x_24869:
        /* <DEDUP_REMOVED lines=61> */
.L_x_24867:
[----:B------:R-:W-:Y:S05]  /*7310*/  BSYNC.RECONVERGENT B1 ;  /* 0x0000000000017941 */ /* 0x000fea0003800200 */
.L_x_24866:
        /* <DEDUP_REMOVED lines=23> */
.L_x_24873:
        /* <DEDUP_REMOVED lines=13> */
.L_x_24875:
[----:B------:R-:W-:Y:S05]  /*7560*/  BSYNC.RECONVERGENT B2 ;  /* 0x0000000000027941 */ /* 0x000fea0003800200 */
.L_x_24874:
        /* <DEDUP_REMOVED lines=61> */
.L_x_24872:
[----:B------:R-:W-:Y:S05]  /*7940*/  BSYNC.RECONVERGENT B1 ;  /* 0x0000000000017941 */ /* 0x000fea0003800200 */
.L_x_24871:
        /* <DEDUP_REMOVED lines=18> */
.L_x_24878:
        /* <DEDUP_REMOVED lines=13> */
.L_x_24880:
[----:B------:R-:W-:Y:S05]  /*7b40*/  BSYNC.RECONVERGENT B2 ;  /* 0x0000000000027941 */ /* 0x000fea0003800200 */
.L_x_24879:
        /* <DEDUP_REMOVED lines=51> */
[----:B------:R-:W-:Y:S01]  /*7e80*/  IMAD.MOV.U32 R161, RZ, RZ, RZ ;  /* 0x000000ffffa17224 */ /* 0x000fe200078e00ff */
[----:B------:R-:W-:Y:S01]  /*7e90*/  IADD3 R171, PT, PT, R2, -0x700cb87f, RZ ;  /* 0x8ff3478102ab7810 */ /* 0x000fe20007ffe0ff */
        /* <DEDUP_REMOVED lines=8> */
.L_x_24877:
[----:B------:R-:W-:Y:S05]  /*7f20*/  BSYNC.RECONVERGENT B1 ;  /* 0x0000000000017941 */ /* 0x000fea0003800200 */
.L_x_24876:
        /* <DEDUP_REMOVED lines=23> */
.L_x_24883:
        /* <DEDUP_REMOVED lines=13> */
.L_x_24885:
[----:B------:R-:W-:Y:S05]  /*8170*/  BSYNC.RECONVERGENT B2 ;  /* 0x0000000000027941 */ /* 0x000fea0003800200 */
.L_x_24884:
        /* <DEDUP_REMOVED lines=61> */
.L_x_24882:
[----:B------:R-:W-:Y:S05]  /*8550*/  BSYNC.RECONVERGENT B1 ;  /* 0x0000000000017941 */ /* 0x000fea0003800200 */
.L_x_24881:
        /* <DEDUP_REMOVED lines=18> */
.L_x_24888:
        /* <DEDUP_REMOVED lines=13> */
.L_x_24890:
[----:B------:R-:W-:Y:S05]  /*8750*/  BSYNC.RECONVERGENT B2 ;  /* 0x0000000000027941 */ /* 0x000fea0003800200 */
.L_x_24889:
        /* <DEDUP_REMOVED lines=61> */
.L_x_24887:
[----:B------:R-:W-:Y:S05]  /*8b30*/  BSYNC.RECONVERGENT B1 ;  /* 0x0000000000017941 */ /* 0x000fea0003800200 */
.L_x_24886:
        /* <DEDUP_REMOVED lines=23> */
.L_x_24893:
        /* <DEDUP_REMOVED lines=13> */
.L_x_24895:
[----:B------:R-:W-:Y:S05]  /*8d80*/  BSYNC.RECONVERGENT B2 ;  /* 0x0000000000027941 */ /* 0x000fea0003800200 */
.L_x_24894:
        /* <DEDUP_REMOVED lines=61> */
.L_x_24892:
[----:B------:R-:W-:Y:S05]  /*9160*/  BSYNC.RECONVERGENT B1 ;  /* 0x0000000000017941 */ /* 0x000fea0003800200 */
.L_x_24891:
[----:B------:R-:W-:Y:S01]  /*9170*/  ISETP.NE.AND P5, PT, R170, 0x1, PT ;  /* 0x00000001aa00780c */ /* 0x000fe20003fa5270 */
[----:B------:R-:W-:Y:S01]  /*9180*/  BSSY.RECONVERGENT B1, `(.L_x_24896) ;  /* 0x000005c000017945 */ /* 0x000fe20003800200 */
[----:B------:R-:W-:Y:S01]  /*9190*/  I2FP.F32.U32 R159, R134 ;  /* 0x00000086009f7245 */ /* 0x000fe20000201000 */
[----:B------:R-:W-:Y:S02]  /*91a0*/  HADD2.F32 R134, -RZ, R135.H0_H0 ;  /* 0x20000087ff867230 */ /* 0x000fe40000004100 */
        /* <DEDUP_REMOVED lines=14> */
.L_x_24898:
        /* <DEDUP_REMOVED lines=13> */
.L_x_24900:
[----:B------:R-:W-:Y:S05]  /*9360*/  BSYNC.RECONVERGENT B2 ;  /* 0x0000000000027941 */ /* 0x000fea0003800200 */
.L_x_24899:
        /* <DEDUP_REMOVED lines=61> */
.L_x_24897:
[----:B------:R-:W-:Y:S05]  /*9740*/  BSYNC.RECONVERGENT B1 ;  /* 0x0000000000017941 */ /* 0x000fea0003800200 */
.L_x_24896:
        /* <DEDUP_REMOVED lines=23> */
.L_x_24903:
        /* <DEDUP_REMOVED lines=13> */
.L_x_24905:
[----:B------:R-:W-:Y:S05]  /*9990*/  BSYNC.RECONVERGENT B2 ;  /* 0x0000000000027941 */ /* 0x000fea0003800200 */
.L_x_24904:
        /* <DEDUP_REMOVED lines=61> */
.L_x_24902:
[----:B------:R-:W-:Y:S05]  /*9d70*/  BSYNC.RECONVERGENT B1 ;  /* 0x0000000000017941 */ /* 0x000fea0003800200 */
.L_x_24901:
        /* <DEDUP_REMOVED lines=18> */
.L_x_24908:
        /* <DEDUP_REMOVED lines=15> */
.L_x_24910:
[----:B------:R-:W-:Y:S05]  /*9f90*/  BSYNC.RECONVERGENT B2 ;  /* 0x0000000000027941 */ /* 0x000fea0003800200 */
.L_x_24909:
        /* <DEDUP_REMOVED lines=61> */
.L_x_24907:
[----:B------:R-:W-:Y:S05]  /*a370*/  BSYNC.RECONVERGENT B1 ;  /* 0x0000000000017941 */ /* 0x000fea0003800200 */
.L_x_24906:
        /* <DEDUP_REMOVED lines=10> */
.L_x_24830:
        /* <DEDUP_REMOVED lines=44> */
.L_x_24911:
[----:B------:R-:W-:Y:S02]  /*a6e0*/  IMAD.MOV.U32 R183, RZ, RZ, R0 ;  /* 0x000000ffffb77224 */ /* 0x000fe400078e0000 */
[----:B------:R-:W-:-:S07]  /*a6f0*/  VIADD R0, R181, 0x20 ;  /* 0x00000020b5007836 */ /* 0x000fce0000000000 */
.L_x_24788:
[----:B------:R-:W-:Y:S05]  /*a700*/  BSYNC.RECONVERGENT B0 ;  /* 0x0000000000007941 */ /* 0x000fea0003800200 */
.L_x_24787:
        /* <DEDUP_REMOVED lines=36> */
.L_x_24917:
        /* <DEDUP_REMOVED lines=13> */
.L_x_24919:
[----:B------:R-:W-:Y:S05]  /*aa20*/  BSYNC.RECONVERGENT B2 ;  /* 0x0000000000027941 */ /* 0x000fea0003800200 */
.L_x_24918:
        /* <DEDUP_REMOVED lines=8> */
[----:B------:R-:W-:Y:S01]  /*aab0*/  IADD3 R159, PT, PT, R3, 0x76cf5d0a, RZ ;  /* 0x76cf5d0a039f7810 */ /* 0x000fe20007ffe0ff */
[C---:B------:R-:W-:Y:S01]  /*aac0*/  VIADD R171, R2.reuse, 0x8ff34781 ;  /* 0x8ff3478102ab7836 */ /* 0x040fe20000000000 */
        /* <DEDUP_REMOVED lines=48> */
[----:B------:R-:W-:Y:S01]  /*add0*/  LOP3.LUT R176, R113, R112, R157, 0x96, !PT ;  /* 0x0000007071b07212 */ /* 0x000fe200078e969d */
[----:B------:R-:W-:-:S07]  /*ade0*/  IMAD.MOV.U32 R112, RZ, RZ, R183 ;  /* 0x000000ffff707224 */ /* 0x000fce00078e00b7 */
.L_x_24916:
[----:B------:R-:W-:Y:S05]  /*adf0*/  BSYNC.RECONVERGENT B1 ;  /* 0x0000000000017941 */ /* 0x000fea0003800200 */
.L_x_24915:
        /* <DEDUP_REMOVED lines=23> */
.L_x_24922:
        /* <DEDUP_REMOVED lines=13> */
.L_x_24924:
[----:B------:R-:W-:Y:S05]  /*b040*/  BSYNC.RECONVERGENT B2 ;  /* 0x0000000000027941 */ /* 0x000fea0003800200 */
.L_x_24923:
        /* <DEDUP_REMOVED lines=61> */
.L_x_24921:
[----:B------:R-:W-:Y:S05]  /*b420*/  BSYNC.RECONVERGENT B1 ;  /* 0x0000000000017941 */ /* 0x000fea0003800200 */
.L_x_24920:
        /* <DEDUP_REMOVED lines=23> */
.L_x_24927:
        /* <DEDUP_REMOVED lines=13> */
.L_x_24929:
[----:B------:R-:W-:Y:S05]  /*b670*/  BSYNC.RECONVERGENT B2 ;  /* 0x0000000000027941 */ /* 0x000fea0003800200 */
.L_x_24928:
        /* <DEDUP_REMOVED lines=61> */
.L_x_24926:
[----:B------:R-:W-:Y:S05]  /*ba50*/  BSYNC.RECONVERGENT B1 ;  /* 0x0000000000017941 */ /* 0x000fea0003800200 */
.L_x_24925:
        /* <DEDUP_REMOVED lines=20> */
.L_x_24932:
        /* <DEDUP_REMOVED lines=13> */
.L_x_24934:
[----:B------:R-:W-:Y:S05]  /*bc70*/  BSYNC.RECONVERGENT B2 ;  /* 0x0000000000027941 */ /* 0x000fea0003800200 */
.L_x_24933:
        /* <DEDUP_REMOVED lines=61> */
.L_x_24931:
[----:B------:R-:W-:Y:S05]  /*c050*/  BSYNC.RECONVERGENT B1 ;  /* 0x0000000000017941 */ /* 0x000fea0003800200 */
.L_x_24930:
        /* <DEDUP_REMOVED lines=23> */
.L_x_24937:
        /* <DEDUP_REMOVED lines=13> */
.L_x_24939:
[----:B------:R-:W-:Y:S05]  /*c2a0*/  BSYNC.RECONVERGENT B2 ;  /* 0x0000000000027941 */ /* 0x000fea0003800200 */
.L_x_24938:
        /* <DEDUP_REMOVED lines=61> */
.L_x_24936:
[----:B------:R-:W-:Y:S05]  /*c680*/  BSYNC.RECONVERGENT B1 ;  /* 0x0000000000017941 */ /* 0x000fea0003800200 */
.L_x_24935:
        /* <DEDUP_REMOVED lines=20> */
.L_x_24942:
        /* <DEDUP_REMOVED lines=13> */
.L_x_24944:
[----:B------:R-:W-:Y:S05]  /*c8a0*/  BSYNC.RECONVERGENT B2 ;  /* 0x0000000000027941 */ /* 0x000fea0003800200 */
.L_x_24943:
        /* <DEDUP_REMOVED lines=50> */
[C---:B------:R-:W-:Y:S02]  /*cbd0*/  VIADD R115, R2.reuse, 0xf1bbcdc8 ;  /* 0xf1bbcdc802737836 */ /* 0x040fe40000000000 */
[----:B------:R-:W-:Y:S02]  /*cbe0*/  VIADD R161, R3, 0x96a522ad ;  /* 0x96a522ad03a17836 */ /* 0x000fe40000000000 */
        /* <DEDUP_REMOVED lines=8> */
[----:B------:R-:W-:-:S07]  /*cc70*/  IMAD.MOV.U32 R161, RZ, RZ, RZ ;  /* 0x000000ffffa17224 */ /* 0x000fce00078e00ff */
.L_x_24941:
[----:B------:R-:W-:Y:S05]  /*cc80*/  BSYNC.RECONVERGENT B1 ;  /* 0x0000000000017941 */ /* 0x000fea0003800200 */
.L_x_24940:
        /* <DEDUP_REMOVED lines=23> */
.L_x_24947:
        /* <DEDUP_REMOVED lines=13> */
.L_x_24949:
[----:B------:R-:W-:Y:S05]  /*ced0*/  BSYNC.RECONVERGENT B2 ;  /* 0x0000000000027941 */ /* 0x000fea0003800200 */
.L_x_24948:
        /* <DEDUP_REMOVED lines=61> */
.L_x_24946:
[----:B------:R-:W-:Y:S05]  /*d2b0*/  BSYNC.RECONVERGENT B1 ;  /* 0x0000000000017941 */ /* 0x000fea0003800200 */
.L_x_24945:
        /* <DEDUP_REMOVED lines=20> */
.L_x_24952:
        /* <DEDUP_REMOVED lines=13> */
.L_x_24954:
[----:B------:R-:W-:Y:S05]  /*d4d0*/  BSYNC.RECONVERGENT B2 ;  /* 0x0000000000027941 */ /* 0x000fea0003800200 */
.L_x_24953:
        /* <DEDUP_REMOVED lines=61> */
.L_x_24951:
[----:B------:R-:W-:Y:S05]  /*d8b0*/  BSYNC.RECONVERGENT B1 ;  /* 0x0000000000017941 */ /* 0x000fea0003800200 */
.L_x_24950:
        /* <DEDUP_REMOVED lines=23> */
.L_x_24957:
        /* <DEDUP_REMOVED lines=13> */
.L_x_24959:
[----:B------:R-:W-:Y:S05]  /*db00*/  BSYNC.RECONVERGENT B2 ;  /* 0x0000000000027941 */ /* 0x000fea0003800200 */
.L_x_24958:
        /* <DEDUP_REMOVED lines=61> */
.L_x_24956:
[----:B------:R-:W-:Y:S05]  /*dee0*/  BSYNC.RECONVERGENT B1 ;  /* 0x0000000000017941 */ /* 0x000fea0003800200 */
.L_x_24955:
        /* <DEDUP_REMOVED lines=18> */
.L_x_24962:
        /* <DEDUP_REMOVED lines=13> */
.L_x_24964:
[----:B------:R-:W-:Y:S05]  /*e0e0*/  BSYNC.RECONVERGENT B2 ;  /* 0x0000000000027941 */ /* 0x000fea0003800200 */
.L_x_24963:
        /* <DEDUP_REMOVED lines=61> */
.L_x_24961:
[----:B------:R-:W-:Y:S05]  /*e4c0*/  BSYNC.RECONVERGENT B1 ;  /* 0x0000000000017941 */ /* 0x000fea0003800200 */
.L_x_24960:
        /* <DEDUP_REMOVED lines=23> */
.L_x_24967:
        /* <DEDUP_REMOVED lines=13> */
.L_x_24969:
[----:B------:R-:W-:Y:S05]  /*e710*/  BSYNC.RECONVERGENT B2 ;  /* 0x0000000000027941 */ /* 0x000fea0003800200 */
.L_x_24968:
        /* <DEDUP_REMOVED lines=50> */
[----:B------:R-:W-:Y:S01]  /*ea40*/  HFMA2 R161, -RZ, RZ, 0, 0 ;  /* 0x00000000ffa17431 */ /* 0x000fe200000001ff */
[----:B------:R-:W-:Y:S01]  /*ea50*/  LOP3.LUT R137, R137, R186, R171, 0x96, !PT ;  /* 0x000000ba89897212 */ /* 0x000fe200078e96ab */
[----:B------:R-:W-:Y:S02]  /*ea60*/  VIADD R171, R2, 0x8ff34781 ;  /* 0x8ff3478102ab7836 */ /* 0x000fe40000000000 */
        /* <DEDUP_REMOVED lines=8> */
.L_x_24966:
[----:B------:R-:W-:Y:S05]  /*eaf0*/  BSYNC.RECONVERGENT B1 ;  /* 0x0000000000017941 */ /* 0x000fea0003800200 */
.L_x_24965:
[----:B------:R-:W-:Y:S01]  /*eb00*/  ISETP.NE.AND P4, PT, R161, 0x1, PT ;  /* 0x00000001a100780c */ /* 0x000fe20003f85270 */
[----:B------:R-:W-:Y:S01]  /*eb10*/  BSSY.RECONVERGENT B1, `(.L_x_24970) ;  /* 0x000005c000017945 */ /* 0x000fe20003800200 */
[----:B------:R-:W-:Y:S01]  /*eb20*/  I2FP.F32.U32 R160, R137 ;  /* 0x0000008900a07245 */ /* 0x000fe20000201000 */
[----:B------:R-:W-:Y:S02]  /*eb30*/  HADD2.F32 R137, -RZ, R138.H1_H1 ;  /* 0x3000008aff897230 */ /* 0x000fe40000004100 */
        /* <DEDUP_REMOVED lines=14> */
.L_x_24972:
        /* <DEDUP_REMOVED lines=13> */
.L_x_24974:
[----:B------:R-:W-:Y:S05]  /*ecf0*/  BSYNC.RECONVERGENT B2 ;  /* 0x0000000000027941 */ /* 0x000fea0003800200 */
.L_x_24973:
        /* <DEDUP_REMOVED lines=61> */
.L_x_24971:
[----:B------:R-:W-:Y:S05]  /*f0d0*/  BSYNC.RECONVERGENT B1 ;  /* 0x0000000000017941 */ /* 0x000fea0003800200 */
.L_x_24970:
        /* <DEDUP_REMOVED lines=23> */
.L_x_24977:
        /* <DEDUP_REMOVED lines=13> */
.L_x_24979:
[----:B------:R-:W-:Y:S05]  /*f320*/  BSYNC.RECONVERGENT B2 ;  /* 0x0000000000027941 */ /* 0x000fea0003800200 */
.L_x_24978:
        /* <DEDUP_REMOVED lines=61> */
.L_x_24976:
[----:B------:R-:W-:Y:S05]  /*f700*/  BSYNC.RECONVERGENT B1 ;  /* 0x0000000000017941 */ /* 0x000fea0003800200 */
.L_x_24975:
        /* <DEDUP_REMOVED lines=18> */
.L_x_24982:
        /* <DEDUP_REMOVED lines=13> */
.L_x_24984:
[----:B------:R-:W-:Y:S05]  /*f900*/  BSYNC.RECONVERGENT B2 ;  /* 0x0000000000027941 */ /* 0x000fea0003800200 */
.L_x_24983:
        /* <DEDUP_REMOVED lines=61> */
.L_x_24981:
[----:B------:R-:W-:Y:S05]  /*fce0*/  BSYNC.RECONVERGENT B1 ;  /* 0x0000000000017941 */ /* 0x000fea0003800200 */
.L_x_24980:
        /* <DEDUP_REMOVED lines=23> */
.L_x_24987:
        /* <DEDUP_REMOVED lines=13> */
.L_x_24989:
[----:B------:R-:W-:Y:S05]  /*ff30*/  BSYNC.RECONVERGENT B2 ;  /* 0x0000000000027941 */ /* 0x000fea0003800200 */
.L_x_24988:
        /* <DEDUP_REMOVED lines=61> */
.L_x_24986:
[----:B------:R-:W-:Y:S05]  /*10310*/  BSYNC.RECONVERGENT B1 ;  /* 0x0000000000017941 */ /* 0x000fea0003800200 */
.L_x_24985:
[----:B------:R-:W-:Y:S01]  /*10320*/  ISETP.NE.AND P6, PT, R187, 0x1, PT ;  /* 0x00000001bb00780c */ /* 0x000fe20003fc5270 */
[----:B------:R-:W-:Y:S01]  /*10330*/  HADD2.F32 R139, -RZ, R139.H1_H1 ;  /* 0x3000008bff8b7230 */ /* 0x000fe20000004100 */
[----:B------:R-:W-:Y:S01]  /*10340*/  I2FP.F32.U32 R170, R170 ;  /* 0x000000aa00aa7245 */ /* 0x000fe20000201000 */
[----:B------:R-:W-:Y:S01]  /*10350*/  BSSY.RECONVERGENT B1, `(.L_x_24990) ;  /* 0x000005c000017945 */ /* 0x000fe20003800200 */
[----:B------:R-:W-:Y:S02]  /*10360*/  IMAD.MOV.U32 R183, RZ, RZ, R168 ;  /* 0x000000ffffb77224 */ /* 0x000fe400078e00a8 */
[----:B------:R-:W-:Y:S01]  /*10370*/  FMUL.FTZ R139, R139, R158 ;  /* 0x0000009e8b8b7220 */ /* 0x000fe20000410000 */
[----:B------:R-:W-:Y:S01]  /*10380*/  FFMA.FTZ R182, R170, R159, 1.1641532182693481445e-10 ;  /* 0x2f000000aab67423 */ /* 0x000fe2000001009f */
[----:B------:R-:W-:-:S04]  /*10390*/  HFMA2 R170, -RZ, RZ, 0, 1.1920928955078125e-07 ;  /* 0x00000002ffaa7431 */ /* 0x000fc800000001ff */
        /* <DEDUP_REMOVED lines=10> */
.L_x_24992:
        /* <DEDUP_REMOVED lines=15> */
.L_x_24994:
[----:B------:R-:W-:Y:S05]  /*10530*/  BSYNC.RECONVERGENT B2 ;  /* 0x0000000000027941 */ /* 0x000fea0003800200 */
.L_x_24993:
        /* <DEDUP_REMOVED lines=61> */
.L_x_24991:
[----:B------:R-:W-:Y:S05]  /*10910*/  BSYNC.RECONVERGENT B1 ;  /* 0x0000000000017941 */ /* 0x000fea0003800200 */
.L_x_24990:
        /* <DEDUP_REMOVED lines=11> */
.L_x_24914:
[----:B------:R-:W-:Y:S01]  /*109d0*/  ISETP.NE.AND P2, PT, R170, 0x1, PT ;  /* 0x00000001aa00780c */ /* 0x000fe20003f45270 */
[----:B------:R-:W-:Y:S01]  /*109e0*/  BSSY.RECONVERGENT B1, `(.L_x_24996) ;  /* 0x0000059000017945 */ /* 0x000fe20003800200 */
[----:B--2---:R-:W-:Y:S01]  /*109f0*/  IMAD.MOV.U32 R115, RZ, RZ, 0x2 ;  /* 0x00000002ff737424 */ /* 0x004fe200078e00ff */
        /* <DEDUP_REMOVED lines=13> */
.L_x_24998:
        /* <DEDUP_REMOVED lines=13> */
.L_x_25000:
[----:B------:R-:W-:Y:S05]  /*10ba0*/  BSYNC.RECONVERGENT B2 ;  /* 0x0000000000027941 */ /* 0x000fea0003800200 */
.L_x_24999:
[----:B------:R-:W-:Y:S01]  /*10bb0*/  IMAD.WIDE.U32 R114, R179, -0x326172a9, RZ ;  /* 0xcd9e8d57b3727825 */ /* 0x000fe200078e00ff */
[----:B------:R-:W-:Y:S02]  /*10bc0*/  LOP3.LUT R158, R167, R113, R3, 0x96, !PT ;  /* 0x00000071a79e7212 */ /* 0x000fe400078e9603 */
[C---:B------:R-:W-:Y:S01]  /*10bd0*/  IADD3 R113, PT, PT, R2.reuse, -0x61c88647, RZ ;  /* 0x9e3779b902717810 */ /* 0x040fe20007ffe0ff */
        /* <DEDUP_REMOVED lines=56> */
[----:B------:R-:W-:-:S07]  /*10f60*/  IMAD.MOV.U32 R112, RZ, RZ, R183 ;  /* 0x000000ffff707224 */ /* 0x000fce00078e00b7 */
.L_x_24997:
[----:B------:R-:W-:Y:S05]  /*10f70*/  BSYNC.RECONVERGENT B1 ;  /* 0x0000000000017941 */ /* 0x000fea0003800200 */
.L_x_24996:
        /* <DEDUP_REMOVED lines=21> */
.L_x_25003:
        /* <DEDUP_REMOVED lines=13> */
.L_x_25005:
[----:B------:R-:W-:Y:S05]  /*111a0*/  BSYNC.RECONVERGENT B2 ;  /* 0x0000000000027941 */ /* 0x000fea0003800200 */
.L_x_25004:
        /* <DEDUP_REMOVED lines=61> */
.L_x_25002:
[----:B------:R-:W-:Y:S05]  /*11580*/  BSYNC.RECONVERGENT B1 ;  /* 0x0000000000017941 */ /* 0x000fea0003800200 */
.L_x_25001:
        /* <DEDUP_REMOVED lines=19> */
.L_x_25008:
        /* <DEDUP_REMOVED lines=13> */
.L_x_25010:
[----:B------:R-:W-:Y:S05]  /*11790*/  BSYNC.RECONVERGENT B2 ;  /* 0x0000000000027941 */ /* 0x000fea0003800200 */
.L_x_25009:
[----:B------:R-:W-:Y:S01]  /*117a0*/  IMAD.WIDE.U32 R158, R179, -0x326172a9, RZ ;  /* 0xcd9e8d57b39e7825 */ /* 0x000fe200078e00ff */
[----:B------:R-:W-:Y:S02]  /*117b0*/  LOP3.LUT R186, R167, R115, R3, 0x96, !PT ;  /* 0x00000073a7ba7212 */ /* 0x000fe400078e9603 */
[----:B------:R-:W-:Y:S01]  /*117c0*/  IADD3 R183, PT, PT, R3, 0x76cf5d0a, RZ ;  /* 0x76cf5d0a03b77810 */ /* 0x000fe20007ffe0ff */
[----:B------:R-:W-:Y:S01]  /*117d0*/  VIADD R115, R2, 0x9e3779b9 ;  /* 0x9e3779b902737836 */ /* 0x000fe20000000000 */
[----:B------:R-:W-:Y:S01]  /*117e0*/  LOP3.LUT R170, R169, R159, R2, 0x96, !PT ;  /* 0x0000009fa9aa7212 */ /* 0x000fe200078e9602 */
[----:B------:R-:W-:Y:S02]  /*117f0*/  VIADD R159, R3, 0xbb67ae85 ;  /* 0xbb67ae85039f7836 */ /* 0x000fe40000000000 */
        /* <DEDUP_REMOVED lines=55> */
.L_x_25007:
[----:B------:R-:W-:Y:S05]  /*11b70*/  BSYNC.RECONVERGENT B1 ;  /* 0x0000000000017941 */ /* 0x000fea0003800200 */
.L_x_25006:
        /* <DEDUP_REMOVED lines=19> */
.L_x_25013:
        /* <DEDUP_REMOVED lines=13> */
.L_x_25015:
[----:B------:R-:W-:Y:S05]  /*11d80*/  BSYNC.RECONVERGENT B2 ;  /* 0x0000000000027941 */ /* 0x000fea0003800200 */
.L_x_25014:
        /* <DEDUP_REMOVED lines=61> */
.L_x_25012:
[----:B------:R-:W-:Y:S05]  /*12160*/  BSYNC.RECONVERGENT B1 ;  /* 0x0000000000017941 */ /* 0x000fea0003800200 */
.L_x_25011:
        /* <DEDUP_REMOVED lines=19> */
.L_x_25018:
        /* <DEDUP_REMOVED lines=13> */
.L_x_25020:
[----:B------:R-:W-:Y:S05]  /*12370*/  BSYNC.RECONVERGENT B2 ;  /* 0x0000000000027941 */ /* 0x000fea0003800200 */
.L_x_25019:
        /* <DEDUP_REMOVED lines=61> */
.L_x_25017:
[----:B------:R-:W-:Y:S05]  /*12750*/  BSYNC.RECONVERGENT B1 ;  /* 0x0000000000017941 */ /* 0x000fea0003800200 */
.L_x_25016:
        /* <DEDUP_REMOVED lines=17> */
.L_x_25023:
        /* <DEDUP_REMOVED lines=13> */
.L_x_25025:
[----:B------:R-:W-:Y:S05]  /*12940*/  BSYNC.RECONVERGENT B2 ;  /* 0x0000000000027941 */ /* 0x000fea0003800200 */
.L_x_25024:
        /* <DEDUP_REMOVED lines=61> */
.L_x_25022:
[----:B------:R-:W-:Y:S05]  /*12d20*/  BSYNC.RECONVERGENT B1 ;  /* 0x0000000000017941 */ /* 0x000fea0003800200 */
.L_x_25021:
        /* <DEDUP_REMOVED lines=17> */
.L_x_25028:
        /* <DEDUP_REMOVED lines=13> */
.L_x_25030:
[----:B------:R-:W-:Y:S05]  /*12f10*/  BSYNC.RECONVERGENT B2 ;  /* 0x0000000000027941 */ /* 0x000fea0003800200 */
.L_x_25029:
        /* <DEDUP_REMOVED lines=61> */
.L_x_25027:
[----:B------:R-:W-:Y:S05]  /*132f0*/  BSYNC.RECONVERGENT B1 ;  /* 0x0000000000017941 */ /* 0x000fea0003800200 */
.L_x_25026:
[----:B------:R-:W-:Y:S01]  /*13300*/  ISETP.NE.AND P5, PT, R183, 0x1, PT ;  /* 0x00000001b700780c */ /* 0x000fe20003fa5270 */
[----:B------:R-:W-:Y:S01]  /*13310*/  BSSY.RECONVERGENT B1, `(.L_x_25031) ;  /* 0x000005b000017945 */ /* 0x000fe20003800200 */
[----:B------:R-:W-:Y:S01]  /*13320*/  I2FP.F32.U32 R159, R159 ;  /* 0x0000009f009f7245 */ /* 0x000fe20000201000 */
[----:B------:R-:W-:Y:S02]  /*13330*/  HADD2.F32 R158, -RZ, R139.H0_H0 ;  /* 0x2000008bff9e7230 */ /* 0x000fe40000004100 */
        /* <DEDUP_REMOVED lines=13> */
.L_x_25033:
        /* <DEDUP_REMOVED lines=13> */
.L_x_25035:
[----:B------:R-:W-:Y:S05]  /*134e0*/  BSYNC.RECONVERGENT B2 ;  /* 0x0000000000027941 */ /* 0x000fea0003800200 */
.L_x_25034:
        /* <DEDUP_REMOVED lines=61> */
.L_x_25032:
[----:B------:R-:W-:Y:S05]  /*138c0*/  BSYNC.RECONVERGENT B1 ;  /* 0x0000000000017941 */ /* 0x000fea0003800200 */
.L_x_25031:
        /* <DEDUP_REMOVED lines=37> */
.L_x_24995:
        /* <DEDUP_REMOVED lines=44> */
.L_x_25036:
[----:B------:R-:W-:Y:S02]  /*13de0*/  IMAD.MOV.U32 R183, RZ, RZ, R156 ;  /* 0x000000ffffb77224 */ /* 0x000fe400078e009c */
[----:B------:R-:W-:-:S07]  /*13df0*/  VIADD R0, R0, 0x20 ;  /* 0x0000002000007836 */ /* 0x000fce0000000000 */
.L_x_24913:
[----:B------:R-:W-:Y:S05]  /*13e00*/  BSYNC.RECONVERGENT B0 ;  /* 0x0000000000007941 */ /* 0x000fea0003800200 */
.L_x_24912:
        /* <DEDUP_REMOVED lines=36> */
.L_x_25042:
        /* <DEDUP_REMOVED lines=13> */
.L_x_25044:
[----:B------:R-:W-:Y:S05]  /*14120*/  BSYNC.RECONVERGENT B2 ;  /* 0x0000000000027941 */ /* 0x000fea0003800200 */
.L_x_25043:
        /* <DEDUP_REMOVED lines=60> */
.L_x_25041:
[----:B------:R-:W-:Y:S05]  /*144f0*/  BSYNC.RECONVERGENT B1 ;  /* 0x0000000000017941 */ /* 0x000fea0003800200 */
.L_x_25040:
        /* <DEDUP_REMOVED lines=23> */
.L_x_25047:
        /* <DEDUP_REMOVED lines=13> */
.L_x_25049:
[----:B------:R-:W-:Y:S05]  /*14740*/  BSYNC.RECONVERGENT B2 ;  /* 0x0000000000027941 */ /* 0x000fea0003800200 */
.L_x_25048:
        /* <DEDUP_REMOVED lines=61> */
.L_x_25046:
[----:B------:R-:W-:Y:S05]  /*14b20*/  BSYNC.RECONVERGENT B1 ;  /* 0x0000000000017941 */ /* 0x000fea0003800200 */
.L_x_25045:
        /* <DEDUP_REMOVED lines=23> */
.L_x_25052:
        /* <DEDUP_REMOVED lines=13> */
.L_x_25054:
[----:B------:R-:W-:Y:S05]  /*14d70*/  BSYNC.RECONVERGENT B2 ;  /* 0x0000000000027941 */ /* 0x000fea0003800200 */
.L_x_25053:
        /* <DEDUP_REMOVED lines=61> */
.L_x_25051:
[----:B------:R-:W-:Y:S05]  /*15150*/  BSYNC.RECONVERGENT B1 ;  /* 0x0000000000017941 */ /* 0x000fea0003800200 */
.L_x_25050:
        /* <DEDUP_REMOVED lines=20> */
.L_x_25057:
        /* <DEDUP_REMOVED lines=13> */
.L_x_25059:
[----:B------:R-:W-:Y:S05]  /*15370*/  BSYNC.RECONVERGENT B2 ;  /* 0x0000000000027941 */ /* 0x000fea0003800200 */
.L_x_25058:
        /* <DEDUP_REMOVED lines=61> */
.L_x_25056:
[----:B------:R-:W-:Y:S05]  /*15750*/  BSYNC.RECONVERGENT B1 ;  /* 0x0000000000017941 */ /* 0x000fea0003800200 */
.L_x_25055:
        /* <DEDUP_REMOVED lines=23> */
.L_x_25062:
        /* <DEDUP_REMOVED lines=13> */
.L_x_25064:
[----:B------:R-:W-:Y:S05]  /*159a0*/  BSYNC.RECONVERGENT B2 ;  /* 0x0000000000027941 */ /* 0x000fea0003800200 */
.L_x_25063:
        /* <DEDUP_REMOVED lines=61> */
.L_x_25061:
[----:B------:R-:W-:Y:S05]  /*15d80*/  BSYNC.RECONVERGENT B1 ;  /* 0x0000000000017941 */ /* 0x000fea0003800200 */
.L_x_25060:
[----:B------:R-:W-:Y:S01]  /*15d90*/  I2FP.F32.U32 R118, R118 ;  /* 0x0000007600767245 */ /* 0x000fe20000201000 */
[----:B------:R-:W-:Y:S01]  /*15da0*/  HADD2.F32 R119, -RZ, R141.H0_H0 ;  /* 0x2000008dff777230 */ /* 0x000fe20000004100 */
[----:B------:R-:W-:Y:S01]  /*15db0*/  ISETP.NE.AND P2, PT, R161, 0x1, PT ;  /* 0x00000001a100780c */ /* 0x000fe20003f45270 */
[----:B------:R-:W-:Y:S01]  /*15dc0*/  BSSY.RECONVERGENT B1, `(.L_x_25065) ;  /* 0x000005c000017945 */ /* 0x000fe20003800200 */
[----:B------:R-:W-:Y:S01]  /*15dd0*/  LOP3.LUT R184, R184, 0xfffffffb, RZ, 0xc0, !PT ;  /* 0xfffffffbb8b87812 */ /* 0x000fe200078ec0ff */
[----:B------:R-:W-:Y:S01]  /*15de0*/  FFMA.FTZ R140, R118, R159, 1.1641532182693481445e-10 ;  /* 0x2f000000768c7423 */ /* 0x000fe2000001009f */
[----:B------:R-:W-:Y:S02]  /*15df0*/  IMAD.MOV.U32 R162, RZ, RZ, 0x2 ;  /* 0x00000002ffa27424 */ /* 0x000fe400078e00ff */
[----:B------:R-:W-:Y:S01]  /*15e00*/  FMUL.FTZ R118, R119, R158 ;  /* 0x0000009e77767220 */ /* 0x000fe20000410000 */
        /* <DEDUP_REMOVED lines=12> */
.L_x_25067:
        /* <DEDUP_REMOVED lines=13> */
.L_x_25069:
[----:B------:R-:W-:Y:S05]  /*15fa0*/  BSYNC.RECONVERGENT B2 ;  /* 0x0000000000027941 */ /* 0x000fea0003800200 */
.L_x_25068:
        /* <DEDUP_REMOVED lines=57> */
[----:B------:R-:W-:Y:S01]  /*16340*/  IMAD.MOV.U32 R162, RZ, RZ, RZ ;  /* 0x000000ffffa27224 */ /* 0x000fe200078e00ff */
[----:B------:R-:W-:Y:S02]  /*16350*/  LOP3.LUT R176, R161, R160, R183, 0x96, !PT ;  /* 0x000000a0a1b07212 */ /* 0x000fe400078e96b7 */
[----:B------:R-:W-:Y:S01]  /*16360*/  MOV R160, R156 ;  /* 0x0000009c00a07202 */ /* 0x000fe20000000f00 */
[----:B------:R-:W-:-:S07]  /*16370*/  IMAD.MOV.U32 R156, RZ, RZ, R182 ;  /* 0x000000ffff9c7224 */ /* 0x000fce00078e00b6 */
.L_x_25066:
[----:B------:R-:W-:Y:S05]  /*16380*/  BSYNC.RECONVERGENT B1 ;  /* 0x0000000000017941 */ /* 0x000fea0003800200 */
.L_x_25065:
        /* <DEDUP_REMOVED lines=23> */
.L_x_25072:
        /* <DEDUP_REMOVED lines=13> */
.L_x_25074:
[----:B------:R-:W-:Y:S05]  /*165d0*/  BSYNC.RECONVERGENT B2 ;  /* 0x0000000000027941 */ /* 0x000fea0003800200 */
.L_x_25073:
        /* <DEDUP_REMOVED lines=61> */
.L_x_25071:
[----:B------:R-:W-:Y:S05]  /*169b0*/  BSYNC.RECONVERGENT B1 ;  /* 0x0000000000017941 */ /* 0x000fea0003800200 */
.L_x_25070:
        /* <DEDUP_REMOVED lines=20> */
.L_x_25077:
        /* <DEDUP_REMOVED lines=13> */
.L_x_25079:
[----:B------:R-:W-:Y:S05]  /*16bd0*/  BSYNC.RECONVERGENT B2 ;  /* 0x0000000000027941 */ /* 0x000fea0003800200 */
.L_x_25078:
        /* <DEDUP_REMOVED lines=61> */
.L_x_25076:
[----:B------:R-:W-:Y:S05]  /*16fb0*/  BSYNC.RECONVERGENT B1 ;  /* 0x0000000000017941 */ /* 0x000fea0003800200 */
.L_x_25075:
        /* <DEDUP_REMOVED lines=23> */
.L_x_25082:
        /* <DEDUP_REMOVED lines=13> */
.L_x_25084:
[----:B------:R-:W-:Y:S05]  /*17200*/  BSYNC.RECONVERGENT B2 ;  /* 0x0000000000027941 */ /* 0x000fea0003800200 */
.L_x_25083:
        /* <DEDUP_REMOVED lines=61> */
.L_x_25081:
[----:B------:R-:W-:Y:S05]  /*175e0*/  BSYNC.RECONVERGENT B1 ;  /* 0x0000000000017941 */ /* 0x000fea0003800200 */
.L_x_25080:
        /* <DEDUP_REMOVED lines=18> */
.L_x_25087:
        /* <DEDUP_REMOVED lines=13> */
.L_x_25089:
[----:B------:R-:W-:Y:S05]  /*177e0*/  BSYNC.RECONVERGENT B2 ;  /* 0x0000000000027941 */ /* 0x000fea0003800200 */
.L_x_25088:
        /* <DEDUP_REMOVED lines=61> */
.L_x_25086:
[----:B------:R-:W-:Y:S05]  /*17bc0*/  BSYNC.RECONVERGENT B1 ;  /* 0x0000000000017941 */ /* 0x000fea0003800200 */
.L_x_25085:
        /* <DEDUP_REMOVED lines=23> */
.L_x_25092:
        /* <DEDUP_REMOVED lines=13> */
.L_x_25094:
[----:B------:R-:W-:Y:S05]  /*17e10*/  BSYNC.RECONVERGENT B2 ;  /* 0x0000000000027941 */ /* 0x000fea0003800200 */
.L_x_25093:
        /* <DEDUP_REMOVED lines=61> */
.L_x_25091:
[----:B------:R-:W-:Y:S05]  /*181f0*/  BSYNC.RECONVERGENT B1 ;  /* 0x0000000000017941 */ /* 0x000fea0003800200 */
.L_x_25090:
        /* <DEDUP_REMOVED lines=18> */
.L_x_25097:
        /* <DEDUP_REMOVED lines=13> */
.L_x_25099:
[----:B------:R-:W-:Y:S05]  /*183f0*/  BSYNC.RECONVERGENT B2 ;  /* 0x0000000000027941 */ /* 0x000fea0003800200 */
.L_x_25098:
        /* <DEDUP_REMOVED lines=61> */
.L_x_25096:
[----:B------:R-:W-:Y:S05]  /*187d0*/  BSYNC.RECONVERGENT B1 ;  /* 0x0000000000017941 */ /* 0x000fea0003800200 */
.L_x_25095:
        /* <DEDUP_REMOVED lines=23> */
.L_x_25102:
        /* <DEDUP_REMOVED lines=13> */
.L_x_25104:
[----:B------:R-:W-:Y:S05]  /*18a20*/  BSYNC.RECONVERGENT B2 ;  /* 0x0000000000027941 */ /* 0x000fea0003800200 */
.L_x_25103:
        /* <DEDUP_REMOVED lines=61> */
.L_x_25101:
[----:B------:R-:W-:Y:S05]  /*18e00*/  BSYNC.RECONVERGENT B1 ;  /* 0x0000000000017941 */ /* 0x000fea0003800200 */
.L_x_25100:
        /* <DEDUP_REMOVED lines=18> */
.L_x_25107:
        /* <DEDUP_REMOVED lines=13> */
.L_x_25109:
[----:B------:R-:W-:Y:S05]  /*19000*/  BSYNC.RECONVERGENT B2 ;  /* 0x0000000000027941 */ /* 0x000fea0003800200 */
.L_x_25108:
        /* <DEDUP_REMOVED lines=61> */
.L_x_25106:
[----:B------:R-:W-:Y:S05]  /*193e0*/  BSYNC.RECONVERGENT B1 ;  /* 0x0000000000017941 */ /* 0x000fea0003800200 */
.L_x_25105:
        /* <DEDUP_REMOVED lines=23> */
.L_x_25112:
        /* <DEDUP_REMOVED lines=13> */
.L_x_25114:
[----:B------:R-:W-:Y:S05]  /*19630*/  BSYNC.RECONVERGENT B2 ;  /* 0x0000000000027941 */ /* 0x000fea0003800200 */
.L_x_25113:
        /* <DEDUP_REMOVED lines=61> */
.L_x_25111:
[----:B------:R-:W-:Y:S05]  /*19a10*/  BSYNC.RECONVERGENT B1 ;  /* 0x0000000000017941 */ /* 0x000fea0003800200 */
.L_x_25110:
        /* <DEDUP_REMOVED lines=18> */
.L_x_25117:
        /* <DEDUP_REMOVED lines=15> */
.L_x_25119:
[----:B------:R-:W-:Y:S05]  /*19c30*/  BSYNC.RECONVERGENT B2 ;  /* 0x0000000000027941 */ /* 0x000fea0003800200 */
.L_x_25118:
        /* <DEDUP_REMOVED lines=61> */
.L_x_25116:
[----:B------:R-:W-:Y:S05]  /*1a010*/  BSYNC.RECONVERGENT B1 ;  /* 0x0000000000017941 */ /* 0x000fea0003800200 */
.L_x_25115:
        /* <DEDUP_REMOVED lines=11> */
.L_x_25039:
        /* <DEDUP_REMOVED lines=16> */
.L_x_25123:
        /* <DEDUP_REMOVED lines=13> */
.L_x_25125:
[----:B------:R-:W-:Y:S05]  /*1a2a0*/  BSYNC.RECONVERGENT B2 ;  /* 0x0000000000027941 */ /* 0x000fea0003800200 */
.L_x_25124:
        /* <DEDUP_REMOVED lines=60> */
.L_x_25122:
[----:B------:R-:W-:Y:S05]  /*1a670*/  BSYNC.RECONVERGENT B1 ;  /* 0x0000000000017941 */ /* 0x000fea0003800200 */
.L_x_25121:
        /* <DEDUP_REMOVED lines=21> */
.L_x_25128:
        /* <DEDUP_REMOVED lines=13> */
.L_x_25130:
[----:B------:R-:W-:Y:S05]  /*1a8a0*/  BSYNC.RECONVERGENT B2 ;  /* 0x0000000000027941 */ /* 0x000fea0003800200 */
.L_x_25129:
        /* <DEDUP_REMOVED lines=61> */
.L_x_25127:
[----:B------:R-:W-:Y:S05]  /*1ac80*/  BSYNC.RECONVERGENT B1 ;  /* 0x0000000000017941 */ /* 0x000fea0003800200 */
.L_x_25126:
        /* <DEDUP_REMOVED lines=19> */
.L_x_25133:
        /* <DEDUP_REMOVED lines=13> */
.L_x_25135:
[----:B------:R-:W-:Y:S05]  /*1ae90*/  BSYNC.RECONVERGENT B2 ;  /* 0x0000000000027941 */ /* 0x000fea0003800200 */
.L_x_25134:
        /* <DEDUP_REMOVED lines=61> */
.L_x_25132:
[----:B------:R-:W-:Y:S05]  /*1b270*/  BSYNC.RECONVERGENT B1 ;  /* 0x0000000000017941 */ /* 0x000fea0003800200 */
.L_x_25131:
        /* <DEDUP_REMOVED lines=19> */
.L_x_25138:
        /* <DEDUP_REMOVED lines=13> */
.L_x_25140:
[----:B------:R-:W-:Y:S05]  /*1b480*/  BSYNC.RECONVERGENT B2 ;  /* 0x0000000000027941 */ /* 0x000fea0003800200 */
.L_x_25139:
        /* <DEDUP_REMOVED lines=61> */
.L_x_25137:
[----:B------:R-:W-:Y:S05]  /*1b860*/  BSYNC.RECONVERGENT B1 ;  /* 0x0000000000017941 */ /* 0x000fea0003800200 */
.L_x_25136:
        /* <DEDUP_REMOVED lines=19> */
.L_x_25143:
        /* <DEDUP_REMOVED lines=13> */
.L_x_25145:
[----:B------:R-:W-:Y:S05]  /*1ba70*/  BSYNC.RECONVERGENT B2 ;  /* 0x0000000000027941 */ /* 0x000fea0003800200 */
.L_x_25144:
        /* <DEDUP_REMOVED lines=61> */
.L_x_25142:
[----:B------:R-:W-:Y:S05]  /*1be50*/  BSYNC.RECONVERGENT B1 ;  /* 0x0000000000017941 */ /* 0x000fea0003800200 */
.L_x_25141:
        /* <DEDUP_REMOVED lines=17> */
.L_x_25148:
        /* <DEDUP_REMOVED lines=13> */
.L_x_25150:
[----:B------:R-:W-:Y:S05]  /*1c040*/  BSYNC.RECONVERGENT B2 ;  /* 0x0000000000027941 */ /* 0x000fea0003800200 */
.L_x_25149:
        /* <DEDUP_REMOVED lines=61> */
.L_x_25147:
[----:B------:R-:W-:Y:S05]  /*1c420*/  BSYNC.RECONVERGENT B1 ;  /* 0x0000000000017941 */ /* 0x000fea0003800200 */
.L_x_25146:
        /* <DEDUP_REMOVED lines=17> */
.L_x_25153:
        /* <DEDUP_REMOVED lines=13> */
.L_x_25155:
[----:B------:R-:W-:Y:S05]  /*1c610*/  BSYNC.RECONVERGENT B2 ;  /* 0x0000000000027941 */ /* 0x000fea0003800200 */
.L_x_25154:
        /* <DEDUP_REMOVED lines=54> */
[----:B------:R-:W-:-:S04]  /*1c980*/  IMAD.WIDE.U32 R186, R183, -0x2daee0ad, RZ ;  /* 0xd2511f53b7ba7825 */ /* 0x000fc800078e00ff */
[----:B------:R-:W-:Y:S01]  /*1c990*/  HFMA2 R183, -RZ, RZ, 0, 0 ;  /* 0x00000000ffb77431 */ /* 0x000fe200000001ff */
[----:B------:R-:W-:Y:S01]  /*1c9a0*/  LOP3.LUT R171, R171, R170, R189, 0x96, !PT ;  /* 0x000000aaabab7212 */ /* 0x000fe200078e96bd */
[----:B------:R-:W-:Y:S01]  /*1c9b0*/  IMAD.MOV.U32 R168, RZ, RZ, R188 ;  /* 0x000000ffffa87224 */ /* 0x000fe200078e00bc */
[----:B------:R-:W-:Y:S02]  /*1c9c0*/  LOP3.LUT R176, R159, R158, R187, 0x96, !PT ;  /* 0x0000009e9fb07212 */ /* 0x000fe400078e96bb */
[----:B------:R-:W-:Y:S01]  /*1c9d0*/  MOV R159, R156 ;  /* 0x0000009c009f7202 */ /* 0x000fe20000000f00 */
[----:B------:R-:W-:-:S07]  /*1c9e0*/  IMAD.MOV.U32 R156, RZ, RZ, R186 ;  /* 0x000000ffff9c7224 */ /* 0x000fce00078e00ba */
.L_x_25152:
[----:B------:R-:W-:Y:S05]  /*1c9f0*/  BSYNC.RECONVERGENT B1 ;  /* 0x0000000000017941 */ /* 0x000fea0003800200 */
.L_x_25151:
        /* <DEDUP_REMOVED lines=17> */
.L_x_25158:
        /* <DEDUP_REMOVED lines=13> */
.L_x_25160:
[----:B------:R-:W-:Y:S05]  /*1cbe0*/  BSYNC.RECONVERGENT B2 ;  /* 0x0000000000027941 */ /* 0x000fea0003800200 */
.L_x_25159:
        /* <DEDUP_REMOVED lines=61> */
.L_x_25157:
[----:B------:R-:W-:Y:S05]  /*1cfc0*/  BSYNC.RECONVERGENT B1 ;  /* 0x0000000000017941 */ /* 0x000fea0003800200 */
.L_x_25156:
        /* <DEDUP_REMOVED lines=37> */
.L_x_25120:
        /* <DEDUP_REMOVED lines=44> */
.L_x_25161:
[----:B------:R-:W-:Y:S01]  /*1d4e0*/  IMAD.MOV.U32 R183, RZ, RZ, R156 ;  /* 0x000000ffffb77224 */ /* 0x000fe200078e009c */
[----:B------:R-:W-:-:S07]  /*1d4f0*/  IADD3 R0, PT, PT, R0, 0x20, RZ ;  /* 0x0000002000007810 */ /* 0x000fce0007ffe0ff */
.L_x_25038:
[----:B------:R-:W-:Y:S05]  /*1d500*/  BSYNC.RECONVERGENT B0 ;  /* 0x0000000000007941 */ /* 0x000fea0003800200 */
.L_x_25037:
        /* <DEDUP_REMOVED lines=36> */
.L_x_25167:
        /* <DEDUP_REMOVED lines=13> */
.L_x_25169:
[----:B------:R-:W-:Y:S05]  /*1d820*/  BSYNC.RECONVERGENT B2 ;  /* 0x0000000000027941 */ /* 0x000fea0003800200 */
.L_x_25168:
        /* <DEDUP_REMOVED lines=60> */
.L_x_25166:
[----:B------:R-:W-:Y:S05]  /*1dbf0*/  BSYNC.RECONVERGENT B1 ;  /* 0x0000000000017941 */ /* 0x000fea0003800200 */
.L_x_25165:
        /* <DEDUP_REMOVED lines=23> */
.L_x_25172:
        /* <DEDUP_REMOVED lines=13> */
.L_x_25174:
[----:B------:R-:W-:Y:S05]  /*1de40*/  BSYNC.RECONVERGENT B2 ;  /* 0x0000000000027941 */ /* 0x000fea0003800200 */
.L_x_25173:
        /* <DEDUP_REMOVED lines=61> */
.L_x_25171:
[----:B------:R-:W-:Y:S05]  /*1e220*/  BSYNC.RECONVERGENT B1 ;  /* 0x0000000000017941 */ /* 0x000fea0003800200 */
.L_x_25170:
        /* <DEDUP_REMOVED lines=23> */
.L_x_25177:
        /* <DEDUP_REMOVED lines=13> */
.L_x_25179:
[----:B------:R-:W-:Y:S05]  /*1e470*/  BSYNC.RECONVERGENT B2 ;  /* 0x0000000000027941 */ /* 0x000fea0003800200 */
.L_x_25178:
        /* <DEDUP_REMOVED lines=49> */
[----:B------:R-:W-:Y:S02]  /*1e790*/  IADD3 R121, PT, PT, R2, -0xe443238, RZ ;  /* 0xf1bbcdc802797810 */ /* 0x000fe40007ffe0ff */
[----:B------:R-:W-:Y:S02]  /*1e7a0*/  LOP3.LUT R163, R163, R162, R123, 0x96, !PT ;  /* 0x000000a2a3a37212 */ /* 0x000fe400078e967b */
        /* <DEDUP_REMOVED lines=10> */
.L_x_25176:
[----:B------:R-:W-:Y:S05]  /*1e850*/  BSYNC.RECONVERGENT B1 ;  /* 0x0000000000017941 */ /* 0x000fea0003800200 */
.L_x_25175:
        /* <DEDUP_REMOVED lines=20> */
.L_x_25182:
        /* <DEDUP_REMOVED lines=13> */
.L_x_25184:
[----:B------:R-:W-:Y:S05]  /*1ea70*/  BSYNC.RECONVERGENT B2 ;  /* 0x0000000000027941 */ /* 0x000fea0003800200 */
.L_x_25183:
[----:B------:R-:W-:Y:S01]  /*1ea80*/  IMAD.WIDE.U32 R160, R179, -0x326172a9, RZ ;  /* 0xcd9e8d57b3a07825 */ /* 0x000fe200078e00ff */
[----:B------:R-:W-:Y:S02]  /*1ea90*/  LOP3.LUT R164, R167, R123, R3, 0x96, !PT ;  /* 0x0000007ba7a47212 */ /* 0x000fe400078e9603 */
[C---:B------:R-:W-:Y:S01]  /*1eaa0*/  IADD3 R123, PT, PT, R2.reuse, -0x61c88647, RZ ;  /* 0x9e3779b9027b7810 */ /* 0x040fe20007ffe0ff */
        /* <DEDUP_REMOVED lines=58> */
.L_x_25181:
[----:B------:R-:W-:Y:S05]  /*1ee50*/  BSYNC.RECONVERGENT B1 ;  /* 0x0000000000017941 */ /* 0x000fea0003800200 */
.L_x_25180:
        /* <DEDUP_REMOVED lines=23> */
.L_x_25187:
        /* <DEDUP_REMOVED lines=13> */
.L_x_25189:
[----:B------:R-:W-:Y:S05]  /*1f0a0*/  BSYNC.RECONVERGENT B2 ;  /* 0x0000000000027941 */ /* 0x000fea0003800200 */
.L_x_25188:
        /* <DEDUP_REMOVED lines=61> */
.L_x_25186:
[----:B------:R-:W-:Y:S05]  /*1f480*/  BSYNC.RECONVERGENT B1 ;  /* 0x0000000000017941 */ /* 0x000fea0003800200 */
.L_x_25185:
        /* <DEDUP_REMOVED lines=20> */
.L_x_25192:
        /* <DEDUP_REMOVED lines=13> */
.L_x_25194:
[----:B------:R-:W-:Y:S05]  /*1f6a0*/  BSYNC.RECONVERGENT B2 ;  /* 0x0000000000027941 */ /* 0x000fea0003800200 */
.L_x_25193:
        /* <DEDUP_REMOVED lines=50> */
[----:B------:R-:W-:Y:S02]  /*1f9d0*/  VIADD R161, R3, 0x96a522ad ;  /* 0x96a522ad03a17836 */ /* 0x000fe40000000000 */
[----:B------:R-:W-:Y:S01]  /*1f9e0*/  IMAD.WIDE.U32 R170, R171, -0x326172a9, RZ ;  /* 0xcd9e8d57abaa7825 */ /* 0x000fe200078e00ff */
[----:B------:R-:W-:Y:S02]  /*1f9f0*/  LOP3.LUT R182, R123, R182, R163, 0x96, !PT ;  /* 0x000000b67bb67212 */ /* 0x000fe400078e96a3 */
[----:B------:R-:W-:Y:S02]  /*1fa00*/  IADD3 R123, PT, PT, R2, -0x700cb87f, RZ ;  /* 0x8ff34781027b7810 */ /* 0x000fe40007ffe0ff */
[----:B------:R-:W-:Y:S01]  /*1fa10*/  MOV R168, R170 ;  /* 0x000000aa00a87202 */ /* 0x000fe20000000f00 */
[----:B------:R-:W-:Y:S01]  /*1fa20*/  IMAD.WIDE.U32 R182, R182, -0x2daee0ad, RZ ;  /* 0xd2511f53b6b67825 */ /* 0x000fe200078e00ff */
[----:B------:R-:W-:-:S03]  /*1fa30*/  LOP3.LUT R171, R123, R162, R171, 0x96, !PT ;  /* 0x000000a27bab7212 */ /* 0x000fc600078e96ab */
[----:B------:R-:W-:Y:S01]  /*1fa40*/  IMAD.MOV.U32 R162, RZ, RZ, RZ ;  /* 0x000000ffffa27224 */ /* 0x000fe200078e00ff */
[----:B------:R-:W-:Y:S01]  /*1fa50*/  LOP3.LUT R176, R161, R160, R183, 0x96, !PT ;  /* 0x000000a0a1b07212 */ /* 0x000fe200078e96b7 */
[----:B------:R-:W-:Y:S01]  /*1fa60*/  IMAD.MOV.U32 R160, RZ, RZ, R156 ;  /* 0x000000ffffa07224 */ /* 0x000fe200078e009c */
[----:B------:R-:W-:-:S07]  /*1fa70*/  MOV R156, R182 ;  /* 0x000000b6009c7202 */ /* 0x000fce0000000f00 */
.L_x_25191:
[----:B------:R-:W-:Y:S05]  /*1fa80*/  BSYNC.RECONVERGENT B1 ;  /* 0x0000000000017941 */ /* 0x000fea0003800200 */
.L_x_25190:
        /* <DEDUP_REMOVED lines=23> */
.L_x_25197:
        /* <DEDUP_REMOVED lines=13> */
.L_x_25199:
[----:B------:R-:W-:Y:S05]  /*1fcd0*/  BSYNC.RECONVERGENT B2 ;  /* 0x0000000000027941 */ /* 0x000fea0003800200 */
.L_x_25198:
        /* <DEDUP_REMOVED lines=61> */
.L_x_25196:
[----:B------:R-:W-:Y:S05]  /*200b0*/  BSYNC.RECONVERGENT B1 ;  /* 0x0000000000017941 */ /* 0x000fea0003800200 */
.L_x_25195:
        /* <DEDUP_REMOVED lines=20> */
.L_x_25202:
        /* <DEDUP_REMOVED lines=13> */
.L_x_25204:
[----:B------:R-:W-:Y:S05]  /*202d0*/  BSYNC.RECONVERGENT B2 ;  /* 0x0000000000027941 */ /* 0x000fea0003800200 */
.L_x_25203:
        /* <DEDUP_REMOVED lines=61> */
.L_x_25201:
[----:B------:R-:W-:Y:S05]  /*206b0*/  BSYNC.RECONVERGENT B1 ;  /* 0x0000000000017941 */ /* 0x000fea0003800200 */
.L_x_25200:
        /* <DEDUP_REMOVED lines=23> */
.L_x_25207:
        /* <DEDUP_REMOVED lines=13> */
.L_x_25209:
[----:B------:R-:W-:Y:S05]  /*20900*/  BSYNC.RECONVERGENT B2 ;  /* 0x0000000000027941 */ /* 0x000fea0003800200 */
.L_x_25208:
        /* <DEDUP_REMOVED lines=61> */
.L_x_25206:
[----:B------:R-:W-:Y:S05]  /*20ce0*/  BSYNC.RECONVERGENT B1 ;  /* 0x0000000000017941 */ /* 0x000fea0003800200 */
.L_x_25205:
        /* <DEDUP_REMOVED lines=18> */
.L_x_25212:
        /* <DEDUP_REMOVED lines=13> */
.L_x_25214:
[----:B------:R-:W-:Y:S05]  /*20ee0*/  BSYNC.RECONVERGENT B2 ;  /* 0x0000000000027941 */ /* 0x000fea0003800200 */
.L_x_25213:
        /* <DEDUP_REMOVED lines=61> */
.L_x_25211:
[----:B------:R-:W-:Y:S05]  /*212c0*/  BSYNC.RECONVERGENT B1 ;  /* 0x0000000000017941 */ /* 0x000fea0003800200 */
.L_x_25210:
        /* <DEDUP_REMOVED lines=23> */
.L_x_25217:
        /* <DEDUP_REMOVED lines=13> */
.L_x_25219:
[----:B------:R-:W-:Y:S05]  /*21510*/  BSYNC.RECONVERGENT B2 ;  /* 0x0000000000027941 */ /* 0x000fea0003800200 */
.L_x_25218:
        /* <DEDUP_REMOVED lines=61> */
.L_x_25216:
[----:B------:R-:W-:Y:S05]  /*218f0*/  BSYNC.RECONVERGENT B1 ;  /* 0x0000000000017941 */ /* 0x000fea0003800200 */
.L_x_25215:
        /* <DEDUP_REMOVED lines=18> */
.L_x_25222:
        /* <DEDUP_REMOVED lines=13> */
.L_x_25224:
[----:B------:R-:W-:Y:S05]  /*21af0*/  BSYNC.RECONVERGENT B2 ;  /* 0x0000000000027941 */ /* 0x000fea0003800200 */
.L_x_25223:
        /* <DEDUP_REMOVED lines=57> */
[----:B------:R-:W-:Y:S01]  /*21e90*/  MOV R168, R186 ;  /* 0x000000ba00a87202 */ /* 0x000fe20000000f00 */
[----:B------:R-:W-:Y:S01]  /*21ea0*/  IMAD.MOV.U32 R170, RZ, RZ, RZ ;  /* 0x000000ffffaa7224 */ /* 0x000fe200078e00ff */
[----:B------:R-:W-:Y:S02]  /*21eb0*/  LOP3.LUT R176, R161, R160, R183, 0x96, !PT ;  /* 0x000000a0a1b07212 */ /* 0x000fe400078e96b7 */
[----:B------:R-:W-:-:S07]  /*21ec0*/  MOV R156, R182 ;  /* 0x000000b6009c7202 */ /* 0x000fce0000000f00 */
.L_x_25221:
[----:B------:R-:W-:Y:S05]  /*21ed0*/  BSYNC.RECONVERGENT B1 ;  /* 0x0000000000017941 */ /* 0x000fea0003800200 */
.L_x_25220:
        /* <DEDUP_REMOVED lines=23> */
.L_x_25227:
        /* <DEDUP_REMOVED lines=13> */
.L_x_25229:
[----:B------:R-:W-:Y:S05]  /*22120*/  BSYNC.RECONVERGENT B2 ;  /* 0x0000000000027941 */ /* 0x000fea0003800200 */
.L_x_25228:
        /* <DEDUP_REMOVED lines=61> */
.L_x_25226:
[----:B------:R-:W-:Y:S05]  /*22500*/  BSYNC.RECONVERGENT B1 ;  /* 0x0000000000017941 */ /* 0x000fea0003800200 */
.L_x_25225:
        /* <DEDUP_REMOVED lines=18> */
.L_x_25232:
        /* <DEDUP_REMOVED lines=13> */
.L_x_25234:
[----:B------:R-:W-:Y:S05]  /*22700*/  BSYNC.RECONVERGENT B2 ;  /* 0x0000000000027941 */ /* 0x000fea0003800200 */
.L_x_25233:
        /* <DEDUP_REMOVED lines=61> */
.L_x_25231:
[----:B------:R-:W-:Y:S05]  /*22ae0*/  BSYNC.RECONVERGENT B1 ;  /* 0x0000000000017941 */ /* 0x000fea0003800200 */
.L_x_25230:
        /* <DEDUP_REMOVED lines=23> */
.L_x_25237:
        /* <DEDUP_REMOVED lines=13> */
.L_x_25239:
[----:B------:R-:W-:Y:S05]  /*22d30*/  BSYNC.RECONVERGENT B2 ;  /* 0x0000000000027941 */ /* 0x000fea0003800200 */
.L_x_25238:
        /* <DEDUP_REMOVED lines=61> */
.L_x_25236:
[----:B------:R-:W-:Y:S05]  /*23110*/  BSYNC.RECONVERGENT B1 ;  /* 0x0000000000017941 */ /* 0x000fea0003800200 */
.L_x_25235:
        /* <DEDUP_REMOVED lines=18> */
.L_x_25242:
        /* <DEDUP_REMOVED lines=15> */
.L_x_25244:
[----:B------:R-:W-:Y:S05]  /*23330*/  BSYNC.RECONVERGENT B2 ;  /* 0x0000000000027941 */ /* 0x000fea0003800200 */
.L_x_25243:
        /* <DEDUP_REMOVED lines=61> */
.L_x_25241:
[----:B------:R-:W-:Y:S05]  /*23710*/  BSYNC.RECONVERGENT B1 ;  /* 0x0000000000017941 */ /* 0x000fea0003800200 */
.L_x_25240:
        /* <DEDUP_REMOVED lines=11> */
.L_x_25164:
        /* <DEDUP_REMOVED lines=16> */
.L_x_25248:
        /* <DEDUP_REMOVED lines=13> */
.L_x_25250:
[----:B------:R-:W-:Y:S05]  /*239a0*/  BSYNC.RECONVERGENT B2 ;  /* 0x0000000000027941 */ /* 0x000fea0003800200 */
.L_x_25249:
[----:B------:R-:W-:Y:S01]  /*239b0*/  IMAD.WIDE.U32 R122, R179, -0x326172a9, RZ ;  /* 0xcd9e8d57b37a7825 */ /* 0x000fe200078e00ff */
[----:B------:R-:W-:Y:S02]  /*239c0*/  LOP3.LUT R158, R167, R121, R3, 0x96, !PT ;  /* 0x00000079a79e7212 */ /* 0x000fe400078e9603 */
[C---:B------:R-:W-:Y:S02]  /*239d0*/  IADD3 R121, PT, PT, R2.reuse, -0x61c88647, RZ ;  /* 0x9e3779b902797810 */ /* 0x040fe40007ffe0ff */
        /* <DEDUP_REMOVED lines=57> */
.L_x_25247:
[----:B------:R-:W-:Y:S05]  /*23d70*/  BSYNC.RECONVERGENT B1 ;  /* 0x0000000000017941 */ /* 0x000fea0003800200 */
.L_x_25246:
        /* <DEDUP_REMOVED lines=21> */
.L_x_25253:
        /* <DEDUP_REMOVED lines=13> */
.L_x_25255:
[----:B------:R-:W-:Y:S05]  /*23fa0*/  BSYNC.RECONVERGENT B2 ;  /* 0x0000000000027941 */ /* 0x000fea0003800200 */
.L_x_25254:
        /* <DEDUP_REMOVED lines=61> */
.L_x_25252:
[----:B------:R-:W-:Y:S05]  /*24380*/  BSYNC.RECONVERGENT B1 ;  /* 0x0000000000017941 */ /* 0x000fea0003800200 */
.L_x_25251:
        /* <DEDUP_REMOVED lines=19> */
.L_x_25258:
        /* <DEDUP_REMOVED lines=13> */
.L_x_25260:
[----:B------:R-:W-:Y:S05]  /*24590*/  BSYNC.RECONVERGENT B2 ;  /* 0x0000000000027941 */ /* 0x000fea0003800200 */
.L_x_25259:
        /* <DEDUP_REMOVED lines=61> */
.L_x_25257:
[----:B------:R-:W-:Y:S05]  /*24970*/  BSYNC.RECONVERGENT B1 ;  /* 0x0000000000017941 */ /* 0x000fea0003800200 */
.L_x_25256:
        /* <DEDUP_REMOVED lines=19> */
.L_x_25263:
        /* <DEDUP_REMOVED lines=13> */
.L_x_25265:
[----:B------:R-:W-:Y:S05]  /*24b80*/  BSYNC.RECONVERGENT B2 ;  /* 0x0000000000027941 */ /* 0x000fea0003800200 */
.L_x_25264:
        /* <DEDUP_REMOVED lines=61> */
.L_x_25262:
[----:B------:R-:W-:Y:S05]  /*24f60*/  BSYNC.RECONVERGENT B1 ;  /* 0x0000000000017941 */ /* 0x000fea0003800200 */
.L_x_25261:
        /* <DEDUP_REMOVED lines=19> */
.L_x_25268:
        /* <DEDUP_REMOVED lines=13> */
.L_x_25270:
[----:B------:R-:W-:Y:S05]  /*25170*/  BSYNC.RECONVERGENT B2 ;  /* 0x0000000000027941 */ /* 0x000fea0003800200 */
.L_x_25269:
        /* <DEDUP_REMOVED lines=61> */
.L_x_25267:
[----:B------:R-:W-:Y:S05]  /*25550*/  BSYNC.RECONVERGENT B1 ;  /* 0x0000000000017941 */ /* 0x000fea0003800200 */
.L_x_25266:
        /* <DEDUP_REMOVED lines=17> */
.L_x_25273:
        /* <DEDUP_REMOVED lines=13> */
.L_x_25275:
[----:B------:R-:W-:Y:S05]  /*25740*/  BSYNC.RECONVERGENT B2 ;  /* 0x0000000000027941 */ /* 0x000fea0003800200 */
.L_x_25274:
        /* <DEDUP_REMOVED lines=61> */
.L_x_25272:
[----:B------:R-:W-:Y:S05]  /*25b20*/  BSYNC.RECONVERGENT B1 ;  /* 0x0000000000017941 */ /* 0x000fea0003800200 */
.L_x_25271:
        /* <DEDUP_REMOVED lines=17> */
.L_x_25278:
        /* <DEDUP_REMOVED lines=13> */
.L_x_25280:
[----:B------:R-:W-:Y:S05]  /*25d10*/  BSYNC.RECONVERGENT B2 ;  /* 0x0000000000027941 */ /* 0x000fea0003800200 */
.L_x_25279:
        /* <DEDUP_REMOVED lines=61> */
.L_x_25277:
[----:B------:R-:W-:Y:S05]  /*260f0*/  BSYNC.RECONVERGENT B1 ;  /* 0x0000000000017941 */ /* 0x000fea0003800200 */
.L_x_25276:
        /* <DEDUP_REMOVED lines=17> */
.L_x_25283:
        /* <DEDUP_REMOVED lines=13> */
.L_x_25285:
[----:B------:R-:W-:Y:S05]  /*262e0*/  BSYNC.RECONVERGENT B2 ;  /* 0x0000000000027941 */ /* 0x000fea0003800200 */
.L_x_25284:
        /* <DEDUP_REMOVED lines=61> */
.L_x_25282:
[----:B------:R-:W-:Y:S05]  /*266c0*/  BSYNC.RECONVERGENT B1 ;  /* 0x0000000000017941 */ /* 0x000fea0003800200 */
.L_x_25281:
        /* <DEDUP_REMOVED lines=37> */
.L_x_25245:
        /* <DEDUP_REMOVED lines=44> */
.L_x_25286:
[----:B------:R-:W-:Y:S01]  /*26be0*/  MOV R183, R156 ;  /* 0x0000009c00b77202 */ /* 0x000fe20000000f00 */
[----:B------:R-:W-:-:S07]  /*26bf0*/  VIADD R0, R0, 0x20 ;  /* 0x0000002000007836 */ /* 0x000fce0000000000 */
.L_x_25163:
[----:B------:R-:W-:Y:S05]  /*26c00*/  BSYNC.RECONVERGENT B0 ;  /* 0x0000000000007941 */ /* 0x000fea0003800200 */
.L_x_25162:
        /* <DEDUP_REMOVED lines=36> */
.L_x_25292:
        /* <DEDUP_REMOVED lines=13> */
.L_x_25294:
[----:B------:R-:W-:Y:S05]  /*26f20*/  BSYNC.RECONVERGENT B2 ;  /* 0x0000000000027941 */ /* 0x000fea0003800200 */
.L_x_25293:
[----:B------:R-:W-:Y:S01]  /*26f30*/  IMAD.WIDE.U32 R126, R179, -0x326172a9, RZ ;  /* 0xcd9e8d57b37e7825 */ /* 0x000fe200078e00ff */
[----:B------:R-:W-:-:S03]  /*26f40*/  LOP3.LUT R158, R167, R125, R3, 0x96, !PT ;  /* 0x0000007da79e7212 */ /* 0x000fc600078e9603 */
[----:B------:R-:W-:Y:S01]  /*26f50*/  HFMA2 R160, -RZ, RZ, 0, 0 ;  /* 0x00000000ffa07431 */ /* 0x000fe200000001ff */
        /* <DEDUP_REMOVED lines=56> */
[----:B------:R-:W-:-:S07]  /*272e0*/  IMAD.MOV.U32 R124, RZ, RZ, R183 ;  /* 0x000000ffff7c7224 */ /* 0x000fce00078e00b7 */
.L_x_25291:
[----:B------:R-:W-:Y:S05]  /*272f0*/  BSYNC.RECONVERGENT B1 ;  /* 0x0000000000017941 */ /* 0x000fea0003800200 */
.L_x_25290:
        /* <DEDUP_REMOVED lines=23> */
.L_x_25297:
        /* <DEDUP_REMOVED lines=13> */
.L_x_25299:
[----:B------:R-:W-:Y:S05]  /*27540*/  BSYNC.RECONVERGENT B2 ;  /* 0x0000000000027941 */ /* 0x000fea0003800200 */
.L_x_25298:
        /* <DEDUP_REMOVED lines=52> */
[----:B------:R-:W-:Y:S01]  /*27890*/  HFMA2 R161, -RZ, RZ, 0, 0 ;  /* 0x00000000ffa17431 */ /* 0x000fe200000001ff */
[----:B------:R-:W-:Y:S01]  /*278a0*/  MOV R127, R156 ;  /* 0x0000009c007f7202 */ /* 0x000fe20000000f00 */
[----:B------:R-:W-:-:S04]  /*278b0*/  IMAD.WIDE.U32 R164, R163, -0x326172a9, RZ ;  /* 0xcd9e8d57a3a47825 */ /* 0x000fc800078e00ff */
[----:B------:R-:W-:Y:S01]  /*278c0*/  IMAD.WIDE.U32 R162, R125, -0x2daee0ad, RZ ;  /* 0xd2511f537da27825 */ /* 0x000fe200078e00ff */
[----:B------:R-:W-:Y:S02]  /*278d0*/  IADD3 R125, PT, PT, R3, -0x695add53, RZ ;  /* 0x96a522ad037d7810 */ /* 0x000fe40007ffe0ff */
[----:B------:R-:W-:Y:S01]  /*278e0*/  LOP3.LUT R171, R171, R160, R165, 0x96, !PT ;  /* 0x000000a0abab7212 */ /* 0x000fe200078e96a5 */
[----:B------:R-:W-:Y:S01]  /*278f0*/  IMAD.MOV.U32 R168, RZ, RZ, R164 ;  /* 0x000000ffffa87224 */ /* 0x000fe200078e00a4 */
[----:B------:R-:W-:Y:S01]  /*27900*/  LOP3.LUT R176, R125, R126, R163, 0x96, !PT ;  /* 0x0000007e7db07212 */ /* 0x000fe200078e96a3 */
[----:B------:R-:W-:-:S07]  /*27910*/  IMAD.MOV.U32 R156, RZ, RZ, R162 ;  /* 0x000000ffff9c7224 */ /* 0x000fce00078e00a2 */
.L_x_25296:
[----:B------:R-:W-:Y:S05]  /*27920*/  BSYNC.RECONVERGENT B1 ;  /* 0x0000000000017941 */ /* 0x000fea0003800200 */
.L_x_25295:
        /* <DEDUP_REMOVED lines=23> */
.L_x_25302:
        /* <DEDUP_REMOVED lines=13> */
.L_x_25304:
[----:B------:R-:W-:Y:S05]  /*27b70*/  BSYNC.RECONVERGENT B2 ;  /* 0x0000000000027941 */ /* 0x000fea0003800200 */
.L_x_25303:
        /* <DEDUP_REMOVED lines=61> */
.L_x_25301:
[----:B------:R-:W-:Y:S05]  /*27f50*/  BSYNC.RECONVERGENT B1 ;  /* 0x0000000000017941 */ /* 0x000fea0003800200 */
.L_x_25300:
        /* <DEDUP_REMOVED lines=20> */
.L_x_25307:
        /* <DEDUP_REMOVED lines=13> */
.L_x_25309:
[----:B------:R-:W-:Y:S05]  /*28170*/  BSYNC.RECONVERGENT B2 ;  /* 0x0000000000027941 */ /* 0x000fea0003800200 */
.L_x_25308:
        /* <DEDUP_REMOVED lines=61> */
.L_x_25306:
[----:B------:R-:W-:Y:S05]  /*28550*/  BSYNC.RECONVERGENT B1 ;  /* 0x0000000000017941 */ /* 0x000fea0003800200 */
.L_x_25305:
        /* <DEDUP_REMOVED lines=23> */
.L_x_25312:
        /* <DEDUP_REMOVED lines=13> */
.L_x_25314:
[----:B------:R-:W-:Y:S05]  /*287a0*/  BSYNC.RECONVERGENT B2 ;  /* 0x0000000000027941 */ /* 0x000fea0003800200 */
.L_x_25313:
        /* <DEDUP_REMOVED lines=61> */
.L_x_25311:
[----:B------:R-:W-:Y:S05]  /*28b80*/  BSYNC.RECONVERGENT B1 ;  /* 0x0000000000017941 */ /* 0x000fea0003800200 */
.L_x_25310:
        /* <DEDUP_REMOVED lines=20> */
.L_x_25317:
        /* <DEDUP_REMOVED lines=13> */
.L_x_25319:
[----:B------:R-:W-:Y:S05]  /*28da0*/  BSYNC.RECONVERGENT B2 ;  /* 0x0000000000027941 */ /* 0x000fea0003800200 */
.L_x_25318:
        /* <DEDUP_REMOVED lines=61> */
.L_x_25316:
[----:B------:R-:W-:Y:S05]  /*29180*/  BSYNC.RECONVERGENT B1 ;  /* 0x0000000000017941 */ /* 0x000fea0003800200 */
.L_x_25315:
        /* <DEDUP_REMOVED lines=23> */
.L_x_25322:
        /* <DEDUP_REMOVED lines=13> */
.L_x_25324:
[----:B------:R-:W-:Y:S05]  /*293d0*/  BSYNC.RECONVERGENT B2 ;  /* 0x0000000000027941 */ /* 0x000fea0003800200 */
.L_x_25323:
        /* <DEDUP_REMOVED lines=61> */
.L_x_25321:
[----:B------:R-:W-:Y:S05]  /*297b0*/  BSYNC.RECONVERGENT B1 ;  /* 0x0000000000017941 */ /* 0x000fea0003800200 */
.L_x_25320:
        /* <DEDUP_REMOVED lines=20> */
.L_x_25327:
        /* <DEDUP_REMOVED lines=13> */
.L_x_25329:
[----:B------:R-:W-:Y:S05]  /*299d0*/  BSYNC.RECONVERGENT B2 ;  /* 0x0000000000027941 */ /* 0x000fea0003800200 */
.L_x_25328:
        /* <DEDUP_REMOVED lines=61> */
.L_x_25326:
[----:B------:R-:W-:Y:S05]  /*29db0*/  BSYNC.RECONVERGENT B1 ;  /* 0x0000000000017941 */ /* 0x000fea0003800200 */
.L_x_25325:
        /* <DEDUP_REMOVED lines=23> */
.L_x_25332:
        /* <DEDUP_REMOVED lines=13> */
.L_x_25334:
[----:B------:R-:W-:Y:S05]  /*2a000*/  BSYNC.RECONVERGENT B2 ;  /* 0x0000000000027941 */ /* 0x000fea0003800200 */
.L_x_25333:
        /* <DEDUP_REMOVED lines=61> */
.L_x_25331:
[----:B------:R-:W-:Y:S05]  /*2a3e0*/  BSYNC.RECONVERGENT B1 ;  /* 0x0000000000017941 */ /* 0x000fea0003800200 */
.L_x_25330:
        /* <DEDUP_REMOVED lines=18> */
.L_x_25337:
        /* <DEDUP_REMOVED lines=13> */
.L_x_25339:
[----:B------:R-:W-:Y:S05]  /*2a5e0*/  BSYNC.RECONVERGENT B2 ;  /* 0x0000000000027941 */ /* 0x000fea0003800200 */
.L_x_25338:
        /* <DEDUP_REMOVED lines=52> */
[----:B------:R-:W-:Y:S01]  /*2a930*/  MOV R161, R156 ;  /* 0x0000009c00a17202 */ /* 0x000fe20000000f00 */
        /* <DEDUP_REMOVED lines=8> */
.L_x_25336:
[----:B------:R-:W-:Y:S05]  /*2a9c0*/  BSYNC.RECONVERGENT B1 ;  /* 0x0000000000017941 */ /* 0x000fea0003800200 */
.L_x_25335:
        /* <DEDUP_REMOVED lines=23> */
.L_x_25342:
        /* <DEDUP_REMOVED lines=13> */
.L_x_25344:
[----:B------:R-:W-:Y:S05]  /*2ac10*/  BSYNC.RECONVERGENT B2 ;  /* 0x0000000000027941 */ /* 0x000fea0003800200 */
.L_x_25343:
        /* <DEDUP_REMOVED lines=61> */
.L_x_25341:
[----:B------:R-:W-:Y:S05]  /*2aff0*/  BSYNC.RECONVERGENT B1 ;  /* 0x0000000000017941 */ /* 0x000fea0003800200 */
.L_x_25340:
        /* <DEDUP_REMOVED lines=18> */
.L_x_25347:
        /* <DEDUP_REMOVED lines=13> */
.L_x_25349:
[----:B------:R-:W-:Y:S05]  /*2b1f0*/  BSYNC.RECONVERGENT B2 ;  /* 0x0000000000027941 */ /* 0x000fea0003800200 */
.L_x_25348:
        /* <DEDUP_REMOVED lines=61> */
.L_x_25346:
[----:B------:R-:W-:Y:S05]  /*2b5d0*/  BSYNC.RECONVERGENT B1 ;  /* 0x0000000000017941 */ /* 0x000fea0003800200 */
.L_x_25345:
        /* <DEDUP_REMOVED lines=23> */
.L_x_25352:
        /* <DEDUP_REMOVED lines=13> */
.L_x_25354:
[----:B------:R-:W-:Y:S05]  /*2b820*/  BSYNC.RECONVERGENT B2 ;  /* 0x0000000000027941 */ /* 0x000fea0003800200 */
.L_x_25353:
        /* <DEDUP_REMOVED lines=61> */
.L_x_25351:
[----:B------:R-:W-:Y:S05]  /*2bc00*/  BSYNC.RECONVERGENT B1 ;  /* 0x0000000000017941 */ /* 0x000fea0003800200 */
.L_x_25350:
        /* <DEDUP_REMOVED lines=18> */
.L_x_25357:
        /* <DEDUP_REMOVED lines=13> */
.L_x_25359:
[----:B------:R-:W-:Y:S05]  /*2be00*/  BSYNC.RECONVERGENT B2 ;  /* 0x0000000000027941 */ /* 0x000fea0003800200 */
.L_x_25358:
        /* <DEDUP_REMOVED lines=61> */
.L_x_25356:
[----:B------:R-:W-:Y:S05]  /*2c1e0*/  BSYNC.RECONVERGENT B1 ;  /* 0x0000000000017941 */ /* 0x000fea0003800200 */
.L_x_25355:
        /* <DEDUP_REMOVED lines=23> */
.L_x_25362:
        /* <DEDUP_REMOVED lines=13> */
.L_x_25364:
[----:B------:R-:W-:Y:S05]  /*2c430*/  BSYNC.RECONVERGENT B2 ;  /* 0x0000000000027941 */ /* 0x000fea0003800200 */
.L_x_25363:
        /* <DEDUP_REMOVED lines=61> */
.L_x_25361:
[----:B------:R-:W-:Y:S05]  /*2c810*/  BSYNC.RECONVERGENT B1 ;  /* 0x0000000000017941 */ /* 0x000fea0003800200 */
.L_x_25360:
        /* <DEDUP_REMOVED lines=18> */
.L_x_25367:
        /* <DEDUP_REMOVED lines=15> */
.L_x_25369:
[----:B------:R-:W-:Y:S05]  /*2ca30*/  BSYNC.RECONVERGENT B2 ;  /* 0x0000000000027941 */ /* 0x000fea0003800200 */
.L_x_25368:
        /* <DEDUP_REMOVED lines=61> */
.L_x_25366:
[----:B------:R-:W-:Y:S05]  /*2ce10*/  BSYNC.RECONVERGENT B1 ;  /* 0x0000000000017941 */ /* 0x000fea0003800200 */
.L_x_25365:
        /* <DEDUP_REMOVED lines=11> */
.L_x_25289:
        /* <DEDUP_REMOVED lines=16> */
.L_x_25373:
        /* <DEDUP_REMOVED lines=13> */
.L_x_25375:
[----:B------:R-:W-:Y:S05]  /*2d0a0*/  BSYNC.RECONVERGENT B2 ;  /* 0x0000000000027941 */ /* 0x000fea0003800200 */
.L_x_25374:
        /* <DEDUP_REMOVED lines=60> */
.L_x_25372:
[----:B------:R-:W-:Y:S05]  /*2d470*/  BSYNC.RECONVERGENT B1 ;  /* 0x0000000000017941 */ /* 0x000fea0003800200 */
.L_x_25371:
        /* <DEDUP_REMOVED lines=21> */
.L_x_25378:
        /* <DEDUP_REMOVED lines=13> */
.L_x_25380:
[----:B------:R-:W-:Y:S05]  /*2d6a0*/  BSYNC.RECONVERGENT B2 ;  /* 0x0000000000027941 */ /* 0x000fea0003800200 */
.L_x_25379:
        /* <DEDUP_REMOVED lines=61> */
.L_x_25377:
[----:B------:R-:W-:Y:S05]  /*2da80*/  BSYNC.RECONVERGENT B1 ;  /* 0x0000000000017941 */ /* 0x000fea0003800200 */
.L_x_25376:
        /* <DEDUP_REMOVED lines=19> */
.L_x_25383:
        /* <DEDUP_REMOVED lines=13> */
.L_x_25385:
[----:B------:R-:W-:Y:S05]  /*2dc90*/  BSYNC.RECONVERGENT B2 ;  /* 0x0000000000027941 */ /* 0x000fea0003800200 */
.L_x_25384:
        /* <DEDUP_REMOVED lines=58> */
[----:B------:R-:W-:Y:S01]  /*2e040*/  HFMA2 R170, -RZ, RZ, 0, 0 ;  /* 0x00000000ffaa7431 */ /* 0x000fe200000001ff */
[----:B------:R-:W-:Y:S01]  /*2e050*/  LOP3.LUT R176, R159, R126, R187, 0x96, !PT ;  /* 0x0000007e9fb07212 */ /* 0x000fe200078e96bb */
[----:B------:R-:W-:-:S07]  /*2e060*/  IMAD.MOV.U32 R156, RZ, RZ, R186 ;  /* 0x000000ffff9c7224 */ /* 0x000fce00078e00ba */
.L_x_25382:
[----:B------:R-:W-:Y:S05]  /*2e070*/  BSYNC.RECONVERGENT B1 ;  /* 0x0000000000017941 */ /* 0x000fea0003800200 */
.L_x_25381:
        /* <DEDUP_REMOVED lines=19> */
.L_x_25388:
        /* <DEDUP_REMOVED lines=13> */
.L_x_25390:
[----:B------:R-:W-:Y:S05]  /*2e280*/  BSYNC.RECONVERGENT B2 ;  /* 0x0000000000027941 */ /* 0x000fea0003800200 */
.L_x_25389:
        /* <DEDUP_REMOVED lines=61> */
.L_x_25387:
[----:B------:R-:W-:Y:S05]  /*2e660*/  BSYNC.RECONVERGENT B1 ;  /* 0x0000000000017941 */ /* 0x000fea0003800200 */
.L_x_25386:
        /* <DEDUP_REMOVED lines=19> */
.L_x_25393:
        /* <DEDUP_REMOVED lines=13> */
.L_x_25395:
[----:B------:R-:W-:Y:S05]  /*2e870*/  BSYNC.RECONVERGENT B2 ;  /* 0x0000000000027941 */ /* 0x000fea0003800200 */
.L_x_25394:
        /* <DEDUP_REMOVED lines=61> */
.L_x_25392:
[----:B------:R-:W-:Y:S05]  /*2ec50*/  BSYNC.RECONVERGENT B1 ;  /* 0x0000000000017941 */ /* 0x000fea0003800200 */
.L_x_25391:
        /* <DEDUP_REMOVED lines=17> */
.L_x_25398:
        /* <DEDUP_REMOVED lines=13> */
.L_x_25400:
[----:B------:R-:W-:Y:S05]  /*2ee40*/  BSYNC.RECONVERGENT B2 ;  /* 0x0000000000027941 */ /* 0x000fea0003800200 */
.L_x_25399:
        /* <DEDUP_REMOVED lines=61> */
.L_x_25397:
[----:B------:R-:W-:Y:S05]  /*2f220*/  BSYNC.RECONVERGENT B1 ;  /* 0x0000000000017941 */ /* 0x000fea0003800200 */
.L_x_25396:
        /* <DEDUP_REMOVED lines=17> */
.L_x_25403:
        /* <DEDUP_REMOVED lines=13> */
.L_x_25405:
[----:B------:R-:W-:Y:S05]  /*2f410*/  BSYNC.RECONVERGENT B2 ;  /* 0x0000000000027941 */ /* 0x000fea0003800200 */
.L_x_25404:
        /* <DEDUP_REMOVED lines=61> */
.L_x_25402:
[----:B------:R-:W-:Y:S05]  /*2f7f0*/  BSYNC.RECONVERGENT B1 ;  /* 0x0000000000017941 */ /* 0x000fea0003800200 */
.L_x_25401:
        /* <DEDUP_REMOVED lines=17> */
.L_x_25408:
        /* <DEDUP_REMOVED lines=13> */
.L_x_25410:
[----:B------:R-:W-:Y:S05]  /*2f9e0*/  BSYNC.RECONVERGENT B2 ;  /* 0x0000000000027941 */ /* 0x000fea0003800200 */
.L_x_25409:
        /* <DEDUP_REMOVED lines=61> */
.L_x_25407:
[----:B------:R-:W-:Y:S05]  /*2fdc0*/  BSYNC.RECONVERGENT B1 ;  /* 0x0000000000017941 */ /* 0x000fea0003800200 */
.L_x_25406:
        /* <DEDUP_REMOVED lines=37> */
.L_x_25370:
        /* <DEDUP_REMOVED lines=44> */
.L_x_25411:
[----:B------:R-:W-:Y:S01]  /*302e0*/  IMAD.MOV.U32 R183, RZ, RZ, R156 ;  /* 0x000000ffffb77224 */ /* 0x000fe200078e009c */
[----:B------:R-:W-:-:S07]  /*302f0*/  IADD3 R0, PT, PT, R0, 0x20, RZ ;  /* 0x0000002000007810 */ /* 0x000fce0007ffe0ff */
.L_x_25288:
[----:B------:R-:W-:Y:S05]  /*30300*/  BSYNC.RECONVERGENT B0 ;  /* 0x0000000000007941 */ /* 0x000fea0003800200 */
.L_x_25287:
        /* <DEDUP_REMOVED lines=36> */
.L_x_25417:
        /* <DEDUP_REMOVED lines=13> */
.L_x_25419:
[----:B------:R-:W-:Y:S05]  /*30620*/  BSYNC.RECONVERGENT B2 ;  /* 0x0000000000027941 */ /* 0x000fea0003800200 */
.L_x_25418:
        /* <DEDUP_REMOVED lines=60> */
.L_x_25416:
[----:B------:R-:W-:Y:S05]  /*309f0*/  BSYNC.RECONVERGENT B1 ;  /* 0x0000000000017941 */ /* 0x000fea0003800200 */
.L_x_25415:
        /* <DEDUP_REMOVED lines=23> */
.L_x_25422:
        /* <DEDUP_REMOVED lines=13> */
.L_x_25424:
[----:B------:R-:W-:Y:S05]  /*30c40*/  BSYNC.RECONVERGENT B2 ;  /* 0x0000000000027941 */ /* 0x000fea0003800200 */
.L_x_25423:
        /* <DEDUP_REMOVED lines=61> */
.L_x_25421:
[----:B------:R-:W-:Y:S05]  /*31020*/  BSYNC.RECONVERGENT B1 ;  /* 0x0000000000017941 */ /* 0x000fea0003800200 */
.L_x_25420:
        /* <DEDUP_REMOVED lines=23> */
.L_x_25427:
        /* <DEDUP_REMOVED lines=13> */
.L_x_25429:
[----:B------:R-:W-:Y:S05]  /*31270*/  BSYNC.RECONVERGENT B2 ;  /* 0x0000000000027941 */ /* 0x000fea0003800200 */
.L_x_25428:
        /* <DEDUP_REMOVED lines=61> */
.L_x_25426:
[----:B------:R-:W-:Y:S05]  /*31650*/  BSYNC.RECONVERGENT B1 ;  /* 0x0000000000017941 */ /* 0x000fea0003800200 */
.L_x_25425:
        /* <DEDUP_REMOVED lines=20> */
.L_x_25432:
        /* <DEDUP_REMOVED lines=13> */
.L_x_25434:
[----:B------:R-:W-:Y:S05]  /*31870*/  BSYNC.RECONVERGENT B2 ;  /* 0x0000000000027941 */ /* 0x000fea0003800200 */
.L_x_25433:
        /* <DEDUP_REMOVED lines=61> */
.L_x_25431:
[----:B------:R-:W-:Y:S05]  /*31c50*/  BSYNC.RECONVERGENT B1 ;  /* 0x0000000000017941 */ /* 0x000fea0003800200 */
.L_x_25430:
        /* <DEDUP_REMOVED lines=23> */
.L_x_25437:
        /* <DEDUP_REMOVED lines=13> */
.L_x_25439:
[----:B------:R-:W-:Y:S05]  /*31ea0*/  BSYNC.RECONVERGENT B2 ;  /* 0x0000000000027941 */ /* 0x000fea0003800200 */
.L_x_25438:
        /* <DEDUP_REMOVED lines=61> */
.L_x_25436:
[----:B------:R-:W-:Y:S05]  /*32280*/  BSYNC.RECONVERGENT B1 ;  /* 0x0000000000017941 */ /* 0x000fea0003800200 */
.L_x_25435:
        /* <DEDUP_REMOVED lines=20> */
.L_x_25442:
        /* <DEDUP_REMOVED lines=13> */
.L_x_25444:
[----:B------:R-:W-:Y:S05]  /*324a0*/  BSYNC.RECONVERGENT B2 ;  /* 0x0000000000027941 */ /* 0x000fea0003800200 */
.L_x_25443:
        /* <DEDUP_REMOVED lines=61> */
.L_x_25441:
[----:B------:R-:W-:Y:S05]  /*32880*/  BSYNC.RECONVERGENT B1 ;  /* 0x0000000000017941 */ /* 0x000fea0003800200 */
.L_x_25440:
        /* <DEDUP_REMOVED lines=23> */
.L_x_25447:
        /* <DEDUP_REMOVED lines=13> */
.L_x_25449:
[----:B------:R-:W-:Y:S05]  /*32ad0*/  BSYNC.RECONVERGENT B2 ;  /* 0x0000000000027941 */ /* 0x000fea0003800200 */
.L_x_25448:
        /* <DEDUP_REMOVED lines=61> */
.L_x_25446:
[----:B------:R-:W-:Y:S05]  /*32eb0*/  BSYNC.RECONVERGENT B1 ;  /* 0x0000000000017941 */ /* 0x000fea0003800200 */
.L_x_25445:
        /* <DEDUP_REMOVED lines=20> */
.L_x_25452:
        /* <DEDUP_REMOVED lines=13> */
.L_x_25454:
[----:B------:R-:W-:Y:S05]  /*330d0*/  BSYNC.RECONVERGENT B2 ;  /* 0x0000000000027941 */ /* 0x000fea0003800200 */
.L_x_25453:
        /* <DEDUP_REMOVED lines=61> */
.L_x_25451:
[----:B------:R-:W-:Y:S05]  /*334b0*/  BSYNC.RECONVERGENT B1 ;  /* 0x0000000000017941 */ /* 0x000fea0003800200 */
.L_x_25450:
        /* <DEDUP_REMOVED lines=23> */
.L_x_25457:
        /* <DEDUP_REMOVED lines=13> */
.L_x_25459:
[----:B------:R-:W-:Y:S05]  /*33700*/  BSYNC.RECONVERGENT B2 ;  /* 0x0000000000027941 */ /* 0x000fea0003800200 */
.L_x_25458:
        /* <DEDUP_REMOVED lines=61> */
.L_x_25456:
[----:B------:R-:W-:Y:S05]  /*33ae0*/  BSYNC.RECONVERGENT B1 ;  /* 0x0000000000017941 */ /* 0x000fea0003800200 */
.L_x_25455:
        /* <DEDUP_REMOVED lines=18> */
.L_x_25462:
        /* <DEDUP_REMOVED lines=13> */
.L_x_25464:
[----:B------:R-:W-:Y:S05]  /*33ce0*/  BSYNC.RECONVERGENT B2 ;  /* 0x0000000000027941 */ /* 0x000fea0003800200 */
.L_x_25463:
        /* <DEDUP_REMOVED lines=61> */
.L_x_25461:
[----:B------:R-:W-:Y:S05]  /*340c0*/  BSYNC.RECONVERGENT B1 ;  /* 0x0000000000017941 */ /* 0x000fea0003800200 */
.L_x_25460:
        /* <DEDUP_REMOVED lines=23> */
.L_x_25467:
        /* <DEDUP_REMOVED lines=13> */
.L_x_25469:
[----:B------:R-:W-:Y:S05]  /*34310*/  BSYNC.RECONVERGENT B2 ;  /* 0x0000000000027941 */ /* 0x000fea0003800200 */
.L_x_25468:
        /* <DEDUP_REMOVED lines=61> */
.L_x_25466:
[----:B------:R-:W-:Y:S05]  /*346f0*/  BSYNC.RECONVERGENT B1 ;  /* 0x0000000000017941 */ /* 0x000fea0003800200 */
.L_x_25465:
        /* <DEDUP_REMOVED lines=18> */
.L_x_25472:
        /* <DEDUP_REMOVED lines=13> */
.L_x_25474:
[----:B------:R-:W-:Y:S05]  /*348f0*/  BSYNC.RECONVERGENT B2 ;  /* 0x0000000000027941 */ /* 0x000fea0003800200 */
.L_x_25473:
        /* <DEDUP_REMOVED lines=61> */
.L_x_25471:
[----:B------:R-:W-:Y:S05]  /*34cd0*/  BSYNC.RECONVERGENT B1 ;  /* 0x0000000000017941 */ /* 0x000fea0003800200 */
.L_x_25470:
        /* <DEDUP_REMOVED lines=23> */
.L_x_25477:
        /* <DEDUP_REMOVED lines=13> */
.L_x_25479:
[----:B------:R-:W-:Y:S05]  /*34f20*/  BSYNC.RECONVERGENT B2 ;  /* 0x0000000000027941 */ /* 0x000fea0003800200 */
.L_x_25478:
        /* <DEDUP_REMOVED lines=61> */
.L_x_25476:
[----:B------:R-:W-:Y:S05]  /*35300*/  BSYNC.RECONVERGENT B1 ;  /* 0x0000000000017941 */ /* 0x000fea0003800200 */
.L_x_25475:
        /* <DEDUP_REMOVED lines=18> */
.L_x_25482:
        /* <DEDUP_REMOVED lines=13> */
.L_x_25484:
[----:B------:R-:W-:Y:S05]  /*35500*/  BSYNC.RECONVERGENT B2 ;  /* 0x0000000000027941 */ /* 0x000fea0003800200 */
.L_x_25483:
        /* <DEDUP_REMOVED lines=61> */
.L_x_25481:
[----:B------:R-:W-:Y:S05]  /*358e0*/  BSYNC.RECONVERGENT B1 ;  /* 0x0000000000017941 */ /* 0x000fea0003800200 */
.L_x_25480:
        /* <DEDUP_REMOVED lines=23> */
.L_x_25487:
        /* <DEDUP_REMOVED lines=13> */
.L_x_25489:
[----:B------:R-:W-:Y:S05]  /*35b30*/  BSYNC.RECONVERGENT B2 ;  /* 0x0000000000027941 */ /* 0x000fea0003800200 */
.L_x_25488:
        /* <DEDUP_REMOVED lines=61> */
.L_x_25486:
[----:B------:R-:W-:Y:S05]  /*35f10*/  BSYNC.RECONVERGENT B1 ;  /* 0x0000000000017941 */ /* 0x000fea0003800200 */
.L_x_25485:
        /* <DEDUP_REMOVED lines=18> */
.L_x_25492:
        /* <DEDUP_REMOVED lines=15> */
.L_x_25494:
[----:B------:R-:W-:Y:S05]  /*36130*/  BSYNC.RECONVERGENT B2 ;  /* 0x0000000000027941 */ /* 0x000fea0003800200 */
.L_x_25493:
        /* <DEDUP_REMOVED lines=61> */
.L_x_25491:
[----:B------:R-:W-:Y:S05]  /*36510*/  BSYNC.RECONVERGENT B1 ;  /* 0x0000000000017941 */ /* 0x000fea0003800200 */
.L_x_25490:
        /* <DEDUP_REMOVED lines=11> */
.L_x_25414:
        /* <DEDUP_REMOVED lines=16> */
.L_x_25498:
        /* <DEDUP_REMOVED lines=13> */
.L_x_25500:
[----:B------:R-:W-:Y:S05]  /*367a0*/  BSYNC.RECONVERGENT B2 ;  /* 0x0000000000027941 */ /* 0x000fea0003800200 */
.L_x_25499:
[----:B------:R-:W-:Y:S01]  /*367b0*/  IMAD.WIDE.U32 R130, R179, -0x326172a9, RZ ;  /* 0xcd9e8d57b3827825 */ /* 0x000fe200078e00ff */
[----:B------:R-:W-:Y:S02]  /*367c0*/  LOP3.LUT R158, R167, R129, R3, 0x96, !PT ;  /* 0x00000081a79e7212 */ /* 0x000fe400078e9603 */
[----:B------:R-:W-:Y:S02]  /*367d0*/  IADD3 R129, PT, PT, R2, -0x61c88647, RZ ;  /* 0x9e3779b902817810 */ /* 0x000fe40007ffe0ff */
        /* <DEDUP_REMOVED lines=57> */
.L_x_25497:
[----:B------:R-:W-:Y:S05]  /*36b70*/  BSYNC.RECONVERGENT B1 ;  /* 0x0000000000017941 */ /* 0x000fea0003800200 */
.L_x_25496:
        /* <DEDUP_REMOVED lines=21> */
.L_x_25503:
        /* <DEDUP_REMOVED lines=13> */
.L_x_25505:
[----:B------:R-:W-:Y:S05]  /*36da0*/  BSYNC.RECONVERGENT B2 ;  /* 0x0000000000027941 */ /* 0x000fea0003800200 */
.L_x_25504:
        /* <DEDUP_REMOVED lines=61> */
.L_x_25502:
[----:B------:R-:W-:Y:S05]  /*37180*/  BSYNC.RECONVERGENT B1 ;  /* 0x0000000000017941 */ /* 0x000fea0003800200 */
.L_x_25501:
        /* <DEDUP_REMOVED lines=19> */
.L_x_25508:
        /* <DEDUP_REMOVED lines=13> */
.L_x_25510:
[----:B------:R-:W-:Y:S05]  /*37390*/  BSYNC.RECONVERGENT B2 ;  /* 0x0000000000027941 */ /* 0x000fea0003800200 */
.L_x_25509:
        /* <DEDUP_REMOVED lines=61> */
.L_x_25507:
[----:B------:R-:W-:Y:S05]  /*37770*/  BSYNC.RECONVERGENT B1 ;  /* 0x0000000000017941 */ /* 0x000fea0003800200 */
.L_x_25506:
        /* <DEDUP_REMOVED lines=19> */
.L_x_25513:
        /* <DEDUP_REMOVED lines=13> */
.L_x_25515:
[----:B------:R-:W-:Y:S05]  /*37980*/  BSYNC.RECONVERGENT B2 ;  /* 0x0000000000027941 */ /* 0x000fea0003800200 */
.L_x_25514:
        /* <DEDUP_REMOVED lines=61> */
.L_x_25512:
[----:B------:R-:W-:Y:S05]  /*37d60*/  BSYNC.RECONVERGENT B1 ;  /* 0x0000000000017941 */ /* 0x000fea0003800200 */
.L_x_25511:
        /* <DEDUP_REMOVED lines=19> */
.L_x_25518:
        /* <DEDUP_REMOVED lines=13> */
.L_x_25520:
[----:B------:R-:W-:Y:S05]  /*37f70*/  BSYNC.RECONVERGENT B2 ;  /* 0x0000000000027941 */ /* 0x000fea0003800200 */
.L_x_25519:
        /* <DEDUP_REMOVED lines=61> */
.L_x_25517:
[----:B------:R-:W-:Y:S05]  /*38350*/  BSYNC.RECONVERGENT B1 ;  /* 0x0000000000017941 */ /* 0x000fea0003800200 */
.L_x_25516:
        /* <DEDUP_REMOVED lines=17> */
.L_x_25523:
        /* <DEDUP_REMOVED lines=13> */
.L_x_25525:
[----:B------:R-:W-:Y:S05]  /*38540*/  BSYNC.RECONVERGENT B2 ;  /* 0x0000000000027941 */ /* 0x000fea0003800200 */
.L_x_25524:
        /* <DEDUP_REMOVED lines=61> */
.L_x_25522:
[----:B------:R-:W-:Y:S05]  /*38920*/  BSYNC.RECONVERGENT B1 ;  /* 0x0000000000017941 */ /* 0x000fea0003800200 */
.L_x_25521:
        /* <DEDUP_REMOVED lines=17> */
.L_x_25528:
        /* <DEDUP_REMOVED lines=13> */
.L_x_25530:
[----:B------:R-:W-:Y:S05]  /*38b10*/  BSYNC.RECONVERGENT B2 ;  /* 0x0000000000027941 */ /* 0x000fea0003800200 */
.L_x_25529:
        /* <DEDUP_REMOVED lines=61> */
.L_x_25527:
[----:B------:R-:W-:Y:S05]  /*38ef0*/  BSYNC.RECONVERGENT B1 ;  /* 0x0000000000017941 */ /* 0x000fea0003800200 */
.L_x_25526:
        /* <DEDUP_REMOVED lines=17> */
.L_x_25533:
        /* <DEDUP_REMOVED lines=13> */
.L_x_25535:
[----:B------:R-:W-:Y:S05]  /*390e0*/  BSYNC.RECONVERGENT B2 ;  /* 0x0000000000027941 */ /* 0x000fea0003800200 */
.L_x_25534:
        /* <DEDUP_REMOVED lines=61> */
.L_x_25532:
[----:B------:R-:W-:Y:S05]  /*394c0*/  BSYNC.RECONVERGENT B1 ;  /* 0x0000000000017941 */ /* 0x000fea0003800200 */
.L_x_25531:
        /* <DEDUP_REMOVED lines=37> */
.L_x_25495:
        /* <DEDUP_REMOVED lines=45> */
.L_x_25413:
[----:B------:R-:W-:Y:S05]  /*399f0*/  BSYNC.RECONVERGENT B0 ;  /* 0x0000000000007941 */ /* 0x000fea0003800200 */
.L_x_25412:
[----:B------:R-:W-:Y:S01]  /*39a00*/  FADD.FTZ R0, RZ, R108 ;  /* 0x0000006cff007221 */ /* 0x000fe20000010000 */
[C---:B------:R-:W-:Y:S01]  /*39a10*/  ISETP.GE.U32.AND P5, PT, R178.reuse, 0x20, PT ;  /* 0x00000020b200780c */ /* 0x040fe20003fa6070 */
[----:B-1----:R-:W1:Y:S01]  /*39a20*/  S2R R190, SR_TID.X ;  /* 0x0000000000be7919 */ /* 0x002e620000002100 */
[C---:B------:R-:W-:Y:S01]  /*39a30*/  ISETP.GT.U32.AND P4, PT, R178.reuse, 0x3f, PT ;  /* 0x0000003fb200780c */ /* 0x040fe20003f84070 */
[----:B0--3--:R-:W-:Y:S01]  /*39a40*/  FADD.FTZ R157, R109, R0 ;  /* 0x000000006d9d7221 */ /* 0x009fe20000010000 */
        /* <DEDUP_REMOVED lines=174> */
.L_x_25561:
        /* <DEDUP_REMOVED lines=49> */
.L_x_25538:
[----:B------:R-:W-:Y:S05]  /*3a840*/  BSYNC.RECONVERGENT B0 ;  /* 0x0000000000007941 */ /* 0x000fea0003800200 */
.L_x_25537:
        /* <DEDUP_REMOVED lines=35> */
.L_x_25540:
[----:B------:R-:W-:Y:S05]  /*3aa80*/  BSYNC.RECONVERGENT B0 ;  /* 0x0000000000007941 */ /* 0x000fea0003800200 */
.L_x_25539:
        /* <DEDUP_REMOVED lines=35> */
.L_x_25542:
[----:B------:R-:W-:Y:S05]  /*3acc0*/  BSYNC.RECONVERGENT B0 ;  /* 0x0000000000007941 */ /* 0x000fea0003800200 */
.L_x_25541:
        /* <DEDUP_REMOVED lines=35> */
.L_x_25544:
[----:B------:R-:W-:Y:S05]  /*3af00*/  BSYNC.RECONVERGENT B0 ;  /* 0x0000000000007941 */ /* 0x000fea0003800200 */
.L_x_25543:
        /* <DEDUP_REMOVED lines=35> */
.L_x_25546:
[----:B------:R-:W-:Y:S05]  /*3b140*/  BSYNC.RECONVERGENT B0 ;  /* 0x0000000000007941 */ /* 0x000fea0003800200 */
.L_x_25545:
        /* <DEDUP_REMOVED lines=34> */
.L_x_25548:
[----:B------:R-:W-:Y:S05]  /*3b370*/  BSYNC.RECONVERGENT B0 ;  /* 0x0000000000007941 */ /* 0x000fea0003800200 */
.L_x_25547:
[----:B01234-:R-:W0:Y:S02]  /*3b380*/  LDC.64 R156, c[0x0][0x380] ;  /* 0x0000e000ff9c7b82 */ /* 0x01fe240000000a00 */
[----:B0-----:R-:W-:-:S04]  /*3b390*/  LEA R177, R156, R177, 0x2 ;  /* 0x000000b19cb17211 */ /* 0x001fc800078e10ff */
[----:B------:R-:W-:-:S13]  /*3b3a0*/  ISETP.GE.AND P0, PT, R177, R157, PT ;  /* 0x0000009db100720c */ /* 0x000fda0003f06270 */
[----:B------:R-:W-:Y:S05]  /*3b3b0*/  @!P0 BRA `(.L_x_25549) ;  /* 0xfffffc5800f88947 */ /* 0x000fea000383ffff */
[----:B------:R-:W-:Y:S05]  /*3b3c0*/  EXIT ;  /* 0x000000000000794d */ /* 0x000fea0003800000 */
.L_x_25536:
        /* <DEDUP_REMOVED lines=8> */
.L_x_25551:
[----:B------:R-:W-:Y:S05]  /*3b450*/  BSYNC B0 ;  /* 0x0000000000007941 */ /* 0x000fea0003800000 */
.L_x_25550:
        /* <DEDUP_REMOVED lines=9> */
.L_x_25552:
[----:B------:R-:W-:Y:S01]  /*3b4f0*/  HFMA2 R193, -RZ, RZ, 0, 2.384185791015625e-07 ;  /* 0x00000004ffc17431 */ /* 0x000fe200000001ff */
[----:B------:R-:W-:-:S05]  /*3b500*/  MOV R157, R189 ;  /* 0x000000bd009d7202 */ /* 0x000fca0000000f00 */
[----:B------:R-:W-:-:S04]  /*3b510*/  FADD.FTZ R186, R158, R157 ;  /* 0x0000009d9eba7221 */ /* 0x000fc80000010000 */
[----:B------:R-:W-:-:S07]  /*3b520*/  IMAD.MOV.U32 R192, RZ, RZ, R186 ;  /* 0x000000ffffc07224 */ /* 0x000fce00078e00ba */
[----:B------:R-:W-:Y:S05]  /*3b530*/  WARPSYNC.COLLECTIVE R191, `(.L_x_25553) ;  /* 0x00000000bf087348 */ /* 0x000fea0003c00000 */
[----:B------:R0:W1:Y:S02]  /*3b540*/  SHFL.BFLY P6, R189, R192, R193, R194 ;  /* 0x0c0000c1c0bd7389 */ /* 0x00006400000c00c2 */
[----:B01----:R-:W-:Y:S05]  /*3b550*/  ENDCOLLECTIVE ;  /* 0x000000000000791b */ /* 0x003fea0003800000 */
.L_x_25553:
        /* <DEDUP_REMOVED lines=8> */
.L_x_25554:
[----:B------:R-:W-:Y:S01]  /*3b5e0*/  HFMA2 R193, -RZ, RZ, 0, 9.5367431640625e-07 ;  /* 0x00000010ffc17431 */ /* 0x000fe200000001ff */
[----:B------:R-:W-:-:S05]  /*3b5f0*/  MOV R0, R189 ;  /* 0x000000bd00007202 */ /* 0x000fca0000000f00 */
[----:B------:R-:W-:-:S04]  /*3b600*/  FADD.FTZ R188, R187, R0 ;  /* 0x00000000bbbc7221 */ /* 0x000fc80000010000 */
[----:B------:R-:W-:-:S07]  /*3b610*/  IMAD.MOV.U32 R192, RZ, RZ, R188 ;  /* 0x000000ffffc07224 */ /* 0x000fce00078e00bc */
[----:B------:R-:W-:Y:S05]  /*3b620*/  WARPSYNC.COLLECTIVE R191, `(.L_x_25555) ;  /* 0x00000000bf087348 */ /* 0x000fea0003c00000 */
[----:B------:R0:W1:Y:S02]  /*3b630*/  SHFL.BFLY P6, R189, R192, R193, R194 ;  /* 0x0c0000c1c0bd7389 */ /* 0x00006400000c00c2 */
[----:B01----:R-:W-:Y:S05]  /*3b640*/  ENDCOLLECTIVE ;  /* 0x000000000000791b */ /* 0x003fea0003800000 */
.L_x_25555:
        /* <DEDUP_REMOVED lines=104> */
.L_x_25556:
[----:B------:R-:W-:Y:S02]  /*3bcd0*/  IMAD.MOV.U32 R193, RZ, RZ, 0x2 ;  /* 0x00000002ffc17424 */ /* 0x000fe400078e00ff */
[----:B------:R-:W-:-:S04]  /*3bce0*/  IMAD.MOV.U32 R159, RZ, RZ, R189 ;  /* 0x000000ffff9f7224 */ /* 0x000fc800078e00bd */
[----:B------:R-:W-:-:S05]  /*3bcf0*/  FADD.FTZ R159, R0, R159 ;  /* 0x0000009f009f7221 */ /* 0x000fca0000010000 */
[----:B------:R-:W-:-:S07]  /*3bd00*/  MOV R192, R159 ;  /* 0x0000009f00c07202 */ /* 0x000fce0000000f00 */
[----:B------:R-:W-:Y:S05]  /*3bd10*/  WARPSYNC.COLLECTIVE R191, `(.L_x_25557) ;  /* 0x00000000bf087348 */ /* 0x000fea0003c00000 */
[----:B------:R0:W1:Y:S02]  /*3bd20*/  SHFL.BFLY P6, R189, R192, R193, R194 ;  /* 0x0c0000c1c0bd7389 */ /* 0x00006400000c00c2 */
[----:B01----:R-:W-:Y:S05]  /*3bd30*/  ENDCOLLECTIVE ;  /* 0x000000000000791b */ /* 0x003fea0003800000 */
.L_x_25557:
[----:B------:R-:W-:Y:S01]  /*3bd40*/  HFMA2 R193, -RZ, RZ, 0, 2.384185791015625e-07 ;  /* 0x00000004ffc17431 */ /* 0x000fe200000001ff */
[----:B------:R-:W-:-:S05]  /*3bd50*/  MOV R158, R189 ;  /* 0x000000bd009e7202 */ /* 0x000fca0000000f00 */
[----:B------:R-:W-:-:S04]  /*3bd60*/  FADD.FTZ R158, R159, R158 ;  /* 0x0000009e9f9e7221 */ /* 0x000fc80000010000 */
[----:B------:R-:W-:-:S07]  /*3bd70*/  IMAD.MOV.U32 R192, RZ, RZ, R158 ;  /* 0x000000ffffc07224 */ /* 0x000fce00078e009e */
[----:B------:R-:W-:Y:S05]  /*3bd80*/  WARPSYNC.COLLECTIVE R191, `(.L_x_25558) ;  /* 0x00000000bf087348 */ /* 0x000fea0003c00000 */
[----:B------:R0:W1:Y:S02]  /*3bd90*/  SHFL.BFLY P6, R189, R192, R193, R194 ;  /* 0x0c0000c1c0bd7389 */ /* 0x00006400000c00c2 */
[----:B01----:R-:W-:Y:S05]  /*3bda0*/  ENDCOLLECTIVE ;  /* 0x000000000000791b */ /* 0x003fea0003800000 */
.L_x_25558:
[----:B------:R-:W-:Y:S02]  /*3bdb0*/  IMAD.MOV.U32 R193, RZ, RZ, 0x8 ;  /* 0x00000008ffc17424 */ /* 0x000fe400078e00ff */
[----:B------:R-:W-:-:S04]  /*3bdc0*/  IMAD.MOV.U32 R187, RZ, RZ, R189 ;  /* 0x000000ffffbb7224 */ /* 0x000fc800078e00bd */
[----:B------:R-:W-:-:S05]  /*3bdd0*/  FADD.FTZ R187, R158, R187 ;  /* 0x000000bb9ebb7221 */ /* 0x000fca0000010000 */
[----:B------:R-:W-:-:S07]  /*3bde0*/  MOV R192, R187 ;  /* 0x000000bb00c07202 */ /* 0x000fce0000000f00 */
[----:B------:R-:W-:Y:S05]  /*3bdf0*/  WARPSYNC.COLLECTIVE R191, `(.L_x_25559) ;  /* 0x00000000bf087348 */ /* 0x000fea0003c00000 */
[----:B------:R0:W1:Y:S02]  /*3be00*/  SHFL.BFLY P6, R189, R192, R193, R194 ;  /* 0x0c0000c1c0bd7389 */ /* 0x00006400000c00c2 */
[----:B01----:R-:W-:Y:S05]  /*3be10*/  ENDCOLLECTIVE ;  /* 0x000000000000791b */ /* 0x003fea0003800000 */
.L_x_25559:
[----:B------:R-:W-:Y:S01]  /*3be20*/  HFMA2 R193, -RZ, RZ, 0, 9.5367431640625e-07 ;  /* 0x00000010ffc17431 */ /* 0x000fe200000001ff */
[----:B------:R-:W-:-:S05]  /*3be30*/  MOV R186, R189 ;  /* 0x000000bd00ba7202 */ /* 0x000fca0000000f00 */
[----:B------:R-:W-:-:S04]  /*3be40*/  FADD.FTZ R186, R187, R186 ;  /* 0x000000babbba7221 */ /* 0x000fc80000010000 */
[----:B------:R-:W-:-:S07]  /*3be50*/  IMAD.MOV.U32 R192, RZ, RZ, R186 ;  /* 0x000000ffffc07224 */ /* 0x000fce00078e00ba */
[----:B------:R-:W-:Y:S05]  /*3be60*/  WARPSYNC.COLLECTIVE R191, `(.L_x_25560) ;  /* 0x00000000bf087348 */ /* 0x000fea0003c00000 */
[----:B------:R0:W1:Y:S02]  /*3be70*/  SHFL.BFLY P6, R189, R192, R193, R194 ;  /* 0x0c0000c1c0bd7389 */ /* 0x00006400000c00c2 */
[----:B01----:R-:W-:Y:S05]  /*3be80*/  ENDCOLLECTIVE ;  /* 0x000000000000791b */ /* 0x003fea0003800000 */
.L_x_25560:
[----:B------:R-:W-:Y:S05]  /*3be90*/  BRA `(.L_x_25561) ;  /* 0xffffffe400a47947 */ /* 0x000fea000383ffff */
.L_x_25562:
        /* <DEDUP_REMOVED lines=14> */
.L_x_33306:


//--------------------- .text._ZN10layer_norm31ln_parallel_residual_fwd_kernelINS_13Kernel_traitsIf6__halffS2_fjLj1536ELj1ELj4ELj1ELj16ENS_18Kernel_traits_baseILj1536EfS2_fS2_fjLj128EEEEELb1ELb1ELb1EEEvNS_9FwdParamsE --------------------------
	.section	.text._ZN10layer_norm31ln_parallel_residual_fwd_kernelINS_13Kernel_traitsIf6__halffS2_fjLj1536ELj1ELj4ELj1ELj16ENS_18Kernel_traits_baseILj1536EfS2_fS2_fjLj128EEEEELb1ELb1ELb1EEEvNS_9FwdParamsE,"ax",@progbits
	.align	128
        .global         _ZN10layer_norm31ln_parallel_residual_fwd_kernelINS_13Kernel_traitsIf6__halffS2_fjLj1536ELj1ELj4ELj1ELj16ENS_18Kernel_traits_baseILj1536EfS2_fS2_fjLj128EEEEELb1ELb1ELb1EEEvNS_9FwdParamsE
        .type           _ZN10layer_norm31ln_parallel_residual_fwd_kernelINS_13Kernel_traitsIf6__halffS2_fjLj1536ELj1ELj4ELj1ELj16ENS_18Kernel_traits_baseILj1536EfS2_fS2_fjLj128EEEEELb1ELb1ELb1EEEvNS_9FwdParamsE,@function
        .size           _ZN10layer_norm31ln_parallel_residual_fwd_kernelINS_13Kernel_traitsIf6__halffS2_fjLj1536ELj1ELj4ELj1ELj16ENS_18Kernel_traits_baseILj1536EfS2_fS2_fjLj128EEEEELb1ELb1ELb1EEEvNS_9FwdParamsE,(.L_x_33307 - _ZN10layer_norm31ln_parallel_residual_fwd_kernelINS_13Kernel_traitsIf6__halffS2_fjLj1536ELj1ELj4ELj1ELj16ENS_18Kernel_traits_baseILj1536EfS2_fS2_fjLj128EEEEELb1ELb1ELb1EEEvNS_9FwdParamsE)
        .other          _ZN10layer_norm31ln_parallel_residual_fwd_kernelINS_13Kernel_traitsIf6__halffS2_fjLj1536ELj1ELj4ELj1ELj16ENS_18Kernel_traits_baseILj1536EfS2_fS2_fjLj128EEEEELb1ELb1ELb1EEEvNS_9FwdParamsE,@"STO_CUDA_ENTRY STV_DEFAULT"
_ZN10layer_norm31ln_parallel_residual_fwd_kernelINS_13Kernel_traitsIf6__halffS2_fjLj1536ELj1ELj4ELj1ELj16ENS_18Kernel_traits_baseILj1536EfS2_fS2_fjLj128EEEEELb1ELb1ELb1EEEvNS_9FwdParamsE:
.text._ZN10layer_norm31ln_parallel_residual_fwd_kernelINS_13Kernel_traitsIf6__halffS2_fjLj1536ELj1ELj4ELj1ELj16ENS_18Kernel_traits_baseILj1536EfS2_fS2_fjLj128EEEEELb1ELb1ELb1EEEvNS_9FwdParamsE:
        /* <DEDUP_REMOVED lines=77> */
.L_x_25563:
        /* <DEDUP_REMOVED lines=38> */
.L_x_25564:
        /* <DEDUP_REMOVED lines=75> */
.L_x_26304:
        /* <DEDUP_REMOVED lines=48> */
.L_x_25568:
        /* <DEDUP_REMOVED lines=13> */
.L_x_25570:
[----:B------:R-:W-:Y:S05]  /*0fb0*/  BSYNC.RECONVERGENT B1 ;  /* 0x0000000000017941 */ /* 0x000fea0003800200 */
.L_x_25569:
        /* <DEDUP_REMOVED lines=46> */
[----:B------:R-:W-:Y:S02]  /*12a0*/  LOP3.LUT R197, R103, R100, R119, 0x96, !PT ;  /* 0x0000006467c57212 */ /* 0x000fe400078e9677 */
[----:B------:R-:W-:-:S07]  /*12b0*/  MOV R100, R192 ;  /* 0x000000c000647202 */ /* 0x000fce0000000f00 */
.L_x_25567:
[----:B------:R-:W-:Y:S05]  /*12c0*/  BSYNC.RECONVERGENT B0 ;  /* 0x0000000000007941 */ /* 0x000fea0003800200 */
.L_x_25566:
[----:B------:R-:W-:Y:S01]  /*12d0*/  I2FP.F32.U32 R101, R100 ;  /* 0x0000006400657245 */ /* 0x000fe20000201000 */
[----:B------:R-:W-:Y:S01]  /*12e0*/  IMAD.U32 R189, RZ, RZ, UR11 ;  /* 0x0000000bffbd7e24 */ /* 0x000fe2000f8e00ff */
[----:B------:R-:W-:Y:S01]  /*12f0*/  ISETP.NE.AND P0, PT, R102, 0x1, PT ;  /* 0x000000016600780c */ /* 0x000fe20003f05270 */
[----:B------:R-:W-:Y:S01]  /*1300*/  BSSY.RECONVERGENT B0, `(.L_x_25571) ;  /* 0x0000050000007945 */ /* 0x000fe20003800200 */
[----:B------:R-:W-:Y:S01]  /*1310*/  LOP3.LUT R200, R200, 0xfffffff7, RZ, 0xc0, !PT ;  /* 0xfffffff7c8c87812 */ /* 0x000fe200078ec0ff */
[----:B------:R-:W-:Y:S01]  /*1320*/  FFMA.FTZ R100, R101, R188, 1.1641532182693481445e-10 ;  /* 0x2f00000065647423 */ /* 0x000fe200000100bc */
[----:B------:R-:W-:Y:S02]  /*1330*/  HFMA2 R119, -RZ, RZ, 0, 1.1920928955078125e-07 ;  /* 0x00000002ff777431 */ /* 0x000fe400000001ff */
[----:B-----5:R-:W-:Y:S02]  /*1340*/  HADD2.F32 R101, -RZ, R112.H0_H0 ;  /* 0x20000070ff657230 */ /* 0x020fe40000004100 */
        /* <DEDUP_REMOVED lines=12> */
.L_x_25573:
        /* <DEDUP_REMOVED lines=13> */
.L_x_25575:
[----:B------:R-:W-:Y:S05]  /*14e0*/  BSYNC.RECONVERGENT B1 ;  /* 0x0000000000017941 */ /* 0x000fea0003800200 */
.L_x_25574:
        /* <DEDUP_REMOVED lines=45> */
[----:B------:R-:W-:Y:S01]  /*17c0*/  VIADD R119, R3, 0x96a522ad ;  /* 0x96a522ad03777836 */ /* 0x000fe20000000000 */
[----:B------:R-:W-:-:S04]  /*17d0*/  MOV R118, R120 ;  /* 0x0000007800767202 */ /* 0x000fc80000000f00 */
[----:B------:R-:W-:Y:S01]  /*17e0*/  LOP3.LUT R197, R119, R102, R121, 0x96, !PT ;  /* 0x0000006677c57212 */ /* 0x000fe200078e9679 */
[----:B------:R-:W-:-:S07]  /*17f0*/  IMAD.MOV.U32 R119, RZ, RZ, RZ ;  /* 0x000000ffff777224 */ /* 0x000fce00078e00ff */
.L_x_25572:
[----:B------:R-:W-:Y:S05]  /*1800*/  BSYNC.RECONVERGENT B0 ;  /* 0x0000000000007941 */ /* 0x000fea0003800200 */
.L_x_25571:
[----:B------:R-:W-:Y:S01]  /*1810*/  I2FP.F32.U32 R103, R100 ;  /* 0x0000006400677245 */ /* 0x000fe20000201000 */
[----:B------:R-:W-:Y:S01]  /*1820*/  BSSY.RECONVERGENT B0, `(.L_x_25576) ;  /* 0x0000051000007945 */ /* 0x000fe20003800200 */
[----:B------:R-:W-:Y:S01]  /*1830*/  ISETP.NE.AND P0, PT, R119, 0x1, PT ;  /* 0x000000017700780c */ /* 0x000fe20003f05270 */
[----:B------:R-:W-:Y:S01]  /*1840*/  IMAD.MOV.U32 R102, RZ, RZ, 0x2 ;  /* 0x00000002ff667424 */ /* 0x000fe200078e00ff */
[----:B------:R-:W-:Y:S01]  /*1850*/  LOP3.LUT R200, R200, 0xfffffffb, RZ, 0xc0, !PT ;  /* 0xfffffffbc8c87812 */ /* 0x000fe200078ec0ff */
[----:B------:R-:W-:Y:S01]  /*1860*/  FFMA.FTZ R100, R103, R188, 1.1641532182693481445e-10 ;  /* 0x2f00000067647423 */ /* 0x000fe200000100bc */
[----:B------:R-:W-:-:S04]  /*1870*/  HADD2.F32 R103, -RZ, R112.H1_H1 ;  /* 0x30000070ff677230 */ /* 0x000fc80000004100 */
        /* <DEDUP_REMOVED lines=12> */
.L_x_25578:
        /* <DEDUP_REMOVED lines=13> */
.L_x_25580:
[----:B------:R-:W-:Y:S05]  /*1a10*/  BSYNC.RECONVERGENT B1 ;  /* 0x0000000000017941 */ /* 0x000fea0003800200 */
.L_x_25579:
[----:B------:R-:W-:Y:S01]  /*1a20*/  IMAD.WIDE.U32 R122, R160, -0x326172a9, RZ ;  /* 0xcd9e8d57a07a7825 */ /* 0x000fe200078e00ff */
[----:B------:R-:W-:-:S03]  /*1a30*/  LOP3.LUT R126, R165, R121, R3, 0x96, !PT ;  /* 0x00000079a57e7212 */ /* 0x000fc600078e9603 */
[----:B------:R-:W-:Y:S01]  /*1a40*/  HFMA2 R102, -RZ, RZ, 0, 0 ;  /* 0x00000000ff667431 */ /* 0x000fe200000001ff */
        /* <DEDUP_REMOVED lines=45> */
[----:B------:R-:W-:-:S07]  /*1d20*/  LOP3.LUT R197, R119, R120, R123, 0x96, !PT ;  /* 0x0000007877c57212 */ /* 0x000fce00078e967b */
.L_x_25577:
[----:B------:R-:W-:Y:S05]  /*1d30*/  BSYNC.RECONVERGENT B0 ;  /* 0x0000000000007941 */ /* 0x000fea0003800200 */
.L_x_25576:
        /* <DEDUP_REMOVED lines=19> */
.L_x_25583:
        /* <DEDUP_REMOVED lines=13> */
.L_x_25585:
[----:B------:R-:W-:Y:S05]  /*1f40*/  BSYNC.RECONVERGENT B1 ;  /* 0x0000000000017941 */ /* 0x000fea0003800200 */
.L_x_25584:
        /* <DEDUP_REMOVED lines=48> */
[----:B------:R-:W-:-:S07]  /*2250*/  LOP3.LUT R197, R125, R120, R123, 0x96, !PT ;  /* 0x000000787dc57212 */ /* 0x000fce00078e967b */
.L_x_25582:
[----:B------:R-:W-:Y:S05]  /*2260*/  BSYNC.RECONVERGENT B0 ;  /* 0x0000000000007941 */ /* 0x000fea0003800200 */
.L_x_25581:
        /* <DEDUP_REMOVED lines=17> */
.L_x_25588:
        /* <DEDUP_REMOVED lines=13> */
.L_x_25590:
[----:B------:R-:W-:Y:S05]  /*2450*/  BSYNC.RECONVERGENT B1 ;  /* 0x0000000000017941 */ /* 0x000fea0003800200 */
.L_x_25589:
        /* <DEDUP_REMOVED lines=47> */
[----:B------:R-:W-:Y:S02]  /*2750*/  LOP3.LUT R197, R125, R120, R123, 0x96, !PT ;  /* 0x000000787dc57212 */ /* 0x000fe400078e967b */
[----:B------:R-:W-:-:S07]  /*2760*/  MOV R118, R122 ;  /* 0x0000007a00767202 */ /* 0x000fce0000000f00 */
.L_x_25587:
[----:B------:R-:W-:Y:S05]  /*2770*/  BSYNC.RECONVERGENT B0 ;  /* 0x0000000000007941 */ /* 0x000fea0003800200 */
.L_x_25586:
        /* <DEDUP_REMOVED lines=17> */
.L_x_25593:
        /* <DEDUP_REMOVED lines=13> */
.L_x_25595:
[----:B------:R-:W-:Y:S05]  /*2960*/  BSYNC.RECONVERGENT B1 ;  /* 0x0000000000017941 */ /* 0x000fea0003800200 */
.L_x_25594:
[----:B------:R-:W-:Y:S01]  /*2970*/  IMAD.WIDE.U32 R124, R160, -0x326172a9, RZ ;  /* 0xcd9e8d57a07c7825 */ /* 0x000fe200078e00ff */
[----:B------:R-:W-:-:S03]  /*2980*/  LOP3.LUT R128, R165, R123, R3, 0x96, !PT ;  /* 0x0000007ba5807212 */ /* 0x000fc600078e9603 */
[----:B------:R-:W-:Y:S02]  /*2990*/  HFMA2 R112, -RZ, RZ, 0, 0 ;  /* 0x00000000ff707431 */ /* 0x000fe400000001ff */
        /* <DEDUP_REMOVED lines=46> */
.L_x_25592:
[----:B------:R-:W-:Y:S05]  /*2c80*/  BSYNC.RECONVERGENT B0 ;  /* 0x0000000000007941 */ /* 0x000fea0003800200 */
.L_x_25591:
[----:B------:R-:W-:Y:S01]  /*2c90*/  ISETP.NE.AND P4, PT, R112, 0x1, PT ;  /* 0x000000017000780c */ /* 0x000fe20003f85270 */
[----:B------:R-:W-:Y:S01]  /*2ca0*/  BSSY.RECONVERGENT B0, `(.L_x_25596) ;  /* 0x000004f000007945 */ /* 0x000fe20003800200 */
[----:B------:R-:W-:-:S05]  /*2cb0*/  I2FP.F32.U32 R123, R100 ;  /* 0x00000064007b7245 */ /* 0x000fca0000201000 */
[----:B------:R-:W-:Y:S01]  /*2cc0*/  FFMA.FTZ R100, R123, R188, 1.1641532182693481445e-10 ;  /* 0x2f0000007b647423 */ /* 0x000fe200000100bc */
[----:B------:R-:W-:Y:S02]  /*2cd0*/  HADD2.F32 R123, -RZ, R114.H1_H1 ;  /* 0x30000072ff7b7230 */ /* 0x000fe40000004100 */
[----:B------:R-:W-:Y:S02]  /*2ce0*/  IMAD.MOV.U32 R114, RZ, RZ, 0x2 ;  /* 0x00000002ff727424 */ /* 0x000fe400078e00ff */
        /* <DEDUP_REMOVED lines=11> */
.L_x_25598:
        /* <DEDUP_REMOVED lines=13> */
.L_x_25600:
[----:B------:R-:W-:Y:S05]  /*2e70*/  BSYNC.RECONVERGENT B1 ;  /* 0x0000000000017941 */ /* 0x000fea0003800200 */
.L_x_25599:
        /* <DEDUP_REMOVED lines=49> */
.L_x_25597:
[----:B------:R-:W-:Y:S05]  /*3190*/  BSYNC.RECONVERGENT B0 ;  /* 0x0000000000007941 */ /* 0x000fea0003800200 */
.L_x_25596:
        /* <DEDUP_REMOVED lines=17> */
.L_x_25603:
        /* <DEDUP_REMOVED lines=13> */
.L_x_25605:
[----:B------:R-:W-:Y:S05]  /*3380*/  BSYNC.RECONVERGENT B1 ;  /* 0x0000000000017941 */ /* 0x000fea0003800200 */
.L_x_25604:
        /* <DEDUP_REMOVED lines=49> */
.L_x_25602:
[----:B------:R-:W-:Y:S05]  /*36a0*/  BSYNC.RECONVERGENT B0 ;  /* 0x0000000000007941 */ /* 0x000fea0003800200 */
.L_x_25601:
[----:B------:R-:W-:Y:S01]  /*36b0*/  IMAD.U32 R190, RZ, RZ, UR12 ;  /* 0x0000000cffbe7e24 */ /* 0x000fe2000f8e00ff */
[----:B------:R-:W-:Y:S01]  /*36c0*/  P2R R124, PR, RZ, 0x2 ;  /* 0x00000002ff7c7803 */ /* 0x000fe20000000000 */
[----:B------:R-:W-:Y:S01]  /*36d0*/  HADD2.F32 R127, -RZ, R115.H1_H1 ;  /* 0x30000073ff7f7230 */ /* 0x000fe20000004100 */
        /* <DEDUP_REMOVED lines=33> */
.L_x_25565:
[----:B------:R-:W-:Y:S01]  /*38f0*/  ISETP.NE.AND P0, PT, R202, 0x1, PT ;  /* 0x00000001ca00780c */ /* 0x000fe20003f05270 */
[----:B------:R-:W-:Y:S01]  /*3900*/  BSSY.RECONVERGENT B0, `(.L_x_25607) ;  /* 0x000004e000007945 */ /* 0x000fe20003800200 */
[C---:B------:R-:W-:Y:S01]  /*3910*/  IADD3 R119, PT, PT, R3.reuse, -0x56f99767, RZ ;  /* 0xa906689903777810 */ /* 0x040fe20007ffe0ff */
[C---:B------:R-:W-:Y:S01]  /*3920*/  VIADD R120, R2.reuse, 0xf1bbcdc8 ;  /* 0xf1bbcdc802787836 */ /* 0x040fe20000000000 */
[C---:B------:R-:W-:Y:S01]  /*3930*/  IADD3 R122, PT, PT, R2.reuse, -0x700cb87f, RZ ;  /* 0x8ff34781027a7810 */ /* 0x040fe20007ffe0ff */
[C---:B------:R-:W-:Y:S01]  /*3940*/  VIADD R121, R2.reuse, 0x5384540f ;  /* 0x5384540f02797836 */ /* 0x040fe20000000000 */
[----:B------:R-:W-:Y:S01]  /*3950*/  IADD3 R125, PT, PT, R2, 0x1715609d, RZ ;  /* 0x1715609d027d7810 */ /* 0x000fe20007ffe0ff */
[C---:B------:R-:W-:Y:S01]  /*3960*/  VIADD R123, R3.reuse, 0x1fd5c5a3 ;  /* 0x1fd5c5a3037b7836 */ /* 0x040fe20000000000 */
        /* <DEDUP_REMOVED lines=15> */
.L_x_25609:
        /* <DEDUP_REMOVED lines=13> */
.L_x_25611:
[----:B------:R-:W-:Y:S05]  /*3b30*/  BSYNC.RECONVERGENT B1 ;  /* 0x0000000000017941 */ /* 0x000fea0003800200 */
.L_x_25610:
        /* <DEDUP_REMOVED lines=42> */
.L_x_25608:
[----:B------:R-:W-:Y:S05]  /*3de0*/  BSYNC.RECONVERGENT B0 ;  /* 0x0000000000007941 */ /* 0x000fea0003800200 */
.L_x_25607:
[----:B------:R-:W-:Y:S01]  /*3df0*/  I2FP.F32.U32 R101, R100 ;  /* 0x0000006400657245 */ /* 0x000fe20000201000 */
[----:B------:R-:W-:Y:S01]  /*3e00*/  IMAD.U32 R189, RZ, RZ, UR11 ;  /* 0x0000000bffbd7e24 */ /* 0x000fe2000f8e00ff */
[----:B------:R-:W-:Y:S01]  /*3e10*/  ISETP.NE.AND P0, PT, R102, 0x1, PT ;  /* 0x000000016600780c */ /* 0x000fe20003f05270 */
[----:B------:R-:W-:Y:S01]  /*3e20*/  BSSY.RECONVERGENT B0, `(.L_x_25612) ;  /* 0x000004b000007945 */ /* 0x000fe20003800200 */
[----:B------:R-:W-:Y:S01]  /*3e30*/  MOV R190, UR12 ;  /* 0x0000000c00be7c02 */ /* 0x000fe20008000f00 */
[----:B------:R-:W-:Y:S01]  /*3e40*/  FFMA.FTZ R100, R101, R188, 1.1641532182693481445e-10 ;  /* 0x2f00000065647423 */ /* 0x000fe200000100bc */
[----:B-----5:R-:W-:Y:S01]  /*3e50*/  HADD2.F32 R101, -RZ, R112.H0_H0 ;  /* 0x20000070ff657230 */ /* 0x020fe20000004100 */
[----:B------:R-:W-:Y:S01]  /*3e60*/  LOP3.LUT R200, R200, 0xfffffff7, RZ, 0xc0, !PT ;  /* 0xfffffff7c8c87812 */ /* 0x000fe200078ec0ff */
[----:B------:R-:W-:Y:S02]  /*3e70*/  IMAD.MOV.U32 R126, RZ, RZ, 0x2 ;  /* 0x00000002ff7e7424 */ /* 0x000fe400078e00ff */
        /* <DEDUP_REMOVED lines=13> */
.L_x_25614:
        /* <DEDUP_REMOVED lines=13> */
.L_x_25616:
[----:B------:R-:W-:Y:S05]  /*4020*/  BSYNC.RECONVERGENT B1 ;  /* 0x0000000000017941 */ /* 0x000fea0003800200 */
.L_x_25615:
        /* <DEDUP_REMOVED lines=42> */
.L_x_25613:
[----:B------:R-:W-:Y:S05]  /*42d0*/  BSYNC.RECONVERGENT B0 ;  /* 0x0000000000007941 */ /* 0x000fea0003800200 */
.L_x_25612:
        /* <DEDUP_REMOVED lines=23> */
.L_x_25619:
        /* <DEDUP_REMOVED lines=13> */
.L_x_25621:
[----:B------:R-:W-:Y:S05]  /*4520*/  BSYNC.RECONVERGENT B1 ;  /* 0x0000000000017941 */ /* 0x000fea0003800200 */
.L_x_25620:
        /* <DEDUP_REMOVED lines=42> */
.L_x_25618:
[----:B------:R-:W-:Y:S05]  /*47d0*/  BSYNC.RECONVERGENT B0 ;  /* 0x0000000000007941 */ /* 0x000fea0003800200 */
.L_x_25617:
        /* <DEDUP_REMOVED lines=20> */
.L_x_25624:
        /* <DEDUP_REMOVED lines=13> */
.L_x_25626:
[----:B------:R-:W-:Y:S05]  /*49f0*/  BSYNC.RECONVERGENT B1 ;  /* 0x0000000000017941 */ /* 0x000fea0003800200 */
.L_x_25625:
        /* <DEDUP_REMOVED lines=42> */
.L_x_25623:
[----:B------:R-:W-:Y:S05]  /*4ca0*/  BSYNC.RECONVERGENT B0 ;  /* 0x0000000000007941 */ /* 0x000fea0003800200 */
.L_x_25622:
        /* <DEDUP_REMOVED lines=23> */
.L_x_25629:
        /* <DEDUP_REMOVED lines=13> */
.L_x_25631:
[----:B------:R-:W-:Y:S05]  /*4ef0*/  BSYNC.RECONVERGENT B1 ;  /* 0x0000000000017941 */ /* 0x000fea0003800200 */
.L_x_25630:
        /* <DEDUP_REMOVED lines=42> */
.L_x_25628:
[----:B------:R-:W-:Y:S05]  /*51a0*/  BSYNC.RECONVERGENT B0 ;  /* 0x0000000000007941 */ /* 0x000fea0003800200 */
.L_x_25627:
        /* <DEDUP_REMOVED lines=20> */
.L_x_25634:
        /* <DEDUP_REMOVED lines=13> */
.L_x_25636:
[----:B------:R-:W-:Y:S05]  /*53c0*/  BSYNC.RECONVERGENT B1 ;  /* 0x0000000000017941 */ /* 0x000fea0003800200 */
.L_x_25635:
        /* <DEDUP_REMOVED lines=42> */
.L_x_25633:
[----:B------:R-:W-:Y:S05]  /*5670*/  BSYNC.RECONVERGENT B0 ;  /* 0x0000000000007941 */ /* 0x000fea0003800200 */
.L_x_25632:
[----:B------:R-:W-:Y:S01]  /*5680*/  I2FP.F32.U32 R103, R102 ;  /* 0x0000006600677245 */ /* 0x000fe20000201000 */
[----:B------:R-:W-:Y:S01]  /*5690*/  HADD2.F32 R127, -RZ, R173.H0_H0 ;  /* 0x200000adff7f7230 */ /* 0x000fe20000004100 */
[----:B------:R-:W-:Y:S01]  /*56a0*/  ISETP.NE.AND P2, PT, R126, 0x1, PT ;  /* 0x000000017e00780c */ /* 0x000fe20003f45270 */
[----:B------:R-:W-:Y:S02]  /*56b0*/  BSSY.RECONVERGENT B0, `(.L_x_25637) ;  /* 0x000004c000007945 */ /* 0x000fe40003800200 */
[----:B------:R-:W-:Y:S01]  /*56c0*/  FFMA.FTZ R102, R103, R188, 1.1641532182693481445e-10 ;  /* 0x2f00000067667423 */ /* 0x000fe200000100bc */
[----:B------:R-:W-:Y:S01]  /*56d0*/  FMUL.FTZ R127, R127, R190 ;  /* 0x000000be7f7f7220 */ /* 0x000fe20000410000 */
[----:B------:R-:W-:-:S03]  /*56e0*/  IMAD.MOV.U32 R103, RZ, RZ, R196 ;  /* 0x000000ffff677224 */ /* 0x000fc600078e00c4 */
[----:B------:R-:W-:Y:S02]  /*56f0*/  FSETP.GTU.FTZ.AND P0, PT, R102, R189, PT ;  /* 0x000000bd6600720b */ /* 0x000fe40003f1c000 */
[----:B------:R-:W-:Y:S02]  /*5700*/  FSEL R102, R112, RZ, P3 ;  /* 0x000000ff70667208 */ /* 0x000fe40001800000 */
[----:B------:R-:W-:Y:S02]  /*5710*/  FSEL R127, R127, RZ, !P0 ;  /* 0x000000ff7f7f7208 */ /* 0x000fe40004000000 */
[----:B------:R-:W-:-:S03]  /*5720*/  SEL R168, RZ, 0x1, P0 ;  /* 0x00000001ffa87807 */ /* 0x000fc60000000000 */
[----:B------:R-:W-:Y:S01]  /*5730*/  FADD.FTZ R102, R127, R102 ;  /* 0x000000667f667221 */ /* 0x000fe20000010000 */
[----:B------:R-:W-:-:S03]  /*5740*/  HFMA2 R127, -RZ, RZ, 0, 1.1920928955078125e-07 ;  /* 0x00000002ff7f7431 */ /* 0x000fc600000001ff */
        /* <DEDUP_REMOVED lines=10> */
.L_x_25639:
        /* <DEDUP_REMOVED lines=13> */
.L_x_25641:
[----:B------:R-:W-:Y:S05]  /*58c0*/  BSYNC.RECONVERGENT B1 ;  /* 0x0000000000017941 */ /* 0x000fea0003800200 */
.L_x_25640:
        /* <DEDUP_REMOVED lines=42> */
.L_x_25638:
[----:B------:R-:W-:Y:S05]  /*5b70*/  BSYNC.RECONVERGENT B0 ;  /* 0x0000000000007941 */ /* 0x000fea0003800200 */
.L_x_25637:
        /* <DEDUP_REMOVED lines=18> */
.L_x_25644:
        /* <DEDUP_REMOVED lines=13> */
.L_x_25646:
[----:B------:R-:W-:Y:S05]  /*5d70*/  BSYNC.RECONVERGENT B1 ;  /* 0x0000000000017941 */ /* 0x000fea0003800200 */
.L_x_25645:
        /* <DEDUP_REMOVED lines=42> */
.L_x_25643:
[----:B------:R-:W-:Y:S05]  /*6020*/  BSYNC.RECONVERGENT B0 ;  /* 0x0000000000007941 */ /* 0x000fea0003800200 */
.L_x_25642:
        /* <DEDUP_REMOVED lines=23> */
.L_x_25649:
        /* <DEDUP_REMOVED lines=13> */
.L_x_25651:
[----:B------:R-:W-:Y:S05]  /*6270*/  BSYNC.RECONVERGENT B1 ;  /* 0x0000000000017941 */ /* 0x000fea0003800200 */
.L_x_25650:
        /* <DEDUP_REMOVED lines=42> */
.L_x_25648:
[----:B------:R-:W-:Y:S05]  /*6520*/  BSYNC.RECONVERGENT B0 ;  /* 0x0000000000007941 */ /* 0x000fea0003800200 */
.L_x_25647:
        /* <DEDUP_REMOVED lines=18> */
.L_x_25654:
        /* <DEDUP_REMOVED lines=13> */
.L_x_25656:
[----:B------:R-:W-:Y:S05]  /*6720*/  BSYNC.RECONVERGENT B1 ;  /* 0x0000000000017941 */ /* 0x000fea0003800200 */
.L_x_25655:
        /* <DEDUP_REMOVED lines=42> */
.L_x_25653:
[----:B------:R-:W-:Y:S05]  /*69d0*/  BSYNC.RECONVERGENT B0 ;  /* 0x0000000000007941 */ /* 0x000fea0003800200 */
.L_x_25652:
[----:B------:R-:W-:Y:S01]  /*69e0*/  I2FP.F32.U32 R113, R112 ;  /* 0x0000007000717245 */ /* 0x000fe20000201000 */
[----:B------:R-:W-:Y:S01]  /*69f0*/  HADD2.F32 R127, -RZ, R174.H0_H0 ;  /* 0x200000aeff7f7230 */ /* 0x000fe20000004100 */
[----:B------:R-:W-:Y:S01]  /*6a00*/  BSSY.RECONVERGENT B0, `(.L_x_25657) ;  /* 0x000004d000007945 */ /* 0x000fe20003800200 */
[----:B------:R-:W-:Y:S02]  /*6a10*/  IMAD.MOV.U32 R128, RZ, RZ, 0x2 ;  /* 0x00000002ff807424 */ /* 0x000fe400078e00ff */
        /* <DEDUP_REMOVED lines=19> */
.L_x_25659:
        /* <DEDUP_REMOVED lines=13> */
.L_x_25661:
[----:B------:R-:W-:Y:S05]  /*6c20*/  BSYNC.RECONVERGENT B1 ;  /* 0x0000000000017941 */ /* 0x000fea0003800200 */
.L_x_25660:
        /* <DEDUP_REMOVED lines=42> */
.L_x_25658:
[----:B------:R-:W-:Y:S05]  /*6ed0*/  BSYNC.RECONVERGENT B0 ;  /* 0x0000000000007941 */ /* 0x000fea0003800200 */
.L_x_25657:
        /* <DEDUP_REMOVED lines=18> */
.L_x_25664:
        /* <DEDUP_REMOVED lines=13> */
.L_x_25666:
[----:B------:R-:W-:Y:S05]  /*70d0*/  BSYNC.RECONVERGENT B1 ;  /* 0x0000000000017941 */ /* 0x000fea0003800200 */
.L_x_25665:
        /* <DEDUP_REMOVED lines=42> */
.L_x_25663:
[----:B------:R-:W-:Y:S05]  /*7380*/  BSYNC.RECONVERGENT B0 ;  /* 0x0000000000007941 */ /* 0x000fea0003800200 */
.L_x_25662:
        /* <DEDUP_REMOVED lines=23> */
.L_x_25669:
        /* <DEDUP_REMOVED lines=13> */
.L_x_25671:
[----:B------:R-:W-:Y:S05]  /*75d0*/  BSYNC.RECONVERGENT B1 ;  /* 0x0000000000017941 */ /* 0x000fea0003800200 */
.L_x_25670:
        /* <DEDUP_REMOVED lines=42> */
.L_x_25668:
[----:B------:R-:W-:Y:S05]  /*7880*/  BSYNC.RECONVERGENT B0 ;  /* 0x0000000000007941 */ /* 0x000fea0003800200 */
.L_x_25667:
[----:B------:R-:W-:Y:S01]  /*7890*/  ISETP.NE.AND P5, PT, R126, 0x1, PT ;  /* 0x000000017e00780c */ /* 0x000fe20003fa5270 */
[----:B------:R-:W-:Y:S01]  /*78a0*/  HADD2.F32 R129, -RZ, R115.H0_H0 ;  /* 0x20000073ff817230 */ /* 0x000fe20000004100 */
        /* <DEDUP_REMOVED lines=16> */
.L_x_25674:
        /* <DEDUP_REMOVED lines=13> */
.L_x_25676:
[----:B------:R-:W-:Y:S05]  /*7a80*/  BSYNC.RECONVERGENT B1 ;  /* 0x0000000000017941 */ /* 0x000fea0003800200 */
.L_x_25675:
        /* <DEDUP_REMOVED lines=42> */
.L_x_25673:
[----:B------:R-:W-:Y:S05]  /*7d30*/  BSYNC.RECONVERGENT B0 ;  /* 0x0000000000007941 */ /* 0x000fea0003800200 */
.L_x_25672:
[----:B------:R-:W-:Y:S01]  /*7d40*/  I2FP.F32.U32 R127, R127 ;  /* 0x0000007f007f7245 */ /* 0x000fe20000201000 */
[----:B------:R-:W-:Y:S01]  /*7d50*/  HADD2.F32 R129, -RZ, R175.H0_H0 ;  /* 0x200000afff817230 */ /* 0x000fe20000004100 */
[----:B------:R-:W-:Y:S01]  /*7d60*/  BSSY.RECONVERGENT B0, `(.L_x_25677) ;  /* 0x000004d000007945 */ /* 0x000fe20003800200 */
[----:B------:R-:W-:Y:S01]  /*7d70*/  IMAD.MOV.U32 R130, RZ, RZ, 0x2 ;  /* 0x00000002ff827424 */ /* 0x000fe200078e00ff */
[----:B------:R-:W-:Y:S01]  /*7d80*/  MOV R126, R196 ;  /* 0x000000c4007e7202 */ /* 0x000fe20000000f00 */
[----:B------:R-:W-:Y:S01]  /*7d90*/  FFMA.FTZ R114, R127, R188, 1.1641532182693481445e-10 ;  /* 0x2f0000007f727423 */ /* 0x000fe200000100bc */
[----:B------:R-:W-:-:S04]  /*7da0*/  FMUL.FTZ R129, R129, R190 ;  /* 0x000000be81817220 */ /* 0x000fc80000410000 */
        /* <DEDUP_REMOVED lines=16> */
.L_x_25679:
        /* <DEDUP_REMOVED lines=13> */
.L_x_25681:
[----:B------:R-:W-:Y:S05]  /*7f80*/  BSYNC.RECONVERGENT B1 ;  /* 0x0000000000017941 */ /* 0x000fea0003800200 */
.L_x_25680:
        /* <DEDUP_REMOVED lines=42> */
.L_x_25678:
[----:B------:R-:W-:Y:S05]  /*8230*/  BSYNC.RECONVERGENT B0 ;  /* 0x0000000000007941 */ /* 0x000fea0003800200 */
.L_x_25677:
        /* <DEDUP_REMOVED lines=18> */
.L_x_25684:
        /* <DEDUP_REMOVED lines=15> */
.L_x_25686:
[----:B------:R-:W-:Y:S05]  /*8450*/  BSYNC.RECONVERGENT B1 ;  /* 0x0000000000017941 */ /* 0x000fea0003800200 */
.L_x_25685:
        /* <DEDUP_REMOVED lines=42> */
.L_x_25683:
[----:B------:R-:W-:Y:S05]  /*8700*/  BSYNC.RECONVERGENT B0 ;  /* 0x0000000000007941 */ /* 0x000fea0003800200 */
.L_x_25682:
        /* <DEDUP_REMOVED lines=10> */
.L_x_25606:
        /* <DEDUP_REMOVED lines=51> */
.L_x_25687:
[----:B------:R2:W5:Y:S04]  /*8ae0*/  @P0 LDG.E.128 R172, desc[UR6][R126.64] ;  /* 0x000000067eac0981 */ /* 0x000568000c1e1d00 */
[----:B------:R2:W5:Y:S04]  /*8af0*/  @P1 LDG.E.128 R108, desc[UR6][R128.64] ;  /* 0x00000006806c1981 */ /* 0x000568000c1e1d00 */
[----:B------:R2:W5:Y:S04]  /*8b00*/  @P1 LDG.E.128 R104, desc[UR6][R128.64+0x10] ;  /* 0x0000100680681981 */ /* 0x000568000c1e1d00 */
[----:B01----:R2:W5:Y:S01]  /*8b10*/  LDG.E.128 R120, desc[UR6][R124.64] ;  /* 0x000000067c787981 */ /* 0x003562000c1e1d00 */
[----:B------:R-:W-:Y:S05]  /*8b20*/  @!P0 BRA `(.L_x_25688) ;  /* 0x0000005400548947 */ /* 0x000fea0003800000 */
[----:B------:R-:W-:Y:S01]  /*8b30*/  ISETP.NE.AND P2, PT, R134, 0x1, PT ;  /* 0x000000018600780c */ /* 0x000fe20003f45270 */
[----:B------:R-:W-:Y:S01]  /*8b40*/  BSSY.RECONVERGENT B0, `(.L_x_25689) ;  /* 0x000004d000007945 */ /* 0x000fe20003800200 */
[----:B------:R-:W-:Y:S01]  /*8b50*/  MOV R119, 0x2 ;  /* 0x0000000200777802 */ /* 0x000fe20000000f00 */
[----:B------:R-:W-:Y:S02]  /*8b60*/  IMAD.MOV.U32 R116, RZ, RZ, R196 ;  /* 0x000000ffff747224 */ /* 0x000fe400078e00c4 */
[----:B--2---:R-:W-:-:S08]  /*8b70*/  IMAD.MOV.U32 R124, RZ, RZ, R118 ;  /* 0x000000ffff7c7224 */ /* 0x004fd000078e0076 */
        /* <DEDUP_REMOVED lines=11> */
.L_x_25691:
        /* <DEDUP_REMOVED lines=13> */
.L_x_25693:
[----:B------:R-:W-:Y:S05]  /*8d00*/  BSYNC.RECONVERGENT B1 ;  /* 0x0000000000017941 */ /* 0x000fea0003800200 */
.L_x_25692:
        /* <DEDUP_REMOVED lines=46> */
[----:B------:R-:W-:Y:S02]  /*8ff0*/  HFMA2 R119, -RZ, RZ, 0, 0 ;  /* 0x00000000ff777431 */ /* 0x000fe400000001ff */
[----:B------:R-:W-:-:S07]  /*9000*/  IMAD.MOV.U32 R116, RZ, RZ, R118 ;  /* 0x000000ffff747224 */ /* 0x000fce00078e0076 */
.L_x_25690:
[----:B------:R-:W-:Y:S05]  /*9010*/  BSYNC.RECONVERGENT B0 ;  /* 0x0000000000007941 */ /* 0x000fea0003800200 */
.L_x_25689:
        /* <DEDUP_REMOVED lines=20> */
.L_x_25696:
        /* <DEDUP_REMOVED lines=13> */
.L_x_25698:
[----:B------:R-:W-:Y:S05]  /*9230*/  BSYNC.RECONVERGENT B1 ;  /* 0x0000000000017941 */ /* 0x000fea0003800200 */
.L_x_25697:
        /* <DEDUP_REMOVED lines=47> */
[----:B------:R-:W-:Y:S02]  /*9530*/  IMAD.MOV.U32 R124, RZ, RZ, R118 ;  /* 0x000000ffff7c7224 */ /* 0x000fe400078e0076 */
[----:B------:R-:W-:-:S07]  /*9540*/  IMAD.MOV.U32 R118, RZ, RZ, RZ ;  /* 0x000000ffff767224 */ /* 0x000fce00078e00ff */
.L_x_25695:
[----:B------:R-:W-:Y:S05]  /*9550*/  BSYNC.RECONVERGENT B0 ;  /* 0x0000000000007941 */ /* 0x000fea0003800200 */
.L_x_25694:
        /* <DEDUP_REMOVED lines=23> */
.L_x_25701:
        /* <DEDUP_REMOVED lines=13> */
.L_x_25703:
[----:B------:R-:W-:Y:S05]  /*97a0*/  BSYNC.RECONVERGENT B1 ;  /* 0x0000000000017941 */ /* 0x000fea0003800200 */
.L_x_25702:
        /* <DEDUP_REMOVED lines=42> */
[----:B------:R-:W-:Y:S01]  /*9a50*/  LOP3.LUT R194, R119, R194, R197, 0x96, !PT ;  /* 0x000000c277c27212 */ /* 0x000fe200078e96c5 */
[----:B------:R-:W-:Y:S02]  /*9a60*/  IMAD.MOV.U32 R119, RZ, RZ, RZ ;  /* 0x000000ffff777224 */ /* 0x000fe400078e00ff */
[----:B------:R-:W-:-:S04]  /*9a70*/  IMAD.WIDE.U32 R126, R117, -0x2daee0ad, RZ ;  /* 0xd2511f53757e7825 */ /* 0x000fc800078e00ff */
[----:B------:R-:W-:-:S05]  /*9a80*/  VIADD R117, R3, 0x96a522ad ;  /* 0x96a522ad03757836 */ /* 0x000fca0000000000 */
[----:B------:R-:W-:Y:S01]  /*9a90*/  LOP3.LUT R197, R117, R118, R127, 0x96, !PT ;  /* 0x0000007675c57212 */ /* 0x000fe200078e967f */
[----:B------:R-:W-:Y:S01]  /*9aa0*/  IMAD.MOV.U32 R117, RZ, RZ, R124 ;  /* 0x000000ffff757224 */ /* 0x000fe200078e007c */
[----:B------:R-:W-:-:S07]  /*9ab0*/  MOV R124, R126 ;  /* 0x0000007e007c7202 */ /* 0x000fce0000000f00 */
.L_x_25700:
[----:B------:R-:W-:Y:S05]  /*9ac0*/  BSYNC.RECONVERGENT B0 ;  /* 0x0000000000007941 */ /* 0x000fea0003800200 */
.L_x_25699:
        /* <DEDUP_REMOVED lines=20> */
.L_x_25706:
        /* <DEDUP_REMOVED lines=13> */
.L_x_25708:
[----:B------:R-:W-:Y:S05]  /*9ce0*/  BSYNC.RECONVERGENT B1 ;  /* 0x0000000000017941 */ /* 0x000fea0003800200 */
.L_x_25707:
        /* <DEDUP_REMOVED lines=49> */
.L_x_25705:
[----:B------:R-:W-:Y:S05]  /*a000*/  BSYNC.RECONVERGENT B0 ;  /* 0x0000000000007941 */ /* 0x000fea0003800200 */
.L_x_25704:
        /* <DEDUP_REMOVED lines=23> */
.L_x_25711:
        /* <DEDUP_REMOVED lines=13> */
.L_x_25713:
[----:B------:R-:W-:Y:S05]  /*a250*/  BSYNC.RECONVERGENT B1 ;  /* 0x0000000000017941 */ /* 0x000fea0003800200 */
.L_x_25712:
        /* <DEDUP_REMOVED lines=45> */
[----:B------:R-:W-:Y:S02]  /*a530*/  LOP3.LUT R197, R125, R118, R127, 0x96, !PT ;  /* 0x000000767dc57212 */ /* 0x000fe400078e967f */
[----:B------:R-:W-:Y:S01]  /*a540*/  MOV R118, R124 ;  /* 0x0000007c00767202 */ /* 0x000fe20000000f00 */
[----:B------:R-:W-:Y:S02]  /*a550*/  IMAD.MOV.U32 R124, RZ, RZ, R126 ;  /* 0x000000ffff7c7224 */ /* 0x000fe400078e007e */
[----:B------:R-:W-:-:S07]  /*a560*/  IMAD.MOV.U32 R126, RZ, RZ, RZ ;  /* 0x000000ffff7e7224 */ /* 0x000fce00078e00ff */
.L_x_25710:
[----:B------:R-:W-:Y:S05]  /*a570*/  BSYNC.RECONVERGENT B0 ;  /* 0x0000000000007941 */ /* 0x000fea0003800200 */
.L_x_25709:
        /* <DEDUP_REMOVED lines=20> */
.L_x_25716:
        /* <DEDUP_REMOVED lines=13> */
.L_x_25718:
[----:B------:R-:W-:Y:S05]  /*a790*/  BSYNC.RECONVERGENT B1 ;  /* 0x0000000000017941 */ /* 0x000fea0003800200 */
.L_x_25717:
        /* <DEDUP_REMOVED lines=46> */
[----:B------:R-:W-:Y:S01]  /*aa80*/  IMAD.MOV.U32 R118, RZ, RZ, R124 ;  /* 0x000000ffff767224 */ /* 0x000fe200078e007c */
[----:B------:R-:W-:Y:S01]  /*aa90*/  MOV R124, R126 ;  /* 0x0000007e007c7202 */ /* 0x000fe20000000f00 */
[----:B------:R-:W-:-:S07]  /*aaa0*/  IMAD.MOV.U32 R127, RZ, RZ, RZ ;  /* 0x000000ffff7f7224 */ /* 0x000fce00078e00ff */
.L_x_25715:
[----:B------:R-:W-:Y:S05]  /*aab0*/  BSYNC.RECONVERGENT B0 ;  /* 0x0000000000007941 */ /* 0x000fea0003800200 */
.L_x_25714:
        /* <DEDUP_REMOVED lines=23> */
.L_x_25721:
        /* <DEDUP_REMOVED lines=13> */
.L_x_25723:
[----:B------:R-:W-:Y:S05]  /*ad00*/  BSYNC.RECONVERGENT B1 ;  /* 0x0000000000017941 */ /* 0x000fea0003800200 */
.L_x_25722:
        /* <DEDUP_REMOVED lines=49> */
.L_x_25720:
[----:B------:R-:W-:Y:S05]  /*b020*/  BSYNC.RECONVERGENT B0 ;  /* 0x0000000000007941 */ /* 0x000fea0003800200 */
.L_x_25719:
[----:B------:R-:W-:Y:S01]  /*b030*/  I2FP.F32.U32 R119, R119 ;  /* 0x0000007700777245 */ /* 0x000fe20000201000 */
[----:B------:R-:W-:Y:S01]  /*b040*/  HADD2.F32 R121, -RZ, R121.H1_H1 ;  /* 0x30000079ff797230 */ /* 0x000fe20000004100 */
        /* <DEDUP_REMOVED lines=18> */
.L_x_25726:
        /* <DEDUP_REMOVED lines=13> */
.L_x_25728:
[----:B------:R-:W-:Y:S05]  /*b240*/  BSYNC.RECONVERGENT B1 ;  /* 0x0000000000017941 */ /* 0x000fea0003800200 */
.L_x_25727:
        /* <DEDUP_REMOVED lines=46> */
[----:B------:R-:W-:Y:S01]  /*b530*/  IMAD.MOV.U32 R127, RZ, RZ, RZ ;  /* 0x000000ffff7f7224 */ /* 0x000fe200078e00ff */
[----:B------:R-:W-:Y:S01]  /*b540*/  MOV R119, R124 ;  /* 0x0000007c00777202 */ /* 0x000fe20000000f00 */
[----:B------:R-:W-:-:S07]  /*b550*/  IMAD.MOV.U32 R124, RZ, RZ, R126 ;  /* 0x000000ffff7c7224 */ /* 0x000fce00078e007e */
.L_x_25725:
[----:B------:R-:W-:Y:S05]  /*b560*/  BSYNC.RECONVERGENT B0 ;  /* 0x0000000000007941 */ /* 0x000fea0003800200 */
.L_x_25724:
        /* <DEDUP_REMOVED lines=23> */
.L_x_25731:
        /* <DEDUP_REMOVED lines=13> */
.L_x_25733:
[----:B------:R-:W-:Y:S05]  /*b7b0*/  BSYNC.RECONVERGENT B1 ;  /* 0x0000000000017941 */ /* 0x000fea0003800200 */
.L_x_25732:
        /* <DEDUP_REMOVED lines=49> */
.L_x_25730:
[----:B------:R-:W-:Y:S05]  /*bad0*/  BSYNC.RECONVERGENT B0 ;  /* 0x0000000000007941 */ /* 0x000fea0003800200 */
.L_x_25729:
        /* <DEDUP_REMOVED lines=18> */
.L_x_25736:
        /* <DEDUP_REMOVED lines=13> */
.L_x_25738:
[----:B------:R-:W-:Y:S05]  /*bcd0*/  BSYNC.RECONVERGENT B1 ;  /* 0x0000000000017941 */ /* 0x000fea0003800200 */
.L_x_25737:
        /* <DEDUP_REMOVED lines=45> */
[----:B------:R-:W-:-:S04]  /*bfb0*/  LOP3.LUT R194, R121, R194, R197, 0x96, !PT ;  /* 0x000000c279c27212 */ /* 0x000fc800078e96c5 */
[----:B------:R-:W-:Y:S01]  /*bfc0*/  LOP3.LUT R197, R129, R120, R127, 0x96, !PT ;  /* 0x0000007881c57212 */ /* 0x000fe200078e967f */
[----:B------:R-:W-:Y:S02]  /*bfd0*/  IMAD.MOV.U32 R120, RZ, RZ, R124 ;  /* 0x000000ffff787224 */ /* 0x000fe400078e007c */
[----:B------:R-:W-:-:S07]  /*bfe0*/  IMAD.MOV.U32 R124, RZ, RZ, R126 ;  /* 0x000000ffff7c7224 */ /* 0x000fce00078e007e */
.L_x_25735:
[----:B------:R-:W-:Y:S05]  /*bff0*/  BSYNC.RECONVERGENT B0 ;  /* 0x0000000000007941 */ /* 0x000fea0003800200 */
.L_x_25734:
        /* <DEDUP_REMOVED lines=23> */
.L_x_25741:
        /* <DEDUP_REMOVED lines=13> */
.L_x_25743:
[----:B------:R-:W-:Y:S05]  /*c240*/  BSYNC.RECONVERGENT B1 ;  /* 0x0000000000017941 */ /* 0x000fea0003800200 */
.L_x_25742:
        /* <DEDUP_REMOVED lines=49> */
.L_x_25740:
[----:B------:R-:W-:Y:S05]  /*c560*/  BSYNC.RECONVERGENT B0 ;  /* 0x0000000000007941 */ /* 0x000fea0003800200 */
.L_x_25739:
        /* <DEDUP_REMOVED lines=18> */
.L_x_25746:
        /* <DEDUP_REMOVED lines=13> */
.L_x_25748:
[----:B------:R-:W-:Y:S05]  /*c760*/  BSYNC.RECONVERGENT B1 ;  /* 0x0000000000017941 */ /* 0x000fea0003800200 */
.L_x_25747:
        /* <DEDUP_REMOVED lines=49> */
.L_x_25745:
[----:B------:R-:W-:Y:S05]  /*ca80*/  BSYNC.RECONVERGENT B0 ;  /* 0x0000000000007941 */ /* 0x000fea0003800200 */
.L_x_25744:
        /* <DEDUP_REMOVED lines=23> */
.L_x_25751:
        /* <DEDUP_REMOVED lines=13> */
.L_x_25753:
[----:B------:R-:W-:Y:S05]  /*ccd0*/  BSYNC.RECONVERGENT B1 ;  /* 0x0000000000017941 */ /* 0x000fea0003800200 */
.L_x_25752:
        /* <DEDUP_REMOVED lines=46> */
[----:B------:R-:W-:Y:S02]  /*cfc0*/  IMAD.MOV.U32 R124, RZ, RZ, R126 ;  /* 0x000000ffff7c7224 */ /* 0x000fe400078e007e */
[----:B------:R-:W-:Y:S01]  /*cfd0*/  HFMA2 R126, -RZ, RZ, 0, 0 ;  /* 0x00000000ff7e7431 */ /* 0x000fe200000001ff */
[----:B------:R-:W-:-:S07]  /*cfe0*/  LOP3.LUT R197, R129, R130, R127, 0x96, !PT ;  /* 0x0000008281c57212 */ /* 0x000fce00078e967f */
.L_x_25750:
[----:B------:R-:W-:Y:S05]  /*cff0*/  BSYNC.RECONVERGENT B0 ;  /* 0x0000000000007941 */ /* 0x000fea0003800200 */
.L_x_25749:
        /* <DEDUP_REMOVED lines=18> */
.L_x_25756:
        /* <DEDUP_REMOVED lines=13> */
.L_x_25758:
[----:B------:R-:W-:Y:S05]  /*d1f0*/  BSYNC.RECONVERGENT B1 ;  /* 0x0000000000017941 */ /* 0x000fea0003800200 */
.L_x_25757:
        /* <DEDUP_REMOVED lines=49> */
.L_x_25755:
[----:B------:R-:W-:Y:S05]  /*d510*/  BSYNC.RECONVERGENT B0 ;  /* 0x0000000000007941 */ /* 0x000fea0003800200 */
.L_x_25754:
        /* <DEDUP_REMOVED lines=23> */
.L_x_25761:
        /* <DEDUP_REMOVED lines=13> */
.L_x_25763:
[----:B------:R-:W-:Y:S05]  /*d760*/  BSYNC.RECONVERGENT B1 ;  /* 0x0000000000017941 */ /* 0x000fea0003800200 */
.L_x_25762:
        /* <DEDUP_REMOVED lines=49> */
.L_x_25760:
[----:B------:R-:W-:Y:S05]  /*da80*/  BSYNC.RECONVERGENT B0 ;  /* 0x0000000000007941 */ /* 0x000fea0003800200 */
.L_x_25759:
        /* <DEDUP_REMOVED lines=18> */
.L_x_25766:
        /* <DEDUP_REMOVED lines=15> */
.L_x_25768:
[----:B------:R-:W-:Y:S05]  /*dca0*/  BSYNC.RECONVERGENT B1 ;  /* 0x0000000000017941 */ /* 0x000fea0003800200 */
.L_x_25767:
        /* <DEDUP_REMOVED lines=49> */
.L_x_25765:
[----:B------:R-:W-:Y:S05]  /*dfc0*/  BSYNC.RECONVERGENT B0 ;  /* 0x0000000000007941 */ /* 0x000fea0003800200 */
.L_x_25764:
        /* <DEDUP_REMOVED lines=11> */
.L_x_25688:
        /* <DEDUP_REMOVED lines=16> */
.L_x_25772:
        /* <DEDUP_REMOVED lines=13> */
.L_x_25774:
[----:B------:R-:W-:Y:S05]  /*e250*/  BSYNC.RECONVERGENT B1 ;  /* 0x0000000000017941 */ /* 0x000fea0003800200 */
.L_x_25773:
        /* <DEDUP_REMOVED lines=47> */
[----:B------:R-:W-:-:S07]  /*e550*/  MOV R116, R118 ;  /* 0x0000007600747202 */ /* 0x000fce0000000f00 */
.L_x_25771:
[----:B------:R-:W-:Y:S05]  /*e560*/  BSYNC.RECONVERGENT B0 ;  /* 0x0000000000007941 */ /* 0x000fea0003800200 */
.L_x_25770:
        /* <DEDUP_REMOVED lines=19> */
.L_x_25777:
        /* <DEDUP_REMOVED lines=13> */
.L_x_25779:
[----:B------:R-:W-:Y:S05]  /*e770*/  BSYNC.RECONVERGENT B1 ;  /* 0x0000000000017941 */ /* 0x000fea0003800200 */
.L_x_25778:
        /* <DEDUP_REMOVED lines=48> */
[----:B------:R-:W-:-:S07]  /*ea80*/  HFMA2 R118, -RZ, RZ, 0, 0 ;  /* 0x00000000ff767431 */ /* 0x000fce00000001ff */
.L_x_25776:
[----:B------:R-:W-:Y:S05]  /*ea90*/  BSYNC.RECONVERGENT B0 ;  /* 0x0000000000007941 */ /* 0x000fea0003800200 */
.L_x_25775:
[----:B------:R-:W-:Y:S01]  /*eaa0*/  I2FP.F32.U32 R119, R116 ;  /* 0x0000007400777245 */ /* 0x000fe20000201000 */
[----:B------:R-:W-:Y:S01]  /*eab0*/  BSSY.RECONVERGENT B0, `(.L_x_25780) ;  /* 0x0000051000007945 */ /* 0x000fe20003800200 */
[----:B------:R-:W-:Y:S02]  /*eac0*/  ISETP.NE.AND P2, PT, R118, 0x1, PT ;  /* 0x000000017600780c */ /* 0x000fe40003f45270 */
[----:B------:R-:W-:Y:S01]  /*ead0*/  LOP3.LUT R200, R200, 0xfffffff7, RZ, 0xc0, !PT ;  /* 0xfffffff7c8c87812 */ /* 0x000fe200078ec0ff */
[----:B------:R-:W-:Y:S01]  /*eae0*/  FFMA.FTZ R116, R119, R188, 1.1641532182693481445e-10 ;  /* 0x2f00000077747423 */ /* 0x000fe200000100bc */
[----:B------:R-:W-:Y:S02]  /*eaf0*/  HADD2.F32 R119, -RZ, R120.H1_H1 ;  /* 0x30000078ff777230 */ /* 0x000fe40000004100 */
[----:B------:R-:W-:Y:S02]  /*eb00*/  IMAD.MOV.U32 R120, RZ, RZ, 0x2 ;  /* 0x00000002ff787424 */ /* 0x000fe400078e00ff */
        /* <DEDUP_REMOVED lines=12> */
.L_x_25782:
        /* <DEDUP_REMOVED lines=13> */
.L_x_25784:
[----:B------:R-:W-:Y:S05]  /*eca0*/  BSYNC.RECONVERGENT B1 ;  /* 0x0000000000017941 */ /* 0x000fea0003800200 */
.L_x_25783:
        /* <DEDUP_REMOVED lines=48> */
[----:B------:R-:W-:-:S07]  /*efb0*/  LOP3.LUT R197, R125, R126, R129, 0x96, !PT ;  /* 0x0000007e7dc57212 */ /* 0x000fce00078e9681 */
.L_x_25781:
[----:B------:R-:W-:Y:S05]  /*efc0*/  BSYNC.RECONVERGENT B0 ;  /* 0x0000000000007941 */ /* 0x000fea0003800200 */
.L_x_25780:
        /* <DEDUP_REMOVED lines=19> */
.L_x_25787:
        /* <DEDUP_REMOVED lines=13> */
.L_x_25789:
[----:B------:R-:W-:Y:S05]  /*f1d0*/  BSYNC.RECONVERGENT B1 ;  /* 0x0000000000017941 */ /* 0x000fea0003800200 */
.L_x_25788:
        /* <DEDUP_REMOVED lines=49> */
.L_x_25786:
[----:B------:R-:W-:Y:S05]  /*f4f0*/  BSYNC.RECONVERGENT B0 ;  /* 0x0000000000007941 */ /* 0x000fea0003800200 */
.L_x_25785:
        /* <DEDUP_REMOVED lines=19> */
.L_x_25792:
        /* <DEDUP_REMOVED lines=13> */
.L_x_25794:
[----:B------:R-:W-:Y:S05]  /*f700*/  BSYNC.RECONVERGENT B1 ;  /* 0x0000000000017941 */ /* 0x000fea0003800200 */
.L_x_25793:
        /* <DEDUP_REMOVED lines=49> */
.L_x_25791:
[----:B------:R-:W-:Y:S05]  /*fa20*/  BSYNC.RECONVERGENT B0 ;  /* 0x0000000000007941 */ /* 0x000fea0003800200 */
.L_x_25790:
        /* <DEDUP_REMOVED lines=17> */
.L_x_25797:
        /* <DEDUP_REMOVED lines=13> */
.L_x_25799:
[----:B------:R-:W-:Y:S05]  /*fc10*/  BSYNC.RECONVERGENT B1 ;  /* 0x0000000000017941 */ /* 0x000fea0003800200 */
.L_x_25798:
        /* <DEDUP_REMOVED lines=49> */
.L_x_25796:
[----:B------:R-:W-:Y:S05]  /*ff30*/  BSYNC.RECONVERGENT B0 ;  /* 0x0000000000007941 */ /* 0x000fea0003800200 */
.L_x_25795:
        /* <DEDUP_REMOVED lines=17> */
.L_x_25802:
        /* <DEDUP_REMOVED lines=13> */
.L_x_25804:
[----:B------:R-:W-:Y:S05]  /*10120*/  BSYNC.RECONVERGENT B1 ;  /* 0x0000000000017941 */ /* 0x000fea0003800200 */
.L_x_25803:
        /* <DEDUP_REMOVED lines=49> */
.L_x_25801:
[----:B------:R-:W-:Y:S05]  /*10440*/  BSYNC.RECONVERGENT B0 ;  /* 0x0000000000007941 */ /* 0x000fea0003800200 */
.L_x_25800:
        /* <DEDUP_REMOVED lines=17> */
.L_x_25807:
        /* <DEDUP_REMOVED lines=13> */
.L_x_25809:
[----:B------:R-:W-:Y:S05]  /*10630*/  BSYNC.RECONVERGENT B1 ;  /* 0x0000000000017941 */ /* 0x000fea0003800200 */
.L_x_25808:
        /* <DEDUP_REMOVED lines=49> */
.L_x_25806:
[----:B------:R-:W-:Y:S05]  /*10950*/  BSYNC.RECONVERGENT B0 ;  /* 0x0000000000007941 */ /* 0x000fea0003800200 */
.L_x_25805:
[----:B------:R-:W-:Y:S01]  /*10960*/  HADD2.F32 R131, -RZ, R123.H1_H1 ;  /* 0x3000007bff837230 */ /* 0x000fe20000004100 */
[----:B------:R-:W-:Y:S01]  /*10970*/  P2R R120, PR, RZ, 0x2 ;  /* 0x00000002ff787803 */ /* 0x000fe20000000000 */
[----:B------:R-:W-:Y:S01]  /*10980*/  FMUL.FTZ R117, R117, R190 ;  /* 0x000000be75757220 */ /* 0x000fe20000410000 */
[----:B------:R-:W-:Y:S01]  /*10990*/  I2FP.F32.U32 R123, R118 ;  /* 0x00000076007b7245 */ /* 0x000fe20000201000 */
[-C--:B------:R-:W-:Y:S01]  /*109a0*/  FMUL.FTZ R119, R119, R190.reuse ;  /* 0x000000be77777220 */ /* 0x080fe20000410000 */
[C---:B------:R-:W-:Y:S01]  /*109b0*/  LOP3.LUT P1, RZ, R200.reuse, 0x10, RZ, 0xc0, !PT ;  /* 0x00000010c8ff7812 */ /* 0x040fe2000782c0ff */
[-C--:B------:R-:W-:Y:S01]  /*109c0*/  FMUL.FTZ R118, R121, R190.reuse ;  /* 0x000000be79767220 */ /* 0x080fe20000410000 */
        /* <DEDUP_REMOVED lines=30> */
.L_x_25769:
        /* <DEDUP_REMOVED lines=48> */
.L_x_25810:
        /* <DEDUP_REMOVED lines=21> */
.L_x_25814:
        /* <DEDUP_REMOVED lines=13> */
.L_x_25816:
[----:B------:R-:W-:Y:S05]  /*110d0*/  BSYNC.RECONVERGENT B1 ;  /* 0x0000000000017941 */ /* 0x000fea0003800200 */
.L_x_25815:
        /* <DEDUP_REMOVED lines=47> */
[----:B------:R-:W-:-:S07]  /*113d0*/  HFMA2 R126, -RZ, RZ, 0, 0 ;  /* 0x00000000ff7e7431 */ /* 0x000fce00000001ff */
.L_x_25813:
[----:B------:R-:W-:Y:S05]  /*113e0*/  BSYNC.RECONVERGENT B0 ;  /* 0x0000000000007941 */ /* 0x000fea0003800200 */
.L_x_25812:
        /* <DEDUP_REMOVED lines=20> */
.L_x_25819:
        /* <DEDUP_REMOVED lines=13> */
.L_x_25821:
[----:B------:R-:W-:Y:S05]  /*11600*/  BSYNC.RECONVERGENT B1 ;  /* 0x0000000000017941 */ /* 0x000fea0003800200 */
.L_x_25820:
        /* <DEDUP_REMOVED lines=49> */
.L_x_25818:
[----:B------:R-:W-:Y:S05]  /*11920*/  BSYNC.RECONVERGENT B0 ;  /* 0x0000000000007941 */ /* 0x000fea0003800200 */
.L_x_25817:
        /* <DEDUP_REMOVED lines=23> */
.L_x_25824:
        /* <DEDUP_REMOVED lines=13> */
.L_x_25826:
[----:B------:R-:W-:Y:S05]  /*11b70*/  BSYNC.RECONVERGENT B1 ;  /* 0x0000000000017941 */ /* 0x000fea0003800200 */
.L_x_25825:
        /* <DEDUP_REMOVED lines=49> */
.L_x_25823:
[----:B------:R-:W-:Y:S05]  /*11e90*/  BSYNC.RECONVERGENT B0 ;  /* 0x0000000000007941 */ /* 0x000fea0003800200 */
.L_x_25822:
        /* <DEDUP_REMOVED lines=20> */
.L_x_25829:
        /* <DEDUP_REMOVED lines=13> */
.L_x_25831:
[----:B------:R-:W-:Y:S05]  /*120b0*/  BSYNC.RECONVERGENT B1 ;  /* 0x0000000000017941 */ /* 0x000fea0003800200 */
.L_x_25830:
        /* <DEDUP_REMOVED lines=49> */
.L_x_25828:
[----:B------:R-:W-:Y:S05]  /*123d0*/  BSYNC.RECONVERGENT B0 ;  /* 0x0000000000007941 */ /* 0x000fea0003800200 */
.L_x_25827:
        /* <DEDUP_REMOVED lines=23> */
.L_x_25834:
        /* <DEDUP_REMOVED lines=13> */
.L_x_25836:
[----:B------:R-:W-:Y:S05]  /*12620*/  BSYNC.RECONVERGENT B1 ;  /* 0x0000000000017941 */ /* 0x000fea0003800200 */
.L_x_25835:
        /* <DEDUP_REMOVED lines=49> */
.L_x_25833:
[----:B------:R-:W-:Y:S05]  /*12940*/  BSYNC.RECONVERGENT B0 ;  /* 0x0000000000007941 */ /* 0x000fea0003800200 */
.L_x_25832:
        /* <DEDUP_REMOVED lines=20> */
.L_x_25839:
        /* <DEDUP_REMOVED lines=13> */
.L_x_25841:
[----:B------:R-:W-:Y:S05]  /*12b60*/  BSYNC.RECONVERGENT B1 ;  /* 0x0000000000017941 */ /* 0x000fea0003800200 */
.L_x_25840:
        /* <DEDUP_REMOVED lines=49> */
.L_x_25838:
[----:B------:R-:W-:Y:S05]  /*12e80*/  BSYNC.RECONVERGENT B0 ;  /* 0x0000000000007941 */ /* 0x000fea0003800200 */
.L_x_25837:
        /* <DEDUP_REMOVED lines=23> */
.L_x_25844:
        /* <DEDUP_REMOVED lines=13> */
.L_x_25846:
[----:B------:R-:W-:Y:S05]  /*130d0*/  BSYNC.RECONVERGENT B1 ;  /* 0x0000000000017941 */ /* 0x000fea0003800200 */
.L_x_25845:
        /* <DEDUP_REMOVED lines=49> */
.L_x_25843:
[----:B------:R-:W-:Y:S05]  /*133f0*/  BSYNC.RECONVERGENT B0 ;  /* 0x0000000000007941 */ /* 0x000fea0003800200 */
.L_x_25842:
        /* <DEDUP_REMOVED lines=20> */
.L_x_25849:
        /* <DEDUP_REMOVED lines=13> */
.L_x_25851:
[----:B------:R-:W-:Y:S05]  /*13610*/  BSYNC.RECONVERGENT B1 ;  /* 0x0000000000017941 */ /* 0x000fea0003800200 */
.L_x_25850:
        /* <DEDUP_REMOVED lines=49> */
.L_x_25848:
[----:B------:R-:W-:Y:S05]  /*13930*/  BSYNC.RECONVERGENT B0 ;  /* 0x0000000000007941 */ /* 0x000fea0003800200 */
.L_x_25847:
        /* <DEDUP_REMOVED lines=23> */
.L_x_25854:
        /* <DEDUP_REMOVED lines=13> */
.L_x_25856:
[----:B------:R-:W-:Y:S05]  /*13b80*/  BSYNC.RECONVERGENT B1 ;  /* 0x0000000000017941 */ /* 0x000fea0003800200 */
.L_x_25855:
        /* <DEDUP_REMOVED lines=49> */
.L_x_25853:
[----:B------:R-:W-:Y:S05]  /*13ea0*/  BSYNC.RECONVERGENT B0 ;  /* 0x0000000000007941 */ /* 0x000fea0003800200 */
.L_x_25852:
        /* <DEDUP_REMOVED lines=18> */
.L_x_25859:
        /* <DEDUP_REMOVED lines=13> */
.L_x_25861:
[----:B------:R-:W-:Y:S05]  /*140a0*/  BSYNC.RECONVERGENT B1 ;  /* 0x0000000000017941 */ /* 0x000fea0003800200 */
.L_x_25860:
        /* <DEDUP_REMOVED lines=49> */
.L_x_25858:
[----:B------:R-:W-:Y:S05]  /*143c0*/  BSYNC.RECONVERGENT B0 ;  /* 0x0000000000007941 */ /* 0x000fea0003800200 */
.L_x_25857:
        /* <DEDUP_REMOVED lines=23> */
.L_x_25864:
        /* <DEDUP_REMOVED lines=13> */
.L_x_25866:
[----:B------:R-:W-:Y:S05]  /*14610*/  BSYNC.RECONVERGENT B1 ;  /* 0x0000000000017941 */ /* 0x000fea0003800200 */
.L_x_25865:
        /* <DEDUP_REMOVED lines=49> */
.L_x_25863:
[----:B------:R-:W-:Y:S05]  /*14930*/  BSYNC.RECONVERGENT B0 ;  /* 0x0000000000007941 */ /* 0x000fea0003800200 */
.L_x_25862:
        /* <DEDUP_REMOVED lines=18> */
.L_x_25869:
        /* <DEDUP_REMOVED lines=13> */
.L_x_25871:
[----:B------:R-:W-:Y:S05]  /*14b30*/  BSYNC.RECONVERGENT B1 ;  /* 0x0000000000017941 */ /* 0x000fea0003800200 */
.L_x_25870:
        /* <DEDUP_REMOVED lines=49> */
.L_x_25868:
[----:B------:R-:W-:Y:S05]  /*14e50*/  BSYNC.RECONVERGENT B0 ;  /* 0x0000000000007941 */ /* 0x000fea0003800200 */
.L_x_25867:
        /* <DEDUP_REMOVED lines=23> */
.L_x_25874:
        /* <DEDUP_REMOVED lines=13> */
.L_x_25876:
[----:B------:R-:W-:Y:S05]  /*150a0*/  BSYNC.RECONVERGENT B1 ;  /* 0x0000000000017941 */ /* 0x000fea0003800200 */
.L_x_25875:
        /* <DEDUP_REMOVED lines=49> */
.L_x_25873:
[----:B------:R-:W-:Y:S05]  /*153c0*/  BSYNC.RECONVERGENT B0 ;  /* 0x0000000000007941 */ /* 0x000fea0003800200 */
.L_x_25872:
        /* <DEDUP_REMOVED lines=18> */
.L_x_25879:
        /* <DEDUP_REMOVED lines=13> */
.L_x_25881:
[----:B------:R-:W-:Y:S05]  /*155c0*/  BSYNC.RECONVERGENT B1 ;  /* 0x0000000000017941 */ /* 0x000fea0003800200 */
.L_x_25880:
        /* <DEDUP_REMOVED lines=49> */
.L_x_25878:
[----:B------:R-:W-:Y:S05]  /*158e0*/  BSYNC.RECONVERGENT B0 ;  /* 0x0000000000007941 */ /* 0x000fea0003800200 */
.L_x_25877:
        /* <DEDUP_REMOVED lines=23> */
.L_x_25884:
        /* <DEDUP_REMOVED lines=13> */
.L_x_25886:
[----:B------:R-:W-:Y:S05]  /*15b30*/  BSYNC.RECONVERGENT B1 ;  /* 0x0000000000017941 */ /* 0x000fea0003800200 */
.L_x_25885:
        /* <DEDUP_REMOVED lines=49> */
.L_x_25883:
[----:B------:R-:W-:Y:S05]  /*15e50*/  BSYNC.RECONVERGENT B0 ;  /* 0x0000000000007941 */ /* 0x000fea0003800200 */
.L_x_25882:
        /* <DEDUP_REMOVED lines=18> */
.L_x_25889:
        /* <DEDUP_REMOVED lines=15> */
.L_x_25891:
[----:B------:R-:W-:Y:S05]  /*16070*/  BSYNC.RECONVERGENT B1 ;  /* 0x0000000000017941 */ /* 0x000fea0003800200 */
.L_x_25890:
        /* <DEDUP_REMOVED lines=49> */
.L_x_25888:
[----:B------:R-:W-:Y:S05]  /*16390*/  BSYNC.RECONVERGENT B0 ;  /* 0x0000000000007941 */ /* 0x000fea0003800200 */
.L_x_25887:
        /* <DEDUP_REMOVED lines=11> */
.L_x_25811:
        /* <DEDUP_REMOVED lines=16> */
.L_x_25895:
        /* <DEDUP_REMOVED lines=13> */
.L_x_25897:
[----:B------:R-:W-:Y:S05]  /*16620*/  BSYNC.RECONVERGENT B1 ;  /* 0x0000000000017941 */ /* 0x000fea0003800200 */
.L_x_25896:
        /* <DEDUP_REMOVED lines=48> */
.L_x_25894:
[----:B------:R-:W-:Y:S05]  /*16930*/  BSYNC.RECONVERGENT B0 ;  /* 0x0000000000007941 */ /* 0x000fea0003800200 */
.L_x_25893:
        /* <DEDUP_REMOVED lines=19> */
.L_x_25900:
        /* <DEDUP_REMOVED lines=13> */
.L_x_25902:
[----:B------:R-:W-:Y:S05]  /*16b40*/  BSYNC.RECONVERGENT B1 ;  /* 0x0000000000017941 */ /* 0x000fea0003800200 */
.L_x_25901:
        /* <DEDUP_REMOVED lines=49> */
.L_x_25899:
[----:B------:R-:W-:Y:S05]  /*16e60*/  BSYNC.RECONVERGENT B0 ;  /* 0x0000000000007941 */ /* 0x000fea0003800200 */
.L_x_25898:
        /* <DEDUP_REMOVED lines=19> */
.L_x_25905:
        /* <DEDUP_REMOVED lines=13> */
.L_x_25907:
[----:B------:R-:W-:Y:S05]  /*17070*/  BSYNC.RECONVERGENT B1 ;  /* 0x0000000000017941 */ /* 0x000fea0003800200 */
.L_x_25906:
        /* <DEDUP_REMOVED lines=49> */
.L_x_25904:
[----:B------:R-:W-:Y:S05]  /*17390*/  BSYNC.RECONVERGENT B0 ;  /* 0x0000000000007941 */ /* 0x000fea0003800200 */
.L_x_25903:
        /* <DEDUP_REMOVED lines=19> */
.L_x_25910:
        /* <DEDUP_REMOVED lines=13> */
.L_x_25912:
[----:B------:R-:W-:Y:S05]  /*175a0*/  BSYNC.RECONVERGENT B1 ;  /* 0x0000000000017941 */ /* 0x000fea0003800200 */
.L_x_25911:
        /* <DEDUP_REMOVED lines=49> */
.L_x_25909:
[----:B------:R-:W-:Y:S05]  /*178c0*/  BSYNC.RECONVERGENT B0 ;  /* 0x0000000000007941 */ /* 0x000fea0003800200 */
.L_x_25908:
        /* <DEDUP_REMOVED lines=19> */
.L_x_25915:
        /* <DEDUP_REMOVED lines=13> */
.L_x_25917:
[----:B------:R-:W-:Y:S05]  /*17ad0*/  BSYNC.RECONVERGENT B1 ;  /* 0x0000000000017941 */ /* 0x000fea0003800200 */
.L_x_25916:
        /* <DEDUP_REMOVED lines=49> */
.L_x_25914:
[----:B------:R-:W-:Y:S05]  /*17df0*/  BSYNC.RECONVERGENT B0 ;  /* 0x0000000000007941 */ /* 0x000fea0003800200 */
.L_x_25913:
        /* <DEDUP_REMOVED lines=17> */
.L_x_25920:
        /* <DEDUP_REMOVED lines=13> */
.L_x_25922:
[----:B------:R-:W-:Y:S05]  /*17fe0*/  BSYNC.RECONVERGENT B1 ;  /* 0x0000000000017941 */ /* 0x000fea0003800200 */
.L_x_25921:
        /* <DEDUP_REMOVED lines=49> */
.L_x_25919:
[----:B------:R-:W-:Y:S05]  /*18300*/  BSYNC.RECONVERGENT B0 ;  /* 0x0000000000007941 */ /* 0x000fea0003800200 */
.L_x_25918:
[----:B------:R-:W-:Y:S01]  /*18310*/  ISETP.NE.AND P4, PT, R128, 0x1, PT ;  /* 0x000000018000780c */ /* 0x000fe20003f85270 */
[----:B------:R-:W-:Y:S01]  /*18320*/  BSSY.RECONVERGENT B0, `(.L_x_25923) ;  /* 0x000004f000007945 */ /* 0x000fe20003800200 */
[----:B------:R-:W-:Y:S01]  /*18330*/  I2FP.F32.U32 R137, R124 ;  /* 0x0000007c00897245 */ /* 0x000fe20000201000 */
[----:B------:R-:W-:-:S04]  /*18340*/  IMAD.MOV.U32 R126, RZ, RZ, R196 ;  /* 0x000000ffff7e7224 */ /* 0x000fc800078e00c4 */
[----:B------:R-:W-:Y:S01]  /*18350*/  FFMA.FTZ R124, R137, R188, 1.1641532182693481445e-10 ;  /* 0x2f000000897c7423 */ /* 0x000fe200000100bc */
[----:B------:R-:W-:Y:S02]  /*18360*/  HADD2.F32 R137, -RZ, R130.H1_H1 ;  /* 0x30000082ff897230 */ /* 0x000fe40000004100 */
[----:B------:R-:W-:Y:S02]  /*18370*/  HFMA2 R130, -RZ, RZ, 0, 1.1920928955078125e-07 ;  /* 0x00000002ff827431 */ /* 0x000fe400000001ff */
        /* <DEDUP_REMOVED lines=10> */
.L_x_25925:
        /* <DEDUP_REMOVED lines=13> */
.L_x_25927:
[----:B------:R-:W-:Y:S05]  /*184f0*/  BSYNC.RECONVERGENT B1 ;  /* 0x0000000000017941 */ /* 0x000fea0003800200 */
.L_x_25926:
        /* <DEDUP_REMOVED lines=49> */
.L_x_25924:
[----:B------:R-:W-:Y:S05]  /*18810*/  BSYNC.RECONVERGENT B0 ;  /* 0x0000000000007941 */ /* 0x000fea0003800200 */
.L_x_25923:
        /* <DEDUP_REMOVED lines=17> */
.L_x_25930:
        /* <DEDUP_REMOVED lines=13> */
.L_x_25932:
[----:B------:R-:W-:Y:S05]  /*18a00*/  BSYNC.RECONVERGENT B1 ;  /* 0x0000000000017941 */ /* 0x000fea0003800200 */
.L_x_25931:
        /* <DEDUP_REMOVED lines=49> */
.L_x_25929:
[----:B------:R-:W-:Y:S05]  /*18d20*/  BSYNC.RECONVERGENT B0 ;  /* 0x0000000000007941 */ /* 0x000fea0003800200 */
.L_x_25928:
        /* <DEDUP_REMOVED lines=37> */
.L_x_25892:
        /* <DEDUP_REMOVED lines=48> */
.L_x_25933:
        /* <DEDUP_REMOVED lines=21> */
.L_x_25937:
        /* <DEDUP_REMOVED lines=13> */
.L_x_25939:
[----:B------:R-:W-:Y:S05]  /*194a0*/  BSYNC.RECONVERGENT B1 ;  /* 0x0000000000017941 */ /* 0x000fea0003800200 */
.L_x_25938:
        /* <DEDUP_REMOVED lines=45> */
[----:B------:R-:W-:-:S03]  /*19780*/  IMAD.MOV.U32 R140, RZ, RZ, R142 ;  /* 0x000000ffff8c7224 */ /* 0x000fc600078e008e */
[----:B------:R-:W-:Y:S01]  /*19790*/  LOP3.LUT R197, R133, R134, R143, 0x96, !PT ;  /* 0x0000008685c57212 */ /* 0x000fe200078e968f */
[----:B------:R-:W-:Y:S01]  /*197a0*/  IMAD.MOV.U32 R134, RZ, RZ, RZ ;  /* 0x000000ffff867224 */ /* 0x000fe200078e00ff */
[----:B------:R-:W-:-:S07]  /*197b0*/  MOV R133, R132 ;  /* 0x0000008400857202 */ /* 0x000fce0000000f00 */
.L_x_25936:
[----:B------:R-:W-:Y:S05]  /*197c0*/  BSYNC.RECONVERGENT B0 ;  /* 0x0000000000007941 */ /* 0x000fea0003800200 */
.L_x_25935:
        /* <DEDUP_REMOVED lines=20> */
.L_x_25942:
        /* <DEDUP_REMOVED lines=13> */
.L_x_25944:
[----:B------:R-:W-:Y:S05]  /*199e0*/  BSYNC.RECONVERGENT B1 ;  /* 0x0000000000017941 */ /* 0x000fea0003800200 */
.L_x_25943:
        /* <DEDUP_REMOVED lines=49> */
.L_x_25941:
[----:B------:R-:W-:Y:S05]  /*19d00*/  BSYNC.RECONVERGENT B0 ;  /* 0x0000000000007941 */ /* 0x000fea0003800200 */
.L_x_25940:
        /* <DEDUP_REMOVED lines=23> */
.L_x_25947:
        /* <DEDUP_REMOVED lines=13> */
.L_x_25949:
[----:B------:R-:W-:Y:S05]  /*19f50*/  BSYNC.RECONVERGENT B1 ;  /* 0x0000000000017941 */ /* 0x000fea0003800200 */
.L_x_25948:
        /* <DEDUP_REMOVED lines=49> */
.L_x_25946:
[----:B------:R-:W-:Y:S05]  /*1a270*/  BSYNC.RECONVERGENT B0 ;  /* 0x0000000000007941 */ /* 0x000fea0003800200 */
.L_x_25945:
        /* <DEDUP_REMOVED lines=20> */
.L_x_25952:
        /* <DEDUP_REMOVED lines=13> */
.L_x_25954:
[----:B------:R-:W-:Y:S05]  /*1a490*/  BSYNC.RECONVERGENT B1 ;  /* 0x0000000000017941 */ /* 0x000fea0003800200 */
.L_x_25953:
        /* <DEDUP_REMOVED lines=48> */
[----:B------:R-:W-:-:S07]  /*1a7a0*/  MOV R140, R144 ;  /* 0x00000090008c7202 */ /* 0x000fce0000000f00 */
.L_x_25951:
[----:B------:R-:W-:Y:S05]  /*1a7b0*/  BSYNC.RECONVERGENT B0 ;  /* 0x0000000000007941 */ /* 0x000fea0003800200 */
.L_x_25950:
        /* <DEDUP_REMOVED lines=23> */
.L_x_25957:
        /* <DEDUP_REMOVED lines=13> */
.L_x_25959:
[----:B------:R-:W-:Y:S05]  /*1aa00*/  BSYNC.RECONVERGENT B1 ;  /* 0x0000000000017941 */ /* 0x000fea0003800200 */
.L_x_25958:
        /* <DEDUP_REMOVED lines=49> */
.L_x_25956:
[----:B------:R-:W-:Y:S05]  /*1ad20*/  BSYNC.RECONVERGENT B0 ;  /* 0x0000000000007941 */ /* 0x000fea0003800200 */
.L_x_25955:
        /* <DEDUP_REMOVED lines=20> */
.L_x_25962:
        /* <DEDUP_REMOVED lines=13> */
.L_x_25964:
[----:B------:R-:W-:Y:S05]  /*1af40*/  BSYNC.RECONVERGENT B1 ;  /* 0x0000000000017941 */ /* 0x000fea0003800200 */
.L_x_25963:
        /* <DEDUP_REMOVED lines=45> */
[----:B------:R-:W-:-:S05]  /*1b220*/  VIADD R141, R3, 0x96a522ad ;  /* 0x96a522ad038d7836 */ /* 0x000fca0000000000 */
[----:B------:R-:W-:Y:S02]  /*1b230*/  LOP3.LUT R197, R141, R134, R145, 0x96, !PT ;  /* 0x000000868dc57212 */ /* 0x000fe400078e9691 */
[----:B------:R-:W-:Y:S01]  /*1b240*/  MOV R134, R140 ;  /* 0x0000008c00867202 */ /* 0x000fe20000000f00 */
[----:B------:R-:W-:-:S07]  /*1b250*/  IMAD.MOV.U32 R140, RZ, RZ, R144 ;  /* 0x000000ffff8c7224 */ /* 0x000fce00078e0090 */
.L_x_25961:
[----:B------:R-:W-:Y:S05]  /*1b260*/  BSYNC.RECONVERGENT B0 ;  /* 0x0000000000007941 */ /* 0x000fea0003800200 */
.L_x_25960:
        /* <DEDUP_REMOVED lines=23> */
.L_x_25967:
        /* <DEDUP_REMOVED lines=13> */
.L_x_25969:
[----:B------:R-:W-:Y:S05]  /*1b4b0*/  BSYNC.RECONVERGENT B1 ;  /* 0x0000000000017941 */ /* 0x000fea0003800200 */
.L_x_25968:
        /* <DEDUP_REMOVED lines=49> */
.L_x_25966:
[----:B------:R-:W-:Y:S05]  /*1b7d0*/  BSYNC.RECONVERGENT B0 ;  /* 0x0000000000007941 */ /* 0x000fea0003800200 */
.L_x_25965:
        /* <DEDUP_REMOVED lines=20> */
.L_x_25972:
        /* <DEDUP_REMOVED lines=13> */
.L_x_25974:
[----:B------:R-:W-:Y:S05]  /*1b9f0*/  BSYNC.RECONVERGENT B1 ;  /* 0x0000000000017941 */ /* 0x000fea0003800200 */
.L_x_25973:
        /* <DEDUP_REMOVED lines=45> */
[----:B------:R-:W-:Y:S02]  /*1bcd0*/  LOP3.LUT R194, R137, R142, R197, 0x96, !PT ;  /* 0x0000008e89c27212 */ /* 0x000fe400078e96c5 */
[----:B------:R-:W-:Y:S01]  /*1bce0*/  LOP3.LUT R197, R135, R136, R145, 0x96, !PT ;  /* 0x0000008887c57212 */ /* 0x000fe200078e9691 */
[----:B------:R-:W-:-:S02]  /*1bcf0*/  IMAD.MOV.U32 R135, RZ, RZ, R140 ;  /* 0x000000ffff877224 */ /* 0x000fc400078e008c */
[----:B------:R-:W-:-:S07]  /*1bd00*/  IMAD.MOV.U32 R140, RZ, RZ, R144 ;  /* 0x000000ffff8c7224 */ /* 0x000fce00078e0090 */
.L_x_25971:
[----:B------:R-:W-:Y:S05]  /*1bd10*/  BSYNC.RECONVERGENT B0 ;  /* 0x0000000000007941 */ /* 0x000fea0003800200 */
.L_x_25970:
        /* <DEDUP_REMOVED lines=23> */
.L_x_25977:
        /* <DEDUP_REMOVED lines=13> */
.L_x_25979:
[----:B------:R-:W-:Y:S05]  /*1bf60*/  BSYNC.RECONVERGENT B1 ;  /* 0x0000000000017941 */ /* 0x000fea0003800200 */
.L_x_25978:
        /* <DEDUP_REMOVED lines=49> */
.L_x_25976:
[----:B------:R-:W-:Y:S05]  /*1c280*/  BSYNC.RECONVERGENT B0 ;  /* 0x0000000000007941 */ /* 0x000fea0003800200 */
.L_x_25975:
        /* <DEDUP_REMOVED lines=18> */
.L_x_25982:
        /* <DEDUP_REMOVED lines=13> */
.L_x_25984:
[----:B------:R-:W-:Y:S05]  /*1c480*/  BSYNC.RECONVERGENT B1 ;  /* 0x0000000000017941 */ /* 0x000fea0003800200 */
.L_x_25983:
        /* <DEDUP_REMOVED lines=42> */
[----:B------:R-:W-:Y:S01]  /*1c730*/  IMAD.MOV.U32 R143, RZ, RZ, RZ ;  /* 0x000000ffff8f7224 */ /* 0x000fe200078e00ff */
[----:B------:R-:W-:Y:S01]  /*1c740*/  LOP3.LUT R194, R141, R144, R197, 0x96, !PT ;  /* 0x000000908dc27212 */ /* 0x000fe200078e96c5 */
[----:B------:R-:W-:Y:S02]  /*1c750*/  IMAD.MOV.U32 R141, RZ, RZ, R140 ;  /* 0x000000ffff8d7224 */ /* 0x000fe400078e008c */
[----:B------:R-:W-:-:S04]  /*1c760*/  IMAD.WIDE.U32 R146, R137, -0x2daee0ad, RZ ;  /* 0xd2511f5389927825 */ /* 0x000fc800078e00ff */
[----:B------:R-:W-:Y:S01]  /*1c770*/  VIADD R137, R3, 0x96a522ad ;  /* 0x96a522ad03897836 */ /* 0x000fe20000000000 */
[----:B------:R-:W-:-:S04]  /*1c780*/  MOV R140, R146 ;  /* 0x00000092008c7202 */ /* 0x000fc80000000f00 */
[----:B------:R-:W-:-:S07]  /*1c790*/  LOP3.LUT R197, R137, R142, R147, 0x96, !PT ;  /* 0x0000008e89c57212 */ /* 0x000fce00078e9693 */
.L_x_25981:
[----:B------:R-:W-:Y:S05]  /*1c7a0*/  BSYNC.RECONVERGENT B0 ;  /* 0x0000000000007941 */ /* 0x000fea0003800200 */
.L_x_25980:
        /* <DEDUP_REMOVED lines=23> */
.L_x_25987:
        /* <DEDUP_REMOVED lines=13> */
.L_x_25989:
[----:B------:R-:W-:Y:S05]  /*1c9f0*/  BSYNC.RECONVERGENT B1 ;  /* 0x0000000000017941 */ /* 0x000fea0003800200 */
.L_x_25988:
        /* <DEDUP_REMOVED lines=49> */
.L_x_25986:
[----:B------:R-:W-:Y:S05]  /*1cd10*/  BSYNC.RECONVERGENT B0 ;  /* 0x0000000000007941 */ /* 0x000fea0003800200 */
.L_x_25985:
        /* <DEDUP_REMOVED lines=18> */
.L_x_25992:
        /* <DEDUP_REMOVED lines=13> */
.L_x_25994:
[----:B------:R-:W-:Y:S05]  /*1cf10*/  BSYNC.RECONVERGENT B1 ;  /* 0x0000000000017941 */ /* 0x000fea0003800200 */
.L_x_25993:
        /* <DEDUP_REMOVED lines=49> */
.L_x_25991:
[----:B------:R-:W-:Y:S05]  /*1d230*/  BSYNC.RECONVERGENT B0 ;  /* 0x0000000000007941 */ /* 0x000fea0003800200 */
.L_x_25990:
        /* <DEDUP_REMOVED lines=23> */
.L_x_25997:
        /* <DEDUP_REMOVED lines=13> */
.L_x_25999:
[----:B------:R-:W-:Y:S05]  /*1d480*/  BSYNC.RECONVERGENT B1 ;  /* 0x0000000000017941 */ /* 0x000fea0003800200 */
.L_x_25998:
        /* <DEDUP_REMOVED lines=46> */
[----:B------:R-:W-:Y:S01]  /*1d770*/  VIADD R141, R3, 0x96a522ad ;  /* 0x96a522ad038d7836 */ /* 0x000fe20000000000 */
[----:B------:R-:W-:-:S04]  /*1d780*/  MOV R140, R146 ;  /* 0x00000092008c7202 */ /* 0x000fc80000000f00 */
[----:B------:R-:W-:-:S07]  /*1d790*/  LOP3.LUT R197, R141, R142, R147, 0x96, !PT ;  /* 0x0000008e8dc57212 */ /* 0x000fce00078e9693 */
.L_x_25996:
[----:B------:R-:W-:Y:S05]  /*1d7a0*/  BSYNC.RECONVERGENT B0 ;  /* 0x0000000000007941 */ /* 0x000fea0003800200 */
.L_x_25995:
        /* <DEDUP_REMOVED lines=18> */
.L_x_26002:
        /* <DEDUP_REMOVED lines=13> */
.L_x_26004:
[----:B------:R-:W-:Y:S05]  /*1d9a0*/  BSYNC.RECONVERGENT B1 ;  /* 0x0000000000017941 */ /* 0x000fea0003800200 */
.L_x_26003:
        /* <DEDUP_REMOVED lines=49> */
.L_x_26001:
[----:B------:R-:W-:Y:S05]  /*1dcc0*/  BSYNC.RECONVERGENT B0 ;  /* 0x0000000000007941 */ /* 0x000fea0003800200 */
.L_x_26000:
[----:B------:R-:W-:Y:S01]  /*1dcd0*/  I2FP.F32.U32 R141, R141 ;  /* 0x0000008d008d7245 */ /* 0x000fe20000201000 */
[----:B------:R-:W-:Y:S01]  /*1dce0*/  HADD2.F32 R143, -RZ, R175.H0_H0 ;  /* 0x200000afff8f7230 */ /* 0x000fe20000004100 */
        /* <DEDUP_REMOVED lines=21> */
.L_x_26007:
        /* <DEDUP_REMOVED lines=13> */
.L_x_26009:
[----:B------:R-:W-:Y:S05]  /*1df10*/  BSYNC.RECONVERGENT B1 ;  /* 0x0000000000017941 */ /* 0x000fea0003800200 */
.L_x_26008:
        /* <DEDUP_REMOVED lines=49> */
.L_x_26006:
[----:B------:R-:W-:Y:S05]  /*1e230*/  BSYNC.RECONVERGENT B0 ;  /* 0x0000000000007941 */ /* 0x000fea0003800200 */
.L_x_26005:
        /* <DEDUP_REMOVED lines=18> */
.L_x_26012:
        /* <DEDUP_REMOVED lines=15> */
.L_x_26014:
[----:B------:R-:W-:Y:S05]  /*1e450*/  BSYNC.RECONVERGENT B1 ;  /* 0x0000000000017941 */ /* 0x000fea0003800200 */
.L_x_26013:
        /* <DEDUP_REMOVED lines=49> */
.L_x_26011:
[----:B------:R-:W-:Y:S05]  /*1e770*/  BSYNC.RECONVERGENT B0 ;  /* 0x0000000000007941 */ /* 0x000fea0003800200 */
.L_x_26010:
        /* <DEDUP_REMOVED lines=11> */
.L_x_25934:
        /* <DEDUP_REMOVED lines=16> */
.L_x_26018:
        /* <DEDUP_REMOVED lines=13> */
.L_x_26020:
[----:B------:R-:W-:Y:S05]  /*1ea00*/  BSYNC.RECONVERGENT B1 ;  /* 0x0000000000017941 */ /* 0x000fea0003800200 */
.L_x_26019:
        /* <DEDUP_REMOVED lines=49> */
.L_x_26017:
[----:B------:R-:W-:Y:S05]  /*1ed20*/  BSYNC.RECONVERGENT B0 ;  /* 0x0000000000007941 */ /* 0x000fea0003800200 */
.L_x_26016:
        /* <DEDUP_REMOVED lines=19> */
.L_x_26023:
        /* <DEDUP_REMOVED lines=13> */
.L_x_26025:
[----:B------:R-:W-:Y:S05]  /*1ef30*/  BSYNC.RECONVERGENT B1 ;  /* 0x0000000000017941 */ /* 0x000fea0003800200 */
.L_x_26024:
        /* <DEDUP_REMOVED lines=47> */
[----:B------:R-:W-:Y:S01]  /*1f230*/  IMAD.MOV.U32 R141, RZ, RZ, RZ ;  /* 0x000000ffff8d7224 */ /* 0x000fe200078e00ff */
[----:B------:R-:W-:-:S07]  /*1f240*/  MOV R140, R144 ;  /* 0x00000090008c7202 */ /* 0x000fce0000000f00 */
.L_x_26022:
[----:B------:R-:W-:Y:S05]  /*1f250*/  BSYNC.RECONVERGENT B0 ;  /* 0x0000000000007941 */ /* 0x000fea0003800200 */
.L_x_26021:
        /* <DEDUP_REMOVED lines=19> */
.L_x_26028:
        /* <DEDUP_REMOVED lines=13> */
.L_x_26030:
[----:B------:R-:W-:Y:S05]  /*1f460*/  BSYNC.RECONVERGENT B1 ;  /* 0x0000000000017941 */ /* 0x000fea0003800200 */
.L_x_26029:
        /* <DEDUP_REMOVED lines=48> */
[----:B------:R-:W-:-:S07]  /*1f770*/  LOP3.LUT R197, R141, R142, R147, 0x96, !PT ;  /* 0x0000008e8dc57212 */ /* 0x000fce00078e9693 */
.L_x_26027:
[----:B------:R-:W-:Y:S05]  /*1f780*/  BSYNC.RECONVERGENT B0 ;  /* 0x0000000000007941 */ /* 0x000fea0003800200 */
.L_x_26026:
        /* <DEDUP_REMOVED lines=19> */
.L_x_26033:
        /* <DEDUP_REMOVED lines=13> */
.L_x_26035:
[----:B------:R-:W-:Y:S05]  /*1f990*/  BSYNC.RECONVERGENT B1 ;  /* 0x0000000000017941 */ /* 0x000fea0003800200 */
.L_x_26034:
        /* <DEDUP_REMOVED lines=48> */
[----:B------:R-:W-:-:S07]  /*1fca0*/  MOV R140, R146 ;  /* 0x00000092008c7202 */ /* 0x000fce0000000f00 */
.L_x_26032:
[----:B------:R-:W-:Y:S05]  /*1fcb0*/  BSYNC.RECONVERGENT B0 ;  /* 0x0000000000007941 */ /* 0x000fea0003800200 */
.L_x_26031:
        /* <DEDUP_REMOVED lines=19> */
.L_x_26038:
        /* <DEDUP_REMOVED lines=13> */
.L_x_26040:
[----:B------:R-:W-:Y:S05]  /*1fec0*/  BSYNC.RECONVERGENT B1 ;  /* 0x0000000000017941 */ /* 0x000fea0003800200 */
.L_x_26039:
        /* <DEDUP_REMOVED lines=47> */
[----:B------:R-:W-:Y:S01]  /*201c0*/  IMAD.MOV.U32 R140, RZ, RZ, R146 ;  /* 0x000000ffff8c7224 */ /* 0x000fe200078e0092 */
[----:B------:R-:W-:-:S07]  /*201d0*/  LOP3.LUT R197, R145, R142, R147, 0x96, !PT ;  /* 0x0000008e91c57212 */ /* 0x000fce00078e9693 */
.L_x_26037:
[----:B------:R-:W-:Y:S05]  /*201e0*/  BSYNC.RECONVERGENT B0 ;  /* 0x0000000000007941 */ /* 0x000fea0003800200 */
.L_x_26036:
        /* <DEDUP_REMOVED lines=17> */
.L_x_26043:
        /* <DEDUP_REMOVED lines=13> */
.L_x_26045:
[----:B------:R-:W-:Y:S05]  /*203d0*/  BSYNC.RECONVERGENT B1 ;  /* 0x0000000000017941 */ /* 0x000fea0003800200 */
.L_x_26044:
        /* <DEDUP_REMOVED lines=49> */
.L_x_26042:
[----:B------:R-:W-:Y:S05]  /*206f0*/  BSYNC.RECONVERGENT B0 ;  /* 0x0000000000007941 */ /* 0x000fea0003800200 */
.L_x_26041:
        /* <DEDUP_REMOVED lines=17> */
.L_x_26048:
        /* <DEDUP_REMOVED lines=13> */
.L_x_26050:
[----:B------:R-:W-:Y:S05]  /*208e0*/  BSYNC.RECONVERGENT B1 ;  /* 0x0000000000017941 */ /* 0x000fea0003800200 */
.L_x_26049:
        /* <DEDUP_REMOVED lines=49> */
.L_x_26047:
[----:B------:R-:W-:Y:S05]  /*20c00*/  BSYNC.RECONVERGENT B0 ;  /* 0x0000000000007941 */ /* 0x000fea0003800200 */
.L_x_26046:
        /* <DEDUP_REMOVED lines=17> */
.L_x_26053:
        /* <DEDUP_REMOVED lines=13> */
.L_x_26055:
[----:B------:R-:W-:Y:S05]  /*20df0*/  BSYNC.RECONVERGENT B1 ;  /* 0x0000000000017941 */ /* 0x000fea0003800200 */
.L_x_26054:
        /* <DEDUP_REMOVED lines=49> */
.L_x_26052:
[----:B------:R-:W-:Y:S05]  /*21110*/  BSYNC.RECONVERGENT B0 ;  /* 0x0000000000007941 */ /* 0x000fea0003800200 */
.L_x_26051:
        /* <DEDUP_REMOVED lines=37> */
.L_x_26015:
        /* <DEDUP_REMOVED lines=48> */
.L_x_26056:
[----:B------:R1:W5:Y:S04]  /*21670*/  @P0 LDG.E.128 R172, desc[UR6][R150.64] ;  /* 0x0000000696ac0981 */ /* 0x000368000c1e1d00 */
[----:B------:R1:W5:Y:S04]  /*21680*/  @P1 LDG.E.128 R108, desc[UR6][R142.64] ;  /* 0x000000068e6c1981 */ /* 0x000368000c1e1d00 */
[----:B------:R1:W5:Y:S04]  /*21690*/  @P1 LDG.E.128 R104, desc[UR6][R142.64+0x10] ;  /* 0x000010068e681981 */ /* 0x000368000c1e1d00 */
[----:B0-----:R-:W5:Y:S01]  /*216a0*/  LDG.E.128 R144, desc[UR6][R144.64] ;  /* 0x0000000690907981 */ /* 0x001f62000c1e1d00 */
        /* <DEDUP_REMOVED lines=17> */
.L_x_26060:
        /* <DEDUP_REMOVED lines=13> */
.L_x_26062:
[----:B------:R-:W-:Y:S05]  /*21890*/  BSYNC.RECONVERGENT B1 ;  /* 0x0000000000017941 */ /* 0x000fea0003800200 */
.L_x_26061:
        /* <DEDUP_REMOVED lines=49> */
.L_x_26059:
[----:B------:R-:W-:Y:S05]  /*21bb0*/  BSYNC.RECONVERGENT B0 ;  /* 0x0000000000007941 */ /* 0x000fea0003800200 */
.L_x_26058:
        /* <DEDUP_REMOVED lines=20> */
.L_x_26065:
        /* <DEDUP_REMOVED lines=13> */
.L_x_26067:
[----:B------:R-:W-:Y:S05]  /*21dd0*/  BSYNC.RECONVERGENT B1 ;  /* 0x0000000000017941 */ /* 0x000fea0003800200 */
.L_x_26066:
        /* <DEDUP_REMOVED lines=46> */
[----:B------:R-:W-:Y:S02]  /*220c0*/  LOP3.LUT R197, R141, R142, R155, 0x96, !PT ;  /* 0x0000008e8dc57212 */ /* 0x000fe400078e969b */
[----:B------:R-:W-:Y:S01]  /*220d0*/  MOV R142, R150 ;  /* 0x00000096008e7202 */ /* 0x000fe20000000f00 */
[----:B------:R-:W-:-:S07]  /*220e0*/  IMAD.MOV.U32 R150, RZ, RZ, R154 ;  /* 0x000000ffff967224 */ /* 0x000fce00078e009a */
.L_x_26064:
[----:B------:R-:W-:Y:S05]  /*220f0*/  BSYNC.RECONVERGENT B0 ;  /* 0x0000000000007941 */ /* 0x000fea0003800200 */
.L_x_26063:
        /* <DEDUP_REMOVED lines=23> */
.L_x_26070:
        /* <DEDUP_REMOVED lines=13> */
.L_x_26072:
[----:B------:R-:W-:Y:S05]  /*22340*/  BSYNC.RECONVERGENT B1 ;  /* 0x0000000000017941 */ /* 0x000fea0003800200 */
.L_x_26071:
        /* <DEDUP_REMOVED lines=45> */
[----:B------:R-:W-:Y:S01]  /*22620*/  IMAD.MOV.U32 R143, RZ, RZ, RZ ;  /* 0x000000ffff8f7224 */ /* 0x000fe200078e00ff */
[----:B------:R-:W-:Y:S01]  /*22630*/  LOP3.LUT R197, R141, R142, R155, 0x96, !PT ;  /* 0x0000008e8dc57212 */ /* 0x000fe200078e969b */
[----:B------:R-:W-:Y:S01]  /*22640*/  IMAD.MOV.U32 R141, RZ, RZ, R150 ;  /* 0x000000ffff8d7224 */ /* 0x000fe200078e0096 */
[----:B------:R-:W-:-:S07]  /*22650*/  MOV R150, R154 ;  /* 0x0000009a00967202 */ /* 0x000fce0000000f00 */
.L_x_26069:
[----:B------:R-:W-:Y:S05]  /*22660*/  BSYNC.RECONVERGENT B0 ;  /* 0x0000000000007941 */ /* 0x000fea0003800200 */
.L_x_26068:
[----:B------:R-:W-:Y:S01]  /*22670*/  I2FP.F32.U32 R141, R141 ;  /* 0x0000008d008d7245 */ /* 0x000fe20000201000 */
[----:B------:R-:W-:Y:S01]  /*22680*/  BSSY.RECONVERGENT B0, `(.L_x_26073) ;  /* 0x0000052000007945 */ /* 0x000fe20003800200 */
[----:B------:R-:W-:Y:S02]  /*22690*/  ISETP.NE.AND P2, PT, R143, 0x1, PT ;  /* 0x000000018f00780c */ /* 0x000fe40003f45270 */
[----:B------:R-:W-:Y:S01]  /*226a0*/  LOP3.LUT R200, R200, 0xfffffff7, RZ, 0xc0, !PT ;  /* 0xfffffff7c8c87812 */ /* 0x000fe200078ec0ff */
[----:B------:R-:W-:Y:S01]  /*226b0*/  FFMA.FTZ R142, R141, R188, 1.1641532182693481445e-10 ;  /* 0x2f0000008d8e7423 */ /* 0x000fe200000100bc */
[----:B------:R-:W-:Y:S02]  /*226c0*/  HADD2.F32 R141, -RZ, R144.H1_H1 ;  /* 0x30000090ff8d7230 */ /* 0x000fe40000004100 */
[----:B------:R-:W-:Y:S02]  /*226d0*/  HFMA2 R144, -RZ, RZ, 0, 1.1920928955078125e-07 ;  /* 0x00000002ff907431 */ /* 0x000fe400000001ff */
        /* <DEDUP_REMOVED lines=13> */
.L_x_26075:
        /* <DEDUP_REMOVED lines=13> */
.L_x_26077:
[----:B------:R-:W-:Y:S05]  /*22880*/  BSYNC.RECONVERGENT B1 ;  /* 0x0000000000017941 */ /* 0x000fea0003800200 */
.L_x_26076:
        /* <DEDUP_REMOVED lines=49> */
.L_x_26074:
[----:B------:R-:W-:Y:S05]  /*22ba0*/  BSYNC.RECONVERGENT B0 ;  /* 0x0000000000007941 */ /* 0x000fea0003800200 */
.L_x_26073:
        /* <DEDUP_REMOVED lines=23> */
.L_x_26080:
        /* <DEDUP_REMOVED lines=13> */
.L_x_26082:
[----:B------:R-:W-:Y:S05]  /*22df0*/  BSYNC.RECONVERGENT B1 ;  /* 0x0000000000017941 */ /* 0x000fea0003800200 */
.L_x_26081:
        /* <DEDUP_REMOVED lines=46> */
[----:B------:R-:W-:Y:S01]  /*230e0*/  IMAD.MOV.U32 R142, RZ, RZ, R150 ;  /* 0x000000ffff8e7224 */ /* 0x000fe200078e0096 */
[----:B------:R-:W-:Y:S01]  /*230f0*/  MOV R150, R154 ;  /* 0x0000009a00967202 */ /* 0x000fe20000000f00 */
[----:B------:R-:W-:-:S07]  /*23100*/  IMAD.MOV.U32 R151, RZ, RZ, RZ ;  /* 0x000000ffff977224 */ /* 0x000fce00078e00ff */
.L_x_26079:
[----:B------:R-:W-:Y:S05]  /*23110*/  BSYNC.RECONVERGENT B0 ;  /* 0x0000000000007941 */ /* 0x000fea0003800200 */
.L_x_26078:
        /* <DEDUP_REMOVED lines=20> */
.L_x_26085:
        /* <DEDUP_REMOVED lines=13> */
.L_x_26087:
[----:B------:R-:W-:Y:S05]  /*23330*/  BSYNC.RECONVERGENT B1 ;  /* 0x0000000000017941 */ /* 0x000fea0003800200 */
.L_x_26086:
        /* <DEDUP_REMOVED lines=48> */
[----:B------:R-:W-:-:S07]  /*23640*/  HFMA2 R152, -RZ, RZ, 0, 0 ;  /* 0x00000000ff987431 */ /* 0x000fce00000001ff */
.L_x_26084:
[----:B------:R-:W-:Y:S05]  /*23650*/  BSYNC.RECONVERGENT B0 ;  /* 0x0000000000007941 */ /* 0x000fea0003800200 */
.L_x_26083:
        /* <DEDUP_REMOVED lines=23> */
.L_x_26090:
        /* <DEDUP_REMOVED lines=13> */
.L_x_26092:
[----:B------:R-:W-:Y:S05]  /*238a0*/  BSYNC.RECONVERGENT B1 ;  /* 0x0000000000017941 */ /* 0x000fea0003800200 */
.L_x_26091:
        /* <DEDUP_REMOVED lines=49> */
.L_x_26089:
[----:B------:R-:W-:Y:S05]  /*23bc0*/  BSYNC.RECONVERGENT B0 ;  /* 0x0000000000007941 */ /* 0x000fea0003800200 */
.L_x_26088:
        /* <DEDUP_REMOVED lines=20> */
.L_x_26095:
        /* <DEDUP_REMOVED lines=13> */
.L_x_26097:
[----:B------:R-:W-:Y:S05]  /*23de0*/  BSYNC.RECONVERGENT B1 ;  /* 0x0000000000017941 */ /* 0x000fea0003800200 */
.L_x_26096:
        /* <DEDUP_REMOVED lines=43> */
[----:B------:R-:W-:Y:S02]  /*240a0*/  HFMA2 R152, -RZ, RZ, 0, 0 ;  /* 0x00000000ff987431 */ /* 0x000fe400000001ff */
[----:B------:R-:W-:-:S04]  /*240b0*/  IMAD.WIDE.U32 R154, R151, -0x2daee0ad, RZ ;  /* 0xd2511f53979a7825 */ /* 0x000fc800078e00ff */
[----:B------:R-:W-:-:S05]  /*240c0*/  VIADD R151, R3, 0x96a522ad ;  /* 0x96a522ad03977836 */ /* 0x000fca0000000000 */
[----:B------:R-:W-:Y:S02]  /*240d0*/  LOP3.LUT R197, R151, R144, R155, 0x96, !PT ;  /* 0x0000009097c57212 */ /* 0x000fe400078e969b */
[----:B------:R-:W-:Y:S01]  /*240e0*/  MOV R144, R150 ;  /* 0x0000009600907202 */ /* 0x000fe20000000f00 */
[----:B------:R-:W-:-:S07]  /*240f0*/  IMAD.MOV.U32 R150, RZ, RZ, R154 ;  /* 0x000000ffff967224 */ /* 0x000fce00078e009a */
.L_x_26094:
[----:B------:R-:W-:Y:S05]  /*24100*/  BSYNC.RECONVERGENT B0 ;  /* 0x0000000000007941 */ /* 0x000fea0003800200 */
.L_x_26093:
        /* <DEDUP_REMOVED lines=23> */
.L_x_26100:
        /* <DEDUP_REMOVED lines=13> */
.L_x_26102:
[----:B------:R-:W-:Y:S05]  /*24350*/  BSYNC.RECONVERGENT B1 ;  /* 0x0000000000017941 */ /* 0x000fea0003800200 */
.L_x_26101:
        /* <DEDUP_REMOVED lines=44> */
[----:B------:R-:W-:Y:S02]  /*24620*/  IADD3 R151, PT, PT, R3, -0x695add53, RZ ;  /* 0x96a522ad03977810 */ /* 0x000fe40007ffe0ff */
[----:B------:R-:W-:Y:S02]  /*24630*/  LOP3.LUT R194, R145, R152, R197, 0x96, !PT ;  /* 0x0000009891c27212 */ /* 0x000fe400078e96c5 */
[----:B------:R-:W-:Y:S01]  /*24640*/  LOP3.LUT R197, R151, R144, R155, 0x96, !PT ;  /* 0x0000009097c57212 */ /* 0x000fe200078e969b */
[----:B------:R-:W-:Y:S01]  /*24650*/  IMAD.MOV.U32 R144, RZ, RZ, R150 ;  /* 0x000000ffff907224 */ /* 0x000fe200078e0096 */
[----:B------:R-:W-:-:S07]  /*24660*/  MOV R150, R154 ;  /* 0x0000009a00967202 */ /* 0x000fce0000000f00 */
.L_x_26099:
[----:B------:R-:W-:Y:S05]  /*24670*/  BSYNC.RECONVERGENT B0 ;  /* 0x0000000000007941 */ /* 0x000fea0003800200 */
.L_x_26098:
        /* <DEDUP_REMOVED lines=18> */
.L_x_26105:
        /* <DEDUP_REMOVED lines=13> */
.L_x_26107:
[----:B------:R-:W-:Y:S05]  /*24870*/  BSYNC.RECONVERGENT B1 ;  /* 0x0000000000017941 */ /* 0x000fea0003800200 */
.L_x_26106:
        /* <DEDUP_REMOVED lines=43> */
[----:B------:R-:W-:Y:S01]  /*24b30*/  HFMA2 R154, -RZ, RZ, 0, 0 ;  /* 0x00000000ff9a7431 */ /* 0x000fe200000001ff */
[----:B------:R-:W-:Y:S01]  /*24b40*/  MOV R151, R150 ;  /* 0x0000009600977202 */ /* 0x000fe20000000f00 */
[----:B------:R-:W-:-:S04]  /*24b50*/  IMAD.WIDE.U32 R170, R145, -0x2daee0ad, RZ ;  /* 0xd2511f5391aa7825 */ /* 0x000fc800078e00ff */
[----:B------:R-:W-:Y:S02]  /*24b60*/  VIADD R145, R3, 0x96a522ad ;  /* 0x96a522ad03917836 */ /* 0x000fe40000000000 */
[----:B------:R-:W-:-:S03]  /*24b70*/  IMAD.MOV.U32 R150, RZ, RZ, R170 ;  /* 0x000000ffff967224 */ /* 0x000fc600078e00aa */
[----:B------:R-:W-:-:S07]  /*24b80*/  LOP3.LUT R197, R145, R152, R171, 0x96, !PT ;  /* 0x0000009891c57212 */ /* 0x000fce00078e96ab */
.L_x_26104:
[----:B------:R-:W-:Y:S05]  /*24b90*/  BSYNC.RECONVERGENT B0 ;  /* 0x0000000000007941 */ /* 0x000fea0003800200 */
.L_x_26103:
        /* <DEDUP_REMOVED lines=23> */
.L_x_26110:
        /* <DEDUP_REMOVED lines=13> */
.L_x_26112:
[----:B------:R-:W-:Y:S05]  /*24de0*/  BSYNC.RECONVERGENT B1 ;  /* 0x0000000000017941 */ /* 0x000fea0003800200 */
.L_x_26111:
        /* <DEDUP_REMOVED lines=49> */
.L_x_26109:
[----:B------:R-:W-:Y:S05]  /*25100*/  BSYNC.RECONVERGENT B0 ;  /* 0x0000000000007941 */ /* 0x000fea0003800200 */
.L_x_26108:
        /* <DEDUP_REMOVED lines=18> */
.L_x_26115:
        /* <DEDUP_REMOVED lines=13> */
.L_x_26117:
[----:B------:R-:W-:Y:S05]  /*25300*/  BSYNC.RECONVERGENT B1 ;  /* 0x0000000000017941 */ /* 0x000fea0003800200 */
.L_x_26116:
        /* <DEDUP_REMOVED lines=49> */
.L_x_26114:
[----:B------:R-:W-:Y:S05]  /*25620*/  BSYNC.RECONVERGENT B0 ;  /* 0x0000000000007941 */ /* 0x000fea0003800200 */
.L_x_26113:
        /* <DEDUP_REMOVED lines=23> */
.L_x_26120:
        /* <DEDUP_REMOVED lines=13> */
.L_x_26122:
[----:B------:R-:W-:Y:S05]  /*25870*/  BSYNC.RECONVERGENT B1 ;  /* 0x0000000000017941 */ /* 0x000fea0003800200 */
.L_x_26121:
        /* <DEDUP_REMOVED lines=49> */
.L_x_26119:
[----:B------:R-:W-:Y:S05]  /*25b90*/  BSYNC.RECONVERGENT B0 ;  /* 0x0000000000007941 */ /* 0x000fea0003800200 */
.L_x_26118:
        /* <DEDUP_REMOVED lines=18> */
.L_x_26125:
        /* <DEDUP_REMOVED lines=13> */
.L_x_26127:
[----:B------:R-:W-:Y:S05]  /*25d90*/  BSYNC.RECONVERGENT B1 ;  /* 0x0000000000017941 */ /* 0x000fea0003800200 */
.L_x_26126:
        /* <DEDUP_REMOVED lines=49> */
.L_x_26124:
[----:B------:R-:W-:Y:S05]  /*260b0*/  BSYNC.RECONVERGENT B0 ;  /* 0x0000000000007941 */ /* 0x000fea0003800200 */
.L_x_26123:
        /* <DEDUP_REMOVED lines=23> */
.L_x_26130:
        /* <DEDUP_REMOVED lines=13> */
.L_x_26132:
[----:B------:R-:W-:Y:S05]  /*26300*/  BSYNC.RECONVERGENT B1 ;  /* 0x0000000000017941 */ /* 0x000fea0003800200 */
.L_x_26131:
        /* <DEDUP_REMOVED lines=49> */
.L_x_26129:
[----:B------:R-:W-:Y:S05]  /*26620*/  BSYNC.RECONVERGENT B0 ;  /* 0x0000000000007941 */ /* 0x000fea0003800200 */
.L_x_26128:
        /* <DEDUP_REMOVED lines=18> */
.L_x_26135:
        /* <DEDUP_REMOVED lines=15> */
.L_x_26137:
[----:B------:R-:W-:Y:S05]  /*26840*/  BSYNC.RECONVERGENT B1 ;  /* 0x0000000000017941 */ /* 0x000fea0003800200 */
.L_x_26136:
        /* <DEDUP_REMOVED lines=49> */
.L_x_26134:
[----:B------:R-:W-:Y:S05]  /*26b60*/  BSYNC.RECONVERGENT B0 ;  /* 0x0000000000007941 */ /* 0x000fea0003800200 */
.L_x_26133:
        /* <DEDUP_REMOVED lines=11> */
.L_x_26057:
        /* <DEDUP_REMOVED lines=16> */
.L_x_26141:
        /* <DEDUP_REMOVED lines=13> */
.L_x_26143:
[----:B------:R-:W-:Y:S05]  /*26df0*/  BSYNC.RECONVERGENT B1 ;  /* 0x0000000000017941 */ /* 0x000fea0003800200 */
.L_x_26142:
        /* <DEDUP_REMOVED lines=47> */
[----:B------:R-:W-:Y:S02]  /*270f0*/  HFMA2 R142, -RZ, RZ, 0, 0 ;  /* 0x00000000ff8e7431 */ /* 0x000fe400000001ff */
[----:B------:R-:W-:-:S07]  /*27100*/  IMAD.MOV.U32 R141, RZ, RZ, R140 ;  /* 0x000000ffff8d7224 */ /* 0x000fce00078e008c */
.L_x_26140:
[----:B------:R-:W-:Y:S05]  /*27110*/  BSYNC.RECONVERGENT B0 ;  /* 0x0000000000007941 */ /* 0x000fea0003800200 */
.L_x_26139:
        /* <DEDUP_REMOVED lines=19> */
.L_x_26146:
        /* <DEDUP_REMOVED lines=13> */
.L_x_26148:
[----:B------:R-:W-:Y:S05]  /*27320*/  BSYNC.RECONVERGENT B1 ;  /* 0x0000000000017941 */ /* 0x000fea0003800200 */
.L_x_26147:
        /* <DEDUP_REMOVED lines=49> */
.L_x_26145:
[----:B------:R-:W-:Y:S05]  /*27640*/  BSYNC.RECONVERGENT B0 ;  /* 0x0000000000007941 */ /* 0x000fea0003800200 */
.L_x_26144:
        /* <DEDUP_REMOVED lines=19> */
.L_x_26151:
        /* <DEDUP_REMOVED lines=13> */
.L_x_26153:
[----:B------:R-:W-:Y:S05]  /*27850*/  BSYNC.RECONVERGENT B1 ;  /* 0x0000000000017941 */ /* 0x000fea0003800200 */
.L_x_26152:
        /* <DEDUP_REMOVED lines=48> */
[----:B------:R-:W-:-:S07]  /*27b60*/  LOP3.LUT R197, R155, R154, R153, 0x96, !PT ;  /* 0x0000009a9bc57212 */ /* 0x000fce00078e9699 */
.L_x_26150:
[----:B------:R-:W-:Y:S05]  /*27b70*/  BSYNC.RECONVERGENT B0 ;  /* 0x0000000000007941 */ /* 0x000fea0003800200 */
.L_x_26149:
        /* <DEDUP_REMOVED lines=19> */
.L_x_26156:
        /* <DEDUP_REMOVED lines=13> */
.L_x_26158:
[----:B------:R-:W-:Y:S05]  /*27d80*/  BSYNC.RECONVERGENT B1 ;  /* 0x0000000000017941 */ /* 0x000fea0003800200 */
.L_x_26157:
        /* <DEDUP_REMOVED lines=48> */
[----:B------:R-:W-:-:S07]  /*28090*/  MOV R150, R154 ;  /* 0x0000009a00967202 */ /* 0x000fce0000000f00 */
.L_x_26155:
[----:B------:R-:W-:Y:S05]  /*280a0*/  BSYNC.RECONVERGENT B0 ;  /* 0x0000000000007941 */ /* 0x000fea0003800200 */
.L_x_26154:
        /* <DEDUP_REMOVED lines=19> */
.L_x_26161:
        /* <DEDUP_REMOVED lines=13> */
.L_x_26163:
[----:B------:R-:W-:Y:S05]  /*282b0*/  BSYNC.RECONVERGENT B1 ;  /* 0x0000000000017941 */ /* 0x000fea0003800200 */
.L_x_26162:
[----:B------:R-:W-:Y:S01]  /*282c0*/  IMAD.WIDE.U32 R154, R160, -0x326172a9, RZ ;  /* 0xcd9e8d57a09a7825 */ /* 0x000fe200078e00ff */
[----:B------:R-:W-:-:S03]  /*282d0*/  LOP3.LUT R202, R165, R153, R3, 0x96, !PT ;  /* 0x00000099a5ca7212 */ /* 0x000fc600078e9603 */
[----:B------:R-:W-:Y:S01]  /*282e0*/  HFMA2 R142, -RZ, RZ, 0, 0 ;  /* 0x00000000ff8e7431 */ /* 0x000fe200000001ff */
        /* <DEDUP_REMOVED lines=45> */
[----:B------:R-:W-:-:S07]  /*285c0*/  LOP3.LUT R197, R201, R152, R155, 0x96, !PT ;  /* 0x00000098c9c57212 */ /* 0x000fce00078e969b */
.L_x_26160:
[----:B------:R-:W-:Y:S05]  /*285d0*/  BSYNC.RECONVERGENT B0 ;  /* 0x0000000000007941 */ /* 0x000fea0003800200 */
.L_x_26159:
        /* <DEDUP_REMOVED lines=17> */
.L_x_26166:
        /* <DEDUP_REMOVED lines=13> */
.L_x_26168:
[----:B------:R-:W-:Y:S05]  /*287c0*/  BSYNC.RECONVERGENT B1 ;  /* 0x0000000000017941 */ /* 0x000fea0003800200 */
.L_x_26167:
        /* <DEDUP_REMOVED lines=49> */
.L_x_26165:
[----:B------:R-:W-:Y:S05]  /*28ae0*/  BSYNC.RECONVERGENT B0 ;  /* 0x0000000000007941 */ /* 0x000fea0003800200 */
.L_x_26164:
        /* <DEDUP_REMOVED lines=17> */
.L_x_26171:
        /* <DEDUP_REMOVED lines=13> */
.L_x_26173:
[----:B------:R-:W-:Y:S05]  /*28cd0*/  BSYNC.RECONVERGENT B1 ;  /* 0x0000000000017941 */ /* 0x000fea0003800200 */
.L_x_26172:
        /* <DEDUP_REMOVED lines=49> */
.L_x_26170:
[----:B------:R-:W-:Y:S05]  /*28ff0*/  BSYNC.RECONVERGENT B0 ;  /* 0x0000000000007941 */ /* 0x000fea0003800200 */
.L_x_26169:
        /* <DEDUP_REMOVED lines=17> */
.L_x_26176:
        /* <DEDUP_REMOVED lines=13> */
.L_x_26178:
[----:B------:R-:W-:Y:S05]  /*291e0*/  BSYNC.RECONVERGENT B1 ;  /* 0x0000000000017941 */ /* 0x000fea0003800200 */
.L_x_26177:
        /* <DEDUP_REMOVED lines=49> */
.L_x_26175:
[----:B------:R-:W-:Y:S05]  /*29500*/  BSYNC.RECONVERGENT B0 ;  /* 0x0000000000007941 */ /* 0x000fea0003800200 */
.L_x_26174:
        /* <DEDUP_REMOVED lines=37> */
.L_x_26138:
        /* <DEDUP_REMOVED lines=48> */
.L_x_26179:
        /* <DEDUP_REMOVED lines=21> */
.L_x_26183:
        /* <DEDUP_REMOVED lines=13> */
.L_x_26185:
[----:B------:R-:W-:Y:S05]  /*29c80*/  BSYNC.RECONVERGENT B1 ;  /* 0x0000000000017941 */ /* 0x000fea0003800200 */
.L_x_26184:
        /* <DEDUP_REMOVED lines=49> */
.L_x_26182:
[----:B------:R-:W-:Y:S05]  /*29fa0*/  BSYNC.RECONVERGENT B0 ;  /* 0x0000000000007941 */ /* 0x000fea0003800200 */
.L_x_26181:
        /* <DEDUP_REMOVED lines=20> */
.L_x_26188:
        /* <DEDUP_REMOVED lines=13> */
.L_x_26190:
[----:B------:R-:W-:Y:S05]  /*2a1c0*/  BSYNC.RECONVERGENT B1 ;  /* 0x0000000000017941 */ /* 0x000fea0003800200 */
.L_x_26189:
        /* <DEDUP_REMOVED lines=49> */
.L_x_26187:
[----:B------:R-:W-:Y:S05]  /*2a4e0*/  BSYNC.RECONVERGENT B0 ;  /* 0x0000000000007941 */ /* 0x000fea0003800200 */
.L_x_26186:
        /* <DEDUP_REMOVED lines=23> */
.L_x_26193:
        /* <DEDUP_REMOVED lines=13> */
.L_x_26195:
[----:B------:R-:W-:Y:S05]  /*2a730*/  BSYNC.RECONVERGENT B1 ;  /* 0x0000000000017941 */ /* 0x000fea0003800200 */
.L_x_26194:
        /* <DEDUP_REMOVED lines=49> */
.L_x_26192:
[----:B------:R-:W-:Y:S05]  /*2aa50*/  BSYNC.RECONVERGENT B0 ;  /* 0x0000000000007941 */ /* 0x000fea0003800200 */
.L_x_26191:
        /* <DEDUP_REMOVED lines=20> */
.L_x_26198:
        /* <DEDUP_REMOVED lines=13> */
.L_x_26200:
[----:B------:R-:W-:Y:S05]  /*2ac70*/  BSYNC.RECONVERGENT B1 ;  /* 0x0000000000017941 */ /* 0x000fea0003800200 */
.L_x_26199:
        /* <DEDUP_REMOVED lines=47> */
[----:B------:R-:W-:Y:S01]  /*2af70*/  MOV R150, R192 ;  /* 0x000000c000967202 */ /* 0x000fe20000000f00 */
[----:B------:R-:W-:-:S07]  /*2af80*/  IMAD.MOV.U32 R192, RZ, RZ, R170 ;  /* 0x000000ffffc07224 */ /* 0x000fce00078e00aa */
.L_x_26197:
[----:B------:R-:W-:Y:S05]  /*2af90*/  BSYNC.RECONVERGENT B0 ;  /* 0x0000000000007941 */ /* 0x000fea0003800200 */
.L_x_26196:
        /* <DEDUP_REMOVED lines=23> */
.L_x_26203:
        /* <DEDUP_REMOVED lines=13> */
.L_x_26205:
[----:B------:R-:W-:Y:S05]  /*2b1e0*/  BSYNC.RECONVERGENT B1 ;  /* 0x0000000000017941 */ /* 0x000fea0003800200 */
.L_x_26204:
        /* <DEDUP_REMOVED lines=49> */
.L_x_26202:
[----:B------:R-:W-:Y:S05]  /*2b500*/  BSYNC.RECONVERGENT B0 ;  /* 0x0000000000007941 */ /* 0x000fea0003800200 */
.L_x_26201:
        /* <DEDUP_REMOVED lines=20> */
.L_x_26208:
        /* <DEDUP_REMOVED lines=13> */
.L_x_26210:
[----:B------:R-:W-:Y:S05]  /*2b720*/  BSYNC.RECONVERGENT B1 ;  /* 0x0000000000017941 */ /* 0x000fea0003800200 */
.L_x_26209:
        /* <DEDUP_REMOVED lines=49> */
.L_x_26207:
[----:B------:R-:W-:Y:S05]  /*2ba40*/  BSYNC.RECONVERGENT B0 ;  /* 0x0000000000007941 */ /* 0x000fea0003800200 */
.L_x_26206:
        /* <DEDUP_REMOVED lines=23> */
.L_x_26213:
        /* <DEDUP_REMOVED lines=13> */
.L_x_26215:
[----:B------:R-:W-:Y:S05]  /*2bc90*/  BSYNC.RECONVERGENT B1 ;  /* 0x0000000000017941 */ /* 0x000fea0003800200 */
.L_x_26214:
        /* <DEDUP_REMOVED lines=49> */
.L_x_26212:
[----:B------:R-:W-:Y:S05]  /*2bfb0*/  BSYNC.RECONVERGENT B0 ;  /* 0x0000000000007941 */ /* 0x000fea0003800200 */
.L_x_26211:
        /* <DEDUP_REMOVED lines=20> */
.L_x_26218:
        /* <DEDUP_REMOVED lines=13> */
.L_x_26220:
[----:B------:R-:W-:Y:S05]  /*2c1d0*/  BSYNC.RECONVERGENT B1 ;  /* 0x0000000000017941 */ /* 0x000fea0003800200 */
.L_x_26219:
        /* <DEDUP_REMOVED lines=49> */
.L_x_26217:
[----:B------:R-:W-:Y:S05]  /*2c4f0*/  BSYNC.RECONVERGENT B0 ;  /* 0x0000000000007941 */ /* 0x000fea0003800200 */
.L_x_26216:
        /* <DEDUP_REMOVED lines=23> */
.L_x_26223:
        /* <DEDUP_REMOVED lines=13> */
.L_x_26225:
[----:B------:R-:W-:Y:S05]  /*2c740*/  BSYNC.RECONVERGENT B1 ;  /* 0x0000000000017941 */ /* 0x000fea0003800200 */
.L_x_26224:
        /* <DEDUP_REMOVED lines=49> */
.L_x_26222:
[----:B------:R-:W-:Y:S05]  /*2ca60*/  BSYNC.RECONVERGENT B0 ;  /* 0x0000000000007941 */ /* 0x000fea0003800200 */
.L_x_26221:
        /* <DEDUP_REMOVED lines=18> */
.L_x_26228:
        /* <DEDUP_REMOVED lines=13> */
.L_x_26230:
[----:B------:R-:W-:Y:S05]  /*2cc60*/  BSYNC.RECONVERGENT B1 ;  /* 0x0000000000017941 */ /* 0x000fea0003800200 */
.L_x_26229:
        /* <DEDUP_REMOVED lines=49> */
.L_x_26227:
[----:B------:R-:W-:Y:S05]  /*2cf80*/  BSYNC.RECONVERGENT B0 ;  /* 0x0000000000007941 */ /* 0x000fea0003800200 */
.L_x_26226:
        /* <DEDUP_REMOVED lines=23> */
.L_x_26233:
        /* <DEDUP_REMOVED lines=13> */
.L_x_26235:
[----:B------:R-:W-:Y:S05]  /*2d1d0*/  BSYNC.RECONVERGENT B1 ;  /* 0x0000000000017941 */ /* 0x000fea0003800200 */
.L_x_26234:
        /* <DEDUP_REMOVED lines=49> */
.L_x_26232:
[----:B------:R-:W-:Y:S05]  /*2d4f0*/  BSYNC.RECONVERGENT B0 ;  /* 0x0000000000007941 */ /* 0x000fea0003800200 */
.L_x_26231:
        /* <DEDUP_REMOVED lines=18> */
.L_x_26238:
        /* <DEDUP_REMOVED lines=13> */
.L_x_26240:
[----:B------:R-:W-:Y:S05]  /*2d6f0*/  BSYNC.RECONVERGENT B1 ;  /* 0x0000000000017941 */ /* 0x000fea0003800200 */
.L_x_26239:
        /* <DEDUP_REMOVED lines=46> */
[----:B------:R-:W-:Y:S01]  /*2d9e0*/  HFMA2 R203, -RZ, RZ, 0, 0 ;  /* 0x00000000ffcb7431 */ /* 0x000fe200000001ff */
[----:B------:R-:W-:Y:S01]  /*2d9f0*/  MOV R176, R192 ;  /* 0x000000c000b07202 */ /* 0x000fe20000000f00 */
[----:B------:R-:W-:-:S07]  /*2da00*/  IMAD.MOV.U32 R192, RZ, RZ, R202 ;  /* 0x000000ffffc07224 */ /* 0x000fce00078e00ca */
.L_x_26237:
[----:B------:R-:W-:Y:S05]  /*2da10*/  BSYNC.RECONVERGENT B0 ;  /* 0x0000000000007941 */ /* 0x000fea0003800200 */
.L_x_26236:
        /* <DEDUP_REMOVED lines=23> */
.L_x_26243:
        /* <DEDUP_REMOVED lines=13> */
.L_x_26245:
[----:B------:R-:W-:Y:S05]  /*2dc60*/  BSYNC.RECONVERGENT B1 ;  /* 0x0000000000017941 */ /* 0x000fea0003800200 */
.L_x_26244:
        /* <DEDUP_REMOVED lines=48> */
[----:B------:R-:W-:-:S07]  /*2df70*/  LOP3.LUT R197, R205, R176, R203, 0x96, !PT ;  /* 0x000000b0cdc57212 */ /* 0x000fce00078e96cb */
.L_x_26242:
[----:B------:R-:W-:Y:S05]  /*2df80*/  BSYNC.RECONVERGENT B0 ;  /* 0x0000000000007941 */ /* 0x000fea0003800200 */
.L_x_26241:
        /* <DEDUP_REMOVED lines=18> */
.L_x_26248:
        /* <DEDUP_REMOVED lines=13> */
.L_x_26250:
[----:B------:R-:W-:Y:S05]  /*2e180*/  BSYNC.RECONVERGENT B1 ;  /* 0x0000000000017941 */ /* 0x000fea0003800200 */
.L_x_26249:
        /* <DEDUP_REMOVED lines=50> */
.L_x_26247:
[----:B------:R-:W-:Y:S05]  /*2e4b0*/  BSYNC.RECONVERGENT B0 ;  /* 0x0000000000007941 */ /* 0x000fea0003800200 */
.L_x_26246:
[----:B------:R-:W-:Y:S01]  /*2e4c0*/  I2FP.F32.U32 R177, R177 ;  /* 0x000000b100b17245 */ /* 0x000fe20000201000 */
[----:B------:R-:W-:Y:S01]  /*2e4d0*/  HADD2.F32 R203, -RZ, R175.H0_H0 ;  /* 0x200000afffcb7230 */ /* 0x000fe20000004100 */
        /* <DEDUP_REMOVED lines=21> */
.L_x_26253:
        /* <DEDUP_REMOVED lines=13> */
.L_x_26255:
[----:B------:R-:W-:Y:S05]  /*2e700*/  BSYNC.RECONVERGENT B1 ;  /* 0x0000000000017941 */ /* 0x000fea0003800200 */
.L_x_26254:
        /* <DEDUP_REMOVED lines=49> */
.L_x_26252:
[----:B------:R-:W-:Y:S05]  /*2ea20*/  BSYNC.RECONVERGENT B0 ;  /* 0x0000000000007941 */ /* 0x000fea0003800200 */
.L_x_26251:
        /* <DEDUP_REMOVED lines=18> */
.L_x_26258:
        /* <DEDUP_REMOVED lines=15> */
.L_x_26260:
[----:B------:R-:W-:Y:S05]  /*2ec40*/  BSYNC.RECONVERGENT B1 ;  /* 0x0000000000017941 */ /* 0x000fea0003800200 */
.L_x_26259:
        /* <DEDUP_REMOVED lines=44> */
[----:B------:R-:W-:Y:S02]  /*2ef10*/  IADD3 R177, PT, PT, R3, -0x695add53, RZ ;  /* 0x96a522ad03b17810 */ /* 0x000fe40007ffe0ff */
[----:B------:R-:W-:Y:S02]  /*2ef20*/  LOP3.LUT R194, R181, R186, R197, 0x96, !PT ;  /* 0x000000bab5c27212 */ /* 0x000fe400078e96c5 */
[----:B------:R-:W-:Y:S01]  /*2ef30*/  LOP3.LUT R197, R177, R182, R179, 0x96, !PT ;  /* 0x000000b6b1c57212 */ /* 0x000fe200078e96b3 */
[----:B------:R-:W-:Y:S01]  /*2ef40*/  IMAD.MOV.U32 R177, RZ, RZ, R192 ;  /* 0x000000ffffb17224 */ /* 0x000fe200078e00c0 */
[----:B------:R-:W-:-:S07]  /*2ef50*/  MOV R192, R178 ;  /* 0x000000b200c07202 */ /* 0x000fce0000000f00 */
.L_x_26257:
[----:B------:R-:W-:Y:S05]  /*2ef60*/  BSYNC.RECONVERGENT B0 ;  /* 0x0000000000007941 */ /* 0x000fea0003800200 */
.L_x_26256:
        /* <DEDUP_REMOVED lines=11> */
.L_x_26180:
        /* <DEDUP_REMOVED lines=16> */
.L_x_26264:
        /* <DEDUP_REMOVED lines=13> */
.L_x_26266:
[----:B------:R-:W-:Y:S05]  /*2f1f0*/  BSYNC.RECONVERGENT B1 ;  /* 0x0000000000017941 */ /* 0x000fea0003800200 */
.L_x_26265:
        /* <DEDUP_REMOVED lines=49> */
.L_x_26263:
[----:B------:R-:W-:Y:S05]  /*2f510*/  BSYNC.RECONVERGENT B0 ;  /* 0x0000000000007941 */ /* 0x000fea0003800200 */
.L_x_26262:
        /* <DEDUP_REMOVED lines=19> */
.L_x_26269:
        /* <DEDUP_REMOVED lines=13> */
.L_x_26271:
[----:B------:R-:W-:Y:S05]  /*2f720*/  BSYNC.RECONVERGENT B1 ;  /* 0x0000000000017941 */ /* 0x000fea0003800200 */
.L_x_26270:
        /* <DEDUP_REMOVED lines=50> */
.L_x_26268:
[----:B------:R-:W-:Y:S05]  /*2fa50*/  BSYNC.RECONVERGENT B0 ;  /* 0x0000000000007941 */ /* 0x000fea0003800200 */
.L_x_26267:
        /* <DEDUP_REMOVED lines=19> */
.L_x_26274:
        /* <DEDUP_REMOVED lines=13> */
.L_x_26276:
[----:B------:R-:W-:Y:S05]  /*2fc60*/  BSYNC.RECONVERGENT B1 ;  /* 0x0000000000017941 */ /* 0x000fea0003800200 */
.L_x_26275:
        /* <DEDUP_REMOVED lines=50> */
.L_x_26273:
[----:B------:R-:W-:Y:S05]  /*2ff90*/  BSYNC.RECONVERGENT B0 ;  /* 0x0000000000007941 */ /* 0x000fea0003800200 */
.L_x_26272:
        /* <DEDUP_REMOVED lines=19> */
.L_x_26279:
        /* <DEDUP_REMOVED lines=13> */
.L_x_26281:
[----:B------:R-:W-:Y:S05]  /*301a0*/  BSYNC.RECONVERGENT B1 ;  /* 0x0000000000017941 */ /* 0x000fea0003800200 */
.L_x_26280:
        /* <DEDUP_REMOVED lines=50> */
.L_x_26278:
[----:B------:R-:W-:Y:S05]  /*304d0*/  BSYNC.RECONVERGENT B0 ;  /* 0x0000000000007941 */ /* 0x000fea0003800200 */
.L_x_26277:
        /* <DEDUP_REMOVED lines=19> */
.L_x_26284:
        /* <DEDUP_REMOVED lines=13> */
.L_x_26286:
[----:B------:R-:W-:Y:S05]  /*306e0*/  BSYNC.RECONVERGENT B1 ;  /* 0x0000000000017941 */ /* 0x000fea0003800200 */
.L_x_26285:
        /* <DEDUP_REMOVED lines=49> */
.L_x_26283:
[----:B------:R-:W-:Y:S05]  /*30a00*/  BSYNC.RECONVERGENT B0 ;  /* 0x0000000000007941 */ /* 0x000fea0003800200 */
.L_x_26282:
        /* <DEDUP_REMOVED lines=17> */
.L_x_26289:
        /* <DEDUP_REMOVED lines=13> */
.L_x_26291:
[----:B------:R-:W-:Y:S05]  /*30bf0*/  BSYNC.RECONVERGENT B1 ;  /* 0x0000000000017941 */ /* 0x000fea0003800200 */
.L_x_26290:
        /* <DEDUP_REMOVED lines=49> */
.L_x_26288:
[----:B------:R-:W-:Y:S05]  /*30f10*/  BSYNC.RECONVERGENT B0 ;  /* 0x0000000000007941 */ /* 0x000fea0003800200 */
.L_x_26287:
        /* <DEDUP_REMOVED lines=17> */
.L_x_26294:
        /* <DEDUP_REMOVED lines=13> */
.L_x_26296:
[----:B------:R-:W-:Y:S05]  /*31100*/  BSYNC.RECONVERGENT B1 ;  /* 0x0000000000017941 */ /* 0x000fea0003800200 */
.L_x_26295:
        /* <DEDUP_REMOVED lines=43> */
[----:B------:R-:W-:Y:S02]  /*313c0*/  LOP3.LUT R194, R149, R212, R197, 0x96, !PT ;  /* 0x000000d495c27212 */ /* 0x000fe400078e96c5 */
[----:B------:R-:W-:Y:S01]  /*313d0*/  MOV R149, R192 ;  /* 0x000000c000957202 */ /* 0x000fe20000000f00 */
[----:B------:R-:W-:-:S04]  /*313e0*/  IMAD.WIDE.U32 R150, R151, -0x2daee0ad, RZ ;  /* 0xd2511f5397967825 */ /* 0x000fc800078e00ff */
[----:B------:R-:W-:Y:S01]  /*313f0*/  IMAD.MOV.U32 R192, RZ, RZ, R150 ;  /* 0x000000ffffc07224 */ /* 0x000fe200078e0096 */
[----:B------:R-:W-:Y:S01]  /*31400*/  LOP3.LUT R197, R153, R148, R151, 0x96, !PT ;  /* 0x0000009499c57212 */ /* 0x000fe200078e9697 */
[----:B------:R-:W-:-:S07]  /*31410*/  HFMA2 R151, -RZ, RZ, 0, 0 ;  /* 0x00000000ff977431 */ /* 0x000fce00000001ff */
.L_x_26293:
[----:B------:R-:W-:Y:S05]  /*31420*/  BSYNC.RECONVERGENT B0 ;  /* 0x0000000000007941 */ /* 0x000fea0003800200 */
.L_x_26292:
        /* <DEDUP_REMOVED lines=17> */
.L_x_26299:
        /* <DEDUP_REMOVED lines=13> */
.L_x_26301:
[----:B------:R-:W-:Y:S05]  /*31610*/  BSYNC.RECONVERGENT B1 ;  /* 0x0000000000017941 */ /* 0x000fea0003800200 */
.L_x_26300:
        /* <DEDUP_REMOVED lines=48> */
[----:B------:R-:W-:-:S07]  /*31920*/  MOV R192, R148 ;  /* 0x0000009400c07202 */ /* 0x000fce0000000f00 */
.L_x_26298:
[----:B------:R-:W-:Y:S05]  /*31930*/  BSYNC.RECONVERGENT B0 ;  /* 0x0000000000007941 */ /* 0x000fea0003800200 */
.L_x_26297:
        /* <DEDUP_REMOVED lines=37> */
.L_x_26261:
        /* <DEDUP_REMOVED lines=91> */
.L_x_26302:
        /* <DEDUP_REMOVED lines=120> */
.L_x_26316:
        /* <DEDUP_REMOVED lines=52> */
[----:B------:R-:W-:Y:S01]  /*32c00*/  F2FP.F16.F32.PACK_AB R102, R125, R102 ;  /* 0x000000667d66723e */ /* 0x000fe200000000ff */
[----:B0-----:R-:W-:Y:S01]  /*32c10*/  FFMA.FTZ R101, R117, R6, R54 ;  /* 0x0000000675657223 */ /* 0x001fe20000010036 */
[----:B------:R-:W-:Y:S01]  /*32c20*/  FFMA.FTZ R100, R103, R4, R52 ;  /* 0x0000000467647223 */ /* 0x000fe20000010034 */
[----:B------:R-:W-:Y:S01]  /*32c30*/  FFMA.FTZ R117, R180, R5, R53 ;  /* 0x00000005b4757223 */ /* 0x000fe20000010035 */
[----:B------:R-:W-:Y:S01]  /*32c40*/  FFMA.FTZ R103, R127, R10, R58 ;  /* 0x0000000a7f677223 */ /* 0x000fe2000001003a */
[----:B------:R-:W-:Y:S01]  /*32c50*/  FADD.FTZ R208, -R158, R121 ;  /* 0x000000799ed07221 */ /* 0x000fe20000010100 */
[----:B------:R-:W-:Y:S01]  /*32c60*/  F2FP.F16.F32.PACK_AB R101, R182, R101 ;  /* 0x00000065b665723e */ /* 0x000fe200000000ff */
[----:B------:R-:W-:Y:S01]  /*32c70*/  FADD.FTZ R238, -R158, R147 ;  /* 0x000000939eee7221 */ /* 0x000fe20000010100 */
[----:B------:R-:W-:Y:S01]  /*32c80*/  F2FP.F16.F32.PACK_AB R100, R117, R100 ;  /* 0x000000647564723e */ /* 0x000fe200000000ff */
[----:B---3--:R-:W-:Y:S01]  /*32c90*/  IMAD.WIDE.U32 R116, R167, 0x10, R112 ;  /* 0x00000010a7747825 */ /* 0x008fe200078e0070 */
[----:B------:R-:W-:-:S03]  /*32ca0*/  F2FP.F16.F32.PACK_AB R103, R190, R103 ;  /* 0x00000067be67723e */ /* 0x000fc600000000ff */
        /* <DEDUP_REMOVED lines=49> */
[----:B------:R-:W-:Y:S01]  /*32fc0*/  F2FP.F16.F32.PACK_AB R118, R147, R118 ;  /* 0x000000769376723e */ /* 0x000fe200000000ff */
[----:B------:R-:W-:Y:S01]  /*32fd0*/  FFMA.FTZ R147, R144, R41, R89 ;  /* 0x0000002990937223 */ /* 0x000fe20000010059 */
[----:B------:R-:W-:Y:S01]  /*32fe0*/  F2FP.F16.F32.PACK_AB R116, R121, R116 ;  /* 0x000000747974723e */ /* 0x000fe200000000ff */
[----:B------:R-:W-:Y:S01]  /*32ff0*/  FADD.FTZ R236, -R158, R146 ;  /* 0x000000929eec7221 */ /* 0x000fe20000010100 */
[----:B------:R-:W-:Y:S01]  /*33000*/  F2FP.F16.F32.PACK_AB R121, R142, R145 ;  /* 0x000000918e79723e */ /* 0x000fe200000000ff */
[C---:B------:R-:W-:Y:S01]  /*33010*/  FADD.FTZ R240, -R158.reuse, R148 ;  /* 0x000000949ef07221 */ /* 0x040fe20000010100 */
[----:B------:R-:W0:Y:S01]  /*33020*/  LDC.64 R144, c[0x0][0x380] ;  /* 0x0000e000ff907b82 */ /* 0x000e220000000a00 */
[C---:B------:R-:W-:Y:S01]  /*33030*/  FADD.FTZ R244, -R158.reuse, R150 ;  /* 0x000000969ef47221 */ /* 0x040fe20000010100 */
[----:B------:R-:W-:Y:S01]  /*33040*/  F2FP.F16.F32.PACK_AB R112, R117, R112 ;  /* 0x000000707570723e */ /* 0x000fe200000000ff */
        /* <DEDUP_REMOVED lines=56> */
[----:B0-----:R-:W-:Y:S01]  /*333d0*/  IMAD R162, R144, 0x4, R162 ;  /* 0x0000000490a27824 */ /* 0x001fe200078e02a2 */
[----:B------:R-:W-:-:S02]  /*333e0*/  F2FP.F16.F32.PACK_AB R102, R156, R181 ;  /* 0x000000b59c66723e */ /* 0x000fc400000000ff */
[----:B------:R-:W-:Y:S02]  /*333f0*/  F2FP.F16.F32.PACK_AB R101, R152, R179 ;  /* 0x000000b39865723e */ /* 0x000fe400000000ff */
[----:B------:R-:W-:Y:S02]  /*33400*/  F2FP.F16.F32.PACK_AB R100, R204, R159 ;  /* 0x0000009fcc64723e */ /* 0x000fe400000000ff */
        /* <DEDUP_REMOVED lines=8> */
[----:B------:R-:W-:Y:S01]  /*33490*/  F2FP.F16.F32.PACK_AB R120, R138, R143 ;  /* 0x0000008f8a78723e */ /* 0x000fe200000000ff */
[----:B------:R0:W-:Y:S01]  /*334a0*/  STG.E.128 desc[UR6][R128.64], R116 ;  /* 0x0000007480007986 */ /* 0x0001e2000c101d06 */
[----:B------:R-:W-:Y:S02]  /*334b0*/  F2FP.F16.F32.PACK_AB R139, R136, R139 ;  /* 0x0000008b888b723e */ /* 0x000fe400000000ff */
[----:B------:R-:W-:Y:S01]  /*334c0*/  F2FP.F16.F32.PACK_AB R138, R141, R140 ;  /* 0x0000008c8d8a723e */ /* 0x000fe200000000ff */
[----:B------:R0:W-:Y:S01]  /*334d0*/  STG.E.128 desc[UR6][R130.64], R120 ;  /* 0x0000007882007986 */ /* 0x0001e2000c101d06 */
[----:B------:R-:W-:-:S02]  /*334e0*/  F2FP.F16.F32.PACK_AB R137, R134, R137 ;  /* 0x000000898689723e */ /* 0x000fc400000000ff */
[----:B------:R-:W-:Y:S02]  /*334f0*/  F2FP.F16.F32.PACK_AB R136, R0, R135 ;  /* 0x000000870088723e */ /* 0x000fe400000000ff */
[----:B------:R-:W-:-:S03]  /*33500*/  ISETP.GE.AND P1, PT, R162, R145, PT ;  /* 0x00000091a200720c */ /* 0x000fc60003f26270 */
[----:B------:R0:W-:Y:S10]  /*33510*/  STG.E.128 desc[UR6][R132.64], R136 ;  /* 0x0000008884007986 */ /* 0x0001f4000c101d06 */
[----:B------:R-:W-:Y:S05]  /*33520*/  @!P1 BRA `(.L_x_26304) ;  /* 0xfffffcd400ac9947 */ /* 0x000fea000383ffff */
[----:B------:R-:W-:Y:S05]  /*33530*/  EXIT ;  /* 0x000000000000794d */ /* 0x000fea0003800000 */
.L_x_26303:
        /* <DEDUP_REMOVED lines=8> */
.L_x_26306:
[----:B------:R-:W-:Y:S05]  /*335c0*/  BSYNC B0 ;  /* 0x0000000000007941 */ /* 0x000fea0003800000 */
.L_x_26305:
        /* <DEDUP_REMOVED lines=9> */
.L_x_26307:
[----:B------:R-:W-:Y:S02]  /*33660*/  IMAD.MOV.U32 R182, RZ, RZ, 0x4 ;  /* 0x00000004ffb67424 */ /* 0x000fe400078e00ff */
[----:B------:R-:W-:-:S04]  /*33670*/  IMAD.MOV.U32 R157, RZ, RZ, R181 ;  /* 0x000000ffff9d7224 */ /* 0x000fc800078e00b5 */
[----:B------:R-:W-:-:S05]  /*33680*/  FADD.FTZ R159, R158, R157 ;  /* 0x0000009d9e9f7221 */ /* 0x000fca0000010000 */
[----:B------:R-:W-:-:S07]  /*33690*/  MOV R183, R159 ;  /* 0x0000009f00b77202 */ /* 0x000fce0000000f00 */
[----:B------:R-:W-:Y:S05]  /*336a0*/  WARPSYNC.COLLECTIVE R180, `(.L_x_26308) ;  /* 0x00000000b4087348 */ /* 0x000fea0003c00000 */
[----:B------:R0:W1:Y:S02]  /*336b0*/  SHFL.BFLY P2, R181, R183, R182, R185 ;  /* 0x0c0000b6b7b57389 */ /* 0x00006400000400b9 */
[----:B01----:R-:W-:Y:S05]  /*336c0*/  ENDCOLLECTIVE ;  /* 0x000000000000791b */ /* 0x003fea0003800000 */
.L_x_26308:
[----:B------:R-:W-:Y:S01]  /*336d0*/  HFMA2 R182, -RZ, RZ, 0, 4.76837158203125e-07 ;  /* 0x00000008ffb67431 */ /* 0x000fe200000001ff */
[----:B------:R-:W-:-:S05]  /*336e0*/  MOV R156, R181 ;  /* 0x000000b5009c7202 */ /* 0x000fca0000000f00 */
[----:B------:R-:W-:-:S04]  /*336f0*/  FADD.FTZ R178, R159, R156 ;  /* 0x0000009c9fb27221 */ /* 0x000fc80000010000 */
[----:B------:R-:W-:-:S07]  /*33700*/  IMAD.MOV.U32 R183, RZ, RZ, R178 ;  /* 0x000000ffffb77224 */ /* 0x000fce00078e00b2 */
[----:B------:R-:W-:Y:S05]  /*33710*/  WARPSYNC.COLLECTIVE R180, `(.L_x_26309) ;  /* 0x00000000b4087348 */ /* 0x000fea0003c00000 */
[----:B------:R0:W1:Y:S02]  /*33720*/  SHFL.BFLY P2, R181, R183, R182, R185 ;  /* 0x0c0000b6b7b57389 */ /* 0x00006400000400b9 */
[----:B01----:R-:W-:Y:S05]  /*33730*/  ENDCOLLECTIVE ;  /* 0x000000000000791b */ /* 0x003fea0003800000 */
.L_x_26309:
        /* <DEDUP_REMOVED lines=8> */
.L_x_26310:
        /* <DEDUP_REMOVED lines=104> */
.L_x_26311:
[----:B------:R-:W-:Y:S02]  /*33e40*/  IMAD.MOV.U32 R182, RZ, RZ, 0x2 ;  /* 0x00000002ffb67424 */ /* 0x000fe400078e00ff */
[----:B------:R-:W-:-:S04]  /*33e50*/  IMAD.MOV.U32 R159, RZ, RZ, R181 ;  /* 0x000000ffff9f7224 */ /* 0x000fc800078e00b5 */
[----:B------:R-:W-:-:S05]  /*33e60*/  FADD.FTZ R159, R0, R159 ;  /* 0x0000009f009f7221 */ /* 0x000fca0000010000 */
[----:B------:R-:W-:-:S07]  /*33e70*/  MOV R183, R159 ;  /* 0x0000009f00b77202 */ /* 0x000fce0000000f00 */
[----:B------:R-:W-:Y:S05]  /*33e80*/  WARPSYNC.COLLECTIVE R180, `(.L_x_26312) ;  /* 0x00000000b4087348 */ /* 0x000fea0003c00000 */
[----:B------:R0:W1:Y:S02]  /*33e90*/  SHFL.BFLY P2, R181, R183, R182, R185 ;  /* 0x0c0000b6b7b57389 */ /* 0x00006400000400b9 */
[----:B01----:R-:W-:Y:S05]  /*33ea0*/  ENDCOLLECTIVE ;  /* 0x000000000000791b */ /* 0x003fea0003800000 */
.L_x_26312:
[----:B------:R-:W-:Y:S01]  /*33eb0*/  HFMA2 R182, -RZ, RZ, 0, 2.384185791015625e-07 ;  /* 0x00000004ffb67431 */ /* 0x000fe200000001ff */
[----:B------:R-:W-:-:S05]  /*33ec0*/  MOV R158, R181 ;  /* 0x000000b5009e7202 */ /* 0x000fca0000000f00 */
[----:B------:R-:W-:-:S04]  /*33ed0*/  FADD.FTZ R158, R159, R158 ;  /* 0x0000009e9f9e7221 */ /* 0x000fc80000010000 */
[----:B------:R-:W-:-:S07]  /*33ee0*/  IMAD.MOV.U32 R183, RZ, RZ, R158 ;  /* 0x000000ffffb77224 */ /* 0x000fce00078e009e */
[----:B------:R-:W-:Y:S05]  /*33ef0*/  WARPSYNC.COLLECTIVE R180, `(.L_x_26313) ;  /* 0x00000000b4087348 */ /* 0x000fea0003c00000 */
[----:B------:R0:W1:Y:S02]  /*33f00*/  SHFL.BFLY P2, R181, R183, R182, R185 ;  /* 0x0c0000b6b7b57389 */ /* 0x00006400000400b9 */
[----:B01----:R-:W-:Y:S05]  /*33f10*/  ENDCOLLECTIVE ;  /* 0x000000000000791b */ /* 0x003fea0003800000 */
.L_x_26313:
[----:B------:R-:W-:Y:S02]  /*33f20*/  IMAD.MOV.U32 R182, RZ, RZ, 0x8 ;  /* 0x00000008ffb67424 */ /* 0x000fe400078e00ff */
[----:B------:R-:W-:-:S04]  /*33f30*/  IMAD.MOV.U32 R179, RZ, RZ, R181 ;  /* 0x000000ffffb37224 */ /* 0x000fc800078e00b5 */
[----:B------:R-:W-:-:S05]  /*33f40*/  FADD.FTZ R179, R158, R179 ;  /* 0x000000b39eb37221 */ /* 0x000fca0000010000 */
[----:B------:R-:W-:-:S07]  /*33f50*/  MOV R183, R179 ;  /* 0x000000b300b77202 */ /* 0x000fce0000000f00 */
[----:B------:R-:W-:Y:S05]  /*33f60*/  WARPSYNC.COLLECTIVE R180, `(.L_x_26314) ;  /* 0x00000000b4087348 */ /* 0x000fea0003c00000 */
[----:B------:R0:W1:Y:S02]  /*33f70*/  SHFL.BFLY P2, R181, R183, R182, R185 ;  /* 0x0c0000b6b7b57389 */ /* 0x00006400000400b9 */
[----:B01----:R-:W-:Y:S05]  /*33f80*/  ENDCOLLECTIVE ;  /* 0x000000000000791b */ /* 0x003fea0003800000 */
.L_x_26314:
[----:B------:R-:W-:Y:S01]  /*33f90*/  HFMA2 R182, -RZ, RZ, 0, 9.5367431640625e-07 ;  /* 0x00000010ffb67431 */ /* 0x000fe200000001ff */
[----:B------:R-:W-:-:S05]  /*33fa0*/  MOV R178, R181 ;  /* 0x000000b500b27202 */ /* 0x000fca0000000f00 */
[----:B------:R-:W-:-:S04]  /*33fb0*/  FADD.FTZ R178, R179, R178 ;  /* 0x000000b2b3b27221 */ /* 0x000fc80000010000 */
[----:B------:R-:W-:-:S07]  /*33fc0*/  IMAD.MOV.U32 R183, RZ, RZ, R178 ;  /* 0x000000ffffb77224 */ /* 0x000fce00078e00b2 */
[----:B------:R-:W-:Y:S05]  /*33fd0*/  WARPSYNC.COLLECTIVE R180, `(.L_x_26315) ;  /* 0x00000000b4087348 */ /* 0x000fea0003c00000 */
[----:B------:R0:W1:Y:S02]  /*33fe0*/  SHFL.BFLY P2, R181, R183, R182, R185 ;  /* 0x0c0000b6b7b57389 */ /* 0x00006400000400b9 */
[----:B01----:R-:W-:Y:S05]  /*33ff0*/  ENDCOLLECTIVE ;  /* 0x000000000000791b */ /* 0x003fea0003800000 */
.L_x_26315:
[----:B------:R-:W-:Y:S05]  /*34000*/  BRA `(.L_x_26316) ;  /* 0xffffffe8002c7947 */ /* 0x000fea000383ffff */
.L_x_26317:
        /* <DEDUP_REMOVED lines=15> */
.L_x_33307:


//--------------------- .text._ZN10layer_norm31ln_parallel_residual_fwd_kernelINS_13Kernel_traitsI6__halfffffjLj1536ELj1ELj4ELj1ELj16ENS_18Kernel_traits_baseILj1536ES2_ffffjLj128EEEEELb0ELb0ELb0EEEvNS_9FwdParamsE --------------------------
	.section	.text._ZN10layer_norm31ln_parallel_residual_fwd_kernelINS_13Kernel_traitsI6__halfffffjLj1536ELj1ELj4ELj1ELj16ENS_18Kernel_traits_baseILj1536ES2_ffffjLj128EEEEELb0ELb0ELb0EEEvNS_9FwdParamsE,"ax",@progbits
	.align	128
        .global         _ZN10layer_norm31ln_parallel_residual_fwd_kernelINS_13Kernel_traitsI6__halfffffjLj1536ELj1ELj4ELj1ELj16ENS_18Kernel_traits_baseILj1536ES2_ffffjLj128EEEEELb0ELb0ELb0EEEvNS_9FwdParamsE
        .type           _ZN10layer_norm31ln_parallel_residual_fwd_kernelINS_13Kernel_traitsI6__halfffffjLj1536ELj1ELj4ELj1ELj16ENS_18Kernel_traits_baseILj1536ES2_ffffjLj128EEEEELb0ELb0ELb0EEEvNS_9FwdParamsE,@function
        .size           _ZN10layer_norm31ln_parallel_residual_fwd_kernelINS_13Kernel_traitsI6__halfffffjLj1536ELj1ELj4ELj1ELj16ENS_18Kernel_traits_baseILj1536ES2_ffffjLj128EEEEELb0ELb0ELb0EEEvNS_9FwdParamsE,(.L_x_33308 - _ZN10layer_norm31ln_parallel_residual_fwd_kernelINS_13Kernel_traitsI6__halfffffjLj1536ELj1ELj4ELj1ELj16ENS_18Kernel_traits_baseILj1536ES2_ffffjLj128EEEEELb0ELb0ELb0EEEvNS_9FwdParamsE)
        .other          _ZN10layer_norm31ln_parallel_residual_fwd_kernelINS_13Kernel_traitsI6__halfffffjLj1536ELj1ELj4ELj1ELj16ENS_18Kernel_traits_baseILj1536ES2_ffffjLj128EEEEELb0ELb0ELb0EEEvNS_9FwdParamsE,@"STO_CUDA_ENTRY STV_DEFAULT"
_ZN10layer_norm31ln_parallel_residual_fwd_kernelINS_13Kernel_traitsI6__halfffffjLj1536ELj1ELj4ELj1ELj16ENS_18Kernel_traits_baseILj1536ES2_ffffjLj128EEEEELb0ELb0ELb0EEEvNS_9FwdParamsE:
.text._ZN10layer_norm31ln_parallel_residual_fwd_kernelINS_13Kernel_traitsI6__halfffffjLj1536ELj1ELj4ELj1ELj16ENS_18Kernel_traits_baseILj1536ES2_ffffjLj128EEEEELb0ELb0ELb0EEEvNS_9FwdParamsE:
        /* <DEDUP_REMOVED lines=33> */
[----:B------:R0:W5:Y:S02]  /*0210*/  @P5 LDG.E.64 R2, desc[UR6][R36.64] ;  /* 0x0000000624025981 */ /* 0x000164000c1e1b00 */
[----:B------:R-:W4:Y:S01]  /*0220*/  LDC.64 R44, c[0x0][0x3d0] ;  /* 0x0000f400ff2c7b82 */ /* 0x000f220000000a00 */
[C---:B-1----:R-:W-:Y:S01]  /*0230*/  @P5 IMAD.WIDE.U32 R38, R0.reuse, 0x8, R38 ;  /* 0x0000000800265825 */ /* 0x042fe200078e0026 */
[----:B------:R-:W-:-:S06]  /*0240*/  @P5 LOP3.LUT R0, R0, 0x20, RZ, 0xfc, !PT ;  /* 0x0000002000005812 */ /* 0x000fcc00078efcff */
[----:B------:R-:W1:Y:S01]  /*0250*/  LDC.64 R46, c[0x0][0x3d8] ;  /* 0x0000f600ff2e7b82 */ /* 0x000e620000000a00 */
[----:B--2---:R-:W-:-:S07]  /*0260*/  @P3 IMAD.WIDE.U32 R40, R0, 0x8, R40 ;  /* 0x0000000800283825 */ /* 0x004fce00078e0028 */
[----:B------:R-:W2:Y:S01]  /*0270*/  LDC.64 R48, c[0x0][0x3d0] ;  /* 0x0000f400ff307b82 */ /* 0x000ea20000000a00 */
[C---:B---3--:R-:W-:Y:S01]  /*0280*/  @P3 IMAD.WIDE.U32 R42, R0.reuse, 0x8, R42 ;  /* 0x00000008002a3825 */ /* 0x048fe200078e002a */
[----:B------:R-:W-:Y:S01]  /*0290*/  @P3 IADD3 R0, PT, PT, R0, 0x20, RZ ;  /* 0x0000002000003810 */ /* 0x000fe20007ffe0ff */
[----:B------:R3:W5:Y:S05]  /*02a0*/  @P3 LDG.E.64 R4, desc[UR6][R40.64] ;  /* 0x0000000628043981 */ /* 0x00076a000c1e1b00 */
[----:B------:R-:W0:Y:S01]  /*02b0*/  LDC.64 R50, c[0x0][0x3d8] ;  /* 0x0000f600ff327b82 */ /* 0x000e220000000a00 */
[C---:B----4-:R-:W-:Y:S01]  /*02c0*/  @P2 IMAD.WIDE.U32 R44, R0.reuse, 0x8, R44 ;  /* 0x00000008002c2825 */ /* 0x050fe200078e002c */
[----:B------:R4:W5:Y:S06]  /*02d0*/  @P3 LDG.E.64 R6, desc[UR6][R42.64] ;  /* 0x000000062a063981 */ /* 0x00096c000c1e1b00 */
[----:B------:R-:W4:Y:S01]  /*02e0*/  LDC.64 R52, c[0x0][0x3d0] ;  /* 0x0000f400ff347b82 */ /* 0x000f220000000a00 */
[C---:B-1----:R-:W-:Y:S01]  /*02f0*/  @P2 IMAD.WIDE.U32 R46, R0.reuse, 0x8, R46 ;  /* 0x00000008002e2825 */ /* 0x042fe200078e002e */
[----:B------:R-:W-:Y:S01]  /*0300*/  @P2 IADD3 R0, PT, PT, R0, 0x20, RZ ;  /* 0x0000002000002810 */ /* 0x000fe20007ffe0ff */
[----:B------:R1:W5:Y:S05]  /*0310*/  @P2 LDG.E.64 R8, desc[UR6][R44.64] ;  /* 0x000000062c082981 */ /* 0x00036a000c1e1b00 */
[----:B------:R-:W1:Y:S08]  /*0320*/  LDC.64 R54, c[0x0][0x3d8] ;  /* 0x0000f600ff367b82 */ /* 0x000e700000000a00 */
[----:B------:R-:W1:Y:S08]  /*0330*/  LDC.64 R56, c[0x0][0x3d0] ;  /* 0x0000f400ff387b82 */ /* 0x000e700000000a00 */
[----:B------:R-:W1:Y:S01]  /*0340*/  LDC.64 R58, c[0x0][0x3d8] ;  /* 0x0000f600ff3a7b82 */ /* 0x000e620000000a00 */
[----:B------:R-:W-:Y:S01]  /*0350*/  ISETP.GE.U32.AND P1, PT, R118, 0xc0, PT ;  /* 0x000000c07600780c */ /* 0x000fe20003f26070 */
[----:B--2---:R-:W-:Y:S01]  /*0360*/  @P6 IMAD.WIDE.U32 R48, R0, 0x8, R48 ;  /* 0x0000000800306825 */ /* 0x004fe200078e0030 */
[----:B------:R2:W5:Y:S01]  /*0370*/  @P2 LDG.E.64 R10, desc[UR6][R46.64] ;  /* 0x000000062e0a2981 */ /* 0x000562000c1e1b00 */
[----:B------:R-:W-:-:S02]  /*0380*/  ISETP.GE.U32.AND P0, PT, R118, 0xe0, PT ;  /* 0x000000e07600780c */ /* 0x000fc40003f06070 */
[----:B------:R-:W-:Y:S02]  /*0390*/  @P3 CS2R R82, SRZ ;  /* 0x0000000000523805 */ /* 0x000fe4000001ff00 */
[----:B------:R-:W-:Y:S01]  /*03a0*/  @P2 CS2R R80, SRZ ;  /* 0x0000000000502805 */ /* 0x000fe2000001ff00 */
[----:B------:R-:W2:Y:S01]  /*03b0*/  LDC.64 R94, c[0x0][0x3d8] ;  /* 0x0000f600ff5e7b82 */ /* 0x000ea20000000a00 */
[C---:B0-----:R-:W-:Y:S01]  /*03c0*/  @P6 IMAD.WIDE.U32 R50, R0.reuse, 0x8, R50 ;  /* 0x0000000800326825 */ /* 0x041fe200078e0032 */
[----:B------:R-:W-:Y:S02]  /*03d0*/  @P6 CS2R R78, SRZ ;  /* 0x00000000004e6805 */ /* 0x000fe4000001ff00 */
[----:B------:R-:W-:Y:S01]  /*03e0*/  @P4 CS2R R76, SRZ ;  /* 0x00000000004c4805 */ /* 0x000fe2000001ff00 */
[----:B------:R-:W5:Y:S03]  /*03f0*/  @P5 LDG.E.64 R20, desc[UR6][R38.64] ;  /* 0x0000000626145981 */ /* 0x000f66000c1e1b00 */
[----:B------:R-:W0:Y:S01]  /*0400*/  LDC.64 R36, c[0x0][0x3d0] ;  /* 0x0000f400ff247b82 */ /* 0x000e220000000a00 */
[----:B------:R-:W-:Y:S01]  /*0410*/  @P6 IADD3 R0, PT, PT, R0, 0x20, RZ ;  /* 0x0000002000006810 */ /* 0x000fe20007ffe0ff */
[----:B------:R2:W5:Y:S06]  /*0420*/  @P6 LDG.E.64 R12, desc[UR6][R48.64] ;  /* 0x00000006300c6981 */ /* 0x00056c000c1e1b00 */
[----:B---3--:R-:W3:Y:S01]  /*0430*/  LDC.64 R40, c[0x0][0x3d8] ;  /* 0x0000f600ff287b82 */ /* 0x008ee20000000a00 */
[C---:B----4-:R-:W-:Y:S01]  /*0440*/  @P4 IMAD.WIDE.U32 R52, R0.reuse, 0x8, R52 ;  /* 0x0000000800344825 */ /* 0x050fe200078e0034 */
[----:B------:R4:W5:Y:S06]  /*0450*/  @P6 LDG.E.64 R14, desc[UR6][R50.64] ;  /* 0x00000006320e6981 */ /* 0x00096c000c1e1b00 */
[----:B------:R-:W3:Y:S01]  /*0460*/  LDC.64 R42, c[0x0][0x3d0] ;  /* 0x0000f400ff2a7b82 */ /* 0x000ee20000000a00 */
[----:B-1----:R-:W-:-:S07]  /*0470*/  @P4 IMAD.WIDE.U32 R54, R0, 0x8, R54 ;  /* 0x0000000800364825 */ /* 0x002fce00078e0036 */
[----:B------:R-:W1:Y:S01]  /*0480*/  LDC.64 R44, c[0x0][0x3d8] ;  /* 0x0000f600ff2c7b82 */ /* 0x000e620000000a00 */
[----:B------:R-:W-:Y:S01]  /*0490*/  @P4 IADD3 R0, PT, PT, R0, 0x20, RZ ;  /* 0x0000002000004810 */ /* 0x000fe20007ffe0ff */
[----:B------:R0:W5:Y:S01]  /*04a0*/  @P4 LDG.E.64 R16, desc[UR6][R52.64] ;  /* 0x0000000634104981 */ /* 0x000162000c1e1b00 */
[----:B------:R-:W-:-:S05]  /*04b0*/  ISETP.GE.U32.AND P3, PT, R118, 0x100, PT ;  /* 0x000001007600780c */ /* 0x000fca0003f66070 */
[----:B--2---:R-:W2:Y:S01]  /*04c0*/  LDC.64 R46, c[0x0][0x3d0] ;  /* 0x0000f400ff2e7b82 */ /* 0x004ea20000000a00 */
[----:B------:R-:W-:-:S07]  /*04d0*/  @P1 IMAD.WIDE.U32 R56, R0, 0x8, R56 ;  /* 0x0000000800381825 */ /* 0x000fce00078e0038 */
[----:B------:R-:W2:Y:S01]  /*04e0*/  LDC.64 R48, c[0x0][0x3d8] ;  /* 0x0000f600ff307b82 */ /* 0x000ea20000000a00 */
[C---:B------:R-:W-:Y:S01]  /*04f0*/  @P1 IMAD.WIDE.U32 R58, R0.reuse, 0x8, R58 ;  /* 0x00000008003a1825 */ /* 0x040fe200078e003a */
[----:B------:R-:W-:Y:S01]  /*0500*/  @P1 IADD3 R0, PT, PT, R0, 0x20, RZ ;  /* 0x0000002000001810 */ /* 0x000fe20007ffe0ff */
[----:B------:R-:W5:Y:S05]  /*0510*/  @P4 LDG.E.64 R18, desc[UR6][R54.64] ;  /* 0x0000000636124981 */ /* 0x000f6a000c1e1b00 */
[----:B----4-:R-:W4:Y:S01]  /*0520*/  LDC.64 R50, c[0x0][0x3d0] ;  /* 0x0000f400ff327b82 */ /* 0x010f220000000a00 */
[----:B------:R-:W-:Y:S01]  /*0530*/  ISETP.GE.U32.AND P2, PT, R118, 0x120, PT ;  /* 0x000001207600780c */ /* 0x000fe20003f46070 */
[----:B0-----:R-:W-:Y:S01]  /*0540*/  @P0 IMAD.WIDE.U32 R36, R0, 0x8, R36 ;  /* 0x0000000800240825 */ /* 0x001fe200078e0024 */
[----:B------:R-:W-:Y:S01]  /*0550*/  ISETP.GE.U32.AND P6, PT, R118, 0x140, PT ;  /* 0x000001407600780c */ /* 0x000fe20003fc6070 */
[----:B------:R-:W5:Y:S04]  /*0560*/  @P1 LDG.E.64 R22, desc[UR6][R56.64] ;  /* 0x0000000638161981 */ /* 0x000f68000c1e1b00 */
[----:B------:R-:W0:Y:S01]  /*0570*/  LDC.64 R52, c[0x0][0x3d8] ;  /* 0x0000f600ff347b82 */ /* 0x000e220000000a00 */
[C---:B---3--:R-:W-:Y:S01]  /*0580*/  @P0 IMAD.WIDE.U32 R40, R0.reuse, 0x8, R40 ;  /* 0x0000000800280825 */ /* 0x048fe200078e0028 */
[----:B------:R-:W-:Y:S01]  /*0590*/  @P0 IADD3 R0, PT, PT, R0, 0x20, RZ ;  /* 0x0000002000000810 */ /* 0x000fe20007ffe0ff */
[----:B------:R-:W5:Y:S04]  /*05a0*/  @P0 LDG.E.64 R26, desc[UR6][R36.64] ;  /* 0x00000006241a0981 */ /* 0x000f68000c1e1b00 */
[----:B------:R-:W-:Y:S01]  /*05b0*/  @P3 IMAD.WIDE.U32 R42, R0, 0x8, R42 ;  /* 0x00000008002a3825 */ /* 0x000fe200078e002a */
[----:B------:R-:W-:Y:S01]  /*05c0*/  ISETP.GE.U32.AND P4, PT, R118, 0x160, PT ;  /* 0x000001607600780c */ /* 0x000fe20003f86070 */
[----:B------:R-:W3:Y:S01]  /*05d0*/  LDC.64 R60, c[0x0][0x3d0] ;  /* 0x0000f400ff3c7b82 */ /* 0x000ee20000000a00 */
[----:B------:R4:W5:Y:S01]  /*05e0*/  @P1 LDG.E.64 R24, desc[UR6][R58.64] ;  /* 0x000000063a181981 */ /* 0x000962000c1e1b00 */
[C---:B-1----:R-:W-:Y:S01]  /*05f0*/  @P3 IMAD.WIDE.U32 R44, R0.reuse, 0x8, R44 ;  /* 0x00000008002c3825 */ /* 0x042fe200078e002c */
[----:B------:R-:W-:-:S02]  /*0600*/  @P3 IADD3 R0, PT, PT, R0, 0x20, RZ ;  /* 0x0000002000003810 */ /* 0x000fc40007ffe0ff */
[----:B------:R-:W-:Y:S02]  /*0610*/  @P1 CS2R R74, SRZ ;  /* 0x00000000004a1805 */ /* 0x000fe4000001ff00 */
[----:B------:R-:W-:Y:S02]  /*0620*/  @P5 CS2R R72, SRZ ;  /* 0x0000000000485805 */ /* 0x000fe4000001ff00 */
[----:B------:R-:W-:Y:S02]  /*0630*/  @P0 CS2R R70, SRZ ;  /* 0x0000000000460805 */ /* 0x000fe4000001ff00 */
[----:B------:R-:W-:Y:S01]  /*0640*/  @P3 CS2R R68, SRZ ;  /* 0x0000000000443805 */ /* 0x000fe2000001ff00 */
[C---:B--2---:R-:W-:Y:S01]  /*0650*/  @P2 IMAD.WIDE.U32 R46, R0.reuse, 0x8, R46 ;  /* 0x00000008002e2825 */ /* 0x044fe200078e002e */
[----:B------:R-:W-:Y:S02]  /*0660*/  @P2 CS2R R66, SRZ ;  /* 0x0000000000422805 */ /* 0x000fe4000001ff00 */
[----:B------:R-:W-:Y:S01]  /*0670*/  @P6 CS2R R62, SRZ ;  /* 0x00000000003e6805 */ /* 0x000fe2000001ff00 */
[----:B------:R-:W5:Y:S01]  /*0680*/  @P0 LDG.E.64 R28, desc[UR6][R40.64] ;  /* 0x00000006281c0981 */ /* 0x000f62000c1e1b00 */
[C---:B------:R-:W-:Y:S01]  /*0690*/  @P2 IMAD.WIDE.U32 R48, R0.reuse, 0x8, R48 ;  /* 0x0000000800302825 */ /* 0x040fe200078e0030 */
[----:B------:R-:W-:-:S02]  /*06a0*/  @P2 IADD3 R0, PT, PT, R0, 0x20, RZ ;  /* 0x0000002000002810 */ /* 0x000fc40007ffe0ff */
[----:B------:R-:W-:Y:S02]  /*06b0*/  ISETP.GE.U32.AND P1, PT, R118, 0x180, PT ;  /* 0x000001807600780c */ /* 0x000fe40003f26070 */
[----:B------:R-:W-:Y:S01]  /*06c0*/  @P4 CS2R R64, SRZ ;  /* 0x0000000000404805 */ /* 0x000fe2000001ff00 */
[----:B------:R-:W5:Y:S01]  /*06d0*/  @P3 LDG.E.64 R30, desc[UR6][R42.64] ;  /* 0x000000062a1e3981 */ /* 0x000f62000c1e1b00 */
[C---:B----4-:R-:W-:Y:S01]  /*06e0*/  @P6 IMAD.WIDE.U32 R50, R0.reuse, 0x8, R50 ;  /* 0x0000000800326825 */ /* 0x050fe200078e0032 */
[----:B------:R-:W-:Y:S02]  /*06f0*/  MOV R58, R62 ;  /* 0x0000003e003a7202 */ /* 0x000fe40000000f00 */
[----:B------:R-:W5:Y:S01]  /*0700*/  @P3 LDG.E.64 R32, desc[UR6][R44.64] ;  /* 0x000000062c203981 */ /* 0x000f62000c1e1b00 */
[C---:B0-----:R-:W-:Y:S01]  /*0710*/  @P6 IMAD.WIDE.U32 R52, R0.reuse, 0x8, R52 ;  /* 0x0000000800346825 */ /* 0x041fe200078e0034 */
[----:B------:R-:W-:Y:S02]  /*0720*/  @P6 IADD3 R0, PT, PT, R0, 0x20, RZ ;  /* 0x0000002000006810 */ /* 0x000fe40007ffe0ff */
[----:B------:R-:W5:Y:S03]  /*0730*/  @P2 LDG.E.64 R34, desc[UR6][R46.64] ;  /* 0x000000062e222981 */ /* 0x000f66000c1e1b00 */
[C---:B------:R-:W-:Y:S01]  /*0740*/  @P4 IMAD.WIDE.U32 R94, R0.reuse, 0x8, R94 ;  /* 0x00000008005e4825 */ /* 0x040fe200078e005e */
[----:B------:R0:W5:Y:S04]  /*0750*/  @P2 LDG.E.64 R84, desc[UR6][R48.64] ;  /* 0x0000000630542981 */ /* 0x000168000c1e1b00 */
[----:B------:R-:W5:Y:S01]  /*0760*/  @P4 LDG.E.64 R92, desc[UR6][R94.64] ;  /* 0x000000065e5c4981 */ /* 0x000f62000c1e1b00 */
[----:B---3--:R-:W-:Y:S01]  /*0770*/  @P4 IMAD.WIDE.U32 R60, R0, 0x8, R60 ;  /* 0x00000008003c4825 */ /* 0x008fe200078e003c */
[----:B------:R-:W-:-:S02]  /*0780*/  MOV R59, R63 ;  /* 0x0000003f003b7202 */ /* 0x000fc40000000f00 */
[----:B------:R1:W5:Y:S01]  /*0790*/  @P6 LDG.E.64 R86, desc[UR6][R50.64] ;  /* 0x0000000632566981 */ /* 0x000362000c1e1b00 */
[----:B------:R-:W-:Y:S02]  /*07a0*/  MOV R56, R66 ;  /* 0x0000004200387202 */ /* 0x000fe40000000f00 */
[----:B------:R-:W-:Y:S01]  /*07b0*/  MOV R57, R67 ;  /* 0x0000004300397202 */ /* 0x000fe20000000f00 */
[----:B------:R2:W5:Y:S01]  /*07c0*/  @P6 LDG.E.64 R88, desc[UR6][R52.64] ;  /* 0x0000000634586981 */ /* 0x000562000c1e1b00 */
[----:B------:R-:W-:Y:S02]  /*07d0*/  MOV R54, R68 ;  /* 0x0000004400367202 */ /* 0x000fe40000000f00 */
[----:B------:R-:W-:Y:S01]  /*07e0*/  MOV R55, R69 ;  /* 0x0000004500377202 */ /* 0x000fe20000000f00 */
[----:B------:R3:W5:Y:S01]  /*07f0*/  @P4 LDG.E.64 R90, desc[UR6][R60.64] ;  /* 0x000000063c5a4981 */ /* 0x000762000c1e1b00 */
[----:B0-----:R-:W-:Y:S02]  /*0800*/  MOV R48, R76 ;  /* 0x0000004c00307202 */ /* 0x001fe40000000f00 */
[----:B-1----:R-:W-:-:S02]  /*0810*/  MOV R50, R74 ;  /* 0x0000004a00327202 */ /* 0x002fc40000000f00 */
[----:B------:R-:W-:Y:S02]  /*0820*/  MOV R51, R75 ;  /* 0x0000004b00337202 */ /* 0x000fe40000000f00 */
[----:B--2---:R-:W-:Y:S02]  /*0830*/  MOV R52, R70 ;  /* 0x0000004600347202 */ /* 0x004fe40000000f00 */
[----:B------:R-:W-:Y:S02]  /*0840*/  MOV R53, R71 ;  /* 0x0000004700357202 */ /* 0x000fe40000000f00 */
[----:B---3--:R-:W-:Y:S02]  /*0850*/  MOV R60, R64 ;  /* 0x00000040003c7202 */ /* 0x008fe40000000f00 */
[----:B------:R-:W-:Y:S02]  /*0860*/  MOV R61, R65 ;  /* 0x00000041003d7202 */ /* 0x000fe40000000f00 */
[----:B------:R-:W-:-:S02]  /*0870*/  MOV R49, R77 ;  /* 0x0000004d00317202 */ /* 0x000fc40000000f00 */
[----:B------:R-:W-:Y:S02]  /*0880*/  MOV R46, R78 ;  /* 0x0000004e002e7202 */ /* 0x000fe40000000f00 */
[----:B------:R-:W-:Y:S02]  /*0890*/  MOV R47, R79 ;  /* 0x0000004f002f7202 */ /* 0x000fe40000000f00 */
[----:B------:R-:W-:Y:S02]  /*08a0*/  MOV R44, R80 ;  /* 0x00000050002c7202 */ /* 0x000fe40000000f00 */
[----:B------:R-:W-:Y:S02]  /*08b0*/  MOV R45, R81 ;  /* 0x00000051002d7202 */ /* 0x000fe40000000f00 */
[----:B------:R-:W-:Y:S02]  /*08c0*/  MOV R42, R82 ;  /* 0x00000052002a7202 */ /* 0x000fe40000000f00 */
[----:B------:R-:W-:-:S02]  /*08d0*/  MOV R43, R83 ;  /* 0x00000053002b7202 */ /* 0x000fc40000000f00 */
[----:B------:R-:W-:Y:S02]  /*08e0*/  MOV R40, R72 ;  /* 0x0000004800287202 */ /* 0x000fe40000000f00 */
[----:B------:R-:W-:Y:S02]  /*08f0*/  MOV R41, R73 ;  /* 0x0000004900297202 */ /* 0x000fe40000000f00 */
[----:B------:R-:W-:Y:S01]  /*0900*/  @P4 IADD3 R0, PT, PT, R0, 0x20, RZ ;  /* 0x0000002000004810 */ /* 0x000fe20007ffe0ff */
[----:B------:R-:W-:Y:S06]  /*0910*/  @!P1 BRA `(.L_x_26321) ;  /* 0x0000001c00b09947 */ /* 0x000fec0003800000 */
[----:B------:R-:W0:Y:S08]  /*0920*/  LDC.64 R96, c[0x0][0x3d8] ;  /* 0x0000f600ff607b82 */ /* 0x000e300000000a00 */
[----:B------:R-:W1:Y:S01]  /*0930*/  LDC.64 R94, c[0x0][0x3d0] ;  /* 0x0000f400ff5e7b82 */ /* 0x000e620000000a00 */
[----:B0-----:R-:W-:-:S06]  /*0940*/  IMAD.WIDE.U32 R96, R0, 0x8, R96 ;  /* 0x0000000800607825 */ /* 0x001fcc00078e0060 */
[----:B------:R-:W5:Y:S01]  /*0950*/  LDG.E.64 R96, desc[UR6][R96.64] ;  /* 0x0000000660607981 */ /* 0x000f62000c1e1b00 */
[----:B-1----:R-:W-:-:S06]  /*0960*/  IMAD.WIDE.U32 R94, R0, 0x8, R94 ;  /* 0x00000008005e7825 */ /* 0x002fcc00078e005e */
[----:B------:R-:W5:Y:S01]  /*0970*/  LDG.E.64 R94, desc[UR6][R94.64] ;  /* 0x000000065e5e7981 */ /* 0x000f62000c1e1b00 */
[----:B------:R-:W-:Y:S02]  /*0980*/  CS2R R38, SRZ ;  /* 0x0000000000267805 */ /* 0x000fe4000001ff00 */
[----:B------:R-:W-:Y:S02]  /*0990*/  CS2R R36, SRZ ;  /* 0x0000000000247805 */ /* 0x000fe4000001ff00 */
[----:B------:R-:W-:Y:S02]  /*09a0*/  MOV R60, R64 ;  /* 0x00000040003c7202 */ /* 0x000fe40000000f00 */
[----:B------:R-:W-:Y:S02]  /*09b0*/  MOV R61, R65 ;  /* 0x00000041003d7202 */ /* 0x000fe40000000f00 */
        /* <DEDUP_REMOVED lines=19> */
[----:B------:R-:W-:Y:S01]  /*0af0*/  MOV R41, R73 ;  /* 0x0000004900297202 */ /* 0x000fe20000000f00 */
[----:B------:R-:W-:Y:S06]  /*0b00*/  BRA `(.L_x_26321) ;  /* 0x0000001c00347947 */ /* 0x000fec0003800000 */
.L_x_26320:
        /* <DEDUP_REMOVED lines=9> */
[----:B0-----:R-:W-:-:S07]  /*0ba0*/  @P5 IMAD.WIDE.U32 R38, R0, 0x8, R38 ;  /* 0x0000000800265825 */ /* 0x001fce00078e0026 */
[----:B------:R-:W0:Y:S01]  /*0bb0*/  LDC.64 R98, c[0x0][0x3d8] ;  /* 0x0000f600ff627b82 */ /* 0x000e220000000a00 */
[----:B-1----:R-:W-:-:S07]  /*0bc0*/  @P5 IMAD.WIDE.U32 R94, R0, 0x8, R94 ;  /* 0x00000008005e5825 */ /* 0x002fce00078e005e */
[----:B------:R-:W1:Y:S01]  /*0bd0*/  @P3 LDC.64 R100, c[0x0][0x440] ;  /* 0x00011000ff643b82 */ /* 0x000e620000000a00 */
[C---:B--2---:R-:W-:Y:S01]  /*0be0*/  @P5 IMAD.WIDE.U32 R36, R0.reuse, 0x8, R36 ;  /* 0x0000000800245825 */ /* 0x044fe200078e0024 */
[----:B------:R-:W-:-:S06]  /*0bf0*/  @P5 LOP3.LUT R0, R0, 0x20, RZ, 0xfc, !PT ;  /* 0x0000002000005812 */ /* 0x000fcc00078efcff */
[----:B------:R-:W2:Y:S08]  /*0c00*/  LDC.64 R102, c[0x0][0x3d0] ;  /* 0x0000f400ff667b82 */ /* 0x000eb00000000a00 */
[----:B------:R-:W4:Y:S01]  /*0c10*/  LDC.64 R104, c[0x0][0x3d8] ;  /* 0x0000f600ff687b82 */ /* 0x000f220000000a00 */
[----:B------:R-:W-:Y:S01]  /*0c20*/  ISETP.GE.U32.AND P1, PT, R118, 0xc0, PT ;  /* 0x000000c07600780c */ /* 0x000fe20003f26070 */
[----:B---3--:R-:W-:-:S06]  /*0c30*/  @P3 IMAD.WIDE.U32 R96, R0, 0x8, R96 ;  /* 0x0000000800603825 */ /* 0x008fcc00078e0060 */
[----:B------:R-:W3:Y:S01]  /*0c40*/  @P2 LDC.64 R106, c[0x0][0x440] ;  /* 0x00011000ff6a2b82 */ /* 0x000ee20000000a00 */
[----:B0-----:R-:W-:-:S07]  /*0c50*/  @P3 IMAD.WIDE.U32 R98, R0, 0x8, R98 ;  /* 0x0000000800623825 */ /* 0x001fce00078e0062 */
[----:B------:R-:W0:Y:S01]  /*0c60*/  LDC.64 R108, c[0x0][0x3d0] ;  /* 0x0000f400ff6c7b82 */ /* 0x000e220000000a00 */
[C---:B-1----:R-:W-:Y:S01]  /*0c70*/  @P3 IMAD.WIDE.U32 R100, R0.reuse, 0x8, R100 ;  /* 0x0000000800643825 */ /* 0x042fe200078e0064 */
[----:B------:R-:W-:Y:S01]  /*0c80*/  @P3 IADD3 R0, PT, PT, R0, 0x20, RZ ;  /* 0x0000002000003810 */ /* 0x000fe20007ffe0ff */
[----:B------:R1:W5:Y:S05]  /*0c90*/  @P3 LDG.E.64 R4, desc[UR6][R96.64] ;  /* 0x0000000660043981 */ /* 0x00036a000c1e1b00 */
[----:B------:R-:W0:Y:S01]  /*0ca0*/  LDC.64 R110, c[0x0][0x3d8] ;  /* 0x0000f600ff6e7b82 */ /* 0x000e220000000a00 */
[----:B------:R-:W-:Y:S01]  /*0cb0*/  ISETP.GE.U32.AND P0, PT, R118, 0xe0, PT ;  /* 0x000000e07600780c */ /* 0x000fe20003f06070 */
[C---:B--2---:R-:W-:Y:S01]  /*0cc0*/  @P2 IMAD.WIDE.U32 R102, R0.reuse, 0x8, R102 ;  /* 0x0000000800662825 */ /* 0x044fe200078e0066 */
[----:B------:R2:W5:Y:S05]  /*0cd0*/  @P3 LDG.E.64 R6, desc[UR6][R98.64] ;  /* 0x0000000662063981 */ /* 0x00056a000c1e1b00 */
[----:B------:R-:W2:Y:S01]  /*0ce0*/  LDC.64 R114, c[0x0][0x3d0] ;  /* 0x0000f400ff727b82 */ /* 0x000ea20000000a00 */
[----:B------:R-:W5:Y:S07]  /*0cf0*/  @P3 LD.E.64 R42, desc[UR6][R100.64] ;  /* 0x00000006642a3980 */ /* 0x000f6e000c101b00 */
[----:B------:R-:W2:Y:S01]  /*0d00*/  LDC.64 R120, c[0x0][0x3d8] ;  /* 0x0000f600ff787b82 */ /* 0x000ea20000000a00 */
[----:B------:R-:W-:Y:S01]  /*0d10*/  @P3 CS2R R82, SRZ ;  /* 0x0000000000523805 */ /* 0x000fe2000001ff00 */
[C---:B----4-:R-:W-:Y:S01]  /*0d20*/  @P2 IMAD.WIDE.U32 R104, R0.reuse, 0x8, R104 ;  /* 0x0000000800682825 */ /* 0x050fe200078e0068 */
[----:B------:R4:W5:Y:S05]  /*0d30*/  @P2 LDG.E.64 R8, desc[UR6][R102.64] ;  /* 0x0000000666082981 */ /* 0x00096a000c1e1b00 */
[----:B------:R-:W4:Y:S01]  /*0d40*/  @P6 LDC.64 R112, c[0x0][0x440] ;  /* 0x00011000ff706b82 */ /* 0x000f220000000a00 */
[----:B---3--:R-:W-:-:S07]  /*0d50*/  @P2 IMAD.WIDE.U32 R106, R0, 0x8, R106 ;  /* 0x00000008006a2825 */ /* 0x008fce00078e006a */
[----:B------:R-:W3:Y:S01]  /*0d60*/  @P4 LDC.64 R122, c[0x0][0x440] ;  /* 0x00011000ff7a4b82 */ /* 0x000ee20000000a00 */
[----:B------:R-:W-:Y:S01]  /*0d70*/  ISETP.GE.U32.AND P3, PT, R118, 0x100, PT ;  /* 0x000001007600780c */ /* 0x000fe20003f66070 */
[----:B------:R4:W5:Y:S01]  /*0d80*/  @P2 LDG.E.64 R10, desc[UR6][R104.64] ;  /* 0x00000006680a2981 */ /* 0x000962000c1e1b00 */
[----:B------:R-:W-:Y:S02]  /*0d90*/  @P2 IADD3 R0, PT, PT, R0, 0x20, RZ ;  /* 0x0000002000002810 */ /* 0x000fe40007ffe0ff */
[----:B------:R-:W-:Y:S01]  /*0da0*/  @P2 CS2R R80, SRZ ;  /* 0x0000000000502805 */ /* 0x000fe2000001ff00 */
[----:B------:R3:W5:Y:S02]  /*0db0*/  @P2 LD.E.64 R44, desc[UR6][R106.64] ;  /* 0x000000066a2c2980 */ /* 0x000764000c101b00 */
[----:B-1----:R-:W1:Y:S01]  /*0dc0*/  LDC.64 R96, c[0x0][0x3d0] ;  /* 0x0000f400ff607b82 */ /* 0x002e620000000a00 */
[----:B0-----:R-:W-:Y:S01]  /*0dd0*/  @P6 IMAD.WIDE.U32 R108, R0, 0x8, R108 ;  /* 0x00000008006c6825 */ /* 0x001fe200078e006c */
[----:B------:R-:W-:-:S02]  /*0de0*/  ISETP.GE.U32.AND P2, PT, R118, 0x120, PT ;  /* 0x000001207600780c */ /* 0x000fc40003f46070 */
[----:B------:R-:W-:Y:S02]  /*0df0*/  @P6 CS2R R78, SRZ ;  /* 0x00000000004e6805 */ /* 0x000fe4000001ff00 */
[----:B------:R-:W-:Y:S01]  /*0e00*/  @P4 CS2R R76, SRZ ;  /* 0x00000000004c4805 */ /* 0x000fe2000001ff00 */
[C---:B------:R-:W-:Y:S01]  /*0e10*/  @P6 IMAD.WIDE.U32 R110, R0.reuse, 0x8, R110 ;  /* 0x00000008006e6825 */ /* 0x040fe200078e006e */
[----:B------:R0:W5:Y:S01]  /*0e20*/  @P6 LDG.E.64 R12, desc[UR6][R108.64] ;  /* 0x000000066c0c6981 */ /* 0x000162000c1e1b00 */
[----:B--2---:R-:W2:Y:S02]  /*0e30*/  LDC.64 R98, c[0x0][0x3d8] ;  /* 0x0000f600ff627b82 */ /* 0x004ea40000000a00 */
[C---:B----4-:R-:W-:Y:S01]  /*0e40*/  @P6 IMAD.WIDE.U32 R112, R0.reuse, 0x8, R112 ;  /* 0x0000000800706825 */ /* 0x050fe200078e0070 */
[----:B------:R-:W-:Y:S01]  /*0e50*/  @P6 IADD3 R0, PT, PT, R0, 0x20, RZ ;  /* 0x0000002000006810 */ /* 0x000fe20007ffe0ff */
[----:B------:R4:W5:Y:S04]  /*0e60*/  @P6 LDG.E.64 R14, desc[UR6][R110.64] ;  /* 0x000000066e0e6981 */ /* 0x000968000c1e1b00 */
[----:B------:R1:W5:Y:S01]  /*0e70*/  @P6 LD.E.64 R46, desc[UR6][R112.64] ;  /* 0x00000006702e6980 */ /* 0x000362000c101b00 */
[----:B------:R-:W2:Y:S01]  /*0e80*/  @P1 LDC.64 R102, c[0x0][0x440] ;  /* 0x00011000ff661b82 */ /* 0x000ea20000000a00 */
[----:B------:R-:W-:Y:S01]  /*0e90*/  @P4 IMAD.WIDE.U32 R114, R0, 0x8, R114 ;  /* 0x0000000800724825 */ /* 0x000fe200078e0072 */
[----:B------:R-:W-:Y:S01]  /*0ea0*/  ISETP.GE.U32.AND P6, PT, R118, 0x140, PT ;  /* 0x000001407600780c */ /* 0x000fe20003fc6070 */
[----:B------:R-:W5:Y:S04]  /*0eb0*/  @P5 LDG.E.64 R2, desc[UR6][R38.64] ;  /* 0x0000000626025981 */ /* 0x000f68000c1e1b00 */
[----:B------:R-:W5:Y:S01]  /*0ec0*/  @P5 LDG.E.64 R20, desc[UR6][R94.64] ;  /* 0x000000065e145981 */ /* 0x000f62000c1e1b00 */
[----:B------:R-:W2:Y:S01]  /*0ed0*/  LDC.64 R100, c[0x0][0x3d0] ;  /* 0x0000f400ff647b82 */ /* 0x000ea20000000a00 */
[----:B------:R-:W-:-:S02]  /*0ee0*/  @P4 IMAD.WIDE.U32 R120, R0, 0x8, R120 ;  /* 0x0000000800784825 */ /* 0x000fc400078e0078 */
[----:B------:R1:W5:Y:S04]  /*0ef0*/  @P4 LDG.E.64 R16, desc[UR6][R114.64] ;  /* 0x0000000672104981 */ /* 0x000368000c1e1b00 */
[----:B------:R-:W5:Y:S01]  /*0f00*/  @P5 LD.E.64 R40, desc[UR6][R36.64] ;  /* 0x0000000624285980 */ /* 0x000f62000c101b00 */
[----:B------:R-:W2:Y:S01]  /*0f10*/  LDC.64 R104, c[0x0][0x3d8] ;  /* 0x0000f600ff687b82 */ /* 0x000ea20000000a00 */
[----:B---3--:R-:W-:-:S07]  /*0f20*/  @P4 IMAD.WIDE.U32 R122, R0, 0x8, R122 ;  /* 0x00000008007a4825 */ /* 0x008fce00078e007a */
[----:B------:R-:W3:Y:S01]  /*0f30*/  @P0 LDC.64 R106, c[0x0][0x440] ;  /* 0x00011000ff6a0b82 */ /* 0x000ee20000000a00 */
[----:B------:R2:W5:Y:S01]  /*0f40*/  @P4 LDG.E.64 R18, desc[UR6][R120.64] ;  /* 0x0000000678124981 */ /* 0x000562000c1e1b00 */
[----:B------:R-:W-:-:S03]  /*0f50*/  @P4 IADD3 R0, PT, PT, R0, 0x20, RZ ;  /* 0x0000002000004810 */ /* 0x000fc60007ffe0ff */
[----:B------:R2:W5:Y:S03]  /*0f60*/  @P4 LD.E.64 R48, desc[UR6][R122.64] ;  /* 0x000000067a304980 */ /* 0x000566000c101b00 */
[----:B0-----:R-:W0:Y:S01]  /*0f70*/  LDC.64 R108, c[0x0][0x3d0] ;  /* 0x0000f400ff6c7b82 */ /* 0x001e220000000a00 */
[----:B------:R-:W-:-:S07]  /*0f80*/  ISETP.GE.U32.AND P4, PT, R118, 0x160, PT ;  /* 0x000001607600780c */ /* 0x000fce0003f86070 */
[----:B----4-:R-:W4:Y:S08]  /*0f90*/  LDC.64 R110, c[0x0][0x3d8] ;  /* 0x0000f600ff6e7b82 */ /* 0x010f300000000a00 */
[----:B-1----:R-:W1:Y:S01]  /*0fa0*/  @P3 LDC.64 R112, c[0x0][0x440] ;  /* 0x00011000ff703b82 */ /* 0x002e620000000a00 */
[----:B------:R-:W-:-:S07]  /*0fb0*/  @P1 IMAD.WIDE.U32 R96, R0, 0x8, R96 ;  /* 0x0000000800601825 */ /* 0x000fce00078e0060 */
[----:B------:R-:W1:Y:S01]  /*0fc0*/  LDC.64 R114, c[0x0][0x3d0] ;  /* 0x0000f400ff727b82 */ /* 0x000e620000000a00 */
[C---:B--2---:R-:W-:Y:S01]  /*0fd0*/  @P1 IMAD.WIDE.U32 R98, R0.reuse, 0x8, R98 ;  /* 0x0000000800621825 */ /* 0x044fe200078e0062 */
[----:B------:R2:W5:Y:S06]  /*0fe0*/  @P1 LDG.E.64 R22, desc[UR6][R96.64] ;  /* 0x0000000660161981 */ /* 0x00056c000c1e1b00 */
[----:B------:R-:W2:Y:S01]  /*0ff0*/  LDC.64 R120, c[0x0][0x3d8] ;  /* 0x0000f600ff787b82 */ /* 0x000ea20000000a00 */
[----:B------:R-:W-:-:S07]  /*1000*/  @P1 IMAD.WIDE.U32 R102, R0, 0x8, R102 ;  /* 0x0000000800661825 */ /* 0x000fce00078e0066 */
[----:B------:R-:W2:Y:S01]  /*1010*/  @P2 LDC.64 R124, c[0x0][0x440] ;  /* 0x00011000ff7c2b82 */ /* 0x000ea20000000a00 */
[----:B------:R-:W-:Y:S01]  /*1020*/  @P1 IADD3 R0, PT, PT, R0, 0x20, RZ ;  /* 0x0000002000001810 */ /* 0x000fe20007ffe0ff */
[----:B------:R0:W5:Y:S06]  /*1030*/  @P1 LDG.E.64 R24, desc[UR6][R98.64] ;  /* 0x0000000662181981 */ /* 0x00016c000c1e1b00 */
[----:B------:R-:W2:Y:S01]  /*1040*/  LDC.64 R122, c[0x0][0x3d0] ;  /* 0x0000f400ff7a7b82 */ /* 0x000ea20000000a00 */
[C---:B------:R-:W-:Y:S01]  /*1050*/  @P0 IMAD.WIDE.U32 R100, R0.reuse, 0x8, R100 ;  /* 0x0000000800640825 */ /* 0x040fe200078e0064 */
[----:B------:R0:W5:Y:S06]  /*1060*/  @P1 LD.E.64 R50, desc[UR6][R102.64] ;  /* 0x0000000666321980 */ /* 0x00016c000c101b00 */
[----:B------:R-:W2:Y:S01]  /*1070*/  LDC.64 R126, c[0x0][0x3d8] ;  /* 0x0000f600ff7e7b82 */ /* 0x000ea20000000a00 */
[C---:B------:R-:W-:Y:S01]  /*1080*/  @P0 IMAD.WIDE.U32 R104, R0.reuse, 0x8, R104 ;  /* 0x0000000800680825 */ /* 0x040fe200078e0068 */
[----:B------:R0:W5:Y:S06]  /*1090*/  @P0 LDG.E.64 R26, desc[UR6][R100.64] ;  /* 0x00000006641a0981 */ /* 0x00016c000c1e1b00 */
[----:B------:R-:W2:Y:S01]  /*10a0*/  @P6 LDC.64 R128, c[0x0][0x440] ;  /* 0x00011000ff806b82 */ /* 0x000ea20000000a00 */
[C---:B---3--:R-:W-:Y:S01]  /*10b0*/  @P0 IMAD.WIDE.U32 R106, R0.reuse, 0x8, R106 ;  /* 0x00000008006a0825 */ /* 0x048fe200078e006a */
[----:B------:R-:W-:Y:S01]  /*10c0*/  @P0 IADD3 R0, PT, PT, R0, 0x20, RZ ;  /* 0x0000002000000810 */ /* 0x000fe20007ffe0ff */
[----:B------:R3:W5:Y:S05]  /*10d0*/  @P0 LDG.E.64 R28, desc[UR6][R104.64] ;  /* 0x00000006681c0981 */ /* 0x00076a000c1e1b00 */
[----:B------:R-:W3:Y:S01]  /*10e0*/  LDC.64 R130, c[0x0][0x3d0] ;  /* 0x0000f400ff827b82 */ /* 0x000ee20000000a00 */
[C---:B0-----:R-:W-:Y:S01]  /*10f0*/  @P3 IMAD.WIDE.U32 R108, R0.reuse, 0x8, R108 ;  /* 0x00000008006c3825 */ /* 0x041fe200078e006c */
[----:B------:R0:W5:Y:S06]  /*1100*/  @P0 LD.E.64 R52, desc[UR6][R106.64] ;  /* 0x000000066a340980 */ /* 0x00016c000c101b00 */
[----:B------:R-:W0:Y:S01]  /*1110*/  LDC.64 R132, c[0x0][0x3d8] ;  /* 0x0000f600ff847b82 */ /* 0x000e220000000a00 */
[C---:B----4-:R-:W-:Y:S01]  /*1120*/  @P3 IMAD.WIDE.U32 R110, R0.reuse, 0x8, R110 ;  /* 0x00000008006e3825 */ /* 0x050fe200078e006e */
[----:B------:R4:W5:Y:S06]  /*1130*/  @P3 LDG.E.64 R30, desc[UR6][R108.64] ;  /* 0x000000066c1e3981 */ /* 0x00096c000c1e1b00 */
[----:B------:R-:W4:Y:S01]  /*1140*/  @P4 LDC.64 R134, c[0x0][0x440] ;  /* 0x00011000ff864b82 */ /* 0x000f220000000a00 */
[C---:B-1----:R-:W-:Y:S01]  /*1150*/  @P3 IMAD.WIDE.U32 R112, R0.reuse, 0x8, R112 ;  /* 0x0000000800703825 */ /* 0x042fe200078e0070 */
[----:B------:R-:W-:Y:S01]  /*1160*/  @P3 IADD3 R0, PT, PT, R0, 0x20, RZ ;  /* 0x0000002000003810 */ /* 0x000fe20007ffe0ff */
[----:B------:R1:W5:Y:S04]  /*1170*/  @P3 LDG.E.64 R32, desc[UR6][R110.64] ;  /* 0x000000066e203981 */ /* 0x000368000c1e1b00 */
[C---:B------:R-:W-:Y:S01]  /*1180*/  @P2 IMAD.WIDE.U32 R114, R0.reuse, 0x8, R114 ;  /* 0x0000000800722825 */ /* 0x040fe200078e0072 */
[----:B------:R1:W5:Y:S03]  /*1190*/  @P3 LD.E.64 R54, desc[UR6][R112.64] ;  /* 0x0000000670363980 */ /* 0x000366000c101b00 */
[C---:B--2---:R-:W-:Y:S01]  /*11a0*/  @P2 IMAD.WIDE.U32 R120, R0.reuse, 0x8, R120 ;  /* 0x0000000800782825 */ /* 0x044fe200078e0078 */
[----:B------:R1:W5:Y:S03]  /*11b0*/  @P2 LDG.E.64 R34, desc[UR6][R114.64] ;  /* 0x0000000672222981 */ /* 0x000366000c1e1b00 */
[C---:B------:R-:W-:Y:S01]  /*11c0*/  @P2 IMAD.WIDE.U32 R124, R0.reuse, 0x8, R124 ;  /* 0x00000008007c2825 */ /* 0x040fe200078e007c */
[----:B------:R-:W-:Y:S01]  /*11d0*/  @P2 IADD3 R0, PT, PT, R0, 0x20, RZ ;  /* 0x0000002000002810 */ /* 0x000fe20007ffe0ff */
[----:B------:R1:W5:Y:S04]  /*11e0*/  @P2 LDG.E.64 R84, desc[UR6][R120.64] ;  /* 0x0000000678542981 */ /* 0x000368000c1e1b00 */
[C---:B------:R-:W-:Y:S01]  /*11f0*/  @P6 IMAD.WIDE.U32 R122, R0.reuse, 0x8, R122 ;  /* 0x00000008007a6825 */ /* 0x040fe200078e007a */
[----:B------:R1:W5:Y:S03]  /*1200*/  @P2 LD.E.64 R56, desc[UR6][R124.64] ;  /* 0x000000067c382980 */ /* 0x000366000c101b00 */
[C---:B------:R-:W-:Y:S01]  /*1210*/  @P6 IMAD.WIDE.U32 R126, R0.reuse, 0x8, R126 ;  /* 0x00000008007e6825 */ /* 0x040fe200078e007e */
[----:B------:R1:W5:Y:S03]  /*1220*/  @P6 LDG.E.64 R86, desc[UR6][R122.64] ;  /* 0x000000067a566981 */ /* 0x000366000c1e1b00 */
[C---:B------:R-:W-:Y:S01]  /*1230*/  @P6 IMAD.WIDE.U32 R128, R0.reuse, 0x8, R128 ;  /* 0x0000000800806825 */ /* 0x040fe200078e0080 */
[----:B------:R-:W-:Y:S01]  /*1240*/  @P6 IADD3 R0, PT, PT, R0, 0x20, RZ ;  /* 0x0000002000006810 */ /* 0x000fe20007ffe0ff */
[----:B------:R1:W5:Y:S04]  /*1250*/  @P6 LDG.E.64 R88, desc[UR6][R126.64] ;  /* 0x000000067e586981 */ /* 0x000368000c1e1b00 */
[C---:B---3--:R-:W-:Y:S01]  /*1260*/  @P4 IMAD.WIDE.U32 R130, R0.reuse, 0x8, R130 ;  /* 0x0000000800824825 */ /* 0x048fe200078e0082 */
[----:B------:R1:W5:Y:S03]  /*1270*/  @P6 LD.E.64 R58, desc[UR6][R128.64] ;  /* 0x00000006803a6980 */ /* 0x000366000c101b00 */
[C---:B0-----:R-:W-:Y:S01]  /*1280*/  @P4 IMAD.WIDE.U32 R132, R0.reuse, 0x8, R132 ;  /* 0x0000000800844825 */ /* 0x041fe200078e0084 */
[----:B------:R1:W5:Y:S03]  /*1290*/  @P4 LDG.E.64 R90, desc[UR6][R130.64] ;  /* 0x00000006825a4981 */ /* 0x000366000c1e1b00 */
[----:B----4-:R-:W-:Y:S01]  /*12a0*/  @P4 IMAD.WIDE.U32 R134, R0, 0x8, R134 ;  /* 0x0000000800864825 */ /* 0x010fe200078e0086 */
[----:B------:R1:W5:Y:S04]  /*12b0*/  @P4 LDG.E.64 R92, desc[UR6][R132.64] ;  /* 0x00000006845c4981 */ /* 0x000368000c1e1b00 */
[----:B------:R1:W5:Y:S01]  /*12c0*/  @P4 LD.E.64 R60, desc[UR6][R134.64] ;  /* 0x00000006863c4980 */ /* 0x000362000c101b00 */
[----:B------:R-:W-:-:S02]  /*12d0*/  @P1 CS2R R74, SRZ ;  /* 0x00000000004a1805 */ /* 0x000fc4000001ff00 */
[----:B------:R-:W-:Y:S02]  /*12e0*/  ISETP.GE.U32.AND P1, PT, R118, 0x180, PT ;  /* 0x000001807600780c */ /* 0x000fe40003f26070 */
[----:B------:R-:W-:Y:S02]  /*12f0*/  @P5 CS2R R72, SRZ ;  /* 0x0000000000485805 */ /* 0x000fe4000001ff00 */
[----:B------:R-:W-:Y:S02]  /*1300*/  @P0 CS2R R70, SRZ ;  /* 0x0000000000460805 */ /* 0x000fe4000001ff00 */
[----:B------:R-:W-:Y:S02]  /*1310*/  @P3 CS2R R68, SRZ ;  /* 0x0000000000443805 */ /* 0x000fe4000001ff00 */
[----:B------:R-:W-:Y:S02]  /*1320*/  @P2 CS2R R66, SRZ ;  /* 0x0000000000422805 */ /* 0x000fe4000001ff00 */
[----:B------:R-:W-:-:S02]  /*1330*/  @P6 CS2R R62, SRZ ;  /* 0x00000000003e6805 */ /* 0x000fc4000001ff00 */
[----:B------:R-:W-:Y:S02]  /*1340*/  @P4 CS2R R64, SRZ ;  /* 0x0000000000404805 */ /* 0x000fe4000001ff00 */
[----:B------:R-:W-:Y:S01]  /*1350*/  @P4 IADD3 R0, PT, PT, R0, 0x20, RZ ;  /* 0x0000002000004810 */ /* 0x000fe20007ffe0ff */
[----:B-1----:R-:W-:Y:S06]  /*1360*/  @!P1 BRA `(.L_x_26321) ;  /* 0x00000014001c9947 */ /* 0x002fec0003800000 */
[----:B------:R-:W0:Y:S08]  /*1370*/  LDC.64 R94, c[0x0][0x3d0] ;  /* 0x0000f400ff5e7b82 */ /* 0x000e300000000a00 */
[----:B------:R-:W1:Y:S08]  /*1380*/  LDC.64 R96, c[0x0][0x3d8] ;  /* 0x0000f600ff607b82 */ /* 0x000e700000000a00 */
[----:B------:R-:W2:Y:S01]  /*1390*/  LDC.64 R36, c[0x0][0x440] ;  /* 0x00011000ff247b82 */ /* 0x000ea20000000a00 */
[----:B0-----:R-:W-:-:S06]  /*13a0*/  IMAD.WIDE.U32 R94, R0, 0x8, R94 ;  /* 0x00000008005e7825 */ /* 0x001fcc00078e005e */
[----:B------:R-:W5:Y:S01]  /*13b0*/  LDG.E.64 R94, desc[UR6][R94.64] ;  /* 0x000000065e5e7981 */ /* 0x000f62000c1e1b00 */
[----:B-1----:R-:W-:-:S06]  /*13c0*/  IMAD.WIDE.U32 R96, R0, 0x8, R96 ;  /* 0x0000000800607825 */ /* 0x002fcc00078e0060 */
[----:B------:R-:W5:Y:S01]  /*13d0*/  LDG.E.64 R96, desc[UR6][R96.64] ;  /* 0x0000000660607981 */ /* 0x000f62000c1e1b00 */
[----:B--2---:R-:W-:-:S06]  /*13e0*/  IMAD.WIDE.U32 R36, R0, 0x8, R36 ;  /* 0x0000000800247825 */ /* 0x004fcc00078e0024 */
[----:B------:R-:W5:Y:S01]  /*13f0*/  LD.E.64 R36, desc[UR6][R36.64] ;  /* 0x0000000624247980 */ /* 0x000f62000c101b00 */
[----:B------:R-:W-:Y:S01]  /*1400*/  CS2R R38, SRZ ;  /* 0x0000000000267805 */ /* 0x000fe2000001ff00 */
[----:B------:R-:W-:Y:S06]  /*1410*/  BRA `(.L_x_26321) ;  /* 0x0000001000f07947 */ /* 0x000fec0003800000 */
.L_x_26319:
        /* <DEDUP_REMOVED lines=13> */
[----:B0-----:R-:W-:-:S07]  /*14f0*/  @P5 IMAD.WIDE.U32 R94, R0, 0x8, R38 ;  /* 0x00000008005e5825 */ /* 0x001fce00078e0026 */
[----:B------:R-:W0:Y:S01]  /*1500*/  LDC.64 R100, c[0x0][0x3d0] ;  /* 0x0000f400ff647b82 */ /* 0x000e220000000a00 */
[----:B-1----:R-:W-:-:S07]  /*1510*/  @P5 IMAD.WIDE.U32 R96, R0, 0x8, R96 ;  /* 0x0000000800605825 */ /* 0x002fce00078e0060 */
[----:B------:R-:W1:Y:S01]  /*1520*/  LDC.64 R104, c[0x0][0x3d8] ;  /* 0x0000f600ff687b82 */ /* 0x000e620000000a00 */
[----:B--2---:R-:W-:-:S07]  /*1530*/  @P5 IMAD.WIDE.U32 R38, R0, 0x8, R98 ;  /* 0x0000000800265825 */ /* 0x004fce00078e0062 */
[----:B------:R-:W2:Y:S01]  /*1540*/  LDC.64 R108, c[0x0][0x3d0] ;  /* 0x0000f400ff6c7b82 */ /* 0x000ea20000000a00 */
[C---:B---3--:R-:W-:Y:S01]  /*1550*/  @P5 IMAD.WIDE.U32 R36, R0.reuse, 0x8, R36 ;  /* 0x0000000800245825 */ /* 0x048fe200078e0024 */
[----:B------:R-:W-:Y:S01]  /*1560*/  @P5 LOP3.LUT R0, R0, 0x20, RZ, 0xfc, !PT ;  /* 0x0000002000005812 */ /* 0x000fe200078efcff */
[----:B------:R-:W5:Y:S05]  /*1570*/  @P5 LDG.E.64 R2, desc[UR6][R94.64] ;  /* 0x000000065e025981 */ /* 0x000f6a000c1e1b00 */
[----:B------:R-:W3:Y:S01]  /*1580*/  LDC.64 R112, c[0x0][0x3d8] ;  /* 0x0000f600ff707b82 */ /* 0x000ee20000000a00 */
[----:B0-----:R-:W-:-:S07]  /*1590*/  @P0 IMAD.WIDE.U32 R100, R0, 0x8, R100 ;  /* 0x0000000800640825 */ /* 0x001fce00078e0064 */
[----:B------:R-:W0:Y:S01]  /*15a0*/  LDC.64 R120, c[0x0][0x3d0] ;  /* 0x0000f400ff787b82 */ /* 0x000e220000000a00 */
[----:B-1----:R-:W-:Y:S01]  /*15b0*/  @P0 IMAD.WIDE.U32 R104, R0, 0x8, R104 ;  /* 0x0000000800680825 */ /* 0x002fe200078e0068 */
[C---:B------:R-:W-:Y:S01]  /*15c0*/  ISETP.GE.U32.AND P4, PT, R118.reuse, 0xc0, PT ;  /* 0x000000c07600780c */ /* 0x040fe20003f86070 */
[----:B------:R1:W5:Y:S05]  /*15d0*/  @P0 LDG.E.64 R4, desc[UR6][R100.64] ;  /* 0x0000000664040981 */ /* 0x00036a000c1e1b00 */
[----:B------:R-:W4:Y:S01]  /*15e0*/  LDC.64 R126, c[0x0][0x3d0] ;  /* 0x0000f400ff7e7b82 */ /* 0x000f220000000a00 */
[----:B------:R-:W-:Y:S01]  /*15f0*/  ISETP.GE.U32.AND P3, PT, R118, 0xe0, PT ;  /* 0x000000e07600780c */ /* 0x000fe20003f66070 */
[----:B------:R1:W5:Y:S04]  /*1600*/  @P0 LDG.E.64 R6, desc[UR6][R104.64] ;  /* 0x0000000668060981 */ /* 0x000368000c1e1b00 */
[----:B------:R-:W5:Y:S02]  /*1610*/  @P5 LDG.E.64 R20, desc[UR6][R96.64] ;  /* 0x0000000660145981 */ /* 0x000f64000c1e1b00 */
[----:B------:R-:W2:Y:S02]  /*1620*/  @P0 LDC.64 R102, c[0x0][0x438] ;  /* 0x00010e00ff660b82 */ /* 0x000ea40000000a00 */
[----:B------:R-:W5:Y:S04]  /*1630*/  @P5 LD.E.64 R72, desc[UR6][R36.64] ;  /* 0x0000000624485980 */ /* 0x000f68000c101b00 */
[----:B------:R-:W5:Y:S02]  /*1640*/  @P5 LD.E.64 R40, desc[UR6][R38.64] ;  /* 0x0000000626285980 */ /* 0x000f64000c101b00 */
[----:B------:R-:W3:Y:S08]  /*1650*/  @P0 LDC.64 R106, c[0x0][0x440] ;  /* 0x00011000ff6a0b82 */ /* 0x000ef00000000a00 */
[----:B------:R-:W1:Y:S08]  /*1660*/  @P1 LDC.64 R110, c[0x0][0x438] ;  /* 0x00010e00ff6e1b82 */ /* 0x000e700000000a00 */
[----:B------:R-:W0:Y:S01]  /*1670*/  @P1 LDC.64 R114, c[0x0][0x440] ;  /* 0x00011000ff721b82 */ /* 0x000e220000000a00 */
[----:B--2---:R-:W-:-:S05]  /*1680*/  @P0 IMAD.WIDE.U32 R102, R0, 0x8, R102 ;  /* 0x0000000800660825 */ /* 0x004fca00078e0066 */
[----:B------:R-:W5:Y:S02]  /*1690*/  @P0 LD.E.64 R82, desc[UR6][R102.64] ;  /* 0x0000000666520980 */ /* 0x000f64000c101b00 */
[----:B------:R-:W2:Y:S01]  /*16a0*/  @P2 LDC.64 R122, c[0x0][0x438] ;  /* 0x00010e00ff7a2b82 */ /* 0x000ea20000000a00 */
[C---:B---3--:R-:W-:Y:S01]  /*16b0*/  @P0 IMAD.WIDE.U32 R106, R0.reuse, 0x8, R106 ;  /* 0x00000008006a0825 */ /* 0x048fe200078e006a */
[----:B------:R-:W-:-:S04]  /*16c0*/  @P0 IADD3 R0, PT, PT, R0, 0x20, RZ ;  /* 0x0000002000000810 */ /* 0x000fc80007ffe0ff */
[----:B------:R-:W5:Y:S01]  /*16d0*/  @P0 LD.E.64 R42, desc[UR6][R106.64] ;  /* 0x000000066a2a0980 */ /* 0x000f62000c101b00 */
[C---:B------:R-:W-:Y:S01]  /*16e0*/  @P1 IMAD.WIDE.U32 R108, R0.reuse, 0x8, R108 ;  /* 0x00000008006c1825 */ /* 0x040fe200078e006c */
[----:B------:R-:W3:Y:S03]  /*16f0*/  LDC.64 R98, c[0x0][0x3d8] ;  /* 0x0000f600ff627b82 */ /* 0x000ee60000000a00 */
[C---:B-1----:R-:W-:Y:S01]  /*1700*/  @P1 IMAD.WIDE.U32 R110, R0.reuse, 0x8, R110 ;  /* 0x00000008006e1825 */ /* 0x042fe200078e006e */
[----:B------:R-:W5:Y:S03]  /*1710*/  @P1 LDG.E.64 R8, desc[UR6][R108.64] ;  /* 0x000000066c081981 */ /* 0x000f66000c1e1b00 */
[C---:B------:R-:W-:Y:S01]  /*1720*/  @P1 IMAD.WIDE.U32 R112, R0.reuse, 0x8, R112 ;  /* 0x0000000800701825 */ /* 0x040fe200078e0070 */
[----:B------:R-:W1:Y:S01]  /*1730*/  @P2 LDC.64 R124, c[0x0][0x440] ;  /* 0x00011000ff7c2b82 */ /* 0x000e620000000a00 */
[----:B------:R-:W5:Y:S02]  /*1740*/  @P1 LD.E.64 R80, desc[UR6][R110.64] ;  /* 0x000000066e501980 */ /* 0x000f64000c101b00 */
[C---:B0-----:R-:W-:Y:S01]  /*1750*/  @P1 IMAD.WIDE.U32 R114, R0.reuse, 0x8, R114 ;  /* 0x0000000800721825 */ /* 0x041fe200078e0072 */
[----:B------:R-:W-:Y:S01]  /*1760*/  @P1 IADD3 R0, PT, PT, R0, 0x20, RZ ;  /* 0x0000002000001810 */ /* 0x000fe20007ffe0ff */
[----:B------:R-:W5:Y:S03]  /*1770*/  @P1 LDG.E.64 R10, desc[UR6][R112.64] ;  /* 0x00000006700a1981 */ /* 0x000f66000c1e1b00 */
[----:B------:R-:W0:Y:S01]  /*1780*/  LDC.64 R130, c[0x0][0x3d8] ;  /* 0x0000f600ff827b82 */ /* 0x000e220000000a00 */
[C---:B------:R-:W-:Y:S01]  /*1790*/  @P2 IMAD.WIDE.U32 R120, R0.reuse, 0x8, R120 ;  /* 0x0000000800782825 */ /* 0x040fe200078e0078 */
[----:B------:R-:W5:Y:S06]  /*17a0*/  @P1 LD.E.64 R44, desc[UR6][R114.64] ;  /* 0x00000006722c1980 */ /* 0x000f6c000c101b00 */
[----:B------:R-:W0:Y:S01]  /*17b0*/  @P6 LDC.64 R128, c[0x0][0x438] ;  /* 0x00010e00ff806b82 */ /* 0x000e220000000a00 */
[C---:B--2---:R-:W-:Y:S01]  /*17c0*/  @P2 IMAD.WIDE.U32 R122, R0.reuse, 0x8, R122 ;  /* 0x00000008007a2825 */ /* 0x044fe200078e007a */
[----:B------:R-:W5:Y:S06]  /*17d0*/  @P2 LDG.E.64 R12, desc[UR6][R120.64] ;  /* 0x00000006780c2981 */ /* 0x000f6c000c1e1b00 */
[----:B------:R-:W2:Y:S01]  /*17e0*/  @P6 LDC.64 R132, c[0x0][0x440] ;  /* 0x00011000ff846b82 */ /* 0x000ea20000000a00 */
[C---:B---3--:R-:W-:Y:S01]  /*17f0*/  @P2 IMAD.WIDE.U32 R98, R0.reuse, 0x8, R98 ;  /* 0x0000000800622825 */ /* 0x048fe200078e0062 */
[----:B------:R-:W5:Y:S03]  /*1800*/  @P2 LD.E.64 R78, desc[UR6][R122.64] ;  /* 0x000000067a4e2980 */ /* 0x000f66000c101b00 */
[C---:B-1----:R-:W-:Y:S01]  /*1810*/  @P2 IMAD.WIDE.U32 R124, R0.reuse, 0x8, R124 ;  /* 0x00000008007c2825 */ /* 0x042fe200078e007c */
[----:B------:R-:W-:Y:S01]  /*1820*/  @P2 IADD3 R0, PT, PT, R0, 0x20, RZ ;  /* 0x0000002000002810 */ /* 0x000fe20007ffe0ff */
[----:B------:R1:W5:Y:S01]  /*1830*/  @P2 LDG.E.64 R14, desc[UR6][R98.64] ;  /* 0x00000006620e2981 */ /* 0x000362000c1e1b00 */
[----:B------:R-:W3:Y:S03]  /*1840*/  LDC.64 R100, c[0x0][0x3d0] ;  /* 0x0000f400ff647b82 */ /* 0x000ee60000000a00 */
[----:B------:R3:W5:Y:S01]  /*1850*/  @P2 LD.E.64 R46, desc[UR6][R124.64] ;  /* 0x000000067c2e2980 */ /* 0x000762000c101b00 */
[----:B------:R-:W-:-:S04]  /*1860*/  ISETP.GE.U32.AND P2, PT, R118, 0x100, PT ;  /* 0x000001007600780c */ /* 0x000fc80003f46070 */
[----:B------:R-:W3:Y:S01]  /*1870*/  @P4 LDC.64 R104, c[0x0][0x438] ;  /* 0x00010e00ff684b82 */ /* 0x000ee20000000a00 */
[----:B------:R-:W-:-:S07]  /*1880*/  ISETP.GE.U32.AND P1, PT, R118, 0x120, PT ;  /* 0x000001207600780c */ /* 0x000fce0003f26070 */
[----:B-1----:R-:W1:Y:S08]  /*1890*/  LDC.64 R98, c[0x0][0x3d8] ;  /* 0x0000f600ff627b82 */ /* 0x002e700000000a00 */
[----:B------:R-:W1:Y:S01]  /*18a0*/  @P4 LDC.64 R108, c[0x0][0x440] ;  /* 0x00011000ff6c4b82 */ /* 0x000e620000000a00 */
[----:B----4-:R-:W-:Y:S01]  /*18b0*/  @P6 IMAD.WIDE.U32 R126, R0, 0x8, R126 ;  /* 0x00000008007e6825 */ /* 0x010fe200078e007e */
[----:B------:R-:W-:-:S06]  /*18c0*/  ISETP.GE.U32.AND P0, PT, R118, 0x140, PT ;  /* 0x000001407600780c */ /* 0x000fcc0003f06070 */
[----:B------:R-:W4:Y:S01]  /*18d0*/  LDC.64 R102, c[0x0][0x3d0] ;  /* 0x0000f400ff667b82 */ /* 0x000f220000000a00 */
[C---:B0-----:R-:W-:Y:S01]  /*18e0*/  @P6 IMAD.WIDE.U32 R130, R0.reuse, 0x8, R130 ;  /* 0x0000000800826825 */ /* 0x041fe200078e0082 */
[----:B------:R0:W5:Y:S06]  /*18f0*/  @P6 LDG.E.64 R16, desc[UR6][R126.64] ;  /* 0x000000067e106981 */ /* 0x00016c000c1e1b00 */
[----:B------:R-:W4:Y:S01]  /*1900*/  @P3 LDC.64 R106, c[0x0][0x438] ;  /* 0x00010e00ff6a3b82 */ /* 0x000f220000000a00 */
[C---:B------:R-:W-:Y:S01]  /*1910*/  @P6 IMAD.WIDE.U32 R128, R0.reuse, 0x8, R128 ;  /* 0x0000000800806825 */ /* 0x040fe200078e0080 */
[----:B------:R0:W5:Y:S06]  /*1920*/  @P6 LDG.E.64 R18, desc[UR6][R130.64] ;  /* 0x0000000682126981 */ /* 0x00016c000c1e1b00 */
[----:B------:R-:W4:Y:S01]  /*1930*/  LDC.64 R110, c[0x0][0x3d8] ;  /* 0x0000f600ff6e7b82 */ /* 0x000f220000000a00 */
[C---:B--2---:R-:W-:Y:S01]  /*1940*/  @P6 IMAD.WIDE.U32 R132, R0.reuse, 0x8, R132 ;  /* 0x0000000800846825 */ /* 0x044fe200078e0084 */
[----:B------:R2:W5:Y:S06]  /*1950*/  @P6 LD.E.64 R76, desc[UR6][R128.64] ;  /* 0x00000006804c6980 */ /* 0x00056c000c101b00 */
[----:B------:R-:W4:Y:S01]  /*1960*/  @P3 LDC.64 R112, c[0x0][0x440] ;  /* 0x00011000ff703b82 */ /* 0x000f220000000a00 */
[----:B------:R2:W5:Y:S01]  /*1970*/  @P6 LD.E.64 R48, desc[UR6][R132.64] ;  /* 0x0000000684306980 */ /* 0x000562000c101b00 */
[----:B------:R-:W-:-:S06]  /*1980*/  @P6 IADD3 R0, PT, PT, R0, 0x20, RZ ;  /* 0x0000002000006810 */ /* 0x000fcc0007ffe0ff */
[----:B------:R-:W4:Y:S01]  /*1990*/  LDC.64 R114, c[0x0][0x3d0] ;  /* 0x0000f400ff727b82 */ /* 0x000f220000000a00 */
[----:B------:R-:W-:-:S07]  /*19a0*/  ISETP.GE.U32.AND P6, PT, R118, 0x160, PT ;  /* 0x000001607600780c */ /* 0x000fce0003fc6070 */
[----:B------:R-:W4:Y:S08]  /*19b0*/  @P2 LDC.64 R120, c[0x0][0x438] ;  /* 0x00010e00ff782b82 */ /* 0x000f300000000a00 */
[----:B------:R-:W4:Y:S08]  /*19c0*/  LDC.64 R122, c[0x0][0x3d8] ;  /* 0x0000f600ff7a7b82 */ /* 0x000f300000000a00 */
[----:B---3--:R-:W3:Y:S01]  /*19d0*/  @P2 LDC.64 R124, c[0x0][0x440] ;  /* 0x00011000ff7c2b82 */ /* 0x008ee20000000a00 */
[----:B------:R-:W-:-:S07]  /*19e0*/  @P4 IMAD.WIDE.U32 R100, R0, 0x8, R100 ;  /* 0x0000000800644825 */ /* 0x000fce00078e0064 */
[----:B0-----:R-:W0:Y:S01]  /*19f0*/  LDC.64 R126, c[0x0][0x3d0] ;  /* 0x0000f400ff7e7b82 */ /* 0x001e220000000a00 */
[C---:B------:R-:W-:Y:S01]  /*1a00*/  @P4 IMAD.WIDE.U32 R104, R0.reuse, 0x8, R104 ;  /* 0x0000000800684825 */ /* 0x040fe200078e0068 */
[----:B------:R0:W5:Y:S06]  /*1a10*/  @P4 LDG.E.64 R22, desc[UR6][R100.64] ;  /* 0x0000000664164981 */ /* 0x00016c000c1e1b00 */
[----:B------:R-:W0:Y:S01]  /*1a20*/  @P1 LDC.64 R130, c[0x0][0x438] ;  /* 0x00010e00ff821b82 */ /* 0x000e220000000a00 */
[C---:B-1----:R-:W-:Y:S01]  /*1a30*/  @P4 IMAD.WIDE.U32 R98, R0.reuse, 0x8, R98 ;  /* 0x0000000800624825 */ /* 0x042fe200078e0062 */
[----:B------:R1:W5:Y:S06]  /*1a40*/  @P4 LD.E.64 R74, desc[UR6][R104.64] ;  /* 0x00000006684a4980 */ /* 0x00036c000c101b00 */
[----:B--2---:R-:W2:Y:S01]  /*1a50*/  LDC.64 R128, c[0x0][0x3d8] ;  /* 0x0000f600ff807b82 */ /* 0x004ea20000000a00 */
[----:B------:R-:W-:-:S07]  /*1a60*/  @P4 IMAD.WIDE.U32 R108, R0, 0x8, R108 ;  /* 0x00000008006c4825 */ /* 0x000fce00078e006c */
[----:B------:R-:W1:Y:S01]  /*1a70*/  @P1 LDC.64 R132, c[0x0][0x440] ;  /* 0x00011000ff841b82 */ /* 0x000e620000000a00 */
[----:B------:R-:W-:Y:S01]  /*1a80*/  @P4 IADD3 R0, PT, PT, R0, 0x20, RZ ;  /* 0x0000002000004810 */ /* 0x000fe20007ffe0ff */
[----:B------:R0:W5:Y:S06]  /*1a90*/  @P4 LDG.E.64 R24, desc[UR6][R98.64] ;  /* 0x0000000662184981 */ /* 0x00016c000c1e1b00 */
[----:B------:R-:W1:Y:S01]  /*1aa0*/  LDC.64 R134, c[0x0][0x3d0] ;  /* 0x0000f400ff867b82 */ /* 0x000e620000000a00 */
[C---:B----4-:R-:W-:Y:S01]  /*1ab0*/  @P3 IMAD.WIDE.U32 R102, R0.reuse, 0x8, R102 ;  /* 0x0000000800663825 */ /* 0x050fe200078e0066 */
[----:B------:R4:W5:Y:S06]  /*1ac0*/  @P4 LD.E.64 R50, desc[UR6][R108.64] ;  /* 0x000000066c324980 */ /* 0x00096c000c101b00 */
[----:B------:R-:W4:Y:S01]  /*1ad0*/  @P0 LDC.64 R136, c[0x0][0x438] ;  /* 0x00010e00ff880b82 */ /* 0x000f220000000a00 */
[C---:B------:R-:W-:Y:S01]  /*1ae0*/  @P3 IMAD.WIDE.U32 R106, R0.reuse, 0x8, R106 ;  /* 0x00000008006a3825 */ /* 0x040fe200078e006a */
[----:B------:R0:W5:Y:S06]  /*1af0*/  @P3 LDG.E.64 R26, desc[UR6][R102.64] ;  /* 0x00000006661a3981 */ /* 0x00016c000c1e1b00 */
[----:B------:R-:W4:Y:S01]  /*1b00*/  LDC.64 R138, c[0x0][0x3d8] ;  /* 0x0000f600ff8a7b82 */ /* 0x000f220000000a00 */
[C---:B------:R-:W-:Y:S01]  /*1b10*/  @P3 IMAD.WIDE.U32 R110, R0.reuse, 0x8, R110 ;  /* 0x00000008006e3825 */ /* 0x040fe200078e006e */
[----:B------:R0:W5:Y:S06]  /*1b20*/  @P3 LD.E.64 R70, desc[UR6][R106.64] ;  /* 0x000000066a463980 */ /* 0x00016c000c101b00 */
[----:B------:R-:W4:Y:S01]  /*1b30*/  @P0 LDC.64 R140, c[0x0][0x440] ;  /* 0x00011000ff8c0b82 */ /* 0x000f220000000a00 */
[C---:B------:R-:W-:Y:S01]  /*1b40*/  @P3 IMAD.WIDE.U32 R112, R0.reuse, 0x8, R112 ;  /* 0x0000000800703825 */ /* 0x040fe200078e0070 */
[----:B------:R-:W-:Y:S01]  /*1b50*/  @P3 IADD3 R0, PT, PT, R0, 0x20, RZ ;  /* 0x0000002000003810 */ /* 0x000fe20007ffe0ff */
[----:B------:R0:W5:Y:S05]  /*1b60*/  @P3 LDG.E.64 R28, desc[UR6][R110.64] ;  /* 0x000000066e1c3981 */ /* 0x00016a000c1e1b00 */
[----:B------:R-:W4:Y:S01]  /*1b70*/  LDC.64 R142, c[0x0][0x3d0] ;  /* 0x0000f400ff8e7b82 */ /* 0x000f220000000a00 */
[C---:B------:R-:W-:Y:S01]  /*1b80*/  @P2 IMAD.WIDE.U32 R114, R0.reuse, 0x8, R114 ;  /* 0x0000000800722825 */ /* 0x040fe200078e0072 */
[----:B------:R0:W5:Y:S06]  /*1b90*/  @P3 LD.E.64 R52, desc[UR6][R112.64] ;  /* 0x0000000670343980 */ /* 0x00016c000c101b00 */
[----:B------:R-:W4:Y:S01]  /*1ba0*/  LDC.64 R146, c[0x0][0x3d8] ;  /* 0x0000f600ff927b82 */ /* 0x000f220000000a00 */
[C---:B------:R-:W-:Y:S01]  /*1bb0*/  @P2 IMAD.WIDE.U32 R120, R0.reuse, 0x8, R120 ;  /* 0x0000000800782825 */ /* 0x040fe200078e0078 */
[----:B------:R0:W5:Y:S06]  /*1bc0*/  @P2 LDG.E.64 R30, desc[UR6][R114.64] ;  /* 0x00000006721e2981 */ /* 0x00016c000c1e1b00 */
[----:B------:R-:W4:Y:S01]  /*1bd0*/  @P6 LDC.64 R144, c[0x0][0x438] ;  /* 0x00010e00ff906b82 */ /* 0x000f220000000a00 */
[C---:B------:R-:W-:Y:S01]  /*1be0*/  @P2 IMAD.WIDE.U32 R122, R0.reuse, 0x8, R122 ;  /* 0x00000008007a2825 */ /* 0x040fe200078e007a */
[----:B------:R0:W5:Y:S06]  /*1bf0*/  @P2 LD.E.64 R68, desc[UR6][R120.64] ;  /* 0x0000000678442980 */ /* 0x00016c000c101b00 */
[----:B------:R-:W4:Y:S01]  /*1c00*/  @P6 LDC.64 R94, c[0x0][0x440] ;  /* 0x00011000ff5e6b82 */ /* 0x000f220000000a00 */
[C---:B---3--:R-:W-:Y:S01]  /*1c10*/  @P2 IMAD.WIDE.U32 R124, R0.reuse, 0x8, R124 ;  /* 0x00000008007c2825 */ /* 0x048fe200078e007c */
[----:B------:R-:W-:Y:S01]  /*1c20*/  @P2 IADD3 R0, PT, PT, R0, 0x20, RZ ;  /* 0x0000002000002810 */ /* 0x000fe20007ffe0ff */
[----:B------:R3:W5:Y:S04]  /*1c30*/  @P2 LDG.E.64 R32, desc[UR6][R122.64] ;  /* 0x000000067a202981 */ /* 0x000768000c1e1b00 */
[C---:B0-----:R-:W-:Y:S01]  /*1c40*/  @P1 IMAD.WIDE.U32 R126, R0.reuse, 0x8, R126 ;  /* 0x00000008007e1825 */ /* 0x041fe200078e007e */
[----:B------:R3:W5:Y:S03]  /*1c50*/  @P2 LD.E.64 R54, desc[UR6][R124.64] ;  /* 0x000000067c362980 */ /* 0x000766000c101b00 */
[C---:B------:R-:W-:Y:S01]  /*1c60*/  @P1 IMAD.WIDE.U32 R130, R0.reuse, 0x8, R130 ;  /* 0x0000000800821825 */ /* 0x040fe200078e0082 */
[----:B------:R3:W5:Y:S03]  /*1c70*/  @P1 LDG.E.64 R34, desc[UR6][R126.64] ;  /* 0x000000067e221981 */ /* 0x000766000c1e1b00 */
[C---:B--2---:R-:W-:Y:S01]  /*1c80*/  @P1 IMAD.WIDE.U32 R128, R0.reuse, 0x8, R128 ;  /* 0x0000000800801825 */ /* 0x044fe200078e0080 */
[----:B------:R3:W5:Y:S03]  /*1c90*/  @P1 LD.E.64 R66, desc[UR6][R130.64] ;  /* 0x0000000682421980 */ /* 0x000766000c101b00 */
[C---:B-1----:R-:W-:Y:S01]  /*1ca0*/  @P1 IMAD.WIDE.U32 R132, R0.reuse, 0x8, R132 ;  /* 0x0000000800841825 */ /* 0x042fe200078e0084 */
[----:B------:R-:W-:Y:S01]  /*1cb0*/  @P1 IADD3 R0, PT, PT, R0, 0x20, RZ ;  /* 0x0000002000001810 */ /* 0x000fe20007ffe0ff */
[----:B------:R3:W5:Y:S04]  /*1cc0*/  @P1 LDG.E.64 R84, desc[UR6][R128.64] ;  /* 0x0000000680541981 */ /* 0x000768000c1e1b00 */
[C---:B------:R-:W-:Y:S01]  /*1cd0*/  @P0 IMAD.WIDE.U32 R134, R0.reuse, 0x8, R134 ;  /* 0x0000000800860825 */ /* 0x040fe200078e0086 */
[----:B------:R3:W5:Y:S03]  /*1ce0*/  @P1 LD.E.64 R56, desc[UR6][R132.64] ;  /* 0x0000000684381980 */ /* 0x000766000c101b00 */
[C---:B----4-:R-:W-:Y:S01]  /*1cf0*/  @P0 IMAD.WIDE.U32 R136, R0.reuse, 0x8, R136 ;  /* 0x0000000800880825 */ /* 0x050fe200078e0088 */
[----:B------:R3:W5:Y:S03]  /*1d00*/  @P0 LDG.E.64 R86, desc[UR6][R134.64] ;  /* 0x0000000686560981 */ /* 0x000766000c1e1b00 */
[C---:B------:R-:W-:Y:S01]  /*1d10*/  @P0 IMAD.WIDE.U32 R138, R0.reuse, 0x8, R138 ;  /* 0x00000008008a0825 */ /* 0x040fe200078e008a */
[----:B------:R3:W5:Y:S03]  /*1d20*/  @P0 LD.E.64 R62, desc[UR6][R136.64] ;  /* 0x00000006883e0980 */ /* 0x000766000c101b00 */
        /* <DEDUP_REMOVED lines=8> */
[----:B------:R3:W5:Y:S03]  /*1db0*/  @P6 LDG.E.64 R92, desc[UR6][R146.64] ;  /* 0x00000006925c6981 */ /* 0x000766000c1e1b00 */
[----:B------:R-:W-:Y:S01]  /*1dc0*/  @P6 IMAD.WIDE.U32 R94, R0, 0x8, R94 ;  /* 0x00000008005e6825 */ /* 0x000fe200078e005e */
[----:B------:R3:W5:Y:S04]  /*1dd0*/  @P6 LD.E.64 R64, desc[UR6][R144.64] ;  /* 0x0000000690406980 */ /* 0x000768000c101b00 */
[----:B------:R3:W5:Y:S01]  /*1de0*/  @P6 LD.E.64 R60, desc[UR6][R94.64] ;  /* 0x000000065e3c6980 */ /* 0x000762000c101b00 */
[----:B------:R-:W-:-:S02]  /*1df0*/  ISETP.GE.U32.AND P0, PT, R118, 0x180, PT ;  /* 0x000001807600780c */ /* 0x000fc40003f06070 */
[----:B------:R-:W-:-:S11]  /*1e00*/  @P6 IADD3 R0, PT, PT, R0, 0x20, RZ ;  /* 0x0000002000006810 */ /* 0x000fd60007ffe0ff */
[----:B---3--:R-:W-:Y:S05]  /*1e10*/  @!P0 BRA `(.L_x_26321) ;  /* 0x0000000800708947 */ /* 0x008fea0003800000 */
[----:B------:R-:W0:Y:S08]  /*1e20*/  LDC.64 R94, c[0x0][0x3d0] ;  /* 0x0000f400ff5e7b82 */ /* 0x000e300000000a00 */
[----:B------:R-:W1:Y:S08]  /*1e30*/  LDC.64 R96, c[0x0][0x3d8] ;  /* 0x0000f600ff607b82 */ /* 0x000e700000000a00 */
[----:B------:R-:W2:Y:S08]  /*1e40*/  LDC.64 R36, c[0x0][0x440] ;  /* 0x00011000ff247b82 */ /* 0x000eb00000000a00 */
[----:B------:R-:W3:Y:S01]  /*1e50*/  LDC.64 R38, c[0x0][0x438] ;  /* 0x00010e00ff267b82 */ /* 0x000ee20000000a00 */
[----:B0-----:R-:W-:-:S06]  /*1e60*/  IMAD.WIDE.U32 R94, R0, 0x8, R94 ;  /* 0x00000008005e7825 */ /* 0x001fcc00078e005e */
[----:B------:R-:W5:Y:S01]  /*1e70*/  LDG.E.64 R94, desc[UR6][R94.64] ;  /* 0x000000065e5e7981 */ /* 0x000f62000c1e1b00 */
[----:B-1----:R-:W-:-:S06]  /*1e80*/  IMAD.WIDE.U32 R96, R0, 0x8, R96 ;  /* 0x0000000800607825 */ /* 0x002fcc00078e0060 */
[----:B------:R-:W5:Y:S01]  /*1e90*/  LDG.E.64 R96, desc[UR6][R96.64] ;  /* 0x0000000660607981 */ /* 0x000f62000c1e1b00 */
[----:B--2---:R-:W-:-:S06]  /*1ea0*/  IMAD.WIDE.U32 R36, R0, 0x8, R36 ;  /* 0x0000000800247825 */ /* 0x004fcc00078e0024 */
[----:B------:R-:W5:Y:S01]  /*1eb0*/  LD.E.64 R36, desc[UR6][R36.64] ;  /* 0x0000000624247980 */ /* 0x000f62000c101b00 */
[----:B---3--:R-:W-:-:S06]  /*1ec0*/  IMAD.WIDE.U32 R38, R0, 0x8, R38 ;  /* 0x0000000800267825 */ /* 0x008fcc00078e0026 */
[----:B------:R-:W5:Y:S01]  /*1ed0*/  LD.E.64 R38, desc[UR6][R38.64] ;  /* 0x0000000626267980 */ /* 0x000f62000c101b00 */
[----:B------:R-:W-:Y:S05]  /*1ee0*/  BRA `(.L_x_26321) ;  /* 0x00000008003c7947 */ /* 0x000fea0003800000 */
.L_x_26322:
        /* <DEDUP_REMOVED lines=18> */
[----:B------:R-:W3:Y:S01]  /*2010*/  @P2 LDC.64 R114, c[0x0][0x438] ;  /* 0x00010e00ff722b82 */ /* 0x000ee20000000a00 */
[----:B0-----:R-:W-:-:S07]  /*2020*/  @P3 IMAD.WIDE.U32 R108, R0, 0x8, R108 ;  /* 0x00000008006c3825 */ /* 0x001fce00078e006c */
[----:B------:R-:W0:Y:S01]  /*2030*/  LDC.64 R120, c[0x0][0x3d8] ;  /* 0x0000f600ff787b82 */ /* 0x000e220000000a00 */
[C---:B-1----:R-:W-:Y:S01]  /*2040*/  @P3 IMAD.WIDE.U32 R110, R0.reuse, 0x8, R110 ;  /* 0x00000008006e3825 */ /* 0x042fe200078e006e */
[----:B------:R-:W-:Y:S01]  /*2050*/  @P3 IADD3 R0, PT, PT, R0, 0x20, RZ ;  /* 0x0000002000003810 */ /* 0x000fe20007ffe0ff */
[----:B------:R-:W5:Y:S05]  /*2060*/  @P3 LDG.E.64 R4, desc[UR6][R106.64] ;  /* 0x000000066a043981 */ /* 0x000f6a000c1e1b00 */
[----:B------:R-:W1:Y:S01]  /*2070*/  LDC.64 R122, c[0x0][0x3d0] ;  /* 0x0000f400ff7a7b82 */ /* 0x000e620000000a00 */
[----:B--2---:R-:W-:-:S07]  /*2080*/  @P2 IMAD.WIDE.U32 R112, R0, 0x8, R112 ;  /* 0x0000000800702825 */ /* 0x004fce00078e0070 */
[----:B------:R-:W2:Y:S01]  /*2090*/  LDC.64 R126, c[0x0][0x3d8] ;  /* 0x0000f600ff7e7b82 */ /* 0x000ea20000000a00 */
[----:B---3--:R-:W-:Y:S01]  /*20a0*/  @P2 IMAD.WIDE.U32 R114, R0, 0x8, R114 ;  /* 0x0000000800722825 */ /* 0x008fe200078e0072 */
[----:B------:R-:W-:Y:S01]  /*20b0*/  ISETP.GE.U32.AND P0, PT, R118, 0xe0, PT ;  /* 0x000000e07600780c */ /* 0x000fe20003f06070 */
[----:B------:R3:W5:Y:S05]  /*20c0*/  @P3 LDG.E.64 R6, desc[UR6][R110.64] ;  /* 0x000000066e063981 */ /* 0x00076a000c1e1b00 */
[----:B------:R-:W4:Y:S01]  /*20d0*/  LDC.64 R130, c[0x0][0x3d8] ;  /* 0x0000f600ff827b82 */ /* 0x000f220000000a00 */
[C---:B0-----:R-:W-:Y:S01]  /*20e0*/  @P2 IMAD.WIDE.U32 R120, R0.reuse, 0x8, R120 ;  /* 0x0000000800782825 */ /* 0x041fe200078e0078 */
[----:B------:R-:W-:Y:S01]  /*20f0*/  @P2 IADD3 R0, PT, PT, R0, 0x20, RZ ;  /* 0x0000002000002810 */ /* 0x000fe20007ffe0ff */
[----:B------:R0:W5:Y:S05]  /*2100*/  @P3 LD.E.64 R82, desc[UR6][R108.64] ;  /* 0x000000066c523980 */ /* 0x00016a000c101b00 */
[----:B------:R-:W4:Y:S01]  /*2110*/  LDC.64 R132, c[0x0][0x3d0] ;  /* 0x0000f400ff847b82 */ /* 0x000f220000000a00 */
[----:B-1----:R-:W-:Y:S01]  /*2120*/  @P6 IMAD.WIDE.U32 R122, R0, 0x8, R122 ;  /* 0x00000008007a6825 */ /* 0x002fe200078e007a */
[----:B------:R-:W-:-:S06]  /*2130*/  @P3 CS2R R42, SRZ ;  /* 0x00000000002a3805 */ /* 0x000fcc000001ff00 */
[----:B------:R-:W1:Y:S01]  /*2140*/  @P6 LDC.64 R124, c[0x0][0x438] ;  /* 0x00010e00ff7c6b82 */ /* 0x000e620000000a00 */
[----:B--2---:R-:W-:-:S07]  /*2150*/  @P6 IMAD.WIDE.U32 R126, R0, 0x8, R126 ;  /* 0x00000008007e6825 */ /* 0x004fce00078e007e */
[----:B------:R-:W2:Y:S08]  /*2160*/  @P4 LDC.64 R128, c[0x0][0x438] ;  /* 0x00010e00ff804b82 */ /* 0x000eb00000000a00 */
[----:B------:R-:W4:Y:S01]  /*2170*/  LDC.64 R136, c[0x0][0x3d8] ;  /* 0x0000f600ff887b82 */ /* 0x000f220000000a00 */
[----:B------:R-:W-:Y:S02]  /*2180*/  @P2 CS2R R44, SRZ ;  /* 0x00000000002c2805 */ /* 0x000fe4000001ff00 */
[----:B------:R-:W-:-:S02]  /*2190*/  @P6 CS2R R46, SRZ ;  /* 0x00000000002e6805 */ /* 0x000fc4000001ff00 */
[----:B------:R-:W-:Y:S02]  /*21a0*/  @P4 CS2R R48, SRZ ;  /* 0x0000000000304805 */ /* 0x000fe4000001ff00 */
[----:B------:R-:W-:Y:S01]  /*21b0*/  @P1 CS2R R50, SRZ ;  /* 0x0000000000321805 */ /* 0x000fe2000001ff00 */
[----:B------:R-:W5:Y:S01]  /*21c0*/  @P5 LDG.E.64 R2, desc[UR6][R98.64] ;  /* 0x0000000662025981 */ /* 0x000f62000c1e1b00 */
[----:B------:R-:W0:Y:S01]  /*21d0*/  LDC.64 R100, c[0x0][0x3d0] ;  /* 0x0000f400ff647b82 */ /* 0x000e220000000a00 */
[C---:B-1----:R-:W-:Y:S01]  /*21e0*/  @P6 IMAD.WIDE.U32 R124, R0.reuse, 0x8, R124 ;  /* 0x00000008007c6825 */ /* 0x042fe200078e007c */
[----:B------:R-:W-:Y:S01]  /*21f0*/  @P6 IADD3 R0, PT, PT, R0, 0x20, RZ ;  /* 0x0000002000006810 */ /* 0x000fe20007ffe0ff */
[----:B------:R-:W5:Y:S05]  /*2200*/  @P2 LDG.E.64 R8, desc[UR6][R112.64] ;  /* 0x0000000670082981 */ /* 0x000f6a000c1e1b00 */
[----:B------:R-:W1:Y:S01]  /*2210*/  @P1 LDC.64 R134, c[0x0][0x438] ;  /* 0x00010e00ff861b82 */ /* 0x000e620000000a00 */
[C---:B------:R-:W-:Y:S01]  /*2220*/  ISETP.GE.U32.AND P3, PT, R118.reuse, 0x100, PT ;  /* 0x000001007600780c */ /* 0x040fe20003f66070 */
[----:B------:R-:W5:Y:S04]  /*2230*/  @P2 LDG.E.64 R10, desc[UR6][R120.64] ;  /* 0x00000006780a2981 */ /* 0x000f68000c1e1b00 */
[----:B------:R-:W5:Y:S01]  /*2240*/  @P2 LD.E.64 R80, desc[UR6][R114.64] ;  /* 0x0000000672502980 */ /* 0x000f62000c101b00 */
[----:B------:R-:W-:Y:S01]  /*2250*/  ISETP.GE.U32.AND P2, PT, R118, 0x120, PT ;  /* 0x000001207600780c */ /* 0x000fe20003f46070 */
[----:B---3--:R-:W3:Y:S02]  /*2260*/  LDC.64 R110, c[0x0][0x3d8] ;  /* 0x0000f600ff6e7b82 */ /* 0x008ee40000000a00 */
[----:B------:R-:W5:Y:S04]  /*2270*/  @P6 LDG.E.64 R12, desc[UR6][R122.64] ;  /* 0x000000067a0c6981 */ /* 0x000f68000c1e1b00 */
[----:B------:R-:W5:Y:S01]  /*2280*/  @P6 LDG.E.64 R14, desc[UR6][R126.64] ;  /* 0x000000067e0e6981 */ /* 0x000f62000c1e1b00 */
[C---:B0-----:R-:W-:Y:S01]  /*2290*/  @P4 IMAD.WIDE.U32 R100, R0.reuse, 0x8, R100 ;  /* 0x0000000800644825 */ /* 0x041fe200078e0064 */
[----:B------:R-:W0:Y:S02]  /*22a0*/  @P0 LDC.64 R106, c[0x0][0x438] ;  /* 0x00010e00ff6a0b82 */ /* 0x000e240000000a00 */
[----:B------:R-:W5:Y:S04]  /*22b0*/  @P6 LD.E.64 R78, desc[UR6][R124.64] ;  /* 0x000000067c4e6980 */ /* 0x000f68000c101b00 */
[----:B------:R4:W5:Y:S01]  /*22c0*/  @P4 LDG.E.64 R16, desc[UR6][R100.64] ;  /* 0x0000000664104981 */ /* 0x000962000c1e1b00 */
[----:B--2---:R-:W-:Y:S01]  /*22d0*/  @P4 IMAD.WIDE.U32 R128, R0, 0x8, R128 ;  /* 0x0000000800804825 */ /* 0x004fe200078e0080 */
[----:B------:R-:W-:Y:S01]  /*22e0*/  ISETP.GE.U32.AND P6, PT, R118, 0x140, PT ;  /* 0x000001407600780c */ /* 0x000fe20003fc6070 */
[----:B------:R-:W2:Y:S01]  /*22f0*/  LDC.64 R108, c[0x0][0x3d0] ;  /* 0x0000f400ff6c7b82 */ /* 0x000ea20000000a00 */
[----:B------:R-:W5:Y:S01]  /*2300*/  @P5 LDG.E.64 R20, desc[UR6][R102.64] ;  /* 0x0000000666145981 */ /* 0x000f62000c1e1b00 */
[----:B----4-:R-:W-:-:S03]  /*2310*/  @P4 IMAD.WIDE.U32 R130, R0, 0x8, R130 ;  /* 0x0000000800824825 */ /* 0x010fc600078e0082 */
[----:B------:R-:W5:Y:S03]  /*2320*/  @P5 LD.E.64 R72, desc[UR6][R104.64] ;  /* 0x0000000668485980 */ /* 0x000f66000c101b00 */
[----:B------:R-:W4:Y:S01]  /*2330*/  LDC.64 R100, c[0x0][0x3d0] ;  /* 0x0000f400ff647b82 */ /* 0x000f220000000a00 */
[----:B------:R-:W-:Y:S01]  /*2340*/  @P4 IADD3 R0, PT, PT, R0, 0x20, RZ ;  /* 0x0000002000004810 */ /* 0x000fe20007ffe0ff */
[----:B------:R0:W5:Y:S04]  /*2350*/  @P4 LDG.E.64 R18, desc[UR6][R130.64] ;  /* 0x0000000682124981 */ /* 0x000168000c1e1b00 */
[----:B------:R3:W5:Y:S02]  /*2360*/  @P4 LD.E.64 R76, desc[UR6][R128.64] ;  /* 0x00000006804c4980 */ /* 0x000764000c101b00 */
[----:B------:R-:W2:Y:S01]  /*2370*/  @P3 LDC.64 R112, c[0x0][0x438] ;  /* 0x00010e00ff703b82 */ /* 0x000ea20000000a00 */
[----:B------:R-:W-:Y:S01]  /*2380*/  @P1 IMAD.WIDE.U32 R132, R0, 0x8, R132 ;  /* 0x0000000800841825 */ /* 0x000fe200078e0084 */
[----:B------:R-:W-:-:S06]  /*2390*/  ISETP.GE.U32.AND P4, PT, R118, 0x160, PT ;  /* 0x000001607600780c */ /* 0x000fcc0003f86070 */
[----:B------:R-:W2:Y:S01]  /*23a0*/  LDC.64 R114, c[0x0][0x3d8] ;  /* 0x0000f600ff727b82 */ /* 0x000ea20000000a00 */
[C---:B------:R-:W-:Y:S01]  /*23b0*/  @P1 IMAD.WIDE.U32 R136, R0.reuse, 0x8, R136 ;  /* 0x0000000800881825 */ /* 0x040fe200078e0088 */
[----:B------:R3:W5:Y:S03]  /*23c0*/  @P1 LDG.E.64 R22, desc[UR6][R132.64] ;  /* 0x0000000684161981 */ /* 0x000766000c1e1b00 */
[C---:B-1----:R-:W-:Y:S01]  /*23d0*/  @P1 IMAD.WIDE.U32 R134, R0.reuse, 0x8, R134 ;  /* 0x0000000800861825 */ /* 0x042fe200078e0086 */
[----:B------:R1:W5:Y:S02]  /*23e0*/  @P1 LDG.E.64 R24, desc[UR6][R136.64] ;  /* 0x0000000688181981 */ /* 0x000364000c1e1b00 */
[----:B------:R-:W1:Y:S01]  /*23f0*/  LDC.64 R120, c[0x0][0x3d0] ;  /* 0x0000f400ff787b82 */ /* 0x000e620000000a00 */
[----:B------:R-:W-:Y:S01]  /*2400*/  @P1 IADD3 R0, PT, PT, R0, 0x20, RZ ;  /* 0x0000002000001810 */ /* 0x000fe20007ffe0ff */
[----:B------:R1:W5:Y:S01]  /*2410*/  @P1 LD.E.64 R74, desc[UR6][R134.64] ;  /* 0x00000006864a1980 */ /* 0x000362000c101b00 */
[----:B------:R-:W-:-:S05]  /*2420*/  ISETP.GE.U32.AND P1, PT, R118, 0x180, PT ;  /* 0x000001807600780c */ /* 0x000fca0003f26070 */
[----:B------:R-:W1:Y:S08]  /*2430*/  LDC.64 R124, c[0x0][0x3d8] ;  /* 0x0000f600ff7c7b82 */ /* 0x000e700000000a00 */
[----:B------:R-:W1:Y:S01]  /*2440*/  @P2 LDC.64 R122, c[0x0][0x438] ;  /* 0x00010e00ff7a2b82 */ /* 0x000e620000000a00 */
[----:B----4-:R-:W-:-:S07]  /*2450*/  @P0 IMAD.WIDE.U32 R100, R0, 0x8, R100 ;  /* 0x0000000800640825 */ /* 0x010fce00078e0064 */
[----:B------:R-:W4:Y:S01]  /*2460*/  LDC.64 R126, c[0x0][0x3d0] ;  /* 0x0000f400ff7e7b82 */ /* 0x000f220000000a00 */
[C---:B0-----:R-:W-:Y:S01]  /*2470*/  @P0 IMAD.WIDE.U32 R106, R0.reuse, 0x8, R106 ;  /* 0x00000008006a0825 */ /* 0x041fe200078e006a */
[----:B------:R0:W5:Y:S06]  /*2480*/  @P0 LDG.E.64 R26, desc[UR6][R100.64] ;  /* 0x00000006641a0981 */ /* 0x00016c000c1e1b00 */
[----:B------:R-:W0:Y:S01]  /*2490*/  LDC.64 R130, c[0x0][0x3d8] ;  /* 0x0000f600ff827b82 */ /* 0x000e220000000a00 */
[----:B---3--:R-:W-:-:S07]  /*24a0*/  @P0 IMAD.WIDE.U32 R110, R0, 0x8, R110 ;  /* 0x00000008006e0825 */ /* 0x008fce00078e006e */
[----:B------:R-:W3:Y:S01]  /*24b0*/  @P6 LDC.64 R128, c[0x0][0x438] ;  /* 0x00010e00ff806b82 */ /* 0x000ee20000000a00 */
[----:B------:R-:W-:Y:S01]  /*24c0*/  @P0 IADD3 R0, PT, PT, R0, 0x20, RZ ;  /* 0x0000002000000810 */ /* 0x000fe20007ffe0ff */
[----:B------:R0:W5:Y:S06]  /*24d0*/  @P0 LDG.E.64 R28, desc[UR6][R110.64] ;  /* 0x000000066e1c0981 */ /* 0x00016c000c1e1b00 */
[----:B------:R-:W0:Y:S01]  /*24e0*/  LDC.64 R132, c[0x0][0x3d0] ;  /* 0x0000f400ff847b82 */ /* 0x000e220000000a00 */
[C---:B--2---:R-:W-:Y:S01]  /*24f0*/  @P3 IMAD.WIDE.U32 R108, R0.reuse, 0x8, R108 ;  /* 0x00000008006c3825 */ /* 0x044fe200078e006c */
[----:B------:R2:W5:Y:S06]  /*2500*/  @P0 LD.E.64 R70, desc[UR6][R106.64] ;  /* 0x000000066a460980 */ /* 0x00056c000c101b00 */
[----:B-1----:R-:W1:Y:S01]  /*2510*/  LDC.64 R136, c[0x0][0x3d8] ;  /* 0x0000f600ff887b82 */ /* 0x002e620000000a00 */
[C---:B------:R-:W-:Y:S01]  /*2520*/  @P3 IMAD.WIDE.U32 R112, R0.reuse, 0x8, R112 ;  /* 0x0000000800703825 */ /* 0x040fe200078e0070 */
[----:B------:R2:W5:Y:S06]  /*2530*/  @P3 LDG.E.64 R30, desc[UR6][R108.64] ;  /* 0x000000066c1e3981 */ /* 0x00056c000c1e1b00 */
[----:B------:R-:W2:Y:S01]  /*2540*/  @P4 LDC.64 R134, c[0x0][0x438] ;  /* 0x00010e00ff864b82 */ /* 0x000ea20000000a00 */
[C---:B------:R-:W-:Y:S01]  /*2550*/  @P3 IMAD.WIDE.U32 R114, R0.reuse, 0x8, R114 ;  /* 0x0000000800723825 */ /* 0x040fe200078e0072 */
[----:B------:R-:W-:Y:S01]  /*2560*/  @P3 IADD3 R0, PT, PT, R0, 0x20, RZ ;  /* 0x0000002000003810 */ /* 0x000fe20007ffe0ff */
[----:B------:R0:W5:Y:S05]  /*2570*/  @P3 LD.E.64 R68, desc[UR6][R112.64] ;  /* 0x0000000670443980 */ /* 0x00016a000c101b00 */
[----:B------:R-:W1:Y:S01]  /*2580*/  LDC.64 R142, c[0x0][0x3d8] ;  /* 0x0000f600ff8e7b82 */ /* 0x000e620000000a00 */
[C---:B------:R-:W-:Y:S01]  /*2590*/  @P2 IMAD.WIDE.U32 R120, R0.reuse, 0x8, R120 ;  /* 0x0000000800782825 */ /* 0x040fe200078e0078 */
[----:B------:R0:W5:Y:S06]  /*25a0*/  @P3 LDG.E.64 R32, desc[UR6][R114.64] ;  /* 0x0000000672203981 */ /* 0x00016c000c1e1b00 */
[----:B------:R-:W1:Y:S01]  /*25b0*/  LDC.64 R138, c[0x0][0x3d0] ;  /* 0x0000f400ff8a7b82 */ /* 0x000e620000000a00 */
[C---:B------:R-:W-:Y:S01]  /*25c0*/  @P2 IMAD.WIDE.U32 R122, R0.reuse, 0x8, R122 ;  /* 0x00000008007a2825 */ /* 0x040fe200078e007a */
[----:B------:R0:W5:Y:S06]  /*25d0*/  @P2 LDG.E.64 R34, desc[UR6][R120.64] ;  /* 0x0000000678222981 */ /* 0x00016c000c1e1b00 */
[----:B------:R-:W1:Y:S01]  /*25e0*/  @P1 LDC.64 R140, c[0x0][0x438] ;  /* 0x00010e00ff8c1b82 */ /* 0x000e620000000a00 */
[C---:B------:R-:W-:Y:S01]  /*25f0*/  @P2 IMAD.WIDE.U32 R124, R0.reuse, 0x8, R124 ;  /* 0x00000008007c2825 */ /* 0x040fe200078e007c */
[----:B------:R-:W-:Y:S01]  /*2600*/  @P2 IADD3 R0, PT, PT, R0, 0x20, RZ ;  /* 0x0000002000002810 */ /* 0x000fe20007ffe0ff */
[----:B------:R0:W5:Y:S04]  /*2610*/  @P2 LD.E.64 R66, desc[UR6][R122.64] ;  /* 0x000000067a422980 */ /* 0x000168000c101b00 */
[C---:B----4-:R-:W-:Y:S01]  /*2620*/  @P6 IMAD.WIDE.U32 R126, R0.reuse, 0x8, R126 ;  /* 0x00000008007e6825 */ /* 0x050fe200078e007e */
[----:B------:R4:W5:Y:S03]  /*2630*/  @P2 LDG.E.64 R84, desc[UR6][R124.64] ;  /* 0x000000067c542981 */ /* 0x000966000c1e1b00 */
[C---:B---3--:R-:W-:Y:S01]  /*2640*/  @P6 IMAD.WIDE.U32 R128, R0.reuse, 0x8, R128 ;  /* 0x0000000800806825 */ /* 0x048fe200078e0080 */
[----:B------:R4:W5:Y:S03]  /*2650*/  @P6 LDG.E.64 R86, desc[UR6][R126.64] ;  /* 0x000000067e566981 */ /* 0x000966000c1e1b00 */
[C---:B0-----:R-:W-:Y:S01]  /*2660*/  @P6 IMAD.WIDE.U32 R130, R0.reuse, 0x8, R130 ;  /* 0x0000000800826825 */ /* 0x041fe200078e0082 */
[----:B------:R-:W-:Y:S01]  /*2670*/  @P6 IADD3 R0, PT, PT, R0, 0x20, RZ ;  /* 0x0000002000006810 */ /* 0x000fe20007ffe0ff */
[----:B------:R4:W5:Y:S04]  /*2680*/  @P6 LD.E.64 R62, desc[UR6][R128.64] ;  /* 0x00000006803e6980 */ /* 0x000968000c101b00 */
[C---:B------:R-:W-:Y:S01]  /*2690*/  @P4 IMAD.WIDE.U32 R132, R0.reuse, 0x8, R132 ;  /* 0x0000000800844825 */ /* 0x040fe200078e0084 */
[----:B------:R4:W5:Y:S03]  /*26a0*/  @P6 LDG.E.64 R88, desc[UR6][R130.64] ;  /* 0x0000000682586981 */ /* 0x000966000c1e1b00 */
[C---:B--2---:R-:W-:Y:S01]  /*26b0*/  @P4 IMAD.WIDE.U32 R134, R0.reuse, 0x8, R134 ;  /* 0x0000000800864825 */ /* 0x044fe200078e0086 */
[----:B------:R4:W5:Y:S03]  /*26c0*/  @P4 LDG.E.64 R90, desc[UR6][R132.64] ;  /* 0x00000006845a4981 */ /* 0x000966000c1e1b00 */
[C---:B-1----:R-:W-:Y:S01]  /*26d0*/  @P4 IMAD.WIDE.U32 R136, R0.reuse, 0x8, R136 ;  /* 0x0000000800884825 */ /* 0x042fe200078e0088 */
[----:B------:R-:W-:Y:S01]  /*26e0*/  @P4 IADD3 R0, PT, PT, R0, 0x20, RZ ;  /* 0x0000002000004810 */ /* 0x000fe20007ffe0ff */
[----:B------:R4:W5:Y:S04]  /*26f0*/  @P4 LD.E.64 R64, desc[UR6][R134.64] ;  /* 0x0000000686404980 */ /* 0x000968000c101b00 */
[C---:B------:R-:W-:Y:S01]  /*2700*/  @P1 IMAD.WIDE.U32 R102, R0.reuse, 0x8, R142 ;  /* 0x0000000800661825 */ /* 0x040fe200078e008e */
[----:B------:R4:W5:Y:S03]  /*2710*/  @P4 LDG.E.64 R92, desc[UR6][R136.64] ;  /* 0x00000006885c4981 */ /* 0x000966000c1e1b00 */
[C---:B------:R-:W-:Y:S01]  /*2720*/  @P1 IMAD.WIDE.U32 R98, R0.reuse, 0x8, R138 ;  /* 0x0000000800621825 */ /* 0x040fe200078e008a */
[----:B------:R4:W5:Y:S03]  /*2730*/  @P1 LDG.E.64 R96, desc[UR6][R102.64] ;  /* 0x0000000666601981 */ /* 0x000966000c1e1b00 */
[----:B------:R-:W-:Y:S01]  /*2740*/  @P1 IMAD.WIDE.U32 R100, R0, 0x8, R140 ;  /* 0x0000000800641825 */ /* 0x000fe200078e008c */
[----:B------:R4:W5:Y:S04]  /*2750*/  @P1 LDG.E.64 R94, desc[UR6][R98.64] ;  /* 0x00000006625e1981 */ /* 0x000968000c1e1b00 */
[----:B------:R4:W5:Y:S01]  /*2760*/  @P1 LD.E.64 R38, desc[UR6][R100.64] ;  /* 0x0000000664261980 */ /* 0x000962000c101b00 */
[----:B------:R-:W-:-:S02]  /*2770*/  @P5 CS2R R40, SRZ ;  /* 0x0000000000285805 */ /* 0x000fc4000001ff00 */
[----:B------:R-:W-:Y:S02]  /*2780*/  @P0 CS2R R52, SRZ ;  /* 0x0000000000340805 */ /* 0x000fe4000001ff00 */
[----:B------:R-:W-:Y:S02]  /*2790*/  @P3 CS2R R54, SRZ ;  /* 0x0000000000363805 */ /* 0x000fe4000001ff00 */
[----:B------:R-:W-:Y:S02]  /*27a0*/  @P2 CS2R R56, SRZ ;  /* 0x0000000000382805 */ /* 0x000fe4000001ff00 */
[----:B------:R-:W-:Y:S02]  /*27b0*/  @P6 CS2R R58, SRZ ;  /* 0x00000000003a6805 */ /* 0x000fe4000001ff00 */
[----:B------:R-:W-:Y:S02]  /*27c0*/  @P4 CS2R R60, SRZ ;  /* 0x00000000003c4805 */ /* 0x000fe4000001ff00 */
[----:B----4-:R-:W-:-:S07]  /*27d0*/  @P1 CS2R R36, SRZ ;  /* 0x0000000000241805 */ /* 0x010fce000001ff00 */
.L_x_26321:
[----:B------:R-:W-:Y:S05]  /*27e0*/  BSYNC.RECONVERGENT B0 ;  /* 0x0000000000007941 */ /* 0x000fea0003800200 */
.L_x_26318:
[----:B------:R-:W0:Y:S02]  /*27f0*/  LDCU UR4, c[0x0][0x384] ;  /* 0x00007080ff0477ac */ /* 0x000e240008000800 */
[----:B0-----:R-:W-:-:S13]  /*2800*/  ISETP.GE.AND P0, PT, R117, UR4, PT ;  /* 0x0000000475007c0c */ /* 0x001fda000bf06270 */
[----:B------:R-:W-:Y:S05]  /*2810*/  @P0 EXIT ;  /* 0x000000000000094d */ /* 0x000fea0003800000 */
[----:B-----5:R-:W-:Y:S01]  /*2820*/  MOV R121, R2 ;  /* 0x0000000200797202 */ /* 0x020fe20000000f00 */
[----:B------:R-:W0:Y:S01]  /*2830*/  LDCU.64 UR4, c[0x0][0x3a0] ;  /* 0x00007400ff0477ac */ /* 0x000e220008000a00 */
[----:B------:R-:W-:Y:S02]  /*2840*/  MOV R0, R3 ;  /* 0x0000000300007202 */ /* 0x000fe40000000f00 */
[----:B------:R-:W-:Y:S01]  /*2850*/  SHF.R.U64 R172, R72, 0x10, R73 ;  /* 0x0000001048ac7819 */ /* 0x000fe20000001249 */
[----:B------:R-:W0:Y:S01]  /*2860*/  LDCU.64 UR8, c[0x0][0x398] ;  /* 0x00007300ff0877ac */ /* 0x000e220008000a00 */
[----:B------:R-:W-:Y:S02]  /*2870*/  PRMT R121, R121, 0x5410, R0 ;  /* 0x0000541079797816 */ /* 0x000fe40000000000 */
[----:B------:R-:W-:Y:S01]  /*2880*/  SHF.R.U64 R0, R40, 0x10, R41 ;  /* 0x0000001028007819 */ /* 0x000fe20000001229 */
[----:B------:R-:W1:Y:S01]  /*2890*/  LDCU UR12, c[0x0][0x388] ;  /* 0x00007100ff0c77ac */ /* 0x000e620008000800 */
[----:B------:R-:W-:-:S02]  /*28a0*/  SHF.R.U64 R122, R2, 0x10, R3 ;  /* 0x00000010027a7819 */ /* 0x000fc40000001203 */
[----:B------:R-:W-:Y:S01]  /*28b0*/  PRMT R172, R172, 0x5410, R0 ;  /* 0x00005410acac7816 */ /* 0x000fe20000000000 */
[----:B------:R-:W2:Y:S01]  /*28c0*/  LDCU.U8 UR10, c[0x0][0x410] ;  /* 0x00008200ff0a77ac */ /* 0x000ea20008000000 */
[----:B------:R-:W-:Y:S02]  /*28d0*/  MOV R124, R20 ;  /* 0x00000014007c7202 */ /* 0x000fe40000000f00 */
[----:B------:R-:W-:Y:S01]  /*28e0*/  MOV R2, R21 ;  /* 0x0000001500027202 */ /* 0x000fe20000000f00 */
[----:B------:R-:W3:Y:S01]  /*28f0*/  LDCU UR11, c[0x0][0x448] ;  /* 0x00008900ff0b77ac */ /* 0x000ee20008000800 */
[----:B------:R-:W-:Y:S02]  /*2900*/  SHF.R.U64 R174, R82, 0x10, R83 ;  /* 0x0000001052ae7819 */ /* 0x000fe40000001253 */
[----:B------:R-:W-:Y:S01]  /*2910*/  SHF.R.U64 R0, R42, 0x10, R43 ;  /* 0x000000102a007819 */ /* 0x000fe2000000122b */
[----:B------:R-:W4:Y:S01]  /*2920*/  LDCU.64 UR14, c[0x0][0x398] ;  /* 0x00007300ff0e77ac */ /* 0x000f220008000a00 */
[----:B------:R-:W-:-:S02]  /*2930*/  PRMT R124, R124, 0x5410, R2 ;  /* 0x000054107c7c7816 */ /* 0x000fc40000000002 */
[----:B------:R-:W-:Y:S01]  /*2940*/  PRMT R174, R174, 0x5410, R0 ;  /* 0x00005410aeae7816 */ /* 0x000fe20000000000 */
[----:B0-----:R-:W-:Y:S01]  /*2950*/  ULOP3.LUT UP0, URZ, UR4, UR8, URZ, 0xfc, !UPT ;  /* 0x0000000804ff7292 */ /* 0x001fe2000f80fcff */
[----:B------:R-:W-:Y:S01]  /*2960*/  SHF.R.U32.HI R173, RZ, 0x10, R73 ;  /* 0x00000010ffad7819 */ /* 0x000fe20000011649 */
[----:B------:R-:W0:Y:S01]  /*2970*/  LDCU.64 UR16, c[0x0][0x3a0] ;  /* 0x00007400ff1077ac */ /* 0x000e220008000a00 */
[----:B------:R-:W-:Y:S02]  /*2980*/  SHF.R.U32.HI R2, RZ, 0x10, R41 ;  /* 0x00000010ff027819 */ /* 0x000fe40000011629 */
[----:B------:R-:W-:Y:S01]  /*2990*/  SHF.R.U64 R176, R80, 0x10, R81 ;  /* 0x0000001050b07819 */ /* 0x000fe20000001251 */
[----:B------:R-:W-:Y:S01]  /*29a0*/  ULOP3.LUT UP0, URZ, UR5, UR9, URZ, 0xfc, UP0 ;  /* 0x0000000905ff7292 */ /* 0x000fe2000800fcff */
[----:B------:R-:W-:Y:S02]  /*29b0*/  SHF.R.U64 R0, R44, 0x10, R45 ;  /* 0x000000102c007819 */ /* 0x000fe4000000122d */
[----:B------:R-:W-:-:S02]  /*29c0*/  PRMT R173, R173, 0x5410, R2 ;  /* 0x00005410adad7816 */ /* 0x000fc40000000002 */
[----:B------:R-:W-:Y:S02]  /*29d0*/  PRMT R176, R176, 0x5410, R0 ;  /* 0x00005410b0b07816 */ /* 0x000fe40000000000 */
[----:B------:R-:W-:Y:S02]  /*29e0*/  SHF.R.U32.HI R175, RZ, 0x10, R83 ;  /* 0x00000010ffaf7819 */ /* 0x000fe40000011653 */
[----:B------:R-:W-:Y:S02]  /*29f0*/  SHF.R.U32.HI R2, RZ, 0x10, R43 ;  /* 0x00000010ff027819 */ /* 0x000fe4000001162b */
[----:B------:R-:W-:Y:S02]  /*2a00*/  SHF.R.U64 R178, R78, 0x10, R79 ;  /* 0x000000104eb27819 */ /* 0x000fe4000000124f */
        /* <DEDUP_REMOVED lines=35> */
[----:B------:R-:W-:Y:S02]  /*2c40*/  SHF.R.U32.HI R197, RZ, 0x10, R67 ;  /* 0x00000010ffc57819 */ /* 0x000fe40000011643 */
[----:B------:R-:W-:Y:S02]  /*2c50*/  SHF.R.U32.HI R0, RZ, 0x10, R57 ;  /* 0x00000010ff007819 */ /* 0x000fe40000011639 */
[----:B------:R-:W-:-:S02]  /*2c60*/  PRMT R195, R195, 0x5410, R2 ;  /* 0x00005410c3c37816 */ /* 0x000fc40000000002 */
[----:B------:R-:W-:Y:S02]  /*2c70*/  PRMT R197, R197, 0x5410, R0 ;  /* 0x00005410c5c57816 */ /* 0x000fe40000000000 */
[----:B------:R-:W-:Y:S02]  /*2c80*/  SHF.R.U64 R198, R62, 0x10, R63 ;  /* 0x000000103ec67819 */ /* 0x000fe4000000123f */
[----:B------:R-:W-:Y:S02]  /*2c90*/  SHF.R.U64 R2, R58, 0x10, R59 ;  /* 0x000000103a027819 */ /* 0x000fe4000000123b */
[----:B------:R-:W-:Y:S02]  /*2ca0*/  SHF.R.U32.HI R199, RZ, 0x10, R63 ;  /* 0x00000010ffc77819 */ /* 0x000fe4000001163f */
[----:B------:R-:W-:Y:S02]  /*2cb0*/  SHF.R.U32.HI R0, RZ, 0x10, R59 ;  /* 0x00000010ff007819 */ /* 0x000fe4000001163b */
[----:B------:R-:W-:-:S02]  /*2cc0*/  MOV R126, R4 ;  /* 0x00000004007e7202 */ /* 0x000fc40000000f00 */
[----:B------:R-:W-:Y:S02]  /*2cd0*/  SHF.R.U64 R127, R4, 0x10, R5 ;  /* 0x00000010047f7819 */ /* 0x000fe40000001205 */
[----:B------:R-:W-:Y:S02]  /*2ce0*/  PRMT R198, R198, 0x5410, R2 ;  /* 0x00005410c6c67816 */ /* 0x000fe40000000002 */
[----:B------:R-:W-:Y:S02]  /*2cf0*/  PRMT R199, R199, 0x5410, R0 ;  /* 0x00005410c7c77816 */ /* 0x000fe40000000000 */
[----:B------:R-:W-:Y:S02]  /*2d00*/  SHF.R.U32.HI R98, RZ, 0x10, R3 ;  /* 0x00000010ff627819 */ /* 0x000fe40000011603 */
[----:B------:R-:W-:Y:S02]  /*2d10*/  MOV R4, R7 ;  /* 0x0000000700047202 */ /* 0x000fe40000000f00 */
[----:B------:R-:W-:-:S02]  /*2d20*/  SHF.R.U64 R129, R6, 0x10, R7 ;  /* 0x0000001006817819 */ /* 0x000fc40000001207 */
[----:B------:R-:W-:Y:S02]  /*2d30*/  SHF.R.U32.HI R101, RZ, 0x10, R7 ;  /* 0x00000010ff657819 */ /* 0x000fe40000011607 */
[----:B------:R-:W-:Y:S02]  /*2d40*/  SHF.R.U64 R200, R64, 0x10, R65 ;  /* 0x0000001040c87819 */ /* 0x000fe40000001241 */
[----:B------:R-:W-:Y:S02]  /*2d50*/  SHF.R.U64 R0, R60, 0x10, R61 ;  /* 0x000000103c007819 */ /* 0x000fe4000000123d */
[----:B------:R-:W-:Y:S02]  /*2d60*/  SHF.R.U32.HI R201, RZ, 0x10, R65 ;  /* 0x00000010ffc97819 */ /* 0x000fe40000011641 */
[----:B------:R-:W-:Y:S02]  /*2d70*/  SHF.R.U32.HI R2, RZ, 0x10, R61 ;  /* 0x00000010ff027819 */ /* 0x000fe4000001163d */
[----:B------:R-:W-:-:S02]  /*2d80*/  MOV R3, R5 ;  /* 0x0000000500037202 */ /* 0x000fc40000000f00 */
[----:B------:R-:W-:Y:S02]  /*2d90*/  SHF.R.U32.HI R100, RZ, 0x10, R5 ;  /* 0x00000010ff647819 */ /* 0x000fe40000011605 */
[----:B------:R-:W-:Y:S02]  /*2da0*/  MOV R130, R8 ;  /* 0x0000000800827202 */ /* 0x000fe40000000f00 */
[----:B------:R-:W-:Y:S02]  /*2db0*/  SHF.R.U64 R131, R8, 0x10, R9 ;  /* 0x0000001008837819 */ /* 0x000fe40000001209 */
[----:B------:R-:W-:Y:S02]  /*2dc0*/  MOV R7, R13 ;  /* 0x0000000d00077202 */ /* 0x000fe40000000f00 */
[--C-:B------:R-:W-:Y:S02]  /*2dd0*/  SHF.R.U64 R135, R12, 0x10, R13.reuse ;  /* 0x000000100c877819 */ /* 0x100fe4000000120d */
[----:B------:R-:W-:-:S02]  /*2de0*/  SHF.R.U32.HI R104, RZ, 0x10, R13 ;  /* 0x00000010ff687819 */ /* 0x000fc4000001160d */
[----:B------:R-:W-:Y:S02]  /*2df0*/  MOV R146, R26 ;  /* 0x0000001a00927202 */ /* 0x000fe40000000f00 */
[----:B------:R-:W-:Y:S02]  /*2e00*/  SHF.R.U64 R149, R26, 0x10, R27 ;  /* 0x000000101a957819 */ /* 0x000fe4000000121b */
[----:B------:R-:W-:Y:S02]  /*2e10*/  MOV R128, R6 ;  /* 0x0000000600807202 */ /* 0x000fe40000000f00 */
[----:B------:R-:W-:Y:S02]  /*2e20*/  MOV R5, R9 ;  /* 0x0000000900057202 */ /* 0x000fe40000000f00 */
[----:B------:R-:W-:Y:S02]  /*2e30*/  SHF.R.U32.HI R102, RZ, 0x10, R9 ;  /* 0x00000010ff667819 */ /* 0x000fe40000011609 */
[----:B------:R-:W-:-:S02]  /*2e40*/  MOV R136, R14 ;  /* 0x0000000e00887202 */ /* 0x000fc40000000f00 */
[----:B------:R-:W-:Y:S02]  /*2e50*/  MOV R8, R15 ;  /* 0x0000000f00087202 */ /* 0x000fe40000000f00 */
[--C-:B------:R-:W-:Y:S02]  /*2e60*/  SHF.R.U64 R137, R14, 0x10, R15.reuse ;  /* 0x000000100e897819 */ /* 0x100fe4000000120f */
[----:B------:R-:W-:Y:S02]  /*2e70*/  SHF.R.U32.HI R105, RZ, 0x10, R15 ;  /* 0x00000010ff697819 */ /* 0x000fe4000001160f */
[----:B------:R-:W-:Y:S02]  /*2e80*/  MOV R13, R27 ;  /* 0x0000001b000d7202 */ /* 0x000fe40000000f00 */
[----:B------:R-:W-:Y:S02]  /*2e90*/  SHF.R.U32.HI R26, RZ, 0x10, R27 ;  /* 0x00000010ff1a7819 */ /* 0x000fe4000001161b */
[----:B------:R-:W-:-:S02]  /*2ea0*/  MOV R150, R28 ;  /* 0x0000001c00967202 */ /* 0x000fc40000000f00 */
[----:B------:R-:W-:Y:S02]  /*2eb0*/  SHF.R.U64 R151, R28, 0x10, R29 ;  /* 0x000000101c977819 */ /* 0x000fe4000000121d */
[----:B------:R-:W-:Y:S02]  /*2ec0*/  MOV R132, R10 ;  /* 0x0000000a00847202 */ /* 0x000fe40000000f00 */
[----:B------:R-:W-:Y:S02]  /*2ed0*/  MOV R6, R11 ;  /* 0x0000000b00067202 */ /* 0x000fe40000000f00 */
[--C-:B------:R-:W-:Y:S02]  /*2ee0*/  SHF.R.U64 R133, R10, 0x10, R11.reuse ;  /* 0x000000100a857819 */ /* 0x100fe4000000120b */
[----:B------:R-:W-:Y:S02]  /*2ef0*/  SHF.R.U32.HI R103, RZ, 0x10, R11 ;  /* 0x00000010ff677819 */ /* 0x000fe4000001160b */
[----:B------:R-:W-:-:S02]  /*2f00*/  MOV R134, R12 ;  /* 0x0000000c00867202 */ /* 0x000fc40000000f00 */
[----:B------:R-:W-:Y:S02]  /*2f10*/  MOV R138, R16 ;  /* 0x00000010008a7202 */ /* 0x000fe40000000f00 */
[----:B------:R-:W-:Y:S02]  /*2f20*/  MOV R9, R17 ;  /* 0x0000001100097202 */ /* 0x000fe40000000f00 */
[--C-:B------:R-:W-:Y:S02]  /*2f30*/  SHF.R.U64 R139, R16, 0x10, R17.reuse ;  /* 0x00000010108b7819 */ /* 0x100fe40000001211 */
[----:B------:R-:W-:Y:S02]  /*2f40*/  SHF.R.U32.HI R106, RZ, 0x10, R17 ;  /* 0x00000010ff6a7819 */ /* 0x000fe40000011611 */
[----:B------:R-:W-:Y:S02]  /*2f50*/  MOV R140, R18 ;  /* 0x00000012008c7202 */ /* 0x000fe40000000f00 */
[----:B------:R-:W-:-:S02]  /*2f60*/  SHF.R.U64 R141, R18, 0x10, R19 ;  /* 0x00000010128d7819 */ /* 0x000fc40000001213 */
[----:B------:R-:W-:Y:S02]  /*2f70*/  MOV R14, R29 ;  /* 0x0000001d000e7202 */ /* 0x000fe40000000f00 */
[----:B------:R-:W-:Y:S02]  /*2f80*/  SHF.R.U32.HI R27, RZ, 0x10, R29 ;  /* 0x00000010ff1b7819 */ /* 0x000fe4000001161d */
[----:B------:R-:W-:Y:S02]  /*2f90*/  MOV R152, R30 ;  /* 0x0000001e00987202 */ /* 0x000fe40000000f00 */
[----:B------:R-:W-:Y:S02]  /*2fa0*/  MOV R15, R31 ;  /* 0x0000001f000f7202 */ /* 0x000fe40000000f00 */
[--C-:B------:R-:W-:Y:S02]  /*2fb0*/  SHF.R.U64 R153, R30, 0x10, R31.reuse ;  /* 0x000000101e997819 */ /* 0x100fe4000000121f */
[----:B------:R-:W-:-:S02]  /*2fc0*/  SHF.R.U32.HI R28, RZ, 0x10, R31 ;  /* 0x00000010ff1c7819 */ /* 0x000fc4000001161f */
[--C-:B------:R-:W-:Y:S02]  /*2fd0*/  SHF.R.U64 R125, R20, 0x10, R21.reuse ;  /* 0x00000010147d7819 */ /* 0x100fe40000001215 */
[----:B------:R-:W-:Y:S02]  /*2fe0*/  SHF.R.U32.HI R99, RZ, 0x10, R21 ;  /* 0x00000010ff637819 */ /* 0x000fe40000011615 */
[----:B------:R-:W-:Y:S02]  /*2ff0*/  MOV R10, R19 ;  /* 0x00000013000a7202 */ /* 0x000fe40000000f00 */
[----:B------:R-:W-:Y:S02]  /*3000*/  SHF.R.U32.HI R107, RZ, 0x10, R19 ;  /* 0x00000010ff6b7819 */ /* 0x000fe40000011613 */
[----:B------:R-:W-:Y:S02]  /*3010*/  MOV R142, R22 ;  /* 0x00000016008e7202 */ /* 0x000fe40000000f00 */
[----:B------:R-:W-:-:S02]  /*3020*/  MOV R11, R23 ;  /* 0x00000017000b7202 */ /* 0x000fc40000000f00 */
[--C-:B------:R-:W-:Y:S02]  /*3030*/  SHF.R.U64 R143, R22, 0x10, R23.reuse ;  /* 0x00000010168f7819 */ /* 0x100fe40000001217 */
[----:B------:R-:W-:Y:S02]  /*3040*/  SHF.R.U32.HI R108, RZ, 0x10, R23 ;  /* 0x00000010ff6c7819 */ /* 0x000fe40000011617 */
[----:B------:R-:W-:Y:S02]  /*3050*/  MOV R144, R24 ;  /* 0x0000001800907202 */ /* 0x000fe40000000f00 */
[----:B------:R-:W-:Y:S02]  /*3060*/  MOV R12, R25 ;  /* 0x00000019000c7202 */ /* 0x000fe40000000f00 */
[----:B------:R-:W-:Y:S02]  /*3070*/  SHF.R.U64 R145, R24, 0x10, R25 ;  /* 0x0000001018917819 */ /* 0x000fe40000001219 */
[----:B------:R-:W-:-:S02]  /*3080*/  MOV R154, R32 ;  /* 0x00000020009a7202 */ /* 0x000fc40000000f00 */
[----:B------:R-:W-:Y:S02]  /*3090*/  MOV R16, R33 ;  /* 0x0000002100107202 */ /* 0x000fe40000000f00 */
[--C-:B------:R-:W-:Y:S02]  /*30a0*/  SHF.R.U64 R155, R32, 0x10, R33.reuse ;  /* 0x00000010209b7819 */ /* 0x100fe40000001221 */
[----:B------:R-:W-:Y:S02]  /*30b0*/  SHF.R.U32.HI R29, RZ, 0x10, R33 ;  /* 0x00000010ff1d7819 */ /* 0x000fe40000011621 */
[----:B------:R-:W-:Y:S02]  /*30c0*/  MOV R156, R34 ;  /* 0x00000022009c7202 */ /* 0x000fe40000000f00 */
[----:B------:R-:W-:Y:S02]  /*30d0*/  MOV R17, R35 ;  /* 0x0000002300117202 */ /* 0x000fe40000000f00 */
[----:B------:R-:W-:-:S02]  /*30e0*/  SHF.R.U64 R157, R34, 0x10, R35 ;  /* 0x00000010229d7819 */ /* 0x000fc40000001223 */
[----:B------:R-:W-:Y:S02]  /*30f0*/  SHF.R.U32.HI R30, RZ, 0x10, R35 ;  /* 0x00000010ff1e7819 */ /* 0x000fe40000011623 */
[----:B------:R-:W-:Y:S02]  /*3100*/  MOV R158, R84 ;  /* 0x00000054009e7202 */ /* 0x000fe40000000f00 */
[----:B------:R-:W-:Y:S02]  /*3110*/  MOV R18, R85 ;  /* 0x0000005500127202 */ /* 0x000fe40000000f00 */
[--C-:B------:R-:W-:Y:S02]  /*3120*/  SHF.R.U64 R159, R84, 0x10, R85.reuse ;  /* 0x00000010549f7819 */ /* 0x100fe40000001255 */
[----:B------:R-:W-:Y:S02]  /*3130*/  SHF.R.U32.HI R31, RZ, 0x10, R85 ;  /* 0x00000010ff1f7819 */ /* 0x000fe40000011655 */
[----:B------:R-:W-:-:S02]  /*3140*/  PRMT R200, R200, 0x5410, R0 ;  /* 0x00005410c8c87816 */ /* 0x000fc40000000000 */
[----:B------:R-:W-:Y:S02]  /*3150*/  PRMT R201, R201, 0x5410, R2 ;  /* 0x00005410c9c97816 */ /* 0x000fe40000000002 */
[----:B------:R-:W-:Y:S02]  /*3160*/  SHF.R.U32.HI R25, RZ, 0x10, R25 ;  /* 0x00000010ff197819 */ /* 0x000fe40000011619 */
[----:B------:R-:W-:Y:S02]  /*3170*/  MOV R160, R86 ;  /* 0x0000005600a07202 */ /* 0x000fe40000000f00 */
[----:B------:R-:W-:Y:S02]  /*3180*/  MOV R19, R87 ;  /* 0x0000005700137202 */ /* 0x000fe40000000f00 */
[--C-:B------:R-:W-:Y:S02]  /*3190*/  SHF.R.U64 R161, R86, 0x10, R87.reuse ;  /* 0x0000001056a17819 */ /* 0x100fe40000001257 */
[----:B------:R-:W-:-:S02]  /*31a0*/  SHF.R.U32.HI R32, RZ, 0x10, R87 ;  /* 0x00000010ff207819 */ /* 0x000fc40000011657 */
[----:B------:R-:W-:Y:S02]  /*31b0*/  MOV R162, R88 ;  /* 0x0000005800a27202 */ /* 0x000fe40000000f00 */
[----:B------:R-:W-:Y:S02]  /*31c0*/  MOV R20, R89 ;  /* 0x0000005900147202 */ /* 0x000fe40000000f00 */
[--C-:B------:R-:W-:Y:S02]  /*31d0*/  SHF.R.U64 R163, R88, 0x10, R89.reuse ;  /* 0x0000001058a37819 */ /* 0x100fe40000001259 */
[----:B------:R-:W-:Y:S02]  /*31e0*/  SHF.R.U32.HI R33, RZ, 0x10, R89 ;  /* 0x00000010ff217819 */ /* 0x000fe40000011659 */
[----:B------:R-:W-:Y:S02]  /*31f0*/  MOV R164, R90 ;  /* 0x0000005a00a47202 */ /* 0x000fe40000000f00 */
[----:B------:R-:W-:-:S02]  /*3200*/  MOV R21, R91 ;  /* 0x0000005b00157202 */ /* 0x000fc40000000f00 */
[--C-:B------:R-:W-:Y:S02]  /*3210*/  SHF.R.U64 R165, R90, 0x10, R91.reuse ;  /* 0x000000105aa57819 */ /* 0x100fe4000000125b */
        /* <DEDUP_REMOVED lines=13> */
[----:B------:R-:W-:Y:S02]  /*32f0*/  SHF.R.U64 R202, R38, 0x10, R39 ;  /* 0x0000001026ca7819 */ /* 0x000fe40000001227 */
[----:B------:R-:W-:Y:S02]  /*3300*/  SHF.R.U64 R0, R36, 0x10, R37 ;  /* 0x0000001024007819 */ /* 0x000fe40000001225 */
[----:B------:R-:W-:Y:S02]  /*3310*/  SHF.R.U32.HI R203, RZ, 0x10, R39 ;  /* 0x00000010ffcb7819 */ /* 0x000fe40000011627 */
[----:B------:R-:W-:-:S02]  /*3320*/  SHF.R.U32.HI R2, RZ, 0x10, R37 ;  /* 0x00000010ff027819 */ /* 0x000fc40000011625 */
        /* <DEDUP_REMOVED lines=48> */
.L_x_26397:
        /* <DEDUP_REMOVED lines=22> */
[----:B-----5:R-:W-:Y:S01]  /*3790*/  FADD.FTZ R93, R96, R84 ;  /* 0x00000054605d7221 */ /* 0x020fe20000010000 */
[----:B0-----:R-:W-:Y:S01]  /*37a0*/  FADD.FTZ R2, R97, R85 ;  /* 0x0000005561027221 */ /* 0x001fe20000010000 */
[----:B------:R-:W-:Y:S01]  /*37b0*/  FADD.FTZ R3, R98, R86 ;  /* 0x0000005662037221 */ /* 0x000fe20000010000 */
[----:B------:R-:W-:Y:S01]  /*37c0*/  FADD.FTZ R4, R99, R87 ;  /* 0x0000005763047221 */ /* 0x000fe20000010000 */
[----:B------:R-:W-:Y:S01]  /*37d0*/  FADD.FTZ R0, R88, R93 ;  /* 0x0000005d58007221 */ /* 0x000fe20000010000 */
[----:B------:R-:W-:Y:S01]  /*37e0*/  FADD.FTZ R2, R89, R2 ;  /* 0x0000000259027221 */ /* 0x000fe20000010000 */
[----:B------:R-:W-:Y:S01]  /*37f0*/  FADD.FTZ R3, R90, R3 ;  /* 0x000000035a037221 */ /* 0x000fe20000010000 */
[----:B------:R-:W-:Y:S02]  /*3800*/  FADD.FTZ R4, R91, R4 ;  /* 0x000000045b047221 */ /* 0x000fe40000010000 */
[----:B------:R-:W-:Y:S02]  /*3810*/  MOV R92, R0 ;  /* 0x00000000005c7202 */ /* 0x000fe40000000f00 */
[----:B------:R-:W-:-:S02]  /*3820*/  MOV R93, R2 ;  /* 0x00000002005d7202 */ /* 0x000fc40000000f00 */
[----:B------:R-:W-:Y:S02]  /*3830*/  MOV R94, R3 ;  /* 0x00000003005e7202 */ /* 0x000fe40000000f00 */
[----:B------:R-:W-:Y:S01]  /*3840*/  MOV R95, R4 ;  /* 0x00000004005f7202 */ /* 0x000fe20000000f00 */
[----:B------:R-:W-:Y:S06]  /*3850*/  BRA `(.L_x_26327) ;  /* 0x0000000000547947 */ /* 0x000fec0003800000 */
.L_x_26326:
[----:B-----5:R-:W-:Y:S01]  /*3860*/  FADD.FTZ R0, R96, R84 ;  /* 0x0000005460007221 */ /* 0x020fe20000010000 */
[----:B0-----:R-:W-:Y:S01]  /*3870*/  FADD.FTZ R2, R97, R85 ;  /* 0x0000005561027221 */ /* 0x001fe20000010000 */
[----:B------:R-:W-:Y:S01]  /*3880*/  FADD.FTZ R3, R98, R86 ;  /* 0x0000005662037221 */ /* 0x000fe20000010000 */
[----:B------:R-:W-:Y:S02]  /*3890*/  FADD.FTZ R4, R99, R87 ;  /* 0x0000005763047221 */ /* 0x000fe40000010000 */
[----:B------:R-:W-:Y:S02]  /*38a0*/  MOV R92, R0 ;  /* 0x00000000005c7202 */ /* 0x000fe40000000f00 */
[----:B------:R-:W-:Y:S02]  /*38b0*/  MOV R93, R2 ;  /* 0x00000002005d7202 */ /* 0x000fe40000000f00 */
[----:B------:R-:W-:Y:S02]  /*38c0*/  MOV R94, R3 ;  /* 0x00000003005e7202 */ /* 0x000fe40000000f00 */
[----:B------:R-:W-:Y:S01]  /*38d0*/  MOV R95, R4 ;  /* 0x00000004005f7202 */ /* 0x000fe20000000f00 */
[----:B------:R-:W-:Y:S06]  /*38e0*/  BRA `(.L_x_26327) ;  /* 0x0000000000307947 */ /* 0x000fec0003800000 */
.L_x_26325:
[----:B-----5:R-:W-:Y:S01]  /*38f0*/  @P1 FADD.FTZ R92, R96, R88 ;  /* 0x00000058605c1221 */ /* 0x020fe20000010000 */
[----:B------:R-:W-:Y:S01]  /*3900*/  @P1 FADD.FTZ R93, R97, R89 ;  /* 0x00000059615d1221 */ /* 0x000fe20000010000 */
[----:B------:R-:W-:Y:S01]  /*3910*/  @P1 FADD.FTZ R94, R98, R90 ;  /* 0x0000005a625e1221 */ /* 0x000fe20000010000 */
[----:B------:R-:W-:Y:S02]  /*3920*/  @P1 FADD.FTZ R95, R99, R91 ;  /* 0x0000005b635f1221 */ /* 0x000fe40000010000 */
[----:B------:R-:W-:Y:S02]  /*3930*/  @P1 MOV R0, R92 ;  /* 0x0000005c00001202 */ /* 0x000fe40000000f00 */
[----:B0-----:R-:W-:Y:S02]  /*3940*/  @P1 MOV R2, R93 ;  /* 0x0000005d00021202 */ /* 0x001fe40000000f00 */
[----:B------:R-:W-:Y:S02]  /*3950*/  @P1 MOV R3, R94 ;  /* 0x0000005e00031202 */ /* 0x000fe40000000f00 */
[----:B------:R-:W-:-:S02]  /*3960*/  @P1 MOV R4, R95 ;  /* 0x0000005f00041202 */ /* 0x000fc40000000f00 */
[----:B------:R-:W-:Y:S02]  /*3970*/  @!P1 MOV R0, R96 ;  /* 0x0000006000009202 */ /* 0x000fe40000000f00 */
[----:B------:R-:W-:Y:S02]  /*3980*/  @!P1 MOV R2, R97 ;  /* 0x0000006100029202 */ /* 0x000fe40000000f00 */
[----:B------:R-:W-:Y:S02]  /*3990*/  @!P1 MOV R3, R98 ;  /* 0x0000006200039202 */ /* 0x000fe40000000f00 */
[----:B------:R-:W-:-:S07]  /*39a0*/  @!P1 MOV R4, R99 ;  /* 0x0000006300049202 */ /* 0x000fce0000000f00 */
.L_x_26327:
[----:B------:R-:W0:Y:S01]  /*39b0*/  @UP0 LDCU.64 UR4, c[0x0][0x3a8] ;  /* 0x00007500ff0407ac */ /* 0x000e220008000a00 */
[----:B------:R-:W-:Y:S01]  /*39c0*/  PLOP3.LUT P0, PT, PT, PT, UP0, 0x80, 0x8 ;  /* 0x000000000008781c */ /* 0x000fe20003f0f008 */
[----:B------:R-:W-:Y:S01]  /*39d0*/  HFMA2 R96, -RZ, RZ, 0, 9.5367431640625e-07 ;  /* 0x00000010ff607431 */ /* 0x000fe200000001ff */
[----:B------:R-:W-:Y:S02]  /*39e0*/  PLOP3.LUT P1, PT, PT, PT, UP0, 0x80, 0x8 ;  /* 0x000000000008781c */ /* 0x000fe40003f2f008 */
[----:B------:R-:W-:-:S09]  /*39f0*/  IADD3 R100, PT, PT, R123, 0x20, RZ ;  /* 0x000000207b647810 */ /* 0x000fd20007ffe0ff */
[----:B0-----:R-:W-:-:S05]  /*3a00*/  @P0 IMAD.WIDE.U32 R96, R123, R96, UR4 ;  /* 0x000000047b600e25 */ /* 0x001fca000f8e0060 */
[----:B------:R0:W-:Y:S02]  /*3a10*/  @P1 STG.E.128 desc[UR6][R96.64], R92 ;  /* 0x0000005c60001986 */ /* 0x0001e4000c101d06 */
.L_x_26324:
[----:B------:R-:W-:Y:S05]  /*3a20*/  BSYNC.RECONVERGENT B0 ;  /* 0x0000000000007941 */ /* 0x000fea0003800200 */
.L_x_26323:
        /* <DEDUP_REMOVED lines=21> */
[----:B------:R-:W-:-:S04]  /*3b80*/  ISETP.NE.U32.AND P0, PT, RZ, UR16, PT ;  /* 0x00000010ff007c0c */ /* 0x000fc8000bf05070 */
[----:B------:R-:W-:-:S13]  /*3b90*/  ISETP.NE.AND.EX P0, PT, RZ, UR17, PT, P0 ;  /* 0x00000011ff007c0c */ /* 0x000fda000bf05300 */
[----:B-----5:R-:W-:Y:S01]  /*3ba0*/  @!P0 MOV R5, R96 ;  /* 0x0000006000058202 */ /* 0x020fe20000000f00 */
[----:B------:R-:W-:Y:S01]  /*3bb0*/  @P0 FADD.FTZ R5, R88, R96 ;  /* 0x0000006058050221 */ /* 0x000fe20000010000 */
[----:B------:R-:W-:Y:S01]  /*3bc0*/  @!P0 MOV R6, R97 ;  /* 0x0000006100068202 */ /* 0x000fe20000000f00 */
[----:B------:R-:W-:Y:S01]  /*3bd0*/  @P0 FADD.FTZ R6, R89, R97 ;  /* 0x0000006159060221 */ /* 0x000fe20000010000 */
[----:B------:R-:W-:Y:S01]  /*3be0*/  @!P0 MOV R7, R98 ;  /* 0x0000006200078202 */ /* 0x000fe20000000f00 */
[----:B------:R-:W-:Y:S01]  /*3bf0*/  @P0 FADD.FTZ R7, R90, R98 ;  /* 0x000000625a070221 */ /* 0x000fe20000010000 */
[----:B------:R-:W-:Y:S01]  /*3c00*/  @!P0 MOV R8, R99 ;  /* 0x0000006300088202 */ /* 0x000fe20000000f00 */
[----:B------:R-:W-:Y:S01]  /*3c10*/  @P0 FADD.FTZ R8, R91, R99 ;  /* 0x000000635b080221 */ /* 0x000fe20000010000 */
[----:B------:R-:W-:Y:S02]  /*3c20*/  @P0 MOV R92, R5 ;  /* 0x00000005005c0202 */ /* 0x000fe40000000f00 */
[----:B------:R-:W-:-:S02]  /*3c30*/  @P0 MOV R93, R6 ;  /* 0x00000006005d0202 */ /* 0x000fc40000000f00 */
[----:B------:R-:W-:Y:S02]  /*3c40*/  @P0 MOV R94, R7 ;  /* 0x00000007005e0202 */ /* 0x000fe40000000f00 */
[----:B------:R-:W-:Y:S01]  /*3c50*/  @P0 MOV R95, R8 ;  /* 0x00000008005f0202 */ /* 0x000fe20000000f00 */
[----:B------:R-:W-:Y:S06]  /*3c60*/  BRA `(.L_x_26331) ;  /* 0x00000000005c7947 */ /* 0x000fec0003800000 */
.L_x_26330:
[----:B------:R-:W-:-:S04]  /*3c70*/  ISETP.NE.U32.AND P0, PT, RZ, UR16, PT ;  /* 0x00000010ff007c0c */ /* 0x000fc8000bf05070 */
[----:B------:R-:W-:-:S13]  /*3c80*/  ISETP.NE.AND.EX P0, PT, RZ, UR17, PT, P0 ;  /* 0x00000011ff007c0c */ /* 0x000fda000bf05300 */
[----:B-----5:R-:W-:Y:S01]  /*3c90*/  @!P0 FADD.FTZ R5, R84, R96 ;  /* 0x0000006054058221 */ /* 0x020fe20000010000 */
[----:B------:R-:W-:Y:S01]  /*3ca0*/  @!P0 FADD.FTZ R6, R85, R97 ;  /* 0x0000006155068221 */ /* 0x000fe20000010000 */
[----:B------:R-:W-:Y:S01]  /*3cb0*/  @!P0 FADD.FTZ R7, R86, R98 ;  /* 0x0000006256078221 */ /* 0x000fe20000010000 */
[----:B------:R-:W-:Y:S02]  /*3cc0*/  @!P0 FADD.FTZ R8, R87, R99 ;  /* 0x0000006357088221 */ /* 0x000fe40000010000 */
[----:B------:R-:W-:Y:S02]  /*3cd0*/  @!P0 MOV R92, R5 ;  /* 0x00000005005c8202 */ /* 0x000fe40000000f00 */
[----:B------:R-:W-:Y:S02]  /*3ce0*/  @!P0 MOV R93, R6 ;  /* 0x00000006005d8202 */ /* 0x000fe40000000f00 */
[----:B------:R-:W-:Y:S02]  /*3cf0*/  @!P0 MOV R94, R7 ;  /* 0x00000007005e8202 */ /* 0x000fe40000000f00 */
[----:B------:R-:W-:Y:S01]  /*3d00*/  @!P0 MOV R95, R8 ;  /* 0x00000008005f8202 */ /* 0x000fe20000000f00 */
[----:B------:R-:W-:Y:S06]  /*3d10*/  @!P0 BRA `(.L_x_26331) ;  /* 0x0000000000308947 */ /* 0x000fec0003800000 */
[----:B------:R-:W-:Y:S01]  /*3d20*/  FADD.FTZ R5, R84, R96 ;  /* 0x0000006054057221 */ /* 0x000fe20000010000 */
[----:B------:R-:W-:Y:S01]  /*3d30*/  FADD.FTZ R6, R85, R97 ;  /* 0x0000006155067221 */ /* 0x000fe20000010000 */
        /* <DEDUP_REMOVED lines=9> */
[----:B------:R-:W-:-:S07]  /*3dd0*/  MOV R95, R8 ;  /* 0x00000008005f7202 */ /* 0x000fce0000000f00 */
.L_x_26331:
[----:B------:R-:W0:Y:S01]  /*3de0*/  @UP0 LDCU.64 UR4, c[0x0][0x3a8] ;  /* 0x00007500ff0407ac */ /* 0x000e220008000a00 */
[----:B------:R-:W-:Y:S01]  /*3df0*/  PLOP3.LUT P0, PT, PT, PT, UP0, 0x80, 0x8 ;  /* 0x000000000008781c */ /* 0x000fe20003f0f008 */
[----:B------:R-:W-:Y:S01]  /*3e00*/  HFMA2 R97, -RZ, RZ, 0, 9.5367431640625e-07 ;  /* 0x00000010ff617431 */ /* 0x000fe200000001ff */
[----:B------:R-:W-:-:S11]  /*3e10*/  PLOP3.LUT P1, PT, PT, PT, UP0, 0x80, 0x8 ;  /* 0x000000000008781c */ /* 0x000fd60003f2f008 */
[C---:B0-----:R-:W-:Y:S01]  /*3e20*/  @P0 IMAD.WIDE.U32 R96, R100.reuse, R97, UR4 ;  /* 0x0000000464600e25 */ /* 0x041fe2000f8e0061 */
[----:B------:R-:W-:-:S04]  /*3e30*/  IADD3 R100, PT, PT, R100, 0x20, RZ ;  /* 0x0000002064647810 */ /* 0x000fc80007ffe0ff */
[----:B------:R1:W-:Y:S03]  /*3e40*/  @P1 STG.E.128 desc[UR6][R96.64], R92 ;  /* 0x0000005c60001986 */ /* 0x0003e6000c101d06 */
.L_x_26329:
[----:B------:R-:W-:Y:S05]  /*3e50*/  BSYNC.RECONVERGENT B0 ;  /* 0x0000000000007941 */ /* 0x000fea0003800200 */
.L_x_26328:
        /* <DEDUP_REMOVED lines=36> */
.L_x_26334:
        /* <DEDUP_REMOVED lines=23> */
.L_x_26335:
[----:B------:R-:W0:Y:S01]  /*4210*/  @UP0 LDCU.64 UR4, c[0x0][0x3a8] ;  /* 0x00007500ff0407ac */ /* 0x000e220008000a00 */
[----:B------:R-:W-:Y:S01]  /*4220*/  PLOP3.LUT P0, PT, PT, PT, UP0, 0x80, 0x8 ;  /* 0x000000000008781c */ /* 0x000fe20003f0f008 */
[----:B------:R-:W-:Y:S01]  /*4230*/  HFMA2 R97, -RZ, RZ, 0, 9.5367431640625e-07 ;  /* 0x00000010ff617431 */ /* 0x000fe200000001ff */
[----:B------:R-:W-:-:S11]  /*4240*/  PLOP3.LUT P1, PT, PT, PT, UP0, 0x80, 0x8 ;  /* 0x000000000008781c */ /* 0x000fd60003f2f008 */
[C---:B0-----:R-:W-:Y:S01]  /*4250*/  @P0 IMAD.WIDE.U32 R96, R100.reuse, R97, UR4 ;  /* 0x0000000464600e25 */ /* 0x041fe2000f8e0061 */
[----:B------:R-:W-:-:S04]  /*4260*/  IADD3 R100, PT, PT, R100, 0x20, RZ ;  /* 0x0000002064647810 */ /* 0x000fc80007ffe0ff */
[----:B------:R2:W-:Y:S03]  /*4270*/  @P1 STG.E.128 desc[UR6][R96.64], R92 ;  /* 0x0000005c60001986 */ /* 0x0005e6000c101d06 */
.L_x_26333:
[----:B------:R-:W-:Y:S05]  /*4280*/  BSYNC.RECONVERGENT B0 ;  /* 0x0000000000007941 */ /* 0x000fea0003800200 */
.L_x_26332:
        /* <DEDUP_REMOVED lines=36> */
.L_x_26338:
        /* <DEDUP_REMOVED lines=23> */
.L_x_26339:
[----:B------:R-:W0:Y:S01]  /*4640*/  @UP0 LDCU.64 UR4, c[0x0][0x3a8] ;  /* 0x00007500ff0407ac */ /* 0x000e220008000a00 */
[----:B------:R-:W-:Y:S01]  /*4650*/  PLOP3.LUT P0, PT, PT, PT, UP0, 0x80, 0x8 ;  /* 0x000000000008781c */ /* 0x000fe20003f0f008 */
[----:B------:R-:W-:Y:S01]  /*4660*/  HFMA2 R97, -RZ, RZ, 0, 9.5367431640625e-07 ;  /* 0x00000010ff617431 */ /* 0x000fe200000001ff */
[----:B------:R-:W-:-:S11]  /*4670*/  PLOP3.LUT P1, PT, PT, PT, UP0, 0x80, 0x8 ;  /* 0x000000000008781c */ /* 0x000fd60003f2f008 */
[C---:B0-----:R-:W-:Y:S01]  /*4680*/  @P0 IMAD.WIDE.U32 R96, R100.reuse, R97, UR4 ;  /* 0x0000000464600e25 */ /* 0x041fe2000f8e0061 */
[----:B------:R-:W-:-:S04]  /*4690*/  IADD3 R100, PT, PT, R100, 0x20, RZ ;  /* 0x0000002064647810 */ /* 0x000fc80007ffe0ff */
[----:B------:R3:W-:Y:S03]  /*46a0*/  @P1 STG.E.128 desc[UR6][R96.64], R92 ;  /* 0x0000005c60001986 */ /* 0x0007e6000c101d06 */
.L_x_26337:
[----:B------:R-:W-:Y:S05]  /*46b0*/  BSYNC.RECONVERGENT B0 ;  /* 0x0000000000007941 */ /* 0x000fea0003800200 */
.L_x_26336:
        /* <DEDUP_REMOVED lines=36> */
.L_x_26342:
        /* <DEDUP_REMOVED lines=23> */
.L_x_26343:
[----:B------:R-:W0:Y:S01]  /*4a70*/  @UP0 LDCU.64 UR4, c[0x0][0x3a8] ;  /* 0x00007500ff0407ac */ /* 0x000e220008000a00 */
[----:B------:R-:W-:Y:S01]  /*4a80*/  PLOP3.LUT P0, PT, PT, PT, UP0, 0x80, 0x8 ;  /* 0x000000000008781c */ /* 0x000fe20003f0f008 */
[----:B------:R-:W-:Y:S01]  /*4a90*/  HFMA2 R97, -RZ, RZ, 0, 9.5367431640625e-07 ;  /* 0x00000010ff617431 */ /* 0x000fe200000001ff */
[----:B------:R-:W-:-:S11]  /*4aa0*/  PLOP3.LUT P1, PT, PT, PT, UP0, 0x80, 0x8 ;  /* 0x000000000008781c */ /* 0x000fd60003f2f008 */
[C---:B0-----:R-:W-:Y:S01]  /*4ab0*/  @P0 IMAD.WIDE.U32 R96, R100.reuse, R97, UR4 ;  /* 0x0000000464600e25 */ /* 0x041fe2000f8e0061 */
[----:B------:R-:W-:-:S04]  /*4ac0*/  IADD3 R100, PT, PT, R100, 0x20, RZ ;  /* 0x0000002064647810 */ /* 0x000fc80007ffe0ff */
[----:B------:R4:W-:Y:S03]  /*4ad0*/  @P1 STG.E.128 desc[UR6][R96.64], R92 ;  /* 0x0000005c60001986 */ /* 0x0009e6000c101d06 */
.L_x_26341:
[----:B------:R-:W-:Y:S05]  /*4ae0*/  BSYNC.RECONVERGENT B0 ;  /* 0x0000000000007941 */ /* 0x000fea0003800200 */
.L_x_26340:
[----:B------:R-:W-:Y:S01]  /*4af0*/  ISETP.GE.U32.AND P0, PT, R118, 0xc0, PT ;  /* 0x000000c07600780c */ /* 0x000fe20003f06070 */
[----:B------:R-:W-:Y:S01]  /*4b00*/  BSSY.RECONVERGENT B0, `(.L_x_26344) ;  /* 0x0000041000007945 */ /* 0x000fe20003800200 */
[----:B------:R-:W-:-:S11]  /*4b10*/  LOP3.LUT R120, R120, 0xfffeffff, RZ, 0xc0, !PT ;  /* 0xfffeffff78787812 */ /* 0x000fd600078ec0ff */
[----:B------:R-:W-:Y:S01]  /*4b20*/  @P0 LOP3.LUT R120, R120, 0x10000, RZ, 0xfc, !PT ;  /* 0x0001000078780812 */ /* 0x000fe200078efcff */
[----:B------:R-:W-:Y:S06]  /*4b30*/  @!P0 BRA `(.L_x_26345) ;  /* 0x0000000000f48947 */ /* 0x000fec0003800000 */
[----:B------:R-:W-:Y:S01]  /*4b40*/  ISETP.NE.U32.AND P1, PT, RZ, UR14, PT ;  /* 0x0000000eff007c0c */ /* 0x000fe2000bf25070 */
[----:B01234-:R-:W0:Y:S01]  /*4b50*/  LDC.64 R96, c[0x0][0x390] ;  /* 0x0000e400ff607b82 */ /* 0x01fe220000000a00 */
        /* <DEDUP_REMOVED lines=29> */
.L_x_26346:
        /* <DEDUP_REMOVED lines=23> */
.L_x_26347:
[----:B------:R-:W0:Y:S01]  /*4ea0*/  @UP0 LDCU.64 UR4, c[0x0][0x3a8] ;  /* 0x00007500ff0407ac */ /* 0x000e220008000a00 */
[----:B------:R-:W-:Y:S01]  /*4eb0*/  PLOP3.LUT P0, PT, PT, PT, UP0, 0x80, 0x8 ;  /* 0x000000000008781c */ /* 0x000fe20003f0f008 */
[----:B------:R-:W-:Y:S01]  /*4ec0*/  HFMA2 R97, -RZ, RZ, 0, 9.5367431640625e-07 ;  /* 0x00000010ff617431 */ /* 0x000fe200000001ff */
[----:B------:R-:W-:-:S11]  /*4ed0*/  PLOP3.LUT P1, PT, PT, PT, UP0, 0x80, 0x8 ;  /* 0x000000000008781c */ /* 0x000fd60003f2f008 */
[C---:B0-----:R-:W-:Y:S01]  /*4ee0*/  @P0 IMAD.WIDE.U32 R96, R100.reuse, R97, UR4 ;  /* 0x0000000464600e25 */ /* 0x041fe2000f8e0061 */
[----:B------:R-:W-:-:S04]  /*4ef0*/  IADD3 R100, PT, PT, R100, 0x20, RZ ;  /* 0x0000002064647810 */ /* 0x000fc80007ffe0ff */
[----:B------:R0:W-:Y:S03]  /*4f00*/  @P1 STG.E.128 desc[UR6][R96.64], R92 ;  /* 0x0000005c60001986 */ /* 0x0001e6000c101d06 */
.L_x_26345:
[----:B------:R-:W-:Y:S05]  /*4f10*/  BSYNC.RECONVERGENT B0 ;  /* 0x0000000000007941 */ /* 0x000fea0003800200 */
.L_x_26344:
[----:B------:R-:W-:Y:S01]  /*4f20*/  ISETP.GE.U32.AND P0, PT, R118, 0xe0, PT ;  /* 0x000000e07600780c */ /* 0x000fe20003f06070 */
[----:B------:R-:W-:Y:S01]  /*4f30*/  BSSY.RECONVERGENT B0, `(.L_x_26348) ;  /* 0x0000041000007945 */ /* 0x000fe20003800200 */
[----:B------:R-:W-:-:S11]  /*4f40*/  LOP3.LUT R120, R120, 0xfffdffff, RZ, 0xc0, !PT ;  /* 0xfffdffff78787812 */ /* 0x000fd600078ec0ff */
[----:B------:R-:W-:Y:S01]  /*4f50*/  @P0 LOP3.LUT R120, R120, 0x20000, RZ, 0xfc, !PT ;  /* 0x0002000078780812 */ /* 0x000fe200078efcff */
[----:B------:R-:W-:Y:S06]  /*4f60*/  @!P0 BRA `(.L_x_26349) ;  /* 0x0000000000f48947 */ /* 0x000fec0003800000 */
[----:B------:R-:W-:Y:S01]  /*4f70*/  ISETP.NE.U32.AND P0, PT, RZ, UR14, PT ;  /* 0x0000000eff007c0c */ /* 0x000fe2000bf05070 */
[----:B01234-:R-:W0:Y:S03]  /*4f80*/  LDC.64 R96, c[0x0][0x390] ;  /* 0x0000e400ff607b82 */ /* 0x01fe260000000a00 */
        /* <DEDUP_REMOVED lines=29> */
.L_x_26350:
        /* <DEDUP_REMOVED lines=23> */
.L_x_26351:
[----:B------:R-:W0:Y:S01]  /*52d0*/  @UP0 LDCU.64 UR4, c[0x0][0x3a8] ;  /* 0x00007500ff0407ac */ /* 0x000e220008000a00 */
[----:B------:R-:W-:Y:S01]  /*52e0*/  PLOP3.LUT P0, PT, PT, PT, UP0, 0x80, 0x8 ;  /* 0x000000000008781c */ /* 0x000fe20003f0f008 */
[----:B------:R-:W-:-:S12]  /*52f0*/  HFMA2 R97, -RZ, RZ, 0, 9.5367431640625e-07 ;  /* 0x00000010ff617431 */ /* 0x000fd800000001ff */
[C---:B0-----:R-:W-:Y:S01]  /*5300*/  @P0 IMAD.WIDE.U32 R96, R100.reuse, R97, UR4 ;  /* 0x0000000464600e25 */ /* 0x041fe2000f8e0061 */
[----:B------:R-:W-:Y:S02]  /*5310*/  PLOP3.LUT P0, PT, PT, PT, UP0, 0x80, 0x8 ;  /* 0x000000000008781c */ /* 0x000fe40003f0f008 */
[----:B------:R-:W-:-:S11]  /*5320*/  IADD3 R100, PT, PT, R100, 0x20, RZ ;  /* 0x0000002064647810 */ /* 0x000fd60007ffe0ff */
[----:B------:R0:W-:Y:S02]  /*5330*/  @P0 STG.E.128 desc[UR6][R96.64], R92 ;  /* 0x0000005c60000986 */ /* 0x0001e4000c101d06 */
.L_x_26349:
[----:B------:R-:W-:Y:S05]  /*5340*/  BSYNC.RECONVERGENT B0 ;  /* 0x0000000000007941 */ /* 0x000fea0003800200 */
.L_x_26348:
        /* <DEDUP_REMOVED lines=11> */
[----:B------:R-:W-:-:S04]  /*5400*/  ISETP.NE.U32.AND P0, PT, RZ, UR16, PT ;  /* 0x00000010ff007c0c */ /* 0x000fc8000bf05070 */
[----:B------:R-:W-:-:S13]  /*5410*/  ISETP.NE.AND.EX P0, PT, RZ, UR17, PT, P0 ;  /* 0x00000011ff007c0c */ /* 0x000fda000bf05300 */
[----:B------:R-:W2:Y:S01]  /*5420*/  @P0 LDC.64 R30, c[0x0][0x3a0] ;  /* 0x0000e800ff1e0b82 */ /* 0x000ea20000000a00 */
[----:B0-----:R-:W-:-:S06]  /*5430*/  IMAD.WIDE.U32 R96, R100, 0x10, R96 ;  /* 0x0000001064607825 */ /* 0x001fcc00078e0060 */
[----:B------:R-:W5:Y:S01]  /*5440*/  LDG.E.128 R96, desc[UR6][R96.64] ;  /* 0x0000000660607981 */ /* 0x000f62000c1e1d00 */
[----:B--2---:R-:W-:-:S05]  /*5450*/  @P0 IMAD.WIDE.U32 R30, R100, 0x10, R30 ;  /* 0x00000010641e0825 */ /* 0x004fca00078e001e */
        /* <DEDUP_REMOVED lines=19> */
.L_x_26354:
        /* <DEDUP_REMOVED lines=23> */
.L_x_26355:
[----:B------:R-:W0:Y:S01]  /*5700*/  @UP0 LDCU.64 UR4, c[0x0][0x3a8] ;  /* 0x00007500ff0407ac */ /* 0x000e220008000a00 */
[----:B------:R-:W-:Y:S01]  /*5710*/  PLOP3.LUT P0, PT, PT, PT, UP0, 0x80, 0x8 ;  /* 0x000000000008781c */ /* 0x000fe20003f0f008 */
[----:B------:R-:W-:-:S12]  /*5720*/  HFMA2 R97, -RZ, RZ, 0, 9.5367431640625e-07 ;  /* 0x00000010ff617431 */ /* 0x000fd800000001ff */
[C---:B0-----:R-:W-:Y:S01]  /*5730*/  @P0 IMAD.WIDE.U32 R96, R100.reuse, R97, UR4 ;  /* 0x0000000464600e25 */ /* 0x041fe2000f8e0061 */
[----:B------:R-:W-:Y:S02]  /*5740*/  PLOP3.LUT P0, PT, PT, PT, UP0, 0x80, 0x8 ;  /* 0x000000000008781c */ /* 0x000fe40003f0f008 */
[----:B------:R-:W-:-:S11]  /*5750*/  IADD3 R100, PT, PT, R100, 0x20, RZ ;  /* 0x0000002064647810 */ /* 0x000fd60007ffe0ff */
[----:B------:R0:W-:Y:S02]  /*5760*/  @P0 STG.E.128 desc[UR6][R96.64], R92 ;  /* 0x0000005c60000986 */ /* 0x0001e4000c101d06 */
.L_x_26353:
[----:B------:R-:W-:Y:S05]  /*5770*/  BSYNC.RECONVERGENT B0 ;  /* 0x0000000000007941 */ /* 0x000fea0003800200 */
.L_x_26352:
        /* <DEDUP_REMOVED lines=36> */
.L_x_26358:
        /* <DEDUP_REMOVED lines=23> */
.L_x_26359:
[----:B------:R-:W0:Y:S01]  /*5b30*/  @UP0 LDCU.64 UR4, c[0x0][0x3a8] ;  /* 0x00007500ff0407ac */ /* 0x000e220008000a00 */
[----:B------:R-:W-:Y:S01]  /*5b40*/  PLOP3.LUT P0, PT, PT, PT, UP0, 0x80, 0x8 ;  /* 0x000000000008781c */ /* 0x000fe20003f0f008 */
[----:B------:R-:W-:-:S12]  /*5b50*/  HFMA2 R97, -RZ, RZ, 0, 9.5367431640625e-07 ;  /* 0x00000010ff617431 */ /* 0x000fd800000001ff */
[C---:B0-----:R-:W-:Y:S01]  /*5b60*/  @P0 IMAD.WIDE.U32 R96, R100.reuse, R97, UR4 ;  /* 0x0000000464600e25 */ /* 0x041fe2000f8e0061 */
[----:B------:R-:W-:Y:S02]  /*5b70*/  PLOP3.LUT P0, PT, PT, PT, UP0, 0x80, 0x8 ;  /* 0x000000000008781c */ /* 0x000fe40003f0f008 */
[----:B------:R-:W-:-:S11]  /*5b80*/  IADD3 R100, PT, PT, R100, 0x20, RZ ;  /* 0x0000002064647810 */ /* 0x000fd60007ffe0ff */
[----:B------:R0:W-:Y:S02]  /*5b90*/  @P0 STG.E.128 desc[UR6][R96.64], R92 ;  /* 0x0000005c60000986 */ /* 0x0001e4000c101d06 */
.L_x_26357:
[----:B------:R-:W-:Y:S05]  /*5ba0*/  BSYNC.RECONVERGENT B0 ;  /* 0x0000000000007941 */ /* 0x000fea0003800200 */
.L_x_26356:
        /* <DEDUP_REMOVED lines=36> */
.L_x_26362:
        /* <DEDUP_REMOVED lines=23> */
.L_x_26363:
[----:B------:R-:W0:Y:S01]  /*5f60*/  @UP0 LDCU.64 UR4, c[0x0][0x3a8] ;  /* 0x00007500ff0407ac */ /* 0x000e220008000a00 */
[----:B------:R-:W-:Y:S01]  /*5f70*/  PLOP3.LUT P0, PT, PT, PT, UP0, 0x80, 0x8 ;  /* 0x000000000008781c */ /* 0x000fe20003f0f008 */
[----:B------:R-:W-:-:S12]  /*5f80*/  HFMA2 R97, -RZ, RZ, 0, 9.5367431640625e-07 ;  /* 0x00000010ff617431 */ /* 0x000fd800000001ff */
[C---:B0-----:R-:W-:Y:S01]  /*5f90*/  @P0 IMAD.WIDE.U32 R96, R100.reuse, R97, UR4 ;  /* 0x0000000464600e25 */ /* 0x041fe2000f8e0061 */
[----:B------:R-:W-:Y:S02]  /*5fa0*/  PLOP3.LUT P0, PT, PT, PT, UP0, 0x80, 0x8 ;  /* 0x000000000008781c */ /* 0x000fe40003f0f008 */
[----:B------:R-:W-:-:S11]  /*5fb0*/  IADD3 R100, PT, PT, R100, 0x20, RZ ;  /* 0x0000002064647810 */ /* 0x000fd60007ffe0ff */
[----:B------:R0:W-:Y:S02]  /*5fc0*/  @P0 STG.E.128 desc[UR6][R96.64], R92 ;  /* 0x0000005c60000986 */ /* 0x0001e4000c101d06 */
.L_x_26361:
[----:B------:R-:W-:Y:S05]  /*5fd0*/  BSYNC.RECONVERGENT B0 ;  /* 0x0000000000007941 */ /* 0x000fea0003800200 */
.L_x_26360:
        /* <DEDUP_REMOVED lines=36> */
.L_x_26366:
        /* <DEDUP_REMOVED lines=23> */
.L_x_26367:
[----:B------:R-:W0:Y:S01]  /*6390*/  @UP0 LDCU.64 UR4, c[0x0][0x3a8] ;  /* 0x00007500ff0407ac */ /* 0x000e220008000a00 */
[----:B------:R-:W-:Y:S01]  /*63a0*/  PLOP3.LUT P0, PT, PT, PT, UP0, 0x80, 0x8 ;  /* 0x000000000008781c */ /* 0x000fe20003f0f008 */
[----:B------:R-:W-:-:S12]  /*63b0*/  HFMA2 R97, -RZ, RZ, 0, 9.5367431640625e-07 ;  /* 0x00000010ff617431 */ /* 0x000fd800000001ff */
[C---:B0-----:R-:W-:Y:S01]  /*63c0*/  @P0 IMAD.WIDE.U32 R96, R100.reuse, R97, UR4 ;  /* 0x0000000464600e25 */ /* 0x041fe2000f8e0061 */
[----:B------:R-:W-:Y:S02]  /*63d0*/  PLOP3.LUT P0, PT, PT, PT, UP0, 0x80, 0x8 ;  /* 0x000000000008781c */ /* 0x000fe40003f0f008 */
[----:B------:R-:W-:-:S11]  /*63e0*/  IADD3 R100, PT, PT, R100, 0x20, RZ ;  /* 0x0000002064647810 */ /* 0x000fd60007ffe0ff */
[----:B------:R0:W-:Y:S02]  /*63f0*/  @P0 STG.E.128 desc[UR6][R96.64], R92 ;  /* 0x0000005c60000986 */ /* 0x0001e4000c101d06 */
.L_x_26365:
[----:B------:R-:W-:Y:S05]  /*6400*/  BSYNC.RECONVERGENT B0 ;  /* 0x0000000000007941 */ /* 0x000fea0003800200 */
.L_x_26364:
[----:B------:R-:W-:Y:S01]  /*6410*/  ISETP.GE.U32.AND P0, PT, R118, 0x180, PT ;  /* 0x000001807600780c */ /* 0x000fe20003f06070 */
[----:B------:R-:W-:Y:S01]  /*6420*/  BSSY.RECONVERGENT B0, `(.L_x_26368) ;  /* 0x0000040000007945 */ /* 0x000fe20003800200 */
[----:B------:R-:W-:-:S11]  /*6430*/  LOP3.LUT R120, R120, 0xffffffbf, RZ, 0xc0, !PT ;  /* 0xffffffbf78787812 */ /* 0x000fd600078ec0ff */
[----:B------:R-:W-:Y:S01]  /*6440*/  @P0 LOP3.LUT R120, R120, 0x40, RZ, 0xfc, !PT ;  /* 0x0000004078780812 */ /* 0x000fe200078efcff */
[----:B------:R-:W-:Y:S06]  /*6450*/  @!P0 BRA `(.L_x_26369) ;  /* 0x0000000000f08947 */ /* 0x000fec0003800000 */
[----:B------:R-:W-:-:S04]  /*6460*/  ISETP.NE.U32.AND P0, PT, RZ, UR14, PT ;  /* 0x0000000eff007c0c */ /* 0x000fc8000bf05070 */
[----:B------:R-:W-:-:S13]  /*6470*/  ISETP.NE.AND.EX P0, PT, RZ, UR15, PT, P0 ;  /* 0x0000000fff007c0c */ /* 0x000fda000bf05300 */
[----:B01234-:R-:W0:Y:S02]  /*6480*/  @P0 LDC.64 R96, c[0x0][0x398] ;  /* 0x0000e600ff600b82 */ /* 0x01fe240000000a00 */
[----:B0-----:R-:W-:-:S05]  /*6490*/  @P0 IMAD.WIDE.U32 R114, R100, 0x10, R96 ;  /* 0x0000001064720825 */ /* 0x001fca00078e0060 */
[----:B------:R0:W5:Y:S01]  /*64a0*/  @P0 LDG.E.128 R84, desc[UR6][R114.64] ;  /* 0x0000000672540981 */ /* 0x000162000c1e1d00 */
[----:B------:R-:W-:-:S04]  /*64b0*/  ISETP.NE.U32.AND P0, PT, RZ, UR16, PT ;  /* 0x00000010ff007c0c */ /* 0x000fc8000bf05070 */
[----:B------:R-:W-:-:S13]  /*64c0*/  ISETP.NE.AND.EX P0, PT, RZ, UR17, PT, P0 ;  /* 0x00000011ff007c0c */ /* 0x000fda000bf05300 */
[----:B------:R-:W1:Y:S02]  /*64d0*/  @P0 LDC.64 R96, c[0x0][0x3a0] ;  /* 0x0000e800ff600b82 */ /* 0x000e640000000a00 */
[----:B-1----:R-:W-:-:S06]  /*64e0*/  @P0 IMAD.WIDE.U32 R102, R100, 0x10, R96 ;  /* 0x0000001064660825 */ /* 0x002fcc00078e0060 */
[----:B------:R-:W1:Y:S01]  /*64f0*/  LDC.64 R96, c[0x0][0x390] ;  /* 0x0000e400ff607b82 */ /* 0x000e620000000a00 */
[----:B------:R0:W5:Y:S01]  /*6500*/  @P0 LDG.E.128 R88, desc[UR6][R102.64] ;  /* 0x0000000666580981 */ /* 0x000162000c1e1d00 */
[----:B-1----:R-:W-:-:S06]  /*6510*/  IMAD.WIDE.U32 R96, R100, 0x10, R96 ;  /* 0x0000001064607825 */ /* 0x002fcc00078e0060 */
[----:B------:R-:W5:Y:S01]  /*6520*/  LDG.E.128 R96, desc[UR6][R96.64] ;  /* 0x0000000660607981 */ /* 0x000f62000c1e1d00 */
        /* <DEDUP_REMOVED lines=18> */
.L_x_26370:
        /* <DEDUP_REMOVED lines=23> */
.L_x_26371:
[----:B------:R-:W0:Y:S01]  /*67c0*/  @UP0 LDCU.64 UR4, c[0x0][0x3a8] ;  /* 0x00007500ff0407ac */ /* 0x000e220008000a00 */
[----:B------:R-:W-:Y:S01]  /*67d0*/  PLOP3.LUT P0, PT, PT, PT, UP0, 0x80, 0x8 ;  /* 0x000000000008781c */ /* 0x000fe20003f0f008 */
[----:B------:R-:W-:-:S12]  /*67e0*/  HFMA2 R97, -RZ, RZ, 0, 9.5367431640625e-07 ;  /* 0x00000010ff617431 */ /* 0x000fd800000001ff */
[----:B0-----:R-:W-:Y:S01]  /*67f0*/  @P0 IMAD.WIDE.U32 R96, R100, R97, UR4 ;  /* 0x0000000464600e25 */ /* 0x001fe2000f8e0061 */
[----:B------:R-:W-:-:S13]  /*6800*/  PLOP3.LUT P0, PT, PT, PT, UP0, 0x80, 0x8 ;  /* 0x000000000008781c */ /* 0x000fda0003f0f008 */
[----:B------:R0:W-:Y:S02]  /*6810*/  @P0 STG.E.128 desc[UR6][R96.64], R92 ;  /* 0x0000005c60000986 */ /* 0x0001e4000c101d06 */
.L_x_26369:
[----:B------:R-:W-:Y:S05]  /*6820*/  BSYNC.RECONVERGENT B0 ;  /* 0x0000000000007941 */ /* 0x000fea0003800200 */
.L_x_26368:
[----:B01234-:R-:W-:Y:S01]  /*6830*/  FADD.FTZ R97, RZ, R0 ;  /* 0x00000000ff617221 */ /* 0x01ffe20000010000 */
        /* <DEDUP_REMOVED lines=11> */
[----:B------:R-:W-:-:S02]  /*68f0*/  ISETP.GT.U32.AND P6, PT, R118, 0xdf, PT ;  /* 0x000000df7600780c */ /* 0x000fc40003fc4070 */
[----:B------:R-:W-:Y:S02]  /*6900*/  LOP3.LUT R120, R120, 0xfffffffe, RZ, 0xc0, !PT ;  /* 0xfffffffe78787812 */ /* 0x000fe400078ec0ff */
[----:B------:R-:W-:-:S05]  /*6910*/  FSEL R186, R186, RZ, P5 ;  /* 0x000000ffbaba7208 */ /* 0x000fca0002800000 */
[----:B------:R-:W-:-:S04]  /*6920*/  FADD.FTZ R97, R5, R186 ;  /* 0x000000ba05617221 */ /* 0x000fc80000010000 */
[----:B------:R-:W-:Y:S01]  /*6930*/  FADD.FTZ R96, R6, R97 ;  /* 0x0000006106607221 */ /* 0x000fe20000010000 */
[----:B------:R-:W-:-:S03]  /*6940*/  @P6 LOP3.LUT R120, R120, 0x1, RZ, 0xfc, !PT ;  /* 0x0000000178786812 */ /* 0x000fc600078efcff */
[----:B------:R-:W-:Y:S01]  /*6950*/  FADD.FTZ R97, R7, R96 ;  /* 0x0000006007617221 */ /* 0x000fe20000010000 */
[----:B------:R-:W-:-:S03]  /*6960*/  LOP3.LUT R120, R120, 0xfffffffd, RZ, 0xc0, !PT ;  /* 0xfffffffd78787812 */ /* 0x000fc600078ec0ff */
[----:B------:R-:W-:-:S04]  /*6970*/  @P4 FADD.FTZ R186, R8, R97 ;  /* 0x0000006108ba4221 */ /* 0x000fc80000010000 */
[----:B------:R-:W-:-:S04]  /*6980*/  FADD.FTZ R97, R9, R186 ;  /* 0x000000ba09617221 */ /* 0x000fc80000010000 */
[----:B------:R-:W-:-:S04]  /*6990*/  FADD.FTZ R96, R10, R97 ;  /* 0x000000610a607221 */ /* 0x000fc80000010000 */
[----:B------:R-:W-:-:S04]  /*69a0*/  FADD.FTZ R97, R11, R96 ;  /* 0x000000600b617221 */ /* 0x000fc80000010000 */
        /* <DEDUP_REMOVED lines=16> */
[----:B------:R-:W-:Y:S01]  /*6ab0*/  @P6 FADD.FTZ R186, R28, R97 ;  /* 0x000000611cba6221 */ /* 0x000fe20000010000 */
[----:B------:R-:W-:-:S03]  /*6ac0*/  ISETP.GT.U32.AND P6, PT, R118, 0xff, PT ;  /* 0x000000ff7600780c */ /* 0x000fc60003fc4070 */
[----:B------:R-:W-:-:S04]  /*6ad0*/  FADD.FTZ R97, R29, R186 ;  /* 0x000000ba1d617221 */ /* 0x000fc80000010000 */
[----:B------:R-:W-:-:S04]  /*6ae0*/  FADD.FTZ R96, R30, R97 ;  /* 0x000000611e607221 */ /* 0x000fc80000010000 */
[----:B------:R-:W-:Y:S02]  /*6af0*/  FADD.FTZ R97, R31, R96 ;  /* 0x000000601f617221 */ /* 0x000fe40000010000 */
[----:B------:R-:W-:Y:S02]  /*6b00*/  @P6 LOP3.LUT R120, R120, 0x2, RZ, 0xfc, !PT ;  /* 0x0000000278786812 */ /* 0x000fe400078efcff */
[----:B------:R-:W-:Y:S01]  /*6b10*/  @P6 FADD.FTZ R186, R32, R97 ;  /* 0x0000006120ba6221 */ /* 0x000fe20000010000 */
[----:B------:R-:W-:Y:S02]  /*6b20*/  ISETP.GT.U32.AND P6, PT, R118, 0x11f, PT ;  /* 0x0000011f7600780c */ /* 0x000fe40003fc4070 */
[----:B------:R-:W-:Y:S01]  /*6b30*/  LOP3.LUT R120, R120, 0xfffffffb, RZ, 0xc0, !PT ;  /* 0xfffffffb78787812 */ /* 0x000fe200078ec0ff */
        /* <DEDUP_REMOVED lines=26> */
[----:B0-----:R-:W-:Y:S02]  /*6ce0*/  LOP3.LUT P6, RZ, R102, 0x1f, RZ, 0xc0, !PT ;  /* 0x0000001f66ff7812 */ /* 0x001fe400078cc0ff */
[----:B------:R-:W-:-:S11]  /*6cf0*/  LOP3.LUT R120, R120, 0xfffff7ff, RZ, 0xc0, !PT ;  /* 0xfffff7ff78787812 */ /* 0x000fd600078ec0ff */
[----:B------:R-:W-:Y:S01]  /*6d00*/  @P6 LOP3.LUT R120, R120, 0x800, RZ, 0xfc, !PT ;  /* 0x0000080078786812 */ /* 0x000fe200078efcff */
[----:B------:R-:W-:Y:S06]  /*6d10*/  BRA.DIV UR4, `(.L_x_26372) ;  /* 0x0000002a04487947 */ /* 0x000fec000b800000 */
        /* <DEDUP_REMOVED lines=19> */
[----:B------:R-:W-:-:S04]  /*6e50*/  FFMA.FTZ R101, R101, R101, R148 ;  /* 0x0000006565657223 */ /* 0x000fc80000010094 */
[----:B------:R-:W-:Y:S01]  /*6e60*/  FFMA.FTZ R100, R100, R100, R101 ;  /* 0x0000006464647223 */ /* 0x000fe20000010065 */
[----:B------:R-:W-:-:S03]  /*6e70*/  FADD.FTZ R101, R5, -R97 ;  /* 0x8000006105657221 */ /* 0x000fc60000010000 */
[----:B------:R-:W-:Y:S01]  /*6e80*/  FFMA.FTZ R100, R99, R99, R100 ;  /* 0x0000006363647223 */ /* 0x000fe20000010064 */
[----:B------:R-:W-:-:S04]  /*6e90*/  FADD.FTZ R99, R7, -R97 ;  /* 0x8000006107637221 */ /* 0x000fc80000010000 */
[----:B------:R-:W-:Y:S01]  /*6ea0*/  FSEL R186, R100, RZ, P5 ;  /* 0x000000ff64ba7208 */ /* 0x000fe20002800000 */
[----:B------:R-:W-:-:S04]  /*6eb0*/  FADD.FTZ R100, R6, -R97 ;  /* 0x8000006106647221 */ /* 0x000fc80000010000 */
[----:B------:R-:W-:-:S04]  /*6ec0*/  FFMA.FTZ R101, R101, R101, R186 ;  /* 0x0000006565657223 */ /* 0x000fc800000100ba */
[----:B------:R-:W-:Y:S01]  /*6ed0*/  FFMA.FTZ R100, R100, R100, R101 ;  /* 0x0000006464647223 */ /* 0x000fe20000010065 */
[----:B------:R-:W-:-:S03]  /*6ee0*/  FADD.FTZ R101, R9, -R97 ;  /* 0x8000006109657221 */ /* 0x000fc60000010000 */
[----:B------:R-:W-:Y:S01]  /*6ef0*/  FFMA.FTZ R99, R99, R99, R100 ;  /* 0x0000006363637223 */ /* 0x000fe20000010064 */
[----:B------:R-:W-:-:S03]  /*6f00*/  FADD.FTZ R100, R10, -R97 ;  /* 0x800000610a647221 */ /* 0x000fc60000010000 */
[----:B------:R-:W-:Y:S01]  /*6f10*/  @P4 FFMA.FTZ R186, R98, R98, R99 ;  /* 0x0000006262ba4223 */ /* 0x000fe20000010063 */
[--C-:B------:R-:W-:Y:S01]  /*6f20*/  FADD.FTZ R99, R11, -R97.reuse ;  /* 0x800000610b637221 */ /* 0x100fe20000010000 */
[----:B------:R-:W-:Y:S02]  /*6f30*/  FADD.FTZ R98, R12, -R97 ;  /* 0x800000610c627221 */ /* 0x000fe40000010000 */
        /* <DEDUP_REMOVED lines=38> */
[----:B------:R-:W-:Y:S01]  /*71a0*/  ISETP.GT.U32.AND P6, PT, R118, 0xff, PT ;  /* 0x000000ff7600780c */ /* 0x000fe20003fc4070 */
[--C-:B------:R-:W-:Y:S01]  /*71b0*/  FADD.FTZ R99, R31, -R97.reuse ;  /* 0x800000611f637221 */ /* 0x100fe20000010000 */
[----:B------:R-:W-:Y:S01]  /*71c0*/  FADD.FTZ R98, R32, -R97 ;  /* 0x8000006120627221 */ /* 0x000fe20000010000 */
        /* <DEDUP_REMOVED lines=37> */
[----:B------:R-:W-:-:S04]  /*7420*/  FFMA.FTZ R100, R100, R100, R101 ;  /* 0x0000006464647223 */ /* 0x000fc80000010065 */
        /* <DEDUP_REMOVED lines=11> */
.L_x_26409:
        /* <DEDUP_REMOVED lines=11> */
[----:B------:R-:W3:Y:S01]  /*7590*/  @!P1 LDC.64 R102, c[0x0][0x3c8] ;  /* 0x0000f200ff669b82 */ /* 0x000ee20000000a00 */
[----:B-1----:R-:W-:-:S05]  /*75a0*/  @!P1 IMAD.WIDE R186, R117, 0x4, R186 ;  /* 0x0000000475ba9825 */ /* 0x002fca00078e02ba */
[----:B------:R1:W-:Y:S01]  /*75b0*/  @!P1 STG.E desc[UR6][R186.64], R97 ;  /* 0x00000061ba009986 */ /* 0x0003e2000c101906 */
[----:B---3--:R-:W-:-:S05]  /*75c0*/  @!P1 IMAD.WIDE R102, R117, 0x4, R102 ;  /* 0x0000000475669825 */ /* 0x008fca00078e0266 */
[----:B--2---:R1:W-:Y:S01]  /*75d0*/  @!P1 STG.E desc[UR6][R102.64], R148 ;  /* 0x0000009466009986 */ /* 0x0043e2000c101906 */
[----:B------:R-:W-:Y:S05]  /*75e0*/  @!P5 BRA `(.L_x_26374) ;  /* 0x00000000009cd947 */ /* 0x000fea0003800000 */
[----:B------:R-:W2:Y:S01]  /*75f0*/  LDC.64 R204, c[0x0][0x428] ;  /* 0x00010a00ffcc7b82 */ /* 0x000ea20000000a00 */
[--C-:B------:R-:W-:Y:S01]  /*7600*/  FADD.FTZ R101, R0, -R147.reuse ;  /* 0x8000009300657221 */ /* 0x100fe20000010000 */
[--C-:B-1----:R-:W-:Y:S01]  /*7610*/  FADD.FTZ R103, R2, -R147.reuse ;  /* 0x8000009302677221 */ /* 0x102fe20000010000 */
[----:B------:R-:W-:Y:S02]  /*7620*/  HADD2.F32 R99, -RZ, R124.H0_H0 ;  /* 0x2000007cff637230 */ /* 0x000fe40000004100 */
[----:B------:R-:W-:Y:S01]  /*7630*/  FADD.FTZ R189, R3, -R147 ;  /* 0x8000009303bd7221 */ /* 0x000fe20000010000 */
[----:B------:R-:W-:Y:S02]  /*7640*/  HADD2.F32 R100, -RZ, R40.H0_H0 ;  /* 0x20000028ff647230 */ /* 0x000fe40000004100 */
[----:B------:R-:W-:Y:S01]  /*7650*/  FMUL.FTZ R101, R148, R101 ;  /* 0x0000006594657220 */ /* 0x000fe20000410000 */
[----:B0-----:R-:W-:Y:S01]  /*7660*/  HADD2.F32 R98, -RZ, R122.H0_H0 ;  /* 0x2000007aff627230 */ /* 0x001fe20000004100 */
[----:B------:R-:W0:Y:S01]  /*7670*/  LDC.64 R206, c[0x0][0x430] ;  /* 0x00010c00ffce7b82 */ /* 0x000e220000000a00 */
[----:B------:R-:W-:-:S02]  /*7680*/  HADD2.F32 R97, -RZ, R172.H0_H0 ;  /* 0x200000acff617230 */ /* 0x000fc40000004100 */
[----:B------:R-:W-:Y:S01]  /*7690*/  FMUL.FTZ R194, R148, R103 ;  /* 0x0000006794c27220 */ /* 0x000fe20000410000 */
[--C-:B------:R-:W-:Y:S02]  /*76a0*/  HADD2.F32 R102, -RZ, R121.reuse.H0_H0 ;  /* 0x20000079ff667230 */ /* 0x100fe40000004100 */
[----:B------:R-:W-:Y:S01]  /*76b0*/  FADD.FTZ R185, R4, -R147 ;  /* 0x8000009304b97221 */ /* 0x000fe20000010000 */
[----:B------:R-:W-:Y:S02]  /*76c0*/  HADD2.F32 R96, -RZ, R72.H0_H0 ;  /* 0x20000048ff607230 */ /* 0x000fe40000004100 */
[C---:B------:R-:W-:Y:S01]  /*76d0*/  FFMA.FTZ R100, R101.reuse, R99, R100 ;  /* 0x0000006365647223 */ /* 0x040fe20000010064 */
[----:B------:R-:W-:Y:S01]  /*76e0*/  FFMA.FTZ R97, R194, R98, R97 ;  /* 0x00000062c2617223 */ /* 0x000fe20000010061 */
[----:B------:R-:W-:Y:S02]  /*76f0*/  HADD2.F32 R190, -RZ, R121.H1_H1 ;  /* 0x30000079ffbe7230 */ /* 0x000fe40000004100 */
[----:B------:R-:W-:Y:S01]  /*7700*/  FMUL.FTZ R189, R148, R189 ;  /* 0x000000bd94bd7220 */ /* 0x000fe20000410000 */
[----:B------:R-:W-:Y:S01]  /*7710*/  FFMA.FTZ R96, R101, R102, R96 ;  /* 0x0000006665607223 */ /* 0x000fe20000010060 */
[----:B------:R-:W-:-:S02]  /*7720*/  HADD2.F32 R98, -RZ, R73.H0_H0 ;  /* 0x20000049ff627230 */ /* 0x000fc40000004100 */
[----:B------:R-:W-:Y:S01]  /*7730*/  FMUL.FTZ R185, R148, R185 ;  /* 0x000000b994b97220 */ /* 0x000fe20000410000 */
[----:B------:R-:W-:Y:S02]  /*7740*/  HADD2.F32 R99, -RZ, R122.H1_H1 ;  /* 0x3000007aff637230 */ /* 0x000fe40000004100 */
[----:B------:R-:W-:Y:S02]  /*7750*/  HADD2.F32 R188, -RZ, R173.H0_H0 ;  /* 0x200000adffbc7230 */ /* 0x000fe40000004100 */
[----:B------:R-:W-:Y:S01]  /*7760*/  FFMA.FTZ R98, R189, R190, R98 ;  /* 0x000000bebd627223 */ /* 0x000fe20000010062 */
[----:B------:R-:W-:Y:S02]  /*7770*/  HADD2.F32 R192, -RZ, R125.H0_H0 ;  /* 0x2000007dffc07230 */ /* 0x000fe40000004100 */
[----:B------:R-:W-:Y:S02]  /*7780*/  HADD2.F32 R101, -RZ, R172.H1_H1 ;  /* 0x300000acff657230 */ /* 0x000fe40000004100 */
[----:B------:R-:W-:Y:S01]  /*7790*/  FFMA.FTZ R99, R185, R99, R188 ;  /* 0x00000063b9637223 */ /* 0x000fe200000100bc */
[----:B------:R-:W-:-:S02]  /*77a0*/  HADD2.F32 R187, -RZ, R124.H1_H1 ;  /* 0x3000007cffbb7230 */ /* 0x000fc40000004100 */
[----:B------:R-:W-:Y:S02]  /*77b0*/  HADD2.F32 R102, -RZ, R41.H0_H0 ;  /* 0x20000029ff667230 */ /* 0x000fe40000004100 */
[----:B------:R-:W-:Y:S01]  /*77c0*/  FFMA.FTZ R101, R194, R192, R101 ;  /* 0x000000c0c2657223 */ /* 0x000fe20000010065 */
[----:B------:R-:W-:Y:S02]  /*77d0*/  HADD2.F32 R186, -RZ, R125.H1_H1 ;  /* 0x3000007dffba7230 */ /* 0x000fe40000004100 */
[----:B------:R-:W-:Y:S02]  /*77e0*/  HADD2.F32 R103, -RZ, R173.H1_H1 ;  /* 0x300000adff677230 */ /* 0x000fe40000004100 */
[----:B------:R-:W-:Y:S01]  /*77f0*/  FFMA.FTZ R102, R189, R187, R102 ;  /* 0x000000bbbd667223 */ /* 0x000fe20000010066 */
[----:B--2---:R-:W-:-:S04]  /*7800*/  IMAD.WIDE.U32 R204, R123, 0x10, R204 ;  /* 0x000000107bcc7825 */ /* 0x004fc800078e00cc */
[----:B------:R-:W-:Y:S01]  /*7810*/  FFMA.FTZ R103, R185, R186, R103 ;  /* 0x000000bab9677223 */ /* 0x000fe20000010067 */
[C---:B0-----:R-:W-:Y:S01]  /*7820*/  IMAD.WIDE.U32 R206, R123.reuse, 0x10, R206 ;  /* 0x000000107bce7825 */ /* 0x041fe200078e00ce */
[----:B------:R2:W-:Y:S01]  /*7830*/  STG.E.128 desc[UR6][R204.64], R96 ;  /* 0x00000060cc007986 */ /* 0x0005e2000c101d06 */
[----:B------:R-:W-:-:S03]  /*7840*/  IADD3 R123, PT, PT, R123, 0x20, RZ ;  /* 0x000000207b7b7810 */ /* 0x000fc60007ffe0ff */
[----:B------:R2:W-:Y:S04]  /*7850*/  STG.E.128 desc[UR6][R206.64], R100 ;  /* 0x00000064ce007986 */ /* 0x0005e8000c101d06 */
.L_x_26374:
[----:B------:R-:W-:Y:S05]  /*7860*/  BSYNC.RECONVERGENT B0 ;  /* 0x0000000000007941 */ /* 0x000fea0003800200 */
.L_x_26373:
[----:B------:R-:W-:Y:S01]  /*7870*/  ISETP.GE.U32.AND P0, PT, R118, 0x40, PT ;  /* 0x000000407600780c */ /* 0x000fe20003f06070 */
[----:B------:R-:W-:-:S12]  /*7880*/  BSSY.RECONVERGENT B0, `(.L_x_26375) ;  /* 0x0000029000007945 */ /* 0x000fd80003800200 */
[----:B------:R-:W-:Y:S05]  /*7890*/  @!P0 BRA `(.L_x_26376) ;  /* 0x00000000009c8947 */ /* 0x000fea0003800000 */
[----:B--2---:R-:W2:Y:S01]  /*78a0*/  LDC.64 R204, c[0x0][0x428] ;  /* 0x00010a00ffcc7b82 */ /* 0x004ea20000000a00 */
        /* <DEDUP_REMOVED lines=10> */
[----:B------:R-:W-:Y:S02]  /*7950*/  HADD2.F32 R102, -RZ, R126.H0_H0 ;  /* 0x2000007eff667230 */ /* 0x000fe40000004100 */
        /* <DEDUP_REMOVED lines=27> */
.L_x_26376:
[----:B------:R-:W-:Y:S05]  /*7b10*/  BSYNC.RECONVERGENT B0 ;  /* 0x0000000000007941 */ /* 0x000fea0003800200 */
.L_x_26375:
[----:B------:R-:W-:Y:S01]  /*7b20*/  ISETP.GE.U32.AND P0, PT, R118, 0x60, PT ;  /* 0x000000607600780c */ /* 0x000fe20003f06070 */
[----:B------:R-:W-:-:S12]  /*7b30*/  BSSY.RECONVERGENT B0, `(.L_x_26377) ;  /* 0x0000029000007945 */ /* 0x000fd80003800200 */
[----:B------:R-:W-:Y:S05]  /*7b40*/  @!P0 BRA `(.L_x_26378) ;  /* 0x00000000009c8947 */ /* 0x000fea0003800000 */
[----:B--23--:R-:W2:Y:S01]  /*7b50*/  LDC.64 R204, c[0x0][0x428] ;  /* 0x00010a00ffcc7b82 */ /* 0x00cea20000000a00 */
        /* <DEDUP_REMOVED lines=38> */
.L_x_26378:
[----:B------:R-:W-:Y:S05]  /*7dc0*/  BSYNC.RECONVERGENT B0 ;  /* 0x0000000000007941 */ /* 0x000fea0003800200 */
.L_x_26377:
[----:B------:R-:W-:Y:S01]  /*7dd0*/  ISETP.GE.U32.AND P0, PT, R118, 0x80, PT ;  /* 0x000000807600780c */ /* 0x000fe20003f06070 */
[----:B------:R-:W-:-:S12]  /*7de0*/  BSSY.RECONVERGENT B0, `(.L_x_26379) ;  /* 0x0000029000007945 */ /* 0x000fd80003800200 */
[----:B------:R-:W-:Y:S05]  /*7df0*/  @!P0 BRA `(.L_x_26380) ;  /* 0x00000000009c8947 */ /* 0x000fea0003800000 */
[----:B--234-:R-:W2:Y:S01]  /*7e00*/  LDC.64 R204, c[0x0][0x428] ;  /* 0x00010a00ffcc7b82 */ /* 0x01cea20000000a00 */
        /* <DEDUP_REMOVED lines=38> */
.L_x_26380:
[----:B------:R-:W-:Y:S05]  /*8070*/  BSYNC.RECONVERGENT B0 ;  /* 0x0000000000007941 */ /* 0x000fea0003800200 */
.L_x_26379:
[----:B------:R-:W-:Y:S01]  /*8080*/  ISETP.GE.U32.AND P0, PT, R118, 0xa0, PT ;  /* 0x000000a07600780c */ /* 0x000fe20003f06070 */
[----:B------:R-:W-:-:S12]  /*8090*/  BSSY.RECONVERGENT B0, `(.L_x_26381) ;  /* 0x0000029000007945 */ /* 0x000fd80003800200 */
[----:B------:R-:W-:Y:S05]  /*80a0*/  @!P0 BRA `(.L_x_26382) ;  /* 0x00000000009c8947 */ /* 0x000fea0003800000 */
[----:B0-234-:R-:W0:Y:S01]  /*80b0*/  LDC.64 R204, c[0x0][0x428] ;  /* 0x00010a00ffcc7b82 */ /* 0x01de220000000a00 */
[--C-:B------:R-:W-:Y:S01]  /*80c0*/  FADD.FTZ R185, R17, -R147.reuse ;  /* 0x8000009311b97221 */ /* 0x100fe20000010000 */
[--C-:B------:R-:W-:Y:S01]  /*80d0*/  FADD.FTZ R101, R18, -R147.reuse ;  /* 0x8000009312657221 */ /* 0x100fe20000010000 */
[----:B------:R-:W-:Y:S02]  /*80e0*/  HADD2.F32 R96, -RZ, R138.H0_H0 ;  /* 0x2000008aff607230 */ /* 0x000fe40000004100 */
[----:B-1----:R-:W-:Y:S01]  /*80f0*/  FADD.FTZ R187, R19, -R147 ;  /* 0x8000009313bb7221 */ /* 0x002fe20000010000 */
[----:B------:R-:W-:Y:S02]  /*8100*/  HADD2.F32 R103, -RZ, R76.H0_H0 ;  /* 0x2000004cff677230 */ /* 0x000fe40000004100 */
[----:B------:R-:W-:Y:S01]  /*8110*/  FMUL.FTZ R102, R148, R185 ;  /* 0x000000b994667220 */ /* 0x000fe20000410000 */
[----:B------:R-:W-:Y:S01]  /*8120*/  HADD2.F32 R99, -RZ, R140.H0_H0 ;  /* 0x2000008cff637230 */ /* 0x000fe20000004100 */
[----:B------:R-:W1:Y:S01]  /*8130*/  LDC.64 R206, c[0x0][0x430] ;  /* 0x00010c00ffce7b82 */ /* 0x000e620000000a00 */
        /* <DEDUP_REMOVED lines=14> */
[C---:B------:R-:W-:Y:S01]  /*8220*/  FFMA.FTZ R102, R187.reuse, R102, R99 ;  /* 0x00000066bb667223 */ /* 0x040fe20000010063 */
[----:B------:R-:W-:Y:S02]  /*8230*/  HADD2.F32 R188, -RZ, R139.H1_H1 ;  /* 0x3000008bffbc7230 */ /* 0x000fe40000004100 */
[----:B------:R-:W-:Y:S02]  /*8240*/  HADD2.F32 R190, -RZ, R181.H0_H0 ;  /* 0x200000b5ffbe7230 */ /* 0x000fe40000004100 */
[----:B------:R-:W-:Y:S01]  /*8250*/  FFMA.FTZ R98, R187, R98, R192 ;  /* 0x00000062bb627223 */ /* 0x000fe200000100c0 */
[----:B------:R-:W-:-:S02]  /*8260*/  HADD2.F32 R189, -RZ, R141.H0_H0 ;  /* 0x2000008dffbd7230 */ /* 0x000fc40000004100 */
[----:B------:R-:W-:Y:S02]  /*8270*/  HADD2.F32 R194, -RZ, R180.H1_H1 ;  /* 0x300000b4ffc27230 */ /* 0x000fe40000004100 */
[----:B------:R-:W-:Y:S01]  /*8280*/  FFMA.FTZ R99, R185, R188, R190 ;  /* 0x000000bcb9637223 */ /* 0x000fe200000100be */
[----:B------:R-:W-:Y:S02]  /*8290*/  HADD2.F32 R103, -RZ, R141.H1_H1 ;  /* 0x3000008dff677230 */ /* 0x000fe40000004100 */
[----:B------:R-:W-:Y:S02]  /*82a0*/  HADD2.F32 R186, -RZ, R181.H1_H1 ;  /* 0x300000b5ffba7230 */ /* 0x000fe40000004100 */
[----:B------:R-:W-:Y:S01]  /*82b0*/  FFMA.FTZ R101, R101, R189, R194 ;  /* 0x000000bd65657223 */ /* 0x000fe200000100c2 */
[----:B0-----:R-:W-:-:S04]  /*82c0*/  IMAD.WIDE.U32 R204, R123, 0x10, R204 ;  /* 0x000000107bcc7825 */ /* 0x001fc800078e00cc */
[----:B------:R-:W-:Y:S01]  /*82d0*/  FFMA.FTZ R103, R185, R103, R186 ;  /* 0x00000067b9677223 */ /* 0x000fe200000100ba */
[C---:B-1----:R-:W-:Y:S01]  /*82e0*/  IMAD.WIDE.U32 R206, R123.reuse, 0x10, R206 ;  /* 0x000000107bce7825 */ /* 0x042fe200078e00ce */
[----:B------:R0:W-:Y:S01]  /*82f0*/  STG.E.128 desc[UR6][R204.64], R96 ;  /* 0x00000060cc007986 */ /* 0x0001e2000c101d06 */
[----:B------:R-:W-:-:S03]  /*8300*/  IADD3 R123, PT, PT, R123, 0x20, RZ ;  /* 0x000000207b7b7810 */ /* 0x000fc60007ffe0ff */
[----:B------:R0:W-:Y:S04]  /*8310*/  STG.E.128 desc[UR6][R206.64], R100 ;  /* 0x00000064ce007986 */ /* 0x0001e8000c101d06 */
.L_x_26382:
[----:B------:R-:W-:Y:S05]  /*8320*/  BSYNC.RECONVERGENT B0 ;  /* 0x0000000000007941 */ /* 0x000fea0003800200 */
.L_x_26381:
        /* <DEDUP_REMOVED lines=42> */
.L_x_26384:
[----:B------:R-:W-:Y:S05]  /*85d0*/  BSYNC.RECONVERGENT B0 ;  /* 0x0000000000007941 */ /* 0x000fea0003800200 */
.L_x_26383:
        /* <DEDUP_REMOVED lines=42> */
.L_x_26386:
[----:B------:R-:W-:Y:S05]  /*8880*/  BSYNC.RECONVERGENT B0 ;  /* 0x0000000000007941 */ /* 0x000fea0003800200 */
.L_x_26385:
        /* <DEDUP_REMOVED lines=42> */
.L_x_26388:
[----:B------:R-:W-:Y:S05]  /*8b30*/  BSYNC.RECONVERGENT B0 ;  /* 0x0000000000007941 */ /* 0x000fea0003800200 */
.L_x_26387:
        /* <DEDUP_REMOVED lines=42> */
.L_x_26390:
[----:B------:R-:W-:Y:S05]  /*8de0*/  BSYNC.RECONVERGENT B0 ;  /* 0x0000000000007941 */ /* 0x000fea0003800200 */
.L_x_26389:
        /* <DEDUP_REMOVED lines=42> */
.L_x_26392:
[----:B------:R-:W-:Y:S05]  /*9090*/  BSYNC.RECONVERGENT B0 ;  /* 0x0000000000007941 */ /* 0x000fea0003800200 */
.L_x_26391:
        /* <DEDUP_REMOVED lines=42> */
.L_x_26394:
[----:B------:R-:W-:Y:S05]  /*9340*/  BSYNC.RECONVERGENT B0 ;  /* 0x0000000000007941 */ /* 0x000fea0003800200 */
.L_x_26393:
[----:B------:R-:W-:Y:S01]  /*9350*/  ISETP.GE.U32.AND P0, PT, R118, 0x180, PT ;  /* 0x000001807600780c */ /* 0x000fe20003f06070 */
[----:B------:R-:W-:-:S12]  /*9360*/  BSSY.RECONVERGENT B0, `(.L_x_26395) ;  /* 0x0000028000007945 */ /* 0x000fd80003800200 */
[----:B------:R-:W-:Y:S05]  /*9370*/  @!P0 BRA `(.L_x_26396) ;  /* 0x0000000000988947 */ /* 0x000fea0003800000 */
[----:B0-234-:R-:W0:Y:S01]  /*9380*/  LDC.64 R204, c[0x0][0x428] ;  /* 0x00010a00ffcc7b82 */ /* 0x01de220000000a00 */
[--C-:B------:R-:W-:Y:S01]  /*9390*/  FADD.FTZ R99, R113, -R147.reuse ;  /* 0x8000009371637221 */ /* 0x100fe20000010000 */
[--C-:B------:R-:W-:Y:S01]  /*93a0*/  FADD.FTZ R101, R114, -R147.reuse ;  /* 0x8000009372657221 */ /* 0x100fe20000010000 */
[--C-:B-1----:R-:W-:Y:S01]  /*93b0*/  FADD.FTZ R97, R115, -R147.reuse ;  /* 0x8000009373617221 */ /* 0x102fe20000010000 */
[----:B------:R-:W-:Y:S01]  /*93c0*/  FADD.FTZ R103, R116, -R147 ;  /* 0x8000009374677221 */ /* 0x000fe20000010000 */
[C---:B------:R-:W-:Y:S01]  /*93d0*/  FMUL.FTZ R100, R148.reuse, R99 ;  /* 0x0000006394647220 */ /* 0x040fe20000410000 */
[C---:B------:R-:W-:Y:S01]  /*93e0*/  FMUL.FTZ R101, R148.reuse, R101 ;  /* 0x0000006594657220 */ /* 0x040fe20000410000 */
[C---:B------:R-:W-:Y:S01]  /*93f0*/  FMUL.FTZ R102, R148.reuse, R97 ;  /* 0x0000006194667220 */ /* 0x040fe20000410000 */
[----:B------:R-:W1:Y:S01]  /*9400*/  LDC.64 R206, c[0x0][0x430] ;  /* 0x00010c00ffce7b82 */ /* 0x000e620000000a00 */
[----:B------:R-:W-:Y:S01]  /*9410*/  FMUL.FTZ R103, R148, R103 ;  /* 0x0000006794677220 */ /* 0x000fe20000410000 */
[----:B------:R-:W-:-:S02]  /*9420*/  HADD2.F32 R96, -RZ, R168.H0_H0 ;  /* 0x200000a8ff607230 */ /* 0x000fc40000004100 */
[----:B------:R-:W-:Y:S02]  /*9430*/  HADD2.F32 R147, -RZ, R38.H0_H0 ;  /* 0x20000026ff937230 */ /* 0x000fe40000004100 */
[----:B------:R-:W-:Y:S02]  /*9440*/  HADD2.F32 R148, -RZ, R170.H0_H0 ;  /* 0x200000aaff947230 */ /* 0x000fe40000004100 */
[----:B------:R-:W-:Y:S02]  /*9450*/  HADD2.F32 R99, -RZ, R36.H0_H0 ;  /* 0x20000024ff637230 */ /* 0x000fe40000004100 */
[C---:B------:R-:W-:Y:S01]  /*9460*/  FFMA.FTZ R96, R100.reuse, R96, R147 ;  /* 0x0000006064607223 */ /* 0x040fe20000010093 */
[----:B------:R-:W-:Y:S02]  /*9470*/  HADD2.F32 R97, -RZ, R169.H0_H0 ;  /* 0x200000a9ff617230 */ /* 0x000fe40000004100 */
[----:B------:R-:W-:Y:S02]  /*9480*/  HADD2.F32 R98, -RZ, R202.H0_H0 ;  /* 0x200000caff627230 */ /* 0x000fe40000004100 */
[----:B------:R-:W-:Y:S01]  /*9490*/  FFMA.FTZ R100, R100, R148, R99 ;  /* 0x0000009464647223 */ /* 0x000fe20000010063 */
[----:B------:R-:W-:-:S02]  /*94a0*/  HADD2.F32 R185, -RZ, R39.H0_H0 ;  /* 0x20000027ffb97230 */ /* 0x000fc40000004100 */
[----:B0-----:R-:W-:-:S04]  /*94b0*/  IMAD.WIDE.U32 R204, R123, 0x10, R204 ;  /* 0x000000107bcc7825 */ /* 0x001fc800078e00cc */
[----:B------:R-:W-:Y:S01]  /*94c0*/  FFMA.FTZ R97, R101, R97, R98 ;  /* 0x0000006165617223 */ /* 0x000fe20000010062 */
[----:B------:R-:W-:Y:S02]  /*94d0*/  HADD2.F32 R98, -RZ, R168.H1_H1 ;  /* 0x300000a8ff627230 */ /* 0x000fe40000004100 */
[----:B------:R-:W-:Y:S02]  /*94e0*/  HADD2.F32 R99, -RZ, R169.H1_H1 ;  /* 0x300000a9ff637230 */ /* 0x000fe40000004100 */
[----:B-1----:R-:W-:-:S04]  /*94f0*/  IMAD.WIDE.U32 R206, R123, 0x10, R206 ;  /* 0x000000107bce7825 */ /* 0x002fc800078e00ce */
[----:B------:R-:W-:Y:S01]  /*9500*/  FFMA.FTZ R98, R102, R98, R185 ;  /* 0x0000006266627223 */ /* 0x000fe200000100b9 */
[----:B------:R-:W-:Y:S02]  /*9510*/  HADD2.F32 R186, -RZ, R203.H0_H0 ;  /* 0x200000cbffba7230 */ /* 0x000fe40000004100 */
[----:B------:R-:W-:Y:S02]  /*9520*/  HADD2.F32 R187, -RZ, R171.H0_H0 ;  /* 0x200000abffbb7230 */ /* 0x000fe40000004100 */
[----:B------:R-:W-:Y:S02]  /*9530*/  HADD2.F32 R190, -RZ, R202.H1_H1 ;  /* 0x300000caffbe7230 */ /* 0x000fe40000004100 */
[----:B------:R-:W-:Y:S01]  /*9540*/  FFMA.FTZ R99, R103, R99, R186 ;  /* 0x0000006367637223 */ /* 0x000fe200000100ba */
[----:B------:R-:W-:Y:S02]  /*9550*/  HADD2.F32 R188, -RZ, R170.H1_H1 ;  /* 0x300000aaffbc7230 */ /* 0x000fe40000004100 */
[----:B------:R-:W-:-:S02]  /*9560*/  HADD2.F32 R147, -RZ, R37.H0_H0 ;  /* 0x20000025ff937230 */ /* 0x000fc40000004100 */
[----:B------:R-:W-:Y:S01]  /*9570*/  FFMA.FTZ R101, R101, R187, R190 ;  /* 0x000000bb65657223 */ /* 0x000fe200000100be */
[----:B------:R-:W-:Y:S01]  /*9580*/  HADD2.F32 R123, -RZ, R171.H1_H1 ;  /* 0x300000abff7b7230 */ /* 0x000fe20000004100 */
[----:B------:R0:W-:Y:S01]  /*9590*/  STG.E.128 desc[UR6][R204.64], R96 ;  /* 0x00000060cc007986 */ /* 0x0001e2000c101d06 */
[----:B------:R-:W-:Y:S02]  /*95a0*/  HADD2.F32 R148, -RZ, R203.H1_H1 ;  /* 0x300000cbff947230 */ /* 0x000fe40000004100 */
[----:B------:R-:W-:-:S03]  /*95b0*/  FFMA.FTZ R102, R102, R188, R147 ;  /* 0x000000bc66667223 */ /* 0x000fc60000010093 */
[----:B------:R-:W-:-:S05]  /*95c0*/  FFMA.FTZ R103, R103, R123, R148 ;  /* 0x0000007b67677223 */ /* 0x000fca0000010094 */
[----:B------:R0:W-:Y:S02]  /*95d0*/  STG.E.128 desc[UR6][R206.64], R100 ;  /* 0x00000064ce007986 */ /* 0x0001e4000c101d06 */
.L_x_26396:
[----:B------:R-:W-:Y:S05]  /*95e0*/  BSYNC.RECONVERGENT B0 ;  /* 0x0000000000007941 */ /* 0x000fea0003800200 */
.L_x_26395:
[----:B01234-:R-:W0:Y:S02]  /*95f0*/  LDC.64 R96, c[0x0][0x380] ;  /* 0x0000e000ff607b82 */ /* 0x01fe240000000a00 */
[----:B0-----:R-:W-:-:S04]  /*9600*/  LEA R117, R96, R117, 0x2 ;  /* 0x0000007560757211 */ /* 0x001fc800078e10ff */
[----:B------:R-:W-:-:S13]  /*9610*/  ISETP.GE.AND P0, PT, R117, R97, PT ;  /* 0x000000617500720c */ /* 0x000fda0003f06270 */
[----:B------:R-:W-:Y:S05]  /*9620*/  @!P0 BRA `(.L_x_26397) ;  /* 0xffffffa000008947 */ /* 0x000fea000383ffff */
[----:B------:R-:W-:Y:S05]  /*9630*/  EXIT ;  /* 0x000000000000794d */ /* 0x000fea0003800000 */
.L_x_26372:
[----:B------:R-:W-:Y:S01]  /*9640*/  HFMA2 R100, -RZ, RZ, 0, 5.9604644775390625e-08 ;  /* 0x00000001ff647431 */ /* 0x000fe200000001ff */
[----:B------:R-:W-:Y:S01]  /*9650*/  BSSY B0, `(.L_x_26398) ;  /* 0x0000006000007945 */ /* 0x000fe20003800000 */
[----:B------:R-:W-:Y:S02]  /*9660*/  MOV R99, 0x1f ;  /* 0x0000001f00637802 */ /* 0x000fe40000000f00 */
[----:B------:R-:W-:-:S07]  /*9670*/  MOV R101, 0xffffffff ;  /* 0xffffffff00657802 */ /* 0x000fce0000000f00 */
[----:B------:R-:W-:Y:S05]  /*9680*/  WARPSYNC.COLLECTIVE R101, `(.L_x_26399) ;  /* 0x0000000065087348 */ /* 0x000fea0003c00000 */
[----:B------:R0:W1:Y:S02]  /*9690*/  SHFL.BFLY P6, R148, R186, R100, R99 ;  /* 0x0c000064ba947389 */ /* 0x00006400000c0063 */
[----:B01----:R-:W-:Y:S05]  /*96a0*/  ENDCOLLECTIVE ;  /* 0x000000000000791b */ /* 0x003fea0003800000 */
.L_x_26399:
[----:B------:R-:W-:Y:S05]  /*96b0*/  BSYNC B0 ;  /* 0x0000000000007941 */ /* 0x000fea0003800000 */
.L_x_26398:
        /* <DEDUP_REMOVED lines=8> */
.L_x_26400:
[----:B------:R-:W-:Y:S02]  /*9740*/  HFMA2 R100, -RZ, RZ, 0, 2.384185791015625e-07 ;  /* 0x00000004ff647431 */ /* 0x000fe400000001ff */
[----:B------:R-:W-:-:S05]  /*9750*/  FADD.FTZ R147, R186, R148 ;  /* 0x00000094ba937221 */ /* 0x000fca0000010000 */
[----:B------:R-:W-:-:S07]  /*9760*/  MOV R186, R147 ;  /* 0x0000009300ba7202 */ /* 0x000fce0000000f00 */
[----:B------:R-:W-:Y:S05]  /*9770*/  WARPSYNC.COLLECTIVE R101, `(.L_x_26401) ;  /* 0x0000000065087348 */ /* 0x000fea0003c00000 */
[----:B------:R0:W1:Y:S02]  /*9780*/  SHFL.BFLY P6, R148, R186, R100, R99 ;  /* 0x0c000064ba947389 */ /* 0x00006400000c0063 */
[----:B01----:R-:W-:Y:S05]  /*9790*/  ENDCOLLECTIVE ;  /* 0x000000000000791b */ /* 0x003fea0003800000 */
.L_x_26401:
[----:B------:R-:W-:Y:S02]  /*97a0*/  HFMA2 R100, -RZ, RZ, 0, 4.76837158203125e-07 ;  /* 0x00000008ff647431 */ /* 0x000fe400000001ff */
[----:B------:R-:W-:-:S05]  /*97b0*/  FADD.FTZ R103, R147, R148 ;  /* 0x0000009493677221 */ /* 0x000fca0000010000 */
[----:B------:R-:W-:-:S07]  /*97c0*/  MOV R186, R103 ;  /* 0x0000006700ba7202 */ /* 0x000fce0000000f00 */
[----:B------:R-:W-:Y:S05]  /*97d0*/  WARPSYNC.COLLECTIVE R101, `(.L_x_26402) ;  /* 0x0000000065087348 */ /* 0x000fea0003c00000 */
[----:B------:R0:W1:Y:S02]  /*97e0*/  SHFL.BFLY P6, R148, R186, R100, R99 ;  /* 0x0c000064ba947389 */ /* 0x00006400000c0063 */
[----:B01----:R-:W-:Y:S05]  /*97f0*/  ENDCOLLECTIVE ;  /* 0x000000000000791b */ /* 0x003fea0003800000 */
.L_x_26402:
[----:B------:R-:W-:Y:S02]  /*9800*/  HFMA2 R100, -RZ, RZ, 0, 9.5367431640625e-07 ;  /* 0x00000010ff647431 */ /* 0x000fe400000001ff */
[----:B------:R-:W-:-:S05]  /*9810*/  FADD.FTZ R98, R103, R148 ;  /* 0x0000009467627221 */ /* 0x000fca0000010000 */
[----:B------:R-:W-:-:S07]  /*9820*/  MOV R186, R98 ;  /* 0x0000006200ba7202 */ /* 0x000fce0000000f00 */
[----:B------:R-:W-:Y:S05]  /*9830*/  WARPSYNC.COLLECTIVE R101, `(.L_x_26403) ;  /* 0x0000000065087348 */ /* 0x000fea0003c00000 */
[----:B------:R0:W1:Y:S02]  /*9840*/  SHFL.BFLY P6, R148, R186, R100, R99 ;  /* 0x0c000064ba947389 */ /* 0x00006400000c0063 */
[----:B01----:R-:W-:Y:S05]  /*9850*/  ENDCOLLECTIVE ;  /* 0x000000000000791b */ /* 0x003fea0003800000 */
.L_x_26403:
        /* <DEDUP_REMOVED lines=8> */
[--C-:B------:R-:W-:Y:S01]  /*98e0*/  FADD.FTZ R101, R5, -R97.reuse ;  /* 0x8000006105657221 */ /* 0x100fe20000010000 */
[--C-:B------:R-:W-:Y:S01]  /*98f0*/  FADD.FTZ R100, R6, -R97.reuse ;  /* 0x8000006106647221 */ /* 0x100fe20000010000 */
[----:B------:R-:W-:Y:S01]  /*9900*/  FADD.FTZ R99, R7, -R97 ;  /* 0x8000006107637221 */ /* 0x000fe20000010000 */
[----:B------:R-:W-:-:S04]  /*9910*/  FFMA.FTZ R148, R148, R148, R147 ;  /* 0x0000009494947223 */ /* 0x000fc80000010093 */
        /* <DEDUP_REMOVED lines=91> */
[----:B------:R-:W-:-:S03]  /*9ed0*/  MOV R101, 0xffffffff ;  /* 0xffffffff00657802 */ /* 0x000fc60000000f00 */
[----:B------:R-:W-:Y:S01]  /*9ee0*/  FFMA.FTZ R99, R99, R99, R100 ;  /* 0x0000006363637223 */ /* 0x000fe20000010064 */
[----:B------:R-:W-:-:S03]  /*9ef0*/  MOV R100, 0x1 ;  /* 0x0000000100647802 */ /* 0x000fc60000000f00 */
[----:B------:R-:W-:Y:S01]  /*9f00*/  @P6 FFMA.FTZ R186, R98, R98, R99 ;  /* 0x0000006262ba6223 */ /* 0x000fe20000010063 */
[----:B------:R-:W-:-:S07]  /*9f10*/  HFMA2 R99, -RZ, RZ, 0, 1.847743988037109375e-06 ;  /* 0x0000001fff637431 */ /* 0x000fce00000001ff */
[----:B------:R-:W-:Y:S05]  /*9f20*/  WARPSYNC.COLLECTIVE R101, `(.L_x_26404) ;  /* 0x0000000065087348 */ /* 0x000fea0003c00000 */
[----:B------:R0:W1:Y:S02]  /*9f30*/  SHFL.BFLY P6, R148, R186, R100, R99 ;  /* 0x0c000064ba947389 */ /* 0x00006400000c0063 */
[----:B01----:R-:W-:Y:S05]  /*9f40*/  ENDCOLLECTIVE ;  /* 0x000000000000791b */ /* 0x003fea0003800000 */
.L_x_26404:
[----:B------:R-:W-:Y:S02]  /*9f50*/  HFMA2 R100, -RZ, RZ, 0, 1.1920928955078125e-07 ;  /* 0x00000002ff647431 */ /* 0x000fe400000001ff */
[----:B------:R-:W-:-:S05]  /*9f60*/  FADD.FTZ R185, R186, R148 ;  /* 0x00000094bab97221 */ /* 0x000fca0000010000 */
[----:B------:R-:W-:-:S07]  /*9f70*/  MOV R186, R185 ;  /* 0x000000b900ba7202 */ /* 0x000fce0000000f00 */
[----:B------:R-:W-:Y:S05]  /*9f80*/  WARPSYNC.COLLECTIVE R101, `(.L_x_26405) ;  /* 0x0000000065087348 */ /* 0x000fea0003c00000 */
[----:B------:R0:W1:Y:S02]  /*9f90*/  SHFL.BFLY P6, R148, R186, R100, R99 ;  /* 0x0c000064ba947389 */ /* 0x00006400000c0063 */
[----:B01----:R-:W-:Y:S05]  /*9fa0*/  ENDCOLLECTIVE ;  /* 0x000000000000791b */ /* 0x003fea0003800000 */
.L_x_26405:
[----:B------:R-:W-:Y:S02]  /*9fb0*/  HFMA2 R100, -RZ, RZ, 0, 2.384185791015625e-07 ;  /* 0x00000004ff647431 */ /* 0x000fe400000001ff */
[----:B------:R-:W-:-:S05]  /*9fc0*/  FADD.FTZ R147, R185, R148 ;  /* 0x00000094b9937221 */ /* 0x000fca0000010000 */
[----:B------:R-:W-:-:S07]  /*9fd0*/  MOV R186, R147 ;  /* 0x0000009300ba7202 */ /* 0x000fce0000000f00 */
[----:B------:R-:W-:Y:S05]  /*9fe0*/  WARPSYNC.COLLECTIVE R101, `(.L_x_26406) ;  /* 0x0000000065087348 */ /* 0x000fea0003c00000 */
[----:B------:R0:W1:Y:S02]  /*9ff0*/  SHFL.BFLY P6, R148, R186, R100, R99 ;  /* 0x0c000064ba947389 */ /* 0x00006400000c0063 */
[----:B01----:R-:W-:Y:S05]  /*a000*/  ENDCOLLECTIVE ;  /* 0x000000000000791b */ /* 0x003fea0003800000 */
.L_x_26406:
[----:B------:R-:W-:Y:S02]  /*a010*/  HFMA2 R100, -RZ, RZ, 0, 4.76837158203125e-07 ;  /* 0x00000008ff647431 */ /* 0x000fe400000001ff */
[----:B------:R-:W-:-:S05]  /*a020*/  FADD.FTZ R103, R147, R148 ;  /* 0x0000009493677221 */ /* 0x000fca0000010000 */
[----:B------:R-:W-:-:S07]  /*a030*/  MOV R186, R103 ;  /* 0x0000006700ba7202 */ /* 0x000fce0000000f00 */
[----:B------:R-:W-:Y:S05]  /*a040*/  WARPSYNC.COLLECTIVE R101, `(.L_x_26407) ;  /* 0x0000000065087348 */ /* 0x000fea0003c00000 */
[----:B------:R0:W1:Y:S02]  /*a050*/  SHFL.BFLY P6, R148, R186, R100, R99 ;  /* 0x0c000064ba947389 */ /* 0x00006400000c0063 */
[----:B01----:R-:W-:Y:S05]  /*a060*/  ENDCOLLECTIVE ;  /* 0x000000000000791b */ /* 0x003fea0003800000 */
.L_x_26407:
[----:B------:R-:W-:Y:S02]  /*a070*/  HFMA2 R100, -RZ, RZ, 0, 9.5367431640625e-07 ;  /* 0x00000010ff647431 */ /* 0x000fe400000001ff */
[----:B------:R-:W-:-:S05]  /*a080*/  FADD.FTZ R98, R103, R148 ;  /* 0x0000009467627221 */ /* 0x000fca0000010000 */
[----:B------:R-:W-:-:S07]  /*a090*/  MOV R186, R98 ;  /* 0x0000006200ba7202 */ /* 0x000fce0000000f00 */
[----:B------:R-:W-:Y:S05]  /*a0a0*/  WARPSYNC.COLLECTIVE R101, `(.L_x_26408) ;  /* 0x0000000065087348 */ /* 0x000fea0003c00000 */
[----:B------:R0:W1:Y:S02]  /*a0b0*/  SHFL.BFLY P6, R148, R186, R100, R99 ;  /* 0x0c000064ba947389 */ /* 0x00006400000c0063 */
[----:B01----:R-:W-:Y:S05]  /*a0c0*/  ENDCOLLECTIVE ;  /* 0x000000000000791b */ /* 0x003fea0003800000 */
.L_x_26408:
[----:B------:R-:W-:Y:S05]  /*a0d0*/  BRA `(.L_x_26409) ;  /* 0xffffffd400007947 */ /* 0x000fea000383ffff */
.L_x_26410:
        /* <DEDUP_REMOVED lines=10> */
.L_x_33308:


//--------------------- .text._ZN10layer_norm31ln_parallel_residual_fwd_kernelINS_13Kernel_traitsI6__halfffffjLj1536ELj1ELj4ELj1ELj16ENS_18Kernel_traits_baseILj1536ES2_ffffjLj128EEEEELb0ELb0ELb1EEEvNS_9FwdParamsE --------------------------
	.section	.text._ZN10layer_norm31ln_parallel_residual_fwd_kernelINS_13Kernel_traitsI6__halfffffjLj1536ELj1ELj4ELj1ELj16ENS_18Kernel_traits_baseILj1536ES2_ffffjLj128EEEEELb0ELb0ELb1EEEvNS_9FwdParamsE,"ax",@progbits
	.align	128
        .global         _ZN10layer_norm31ln_parallel_residual_fwd_kernelINS_13Kernel_traitsI6__halfffffjLj1536ELj1ELj4ELj1ELj16ENS_18Kernel_traits_baseILj1536ES2_ffffjLj128EEEEELb0ELb0ELb1EEEvNS_9FwdParamsE
        .type           _ZN10layer_norm31ln_parallel_residual_fwd_kernelINS_13Kernel_traitsI6__halfffffjLj1536ELj1ELj4ELj1ELj16ENS_18Kernel_traits_baseILj1536ES2_ffffjLj128EEEEELb0ELb0ELb1EEEvNS_9FwdParamsE,@function
        .size           _ZN10layer_norm31ln_parallel_residual_fwd_kernelINS_13Kernel_traitsI6__halfffffjLj1536ELj1ELj4ELj1ELj16ENS_18Kernel_traits_baseILj1536ES2_ffffjLj128EEEEELb0ELb0ELb1EEEvNS_9FwdParamsE,(.L_x_33309 - _ZN10layer_norm31ln_parallel_residual_fwd_kernelINS_13Kernel_traitsI6__halfffffjLj1536ELj1ELj4ELj1ELj16ENS_18Kernel_traits_baseILj1536ES2_ffffjLj128EEEEELb0ELb0ELb1EEEvNS_9FwdParamsE)
        .other          _ZN10layer_norm31ln_parallel_residual_fwd_kernelINS_13Kernel_traitsI6__halfffffjLj1536ELj1ELj4ELj1ELj16ENS_18Kernel_traits_baseILj1536ES2_ffffjLj128EEEEELb0ELb0ELb1EEEvNS_9FwdParamsE,@"STO_CUDA_ENTRY STV_DEFAULT"
_ZN10layer_norm31ln_parallel_residual_fwd_kernelINS_13Kernel_traitsI6__halfffffjLj1536ELj1ELj4ELj1ELj16ENS_18Kernel_traits_baseILj1536ES2_ffffjLj128EEEEELb0ELb0ELb1EEEvNS_9FwdParamsE:
.text._ZN10layer_norm31ln_parallel_residual_fwd_kernelINS_13Kernel_traitsI6__halfffffjLj1536ELj1ELj4ELj1ELj16ENS_18Kernel_traits_baseILj1536ES2_ffffjLj128EEEEELb0ELb0ELb1EEEvNS_9FwdParamsE:
        /* <DEDUP_REMOVED lines=23> */
[----:B------:R-:W5:Y:S01]  /*0170*/  LDG.E.64 R8, desc[UR6][R4.64] ;  /* 0x0000000604087981 */ /* 0x000f62000c1e1b00 */
[----:B-1----:R-:W-:-:S03]  /*0180*/  IMAD.WIDE.U32 R2, R96, 0x8, R2 ;  /* 0x0000000860027825 */ /* 0x002fc600078e0002 */
[----:B------:R-:W5:Y:S04]  /*0190*/  LDG.E.64 R12, desc[UR6][R4.64+0x100] ;  /* 0x00010006040c7981 */ /* 0x000f68000c1e1b00 */
        /* <DEDUP_REMOVED lines=9> */
[----:B------:R-:W5:Y:S01]  /*0230*/  LDG.E.64 R100, desc[UR6][R4.64+0xb00] ;  /* 0x000b000604647981 */ /* 0x000f62000c1e1b00 */
[----:B------:R-:W-:-:S02]  /*0240*/  CS2R R60, SRZ ;  /* 0x00000000003c7805 */ /* 0x000fc4000001ff00 */
[----:B------:R-:W-:Y:S02]  /*0250*/  CS2R R58, SRZ ;  /* 0x00000000003a7805 */ /* 0x000fe4000001ff00 */
[----:B------:R-:W-:Y:S01]  /*0260*/  CS2R R56, SRZ ;  /* 0x0000000000387805 */ /* 0x000fe2000001ff00 */
[----:B------:R-:W5:Y:S01]  /*0270*/  LDG.E.64 R6, desc[UR6][R2.64] ;  /* 0x0000000602067981 */ /* 0x000f62000c1e1b00 */
[----:B------:R-:W-:Y:S02]  /*0280*/  CS2R R54, SRZ ;  /* 0x0000000000367805 */ /* 0x000fe4000001ff00 */
[----:B------:R-:W-:Y:S02]  /*0290*/  CS2R R52, SRZ ;  /* 0x0000000000347805 */ /* 0x000fe4000001ff00 */
[----:B------:R-:W-:Y:S01]  /*02a0*/  CS2R R50, SRZ ;  /* 0x0000000000327805 */ /* 0x000fe2000001ff00 */
        /* <DEDUP_REMOVED lines=22> */
[----:B------:R-:W-:Y:S01]  /*0410*/  CS2R R16, SRZ ;  /* 0x0000000000107805 */ /* 0x000fe2000001ff00 */
[----:B------:R-:W5:Y:S04]  /*0420*/  LDG.E.64 R70, desc[UR6][R2.64+0x700] ;  /* 0x0007000602467981 */ /* 0x000f68000c1e1b00 */
[----:B------:R-:W5:Y:S04]  /*0430*/  LDG.E.64 R68, desc[UR6][R2.64+0x800] ;  /* 0x0008000602447981 */ /* 0x000f68000c1e1b00 */
[----:B------:R-:W5:Y:S04]  /*0440*/  LDG.E.64 R88, desc[UR6][R2.64+0x900] ;  /* 0x0009000602587981 */ /* 0x000f68000c1e1b00 */
[----:B------:R-:W5:Y:S04]  /*0450*/  LDG.E.64 R92, desc[UR6][R2.64+0xa00] ;  /* 0x000a0006025c7981 */ /* 0x000f68000c1e1b00 */
[----:B------:R0:W5:Y:S02]  /*0460*/  LDG.E.64 R98, desc[UR6][R2.64+0xb00] ;  /* 0x000b000602627981 */ /* 0x000164000c1e1b00 */
[----:B0-----:R-:W-:Y:S01]  /*0470*/  CS2R R2, SRZ ;  /* 0x0000000000027805 */ /* 0x001fe2000001ff00 */
[----:B------:R-:W-:Y:S06]  /*0480*/  BRA `(.L_x_26413) ;  /* 0x0000000800a87947 */ /* 0x000fec0003800000 */
.L_x_26412:
[----:B------:R-:W0:Y:S08]  /*0490*/  LDC.64 R2, c[0x0][0x3d0] ;  /* 0x0000f400ff027b82 */ /* 0x000e300000000a00 */
[----:B------:R-:W1:Y:S08]  /*04a0*/  LDC.64 R6, c[0x0][0x3d8] ;  /* 0x0000f600ff067b82 */ /* 0x000e700000000a00 */
[----:B------:R-:W2:Y:S01]  /*04b0*/  LDC.64 R4, c[0x0][0x440] ;  /* 0x00011000ff047b82 */ /* 0x000ea20000000a00 */
[----:B0-----:R-:W-:-:S05]  /*04c0*/  IMAD.WIDE.U32 R2, R96, 0x8, R2 ;  /* 0x0000000860027825 */ /* 0x001fca00078e0002 */
[----:B------:R0:W5:Y:S01]  /*04d0*/  LDG.E.64 R10, desc[UR6][R2.64+0x100] ;  /* 0x00010006020a7981 */ /* 0x000162000c1e1b00 */
[----:B-1----:R-:W-:-:S03]  /*04e0*/  IMAD.WIDE.U32 R34, R96, 0x8, R6 ;  /* 0x0000000860227825 */ /* 0x002fc600078e0006 */
[----:B------:R0:W5:Y:S04]  /*04f0*/  LDG.E.64 R14, desc[UR6][R2.64+0x200] ;  /* 0x00020006020e7981 */ /* 0x000168000c1e1b00 */
[----:B------:R0:W5:Y:S01]  /*0500*/  LDG.E.64 R6, desc[UR6][R2.64] ;  /* 0x0000000602067981 */ /* 0x000162000c1e1b00 */
[----:B--2---:R-:W-:-:S03]  /*0510*/  IMAD.WIDE.U32 R4, R96, 0x8, R4 ;  /* 0x0000000860047825 */ /* 0x004fc600078e0004 */
[----:B------:R0:W5:Y:S04]  /*0520*/  LDG.E.64 R78, desc[UR6][R2.64+0x300] ;  /* 0x00030006024e7981 */ /* 0x000168000c1e1b00 */
        /* <DEDUP_REMOVED lines=31> */
[----:B------:R0:W5:Y:S01]  /*0720*/  LDG.E.64 R36, desc[UR6][R4.64+0xb00] ;  /* 0x000b000604247981 */ /* 0x000162000c1e1b00 */
        /* <DEDUP_REMOVED lines=13> */
.L_x_26411:
        /* <DEDUP_REMOVED lines=9> */
[----:B------:R0:W5:Y:S01]  /*0890*/  LDG.E.64 R10, desc[UR6][R2.64+0x100] ;  /* 0x00010006020a7981 */ /* 0x000162000c1e1b00 */
[----:B-1----:R-:W-:-:S03]  /*08a0*/  IMAD.WIDE.U32 R16, R96, 0x8, R6 ;  /* 0x0000000860107825 */ /* 0x002fc600078e0006 */
[----:B------:R0:W5:Y:S04]  /*08b0*/  LDG.E.64 R6, desc[UR6][R2.64] ;  /* 0x0000000602067981 */ /* 0x000168000c1e1b00 */
[----:B------:R0:W5:Y:S01]  /*08c0*/  LDG.E.64 R14, desc[UR6][R2.64+0x200] ;  /* 0x00020006020e7981 */ /* 0x000162000c1e1b00 */
[----:B--2---:R-:W-:-:S03]  /*08d0*/  IMAD.WIDE.U32 R4, R96, 0x8, R4 ;  /* 0x0000000860047825 */ /* 0x004fc600078e0004 */
[----:B------:R0:W5:Y:S04]  /*08e0*/  LDG.E.64 R78, desc[UR6][R2.64+0x300] ;  /* 0x00030006024e7981 */ /* 0x000168000c1e1b00 */
[----:B------:R0:W5:Y:S01]  /*08f0*/  LDG.E.64 R82, desc[UR6][R2.64+0x400] ;  /* 0x0004000602527981 */ /* 0x000162000c1e1b00 */
[----:B---3--:R-:W-:-:S03]  /*0900*/  IMAD.WIDE.U32 R102, R96, 0x8, R8 ;  /* 0x0000000860667825 */ /* 0x008fc600078e0008 */
        /* <DEDUP_REMOVED lines=43> */
[----:B------:R-:W-:Y:S05]  /*0bc0*/  BRA `(.L_x_26413) ;  /* 0x0000000000d87947 */ /* 0x000fea0003800000 */
.L_x_26414:
[----:B------:R-:W0:Y:S08]  /*0bd0*/  LDC.64 R4, c[0x0][0x438] ;  /* 0x00010e00ff047b82 */ /* 0x000e300000000a00 */
[----:B------:R-:W1:Y:S08]  /*0be0*/  LDC.64 R2, c[0x0][0x3d0] ;  /* 0x0000f400ff027b82 */ /* 0x000e700000000a00 */
[----:B------:R-:W2:Y:S01]  /*0bf0*/  LDC.64 R6, c[0x0][0x3d8] ;  /* 0x0000f600ff067b82 */ /* 0x000ea20000000a00 */
[----:B0-----:R-:W-:-:S05]  /*0c00*/  IMAD.WIDE.U32 R4, R96, 0x8, R4 ;  /* 0x0000000860047825 */ /* 0x001fca00078e0004 */
[----:B------:R-:W5:Y:S01]  /*0c10*/  LDG.E.64 R38, desc[UR6][R4.64] ;  /* 0x0000000604267981 */ /* 0x000f62000c1e1b00 */
[----:B-1----:R-:W-:-:S03]  /*0c20*/  IMAD.WIDE.U32 R2, R96, 0x8, R2 ;  /* 0x0000000860027825 */ /* 0x002fc600078e0002 */
[----:B------:R-:W5:Y:S04]  /*0c30*/  LDG.E.64 R40, desc[UR6][R4.64+0x100] ;  /* 0x0001000604287981 */ /* 0x000f68000c1e1b00 */
[----:B------:R-:W5:Y:S01]  /*0c40*/  LDG.E.64 R42, desc[UR6][R4.64+0x200] ;  /* 0x00020006042a7981 */ /* 0x000f62000c1e1b00 */
[----:B--2---:R-:W-:-:S03]  /*0c50*/  IMAD.WIDE.U32 R16, R96, 0x8, R6 ;  /* 0x0000000860107825 */ /* 0x004fc600078e0006 */
        /* <DEDUP_REMOVED lines=21> */
[----:B------:R-:W-:-:S03]  /*0db0*/  CS2R R18, SRZ ;  /* 0x0000000000127805 */ /* 0x000fc6000001ff00 */
        /* <DEDUP_REMOVED lines=8> */
[----:B------:R0:W5:Y:S04]  /*0e40*/  LDG.E.64 R98, desc[UR6][R2.64+0xb00] ;  /* 0x000b000602627981 */ /* 0x000168000c1e1b00 */
[----:B------:R-:W5:Y:S04]  /*0e50*/  LDG.E.64 R8, desc[UR6][R16.64] ;  /* 0x0000000610087981 */ /* 0x000f68000c1e1b00 */
[----:B------:R-:W5:Y:S01]  /*0e60*/  LDG.E.64 R12, desc[UR6][R16.64+0x100] ;  /* 0x00010006100c7981 */ /* 0x000f62000c1e1b00 */
[----:B0-----:R-:W-:-:S03]  /*0e70*/  CS2R R2, SRZ ;  /* 0x0000000000027805 */ /* 0x001fc6000001ff00 */
        /* <DEDUP_REMOVED lines=9> */
[----:B------:R0:W5:Y:S02]  /*0f10*/  LDG.E.64 R100, desc[UR6][R16.64+0xb00] ;  /* 0x000b000610647981 */ /* 0x000164000c1e1b00 */
[----:B0-----:R-:W-:-:S07]  /*0f20*/  CS2R R16, SRZ ;  /* 0x0000000000107805 */ /* 0x001fce000001ff00 */
.L_x_26413:
[----:B------:R-:W1:Y:S02]  /*0f30*/  LDCU UR4, c[0x0][0x384] ;  /* 0x00007080ff0477ac */ /* 0x000e640008000800 */
[----:B-1----:R-:W-:-:S13]  /*0f40*/  ISETP.GE.AND P1, PT, R0, UR4, PT ;  /* 0x0000000400007c0c */ /* 0x002fda000bf26270 */
[----:B------:R-:W-:Y:S05]  /*0f50*/  @P1 EXIT ;  /* 0x000000000000194d */ /* 0x000fea0003800000 */
[----:B0----5:R-:W-:Y:S01]  /*0f60*/  MOV R4, R78 ;  /* 0x0000004e00047202 */ /* 0x021fe20000000f00 */
[----:B------:R-:W0:Y:S01]  /*0f70*/  LDCU UR4, c[0x0][0x388] ;  /* 0x00007100ff0477ac */ /* 0x000e220008000800 */
[----:B------:R-:W-:Y:S02]  /*0f80*/  MOV R113, R6 ;  /* 0x0000000600717202 */ /* 0x000fe40000000f00 */
[----:B------:R-:W-:Y:S01]  /*0f90*/  SHF.R.U64 R114, R6, 0x10, R7 ;  /* 0x0000001006727819 */ /* 0x000fe20000001207 */
[----:B------:R-:W1:Y:S01]  /*0fa0*/  LDCU.U8 UR5, c[0x0][0x410] ;  /* 0x00008200ff0577ac */ /* 0x000e620008000000 */
[----:B------:R-:W-:Y:S02]  /*0fb0*/  MOV R5, R79 ;  /* 0x0000004f00057202 */ /* 0x000fe40000000f00 */
[--C-:B------:R-:W-:Y:S01]  /*0fc0*/  SHF.R.U64 R78, R78, 0x10, R79.reuse ;  /* 0x000000104e4e7819 */ /* 0x100fe2000000124f */
[----:B------:R-:W2:Y:S01]  /*0fd0*/  LDCU UR8, c[0x0][0x448] ;  /* 0x00008900ff0877ac */ /* 0x000ea20008000800 */
[----:B------:R-:W-:-:S02]  /*0fe0*/  SHF.R.U32.HI R133, RZ, 0x10, R79 ;  /* 0x00000010ff857819 */ /* 0x000fc4000001164f */
[----:B------:R-:W-:Y:S01]  /*0ff0*/  MOV R112, R7 ;  /* 0x0000000700707202 */ /* 0x000fe20000000f00 */
[----:B------:R-:W3:Y:S01]  /*1000*/  LDCU.64 UR10, c[0x0][0x398] ;  /* 0x00007300ff0a77ac */ /* 0x000ee20008000a00 */
[----:B------:R-:W-:Y:S02]  /*1010*/  SHF.R.U32.HI R118, RZ, 0x10, R7 ;  /* 0x00000010ff767819 */ /* 0x000fe40000011607 */
[----:B------:R-:W-:Y:S02]  /*1020*/  MOV R6, R80 ;  /* 0x0000005000067202 */ /* 0x000fe40000000f00 */
[--C-:B------:R-:W-:Y:S02]  /*1030*/  SHF.R.U64 R79, R80, 0x10, R81.reuse ;  /* 0x00000010504f7819 */ /* 0x100fe40000001251 */
[----:B------:R-:W-:Y:S02]  /*1040*/  MOV R7, R81 ;  /* 0x0000005100077202 */ /* 0x000fe40000000f00 */
[----:B------:R-:W-:-:S02]  /*1050*/  SHF.R.U32.HI R80, RZ, 0x10, R81 ;  /* 0x00000010ff507819 */ /* 0x000fc40000011651 */
[----:B------:R-:W-:Y:S02]  /*1060*/  MOV R97, R82 ;  /* 0x0000005200617202 */ /* 0x000fe40000000f00 */
[----:B------:R-:W-:Y:S02]  /*1070*/  SHF.R.U64 R81, R82, 0x10, R83 ;  /* 0x0000001052517819 */ /* 0x000fe40000001253 */
[----:B------:R-:W-:Y:S02]  /*1080*/  MOV R110, R9 ;  /* 0x00000009006e7202 */ /* 0x000fe40000000f00 */
[--C-:B------:R-:W-:Y:S02]  /*1090*/  SHF.R.U64 R116, R8, 0x10, R9.reuse ;  /* 0x0000001008747819 */ /* 0x100fe40000001209 */
[----:B------:R-:W-:Y:S02]  /*10a0*/  SHF.R.U32.HI R120, RZ, 0x10, R9 ;  /* 0x00000010ff787819 */ /* 0x000fe40000011609 */
[----:B------:R-:W-:-:S02]  /*10b0*/  MOV R102, R77 ;  /* 0x0000004d00667202 */ /* 0x000fc40000000f00 */
[----:B------:R-:W-:Y:S02]  /*10c0*/  SHF.R.U64 R131, R76, 0x10, R77 ;  /* 0x000000104c837819 */ /* 0x000fe4000000124d */
[----:B------:R-:W-:Y:S02]  /*10d0*/  MOV R115, R84 ;  /* 0x0000005400737202 */ /* 0x000fe40000000f00 */
[----:B------:R-:W-:Y:S02]  /*10e0*/  SHF.R.U64 R82, R84, 0x10, R85 ;  /* 0x0000001054527819 */ /* 0x000fe40000001255 */
[----:B------:R-:W-:Y:S02]  /*10f0*/  SHF.R.U32.HI R77, RZ, 0x10, R77 ;  /* 0x00000010ff4d7819 */ /* 0x000fe4000001164d */
[----:B------:R-:W-:Y:S02]  /*1100*/  MOV R9, R85 ;  /* 0x0000005500097202 */ /* 0x000fe40000000f00 */
[----:B------:R-:W-:-:S02]  /*1110*/  SHF.R.U32.HI R84, RZ, 0x10, R85 ;  /* 0x00000010ff547819 */ /* 0x000fc40000011655 */
[----:B------:R-:W-:Y:S02]  /*1120*/  MOV R109, R10 ;  /* 0x0000000a006d7202 */ /* 0x000fe40000000f00 */
[----:B------:R-:W-:Y:S02]  /*1130*/  SHF.R.U64 R122, R10, 0x10, R11 ;  /* 0x000000100a7a7819 */ /* 0x000fe4000000120b */
[----:B------:R-:W-:Y:S02]  /*1140*/  MOV R117, R86 ;  /* 0x0000005600757202 */ /* 0x000fe40000000f00 */
[----:B------:R-:W-:Y:S02]  /*1150*/  SHF.R.U64 R85, R86, 0x10, R87 ;  /* 0x0000001056557819 */ /* 0x000fe40000001257 */
[----:B------:R-:W-:Y:S02]  /*1160*/  MOV R103, R76 ;  /* 0x0000004c00677202 */ /* 0x000fe40000000f00 */
[----:B------:R-:W-:-:S02]  /*1170*/  MOV R10, R87 ;  /* 0x00000057000a7202 */ /* 0x000fc40000000f00 */
[----:B------:R-:W-:Y:S02]  /*1180*/  SHF.R.U32.HI R86, RZ, 0x10, R87 ;  /* 0x00000010ff567819 */ /* 0x000fe40000011657 */
[----:B------:R-:W-:Y:S02]  /*1190*/  ISETP.NE.U32.AND P1, PT, R134, RZ, PT ;  /* 0x000000ff8600720c */ /* 0x000fe40003f25070 */
[----:B------:R-:W-:Y:S02]  /*11a0*/  MOV R119, R88 ;  /* 0x0000005800777202 */ /* 0x000fe40000000f00 */
[----:B------:R-:W-:Y:S02]  /*11b0*/  SHF.R.U64 R87, R88, 0x10, R89 ;  /* 0x0000001058577819 */ /* 0x000fe40000001259 */
[----:B------:R-:W-:Y:S02]  /*11c0*/  MOV R76, R101 ;  /* 0x00000065004c7202 */ /* 0x000fe40000000f00 */
[----:B------:R-:W-:-:S02]  /*11d0*/  SHF.R.U64 R188, R100, 0x10, R101 ;  /* 0x0000001064bc7819 */ /* 0x000fc40000001265 */
[----:B------:R-:W-:Y:S02]  /*11e0*/  SHF.R.U32.HI R134, RZ, 0x10, R101 ;  /* 0x00000010ff867819 */ /* 0x000fe40000011665 */
[----:B------:R-:W-:Y:S02]  /*11f0*/  MOV R107, R12 ;  /* 0x0000000c006b7202 */ /* 0x000fe40000000f00 */
[----:B------:R-:W-:Y:S02]  /*1200*/  SHF.R.U64 R124, R12, 0x10, R13 ;  /* 0x000000100c7c7819 */ /* 0x000fe4000000120d */
[----:B------:R-:W-:Y:S02]  /*1210*/  MOV R121, R90 ;  /* 0x0000005a00797202 */ /* 0x000fe40000000f00 */
[----:B------:R-:W-:Y:S02]  /*1220*/  SHF.R.U64 R88, R90, 0x10, R91 ;  /* 0x000000105a587819 */ /* 0x000fe4000000125b */
[----:B------:R-:W-:-:S02]  /*1230*/  PRMT R101, R4, 0x5410, R77 ;  /* 0x0000541004657816 */ /* 0x000fc4000000004d */
[----:B------:R-:W-:Y:S02]  /*1240*/  MOV R12, R91 ;  /* 0x0000005b000c7202 */ /* 0x000fe40000000f00 */
[----:B------:R-:W-:Y:S02]  /*1250*/  SHF.R.U32.HI R90, RZ, 0x10, R91 ;  /* 0x00000010ff5a7819 */ /* 0x000fe4000001165b */
[----:B------:R-:W-:Y:S02]  /*1260*/  MOV R4, R74 ;  /* 0x0000004a00047202 */ /* 0x000fe40000000f00 */
[----:B------:R-:W-:Y:S02]  /*1270*/  MOV R123, R92 ;  /* 0x0000005c007b7202 */ /* 0x000fe40000000f00 */
[----:B------:R-:W-:Y:S02]  /*1280*/  SHF.R.U64 R91, R92, 0x10, R93 ;  /* 0x000000105c5b7819 */ /* 0x000fe4000000125d */
[----:B------:R-:W-:-:S02]  /*1290*/  MOV R105, R14 ;  /* 0x0000000e00697202 */ /* 0x000fc40000000f00 */
[----:B------:R-:W-:Y:S02]  /*12a0*/  SHF.R.U64 R130, R14, 0x10, R15 ;  /* 0x000000100e827819 */ /* 0x000fe4000000120f */
[----:B------:R-:W-:Y:S02]  /*12b0*/  MOV R125, R94 ;  /* 0x0000005e007d7202 */ /* 0x000fe40000000f00 */
[--C-:B------:R-:W-:Y:S02]  /*12c0*/  SHF.R.U64 R92, R94, 0x10, R95.reuse ;  /* 0x000000105e5c7819 */ /* 0x100fe4000000125f */
[----:B------:R-:W-:Y:S02]  /*12d0*/  MOV R14, R95 ;  /* 0x0000005f000e7202 */ /* 0x000fe40000000f00 */
[----:B------:R-:W-:Y:S02]  /*12e0*/  SHF.R.U32.HI R94, RZ, 0x10, R95 ;  /* 0x00000010ff5e7819 */ /* 0x000fe4000001165f */
[----:B------:R-:W-:-:S02]  /*12f0*/  MOV R127, R98 ;  /* 0x00000062007f7202 */ /* 0x000fc40000000f00 */
[----:B------:R-:W-:Y:S02]  /*1300*/  SHF.R.U64 R95, R98, 0x10, R99 ;  /* 0x00000010625f7819 */ /* 0x000fe40000001263 */
[----:B------:R-:W-:Y:S02]  /*1310*/  PRMT R189, R4, 0x7610, R189 ;  /* 0x0000761004bd7816 */ /* 0x000fe400000000bd */
[----:B------:R-:W-:Y:S02]  /*1320*/  PRMT R98, R79, 0x5410, R7 ;  /* 0x000054104f627816 */ /* 0x000fe40000000007 */
[----:B------:R-:W-:Y:S02]  /*1330*/  MOV R4, R75 ;  /* 0x0000004b00047202 */ /* 0x000fe40000000f00 */
[----:B------:R-:W-:Y:S02]  /*1340*/  MOV R7, R72 ;  /* 0x0000004800077202 */ /* 0x000fe40000000f00 */
[----:B------:R-:W-:-:S02]  /*1350*/  MOV R104, R15 ;  /* 0x0000000f00687202 */ /* 0x000fc40000000f00 */
[----:B------:R-:W-:Y:S02]  /*1360*/  SHF.R.U32.HI R132, RZ, 0x10, R15 ;  /* 0x00000010ff847819 */ /* 0x000fe4000001160f */
[----:B------:R-:W-:Y:S02]  /*1370*/  MOV R15, R99 ;  /* 0x00000063000f7202 */ /* 0x000fe40000000f00 */
[----:B------:R-:W-:Y:S02]  /*1380*/  SHF.R.U32.HI R136, RZ, 0x10, R99 ;  /* 0x00000010ff887819 */ /* 0x000fe40000011663 */
[----:B------:R-:W-:Y:S02]  /*1390*/  MOV R129, R100 ;  /* 0x0000006400817202 */ /* 0x000fe40000000f00 */
[----:B------:R-:W-:Y:S02]  /*13a0*/  PRMT R100, R78, 0x5410, R5 ;  /* 0x000054104e647816 */ /* 0x000fe40000000005 */
[----:B------:R-:W-:-:S02]  /*13b0*/  PRMT R99, R6, 0x5410, R133 ;  /* 0x0000541006637816 */ /* 0x000fc40000000085 */
[----:B------:R-:W-:Y:S02]  /*13c0*/  PRMT R189, R189, 0x5410, R4 ;  /* 0x00005410bdbd7816 */ /* 0x000fe40000000004 */
[----:B------:R-:W-:Y:S02]  /*13d0*/  MOV R5, R66 ;  /* 0x0000004200057202 */ /* 0x000fe40000000f00 */
[----:B------:R-:W-:Y:S02]  /*13e0*/  MOV R6, R67 ;  /* 0x0000004300067202 */ /* 0x000fe40000000f00 */
[----:B------:R-:W-:Y:S02]  /*13f0*/  PRMT R191, R7, 0x7610, R191 ;  /* 0x0000761007bf7816 */ /* 0x000fe400000000bf */
[----:B------:R-:W-:Y:S02]  /*1400*/  MOV R4, R73 ;  /* 0x0000004900047202 */ /* 0x000fe40000000f00 */
[----:B------:R-:W-:-:S02]  /*1410*/  MOV R7, R70 ;  /* 0x0000004600077202 */ /* 0x000fc40000000f00 */
[----:B------:R-:W-:Y:S02]  /*1420*/  PRMT R190, R5, 0x5410, R6 ;  /* 0x0000541005be7816 */ /* 0x000fe40000000006 */
[----:B------:R-:W-:Y:S02]  /*1430*/  PRMT R191, R191, 0x5410, R4 ;  /* 0x00005410bfbf7816 */ /* 0x000fe40000000004 */
[----:B------:R-:W-:Y:S02]  /*1440*/  MOV R5, R64 ;  /* 0x0000004000057202 */ /* 0x000fe40000000f00 */
[----:B------:R-:W-:Y:S02]  /*1450*/  MOV R6, R65 ;  /* 0x0000004100067202 */ /* 0x000fe40000000f00 */
[----:B------:R-:W-:Y:S02]  /*1460*/  PRMT R193, R7, 0x7610, R193 ;  /* 0x0000761007c17816 */ /* 0x000fe400000000c1 */
[----:B------:R-:W-:-:S02]  /*1470*/  MOV R4, R71 ;  /* 0x0000004700047202 */ /* 0x000fc40000000f00 */
[----:B------:R-:W-:Y:S02]  /*1480*/  MOV R7, R68 ;  /* 0x0000004400077202 */ /* 0x000fe40000000f00 */
[----:B------:R-:W-:Y:S02]  /*1490*/  PRMT R192, R5, 0x5410, R6 ;  /* 0x0000541005c07816 */ /* 0x000fe40000000006 */
[----:B------:R-:W-:Y:S02]  /*14a0*/  PRMT R193, R193, 0x5410, R4 ;  /* 0x00005410c1c17816 */ /* 0x000fe40000000004 */
[----:B------:R-:W-:Y:S02]  /*14b0*/  MOV R5, R62 ;  /* 0x0000003e00057202 */ /* 0x000fe40000000f00 */
[----:B------:R-:W-:Y:S02]  /*14c0*/  MOV R6, R63 ;  /* 0x0000003f00067202 */ /* 0x000fe40000000f00 */
[----:B------:R-:W-:-:S02]  /*14d0*/  PRMT R195, R7, 0x7610, R195 ;  /* 0x0000761007c37816 */ /* 0x000fc400000000c3 */
[----:B------:R-:W-:Y:S02]  /*14e0*/  MOV R4, R69 ;  /* 0x0000004500047202 */ /* 0x000fe40000000f00 */
[----:B------:R-:W-:Y:S02]  /*14f0*/  PRMT R194, R5, 0x5410, R6 ;  /* 0x0000541005c27816 */ /* 0x000fe40000000006 */
[----:B------:R-:W-:Y:S02]  /*1500*/  PRMT R195, R195, 0x5410, R4 ;  /* 0x00005410c3c37816 */ /* 0x000fe40000000004 */
[----:B------:R-:W-:Y:S02]  /*1510*/  SHF.R.U64 R196, R38, 0x10, R39 ;  /* 0x0000001026c47819 */ /* 0x000fe40000001227 */
[----:B------:R-:W-:Y:S02]  /*1520*/  SHF.R.U64 R5, R2, 0x10, R3 ;  /* 0x0000001002057819 */ /* 0x000fe40000001203 */
[----:B------:R-:W-:-:S02]  /*1530*/  SHF.R.U32.HI R197, RZ, 0x10, R39 ;  /* 0x00000010ffc57819 */ /* 0x000fc40000011627 */
[----:B------:R-:W-:Y:S02]  /*1540*/  SHF.R.U32.HI R4, RZ, 0x10, R3 ;  /* 0x00000010ff047819 */ /* 0x000fe40000011603 */
        /* <DEDUP_REMOVED lines=32> */
[----:B------:R-:W-:Y:S02]  /*1750*/  SHF.R.U32.HI R208, RZ, 0x10, R31 ;  /* 0x00000010ffd07819 */ /* 0x000fe4000001161f */
[----:B------:R-:W-:Y:S02]  /*1760*/  SHF.R.U64 R5, R56, 0x10, R57 ;  /* 0x0000001038057819 */ /* 0x000fe40000001239 */
[----:B------:R-:W-:-:S02]  /*1770*/  SHF.R.U64 R209, R32, 0x10, R33 ;  /* 0x0000001020d17819 */ /* 0x000fc40000001221 */
[----:B------:R-:W-:Y:S02]  /*1780*/  SHF.R.U32.HI R4, RZ, 0x10, R57 ;  /* 0x00000010ff047819 */ /* 0x000fe40000011639 */
[----:B------:R-:W-:Y:S02]  /*1790*/  PRMT R208, R208, 0x5410, R5 ;  /* 0x00005410d0d07816 */ /* 0x000fe40000000005 */
[----:B------:R-:W-:Y:S02]  /*17a0*/  PRMT R209, R209, 0x5410, R4 ;  /* 0x00005410d1d17816 */ /* 0x000fe40000000004 */
[----:B------:R-:W-:Y:S02]  /*17b0*/  SHF.R.U32.HI R210, RZ, 0x10, R33 ;  /* 0x00000010ffd27819 */ /* 0x000fe40000011621 */
[----:B------:R-:W-:Y:S02]  /*17c0*/  SHF.R.U64 R5, R58, 0x10, R59 ;  /* 0x000000103a057819 */ /* 0x000fe4000000123b */
[----:B------:R-:W-:-:S02]  /*17d0*/  SHF.R.U64 R211, R34, 0x10, R35 ;  /* 0x0000001022d37819 */ /* 0x000fc40000001223 */
[----:B------:R-:W-:Y:S02]  /*17e0*/  SHF.R.U32.HI R4, RZ, 0x10, R59 ;  /* 0x00000010ff047819 */ /* 0x000fe4000001163b */
[----:B------:R-:W-:Y:S02]  /*17f0*/  MOV R111, R8 ;  /* 0x00000008006f7202 */ /* 0x000fe40000000f00 */
[----:B------:R-:W-:Y:S02]  /*1800*/  MOV R108, R11 ;  /* 0x0000000b006c7202 */ /* 0x000fe40000000f00 */
[----:B------:R-:W-:Y:S02]  /*1810*/  SHF.R.U32.HI R126, RZ, 0x10, R11 ;  /* 0x00000010ff7e7819 */ /* 0x000fe4000001160b */
[----:B------:R-:W-:Y:S02]  /*1820*/  MOV R106, R13 ;  /* 0x0000000d006a7202 */ /* 0x000fe40000000f00 */
[----:B------:R-:W-:-:S02]  /*1830*/  SHF.R.U32.HI R128, RZ, 0x10, R13 ;  /* 0x00000010ff807819 */ /* 0x000fc4000001160d */
[----:B------:R-:W-:Y:S02]  /*1840*/  MOV R8, R83 ;  /* 0x0000005300087202 */ /* 0x000fe40000000f00 */
[----:B------:R-:W-:Y:S02]  /*1850*/  MOV R11, R89 ;  /* 0x00000059000b7202 */ /* 0x000fe40000000f00 */
[----:B------:R-:W-:Y:S02]  /*1860*/  MOV R13, R93 ;  /* 0x0000005d000d7202 */ /* 0x000fe40000000f00 */
[----:B------:R-:W-:Y:S02]  /*1870*/  PRMT R210, R210, 0x5410, R5 ;  /* 0x00005410d2d27816 */ /* 0x000fe40000000005 */
[----:B------:R-:W-:Y:S02]  /*1880*/  PRMT R211, R211, 0x5410, R4 ;  /* 0x00005410d3d37816 */ /* 0x000fe40000000004 */
[----:B------:R-:W-:-:S02]  /*1890*/  SHF.R.U32.HI R83, RZ, 0x10, R83 ;  /* 0x00000010ff537819 */ /* 0x000fc40000011653 */
[----:B------:R-:W-:Y:S02]  /*18a0*/  SHF.R.U32.HI R89, RZ, 0x10, R89 ;  /* 0x00000010ff597819 */ /* 0x000fe40000011659 */
[----:B------:R-:W-:Y:S02]  /*18b0*/  SHF.R.U32.HI R93, RZ, 0x10, R93 ;  /* 0x00000010ff5d7819 */ /* 0x000fe4000001165d */
[----:B------:R-:W-:Y:S02]  /*18c0*/  SHF.R.U32.HI R212, RZ, 0x10, R35 ;  /* 0x00000010ffd47819 */ /* 0x000fe40000011623 */
[----:B------:R-:W-:Y:S02]  /*18d0*/  SHF.R.U64 R4, R60, 0x10, R61 ;  /* 0x000000103c047819 */ /* 0x000fe4000000123d */
[----:B------:R-:W-:Y:S02]  /*18e0*/  SHF.R.U64 R213, R36, 0x10, R37 ;  /* 0x0000001024d57819 */ /* 0x000fe40000001225 */
        /* <DEDUP_REMOVED lines=9> */
[----:B------:R-:W-:Y:S02]  /*1980*/  ISETP.NE.AND.EX P1, PT, R135, RZ, PT, P1 ;  /* 0x000000ff8700720c */ /* 0x000fe40003f25310 */
        /* <DEDUP_REMOVED lines=22> */
[----:B------:R-:W-:Y:S02]  /*1af0*/  SHF.R.U32.HI R214, RZ, 0x10, R37 ;  /* 0x00000010ffd67819 */ /* 0x000fe40000011625 */
[----:B------:R-:W-:Y:S02]  /*1b00*/  PRMT R212, R212, 0x5410, R4 ;  /* 0x00005410d4d47816 */ /* 0x000fe40000000004 */
[----:B0123--:R-:W-:-:S07]  /*1b10*/  PRMT R213, R213, 0x5410, R5 ;  /* 0x00005410d5d57816 */ /* 0x00ffce0000000005 */
.L_x_26442:
[----:B0-----:R-:W0:Y:S01]  /*1b20*/  LDC.64 R80, c[0x0][0x3a0] ;  /* 0x0000e800ff507b82 */ /* 0x001e220000000a00 */
[----:B------:R-:W-:-:S05]  /*1b30*/  IMAD R82, R0, UR4, RZ ;  /* 0x0000000400527c24 */ /* 0x000fca000f8e02ff */
[----:B------:R-:W-:Y:S02]  /*1b40*/  SHF.R.S32.HI R83, RZ, 0x1f, R82 ;  /* 0x0000001fff537819 */ /* 0x000fe40000011452 */
[----:B------:R-:W1:Y:S02]  /*1b50*/  @P1 LDC.64 R78, c[0x0][0x398] ;  /* 0x0000e600ff4e1b82 */ /* 0x000e640000000a00 */
[----:B------:R-:W-:-:S04]  /*1b60*/  LEA.HI R83, R83, R82, RZ, 0x2 ;  /* 0x0000005253537211 */ /* 0x000fc800078f10ff */
[----:B------:R-:W-:Y:S02]  /*1b70*/  LEA.HI.SX32 R95, R83, R96, 0x1e ;  /* 0x00000060535f7211 */ /* 0x000fe400078ff2ff */
[----:B------:R-:W2:Y:S01]  /*1b80*/  LDC.64 R170, c[0x0][0x390] ;  /* 0x0000e400ffaa7b82 */ /* 0x000ea20000000a00 */
[----:B0-----:R-:W-:-:S04]  /*1b90*/  ISETP.NE.U32.AND P2, PT, R80, RZ, PT ;  /* 0x000000ff5000720c */ /* 0x001fc80003f45070 */
[----:B------:R-:W-:Y:S01]  /*1ba0*/  ISETP.NE.AND.EX P2, PT, R81, RZ, PT, P2 ;  /* 0x000000ff5100720c */ /* 0x000fe20003f45320 */
[----:B-1----:R-:W-:-:S05]  /*1bb0*/  @P1 IMAD.WIDE.U32 R78, R95, 0x10, R78 ;  /* 0x000000105f4e1825 */ /* 0x002fca00078e004e */
[----:B------:R0:W5:Y:S01]  /*1bc0*/  @P1 LDG.E.128 R12, desc[UR6][R78.64] ;  /* 0x000000064e0c1981 */ /* 0x000162000c1e1d00 */
[----:B--2---:R-:W-:-:S06]  /*1bd0*/  IMAD.WIDE.U32 R82, R95, 0x10, R170 ;  /* 0x000000105f527825 */ /* 0x004fcc00078e00aa */
[----:B------:R-:W1:Y:S02]  /*1be0*/  @P2 LDC.64 R76, c[0x0][0x3a0] ;  /* 0x0000e800ff4c2b82 */ /* 0x000e640000000a00 */
[----:B-1----:R-:W-:-:S05]  /*1bf0*/  @P2 IMAD.WIDE.U32 R76, R95, 0x10, R76 ;  /* 0x000000105f4c2825 */ /* 0x002fca00078e004c */
[----:B------:R0:W5:Y:S04]  /*1c00*/  @P2 LDG.E.128 R8, desc[UR6][R76.64] ;  /* 0x000000064c082981 */ /* 0x000168000c1e1d00 */
[----:B------:R0:W5:Y:S01]  /*1c10*/  LDG.E.128 R76, desc[UR6][R82.64] ;  /* 0x00000006524c7981 */ /* 0x000162000c1e1d00 */
[----:B------:R-:W-:Y:S04]  /*1c20*/  BSSY.RECONVERGENT B0, `(.L_x_26415) ;  /* 0x0000025000007945 */ /* 0x000fe80003800200 */
[----:B------:R-:W-:Y:S05]  /*1c30*/  @!P1 BRA `(.L_x_26416) ;  /* 0x00000000005c9947 */ /* 0x000fea0003800000 */
[----:B------:R-:W-:Y:S05]  /*1c40*/  @!P2 BRA `(.L_x_26417) ;  /* 0x000000000034a947 */ /* 0x000fea0003800000 */
[----:B-----5:R-:W-:Y:S01]  /*1c50*/  FADD.FTZ R153, R76, R12 ;  /* 0x0000000c4c997221 */ /* 0x020fe20000010000 */
        /* <DEDUP_REMOVED lines=12> */
.L_x_26417:
[----:B-----5:R-:W-:Y:S01]  /*1d20*/  FADD.FTZ R153, R76, R12 ;  /* 0x0000000c4c997221 */ /* 0x020fe20000010000 */
[----:B------:R-:W-:Y:S01]  /*1d30*/  FADD.FTZ R141, R77, R13 ;  /* 0x0000000d4d8d7221 */ /* 0x000fe20000010000 */
[----:B------:R-:W-:Y:S01]  /*1d40*/  FADD.FTZ R139, R78, R14 ;  /* 0x0000000e4e8b7221 */ /* 0x000fe20000010000 */
[----:B------:R-:W-:Y:S02]  /*1d50*/  FADD.FTZ R90, R79, R15 ;  /* 0x0000000f4f5a7221 */ /* 0x000fe40000010000 */
[----:B------:R-:W-:Y:S02]  /*1d60*/  MOV R4, R153 ;  /* 0x0000009900047202 */ /* 0x000fe40000000f00 */
[----:B------:R-:W-:Y:S02]  /*1d70*/  MOV R5, R141 ;  /* 0x0000008d00057202 */ /* 0x000fe40000000f00 */
[----:B------:R-:W-:Y:S02]  /*1d80*/  MOV R6, R139 ;  /* 0x0000008b00067202 */ /* 0x000fe40000000f00 */
[----:B------:R-:W-:Y:S01]  /*1d90*/  MOV R7, R90 ;  /* 0x0000005a00077202 */ /* 0x000fe20000000f00 */
[----:B------:R-:W-:Y:S06]  /*1da0*/  BRA `(.L_x_26418) ;  /* 0x0000000000307947 */ /* 0x000fec0003800000 */
.L_x_26416:
[----:B-----5:R-:W-:Y:S01]  /*1db0*/  @P2 FADD.FTZ R4, R76, R8 ;  /* 0x000000084c042221 */ /* 0x020fe20000010000 */
[----:B------:R-:W-:Y:S01]  /*1dc0*/  @P2 FADD.FTZ R5, R77, R9 ;  /* 0x000000094d052221 */ /* 0x000fe20000010000 */
[----:B------:R-:W-:Y:S01]  /*1dd0*/  @P2 FADD.FTZ R6, R78, R10 ;  /* 0x0000000a4e062221 */ /* 0x000fe20000010000 */
[----:B------:R-:W-:Y:S02]  /*1de0*/  @P2 FADD.FTZ R7, R79, R11 ;  /* 0x0000000b4f072221 */ /* 0x000fe40000010000 */
[----:B------:R-:W-:Y:S02]  /*1df0*/  @P2 MOV R153, R4 ;  /* 0x0000000400992202 */ /* 0x000fe40000000f00 */
[----:B------:R-:W-:Y:S02]  /*1e00*/  @P2 MOV R141, R5 ;  /* 0x00000005008d2202 */ /* 0x000fe40000000f00 */
[----:B------:R-:W-:Y:S02]  /*1e10*/  @P2 MOV R139, R6 ;  /* 0x00000006008b2202 */ /* 0x000fe40000000f00 */
[----:B------:R-:W-:-:S02]  /*1e20*/  @P2 MOV R90, R7 ;  /* 0x00000007005a2202 */ /* 0x000fc40000000f00 */
[----:B------:R-:W-:Y:S02]  /*1e30*/  @!P2 MOV R153, R76 ;  /* 0x0000004c0099a202 */ /* 0x000fe40000000f00 */
[----:B------:R-:W-:Y:S02]  /*1e40*/  @!P2 MOV R141, R77 ;  /* 0x0000004d008da202 */ /* 0x000fe40000000f00 */
[----:B------:R-:W-:Y:S02]  /*1e50*/  @!P2 MOV R139, R78 ;  /* 0x0000004e008ba202 */ /* 0x000fe40000000f00 */
[----:B------:R-:W-:-:S07]  /*1e60*/  @!P2 MOV R90, R79 ;  /* 0x0000004f005aa202 */ /* 0x000fce0000000f00 */
.L_x_26418:
[----:B------:R-:W-:Y:S05]  /*1e70*/  BSYNC.RECONVERGENT B0 ;  /* 0x0000000000007941 */ /* 0x000fea0003800200 */
.L_x_26415:
[----:B------:R-:W1:Y:S01]  /*1e80*/  @P0 LDC.64 R84, c[0x0][0x3a8] ;  /* 0x0000ea00ff540b82 */ /* 0x000e620000000a00 */
[----:B------:R-:W-:-:S05]  /*1e90*/  IADD3 R148, PT, PT, R95, 0x20, RZ ;  /* 0x000000205f947810 */ /* 0x000fca0007ffe0ff */
[----:B0-----:R-:W-:Y:S02]  /*1ea0*/  IMAD.WIDE.U32 R82, R148, 0x10, R170 ;  /* 0x0000001094527825 */ /* 0x001fe400078e00aa */
[----:B------:R-:W0:Y:S08]  /*1eb0*/  @P1 LDC.64 R78, c[0x0][0x398] ;  /* 0x0000e600ff4e1b82 */ /* 0x000e300000000a00 */
[----:B------:R-:W2:Y:S01]  /*1ec0*/  @P2 LDC.64 R76, c[0x0][0x3a0] ;  /* 0x0000e800ff4c2b82 */ /* 0x000ea20000000a00 */
[----:B-1----:R-:W-:-:S05]  /*1ed0*/  @P0 IMAD.WIDE.U32 R84, R95, 0x10, R84 ;  /* 0x000000105f540825 */ /* 0x002fca00078e0054 */
[----:B------:R1:W-:Y:S01]  /*1ee0*/  @P0 STG.E.128 desc[UR6][R84.64], R4 ;  /* 0x0000000454000986 */ /* 0x0003e2000c101d06 */
[----:B0-----:R-:W-:-:S05]  /*1ef0*/  @P1 IMAD.WIDE.U32 R78, R148, 0x10, R78 ;  /* 0x00000010944e1825 */ /* 0x001fca00078e004e */
[----:B------:R1:W5:Y:S01]  /*1f00*/  @P1 LDG.E.128 R12, desc[UR6][R78.64] ;  /* 0x000000064e0c1981 */ /* 0x000362000c1e1d00 */
[----:B--2---:R-:W-:-:S05]  /*1f10*/  @P2 IMAD.WIDE.U32 R76, R148, 0x10, R76 ;  /* 0x00000010944c2825 */ /* 0x004fca00078e004c */
[----:B------:R1:W5:Y:S04]  /*1f20*/  @P2 LDG.E.128 R8, desc[UR6][R76.64] ;  /* 0x000000064c082981 */ /* 0x000368000c1e1d00 */
[----:B------:R1:W5:Y:S01]  /*1f30*/  LDG.E.128 R76, desc[UR6][R82.64] ;  /* 0x00000006524c7981 */ /* 0x000362000c1e1d00 */
[----:B------:R-:W-:-:S04]  /*1f40*/  UISETP.NE.U32.AND UP0, UPT, UR10, URZ, UPT ;  /* 0x000000ff0a00728c */ /* 0x000fc8000bf05070 */
[----:B------:R-:W-:-:S09]  /*1f50*/  UISETP.NE.AND.EX UP0, UPT, UR11, URZ, UPT, UP0 ;  /* 0x000000ff0b00728c */ /* 0x000fd2000bf05300 */
[----:B-1----:R-:W-:Y:S05]  /*1f60*/  BRA.U UP0, `(.L_x_26419) ;  /* 0x00000001003c7547 */ /* 0x002fea000b800000 */
[----:B------:R-:W-:-:S04]  /*1f70*/  ISETP.NE.U32.AND P3, PT, R80, RZ, PT ;  /* 0x000000ff5000720c */ /* 0x000fc80003f65070 */
[----:B------:R-:W-:-:S13]  /*1f80*/  ISETP.NE.AND.EX P3, PT, R81, RZ, PT, P3 ;  /* 0x000000ff5100720c */ /* 0x000fda0003f65330 */
        /* <DEDUP_REMOVED lines=13> */
.L_x_26419:
[----:B------:R-:W-:-:S04]  /*2060*/  ISETP.NE.U32.AND P3, PT, R80, RZ, PT ;  /* 0x000000ff5000720c */ /* 0x000fc80003f65070 */
[----:B------:R-:W-:-:S13]  /*2070*/  ISETP.NE.AND.EX P3, PT, R81, RZ, PT, P3 ;  /* 0x000000ff5100720c */ /* 0x000fda0003f65330 */
        /* <DEDUP_REMOVED lines=21> */
.L_x_26420:
[----:B------:R-:W0:Y:S01]  /*21d0*/  @P0 LDC.64 R82, c[0x0][0x3a8] ;  /* 0x0000ea00ff520b82 */ /* 0x000e220000000a00 */
[----:B------:R-:W-:-:S05]  /*21e0*/  IADD3 R92, PT, PT, R95, 0x40, RZ ;  /* 0x000000405f5c7810 */ /* 0x000fca0007ffe0ff */
[----:B------:R-:W-:Y:S02]  /*21f0*/  IMAD.WIDE.U32 R80, R92, 0x10, R170 ;  /* 0x000000105c507825 */ /* 0x000fe400078e00aa */
[----:B------:R-:W1:Y:S08]  /*2200*/  @P1 LDC.64 R78, c[0x0][0x398] ;  /* 0x0000e600ff4e1b82 */ /* 0x000e700000000a00 */
[----:B------:R-:W2:Y:S01]  /*2210*/  @P2 LDC.64 R76, c[0x0][0x3a0] ;  /* 0x0000e800ff4c2b82 */ /* 0x000ea20000000a00 */
[----:B0-----:R-:W-:-:S05]  /*2220*/  @P0 IMAD.WIDE.U32 R82, R148, 0x10, R82 ;  /* 0x0000001094520825 */ /* 0x001fca00078e0052 */
[----:B------:R0:W-:Y:S01]  /*2230*/  @P0 STG.E.128 desc[UR6][R82.64], R4 ;  /* 0x0000000452000986 */ /* 0x0001e2000c101d06 */
[----:B-1----:R-:W-:-:S05]  /*2240*/  @P1 IMAD.WIDE.U32 R78, R92, 0x10, R78 ;  /* 0x000000105c4e1825 */ /* 0x002fca00078e004e */
[----:B------:R0:W5:Y:S01]  /*2250*/  @P1 LDG.E.128 R12, desc[UR6][R78.64] ;  /* 0x000000064e0c1981 */ /* 0x000162000c1e1d00 */
[----:B--2---:R-:W-:-:S05]  /*2260*/  @P2 IMAD.WIDE.U32 R76, R92, 0x10, R76 ;  /* 0x000000105c4c2825 */ /* 0x004fca00078e004c */
[----:B------:R0:W5:Y:S04]  /*2270*/  @P2 LDG.E.128 R8, desc[UR6][R76.64] ;  /* 0x000000064c082981 */ /* 0x000168000c1e1d00 */
[----:B------:R0:W5:Y:S01]  /*2280*/  LDG.E.128 R76, desc[UR6][R80.64] ;  /* 0x00000006504c7981 */ /* 0x000162000c1e1d00 */
[----:B------:R-:W-:Y:S05]  /*2290*/  BRA.U UP0, `(.L_x_26421) ;  /* 0x0000000100347547 */ /* 0x000fea000b800000 */
        /* <DEDUP_REMOVED lines=8> */
[----:B0-----:R-:W-:Y:S02]  /*2320*/  @P3 MOV R4, R165 ;  /* 0x000000a500043202 */ /* 0x001fe40000000f00 */
[----:B------:R-:W-:-:S02]  /*2330*/  @P3 MOV R5, R163 ;  /* 0x000000a300053202 */ /* 0x000fc40000000f00 */
[----:B------:R-:W-:Y:S02]  /*2340*/  @P3 MOV R6, R137 ;  /* 0x0000008900063202 */ /* 0x000fe40000000f00 */
[----:B------:R-:W-:Y:S01]  /*2350*/  @P3 MOV R7, R88 ;  /* 0x0000005800073202 */ /* 0x000fe20000000f00 */
[----:B------:R-:W-:Y:S06]  /*2360*/  BRA `(.L_x_26422) ;  /* 0x0000000000547947 */ /* 0x000fec0003800000 */
.L_x_26421:
[----:B-----5:R-:W-:Y:S01]  /*2370*/  @!P3 FADD.FTZ R165, R12, R76 ;  /* 0x0000004c0ca5b221 */ /* 0x020fe20000010000 */
[----:B------:R-:W-:Y:S01]  /*2380*/  @!P3 FADD.FTZ R163, R13, R77 ;  /* 0x0000004d0da3b221 */ /* 0x000fe20000010000 */
[----:B------:R-:W-:Y:S01]  /*2390*/  @!P3 FADD.FTZ R137, R14, R78 ;  /* 0x0000004e0e89b221 */ /* 0x000fe20000010000 */
[----:B------:R-:W-:Y:S02]  /*23a0*/  @!P3 FADD.FTZ R88, R15, R79 ;  /* 0x0000004f0f58b221 */ /* 0x000fe40000010000 */
[----:B0-----:R-:W-:Y:S02]  /*23b0*/  @!P3 MOV R4, R165 ;  /* 0x000000a50004b202 */ /* 0x001fe40000000f00 */
        /* <DEDUP_REMOVED lines=16> */
.L_x_26422:
        /* <DEDUP_REMOVED lines=26> */
.L_x_26423:
        /* <DEDUP_REMOVED lines=21> */
.L_x_26424:
        /* <DEDUP_REMOVED lines=10> */
[----:B-1----:R-:W-:-:S05]  /*2850*/  @P2 IMAD.WIDE.U32 R76, R94, 0x10, R76 ;  /* 0x000000105e4c2825 */ /* 0x002fca00078e004c */
[----:B------:R0:W5:Y:S01]  /*2860*/  @P2 LDG.E.128 R8, desc[UR6][R76.64] ;  /* 0x000000064c082981 */ /* 0x000162000c1e1d00 */
[----:B--2---:R-:W-:-:S03]  /*2870*/  @P1 IMAD.WIDE.U32 R80, R94, 0x10, R80 ;  /* 0x000000105e501825 */ /* 0x004fc600078e0050 */
[----:B------:R-:W5:Y:S04]  /*2880*/  LDG.E.128 R76, desc[UR6][R78.64] ;  /* 0x000000064e4c7981 */ /* 0x000f68000c1e1d00 */
[----:B------:R0:W5:Y:S01]  /*2890*/  @P1 LDG.E.128 R12, desc[UR6][R80.64] ;  /* 0x00000006500c1981 */ /* 0x000162000c1e1d00 */
        /* <DEDUP_REMOVED lines=14> */
.L_x_26425:
        /* <DEDUP_REMOVED lines=21> */
.L_x_26426:
        /* <DEDUP_REMOVED lines=26> */
.L_x_26427:
        /* <DEDUP_REMOVED lines=21> */
.L_x_26428:
        /* <DEDUP_REMOVED lines=26> */
.L_x_26429:
        /* <DEDUP_REMOVED lines=21> */
.L_x_26430:
        /* <DEDUP_REMOVED lines=26> */
.L_x_26431:
        /* <DEDUP_REMOVED lines=21> */
.L_x_26432:
        /* <DEDUP_REMOVED lines=19> */
[----:B0-----:R-:W-:Y:S01]  /*34d0*/  @!P3 MOV R80, R79 ;  /* 0x0000004f0050b202 */ /* 0x001fe20000000f00 */
[----:B------:R-:W-:Y:S01]  /*34e0*/  @P3 FADD.FTZ R80, R11, R79 ;  /* 0x0000004f0b503221 */ /* 0x000fe20000010000 */
[----:B------:R-:W-:Y:S02]  /*34f0*/  @P3 MOV R4, R187 ;  /* 0x000000bb00043202 */ /* 0x000fe40000000f00 */
[----:B------:R-:W-:-:S02]  /*3500*/  @P3 MOV R5, R142 ;  /* 0x0000008e00053202 */ /* 0x000fc40000000f00 */
[----:B------:R-:W-:Y:S02]  /*3510*/  @P3 MOV R6, R140 ;  /* 0x0000008c00063202 */ /* 0x000fe40000000f00 */
[----:B------:R-:W-:Y:S01]  /*3520*/  @P3 MOV R7, R80 ;  /* 0x0000005000073202 */ /* 0x000fe20000000f00 */
[----:B------:R-:W-:Y:S06]  /*3530*/  BRA `(.L_x_26434) ;  /* 0x0000000000547947 */ /* 0x000fec0003800000 */
.L_x_26433:
[----:B-----5:R-:W-:Y:S01]  /*3540*/  @!P3 FADD.FTZ R187, R12, R76 ;  /* 0x0000004c0cbbb221 */ /* 0x020fe20000010000 */
[----:B------:R-:W-:Y:S01]  /*3550*/  @!P3 FADD.FTZ R142, R13, R77 ;  /* 0x0000004d0d8eb221 */ /* 0x000fe20000010000 */
[----:B------:R-:W-:Y:S01]  /*3560*/  @!P3 FADD.FTZ R140, R14, R78 ;  /* 0x0000004e0e8cb221 */ /* 0x000fe20000010000 */
[----:B0-----:R-:W-:Y:S02]  /*3570*/  @!P3 FADD.FTZ R80, R15, R79 ;  /* 0x0000004f0f50b221 */ /* 0x001fe40000010000 */
        /* <DEDUP_REMOVED lines=17> */
.L_x_26434:
        /* <DEDUP_REMOVED lines=17> */
[----:B0-----:R-:W-:Y:S01]  /*37a0*/  @!P3 MOV R130, R78 ;  /* 0x0000004e0082b202 */ /* 0x001fe20000000f00 */
        /* <DEDUP_REMOVED lines=8> */
.L_x_26435:
[----:B-----5:R-:W-:Y:S01]  /*3830*/  @!P3 FADD.FTZ R186, R12, R76 ;  /* 0x0000004c0cbab221 */ /* 0x020fe20000010000 */
[----:B------:R-:W-:Y:S01]  /*3840*/  @!P3 FADD.FTZ R147, R13, R77 ;  /* 0x0000004d0d93b221 */ /* 0x000fe20000010000 */
[----:B0-----:R-:W-:Y:S01]  /*3850*/  @!P3 FADD.FTZ R130, R14, R78 ;  /* 0x0000004e0e82b221 */ /* 0x001fe20000010000 */
        /* <DEDUP_REMOVED lines=18> */
.L_x_26436:
        /* <DEDUP_REMOVED lines=15> */
[----:B0-----:R-:W-:Y:S01]  /*3a70*/  @!P3 MOV R150, R77 ;  /* 0x0000004d0096b202 */ /* 0x001fe20000000f00 */
        /* <DEDUP_REMOVED lines=10> */
.L_x_26437:
[----:B-----5:R-:W-:Y:S01]  /*3b20*/  @!P3 FADD.FTZ R184, R12, R76 ;  /* 0x0000004c0cb8b221 */ /* 0x020fe20000010000 */
[----:B0-----:R-:W-:Y:S01]  /*3b30*/  @!P3 FADD.FTZ R150, R13, R77 ;  /* 0x0000004d0d96b221 */ /* 0x001fe20000010000 */
        /* <DEDUP_REMOVED lines=19> */
.L_x_26438:
        /* <DEDUP_REMOVED lines=26> */
.L_x_26439:
        /* <DEDUP_REMOVED lines=21> */
.L_x_26440:
        /* <DEDUP_REMOVED lines=172> */
.L_x_26454:
[----:B------:R-:W-:Y:S01]  /*4a20*/  FMUL.FTZ R76, R77, R77 ;  /* 0x0000004d4d4c7220 */ /* 0x000fe20000410000 */
[----:B------:R-:W-:Y:S01]  /*4a30*/  ISETP.NE.AND P3, PT, RZ, UR5, PT ;  /* 0x00000005ff007c0c */ /* 0x000fe2000bf65270 */
[----:B01----:R-:W-:Y:S01]  /*4a40*/  FADD.FTZ R159, R159, R78 ;  /* 0x0000004e9f9f7221 */ /* 0x003fe20000010000 */
[----:B------:R-:W0:Y:S02]  /*4a50*/  @!P2 LDC.64 R218, c[0x0][0x3c0] ;  /* 0x0000f000ffdaab82 */ /* 0x000e240000000a00 */
[----:B------:R-:W-:Y:S01]  /*4a60*/  FSEL R76, R76, RZ, P3 ;  /* 0x000000ff4c4c7208 */ /* 0x000fe20001800000 */
[----:B------:R-:W-:Y:S01]  /*4a70*/  FFMA.FTZ R159, R159, R154, UR8 ;  /* 0x000000089f9f7e23 */ /* 0x000fe2000801009a */
[----:B------:R-:W-:-:S03]  /*4a80*/  FSEL R78, R77, RZ, !P3 ;  /* 0x000000ff4d4e7208 */ /* 0x000fc60005800000 */
[----:B------:R-:W-:Y:S01]  /*4a90*/  FADD.FTZ R76, R159, R76 ;  /* 0x0000004c9f4c7221 */ /* 0x000fe20000010000 */
[----:B------:R-:W1:Y:S01]  /*4aa0*/  @!P2 LDC.64 R216, c[0x0][0x3c8] ;  /* 0x0000f200ffd8ab82 */ /* 0x000e620000000a00 */
[C---:B------:R-:W-:Y:S01]  /*4ab0*/  FADD.FTZ R170, -R78.reuse, R87 ;  /* 0x000000574eaa7221 */ /* 0x040fe20000010100 */
        /* <DEDUP_REMOVED lines=14> */
[----:B0-----:R-:W-:-:S04]  /*4ba0*/  @!P2 IMAD.WIDE R218, R0, 0x4, R218 ;  /* 0x0000000400daa825 */ /* 0x001fc800078e02da */
        /* <DEDUP_REMOVED lines=34> */
[----:B------:R0:W-:Y:S01]  /*4dd0*/  @!P2 STG.E desc[UR6][R218.64], R77 ;  /* 0x0000004dda00a986 */ /* 0x0001e2000c101906 */
[----:B-1----:R-:W-:-:S04]  /*4de0*/  @!P2 IMAD.WIDE R216, R0, 0x4, R216 ;  /* 0x0000000400d8a825 */ /* 0x002fc800078e02d8 */
[C---:B--2---:R-:W-:Y:S01]  /*4df0*/  FMUL.FTZ R80, R76.reuse, R79 ;  /* 0x0000004f4c507220 */ /* 0x044fe20000410000 */
[C---:B------:R-:W-:Y:S01]  /*4e00*/  FMUL.FTZ R83, R76.reuse, R90 ;  /* 0x0000005a4c537220 */ /* 0x040fe20000410000 */
[----:B------:R-:W1:Y:S01]  /*4e10*/  LDC.64 R220, c[0x0][0x428] ;  /* 0x00010a00ffdc7b82 */ /* 0x000e620000000a00 */
[----:B------:R-:W-:Y:S02]  /*4e20*/  HADD2.F32 R78, -RZ, R38.H0_H0 ;  /* 0x20000026ff4e7230 */ /* 0x000fe40000004100 */
[C---:B------:R-:W-:Y:S01]  /*4e30*/  FMUL.FTZ R81, R76.reuse, R153 ;  /* 0x000000994c517220 */ /* 0x040fe20000410000 */
[C---:B------:R-:W-:Y:S01]  /*4e40*/  FMUL.FTZ R82, R76.reuse, R154 ;  /* 0x0000009a4c527220 */ /* 0x040fe20000410000 */
[C---:B------:R-:W-:Y:S01]  /*4e50*/  FMUL.FTZ R88, R76.reuse, R156 ;  /* 0x0000009c4c587220 */ /* 0x040fe20000410000 */
[C---:B------:R-:W-:Y:S01]  /*4e60*/  FMUL.FTZ R89, R76.reuse, R157 ;  /* 0x0000009d4c597220 */ /* 0x040fe20000410000 */
[C---:B------:R-:W-:Y:S01]  /*4e70*/  FMUL.FTZ R90, R76.reuse, R159 ;  /* 0x0000009f4c5a7220 */ /* 0x040fe20000410000 */
[C---:B------:R-:W-:Y:S01]  /*4e80*/  FMUL.FTZ R91, R76.reuse, R160 ;  /* 0x000000a04c5b7220 */ /* 0x040fe20000410000 */
[----:B0-----:R-:W-:Y:S01]  /*4e90*/  HADD2.F32 R77, -RZ, R113.H0_H0 ;  /* 0x20000071ff4d7230 */ /* 0x001fe20000004100 */
[----:B------:R-:W0:Y:S01]  /*4ea0*/  LDC.64 R186, c[0x0][0x430] ;  /* 0x00010c00ffba7b82 */ /* 0x000e220000000a00 */
        /* <DEDUP_REMOVED lines=41> */
[----:B------:R-:W-:-:S02]  /*5140*/  HADD2.F32 R178, -RZ, R112.H0_H0 ;  /* 0x20000070ffb27230 */ /* 0x000fc40000004100 */
[----:B------:R-:W-:Y:S02]  /*5150*/  HADD2.F32 R85, -RZ, R112.H1_H1 ;  /* 0x30000070ff557230 */ /* 0x000fe40000004100 */
[----:B------:R-:W-:Y:S02]  /*5160*/  HADD2.F32 R180, -RZ, R111.H0_H0 ;  /* 0x2000006fffb47230 */ /* 0x000fe40000004100 */
[----:B------:R-:W-:Y:S02]  /*5170*/  HADD2.F32 R179, -RZ, R2.H0_H0 ;  /* 0x20000002ffb37230 */ /* 0x000fe40000004100 */
[----:B------:R-:W-:Y:S02]  /*5180*/  HADD2.F32 R87, -RZ, R110.H0_H0 ;  /* 0x2000006eff577230 */ /* 0x000fe40000004100 */
[--C-:B------:R-:W-:Y:S02]  /*5190*/  HADD2.F32 R86, -RZ, R196.reuse.H1_H1 ;  /* 0x300000c4ff567230 */ /* 0x100fe40000004100 */
[----:B--2---:R-:W-:Y:S01]  /*51a0*/  FFMA.FTZ R76, R80, R77, R78 ;  /* 0x0000004d504c7223 */ /* 0x004fe2000001004e */
[----:B------:R-:W-:-:S02]  /*51b0*/  HADD2.F32 R77, -RZ, R196.H0_H0 ;  /* 0x200000c4ff4d7230 */ /* 0x000fc40000004100 */
[----:B------:R-:W-:Y:S01]  /*51c0*/  FFMA.FTZ R80, R80, R180, R179 ;  /* 0x000000b450507223 */ /* 0x000fe200000100b3 */
[----:B------:R-:W-:Y:S02]  /*51d0*/  HADD2.F32 R78, -RZ, R39.H0_H0 ;  /* 0x20000027ff4e7230 */ /* 0x000fe40000004100 */
[----:B------:R-:W-:Y:S02]  /*51e0*/  HADD2.F32 R84, -RZ, R110.H1_H1 ;  /* 0x3000006eff547230 */ /* 0x000fe40000004100 */
[C---:B------:R-:W-:Y:S01]  /*51f0*/  FFMA.FTZ R77, R81.reuse, R178, R77 ;  /* 0x000000b2514d7223 */ /* 0x040fe2000001004d */
[----:B------:R-:W-:Y:S02]  /*5200*/  HADD2.F32 R79, -RZ, R3.H0_H0 ;  /* 0x20000003ff4f7230 */ /* 0x000fe40000004100 */
[----:B------:R-:W-:Y:S01]  /*5210*/  FFMA.FTZ R78, R82, R85, R78 ;  /* 0x00000055524e7223 */ /* 0x000fe2000001004e */
[----:B------:R-:W-:Y:S01]  /*5220*/  FFMA.FTZ R81, R81, R87, R86 ;  /* 0x0000005751517223 */ /* 0x000fe20000010056 */
[----:B------:R-:W-:-:S02]  /*5230*/  HADD2.F32 R182, -RZ, R111.H1_H1 ;  /* 0x3000006fffb67230 */ /* 0x000fc40000004100 */
[----:B------:R-:W-:Y:S01]  /*5240*/  FFMA.FTZ R82, R82, R84, R79 ;  /* 0x0000005452527223 */ /* 0x000fe2000001004f */
[----:B------:R-:W-:Y:S02]  /*5250*/  HADD2.F32 R79, -RZ, R197.H0_H0 ;  /* 0x200000c5ff4f7230 */ /* 0x000fe40000004100 */
[----:B------:R-:W-:Y:S02]  /*5260*/  HADD2.F32 R179, -RZ, R109.H0_H0 ;  /* 0x2000006dffb37230 */ /* 0x000fe40000004100 */
[----:B------:R-:W-:Y:S02]  /*5270*/  HADD2.F32 R84, -RZ, R40.H0_H0 ;  /* 0x20000028ff547230 */ /* 0x000fe40000004100 */
[----:B------:R-:W-:Y:S01]  /*5280*/  FFMA.FTZ R79, R83, R182, R79 ;  /* 0x000000b6534f7223 */ /* 0x000fe2000001004f */
[----:B------:R-:W-:Y:S02]  /*5290*/  HADD2.F32 R86, -RZ, R108.H0_H0 ;  /* 0x2000006cff567230 */ /* 0x000fe40000004100 */
[----:B------:R-:W-:-:S02]  /*52a0*/  HADD2.F32 R85, -RZ, R198.H0_H0 ;  /* 0x200000c6ff557230 */ /* 0x000fc40000004100 */
[----:B------:R-:W-:Y:S01]  /*52b0*/  FFMA.FTZ R84, R88, R179, R84 ;  /* 0x000000b358547223 */ /* 0x000fe20000010054 */
[----:B------:R-:W-:Y:S02]  /*52c0*/  HADD2.F32 R181, -RZ, R109.H1_H1 ;  /* 0x3000006dffb57230 */ /* 0x000fe40000004100 */
[----:B------:R-:W-:Y:S02]  /*52d0*/  HADD2.F32 R180, -RZ, R197.H1_H1 ;  /* 0x300000c5ffb47230 */ /* 0x000fe40000004100 */
[----:B------:R-:W-:Y:S01]  /*52e0*/  FFMA.FTZ R85, R89, R86, R85 ;  /* 0x0000005659557223 */ /* 0x000fe20000010055 */
[----:B------:R-:W-:Y:S02]  /*52f0*/  HADD2.F32 R178, -RZ, R107.H0_H0 ;  /* 0x2000006bffb27230 */ /* 0x000fe40000004100 */
[----:B------:R-:W-:Y:S02]  /*5300*/  HADD2.F32 R87, -RZ, R16.H0_H0 ;  /* 0x20000010ff577230 */ /* 0x000fe40000004100 */
[----:B------:R-:W-:Y:S01]  /*5310*/  FFMA.FTZ R83, R83, R181, R180 ;  /* 0x000000b553537223 */ /* 0x000fe200000100b4 */
[----:B------:R-:W-:-:S02]  /*5320*/  HADD2.F32 R183, -RZ, R108.H1_H1 ;  /* 0x3000006cffb77230 */ /* 0x000fc40000004100 */
[----:B------:R-:W-:Y:S02]  /*5330*/  HADD2.F32 R86, -RZ, R41.H0_H0 ;  /* 0x20000029ff567230 */ /* 0x000fe40000004100 */
[----:B------:R-:W-:Y:S01]  /*5340*/  FFMA.FTZ R88, R88, R178, R87 ;  /* 0x000000b258587223 */ /* 0x000fe20000010057 */
[----:B------:R-:W-:Y:S02]  /*5350*/  HADD2.F32 R182, -RZ, R106.H1_H1 ;  /* 0x3000006affb67230 */ /* 0x000fe40000004100 */
[----:B------:R-:W-:Y:S02]  /*5360*/  HADD2.F32 R181, -RZ, R17.H0_H0 ;  /* 0x20000011ffb57230 */ /* 0x000fe40000004100 */
[----:B------:R-:W-:Y:S01]  /*5370*/  FFMA.FTZ R86, R90, R183, R86 ;  /* 0x000000b75a567223 */ /* 0x000fe20000010056 */
[----:B------:R-:W-:Y:S02]  /*5380*/  HADD2.F32 R180, -RZ, R107.H1_H1 ;  /* 0x3000006bffb47230 */ /* 0x000fe40000004100 */
[----:B------:R-:W-:-:S02]  /*5390*/  HADD2.F32 R87, -RZ, R199.H0_H0 ;  /* 0x200000c7ff577230 */ /* 0x000fc40000004100 */
[----:B------:R-:W-:Y:S01]  /*53a0*/  FFMA.FTZ R90, R90, R182, R181 ;  /* 0x000000b65a5a7223 */ /* 0x000fe200000100b5 */
[----:B------:R-:W-:Y:S02]  /*53b0*/  HADD2.F32 R185, -RZ, R106.H0_H0 ;  /* 0x2000006affb97230 */ /* 0x000fe40000004100 */
[----:B------:R-:W-:Y:S02]  /*53c0*/  HADD2.F32 R184, -RZ, R198.H1_H1 ;  /* 0x300000c6ffb87230 */ /* 0x000fe40000004100 */
[----:B------:R-:W-:Y:S01]  /*53d0*/  FFMA.FTZ R87, R91, R180, R87 ;  /* 0x000000b45b577223 */ /* 0x000fe20000010057 */
[----:B-1----:R-:W-:-:S04]  /*53e0*/  IMAD.WIDE.U32 R180, R95, 0x10, R220 ;  /* 0x000000105fb47825 */ /* 0x002fc800078e00dc */
[----:B------:R-:W-:Y:S01]  /*53f0*/  FFMA.FTZ R89, R89, R185, R184 ;  /* 0x000000b959597223 */ /* 0x000fe200000100b8 */
[----:B0-----:R-:W-:Y:S01]  /*5400*/  IMAD.WIDE.U32 R184, R95, 0x10, R186 ;  /* 0x000000105fb87825 */ /* 0x001fe200078e00ba */
[----:B------:R0:W-:Y:S03]  /*5410*/  STG.E.128 desc[UR6][R180.64], R76 ;  /* 0x0000004cb4007986 */ /* 0x0001e6000c101d06 */
[----:B------:R-:W-:Y:S01]  /*5420*/  IMAD.WIDE.U32 R182, R148, 0x10, R220 ;  /* 0x0000001094b67825 */ /* 0x000fe200078e00dc */
[----:B------:R1:W-:Y:S03]  /*5430*/  STG.E.128 desc[UR6][R184.64], R80 ;  /* 0x00000050b8007986 */ /* 0x0003e6000c101d06 */
[----:B------:R-:W-:Y:S01]  /*5440*/  HADD2.F32 R179, -RZ, R105.H1_H1 ;  /* 0x30000069ffb37230 */ /* 0x000fe20000004100 */
[----:B------:R2:W-:Y:S01]  /*5450*/  STG.E.128 desc[UR6][R182.64], R84 ;  /* 0x00000054b6007986 */ /* 0x0005e2000c101d06 */
[----:B------:R-:W-:-:S02]  /*5460*/  HADD2.F32 R178, -RZ, R199.H1_H1 ;  /* 0x300000c7ffb27230 */ /* 0x000fc40000004100 */
[----:B------:R-:W-:-:S04]  /*5470*/  IMAD.WIDE.U32 R216, R148, 0x10, R186 ;  /* 0x0000001094d87825 */ /* 0x000fc800078e00ba */
[----:B------:R-:W-:Y:S01]  /*5480*/  FFMA.FTZ R91, R91, R179, R178 ;  /* 0x000000b35b5b7223 */ /* 0x000fe200000100b2 */
[----:B------:R-:W-:Y:S02]  /*5490*/  HADD2.F32 R178, -RZ, R105.H0_H0 ;  /* 0x20000069ffb27230 */ /* 0x000fe40000004100 */
[----:B------:R-:W-:Y:S02]  /*54a0*/  HADD2.F32 R95, -RZ, R42.H0_H0 ;  /* 0x2000002aff5f7230 */ /* 0x000fe40000004100 */
[----:B0-----:R-:W-:Y:S01]  /*54b0*/  HADD2.F32 R77, -RZ, R200.H0_H0 ;  /* 0x200000c8ff4d7230 */ /* 0x001fe20000004100 */
[----:B------:R0:W-:Y:S01]  /*54c0*/  STG.E.128 desc[UR6][R216.64], R88 ;  /* 0x00000058d8007986 */ /* 0x0001e2000c101d06 */
[----:B------:R-:W-:Y:S02]  /*54d0*/  HADD2.F32 R78, -RZ, R43.H0_H0 ;  /* 0x2000002bff4e7230 */ /* 0x000fe40000004100 */
[----:B------:R-:W-:Y:S01]  /*54e0*/  FFMA.FTZ R76, R177, R178, R95 ;  /* 0x000000b2b14c7223 */ /* 0x000fe2000001005f */
[----:B-1----:R-:W-:-:S02]  /*54f0*/  HADD2.F32 R80, -RZ, R18.H0_H0 ;  /* 0x20000012ff507230 */ /* 0x002fc40000004100 */
[--C-:B------:R-:W-:Y:S02]  /*5500*/  HADD2.F32 R83, -RZ, R104.reuse.H1_H1 ;  /* 0x30000068ff537230 */ /* 0x100fe40000004100 */
[----:B--2---:R-:W-:Y:S02]  /*5510*/  HADD2.F32 R86, -RZ, R103.H0_H0 ;  /* 0x20000067ff567230 */ /* 0x004fe40000004100 */
[----:B------:R-:W-:Y:S02]  /*5520*/  HADD2.F32 R85, -RZ, R104.H0_H0 ;  /* 0x20000068ff557230 */ /* 0x000fe40000004100 */
[----:B------:R-:W-:Y:S01]  /*5530*/  FFMA.FTZ R78, R175, R83, R78 ;  /* 0x00000053af4e7223 */ /* 0x000fe2000001004e */
[----:B------:R-:W-:Y:S02]  /*5540*/  HADD2.F32 R79, -RZ, R102.H1_H1 ;  /* 0x30000066ff4f7230 */ /* 0x000fe40000004100 */
[----:B------:R-:W-:Y:S01]  /*5550*/  FFMA.FTZ R80, R177, R86, R80 ;  /* 0x00000056b1507223 */ /* 0x000fe20000010050 */
[----:B------:R-:W-:-:S02]  /*5560*/  HADD2.F32 R82, -RZ, R19.H0_H0 ;  /* 0x20000013ff527230 */ /* 0x000fc40000004100 */
[C---:B------:R-:W-:Y:S01]  /*5570*/  FFMA.FTZ R77, R176.reuse, R85, R77 ;  /* 0x00000055b04d7223 */ /* 0x040fe2000001004d */
[----:B------:R-:W-:Y:S02]  /*5580*/  HADD2.F32 R84, -RZ, R102.H0_H0 ;  /* 0x20000066ff547230 */ /* 0x000fe40000004100 */
[----:B------:R-:W-:Y:S02]  /*5590*/  HADD2.F32 R81, -RZ, R200.H1_H1 ;  /* 0x300000c8ff517230 */ /* 0x000fe40000004100 */
[----:B------:R-:W-:Y:S01]  /*55a0*/  FFMA.FTZ R82, R175, R79, R82 ;  /* 0x0000004faf527223 */ /* 0x000fe20000010052 */
[----:B0-----:R-:W-:Y:S02]  /*55b0*/  HADD2.F32 R91, -RZ, R103.H1_H1 ;  /* 0x30000067ff5b7230 */ /* 0x001fe40000004100 */
[----:B------:R-:W-:Y:S02]  /*55c0*/  HADD2.F32 R79, -RZ, R201.H0_H0 ;  /* 0x200000c9ff4f7230 */ /* 0x000fe40000004100 */
[----:B------:R-:W-:Y:S01]  /*55d0*/  FFMA.FTZ R81, R176, R84, R81 ;  /* 0x00000054b0517223 */ /* 0x000fe20000010051 */
[----:B------:R-:W-:-:S02]  /*55e0*/  HADD2.F32 R90, -RZ, R101.H1_H1 ;  /* 0x30000065ff5a7230 */ /* 0x000fc40000004100 */
[----:B------:R-:W-:Y:S02]  /*55f0*/  HADD2.F32 R83, -RZ, R201.H1_H1 ;  /* 0x300000c9ff537230 */ /* 0x000fe40000004100 */
[C---:B------:R-:W-:Y:S01]  /*5600*/  FFMA.FTZ R79, R174.reuse, R91, R79 ;  /* 0x0000005bae4f7223 */ /* 0x040fe2000001004f */
[----:B------:R-:W-:Y:S02]  /*5610*/  HADD2.F32 R87, -RZ, R99.H0_H0 ;  /* 0x20000063ff577230 */ /* 0x000fe40000004100 */
[----:B------:R-:W-:Y:S02]  /*5620*/  HADD2.F32 R88, -RZ, R20.H0_H0 ;  /* 0x20000014ff587230 */ /* 0x000fe40000004100 */
[----:B------:R-:W-:Y:S01]  /*5630*/  FFMA.FTZ R83, R174, R90, R83 ;  /* 0x0000005aae537223 */ /* 0x000fe20000010053 */
[----:B------:R-:W-:Y:S02]  /*5640*/  HADD2.F32 R86, -RZ, R100.H0_H0 ;  /* 0x20000064ff567230 */ /* 0x000fe40000004100 */
[----:B------:R-:W-:-:S02]  /*5650*/  HADD2.F32 R85, -RZ, R202.H0_H0 ;  /* 0x200000caff557230 */ /* 0x000fc40000004100 */
[----:B------:R-:W-:Y:S01]  /*5660*/  FFMA.FTZ R88, R173, R87, R88 ;  /* 0x00000057ad587223 */ /* 0x000fe20000010058 */
[----:B------:R-:W-:Y:S02]  /*5670*/  HADD2.F32 R89, -RZ, R101.H0_H0 ;  /* 0x20000065ff597230 */ /* 0x000fe40000004100 */
[----:B------:R-:W-:Y:S02]  /*5680*/  HADD2.F32 R84, -RZ, R44.H0_H0 ;  /* 0x2000002cff547230 */ /* 0x000fe40000004100 */
[----:B------:R-:W-:Y:S01]  /*5690*/  FFMA.FTZ R85, R172, R86, R85 ;  /* 0x00000056ac557223 */ /* 0x000fe20000010055 */
[----:B------:R-:W-:-:S04]  /*56a0*/  IMAD.WIDE.U32 R238, R92, 0x10, R220 ;  /* 0x000000105cee7825 */ /* 0x000fc800078e00dc */
[----:B------:R-:W-:Y:S01]  /*56b0*/  FFMA.FTZ R84, R173, R89, R84 ;  /* 0x00000059ad547223 */ /* 0x000fe20000010054 */
[----:B------:R-:W-:Y:S01]  /*56c0*/  HADD2.F32 R174, -RZ, R100.H1_H1 ;  /* 0x30000064ffae7230 */ /* 0x000fe20000004100 */
[----:B------:R-:W-:Y:S01]  /*56d0*/  STG.E.128 desc[UR6][R238.64], R76 ;  /* 0x0000004cee007986 */ /* 0x000fe2000c101d06 */
[----:B------:R-:W-:Y:S02]  /*56e0*/  HADD2.F32 R86, -RZ, R45.H0_H0 ;  /* 0x2000002dff567230 */ /* 0x000fe40000004100 */
[----:B------:R-:W-:Y:S02]  /*56f0*/  HADD2.F32 R148, -RZ, R99.H1_H1 ;  /* 0x30000063ff947230 */ /* 0x000fe40000004100 */
[----:B------:R-:W-:Y:S02]  /*5700*/  HADD2.F32 R87, -RZ, R203.H0_H0 ;  /* 0x200000cbff577230 */ /* 0x000fe40000004100 */
[----:B------:R-:W-:Y:S01]  /*5710*/  FFMA.FTZ R86, R171, R174, R86 ;  /* 0x000000aeab567223 */ /* 0x000fe20000010056 */
[----:B------:R-:W-:-:S04]  /*5720*/  IMAD.WIDE.U32 R240, R92, 0x10, R186 ;  /* 0x000000105cf07825 */ /* 0x000fc800078e00ba */
[----:B------:R-:W-:Y:S01]  /*5730*/  FFMA.FTZ R87, R170, R148, R87 ;  /* 0x00000094aa577223 */ /* 0x000fe20000010057 */
[----:B------:R-:W-:Y:S01]  /*5740*/  HADD2.F32 R175, -RZ, R98.H0_H0 ;  /* 0x20000062ffaf7230 */ /* 0x000fe20000004100 */
[----:B------:R0:W-:Y:S01]  /*5750*/  STG.E.128 desc[UR6][R240.64], R80 ;  /* 0x00000050f0007986 */ /* 0x0001e2000c101d06 */
[----:B------:R-:W-:Y:S02]  /*5760*/  HADD2.F32 R89, -RZ, R202.H1_H1 ;  /* 0x300000caff597230 */ /* 0x000fe40000004100 */
[----:B------:R-:W-:Y:S02]  /*5770*/  HADD2.F32 R173, -RZ, R98.H1_H1 ;  /* 0x30000062ffad7230 */ /* 0x000fe40000004100 */
[----:B------:R-:W-:Y:S02]  /*5780*/  HADD2.F32 R90, -RZ, R21.H0_H0 ;  /* 0x20000015ff5a7230 */ /* 0x000fe40000004100 */
[----:B------:R-:W-:Y:S01]  /*5790*/  FFMA.FTZ R89, R172, R175, R89 ;  /* 0x000000afac597223 */ /* 0x000fe20000010059 */
[----:B------:R-:W-:-:S02]  /*57a0*/  HADD2.F32 R95, -RZ, R97.H1_H1 ;  /* 0x30000061ff5f7230 */ /* 0x000fc40000004100 */
[----:B------:R-:W-:Y:S02]  /*57b0*/  HADD2.F32 R91, -RZ, R203.H1_H1 ;  /* 0x300000cbff5b7230 */ /* 0x000fe40000004100 */
[----:B------:R-:W-:Y:S01]  /*57c0*/  FFMA.FTZ R90, R171, R173, R90 ;  /* 0x000000adab5a7223 */ /* 0x000fe2000001005a */
[----:B------:R-:W-:-:S04]  /*57d0*/  IMAD.WIDE.U32 R236, R93, 0x10, R220 ;  /* 0x000000105dec7825 */ /* 0x000fc800078e00dc */
[----:B------:R-:W-:Y:S01]  /*57e0*/  FFMA.FTZ R91, R170, R95, R91 ;  /* 0x0000005faa5b7223 */ /* 0x000fe2000001005b */
[----:B------:R-:W-:Y:S01]  /*57f0*/  IMAD.WIDE.U32 R242, R93, 0x10, R186 ;  /* 0x000000105df27825 */ /* 0x000fe200078e00ba */
[----:B------:R-:W-:Y:S03]  /*5800*/  STG.E.128 desc[UR6][R236.64], R84 ;  /* 0x00000054ec007986 */ /* 0x000fe6000c101d06 */
[----:B0-----:R-:W-:Y:S01]  /*5810*/  HADD2.F32 R83, -RZ, R115.H1_H1 ;  /* 0x30000073ff537230 */ /* 0x001fe20000004100 */
[----:B------:R0:W-:Y:S01]  /*5820*/  STG.E.128 desc[UR6][R242.64], R88 ;  /* 0x00000058f2007986 */ /* 0x0001e2000c101d06 */
[----:B------:R-:W-:Y:S02]  /*5830*/  HADD2.F32 R78, -RZ, R23.H0_H0 ;  /* 0x20000017ff4e7230 */ /* 0x000fe40000004100 */
[----:B------:R-:W-:Y:S02]  /*5840*/  HADD2.F32 R81, -RZ, R189.H0_H0 ;  /* 0x200000bdff517230 */ /* 0x000fe40000004100 */
[----:B------:R-:W-:-:S02]  /*5850*/  HADD2.F32 R80, -RZ, R48.H0_H0 ;  /* 0x20000030ff507230 */ /* 0x000fc40000004100 */
[----:B------:R-:W-:Y:S01]  /*5860*/  FFMA.FTZ R78, R166, R83, R78 ;  /* 0x00000053a64e7223 */ /* 0x000fe2000001004e */
[----:B------:R-:W-:Y:S02]  /*5870*/  HADD2.F32 R175, -RZ, R97.H0_H0 ;  /* 0x20000061ffaf7230 */ /* 0x000fe40000004100 */
[----:B------:R-:W-:Y:S02]  /*5880*/  HADD2.F32 R174, -RZ, R46.H0_H0 ;  /* 0x2000002effae7230 */ /* 0x000fe40000004100 */
[----:B------:R-:W-:Y:S01]  /*5890*/  FFMA.FTZ R80, R163, R81, R80 ;  /* 0x00000051a3507223 */ /* 0x000fe20000010050 */
[----:B------:R-:W-:Y:S01]  /*58a0*/  HADD2.F32 R173, -RZ, R114.H0_H0 ;  /* 0x20000072ffad7230 */ /* 0x000fe20000004100 */
[----:B------:R-:W-:Y:S01]  /*58b0*/  SHF.R.U64 R81, R48, 0x10, R49 ;  /* 0x0000001030517819 */ /* 0x000fe20000001231 */
[----:B------:R-:W-:Y:S02]  /*58c0*/  HADD2.F32 R172, -RZ, R204.H0_H0 ;  /* 0x200000ccffac7230 */ /* 0x000fe40000004100 */
[----:B------:R-:W-:Y:S01]  /*58d0*/  FFMA.FTZ R92, R169, R175, R174 ;  /* 0x000000afa95c7223 */ /* 0x000fe200000100ae */
[----:B------:R-:W-:-:S02]  /*58e0*/  HADD2.F32 R171, -RZ, R113.H1_H1 ;  /* 0x30000071ffab7230 */ /* 0x000fc40000004100 */
[----:B------:R-:W-:Y:S02]  /*58f0*/  HADD2.F32 R170, -RZ, R47.H0_H0 ;  /* 0x2000002fffaa7230 */ /* 0x000fe40000004100 */
[----:B------:R-:W-:Y:S01]  /*5900*/  FFMA.FTZ R93, R167, R173, R172 ;  /* 0x000000ada75d7223 */ /* 0x000fe200000100ac */
[----:B------:R-:W-:Y:S01]  /*5910*/  HADD2.F32 R148, -RZ, R114.H1_H1 ;  /* 0x30000072ff947230 */ /* 0x000fe20000004100 */
[----:B0-----:R-:W-:Y:S01]  /*5920*/  SHF.R.U64 R89, R74, 0x10, R75 ;  /* 0x000000104a597819 */ /* 0x001fe2000000124b */
[----:B------:R-:W-:Y:S01]  /*5930*/  HADD2.F32 R95, -RZ, R205.H0_H0 ;  /* 0x200000cdff5f7230 */ /* 0x000fe20000004100 */
[----:B------:R-:W-:Y:S01]  /*5940*/  SHF.R.U64 R88, R66, 0x10, R67 ;  /* 0x0000001042587819 */ /* 0x000fe20000001243 */
[----:B------:R-:W-:-:S04]  /*5950*/  IMAD.WIDE.U32 R234, R94, 0x10, R220 ;  /* 0x000000105eea7825 */ /* 0x000fc800078e00dc */
[----:B------:R-:W-:Y:S01]  /*5960*/  FFMA.FTZ R95, R165, R148, R95 ;  /* 0x00000094a55f7223 */ /* 0x000fe2000001005f */
[----:B------:R-:W-:-:S04]  /*5970*/  IMAD.WIDE.U32 R228, R94, 0x10, R186 ;  /* 0x000000105ee47825 */ /* 0x000fc800078e00ba */
[----:B------:R-:W-:Y:S01]  /*5980*/  FFMA.FTZ R94, R166, R171, R170 ;  /* 0x000000aba65e7223 */ /* 0x000fe200000100aa */
[----:B------:R-:W-:Y:S01]  /*5990*/  SHF.R.U32.HI R148, RZ, 0x10, R27 ;  /* 0x00000010ff947819 */ /* 0x000fe2000001161b */
[----:B------:R-:W-:Y:S02]  /*59a0*/  HADD2.F32 R84, -RZ, R116.H0_H0 ;  /* 0x20000074ff547230 */ /* 0x000fe40000004100 */
[----:B------:R-:W-:Y:S01]  /*59b0*/  HADD2.F32 R77, -RZ, R204.H1_H1 ;  /* 0x300000ccff4d7230 */ /* 0x000fe20000004100 */
[----:B------:R0:W-:Y:S01]  /*59c0*/  STG.E.128 desc[UR6][R234.64], R92 ;  /* 0x0000005cea007986 */ /* 0x0001e2000c101d06 */
[--C-:B------:R-:W-:Y:S02]  /*59d0*/  HADD2.F32 R83, -RZ, R190.reuse.H1_H1 ;  /* 0x300000beff537230 */ /* 0x100fe40000004100 */
[----:B------:R-:W-:Y:S02]  /*59e0*/  HADD2.F32 R86, -RZ, R25.H0_H0 ;  /* 0x20000019ff567230 */ /* 0x000fe40000004100 */
[----:B------:R-:W-:Y:S01]  /*59f0*/  FFMA.FTZ R77, R167, R84, R77 ;  /* 0x00000054a74d7223 */ /* 0x000fe2000001004d */
[----:B------:R-:W-:-:S02]  /*5a00*/  HADD2.F32 R90, -RZ, R190.H0_H0 ;  /* 0x200000beff5a7230 */ /* 0x000fc40000004100 */
[----:B------:R-:W-:Y:S02]  /*5a10*/  HADD2.F32 R84, -RZ, R24.H0_H0 ;  /* 0x20000018ff547230 */ /* 0x000fe40000004100 */
[----:B------:R-:W-:Y:S01]  /*5a20*/  FFMA.FTZ R86, R160, R83, R86 ;  /* 0x00000053a0567223 */ /* 0x000fe20000010056 */
[----:B------:R-:W-:Y:S01]  /*5a30*/  HADD2.F32 R89, -RZ, R89.H0_H0 ;  /* 0x20000059ff597230 */ /* 0x000fe20000004100 */
[----:B------:R-:W-:Y:S01]  /*5a40*/  SHF.R.U32.HI R83, RZ, 0x10, R49 ;  /* 0x00000010ff537819 */ /* 0x000fe20000011631 */
[----:B------:R-:W-:Y:S02]  /*5a50*/  HADD2.F32 R81, -RZ, R81.H0_H0 ;  /* 0x20000051ff517230 */ /* 0x000fe40000004100 */
[----:B------:R-:W-:Y:S01]  /*5a60*/  FFMA.FTZ R84, R163, R90, R84 ;  /* 0x0000005aa3547223 */ /* 0x000fe20000010054 */
[----:B------:R-:W-:Y:S01]  /*5a70*/  HADD2.F32 R85, -RZ, R115.H0_H0 ;  /* 0x20000073ff557230 */ /* 0x000fe20000004100 */
[----:B------:R-:W-:Y:S01]  /*5a80*/  SHF.R.U64 R90, R72, 0x10, R73 ;  /* 0x00000010485a7819 */ /* 0x000fe20000001249 */
[----:B------:R-:W-:-:S02]  /*5a90*/  HADD2.F32 R76, -RZ, R22.H0_H0 ;  /* 0x20000016ff4c7230 */ /* 0x000fc40000004100 */
[----:B------:R-:W-:Y:S01]  /*5aa0*/  FFMA.FTZ R81, R162, R89, R81 ;  /* 0x00000059a2517223 */ /* 0x000fe20000010051 */
[----:B------:R-:W-:Y:S01]  /*5ab0*/  HADD2.F32 R82, -RZ, R116.H1_H1 ;  /* 0x30000074ff527230 */ /* 0x000fe20000004100 */
[----:B0-----:R-:W-:Y:S01]  /*5ac0*/  SHF.R.U32.HI R95, RZ, 0x10, R75 ;  /* 0x00000010ff5f7819 */ /* 0x001fe2000001164b */
[----:B------:R-:W-:Y:S01]  /*5ad0*/  HADD2.F32 R79, -RZ, R205.H1_H1 ;  /* 0x300000cdff4f7230 */ /* 0x000fe20000004100 */
[----:B------:R-:W-:Y:S01]  /*5ae0*/  SHF.R.U64 R89, R50, 0x10, R51 ;  /* 0x0000001032597819 */ /* 0x000fe20000001233 */
[----:B------:R-:W-:Y:S02]  /*5af0*/  HADD2.F32 R91, -RZ, R192.H0_H0 ;  /* 0x200000c0ff5b7230 */ /* 0x000fe40000004100 */
[----:B------:R-:W-:Y:S01]  /*5b00*/  FFMA.FTZ R76, R169, R85, R76 ;  /* 0x00000055a94c7223 */ /* 0x000fe2000001004c */
[----:B------:R-:W-:Y:S02]  /*5b10*/  HADD2.F32 R95, -RZ, R95.H0_H0 ;  /* 0x2000005fff5f7230 */ /* 0x000fe40000004100 */
[----:B------:R-:W-:Y:S01]  /*5b20*/  FFMA.FTZ R79, R165, R82, R79 ;  /* 0x00000052a54f7223 */ /* 0x000fe2000001004f */
[----:B------:R-:W-:Y:S01]  /*5b30*/  HADD2.F32 R83, -RZ, R83.H0_H0 ;  /* 0x20000053ff537230 */ /* 0x000fe20000004100 */
[----:B------:R-:W-:Y:S01]  /*5b40*/  SHF.R.U64 R85, R24, 0x10, R25 ;  /* 0x0000001018557819 */ /* 0x000fe20000001219 */
[----:B------:R-:W-:Y:S01]  /*5b50*/  HADD2.F32 R92, -RZ, R26.H0_H0 ;  /* 0x2000001aff5c7230 */ /* 0x000fe20000004100 */
[----:B------:R-:W-:Y:S01]  /*5b60*/  SHF.R.U32.HI R94, RZ, 0x10, R67 ;  /* 0x00000010ff5e7819 */ /* 0x000fe20000011643 */
[----:B------:R-:W-:-:S04]  /*5b70*/  IMAD.WIDE.U32 R226, R149, 0x10, R220 ;  /* 0x0000001095e27825 */ /* 0x000fc800078e00dc */
[----:B------:R-:W-:Y:S01]  /*5b80*/  FFMA.FTZ R83, R159, R95, R83 ;  /* 0x0000005f9f537223 */ /* 0x000fe20000010053 */
[----:B------:R-:W-:Y:S01]  /*5b90*/  SHF.R.U32.HI R95, RZ, 0x10, R65 ;  /* 0x00000010ff5f7819 */ /* 0x000fe20000011641 */
[----:B------:R-:W-:Y:S01]  /*5ba0*/  FFMA.FTZ R92, R157, R91, R92 ;  /* 0x0000005b9d5c7223 */ /* 0x000fe2000001005c */
[----:B------:R-:W-:Y:S01]  /*5bb0*/  IMAD.WIDE.U32 R230, R149, 0x10, R186 ;  /* 0x0000001095e67825 */ /* 0x000fe200078e00ba */
[----:B------:R-:W-:Y:S01]  /*5bc0*/  SHF.R.U32.HI R91, RZ, 0x10, R73 ;  /* 0x00000010ff5b7819 */ /* 0x000fe20000011649 */
[----:B------:R0:W-:Y:S01]  /*5bd0*/  STG.E.128 desc[UR6][R228.64], R76 ;  /* 0x0000004ce4007986 */ /* 0x0001e2000c101d06 */
[----:B------:R-:W-:Y:S01]  /*5be0*/  SHF.R.U32.HI R149, RZ, 0x10, R51 ;  /* 0x00000010ff957819 */ /* 0x000fe20000011633 */
[----:B------:R-:W-:Y:S02]  /*5bf0*/  HADD2.F32 R90, -RZ, R90.H0_H0 ;  /* 0x2000005aff5a7230 */ /* 0x000fe40000004100 */
[----:B------:R-:W-:Y:S02]  /*5c00*/  HADD2.F32 R89, -RZ, R89.H0_H0 ;  /* 0x20000059ff597230 */ /* 0x000fe40000004100 */
[----:B------:R-:W-:-:S02]  /*5c10*/  HADD2.F32 R87, -RZ, R189.H1_H1 ;  /* 0x300000bdff577230 */ /* 0x000fc40000004100 */
[----:B------:R-:W-:Y:S02]  /*5c20*/  HADD2.F32 R82, -RZ, R49.H0_H0 ;  /* 0x20000031ff527230 */ /* 0x000fe40000004100 */
[----:B------:R-:W-:Y:S01]  /*5c30*/  FFMA.FTZ R89, R156, R90, R89 ;  /* 0x0000005a9c597223 */ /* 0x000fe20000010059 */
[----:B------:R-:W-:-:S04]  /*5c40*/  IMAD.WIDE.U32 R224, R152, 0x10, R220 ;  /* 0x0000001098e07825 */ /* 0x000fc800078e00dc */
[----:B------:R-:W-:Y:S01]  /*5c50*/  FFMA.FTZ R82, R160, R87, R82 ;  /* 0x00000057a0527223 */ /* 0x000fe20000010052 */
[----:B------:R-:W-:Y:S01]  /*5c60*/  IMAD.WIDE.U32 R218, R155, 0x10, R220 ;  /* 0x000000109bda7825 */ /* 0x000fe200078e00dc */
[----:B------:R-:W-:-:S03]  /*5c70*/  SHF.R.U32.HI R87, RZ, 0x10, R25 ;  /* 0x00000010ff577819 */ /* 0x000fc60000011619 */
[----:B------:R-:W-:Y:S01]  /*5c80*/  IMAD.WIDE.U32 R216, R158, 0x10, R220 ;  /* 0x000000109ed87825 */ /* 0x000fe200078e00dc */
[----:B------:R1:W-:Y:S01]  /*5c90*/  STG.E.128 desc[UR6][R226.64], R80 ;  /* 0x00000050e2007986 */ /* 0x0003e2000c101d06 */
[----:B0-----:R-:W-:Y:S02]  /*5ca0*/  SHF.R.U64 R76, R62, 0x10, R63 ;  /* 0x000000103e4c7819 */ /* 0x001fe4000000123f */
[----:B------:R-:W-:-:S04]  /*5cb0*/  IMAD.WIDE.U32 R184, R161, 0x10, R220 ;  /* 0x00000010a1b87825 */ /* 0x000fc800078e00dc */
[----:B------:R-:W-:-:S04]  /*5cc0*/  IMAD.WIDE.U32 R178, R164, 0x10, R220 ;  /* 0x00000010a4b27825 */ /* 0x000fc800078e00dc */
[----:B------:R-:W-:-:S04]  /*5cd0*/  IMAD.WIDE.U32 R176, R168, 0x10, R220 ;  /* 0x00000010a8b07825 */ /* 0x000fc800078e00dc */
[----:B------:R-:W-:Y:S01]  /*5ce0*/  IMAD.WIDE.U32 R220, R155, 0x10, R186 ;  /* 0x000000109bdc7825 */ /* 0x000fe200078e00ba */
[----:B-1----:R-:W-:-:S03]  /*5cf0*/  SHF.R.U64 R82, R28, 0x10, R29 ;  /* 0x000000101c527819 */ /* 0x002fc6000000121d */
[----:B------:R-:W-:Y:S01]  /*5d00*/  HADD2.F32 R88, -RZ, R88.H0_H0 ;  /* 0x20000058ff587230 */ /* 0x000fe20000004100 */
[----:B------:R-:W-:Y:S01]  /*5d10*/  SHF.R.U32.HI R83, RZ, 0x10, R53 ;  /* 0x00000010ff537819 */ /* 0x000fe20000011635 */
[----:B------:R-:W-:Y:S02]  /*5d20*/  HADD2.F32 R85, -RZ, R85.H0_H0 ;  /* 0x20000055ff557230 */ /* 0x000fe40000004100 */
[----:B------:R-:W-:Y:S02]  /*5d30*/  HADD2.F32 R90, -RZ, R191.H1_H1 ;  /* 0x300000bfff5a7230 */ /* 0x000fe40000004100 */
[----:B------:R-:W-:Y:S02]  /*5d40*/  HADD2.F32 R155, -RZ, R51.H0_H0 ;  /* 0x20000033ff9b7230 */ /* 0x000fe40000004100 */
[----:B------:R-:W-:Y:S01]  /*5d50*/  FFMA.FTZ R85, R162, R88, R85 ;  /* 0x00000058a2557223 */ /* 0x000fe20000010055 */
[----:B------:R-:W-:Y:S02]  /*5d60*/  HADD2.F32 R91, -RZ, R91.H0_H0 ;  /* 0x2000005bff5b7230 */ /* 0x000fe40000004100 */
[----:B------:R-:W-:-:S02]  /*5d70*/  HADD2.F32 R149, -RZ, R149.H0_H0 ;  /* 0x20000095ff957230 */ /* 0x000fc40000004100 */
[----:B------:R-:W-:Y:S01]  /*5d80*/  FFMA.FTZ R90, R154, R90, R155 ;  /* 0x0000005a9a5a7223 */ /* 0x000fe2000001009b */
[----:B------:R-:W-:Y:S01]  /*5d90*/  HADD2.F32 R95, -RZ, R95.H0_H0 ;  /* 0x2000005fff5f7230 */ /* 0x000fe20000004100 */
[----:B------:R-:W-:Y:S01]  /*5da0*/  SHF.R.U64 R155, R52, 0x10, R53 ;  /* 0x00000010349b7819 */ /* 0x000fe20000001235 */
[----:B------:R-:W-:Y:S02]  /*5db0*/  HADD2.F32 R148, -RZ, R148.H0_H0 ;  /* 0x20000094ff947230 */ /* 0x000fe40000004100 */
[C---:B------:R-:W-:Y:S01]  /*5dc0*/  FFMA.FTZ R91, R153.reuse, R91, R149 ;  /* 0x0000005b995b7223 */ /* 0x040fe20000010095 */
[----:B------:R-:W-:Y:S02]  /*5dd0*/  HADD2.F32 R93, -RZ, R191.H0_H0 ;  /* 0x200000bfff5d7230 */ /* 0x000fe40000004100 */
[----:B------:R-:W-:Y:S02]  /*5de0*/  HADD2.F32 R88, -RZ, R50.H0_H0 ;  /* 0x20000032ff587230 */ /* 0x000fe40000004100 */
[----:B------:R-:W-:Y:S01]  /*5df0*/  FFMA.FTZ R95, R153, R95, R148 ;  /* 0x0000005f995f7223 */ /* 0x000fe20000010094 */
[----:B------:R-:W-:Y:S01]  /*5e00*/  HADD2.F32 R94, -RZ, R94.H0_H0 ;  /* 0x2000005eff5e7230 */ /* 0x000fe20000004100 */
[----:B------:R-:W-:Y:S01]  /*5e10*/  SHF.R.U64 R153, R70, 0x10, R71 ;  /* 0x0000001046997819 */ /* 0x000fe20000001247 */
[----:B------:R-:W-:-:S02]  /*5e20*/  HADD2.F32 R87, -RZ, R87.H0_H0 ;  /* 0x20000057ff577230 */ /* 0x000fc40000004100 */
[----:B------:R-:W-:Y:S01]  /*5e30*/  FFMA.FTZ R88, R157, R93, R88 ;  /* 0x0000005d9d587223 */ /* 0x000fe20000010058 */
[----:B------:R-:W-:Y:S01]  /*5e40*/  HADD2.F32 R79, -RZ, R155.H0_H0 ;  /* 0x2000009bff4f7230 */ /* 0x000fe20000004100 */
[----:B------:R-:W-:Y:S01]  /*5e50*/  SHF.R.U64 R157, R64, 0x10, R65 ;  /* 0x00000010409d7819 */ /* 0x000fe20000001241 */
[----:B------:R-:W-:Y:S02]  /*5e60*/  HADD2.F32 R77, -RZ, R153.H0_H0 ;  /* 0x20000099ff4d7230 */ /* 0x000fe40000004100 */
[----:B------:R-:W-:Y:S01]  /*5e70*/  FFMA.FTZ R87, R159, R94, R87 ;  /* 0x0000005e9f577223 */ /* 0x000fe20000010057 */
[----:B------:R-:W-:Y:S01]  /*5e80*/  SHF.R.U64 R93, R26, 0x10, R27 ;  /* 0x000000101a5d7819 */ /* 0x000fe2000000121b */
[----:B------:R-:W-:-:S04]  /*5e90*/  IMAD.WIDE.U32 R232, R152, 0x10, R186 ;  /* 0x0000001098e87825 */ /* 0x000fc800078e00ba */
[----:B------:R-:W-:Y:S01]  /*5ea0*/  FFMA.FTZ R77, R150, R77, R79 ;  /* 0x0000004d964d7223 */ /* 0x000fe2000001004f */
[----:B------:R0:W-:Y:S01]  /*5eb0*/  STG.E.128 desc[UR6][R230.64], R84 ;  /* 0x00000054e6007986 */ /* 0x0001e2000c101d06 */
[----:B------:R-:W-:Y:S01]  /*5ec0*/  HADD2.F32 R94, -RZ, R192.H1_H1 ;  /* 0x300000c0ff5e7230 */ /* 0x000fe20000004100 */
[----:B------:R-:W-:Y:S01]  /*5ed0*/  SHF.R.U32.HI R79, RZ, 0x10, R71 ;  /* 0x00000010ff4f7819 */ /* 0x000fe20000011647 */
[----:B------:R-:W-:Y:S01]  /*5ee0*/  HADD2.F32 R152, -RZ, R27.H0_H0 ;  /* 0x2000001bff987230 */ /* 0x000fe20000004100 */
[----:B------:R1:W-:Y:S01]  /*5ef0*/  STG.E.128 desc[UR6][R224.64], R88 ;  /* 0x00000058e0007986 */ /* 0x0003e2000c101d06 */
[----:B------:R-:W-:Y:S02]  /*5f00*/  HADD2.F32 R157, -RZ, R157.H0_H0 ;  /* 0x2000009dff9d7230 */ /* 0x000fe40000004100 */
[----:B------:R-:W-:Y:S02]  /*5f10*/  HADD2.F32 R93, -RZ, R93.H0_H0 ;  /* 0x2000005dff5d7230 */ /* 0x000fe40000004100 */
[----:B------:R-:W-:Y:S01]  /*5f20*/  FFMA.FTZ R94, R154, R94, R152 ;  /* 0x0000005e9a5e7223 */ /* 0x000fe20000010098 */
[----:B------:R-:W-:-:S02]  /*5f30*/  HADD2.F32 R81, -RZ, R76.H0_H0 ;  /* 0x2000004cff517230 */ /* 0x000fc40000004100 */
[----:B------:R-:W-:Y:S02]  /*5f40*/  HADD2.F32 R82, -RZ, R82.H0_H0 ;  /* 0x20000052ff527230 */ /* 0x000fe40000004100 */
[----:B------:R-:W-:Y:S01]  /*5f50*/  FFMA.FTZ R93, R156, R157, R93 ;  /* 0x0000009d9c5d7223 */ /* 0x000fe2000001005d */
[----:B------:R-:W-:Y:S02]  /*5f60*/  HADD2.F32 R79, -RZ, R79.H0_H0 ;  /* 0x2000004fff4f7230 */ /* 0x000fe40000004100 */
[----:B------:R-:W-:Y:S02]  /*5f70*/  HADD2.F32 R83, -RZ, R83.H0_H0 ;  /* 0x20000053ff537230 */ /* 0x000fe40000004100 */
[----:B------:R-:W-:Y:S01]  /*5f80*/  FFMA.FTZ R81, R150, R81, R82 ;  /* 0x0000005196517223 */ /* 0x000fe20000010052 */
[----:B------:R-:W-:Y:S01]  /*5f90*/  HADD2.F32 R78, -RZ, R193.H1_H1 ;  /* 0x300000c1ff4e7230 */ /* 0x000fe20000004100 */
[----:B0-----:R-:W-:Y:S01]  /*5fa0*/  SHF.R.U32.HI R85, RZ, 0x10, R63 ;  /* 0x00000010ff557819 */ /* 0x001fe2000001163f */
[----:B------:R-:W-:Y:S01]  /*5fb0*/  HADD2.F32 R84, -RZ, R53.H0_H0 ;  /* 0x20000035ff547230 */ /* 0x000fe20000004100 */
[----:B------:R0:W-:Y:S01]  /*5fc0*/  STG.E.128 desc[UR6][R232.64], R92 ;  /* 0x0000005ce8007986 */ /* 0x0001e2000c101d06 */
[----:B------:R-:W-:Y:S01]  /*5fd0*/  HADD2.F32 R82, -RZ, R194.H1_H1 ;  /* 0x300000c2ff527230 */ /* 0x000fe20000004100 */
[----:B-1----:R-:W-:Y:S01]  /*5fe0*/  SHF.R.U32.HI R90, RZ, 0x10, R29 ;  /* 0x00000010ff5a7819 */ /* 0x002fe2000001161d */
[----:B------:R-:W-:-:S02]  /*5ff0*/  HADD2.F32 R85, -RZ, R85.H0_H0 ;  /* 0x20000055ff557230 */ /* 0x000fc40000004100 */
[C---:B------:R-:W-:Y:S01]  /*6000*/  FFMA.FTZ R79, R146.reuse, R79, R83 ;  /* 0x0000004f924f7223 */ /* 0x040fe20000010053 */
[----:B------:R-:W-:Y:S02]  /*6010*/  HADD2.F32 R88, -RZ, R29.H0_H0 ;  /* 0x2000001dff587230 */ /* 0x000fe40000004100 */
[C---:B------:R-:W-:Y:S01]  /*6020*/  FFMA.FTZ R78, R147.reuse, R78, R84 ;  /* 0x0000004e934e7223 */ /* 0x040fe20000010054 */
[----:B------:R-:W-:Y:S02]  /*6030*/  HADD2.F32 R90, -RZ, R90.H0_H0 ;  /* 0x2000005aff5a7230 */ /* 0x000fe40000004100 */
[----:B------:R-:W-:Y:S02]  /*6040*/  HADD2.F32 R87, -RZ, R30.H0_H0 ;  /* 0x2000001eff577230 */ /* 0x000fe40000004100 */
[----:B------:R-:W-:Y:S01]  /*6050*/  FFMA.FTZ R82, R147, R82, R88 ;  /* 0x0000005293527223 */ /* 0x000fe20000010058 */
[----:B------:R-:W-:Y:S02]  /*6060*/  HADD2.F32 R84, -RZ, R195.H0_H0 ;  /* 0x200000c3ff547230 */ /* 0x000fe40000004100 */
[----:B------:R-:W-:Y:S01]  /*6070*/  FFMA.FTZ R83, R146, R85, R90 ;  /* 0x0000005592537223 */ /* 0x000fe2000001005a */
[----:B------:R-:W-:Y:S01]  /*6080*/  HADD2.F32 R86, -RZ, R54.H0_H0 ;  /* 0x20000036ff567230 */ /* 0x000fe20000004100 */
[----:B------:R-:W-:Y:S01]  /*6090*/  SHF.R.U64 R85, R68, 0x10, R69 ;  /* 0x0000001044557819 */ /* 0x000fe20000001245 */
[----:B------:R-:W-:-:S02]  /*60a0*/  HADD2.F32 R148, -RZ, R193.H0_H0 ;  /* 0x200000c1ff947230 */ /* 0x000fc40000004100 */
[----:B------:R-:W-:Y:S02]  /*60b0*/  HADD2.F32 R152, -RZ, R52.H0_H0 ;  /* 0x20000034ff987230 */ /* 0x000fe40000004100 */
[----:B------:R-:W-:Y:S01]  /*60c0*/  FFMA.FTZ R84, R145, R84, R86 ;  /* 0x0000005491547223 */ /* 0x000fe20000010056 */
[----:B0-----:R-:W-:Y:S02]  /*60d0*/  HADD2.F32 R92, -RZ, R117.H0_H0 ;  /* 0x20000075ff5c7230 */ /* 0x001fe40000004100 */
[----:B------:R-:W-:Y:S02]  /*60e0*/  HADD2.F32 R89, -RZ, R206.H0_H0 ;  /* 0x200000ceff597230 */ /* 0x000fe40000004100 */
[----:B------:R-:W-:Y:S01]  /*60f0*/  FFMA.FTZ R76, R151, R148, R152 ;  /* 0x00000094974c7223 */ /* 0x000fe20000010098 */
[----:B------:R-:W-:Y:S02]  /*6100*/  HADD2.F32 R85, -RZ, R85.H0_H0 ;  /* 0x20000055ff557230 */ /* 0x000fe40000004100 */
[----:B------:R-:W-:Y:S01]  /*6110*/  FFMA.FTZ R88, R145, R92, R87 ;  /* 0x0000005c91587223 */ /* 0x000fe20000010057 */
[----:B------:R-:W-:-:S02]  /*6120*/  HADD2.F32 R87, -RZ, R207.H0_H0 ;  /* 0x200000cfff577230 */ /* 0x000fc40000004100 */
[----:B------:R-:W-:Y:S02]  /*6130*/  HADD2.F32 R91, -RZ, R207.H1_H1 ;  /* 0x300000cfff5b7230 */ /* 0x000fe40000004100 */
[----:B------:R-:W-:Y:S01]  /*6140*/  FFMA.FTZ R85, R144, R85, R89 ;  /* 0x0000005590557223 */ /* 0x000fe20000010059 */
[----:B------:R-:W-:Y:S01]  /*6150*/  HADD2.F32 R154, -RZ, R194.H0_H0 ;  /* 0x200000c2ff9a7230 */ /* 0x000fe20000004100 */
[----:B------:R0:W-:Y:S01]  /*6160*/  STG.E.128 desc[UR6][R218.64], R76 ;  /* 0x0000004cda007986 */ /* 0x0001e2000c101d06 */
[----:B------:R-:W-:Y:S02]  /*6170*/  HADD2.F32 R149, -RZ, R28.H0_H0 ;  /* 0x2000001cff957230 */ /* 0x000fe40000004100 */
[----:B------:R-:W-:Y:S01]  /*6180*/  FFMA.FTZ R87, R142, R87, R91 ;  /* 0x000000578e577223 */ /* 0x000fe2000001005b */
[----:B------:R-:W-:Y:S02]  /*6190*/  HADD2.F32 R95, -RZ, R118.H0_H0 ;  /* 0x20000076ff5f7230 */ /* 0x000fe40000004100 */
[----:B------:R-:W-:-:S02]  /*61a0*/  HADD2.F32 R94, -RZ, R206.H1_H1 ;  /* 0x300000ceff5e7230 */ /* 0x000fc40000004100 */
[----:B------:R-:W-:Y:S01]  /*61b0*/  FFMA.FTZ R80, R151, R154, R149 ;  /* 0x0000009a97507223 */ /* 0x000fe20000010095 */
[----:B------:R-:W-:Y:S02]  /*61c0*/  HADD2.F32 R86, -RZ, R195.H1_H1 ;  /* 0x300000c3ff567230 */ /* 0x000fe40000004100 */
[----:B------:R-:W-:Y:S02]  /*61d0*/  HADD2.F32 R92, -RZ, R55.H0_H0 ;  /* 0x20000037ff5c7230 */ /* 0x000fe40000004100 */
[----:B------:R-:W-:Y:S01]  /*61e0*/  FFMA.FTZ R89, R144, R95, R94 ;  /* 0x0000005f90597223 */ /* 0x000fe2000001005e */
[----:B------:R-:W-:Y:S01]  /*61f0*/  HADD2.F32 R90, -RZ, R117.H1_H1 ;  /* 0x30000075ff5a7230 */ /* 0x000fe20000004100 */
[----:B------:R1:W-:Y:S01]  /*6200*/  STG.E.128 desc[UR6][R220.64], R80 ;  /* 0x00000050dc007986 */ /* 0x0003e2000c101d06 */
[----:B------:R-:W-:Y:S02]  /*6210*/  HADD2.F32 R93, -RZ, R31.H0_H0 ;  /* 0x2000001fff5d7230 */ /* 0x000fe40000004100 */
[----:B------:R-:W-:Y:S01]  /*6220*/  FFMA.FTZ R86, R143, R86, R92 ;  /* 0x000000568f567223 */ /* 0x000fe2000001005c */
[----:B------:R-:W-:-:S02]  /*6230*/  HADD2.F32 R147, -RZ, R118.H1_H1 ;  /* 0x30000076ff937230 */ /* 0x000fc40000004100 */
[----:B------:R-:W-:Y:S02]  /*6240*/  HADD2.F32 R91, -RZ, R208.H0_H0 ;  /* 0x200000d0ff5b7230 */ /* 0x000fe40000004100 */
        /* <DEDUP_REMOVED lines=11> */
[----:B------:R-:W-:Y:S02]  /*6300*/  HADD2.F32 R95, -RZ, R120.H1_H1 ;  /* 0x30000078ff5f7230 */ /* 0x000fe40000004100 */
[----:B------:R-:W-:Y:S02]  /*6310*/  HADD2.F32 R143, -RZ, R209.H1_H1 ;  /* 0x300000d1ff8f7230 */ /* 0x000fe40000004100 */
[----:B------:R-:W-:Y:S01]  /*6320*/  FFMA.FTZ R94, R139, R94, R144 ;  /* 0x0000005e8b5e7223 */ /* 0x000fe20000010090 */
[----:B------:R-:W-:-:S04]  /*6330*/  IMAD.WIDE.U32 R222, R158, 0x10, R186 ;  /* 0x000000109ede7825 */ /* 0x000fc800078e00ba */
[C---:B------:R-:W-:Y:S01]  /*6340*/  FFMA.FTZ R95, R138.reuse, R95, R143 ;  /* 0x0000005f8a5f7223 */ /* 0x040fe2000001008f */
[----:B0-----:R-:W-:Y:S01]  /*6350*/  HADD2.F32 R79, -RZ, R122.H1_H1 ;  /* 0x3000007aff4f7230 */ /* 0x001fe20000004100 */
[----:B------:R0:W-:Y:S01]  /*6360*/  STG.E.128 desc[UR6][R222.64], R88 ;  /* 0x00000058de007986 */ /* 0x0001e2000c101d06 */
[----:B-1----:R-:W-:Y:S02]  /*6370*/  HADD2.F32 R81, -RZ, R210.H0_H0 ;  /* 0x200000d2ff517230 */ /* 0x002fe40000004100 */
[----:B------:R-:W-:Y:S01]  /*6380*/  HADD2.F32 R80, -RZ, R123.H0_H0 ;  /* 0x2000007bff507230 */ /* 0x000fe20000004100 */
[----:B------:R1:W-:Y:S01]  /*6390*/  STG.E.128 desc[UR6][R184.64], R92 ;  /* 0x0000005cb8007986 */ /* 0x0003e2000c101d06 */
[----:B------:R-:W-:Y:S02]  /*63a0*/  HADD2.F32 R82, -RZ, R58.H0_H0 ;  /* 0x2000003aff527230 */ /* 0x000fe40000004100 */
[----:B------:R-:W-:Y:S01]  /*63b0*/  FFMA.FTZ R79, R138, R79, R81 ;  /* 0x0000004f8a4f7223 */ /* 0x000fe20000010051 */
[----:B--2---:R-:W-:-:S02]  /*63c0*/  HADD2.F32 R85, -RZ, R126.H0_H0 ;  /* 0x2000007eff557230 */ /* 0x004fc40000004100 */
[----:B------:R-:W-:Y:S02]  /*63d0*/  HADD2.F32 R86, -RZ, R211.H0_H0 ;  /* 0x200000d3ff567230 */ /* 0x000fe40000004100 */
[----:B------:R-:W-:Y:S01]  /*63e0*/  FFMA.FTZ R80, R137, R80, R82 ;  /* 0x0000005089507223 */ /* 0x000fe20000010052 */
[----:B------:R-:W-:Y:S02]  /*63f0*/  HADD2.F32 R84, -RZ, R125.H0_H0 ;  /* 0x2000007dff547230 */ /* 0x000fe40000004100 */
[----:B------:R-:W-:Y:S02]  /*6400*/  HADD2.F32 R82, -RZ, R34.H0_H0 ;  /* 0x20000022ff527230 */ /* 0x000fe40000004100 */
[----:B------:R-:W-:Y:S01]  /*6410*/  FFMA.FTZ R85, R136, R85, R86 ;  /* 0x0000005588557223 */ /* 0x000fe20000010056 */
[----:B------:R-:W-:Y:S02]  /*6420*/  HADD2.F32 R81, -RZ, R124.H0_H0 ;  /* 0x2000007cff517230 */ /* 0x000fe40000004100 */
[----:B------:R-:W-:-:S02]  /*6430*/  HADD2.F32 R83, -RZ, R210.H1_H1 ;  /* 0x300000d2ff537230 */ /* 0x000fc40000004100 */
[----:B------:R-:W-:Y:S01]  /*6440*/  FFMA.FTZ R84, R137, R84, R82 ;  /* 0x0000005489547223 */ /* 0x000fe20000010052 */
[----:B------:R-:W-:Y:S02]  /*6450*/  HADD2.F32 R87, -RZ, R35.H0_H0 ;  /* 0x20000023ff577230 */ /* 0x000fe40000004100 */
[----:B0-----:R-:W-:Y:S02]  /*6460*/  HADD2.F32 R88, -RZ, R123.H1_H1 ;  /* 0x3000007bff587230 */ /* 0x001fe40000004100 */
[----:B------:R-:W-:Y:S01]  /*6470*/  FFMA.FTZ R81, R136, R81, R83 ;  /* 0x0000005188517223 */ /* 0x000fe20000010053 */
[----:B-1----:R-:W-:Y:S02]  /*6480*/  HADD2.F32 R92, -RZ, R125.H1_H1 ;  /* 0x3000007dff5c7230 */ /* 0x002fe40000004100 */
[----:B------:R-:W-:Y:S02]  /*6490*/  HADD2.F32 R90, -RZ, R59.H0_H0 ;  /* 0x2000003bff5a7230 */ /* 0x000fe40000004100 */
[----:B------:R-:W-:-:S02]  /*64a0*/  HADD2.F32 R83, -RZ, R124.H1_H1 ;  /* 0x3000007cff537230 */ /* 0x000fc40000004100 */
[C---:B------:R-:W-:Y:S01]  /*64b0*/  FFMA.FTZ R86, R135.reuse, R92, R87 ;  /* 0x0000005c87567223 */ /* 0x040fe20000010057 */
[----:B------:R-:W-:Y:S02]  /*64c0*/  HADD2.F32 R87, -RZ, R211.H1_H1 ;  /* 0x300000d3ff577230 */ /* 0x000fe40000004100 */
[----:B------:R-:W-:Y:S01]  /*64d0*/  FFMA.FTZ R82, R135, R88, R90 ;  /* 0x0000005887527223 */ /* 0x000fe2000001005a */
[----:B------:R-:W-:Y:S02]  /*64e0*/  HADD2.F32 R89, -RZ, R126.H1_H1 ;  /* 0x3000007eff597230 */ /* 0x000fe40000004100 */
[----:B------:R-:W-:Y:S02]  /*64f0*/  HADD2.F32 R88, -RZ, R212.H0_H0 ;  /* 0x200000d4ff587230 */ /* 0x000fe40000004100 */
[----:B------:R-:W-:Y:S01]  /*6500*/  FFMA.FTZ R83, R134, R83, R87 ;  /* 0x0000005386537223 */ /* 0x000fe20000010057 */
[----:B------:R-:W-:Y:S02]  /*6510*/  HADD2.F32 R90, -RZ, R127.H0_H0 ;  /* 0x2000007fff5a7230 */ /* 0x000fe40000004100 */
[----:B------:R-:W-:-:S02]  /*6520*/  HADD2.F32 R92, -RZ, R60.H0_H0 ;  /* 0x2000003cff5c7230 */ /* 0x000fc40000004100 */
[----:B------:R-:W-:Y:S01]  /*6530*/  FFMA.FTZ R87, R134, R89, R88 ;  /* 0x0000005986577223 */ /* 0x000fe20000010058 */
[----:B------:R-:W-:Y:S01]  /*6540*/  HADD2.F32 R94, -RZ, R129.H0_H0 ;  /* 0x20000081ff5e7230 */ /* 0x000fe20000004100 */
[----:B------:R-:W0:Y:S01]  /*6550*/  LDC.64 R134, c[0x0][0x380] ;  /* 0x0000e000ff867b82 */ /* 0x000e220000000a00 */
[----:B------:R-:W-:Y:S02]  /*6560*/  HADD2.F32 R91, -RZ, R36.H0_H0 ;  /* 0x20000024ff5b7230 */ /* 0x000fe40000004100 */
[C---:B------:R-:W-:Y:S01]  /*6570*/  FFMA.FTZ R88, R133.reuse, R90, R92 ;  /* 0x0000005a85587223 */ /* 0x040fe2000001005c */
[----:B------:R-:W-:Y:S02]  /*6580*/  HADD2.F32 R93, -RZ, R128.H0_H0 ;  /* 0x20000080ff5d7230 */ /* 0x000fe40000004100 */
[----:B------:R-:W-:Y:S02]  /*6590*/  HADD2.F32 R95, -RZ, R212.H1_H1 ;  /* 0x300000d4ff5f7230 */ /* 0x000fe40000004100 */
[----:B------:R-:W-:Y:S01]  /*65a0*/  FFMA.FTZ R92, R133, R94, R91 ;  /* 0x0000005e855c7223 */ /* 0x000fe2000001005b */
[----:B------:R-:W-:-:S02]  /*65b0*/  HADD2.F32 R146, -RZ, R121.H1_H1 ;  /* 0x30000079ff927230 */ /* 0x000fc40000004100 */
[----:B------:R-:W-:Y:S02]  /*65c0*/  HADD2.F32 R148, -RZ, R33.H0_H0 ;  /* 0x20000021ff947230 */ /* 0x000fe40000004100 */
[----:B------:R-:W-:Y:S01]  /*65d0*/  FFMA.FTZ R89, R132, R93, R95 ;  /* 0x0000005d84597223 */ /* 0x000fe2000001005f */
        /* <DEDUP_REMOVED lines=9> */
[----:B------:R-:W-:Y:S01]  /*6670*/  HADD2.F32 R90, -RZ, R127.H1_H1 ;  /* 0x3000007fff5a7230 */ /* 0x000fe20000004100 */
[----:B0-----:R-:W-:Y:S01]  /*6680*/  LEA R0, R134, R0, 0x2 ;  /* 0x0000000086007211 */ /* 0x001fe200078e10ff */
[----:B------:R-:W-:Y:S02]  /*6690*/  HADD2.F32 R94, -RZ, R61.H0_H0 ;  /* 0x2000003dff5e7230 */ /* 0x000fe40000004100 */
[----:B------:R-:W-:Y:S01]  /*66a0*/  FFMA.FTZ R93, R132, R93, R91 ;  /* 0x0000005d845d7223 */ /* 0x000fe2000001005b */
[----:B------:R-:W-:Y:S01]  /*66b0*/  HADD2.F32 R136, -RZ, R129.H1_H1 ;  /* 0x30000081ff887230 */ /* 0x000fe20000004100 */
[----:B------:R-:W-:Y:S01]  /*66c0*/  ISETP.GE.AND P2, PT, R0, R135, PT ;  /* 0x000000870000720c */ /* 0x000fe20003f46270 */
[----:B------:R-:W-:-:S02]  /*66d0*/  HADD2.F32 R95, -RZ, R37.H0_H0 ;  /* 0x20000025ff5f7230 */ /* 0x000fc40000004100 */
[C---:B------:R-:W-:Y:S01]  /*66e0*/  FFMA.FTZ R90, R131.reuse, R90, R94 ;  /* 0x0000005a835a7223 */ /* 0x040fe2000001005e */
[----:B------:R-:W-:Y:S02]  /*66f0*/  HADD2.F32 R133, -RZ, R128.H1_H1 ;  /* 0x30000080ff857230 */ /* 0x000fe40000004100 */
[----:B------:R-:W-:Y:S02]  /*6700*/  HADD2.F32 R137, -RZ, R213.H1_H1 ;  /* 0x300000d5ff897230 */ /* 0x000fe40000004100 */
[----:B------:R-:W-:Y:S01]  /*6710*/  FFMA.FTZ R94, R131, R136, R95 ;  /* 0x00000088835e7223 */ /* 0x000fe2000001005f */
[----:B------:R-:W-:Y:S02]  /*6720*/  HADD2.F32 R139, -RZ, R188.H1_H1 ;  /* 0x300000bcff8b7230 */ /* 0x000fe40000004100 */
[----:B------:R-:W-:Y:S02]  /*6730*/  HADD2.F32 R138, -RZ, R214.H0_H0 ;  /* 0x200000d6ff8a7230 */ /* 0x000fe40000004100 */
[----:B------:R-:W-:Y:S01]  /*6740*/  FFMA.FTZ R91, R130, R133, R137 ;  /* 0x00000085825b7223 */ /* 0x000fe20000010089 */
[----:B------:R-:W-:-:S04]  /*6750*/  IMAD.WIDE.U32 R180, R161, 0x10, R186 ;  /* 0x00000010a1b47825 */ /* 0x000fc800078e00ba */
[----:B------:R-:W-:Y:S01]  /*6760*/  FFMA.FTZ R95, R130, R139, R138 ;  /* 0x0000008b825f7223 */ /* 0x000fe2000001008a */
[--C-:B------:R-:W-:Y:S01]  /*6770*/  IMAD.WIDE.U32 R182, R164, 0x10, R186.reuse ;  /* 0x00000010a4b67825 */ /* 0x100fe200078e00ba */
[----:B------:R0:W-:Y:S03]  /*6780*/  STG.E.128 desc[UR6][R180.64], R76 ;  /* 0x0000004cb4007986 */ /* 0x0001e6000c101d06 */
[----:B------:R-:W-:Y:S01]  /*6790*/  IMAD.WIDE.U32 R186, R168, 0x10, R186 ;  /* 0x00000010a8ba7825 */ /* 0x000fe200078e00ba */
[----:B------:R0:W-:Y:S04]  /*67a0*/  STG.E.128 desc[UR6][R178.64], R80 ;  /* 0x00000050b2007986 */ /* 0x0001e8000c101d06 */
[----:B------:R0:W-:Y:S04]  /*67b0*/  STG.E.128 desc[UR6][R182.64], R84 ;  /* 0x00000054b6007986 */ /* 0x0001e8000c101d06 */
[----:B------:R0:W-:Y:S04]  /*67c0*/  STG.E.128 desc[UR6][R176.64], R88 ;  /* 0x00000058b0007986 */ /* 0x0001e8000c101d06 */
[----:B------:R0:W-:Y:S01]  /*67d0*/  STG.E.128 desc[UR6][R186.64], R92 ;  /* 0x0000005cba007986 */ /* 0x0001e2000c101d06 */
[----:B------:R-:W-:Y:S05]  /*67e0*/  @!P2 BRA `(.L_x_26442) ;  /* 0xffffffb000cca947 */ /* 0x000fea000383ffff */
[----:B------:R-:W-:Y:S05]  /*67f0*/  EXIT ;  /* 0x000000000000794d */ /* 0x000fea0003800000 */
.L_x_26441:
        /* <DEDUP_REMOVED lines=8> */
.L_x_26444:
[----:B------:R-:W-:Y:S05]  /*6880*/  BSYNC B0 ;  /* 0x0000000000007941 */ /* 0x000fea0003800000 */
.L_x_26443:
        /* <DEDUP_REMOVED lines=9> */
.L_x_26445:
[----:B------:R-:W-:Y:S02]  /*6920*/  HFMA2 R78, -RZ, RZ, 0, 2.384185791015625e-07 ;  /* 0x00000004ff4e7431 */ /* 0x000fe400000001ff */
[----:B------:R-:W-:Y:S01]  /*6930*/  FADD.FTZ R77, R77, R76 ;  /* 0x0000004c4d4d7221 */ /* 0x000fe20000010000 */
[----:B------:R-:W-:-:S04]  /*6940*/  MOV R76, 0x1f ;  /* 0x0000001f004c7802 */ /* 0x000fc80000000f00 */
[----:B------:R-:W-:-:S07]  /*6950*/  MOV R169, R77 ;  /* 0x0000004d00a97202 */ /* 0x000fce0000000f00 */
[----:B------:R-:W-:Y:S05]  /*6960*/  WARPSYNC.COLLECTIVE R79, `(.L_x_26446) ;  /* 0x000000004f087348 */ /* 0x000fea0003c00000 */
[----:B------:R0:W1:Y:S02]  /*6970*/  SHFL.BFLY P3, R76, R169, R78, R76 ;  /* 0x0c00004ea94c7389 */ /* 0x000064000006004c */
[----:B01----:R-:W-:Y:S05]  /*6980*/  ENDCOLLECTIVE ;  /* 0x000000000000791b */ /* 0x003fea0003800000 */
.L_x_26446:
[----:B------:R-:W-:Y:S02]  /*6990*/  HFMA2 R78, -RZ, RZ, 0, 4.76837158203125e-07 ;  /* 0x00000008ff4e7431 */ /* 0x000fe400000001ff */
[----:B------:R-:W-:Y:S01]  /*69a0*/  FADD.FTZ R77, R77, R76 ;  /* 0x0000004c4d4d7221 */ /* 0x000fe20000010000 */
[----:B------:R-:W-:-:S04]  /*69b0*/  MOV R76, 0x1f ;  /* 0x0000001f004c7802 */ /* 0x000fc80000000f00 */
[----:B------:R-:W-:-:S07]  /*69c0*/  MOV R169, R77 ;  /* 0x0000004d00a97202 */ /* 0x000fce0000000f00 */
[----:B------:R-:W-:Y:S05]  /*69d0*/  WARPSYNC.COLLECTIVE R79, `(.L_x_26447) ;  /* 0x000000004f087348 */ /* 0x000fea0003c00000 */
[----:B------:R0:W1:Y:S02]  /*69e0*/  SHFL.BFLY P3, R76, R169, R78, R76 ;  /* 0x0c00004ea94c7389 */ /* 0x000064000006004c */
[----:B01----:R-:W-:Y:S05]  /*69f0*/  ENDCOLLECTIVE ;  /* 0x000000000000791b */ /* 0x003fea0003800000 */
.L_x_26447:
[----:B------:R-:W-:Y:S02]  /*6a00*/  HFMA2 R78, -RZ, RZ, 0, 9.5367431640625e-07 ;  /* 0x00000010ff4e7431 */ /* 0x000fe400000001ff */
[----:B------:R-:W-:Y:S01]  /*6a10*/  FADD.FTZ R77, R77, R76 ;  /* 0x0000004c4d4d7221 */ /* 0x000fe20000010000 */
[----:B------:R-:W-:-:S04]  /*6a20*/  MOV R76, 0x1f ;  /* 0x0000001f004c7802 */ /* 0x000fc80000000f00 */
[----:B------:R-:W-:-:S07]  /*6a30*/  MOV R169, R77 ;  /* 0x0000004d00a97202 */ /* 0x000fce0000000f00 */
[----:B------:R-:W-:Y:S05]  /*6a40*/  WARPSYNC.COLLECTIVE R79, `(.L_x_26448) ;  /* 0x000000004f087348 */ /* 0x000fea0003c00000 */
[----:B------:R0:W1:Y:S02]  /*6a50*/  SHFL.BFLY P3, R76, R169, R78, R76 ;  /* 0x0c00004ea94c7389 */ /* 0x000064000006004c */
[----:B01----:R-:W-:Y:S05]  /*6a60*/  ENDCOLLECTIVE ;  /* 0x000000000000791b */ /* 0x003fea0003800000 */
.L_x_26448:
        /* <DEDUP_REMOVED lines=97> */
[----:B------:R-:W-:-:S03]  /*7080*/  HFMA2 R78, -RZ, RZ, 0, 5.9604644775390625e-08 ;  /* 0x00000001ff4e7431 */ /* 0x000fc600000001ff */
[----:B------:R-:W-:Y:S01]  /*7090*/  FFMA.FTZ R159, R159, R159, R76 ;  /* 0x0000009f9f9f7223 */ /* 0x000fe2000001004c */
[----:B------:R-:W-:-:S04]  /*70a0*/  MOV R76, 0x1f ;  /* 0x0000001f004c7802 */ /* 0x000fc80000000f00 */
[----:B------:R-:W-:-:S07]  /*70b0*/  MOV R169, R159 ;  /* 0x0000009f00a97202 */ /* 0x000fce0000000f00 */
[----:B------:R-:W-:Y:S05]  /*70c0*/  WARPSYNC.COLLECTIVE R79, `(.L_x_26449) ;  /* 0x000000004f087348 */ /* 0x000fea0003c00000 */
[----:B------:R0:W1:Y:S02]  /*70d0*/  SHFL.BFLY P3, R76, R169, R78, R76 ;  /* 0x0c00004ea94c7389 */ /* 0x000064000006004c */
[----:B01----:R-:W-:Y:S05]  /*70e0*/  ENDCOLLECTIVE ;  /* 0x000000000000791b */ /* 0x003fea0003800000 */
.L_x_26449:
[----:B------:R-:W-:Y:S02]  /*70f0*/  HFMA2 R78, -RZ, RZ, 0, 1.1920928955078125e-07 ;  /* 0x00000002ff4e7431 */ /* 0x000fe400000001ff */
[----:B------:R-:W-:Y:S01]  /*7100*/  FADD.FTZ R159, R159, R76 ;  /* 0x0000004c9f9f7221 */ /* 0x000fe20000010000 */
[----:B------:R-:W-:-:S04]  /*7110*/  MOV R76, 0x1f ;  /* 0x0000001f004c7802 */ /* 0x000fc80000000f00 */
[----:B------:R-:W-:-:S07]  /*7120*/  MOV R169, R159 ;  /* 0x0000009f00a97202 */ /* 0x000fce0000000f00 */
[----:B------:R-:W-:Y:S05]  /*7130*/  WARPSYNC.COLLECTIVE R79, `(.L_x_26450) ;  /* 0x000000004f087348 */ /* 0x000fea0003c00000 */
[----:B------:R0:W1:Y:S02]  /*7140*/  SHFL.BFLY P3, R76, R169, R78, R76 ;  /* 0x0c00004ea94c7389 */ /* 0x000064000006004c */
[----:B01----:R-:W-:Y:S05]  /*7150*/  ENDCOLLECTIVE ;  /* 0x000000000000791b */ /* 0x003fea0003800000 */
.L_x_26450:
[----:B------:R-:W-:Y:S02]  /*7160*/  HFMA2 R78, -RZ, RZ, 0, 2.384185791015625e-07 ;  /* 0x00000004ff4e7431 */ /* 0x000fe400000001ff */
[----:B------:R-:W-:Y:S01]  /*7170*/  FADD.FTZ R159, R159, R76 ;  /* 0x0000004c9f9f7221 */ /* 0x000fe20000010000 */
[----:B------:R-:W-:-:S04]  /*7180*/  MOV R76, 0x1f ;  /* 0x0000001f004c7802 */ /* 0x000fc80000000f00 */
[----:B------:R-:W-:-:S07]  /*7190*/  MOV R169, R159 ;  /* 0x0000009f00a97202 */ /* 0x000fce0000000f00 */
[----:B------:R-:W-:Y:S05]  /*71a0*/  WARPSYNC.COLLECTIVE R79, `(.L_x_26451) ;  /* 0x000000004f087348 */ /* 0x000fea0003c00000 */
[----:B------:R0:W1:Y:S02]  /*71b0*/  SHFL.BFLY P3, R76, R169, R78, R76 ;  /* 0x0c00004ea94c7389 */ /* 0x000064000006004c */
[----:B01----:R-:W-:Y:S05]  /*71c0*/  ENDCOLLECTIVE ;  /* 0x000000000000791b */ /* 0x003fea0003800000 */
.L_x_26451:
[----:B------:R-:W-:Y:S02]  /*71d0*/  HFMA2 R78, -RZ, RZ, 0, 4.76837158203125e-07 ;  /* 0x00000008ff4e7431 */ /* 0x000fe400000001ff */
[----:B------:R-:W-:Y:S01]  /*71e0*/  FADD.FTZ R159, R159, R76 ;  /* 0x0000004c9f9f7221 */ /* 0x000fe20000010000 */
[----:B------:R-:W-:-:S04]  /*71f0*/  MOV R76, 0x1f ;  /* 0x0000001f004c7802 */ /* 0x000fc80000000f00 */
[----:B------:R-:W-:-:S07]  /*7200*/  MOV R169, R159 ;  /* 0x0000009f00a97202 */ /* 0x000fce0000000f00 */
[----:B------:R-:W-:Y:S05]  /*7210*/  WARPSYNC.COLLECTIVE R79, `(.L_x_26452) ;  /* 0x000000004f087348 */ /* 0x000fea0003c00000 */
[----:B------:R0:W1:Y:S02]  /*7220*/  SHFL.BFLY P3, R76, R169, R78, R76 ;  /* 0x0c00004ea94c7389 */ /* 0x000064000006004c */
[----:B01----:R-:W-:Y:S05]  /*7230*/  ENDCOLLECTIVE ;  /* 0x000000000000791b */ /* 0x003fea0003800000 */
.L_x_26452:
[----:B------:R-:W-:Y:S02]  /*7240*/  HFMA2 R78, -RZ, RZ, 0, 9.5367431640625e-07 ;  /* 0x00000010ff4e7431 */ /* 0x000fe400000001ff */
[----:B------:R-:W-:Y:S01]  /*7250*/  FADD.FTZ R159, R159, R76 ;  /* 0x0000004c9f9f7221 */ /* 0x000fe20000010000 */
[----:B------:R-:W-:-:S04]  /*7260*/  MOV R76, 0x1f ;  /* 0x0000001f004c7802 */ /* 0x000fc80000000f00 */
[----:B------:R-:W-:-:S07]  /*7270*/  MOV R169, R159 ;  /* 0x0000009f00a97202 */ /* 0x000fce0000000f00 */
[----:B------:R-:W-:Y:S05]  /*7280*/  WARPSYNC.COLLECTIVE R79, `(.L_x_26453) ;  /* 0x000000004f087348 */ /* 0x000fea0003c00000 */
[----:B------:R0:W1:Y:S02]  /*7290*/  SHFL.BFLY P3, R76, R169, R78, R76 ;  /* 0x0c00004ea94c7389 */ /* 0x000064000006004c */
[----:B01----:R-:W-:Y:S05]  /*72a0*/  ENDCOLLECTIVE ;  /* 0x000000000000791b */ /* 0x003fea0003800000 */
.L_x_26453:
[----:B------:R-:W-:Y:S01]  /*72b0*/  MOV R78, R76 ;  /* 0x0000004c004e7202 */ /* 0x000fe20000000f00 */
[----:B------:R-:W-:Y:S06]  /*72c0*/  BRA `(.L_x_26454) ;  /* 0xffffffd400d47947 */ /* 0x000fec000383ffff */
.L_x_26455:
        /* <DEDUP_REMOVED lines=11> */
.L_x_33309:


//--------------------- .text._ZN10layer_norm31ln_parallel_residual_fwd_kernelINS_13Kernel_traitsI6__halfffffjLj1536ELj1ELj4ELj1ELj16ENS_18Kernel_traits_baseILj1536ES2_ffffjLj128EEEEELb0ELb1ELb0EEEvNS_9FwdParamsE --------------------------
	.section	.text._ZN10layer_norm31ln_parallel_residual_fwd_kernelINS_13Kernel_traitsI6__halfffffjLj1536ELj1ELj4ELj1ELj16ENS_18Kernel_traits_baseILj1536ES2_ffffjLj128EEEEELb0ELb1ELb0EEEvNS_9FwdParamsE,"ax",@progbits
	.align	128
        .global         _ZN10layer_norm31ln_parallel_residual_fwd_kernelINS_13Kernel_traitsI6__halfffffjLj1536ELj1ELj4ELj1ELj16ENS_18Kernel_traits_baseILj1536ES2_ffffjLj128EEEEELb0ELb1ELb0EEEvNS_9FwdParamsE
        .type           _ZN10layer_norm31ln_parallel_residual_fwd_kernelINS_13Kernel_traitsI6__halfffffjLj1536ELj1ELj4ELj1ELj16ENS_18Kernel_traits_baseILj1536ES2_ffffjLj128EEEEELb0ELb1ELb0EEEvNS_9FwdParamsE,@function
        .size           _ZN10layer_norm31ln_parallel_residual_fwd_kernelINS_13Kernel_traitsI6__halfffffjLj1536ELj1ELj4ELj1ELj16ENS_18Kernel_traits_baseILj1536ES2_ffffjLj128EEEEELb0ELb1ELb0EEEvNS_9FwdParamsE,(.L_x_33310 - _ZN10layer_norm31ln_parallel_residual_fwd_kernelINS_13Kernel_traitsI6__halfffffjLj1536ELj1ELj4ELj1ELj16ENS_18Kernel_traits_baseILj1536ES2_ffffjLj128EEEEELb0ELb1ELb0EEEvNS_9FwdParamsE)
        .other          _ZN10layer_norm31ln_parallel_residual_fwd_kernelINS_13Kernel_traitsI6__halfffffjLj1536ELj1ELj4ELj1ELj16ENS_18Kernel_traits_baseILj1536ES2_ffffjLj128EEEEELb0ELb1ELb0EEEvNS_9FwdParamsE,@"STO_CUDA_ENTRY STV_DEFAULT"
_ZN10layer_norm31ln_parallel_residual_fwd_kernelINS_13Kernel_traitsI6__halfffffjLj1536ELj1ELj4ELj1ELj16ENS_18Kernel_traits_baseILj1536ES2_ffffjLj128EEEEELb0ELb1ELb0EEEvNS_9FwdParamsE:
.text._ZN10layer_norm31ln_parallel_residual_fwd_kernelINS_13Kernel_traitsI6__halfffffjLj1536ELj1ELj4ELj1ELj16ENS_18Kernel_traits_baseILj1536ES2_ffffjLj128EEEEELb0ELb1ELb0EEEvNS_9FwdParamsE:
        /* <DEDUP_REMOVED lines=23> */
[C---:B------:R-:W-:Y:S02]  /*0170*/  ISETP.GE.U32.AND P4, PT, R96.reuse, 0xa0, PT ;  /* 0x000000a06000780c */ /* 0x040fe40003f86070 */
[----:B------:R-:W-:-:S02]  /*0180*/  ISETP.GE.U32.AND P0, PT, R96, 0xc0, PT ;  /* 0x000000c06000780c */ /* 0x000fc40003f06070 */
[----:B------:R-:W-:Y:S01]  /*0190*/  ISETP.GE.U32.AND P3, PT, R96, 0xe0, PT ;  /* 0x000000e06000780c */ /* 0x000fe20003f66070 */
[----:B------:R-:W0:Y:S08]  /*01a0*/  @P5 LDC.64 R24, c[0x0][0x3d0] ;  /* 0x0000f400ff185b82 */ /* 0x000e300000000a00 */
[----:B------:R-:W1:Y:S08]  /*01b0*/  @P5 LDC.64 R48, c[0x0][0x438] ;  /* 0x00010e00ff305b82 */ /* 0x000e700000000a00 */
[----:B------:R-:W2:Y:S08]  /*01c0*/  @P2 LDC.64 R50, c[0x0][0x3d0] ;  /* 0x0000f400ff322b82 */ /* 0x000eb00000000a00 */
[----:B------:R-:W3:Y:S01]  /*01d0*/  @P2 LDC.64 R52, c[0x0][0x438] ;  /* 0x00010e00ff342b82 */ /* 0x000ee20000000a00 */
[----:B0-----:R-:W-:-:S05]  /*01e0*/  @P5 IMAD.WIDE.U32 R24, R0, 0x8, R24 ;  /* 0x0000000800185825 */ /* 0x001fca00078e0018 */
[----:B------:R-:W5:Y:S02]  /*01f0*/  @P5 LDG.E.64 R10, desc[UR6][R24.64] ;  /* 0x00000006180a5981 */ /* 0x000f64000c1e1b00 */
[----:B------:R-:W0:Y:S01]  /*0200*/  @P1 LDC.64 R54, c[0x0][0x3d0] ;  /* 0x0000f400ff361b82 */ /* 0x000e220000000a00 */
[C---:B-1----:R-:W-:Y:S01]  /*0210*/  @P5 IMAD.WIDE.U32 R48, R0.reuse, 0x8, R48 ;  /* 0x0000000800305825 */ /* 0x042fe200078e0030 */
[----:B------:R-:W-:-:S04]  /*0220*/  @P5 LOP3.LUT R0, R0, 0x20, RZ, 0xfc, !PT ;  /* 0x0000002000005812 */ /* 0x000fc800078efcff */
[----:B------:R-:W5:Y:S02]  /*0230*/  @P5 LD.E.64 R34, desc[UR6][R48.64] ;  /* 0x0000000630225980 */ /* 0x000f64000c101b00 */
[----:B------:R-:W1:Y:S01]  /*0240*/  @P1 LDC.64 R56, c[0x0][0x438] ;  /* 0x00010e00ff381b82 */ /* 0x000e620000000a00 */
[----:B--2---:R-:W-:-:S05]  /*0250*/  @P2 IMAD.WIDE.U32 R50, R0, 0x8, R50 ;  /* 0x0000000800322825 */ /* 0x004fca00078e0032 */
[----:B------:R2:W5:Y:S02]  /*0260*/  @P2 LDG.E.64 R2, desc[UR6][R50.64] ;  /* 0x0000000632022981 */ /* 0x000564000c1e1b00 */
[----:B------:R-:W4:Y:S01]  /*0270*/  @P6 LDC.64 R58, c[0x0][0x3d0] ;  /* 0x0000f400ff3a6b82 */ /* 0x000f220000000a00 */
[C---:B---3--:R-:W-:Y:S01]  /*0280*/  @P2 IMAD.WIDE.U32 R52, R0.reuse, 0x8, R52 ;  /* 0x0000000800342825 */ /* 0x048fe200078e0034 */
[----:B------:R-:W-:-:S04]  /*0290*/  @P2 IADD3 R0, PT, PT, R0, 0x20, RZ ;  /* 0x0000002000002810 */ /* 0x000fc80007ffe0ff */
[----:B------:R3:W5:Y:S02]  /*02a0*/  @P2 LD.E.64 R26, desc[UR6][R52.64] ;  /* 0x00000006341a2980 */ /* 0x000764000c101b00 */
[----:B------:R-:W2:Y:S01]  /*02b0*/  @P6 LDC.64 R60, c[0x0][0x438] ;  /* 0x00010e00ff3c6b82 */ /* 0x000ea20000000a00 */
[----:B0-----:R-:W-:-:S07]  /*02c0*/  @P1 IMAD.WIDE.U32 R54, R0, 0x8, R54 ;  /* 0x0000000800361825 */ /* 0x001fce00078e0036 */
[----:B------:R-:W0:Y:S01]  /*02d0*/  @P4 LDC.64 R62, c[0x0][0x3d0] ;  /* 0x0000f400ff3e4b82 */ /* 0x000e220000000a00 */
[----:B-1----:R-:W-:-:S07]  /*02e0*/  @P1 IMAD.WIDE.U32 R56, R0, 0x8, R56 ;  /* 0x0000000800381825 */ /* 0x002fce00078e0038 */
[----:B------:R-:W1:Y:S01]  /*02f0*/  @P4 LDC.64 R64, c[0x0][0x438] ;  /* 0x00010e00ff404b82 */ /* 0x000e620000000a00 */
[----:B------:R-:W-:Y:S01]  /*0300*/  ISETP.GE.U32.AND P2, PT, R96, 0x100, PT ;  /* 0x000001006000780c */ /* 0x000fe20003f46070 */
[----:B------:R1:W5:Y:S01]  /*0310*/  @P1 LDG.E.64 R4, desc[UR6][R54.64] ;  /* 0x0000000636041981 */ /* 0x000362000c1e1b00 */
[----:B------:R-:W-:-:S03]  /*0320*/  @P1 IADD3 R0, PT, PT, R0, 0x20, RZ ;  /* 0x0000002000001810 */ /* 0x000fc60007ffe0ff */
[----:B------:R-:W5:Y:S02]  /*0330*/  @P1 LD.E.64 R28, desc[UR6][R56.64] ;  /* 0x00000006381c1980 */ /* 0x000f64000c101b00 */
[----:B------:R-:W1:Y:S01]  /*0340*/  @P0 LDC.64 R66, c[0x0][0x3d0] ;  /* 0x0000f400ff420b82 */ /* 0x000e620000000a00 */
[----:B----4-:R-:W-:Y:S01]  /*0350*/  @P6 IMAD.WIDE.U32 R58, R0, 0x8, R58 ;  /* 0x00000008003a6825 */ /* 0x010fe200078e003a */
[----:B------:R-:W-:-:S06]  /*0360*/  ISETP.GE.U32.AND P1, PT, R96, 0x120, PT ;  /* 0x000001206000780c */ /* 0x000fcc0003f26070 */
[----:B------:R-:W4:Y:S01]  /*0370*/  @P0 LDC.64 R68, c[0x0][0x438] ;  /* 0x00010e00ff440b82 */ /* 0x000f220000000a00 */
[C---:B--2---:R-:W-:Y:S01]  /*0380*/  @P6 IMAD.WIDE.U32 R60, R0.reuse, 0x8, R60 ;  /* 0x00000008003c6825 */ /* 0x044fe200078e003c */
[----:B------:R-:W-:Y:S01]  /*0390*/  @P6 IADD3 R0, PT, PT, R0, 0x20, RZ ;  /* 0x0000002000006810 */ /* 0x000fe20007ffe0ff */
[----:B------:R2:W5:Y:S04]  /*03a0*/  @P6 LDG.E.64 R6, desc[UR6][R58.64] ;  /* 0x000000063a066981 */ /* 0x000568000c1e1b00 */
[----:B------:R4:W5:Y:S01]  /*03b0*/  @P6 LD.E.64 R30, desc[UR6][R60.64] ;  /* 0x000000063c1e6980 */ /* 0x000962000c101b00 */
[----:B------:R-:W4:Y:S01]  /*03c0*/  @P3 LDC.64 R50, c[0x0][0x3d0] ;  /* 0x0000f400ff323b82 */ /* 0x000f220000000a00 */
[----:B------:R-:W-:Y:S01]  /*03d0*/  ISETP.GE.U32.AND P6, PT, R96, 0x140, PT ;  /* 0x000001406000780c */ /* 0x000fe20003fc6070 */
[----:B0-----:R-:W-:-:S06]  /*03e0*/  @P4 IMAD.WIDE.U32 R62, R0, 0x8, R62 ;  /* 0x00000008003e4825 */ /* 0x001fcc00078e003e */
[----:B---3--:R-:W0:Y:S01]  /*03f0*/  @P3 LDC.64 R52, c[0x0][0x438] ;  /* 0x00010e00ff343b82 */ /* 0x008e220000000a00 */
[C---:B-1----:R-:W-:Y:S01]  /*0400*/  @P4 IMAD.WIDE.U32 R64, R0.reuse, 0x8, R64 ;  /* 0x0000000800404825 */ /* 0x042fe200078e0040 */
[----:B------:R1:W5:Y:S01]  /*0410*/  @P4 LDG.E.64 R8, desc[UR6][R62.64] ;  /* 0x000000063e084981 */ /* 0x000362000c1e1b00 */
[----:B------:R-:W-:-:S03]  /*0420*/  @P4 IADD3 R0, PT, PT, R0, 0x20, RZ ;  /* 0x0000002000004810 */ /* 0x000fc60007ffe0ff */
[----:B------:R3:W5:Y:S02]  /*0430*/  @P4 LD.E.64 R32, desc[UR6][R64.64] ;  /* 0x0000000640204980 */ /* 0x000764000c101b00 */
[----:B------:R-:W3:Y:S01]  /*0440*/  @P2 LDC.64 R54, c[0x0][0x3d0] ;  /* 0x0000f400ff362b82 */ /* 0x000ee20000000a00 */
[----:B------:R-:W-:-:S07]  /*0450*/  ISETP.GE.U32.AND P4, PT, R96, 0x160, PT ;  /* 0x000001606000780c */ /* 0x000fce0003f86070 */
[----:B--2---:R-:W2:Y:S01]  /*0460*/  @P2 LDC.64 R58, c[0x0][0x438] ;  /* 0x00010e00ff3a2b82 */ /* 0x004ea20000000a00 */
[----:B------:R-:W-:-:S07]  /*0470*/  @P0 IMAD.WIDE.U32 R66, R0, 0x8, R66 ;  /* 0x0000000800420825 */ /* 0x000fce00078e0042 */
[----:B------:R-:W2:Y:S01]  /*0480*/  @P1 LDC.64 R56, c[0x0][0x3d0] ;  /* 0x0000f400ff381b82 */ /* 0x000ea20000000a00 */
[----:B----4-:R-:W-:-:S07]  /*0490*/  @P0 IMAD.WIDE.U32 R68, R0, 0x8, R68 ;  /* 0x0000000800440825 */ /* 0x010fce00078e0044 */
[----:B------:R-:W4:Y:S01]  /*04a0*/  @P1 LDC.64 R60, c[0x0][0x438] ;  /* 0x00010e00ff3c1b82 */ /* 0x000f220000000a00 */
[----:B------:R-:W-:Y:S01]  /*04b0*/  @P0 IADD3 R0, PT, PT, R0, 0x20, RZ ;  /* 0x0000002000000810 */ /* 0x000fe20007ffe0ff */
[----:B------:R0:W5:Y:S06]  /*04c0*/  @P0 LDG.E.64 R12, desc[UR6][R66.64] ;  /* 0x00000006420c0981 */ /* 0x00016c000c1e1b00 */
[----:B------:R-:W4:Y:S01]  /*04d0*/  @P6 LDC.64 R70, c[0x0][0x3d0] ;  /* 0x0000f400ff466b82 */ /* 0x000f220000000a00 */
[C---:B------:R-:W-:Y:S01]  /*04e0*/  @P3 IMAD.WIDE.U32 R50, R0.reuse, 0x8, R50 ;  /* 0x0000000800323825 */ /* 0x040fe200078e0032 */
[----:B------:R1:W5:Y:S06]  /*04f0*/  @P0 LD.E.64 R36, desc[UR6][R68.64] ;  /* 0x0000000644240980 */ /* 0x00036c000c101b00 */
[----:B------:R-:W4:Y:S01]  /*0500*/  @P6 LDC.64 R72, c[0x0][0x438] ;  /* 0x00010e00ff486b82 */ /* 0x000f220000000a00 */
[C---:B0-----:R-:W-:Y:S01]  /*0510*/  @P3 IMAD.WIDE.U32 R52, R0.reuse, 0x8, R52 ;  /* 0x0000000800343825 */ /* 0x041fe200078e0034 */
[----:B------:R-:W-:Y:S01]  /*0520*/  @P3 IADD3 R0, PT, PT, R0, 0x20, RZ ;  /* 0x0000002000003810 */ /* 0x000fe20007ffe0ff */
[----:B------:R0:W5:Y:S05]  /*0530*/  @P3 LDG.E.64 R14, desc[UR6][R50.64] ;  /* 0x00000006320e3981 */ /* 0x00016a000c1e1b00 */
[----:B-1----:R-:W1:Y:S01]  /*0540*/  @P4 LDC.64 R62, c[0x0][0x3d0] ;  /* 0x0000f400ff3e4b82 */ /* 0x002e620000000a00 */
[C---:B---3--:R-:W-:Y:S01]  /*0550*/  @P2 IMAD.WIDE.U32 R54, R0.reuse, 0x8, R54 ;  /* 0x0000000800362825 */ /* 0x048fe200078e0036 */
[----:B------:R0:W5:Y:S06]  /*0560*/  @P3 LD.E.64 R38, desc[UR6][R52.64] ;  /* 0x0000000634263980 */ /* 0x00016c000c101b00 */
[----:B------:R-:W3:Y:S01]  /*0570*/  @P4 LDC.64 R64, c[0x0][0x438] ;  /* 0x00010e00ff404b82 */ /* 0x000ee20000000a00 */
[C---:B--2---:R-:W-:Y:S01]  /*0580*/  @P2 IMAD.WIDE.U32 R58, R0.reuse, 0x8, R58 ;  /* 0x00000008003a2825 */ /* 0x044fe200078e003a */
[----:B------:R-:W-:Y:S01]  /*0590*/  @P2 IADD3 R0, PT, PT, R0, 0x20, RZ ;  /* 0x0000002000002810 */ /* 0x000fe20007ffe0ff */
[----:B------:R0:W5:Y:S04]  /*05a0*/  @P2 LDG.E.64 R16, desc[UR6][R54.64] ;  /* 0x0000000636102981 */ /* 0x000168000c1e1b00 */
[C---:B------:R-:W-:Y:S01]  /*05b0*/  @P1 IMAD.WIDE.U32 R56, R0.reuse, 0x8, R56 ;  /* 0x0000000800381825 */ /* 0x040fe200078e0038 */
[----:B------:R0:W5:Y:S03]  /*05c0*/  @P2 LD.E.64 R40, desc[UR6][R58.64] ;  /* 0x000000063a282980 */ /* 0x000166000c101b00 */
[C---:B----4-:R-:W-:Y:S01]  /*05d0*/  @P1 IMAD.WIDE.U32 R60, R0.reuse, 0x8, R60 ;  /* 0x00000008003c1825 */ /* 0x050fe200078e003c */
[----:B------:R-:W-:Y:S01]  /*05e0*/  @P1 IADD3 R0, PT, PT, R0, 0x20, RZ ;  /* 0x0000002000001810 */ /* 0x000fe20007ffe0ff */
[----:B------:R0:W5:Y:S04]  /*05f0*/  @P1 LDG.E.64 R18, desc[UR6][R56.64] ;  /* 0x0000000638121981 */ /* 0x000168000c1e1b00 */
[C---:B------:R-:W-:Y:S01]  /*0600*/  @P6 IMAD.WIDE.U32 R70, R0.reuse, 0x8, R70 ;  /* 0x0000000800466825 */ /* 0x040fe200078e0046 */
[----:B------:R0:W5:Y:S03]  /*0610*/  @P1 LD.E.64 R42, desc[UR6][R60.64] ;  /* 0x000000063c2a1980 */ /* 0x000166000c101b00 */
[C---:B------:R-:W-:Y:S01]  /*0620*/  @P6 IMAD.WIDE.U32 R72, R0.reuse, 0x8, R72 ;  /* 0x0000000800486825 */ /* 0x040fe200078e0048 */
[----:B------:R-:W-:Y:S01]  /*0630*/  @P6 IADD3 R0, PT, PT, R0, 0x20, RZ ;  /* 0x0000002000006810 */ /* 0x000fe20007ffe0ff */
[----:B------:R0:W5:Y:S04]  /*0640*/  @P6 LDG.E.64 R20, desc[UR6][R70.64] ;  /* 0x0000000646146981 */ /* 0x000168000c1e1b00 */
[C---:B-1----:R-:W-:Y:S01]  /*0650*/  @P4 IMAD.WIDE.U32 R62, R0.reuse, 0x8, R62 ;  /* 0x00000008003e4825 */ /* 0x042fe200078e003e */
[----:B------:R0:W5:Y:S03]  /*0660*/  @P6 LD.E.64 R44, desc[UR6][R72.64] ;  /* 0x00000006482c6980 */ /* 0x000166000c101b00 */
[----:B---3--:R-:W-:Y:S01]  /*0670*/  @P4 IMAD.WIDE.U32 R64, R0, 0x8, R64 ;  /* 0x0000000800404825 */ /* 0x008fe200078e0040 */
[----:B------:R0:W5:Y:S04]  /*0680*/  @P4 LDG.E.64 R22, desc[UR6][R62.64] ;  /* 0x000000063e164981 */ /* 0x000168000c1e1b00 */
[----:B------:R0:W5:Y:S01]  /*0690*/  @P4 LD.E.64 R46, desc[UR6][R64.64] ;  /* 0x00000006402e4980 */ /* 0x000162000c101b00 */
[----:B------:R-:W-:-:S02]  /*06a0*/  ISETP.GE.U32.AND P0, PT, R96, 0x180, PT ;  /* 0x000001806000780c */ /* 0x000fc40003f06070 */
[----:B------:R-:W-:-:S11]  /*06b0*/  @P4 IADD3 R0, PT, PT, R0, 0x20, RZ ;  /* 0x0000002000004810 */ /* 0x000fd60007ffe0ff */
[----:B0-----:R-:W-:Y:S05]  /*06c0*/  @!P0 BRA `(.L_x_26458) ;  /* 0x0000000400388947 */ /* 0x001fea0003800000 */
[----:B------:R-:W0:Y:S08]  /*06d0*/  LDC.64 R24, c[0x0][0x3d0] ;  /* 0x0000f400ff187b82 */ /* 0x000e300000000a00 */
[----:B------:R-:W1:Y:S01]  /*06e0*/  LDC.64 R72, c[0x0][0x438] ;  /* 0x00010e00ff487b82 */ /* 0x000e620000000a00 */
[----:B0-----:R-:W-:-:S06]  /*06f0*/  IMAD.WIDE.U32 R24, R0, 0x8, R24 ;  /* 0x0000000800187825 */ /* 0x001fcc00078e0018 */
[----:B------:R-:W5:Y:S01]  /*0700*/  LDG.E.64 R24, desc[UR6][R24.64] ;  /* 0x0000000618187981 */ /* 0x000f62000c1e1b00 */
[----:B-1----:R-:W-:-:S06]  /*0710*/  IMAD.WIDE.U32 R72, R0, 0x8, R72 ;  /* 0x0000000800487825 */ /* 0x002fcc00078e0048 */
[----:B------:R-:W5:Y:S01]  /*0720*/  LD.E.64 R72, desc[UR6][R72.64] ;  /* 0x0000000648487980 */ /* 0x000f62000c101b00 */
[----:B------:R-:W-:Y:S05]  /*0730*/  BRA `(.L_x_26458) ;  /* 0x00000004001c7947 */ /* 0x000fea0003800000 */
.L_x_26457:
        /* <DEDUP_REMOVED lines=11> */
[C---:B0-----:R-:W-:Y:S01]  /*07f0*/  @P5 IMAD.WIDE.U32 R50, R0.reuse, 0x8, R48 ;  /* 0x0000000800325825 */ /* 0x041fe200078e0030 */
[----:B------:R-:W-:-:S02]  /*0800*/  @P5 LOP3.LUT R0, R0, 0x20, RZ, 0xfc, !PT ;  /* 0x0000002000005812 */ /* 0x000fc400078efcff */
[----:B------:R-:W-:Y:S02]  /*0810*/  @P3 CS2R R26, SRZ ;  /* 0x00000000001a3805 */ /* 0x000fe4000001ff00 */
[----:B------:R-:W-:Y:S02]  /*0820*/  @P2 CS2R R28, SRZ ;  /* 0x00000000001c2805 */ /* 0x000fe4000001ff00 */
[----:B------:R-:W-:Y:S02]  /*0830*/  @P6 CS2R R30, SRZ ;  /* 0x00000000001e6805 */ /* 0x000fe4000001ff00 */
[----:B------:R-:W-:Y:S02]  /*0840*/  @P4 CS2R R32, SRZ ;  /* 0x0000000000204805 */ /* 0x000fe4000001ff00 */
[----:B------:R-:W-:Y:S01]  /*0850*/  @P1 CS2R R36, SRZ ;  /* 0x0000000000241805 */ /* 0x000fe2000001ff00 */
[----:B------:R-:W0:Y:S01]  /*0860*/  @P4 LDC.64 R48, c[0x0][0x3d0] ;  /* 0x0000f400ff304b82 */ /* 0x000e220000000a00 */
[C---:B-1----:R-:W-:Y:S01]  /*0870*/  @P3 IMAD.WIDE.U32 R52, R0.reuse, 0x8, R52 ;  /* 0x0000000800343825 */ /* 0x042fe200078e0034 */
[----:B------:R-:W-:Y:S01]  /*0880*/  @P3 IADD3 R0, PT, PT, R0, 0x20, RZ ;  /* 0x0000002000003810 */ /* 0x000fe20007ffe0ff */
[----:B------:R-:W5:Y:S04]  /*0890*/  @P5 LDG.E.64 R10, desc[UR6][R50.64] ;  /* 0x00000006320a5981 */ /* 0x000f68000c1e1b00 */
[----:B------:R1:W5:Y:S01]  /*08a0*/  @P3 LDG.E.64 R2, desc[UR6][R52.64] ;  /* 0x0000000634023981 */ /* 0x000362000c1e1b00 */
[----:B------:R-:W4:Y:S01]  /*08b0*/  @P1 LDC.64 R58, c[0x0][0x3d0] ;  /* 0x0000f400ff3a1b82 */ /* 0x000f220000000a00 */
[----:B--2---:R-:W-:Y:S01]  /*08c0*/  @P2 IMAD.WIDE.U32 R54, R0, 0x8, R54 ;  /* 0x0000000800362825 */ /* 0x004fe200078e0036 */
[----:B------:R-:W-:-:S02]  /*08d0*/  ISETP.GE.U32.AND P3, PT, R96, 0x100, PT ;  /* 0x000001006000780c */ /* 0x000fc40003f66070 */
[----:B------:R-:W-:Y:S02]  /*08e0*/  @P2 IADD3 R0, PT, PT, R0, 0x20, RZ ;  /* 0x0000002000002810 */ /* 0x000fe40007ffe0ff */
[----:B------:R2:W5:Y:S01]  /*08f0*/  @P2 LDG.E.64 R4, desc[UR6][R54.64] ;  /* 0x0000000636042981 */ /* 0x000562000c1e1b00 */
[----:B------:R-:W-:Y:S02]  /*0900*/  ISETP.GE.U32.AND P2, PT, R96, 0x120, PT ;  /* 0x000001206000780c */ /* 0x000fe40003f46070 */
[C---:B---3--:R-:W-:Y:S01]  /*0910*/  @P6 IMAD.WIDE.U32 R56, R0.reuse, 0x8, R56 ;  /* 0x0000000800386825 */ /* 0x048fe200078e0038 */
[----:B------:R-:W-:Y:S01]  /*0920*/  @P6 IADD3 R0, PT, PT, R0, 0x20, RZ ;  /* 0x0000002000006810 */ /* 0x000fe20007ffe0ff */
[----:B-1----:R-:W1:Y:S03]  /*0930*/  @P0 LDC.64 R52, c[0x0][0x3d0] ;  /* 0x0000f400ff340b82 */ /* 0x002e660000000a00 */
[----:B------:R3:W5:Y:S01]  /*0940*/  @P6 LDG.E.64 R6, desc[UR6][R56.64] ;  /* 0x0000000638066981 */ /* 0x000762000c1e1b00 */
[----:B------:R-:W-:Y:S01]  /*0950*/  ISETP.GE.U32.AND P6, PT, R96, 0x140, PT ;  /* 0x000001406000780c */ /* 0x000fe20003fc6070 */
[C---:B0-----:R-:W-:Y:S01]  /*0960*/  @P4 IMAD.WIDE.U32 R48, R0.reuse, 0x8, R48 ;  /* 0x0000000800304825 */ /* 0x041fe200078e0030 */
[----:B------:R-:W-:-:S02]  /*0970*/  @P4 IADD3 R0, PT, PT, R0, 0x20, RZ ;  /* 0x0000002000004810 */ /* 0x000fc40007ffe0ff */
[----:B--2---:R-:W0:Y:S02]  /*0980*/  @P3 LDC.64 R54, c[0x0][0x3d0] ;  /* 0x0000f400ff363b82 */ /* 0x004e240000000a00 */
[----:B------:R2:W5:Y:S01]  /*0990*/  @P4 LDG.E.64 R8, desc[UR6][R48.64] ;  /* 0x0000000630084981 */ /* 0x000562000c1e1b00 */
[----:B------:R-:W-:Y:S01]  /*09a0*/  ISETP.GE.U32.AND P4, PT, R96, 0x160, PT ;  /* 0x000001606000780c */ /* 0x000fe20003f86070 */
[----:B----4-:R-:W-:-:S04]  /*09b0*/  @P1 IMAD.WIDE.U32 R58, R0, 0x8, R58 ;  /* 0x00000008003a1825 */ /* 0x010fc800078e003a */
[----:B---3--:R-:W3:Y:S01]  /*09c0*/  @P2 LDC.64 R56, c[0x0][0x3d0] ;  /* 0x0000f400ff382b82 */ /* 0x008ee20000000a00 */
[----:B------:R-:W-:Y:S01]  /*09d0*/  @P1 IADD3 R0, PT, PT, R0, 0x20, RZ ;  /* 0x0000002000001810 */ /* 0x000fe20007ffe0ff */
[----:B------:R4:W5:Y:S01]  /*09e0*/  @P1 LDG.E.64 R12, desc[UR6][R58.64] ;  /* 0x000000063a0c1981 */ /* 0x000962000c1e1b00 */
[----:B------:R-:W-:-:S05]  /*09f0*/  ISETP.GE.U32.AND P1, PT, R96, 0x180, PT ;  /* 0x000001806000780c */ /* 0x000fca0003f26070 */
[----:B------:R-:W4:Y:S01]  /*0a00*/  @P6 LDC.64 R60, c[0x0][0x3d0] ;  /* 0x0000f400ff3c6b82 */ /* 0x000f220000000a00 */
[C---:B-1----:R-:W-:Y:S01]  /*0a10*/  @P0 IMAD.WIDE.U32 R52, R0.reuse, 0x8, R52 ;  /* 0x0000000800340825 */ /* 0x042fe200078e0034 */
[----:B------:R-:W-:-:S04]  /*0a20*/  @P0 IADD3 R0, PT, PT, R0, 0x20, RZ ;  /* 0x0000002000000810 */ /* 0x000fc80007ffe0ff */
[----:B------:R1:W5:Y:S02]  /*0a30*/  @P0 LDG.E.64 R14, desc[UR6][R52.64] ;  /* 0x00000006340e0981 */ /* 0x000364000c1e1b00 */
[----:B--2---:R-:W2:Y:S01]  /*0a40*/  @P4 LDC.64 R48, c[0x0][0x3d0] ;  /* 0x0000f400ff304b82 */ /* 0x004ea20000000a00 */
[C---:B0-----:R-:W-:Y:S01]  /*0a50*/  @P3 IMAD.WIDE.U32 R54, R0.reuse, 0x8, R54 ;  /* 0x0000000800363825 */ /* 0x041fe200078e0036 */
[----:B------:R-:W-:-:S04]  /*0a60*/  @P3 IADD3 R0, PT, PT, R0, 0x20, RZ ;  /* 0x0000002000003810 */ /* 0x000fc80007ffe0ff */
[----:B------:R1:W5:Y:S02]  /*0a70*/  @P3 LDG.E.64 R16, desc[UR6][R54.64] ;  /* 0x0000000636103981 */ /* 0x000364000c1e1b00 */
[----:B------:R-:W0:Y:S01]  /*0a80*/  @P1 LDC.64 R62, c[0x0][0x3d0] ;  /* 0x0000f400ff3e1b82 */ /* 0x000e220000000a00 */
[C---:B---3--:R-:W-:Y:S01]  /*0a90*/  @P2 IMAD.WIDE.U32 R56, R0.reuse, 0x8, R56 ;  /* 0x0000000800382825 */ /* 0x048fe200078e0038 */
[----:B------:R-:W-:-:S04]  /*0aa0*/  @P2 IADD3 R0, PT, PT, R0, 0x20, RZ ;  /* 0x0000002000002810 */ /* 0x000fc80007ffe0ff */
[----:B------:R1:W5:Y:S01]  /*0ab0*/  @P2 LDG.E.64 R18, desc[UR6][R56.64] ;  /* 0x0000000638122981 */ /* 0x000362000c1e1b00 */
[C---:B----4-:R-:W-:Y:S01]  /*0ac0*/  @P6 IMAD.WIDE.U32 R60, R0.reuse, 0x8, R60 ;  /* 0x00000008003c6825 */ /* 0x050fe200078e003c */
[----:B------:R-:W-:-:S04]  /*0ad0*/  @P6 IADD3 R0, PT, PT, R0, 0x20, RZ ;  /* 0x0000002000006810 */ /* 0x000fc80007ffe0ff */
[----:B------:R1:W5:Y:S01]  /*0ae0*/  @P6 LDG.E.64 R20, desc[UR6][R60.64] ;  /* 0x000000063c146981 */ /* 0x000362000c1e1b00 */
[C---:B--2---:R-:W-:Y:S01]  /*0af0*/  @P4 IMAD.WIDE.U32 R58, R0.reuse, 0x8, R48 ;  /* 0x00000008003a4825 */ /* 0x044fe200078e0030 */
[----:B------:R-:W-:-:S04]  /*0b00*/  @P4 IADD3 R0, PT, PT, R0, 0x20, RZ ;  /* 0x0000002000004810 */ /* 0x000fc80007ffe0ff */
[----:B------:R1:W5:Y:S01]  /*0b10*/  @P4 LDG.E.64 R22, desc[UR6][R58.64] ;  /* 0x000000063a164981 */ /* 0x000362000c1e1b00 */
[----:B0-----:R-:W-:-:S05]  /*0b20*/  @P1 IMAD.WIDE.U32 R48, R0, 0x8, R62 ;  /* 0x0000000800301825 */ /* 0x001fca00078e003e */
[----:B------:R1:W5:Y:S01]  /*0b30*/  @P1 LDG.E.64 R24, desc[UR6][R48.64] ;  /* 0x0000000630181981 */ /* 0x000362000c1e1b00 */
[----:B------:R-:W-:Y:S02]  /*0b40*/  @P5 CS2R R34, SRZ ;  /* 0x0000000000225805 */ /* 0x000fe4000001ff00 */
[----:B------:R-:W-:Y:S02]  /*0b50*/  @P0 CS2R R38, SRZ ;  /* 0x0000000000260805 */ /* 0x000fe4000001ff00 */
[----:B------:R-:W-:Y:S02]  /*0b60*/  @P3 CS2R R40, SRZ ;  /* 0x0000000000283805 */ /* 0x000fe4000001ff00 */
[----:B------:R-:W-:Y:S02]  /*0b70*/  @P2 CS2R R42, SRZ ;  /* 0x00000000002a2805 */ /* 0x000fe4000001ff00 */
[----:B------:R-:W-:Y:S02]  /*0b80*/  @P6 CS2R R44, SRZ ;  /* 0x00000000002c6805 */ /* 0x000fe4000001ff00 */
[----:B------:R-:W-:-:S02]  /*0b90*/  @P4 CS2R R46, SRZ ;  /* 0x00000000002e4805 */ /* 0x000fc4000001ff00 */
[----:B-1----:R-:W-:-:S07]  /*0ba0*/  @P1 CS2R R72, SRZ ;  /* 0x0000000000481805 */ /* 0x002fce000001ff00 */
.L_x_26458:
[----:B------:R-:W-:Y:S05]  /*0bb0*/  BSYNC.RECONVERGENT B0 ;  /* 0x0000000000007941 */ /* 0x000fea0003800200 */
.L_x_26456:
[----:B------:R-:W0:Y:S02]  /*0bc0*/  LDCU UR4, c[0x0][0x384] ;  /* 0x00007080ff0477ac */ /* 0x000e240008000800 */
[----:B0-----:R-:W-:-:S13]  /*0bd0*/  ISETP.GE.AND P0, PT, R95, UR4, PT ;  /* 0x000000045f007c0c */ /* 0x001fda000bf06270 */
[----:B------:R-:W-:Y:S05]  /*0be0*/  @P0 EXIT ;  /* 0x000000000000094d */ /* 0x000fea0003800000 */
[----:B-----5:R-:W-:Y:S01]  /*0bf0*/  MOV R99, R10 ;  /* 0x0000000a00637202 */ /* 0x020fe20000000f00 */
[----:B------:R-:W0:Y:S01]  /*0c00*/  LDCU.64 UR4, c[0x0][0x3a0] ;  /* 0x00007400ff0477ac */ /* 0x000e220008000a00 */
[----:B------:R-:W-:Y:S02]  /*0c10*/  MOV R0, R11 ;  /* 0x0000000b00007202 */ /* 0x000fe40000000f00 */
[----:B------:R-:W-:Y:S01]  /*0c20*/  MOV R101, R2 ;  /* 0x0000000200657202 */ /* 0x000fe20000000f00 */
[----:B------:R-:W0:Y:S01]  /*0c30*/  LDCU.64 UR8, c[0x0][0x398] ;  /* 0x00007300ff0877ac */ /* 0x000e220008000a00 */
[----:B------:R-:W-:Y:S02]  /*0c40*/  SHF.R.U64 R102, R2, 0x10, R3 ;  /* 0x0000001002667819 */ /* 0x000fe40000001203 */
[----:B------:R-:W-:Y:S01]  /*0c50*/  PRMT R99, R99, 0x5410, R0 ;  /* 0x0000541063637816 */ /* 0x000fe20000000000 */
[----:B------:R-:W1:Y:S01]  /*0c60*/  LDCU UR12, c[0x0][0x388] ;  /* 0x00007100ff0c77ac */ /* 0x000e620008000800 */
[----:B------:R-:W-:-:S02]  /*0c70*/  MOV R103, R4 ;  /* 0x0000000400677202 */ /* 0x000fc40000000f00 */
[----:B------:R-:W-:Y:S01]  /*0c80*/  MOV R2, R5 ;  /* 0x0000000500027202 */ /* 0x000fe20000000f00 */
[----:B------:R-:W2:Y:S01]  /*0c90*/  LDCU.U8 UR10, c[0x0][0x410] ;  /* 0x00008200ff0a77ac */ /* 0x000ea20008000000 */
[--C-:B------:R-:W-:Y:S02]  /*0ca0*/  SHF.R.U64 R123, R34, 0x10, R35.reuse ;  /* 0x00000010227b7819 */ /* 0x100fe40000001223 */
[----:B------:R-:W-:Y:S01]  /*0cb0*/  SHF.R.U32.HI R0, RZ, 0x10, R35 ;  /* 0x00000010ff007819 */ /* 0x000fe20000011623 */
[----:B------:R-:W3:Y:S01]  /*0cc0*/  LDCU UR11, c[0x0][0x448] ;  /* 0x00008900ff0b77ac */ /* 0x000ee20008000800 */
[----:B------:R-:W-:Y:S02]  /*0cd0*/  PRMT R103, R103, 0x5410, R2 ;  /* 0x0000541067677816 */ /* 0x000fe40000000002 */
[----:B------:R-:W-:Y:S01]  /*0ce0*/  PRMT R123, R123, 0x5410, R0 ;  /* 0x000054107b7b7816 */ /* 0x000fe20000000000 */
[----:B------:R-:W4:Y:S01]  /*0cf0*/  LDCU.64 UR14, c[0x0][0x398] ;  /* 0x00007300ff0e77ac */ /* 0x000f220008000a00 */
[----:B------:R-:W-:-:S02]  /*0d00*/  SHF.R.U64 R124, R26, 0x10, R27 ;  /* 0x000000101a7c7819 */ /* 0x000fc4000000121b */
[----:B------:R-:W-:Y:S01]  /*0d10*/  SHF.R.U32.HI R2, RZ, 0x10, R27 ;  /* 0x00000010ff027819 */ /* 0x000fe2000001161b */
[----:B0-----:R-:W-:Y:S01]  /*0d20*/  ULOP3.LUT UP0, URZ, UR4, UR8, URZ, 0xfc, !UPT ;  /* 0x0000000804ff7292 */ /* 0x001fe2000f80fcff */
[--C-:B------:R-:W-:Y:S01]  /*0d30*/  SHF.R.U64 R125, R28, 0x10, R29.reuse ;  /* 0x000000101c7d7819 */ /* 0x100fe2000000121d */
[----:B------:R-:W0:Y:S01]  /*0d40*/  LDCU.64 UR16, c[0x0][0x3a0] ;  /* 0x00007400ff1077ac */ /* 0x000e220008000a00 */
[----:B------:R-:W-:Y:S02]  /*0d50*/  SHF.R.U32.HI R0, RZ, 0x10, R29 ;  /* 0x00000010ff007819 */ /* 0x000fe4000001161d */
[----:B------:R-:W-:Y:S01]  /*0d60*/  PRMT R124, R124, 0x5410, R2 ;  /* 0x000054107c7c7816 */ /* 0x000fe20000000002 */
[----:B------:R-:W-:Y:S01]  /*0d70*/  ULOP3.LUT UP0, URZ, UR5, UR9, URZ, 0xfc, UP0 ;  /* 0x0000000905ff7292 */ /* 0x000fe2000800fcff */
[----:B------:R-:W-:Y:S02]  /*0d80*/  PRMT R125, R125, 0x5410, R0 ;  /* 0x000054107d7d7816 */ /* 0x000fe40000000000 */
[----:B------:R-:W-:-:S02]  /*0d90*/  SHF.R.U64 R126, R30, 0x10, R31 ;  /* 0x000000101e7e7819 */ /* 0x000fc4000000121f */
[----:B------:R-:W-:Y:S02]  /*0da0*/  SHF.R.U32.HI R2, RZ, 0x10, R31 ;  /* 0x00000010ff027819 */ /* 0x000fe4000001161f */
[--C-:B------:R-:W-:Y:S02]  /*0db0*/  SHF.R.U64 R127, R32, 0x10, R33.reuse ;  /* 0x00000010207f7819 */ /* 0x100fe40000001221 */
[----:B------:R-:W-:Y:S02]  /*0dc0*/  SHF.R.U32.HI R0, RZ, 0x10, R33 ;  /* 0x00000010ff007819 */ /* 0x000fe40000011621 */
[----:B------:R-:W-:Y:S02]  /*0dd0*/  PRMT R126, R126, 0x5410, R2 ;  /* 0x000054107e7e7816 */ /* 0x000fe40000000002 */
        /* <DEDUP_REMOVED lines=11> */
[----:B------:R-:W-:Y:S02]  /*0e90*/  SHF.R.U64 R100, R10, 0x10, R11 ;  /* 0x000000100a647819 */ /* 0x000fe4000000120b */
[----:B------:R-:W-:Y:S02]  /*0ea0*/  MOV R10, R3 ;  /* 0x00000003000a7202 */ /* 0x000fe40000000f00 */
[----:B------:R-:W-:-:S02]  /*0eb0*/  SHF.R.U32.HI R49, RZ, 0x10, R3 ;  /* 0x00000010ff317819 */ /* 0x000fc40000011603 */
[--C-:B------:R-:W-:Y:S02]  /*0ec0*/  SHF.R.U64 R104, R4, 0x10, R5.reuse ;  /* 0x0000001004687819 */ /* 0x100fe40000001205 */
[----:B------:R-:W-:Y:S02]  /*0ed0*/  SHF.R.U32.HI R50, RZ, 0x10, R5 ;  /* 0x00000010ff327819 */ /* 0x000fe40000011605 */
[----:B------:R-:W-:Y:S02]  /*0ee0*/  MOV R109, R12 ;  /* 0x0000000c006d7202 */ /* 0x000fe40000000f00 */
[----:B------:R-:W-:Y:S02]  /*0ef0*/  SHF.R.U64 R110, R12, 0x10, R13 ;  /* 0x000000100c6e7819 */ /* 0x000fe4000000120d */
[----:B------:R-:W-:Y:S02]  /*0f00*/  MOV R105, R6 ;  /* 0x0000000600697202 */ /* 0x000fe40000000f00 */
[----:B------:R-:W-:-:S02]  /*0f10*/  MOV R3, R7 ;  /* 0x0000000700037202 */ /* 0x000fc40000000f00 */
[--C-:B------:R-:W-:Y:S02]  /*0f20*/  SHF.R.U64 R106, R6, 0x10, R7.reuse ;  /* 0x00000010066a7819 */ /* 0x100fe40000001207 */
[----:B------:R-:W-:Y:S02]  /*0f30*/  SHF.R.U32.HI R51, RZ, 0x10, R7 ;  /* 0x00000010ff337819 */ /* 0x000fe40000011607 */
[----:B------:R-:W-:Y:S02]  /*0f40*/  MOV R5, R13 ;  /* 0x0000000d00057202 */ /* 0x000fe40000000f00 */
[----:B------:R-:W-:Y:S02]  /*0f50*/  SHF.R.U32.HI R12, RZ, 0x10, R13 ;  /* 0x00000010ff0c7819 */ /* 0x000fe4000001160d */
[----:B------:R-:W-:Y:S02]  /*0f60*/  MOV R111, R14 ;  /* 0x0000000e006f7202 */ /* 0x000fe40000000f00 */
[----:B------:R-:W-:-:S02]  /*0f70*/  SHF.R.U64 R114, R14, 0x10, R15 ;  /* 0x000000100e727819 */ /* 0x000fc4000000120f */
[----:B------:R-:W-:Y:S02]  /*0f80*/  SHF.R.U32.HI R48, RZ, 0x10, R11 ;  /* 0x00000010ff307819 */ /* 0x000fe4000001160b */
[----:B------:R-:W-:Y:S02]  /*0f90*/  MOV R107, R8 ;  /* 0x00000008006b7202 */ /* 0x000fe40000000f00 */
[----:B------:R-:W-:Y:S02]  /*0fa0*/  MOV R4, R9 ;  /* 0x0000000900047202 */ /* 0x000fe40000000f00 */
[--C-:B------:R-:W-:Y:S02]  /*0fb0*/  SHF.R.U64 R108, R8, 0x10, R9.reuse ;  /* 0x00000010086c7819 */ /* 0x100fe40000001209 */
[----:B------:R-:W-:Y:S02]  /*0fc0*/  SHF.R.U32.HI R52, RZ, 0x10, R9 ;  /* 0x00000010ff347819 */ /* 0x000fe40000011609 */
[----:B------:R-:W-:-:S02]  /*0fd0*/  MOV R6, R15 ;  /* 0x0000000f00067202 */ /* 0x000fc40000000f00 */
[----:B------:R-:W-:Y:S02]  /*0fe0*/  SHF.R.U32.HI R13, RZ, 0x10, R15 ;  /* 0x00000010ff0d7819 */ /* 0x000fe4000001160f */
[----:B------:R-:W-:Y:S02]  /*0ff0*/  MOV R115, R16 ;  /* 0x0000001000737202 */ /* 0x000fe40000000f00 */
[----:B------:R-:W-:Y:S02]  /*1000*/  MOV R7, R17 ;  /* 0x0000001100077202 */ /* 0x000fe40000000f00 */
[--C-:B------:R-:W-:Y:S02]  /*1010*/  SHF.R.U64 R116, R16, 0x10, R17.reuse ;  /* 0x0000001010747819 */ /* 0x100fe40000001211 */
[----:B------:R-:W-:Y:S02]  /*1020*/  SHF.R.U32.HI R14, RZ, 0x10, R17 ;  /* 0x00000010ff0e7819 */ /* 0x000fe40000011611 */
[----:B------:R-:W-:-:S02]  /*1030*/  MOV R71, R24 ;  /* 0x0000001800477202 */ /* 0x000fc40000000f00 */
[----:B------:R-:W-:Y:S02]  /*1040*/  MOV R70, R25 ;  /* 0x0000001900467202 */ /* 0x000fe40000000f00 */
[--C-:B------:R-:W-:Y:S01]  /*1050*/  SHF.R.U64 R68, R24, 0x10, R25.reuse ;  /* 0x0000001018447819 */ /* 0x100fe20000001219 */
[----:B------:R-:W-:Y:S01]  /*1060*/  HADD2.F32 R71, -RZ, R71.H0_H0 ;  /* 0x20000047ff477230 */ /* 0x000fe20000004100 */
[----:B------:R-:W-:Y:S01]  /*1070*/  SHF.R.U32.HI R69, RZ, 0x10, R25 ;  /* 0x00000010ff457819 */ /* 0x000fe20000011619 */
[----:B------:R-:W-:Y:S01]  /*1080*/  HADD2.F32 R70, -RZ, R70.H0_H0 ;  /* 0x20000046ff467230 */ /* 0x000fe20000004100 */
[----:B------:R-:W-:Y:S01]  /*1090*/  PRMT R138, R138, 0x5410, R2 ;  /* 0x000054108a8a7816 */ /* 0x000fe20000000002 */
[----:B------:R-:W-:Y:S01]  /*10a0*/  HADD2.F32 R68, -RZ, R68.H0_H0 ;  /* 0x20000044ff447230 */ /* 0x000fe20000004100 */
[----:B------:R-:W-:Y:S01]  /*10b0*/  PRMT R140, R140, 0x5410, R0 ;  /* 0x000054108c8c7816 */ /* 0x000fe20000000000 */
[----:B------:R-:W-:Y:S01]  /*10c0*/  HADD2.F32 R69, -RZ, R69.H0_H0 ;  /* 0x20000045ff457230 */ /* 0x000fe20000004100 */
[--C-:B------:R-:W-:Y:S01]  /*10d0*/  SHF.R.U64 R67, R72, 0x10, R73.reuse ;  /* 0x0000001048437819 */ /* 0x100fe20000001249 */
[----:B------:R-:W-:Y:S01]  /*10e0*/  HADD2.F32 R72, -RZ, R72.H0_H0 ;  /* 0x20000048ff487230 */ /* 0x000fe20000004100 */
[----:B------:R-:W-:Y:S01]  /*10f0*/  SHF.R.U32.HI R66, RZ, 0x10, R73 ;  /* 0x00000010ff427819 */ /* 0x000fe20000011649 */
[----:B------:R-:W-:Y:S01]  /*1100*/  HADD2.F32 R73, -RZ, R73.H0_H0 ;  /* 0x20000049ff497230 */ /* 0x000fe20000004100 */
[----:B------:R-:W-:Y:S01]  /*1110*/  MOV R117, R18 ;  /* 0x0000001200757202 */ /* 0x000fe20000000f00 */
[----:B------:R-:W-:Y:S01]  /*1120*/  HADD2.F32 R67, -RZ, R67.H0_H0 ;  /* 0x20000043ff437230 */ /* 0x000fe20000004100 */
[----:B------:R-:W-:Y:S01]  /*1130*/  MOV R8, R19 ;  /* 0x0000001300087202 */ /* 0x000fe20000000f00 */
[----:B------:R-:W-:Y:S01]  /*1140*/  HADD2.F32 R66, -RZ, R66.H0_H0 ;  /* 0x20000042ff427230 */ /* 0x000fe20000004100 */
[----:B------:R-:W-:-:S02]  /*1150*/  SHF.R.U64 R118, R18, 0x10, R19 ;  /* 0x0000001012767819 */ /* 0x000fc40000001213 */
[----:B------:R-:W-:Y:S02]  /*1160*/  SHF.R.U32.HI R15, RZ, 0x10, R19 ;  /* 0x00000010ff0f7819 */ /* 0x000fe40000011613 */
[----:B------:R-:W-:Y:S02]  /*1170*/  MOV R119, R20 ;  /* 0x0000001400777202 */ /* 0x000fe40000000f00 */
[----:B------:R-:W-:Y:S02]  /*1180*/  MOV R9, R21 ;  /* 0x0000001500097202 */ /* 0x000fe40000000f00 */
[--C-:B------:R-:W-:Y:S02]  /*1190*/  SHF.R.U64 R120, R20, 0x10, R21.reuse ;  /* 0x0000001014787819 */ /* 0x100fe40000001215 */
[----:B------:R-:W-:Y:S02]  /*11a0*/  SHF.R.U32.HI R16, RZ, 0x10, R21 ;  /* 0x00000010ff107819 */ /* 0x000fe40000011615 */
[----:B------:R-:W-:-:S02]  /*11b0*/  MOV R121, R22 ;  /* 0x0000001600797202 */ /* 0x000fc40000000f00 */
[----:B------:R-:W-:Y:S02]  /*11c0*/  MOV R11, R23 ;  /* 0x00000017000b7202 */ /* 0x000fe40000000f00 */
[--C-:B------:R-:W-:Y:S02]  /*11d0*/  SHF.R.U64 R122, R22, 0x10, R23.reuse ;  /* 0x00000010167a7819 */ /* 0x100fe40000001217 */
[----:B------:R-:W-:Y:S02]  /*11e0*/  SHF.R.U32.HI R17, RZ, 0x10, R23 ;  /* 0x00000010ff117819 */ /* 0x000fe40000011617 */
[--C-:B------:R-:W-:Y:S02]  /*11f0*/  SHF.R.U64 R142, R44, 0x10, R45.reuse ;  /* 0x000000102c8e7819 */ /* 0x100fe4000000122d */
[----:B------:R-:W-:Y:S02]  /*1200*/  SHF.R.U32.HI R0, RZ, 0x10, R45 ;  /* 0x00000010ff007819 */ /* 0x000fe4000001162d */
[----:B------:R-:W-:-:S02]  /*1210*/  SHF.R.U64 R143, R46, 0x10, R47 ;  /* 0x000000102e8f7819 */ /* 0x000fc4000000122f */
[----:B------:R-:W-:Y:S02]  /*1220*/  SHF.R.U32.HI R2, RZ, 0x10, R47 ;  /* 0x00000010ff027819 */ /* 0x000fe4000001162f */
        /* <DEDUP_REMOVED lines=21> */
[----:B01234-:R-:W-:-:S07]  /*1380*/  PRMT R143, R143, 0x5410, R2 ;  /* 0x000054108f8f7816 */ /* 0x01ffce0000000002 */
.L_x_26533:
        /* <DEDUP_REMOVED lines=22> */
[----:B0----5:R-:W-:Y:S01]  /*14f0*/  FADD.FTZ R65, R60, R56 ;  /* 0x000000383c417221 */ /* 0x021fe20000010000 */
        /* <DEDUP_REMOVED lines=12> */
.L_x_26462:
[----:B0----5:R-:W-:Y:S01]  /*15c0*/  FADD.FTZ R65, R60, R56 ;  /* 0x000000383c417221 */ /* 0x021fe20000010000 */
        /* <DEDUP_REMOVED lines=8> */
.L_x_26461:
[----:B-----5:R-:W-:Y:S01]  /*1650*/  @P1 FADD.FTZ R48, R60, R52 ;  /* 0x000000343c301221 */ /* 0x020fe20000010000 */
[----:B------:R-:W-:Y:S01]  /*1660*/  @P1 FADD.FTZ R49, R61, R53 ;  /* 0x000000353d311221 */ /* 0x000fe20000010000 */
[----:B------:R-:W-:Y:S01]  /*1670*/  @P1 FADD.FTZ R50, R62, R54 ;  /* 0x000000363e321221 */ /* 0x000fe20000010000 */
[----:B------:R-:W-:Y:S02]  /*1680*/  @P1 FADD.FTZ R51, R63, R55 ;  /* 0x000000373f331221 */ /* 0x000fe40000010000 */
[----:B0-----:R-:W-:Y:S02]  /*1690*/  @P1 MOV R65, R48 ;  /* 0x0000003000411202 */ /* 0x001fe40000000f00 */
[----:B------:R-:W-:Y:S02]  /*16a0*/  @P1 MOV R64, R49 ;  /* 0x0000003100401202 */ /* 0x000fe40000000f00 */
[----:B------:R-:W-:Y:S02]  /*16b0*/  @P1 MOV R25, R50 ;  /* 0x0000003200191202 */ /* 0x000fe40000000f00 */
[----:B------:R-:W-:-:S02]  /*16c0*/  @P1 MOV R24, R51 ;  /* 0x0000003300181202 */ /* 0x000fc40000000f00 */
[----:B------:R-:W-:Y:S02]  /*16d0*/  @!P1 MOV R65, R60 ;  /* 0x0000003c00419202 */ /* 0x000fe40000000f00 */
[----:B------:R-:W-:Y:S02]  /*16e0*/  @!P1 MOV R64, R61 ;  /* 0x0000003d00409202 */ /* 0x000fe40000000f00 */
[----:B------:R-:W-:Y:S02]  /*16f0*/  @!P1 MOV R25, R62 ;  /* 0x0000003e00199202 */ /* 0x000fe40000000f00 */
[----:B------:R-:W-:-:S07]  /*1700*/  @!P1 MOV R24, R63 ;  /* 0x0000003f00189202 */ /* 0x000fce0000000f00 */
.L_x_26463:
[----:B------:R-:W0:Y:S01]  /*1710*/  @UP0 LDCU.64 UR4, c[0x0][0x3a8] ;  /* 0x00007500ff0407ac */ /* 0x000e220008000a00 */
[----:B------:R-:W-:Y:S01]  /*1720*/  PLOP3.LUT P0, PT, PT, PT, UP0, 0x80, 0x8 ;  /* 0x000000000008781c */ /* 0x000fe20003f0f008 */
[----:B------:R-:W-:Y:S01]  /*1730*/  HFMA2 R61, -RZ, RZ, 0, 9.5367431640625e-07 ;  /* 0x00000010ff3d7431 */ /* 0x000fe200000001ff */
[----:B------:R-:W-:Y:S02]  /*1740*/  PLOP3.LUT P1, PT, PT, PT, UP0, 0x80, 0x8 ;  /* 0x000000000008781c */ /* 0x000fe40003f2f008 */
[----:B------:R-:W-:-:S09]  /*1750*/  IADD3 R112, PT, PT, R98, 0x20, RZ ;  /* 0x0000002062707810 */ /* 0x000fd20007ffe0ff */
[----:B0-----:R-:W-:-:S05]  /*1760*/  @P0 IMAD.WIDE.U32 R60, R98, R61, UR4 ;  /* 0x00000004623c0e25 */ /* 0x001fca000f8e003d */
[----:B------:R0:W-:Y:S02]  /*1770*/  @P1 STG.E.128 desc[UR6][R60.64], R48 ;  /* 0x000000303c001986 */ /* 0x0001e4000c101d06 */
.L_x_26460:
[----:B------:R-:W-:Y:S05]  /*1780*/  BSYNC.RECONVERGENT B0 ;  /* 0x0000000000007941 */ /* 0x000fea0003800200 */
.L_x_26459:
        /* <DEDUP_REMOVED lines=35> */
.L_x_26466:
        /* <DEDUP_REMOVED lines=23> */
.L_x_26467:
[----:B------:R-:W0:Y:S01]  /*1b30*/  @UP0 LDCU.64 UR4, c[0x0][0x3a8] ;  /* 0x00007500ff0407ac */ /* 0x000e220008000a00 */
[----:B------:R-:W-:Y:S01]  /*1b40*/  PLOP3.LUT P0, PT, PT, PT, UP0, 0x80, 0x8 ;  /* 0x000000000008781c */ /* 0x000fe20003f0f008 */
[----:B------:R-:W-:Y:S01]  /*1b50*/  HFMA2 R61, -RZ, RZ, 0, 9.5367431640625e-07 ;  /* 0x00000010ff3d7431 */ /* 0x000fe200000001ff */
[----:B------:R-:W-:-:S11]  /*1b60*/  PLOP3.LUT P1, PT, PT, PT, UP0, 0x80, 0x8 ;  /* 0x000000000008781c */ /* 0x000fd60003f2f008 */
[C---:B0-----:R-:W-:Y:S01]  /*1b70*/  @P0 IMAD.WIDE.U32 R60, R112.reuse, R61, UR4 ;  /* 0x00000004703c0e25 */ /* 0x041fe2000f8e003d */
[----:B------:R-:W-:-:S04]  /*1b80*/  IADD3 R112, PT, PT, R112, 0x20, RZ ;  /* 0x0000002070707810 */ /* 0x000fc80007ffe0ff */
[----:B------:R0:W-:Y:S03]  /*1b90*/  @P1 STG.E.128 desc[UR6][R60.64], R48 ;  /* 0x000000303c001986 */ /* 0x0001e6000c101d06 */
.L_x_26465:
[----:B------:R-:W-:Y:S05]  /*1ba0*/  BSYNC.RECONVERGENT B0 ;  /* 0x0000000000007941 */ /* 0x000fea0003800200 */
.L_x_26464:
        /* <DEDUP_REMOVED lines=35> */
.L_x_26470:
        /* <DEDUP_REMOVED lines=23> */
.L_x_26471:
[----:B------:R-:W0:Y:S01]  /*1f50*/  @UP0 LDCU.64 UR4, c[0x0][0x3a8] ;  /* 0x00007500ff0407ac */ /* 0x000e220008000a00 */
[----:B------:R-:W-:Y:S01]  /*1f60*/  PLOP3.LUT P0, PT, PT, PT, UP0, 0x80, 0x8 ;  /* 0x000000000008781c */ /* 0x000fe20003f0f008 */
[----:B------:R-:W-:Y:S01]  /*1f70*/  HFMA2 R61, -RZ, RZ, 0, 9.5367431640625e-07 ;  /* 0x00000010ff3d7431 */ /* 0x000fe200000001ff */
[----:B------:R-:W-:-:S11]  /*1f80*/  PLOP3.LUT P1, PT, PT, PT, UP0, 0x80, 0x8 ;  /* 0x000000000008781c */ /* 0x000fd60003f2f008 */
[C---:B0-----:R-:W-:Y:S01]  /*1f90*/  @P0 IMAD.WIDE.U32 R60, R112.reuse, R61, UR4 ;  /* 0x00000004703c0e25 */ /* 0x041fe2000f8e003d */
[----:B------:R-:W-:-:S04]  /*1fa0*/  IADD3 R112, PT, PT, R112, 0x20, RZ ;  /* 0x0000002070707810 */ /* 0x000fc80007ffe0ff */
[----:B------:R0:W-:Y:S03]  /*1fb0*/  @P1 STG.E.128 desc[UR6][R60.64], R48 ;  /* 0x000000303c001986 */ /* 0x0001e6000c101d06 */
.L_x_26469:
[----:B------:R-:W-:Y:S05]  /*1fc0*/  BSYNC.RECONVERGENT B0 ;  /* 0x0000000000007941 */ /* 0x000fea0003800200 */
.L_x_26468:
        /* <DEDUP_REMOVED lines=35> */
.L_x_26474:
        /* <DEDUP_REMOVED lines=23> */
.L_x_26475:
[----:B------:R-:W0:Y:S01]  /*2370*/  @UP0 LDCU.64 UR4, c[0x0][0x3a8] ;  /* 0x00007500ff0407ac */ /* 0x000e220008000a00 */
[----:B------:R-:W-:Y:S01]  /*2380*/  PLOP3.LUT P0, PT, PT, PT, UP0, 0x80, 0x8 ;  /* 0x000000000008781c */ /* 0x000fe20003f0f008 */
[----:B------:R-:W-:Y:S01]  /*2390*/  HFMA2 R61, -RZ, RZ, 0, 9.5367431640625e-07 ;  /* 0x00000010ff3d7431 */ /* 0x000fe200000001ff */
[----:B------:R-:W-:-:S11]  /*23a0*/  PLOP3.LUT P1, PT, PT, PT, UP0, 0x80, 0x8 ;  /* 0x000000000008781c */ /* 0x000fd60003f2f008 */
[C---:B0-----:R-:W-:Y:S01]  /*23b0*/  @P0 IMAD.WIDE.U32 R60, R112.reuse, R61, UR4 ;  /* 0x00000004703c0e25 */ /* 0x041fe2000f8e003d */
[----:B------:R-:W-:-:S04]  /*23c0*/  IADD3 R112, PT, PT, R112, 0x20, RZ ;  /* 0x0000002070707810 */ /* 0x000fc80007ffe0ff */
[----:B------:R0:W-:Y:S03]  /*23d0*/  @P1 STG.E.128 desc[UR6][R60.64], R48 ;  /* 0x000000303c001986 */ /* 0x0001e6000c101d06 */
.L_x_26473:
[----:B------:R-:W-:Y:S05]  /*23e0*/  BSYNC.RECONVERGENT B0 ;  /* 0x0000000000007941 */ /* 0x000fea0003800200 */
.L_x_26472:
        /* <DEDUP_REMOVED lines=35> */
.L_x_26478:
        /* <DEDUP_REMOVED lines=23> */
.L_x_26479:
[----:B------:R-:W0:Y:S01]  /*2790*/  @UP0 LDCU.64 UR4, c[0x0][0x3a8] ;  /* 0x00007500ff0407ac */ /* 0x000e220008000a00 */
[----:B------:R-:W-:Y:S01]  /*27a0*/  PLOP3.LUT P0, PT, PT, PT, UP0, 0x80, 0x8 ;  /* 0x000000000008781c */ /* 0x000fe20003f0f008 */
[----:B------:R-:W-:Y:S01]  /*27b0*/  HFMA2 R61, -RZ, RZ, 0, 9.5367431640625e-07 ;  /* 0x00000010ff3d7431 */ /* 0x000fe200000001ff */
[----:B------:R-:W-:-:S11]  /*27c0*/  PLOP3.LUT P1, PT, PT, PT, UP0, 0x80, 0x8 ;  /* 0x000000000008781c */ /* 0x000fd60003f2f008 */
[C---:B0-----:R-:W-:Y:S01]  /*27d0*/  @P0 IMAD.WIDE.U32 R60, R112.reuse, R61, UR4 ;  /* 0x00000004703c0e25 */ /* 0x041fe2000f8e003d */
[----:B------:R-:W-:-:S04]  /*27e0*/  IADD3 R112, PT, PT, R112, 0x20, RZ ;  /* 0x0000002070707810 */ /* 0x000fc80007ffe0ff */
[----:B------:R0:W-:Y:S03]  /*27f0*/  @P1 STG.E.128 desc[UR6][R60.64], R48 ;  /* 0x000000303c001986 */ /* 0x0001e6000c101d06 */
.L_x_26477:
[----:B------:R-:W-:Y:S05]  /*2800*/  BSYNC.RECONVERGENT B0 ;  /* 0x0000000000007941 */ /* 0x000fea0003800200 */
.L_x_26476:
        /* <DEDUP_REMOVED lines=35> */
.L_x_26482:
        /* <DEDUP_REMOVED lines=23> */
.L_x_26483:
[----:B------:R-:W0:Y:S01]  /*2bb0*/  @UP0 LDCU.64 UR4, c[0x0][0x3a8] ;  /* 0x00007500ff0407ac */ /* 0x000e220008000a00 */
[----:B------:R-:W-:Y:S01]  /*2bc0*/  PLOP3.LUT P0, PT, PT, PT, UP0, 0x80, 0x8 ;  /* 0x000000000008781c */ /* 0x000fe20003f0f008 */
[----:B------:R-:W-:Y:S01]  /*2bd0*/  HFMA2 R61, -RZ, RZ, 0, 9.5367431640625e-07 ;  /* 0x00000010ff3d7431 */ /* 0x000fe200000001ff */
[----:B------:R-:W-:-:S11]  /*2be0*/  PLOP3.LUT P1, PT, PT, PT, UP0, 0x80, 0x8 ;  /* 0x000000000008781c */ /* 0x000fd60003f2f008 */
[C---:B0-----:R-:W-:Y:S01]  /*2bf0*/  @P0 IMAD.WIDE.U32 R60, R112.reuse, R61, UR4 ;  /* 0x00000004703c0e25 */ /* 0x041fe2000f8e003d */
[----:B------:R-:W-:-:S04]  /*2c00*/  IADD3 R112, PT, PT, R112, 0x20, RZ ;  /* 0x0000002070707810 */ /* 0x000fc80007ffe0ff */
[----:B------:R0:W-:Y:S03]  /*2c10*/  @P1 STG.E.128 desc[UR6][R60.64], R48 ;  /* 0x000000303c001986 */ /* 0x0001e6000c101d06 */
.L_x_26481:
[----:B------:R-:W-:Y:S05]  /*2c20*/  BSYNC.RECONVERGENT B0 ;  /* 0x0000000000007941 */ /* 0x000fea0003800200 */
.L_x_26480:
        /* <DEDUP_REMOVED lines=35> */
.L_x_26486:
        /* <DEDUP_REMOVED lines=23> */
.L_x_26487:
[----:B------:R-:W0:Y:S01]  /*2fd0*/  @UP0 LDCU.64 UR4, c[0x0][0x3a8] ;  /* 0x00007500ff0407ac */ /* 0x000e220008000a00 */
[----:B------:R-:W-:Y:S01]  /*2fe0*/  PLOP3.LUT P0, PT, PT, PT, UP0, 0x80, 0x8 ;  /* 0x000000000008781c */ /* 0x000fe20003f0f008 */
[----:B------:R-:W-:-:S12]  /*2ff0*/  HFMA2 R61, -RZ, RZ, 0, 9.5367431640625e-07 ;  /* 0x00000010ff3d7431 */ /* 0x000fd800000001ff */
[C---:B0-----:R-:W-:Y:S01]  /*3000*/  @P0 IMAD.WIDE.U32 R60, R112.reuse, R61, UR4 ;  /* 0x00000004703c0e25 */ /* 0x041fe2000f8e003d */
[----:B------:R-:W-:Y:S02]  /*3010*/  PLOP3.LUT P0, PT, PT, PT, UP0, 0x80, 0x8 ;  /* 0x000000000008781c */ /* 0x000fe40003f0f008 */
[----:B------:R-:W-:-:S11]  /*3020*/  IADD3 R112, PT, PT, R112, 0x20, RZ ;  /* 0x0000002070707810 */ /* 0x000fd60007ffe0ff */
[----:B------:R0:W-:Y:S02]  /*3030*/  @P0 STG.E.128 desc[UR6][R60.64], R48 ;  /* 0x000000303c000986 */ /* 0x0001e4000c101d06 */
.L_x_26485:
[----:B------:R-:W-:Y:S05]  /*3040*/  BSYNC.RECONVERGENT B0 ;  /* 0x0000000000007941 */ /* 0x000fea0003800200 */
.L_x_26484:
[----:B------:R-:W-:Y:S01]  /*3050*/  ISETP.GE.U32.AND P0, PT, R96, 0x100, PT ;  /* 0x000001006000780c */ /* 0x000fe20003f06070 */
[----:B------:R-:W-:Y:S03]  /*3060*/  BSSY.RECONVERGENT B0, `(.L_x_26488) ;  /* 0x0000040000007945 */ /* 0x000fe60003800200 */
[----:B0-----:R-:W-:-:S09]  /*3070*/  P2R R60, PR, RZ, 0x1 ;  /* 0x00000001ff3c7803 */ /* 0x001fd20000000000 */
[----:B------:R-:W-:Y:S05]  /*3080*/  @!P0 BRA `(.L_x_26489) ;  /* 0x0000000000f48947 */ /* 0x000fea0003800000 */
[----:B------:R-:W-:-:S04]  /*3090*/  ISETP.NE.U32.AND P0, PT, RZ, UR14, PT ;  /* 0x0000000eff007c0c */ /* 0x000fc8000bf05070 */
[----:B------:R-:W-:-:S13]  /*30a0*/  ISETP.NE.AND.EX P0, PT, RZ, UR15, PT, P0 ;  /* 0x0000000fff007c0c */ /* 0x000fda000bf05300 */
[----:B------:R-:W0:Y:S02]  /*30b0*/  @P0 LDC.64 R60, c[0x0][0x398] ;  /* 0x0000e600ff3c0b82 */ /* 0x000e240000000a00 */
[----:B0-----:R-:W-:-:S06]  /*30c0*/  @P0 IMAD.WIDE.U32 R130, R112, 0x10, R60 ;  /* 0x0000001070820825 */ /* 0x001fcc00078e003c */
[----:B------:R-:W0:Y:S01]  /*30d0*/  LDC.64 R60, c[0x0][0x390] ;  /* 0x0000e400ff3c7b82 */ /* 0x000e220000000a00 */
        /* <DEDUP_REMOVED lines=26> */
.L_x_26490:
        /* <DEDUP_REMOVED lines=23> */
.L_x_26491:
[----:B------:R-:W0:Y:S01]  /*33f0*/  @UP0 LDCU.64 UR4, c[0x0][0x3a8] ;  /* 0x00007500ff0407ac */ /* 0x000e220008000a00 */
[----:B------:R-:W-:Y:S01]  /*3400*/  PLOP3.LUT P0, PT, PT, PT, UP0, 0x80, 0x8 ;  /* 0x000000000008781c */ /* 0x000fe20003f0f008 */
[----:B------:R-:W-:-:S12]  /*3410*/  HFMA2 R61, -RZ, RZ, 0, 9.5367431640625e-07 ;  /* 0x00000010ff3d7431 */ /* 0x000fd800000001ff */
[C---:B0-----:R-:W-:Y:S01]  /*3420*/  @P0 IMAD.WIDE.U32 R60, R112.reuse, R61, UR4 ;  /* 0x00000004703c0e25 */ /* 0x041fe2000f8e003d */
[----:B------:R-:W-:Y:S02]  /*3430*/  PLOP3.LUT P0, PT, PT, PT, UP0, 0x80, 0x8 ;  /* 0x000000000008781c */ /* 0x000fe40003f0f008 */
[----:B------:R-:W-:-:S11]  /*3440*/  IADD3 R112, PT, PT, R112, 0x20, RZ ;  /* 0x0000002070707810 */ /* 0x000fd60007ffe0ff */
[----:B------:R0:W-:Y:S02]  /*3450*/  @P0 STG.E.128 desc[UR6][R60.64], R48 ;  /* 0x000000303c000986 */ /* 0x0001e4000c101d06 */
.L_x_26489:
[----:B------:R-:W-:Y:S05]  /*3460*/  BSYNC.RECONVERGENT B0 ;  /* 0x0000000000007941 */ /* 0x000fea0003800200 */
.L_x_26488:
        /* <DEDUP_REMOVED lines=35> */
.L_x_26494:
        /* <DEDUP_REMOVED lines=23> */
.L_x_26495:
[----:B------:R-:W0:Y:S01]  /*3810*/  @UP0 LDCU.64 UR4, c[0x0][0x3a8] ;  /* 0x00007500ff0407ac */ /* 0x000e220008000a00 */
[----:B------:R-:W-:Y:S01]  /*3820*/  PLOP3.LUT P0, PT, PT, PT, UP0, 0x80, 0x8 ;  /* 0x000000000008781c */ /* 0x000fe20003f0f008 */
[----:B------:R-:W-:-:S12]  /*3830*/  HFMA2 R61, -RZ, RZ, 0, 9.5367431640625e-07 ;  /* 0x00000010ff3d7431 */ /* 0x000fd800000001ff */
[C---:B0-----:R-:W-:Y:S01]  /*3840*/  @P0 IMAD.WIDE.U32 R60, R112.reuse, R61, UR4 ;  /* 0x00000004703c0e25 */ /* 0x041fe2000f8e003d */
[----:B------:R-:W-:Y:S02]  /*3850*/  PLOP3.LUT P0, PT, PT, PT, UP0, 0x80, 0x8 ;  /* 0x000000000008781c */ /* 0x000fe40003f0f008 */
[----:B------:R-:W-:-:S11]  /*3860*/  IADD3 R112, PT, PT, R112, 0x20, RZ ;  /* 0x0000002070707810 */ /* 0x000fd60007ffe0ff */
[----:B------:R0:W-:Y:S02]  /*3870*/  @P0 STG.E.128 desc[UR6][R60.64], R48 ;  /* 0x000000303c000986 */ /* 0x0001e4000c101d06 */
.L_x_26493:
[----:B------:R-:W-:Y:S05]  /*3880*/  BSYNC.RECONVERGENT B0 ;  /* 0x0000000000007941 */ /* 0x000fea0003800200 */
.L_x_26492:
        /* <DEDUP_REMOVED lines=35> */
.L_x_26498:
        /* <DEDUP_REMOVED lines=23> */
.L_x_26499:
[----:B------:R-:W0:Y:S01]  /*3c30*/  @UP0 LDCU.64 UR4, c[0x0][0x3a8] ;  /* 0x00007500ff0407ac */ /* 0x000e220008000a00 */
[----:B------:R-:W-:Y:S01]  /*3c40*/  PLOP3.LUT P0, PT, PT, PT, UP0, 0x80, 0x8 ;  /* 0x000000000008781c */ /* 0x000fe20003f0f008 */
[----:B------:R-:W-:-:S12]  /*3c50*/  HFMA2 R61, -RZ, RZ, 0, 9.5367431640625e-07 ;  /* 0x00000010ff3d7431 */ /* 0x000fd800000001ff */
[C---:B0-----:R-:W-:Y:S01]  /*3c60*/  @P0 IMAD.WIDE.U32 R60, R112.reuse, R61, UR4 ;  /* 0x00000004703c0e25 */ /* 0x041fe2000f8e003d */
[----:B------:R-:W-:Y:S02]  /*3c70*/  PLOP3.LUT P0, PT, PT, PT, UP0, 0x80, 0x8 ;  /* 0x000000000008781c */ /* 0x000fe40003f0f008 */
[----:B------:R-:W-:-:S11]  /*3c80*/  IADD3 R112, PT, PT, R112, 0x20, RZ ;  /* 0x0000002070707810 */ /* 0x000fd60007ffe0ff */
[----:B------:R0:W-:Y:S02]  /*3c90*/  @P0 STG.E.128 desc[UR6][R60.64], R48 ;  /* 0x000000303c000986 */ /* 0x0001e4000c101d06 */
.L_x_26497:
[----:B------:R-:W-:Y:S05]  /*3ca0*/  BSYNC.RECONVERGENT B0 ;  /* 0x0000000000007941 */ /* 0x000fea0003800200 */
.L_x_26496:
        /* <DEDUP_REMOVED lines=35> */
.L_x_26502:
        /* <DEDUP_REMOVED lines=23> */
.L_x_26503:
[----:B------:R-:W0:Y:S01]  /*4050*/  @UP0 LDCU.64 UR4, c[0x0][0x3a8] ;  /* 0x00007500ff0407ac */ /* 0x000e220008000a00 */
[----:B------:R-:W-:Y:S01]  /*4060*/  PLOP3.LUT P0, PT, PT, PT, UP0, 0x80, 0x8 ;  /* 0x000000000008781c */ /* 0x000fe20003f0f008 */
[----:B------:R-:W-:-:S12]  /*4070*/  HFMA2 R61, -RZ, RZ, 0, 9.5367431640625e-07 ;  /* 0x00000010ff3d7431 */ /* 0x000fd800000001ff */
[C---:B0-----:R-:W-:Y:S01]  /*4080*/  @P0 IMAD.WIDE.U32 R60, R112.reuse, R61, UR4 ;  /* 0x00000004703c0e25 */ /* 0x041fe2000f8e003d */
[----:B------:R-:W-:Y:S02]  /*4090*/  PLOP3.LUT P0, PT, PT, PT, UP0, 0x80, 0x8 ;  /* 0x000000000008781c */ /* 0x000fe40003f0f008 */
[----:B------:R-:W-:-:S11]  /*40a0*/  IADD3 R112, PT, PT, R112, 0x20, RZ ;  /* 0x0000002070707810 */ /* 0x000fd60007ffe0ff */
[----:B------:R0:W-:Y:S02]  /*40b0*/  @P0 STG.E.128 desc[UR6][R60.64], R48 ;  /* 0x000000303c000986 */ /* 0x0001e4000c101d06 */
.L_x_26501:
[----:B------:R-:W-:Y:S05]  /*40c0*/  BSYNC.RECONVERGENT B0 ;  /* 0x0000000000007941 */ /* 0x000fea0003800200 */
.L_x_26500:
[----:B------:R-:W-:Y:S01]  /*40d0*/  ISETP.GE.U32.AND P0, PT, R96, 0x180, PT ;  /* 0x000001806000780c */ /* 0x000fe20003f06070 */
[----:B------:R-:W-:Y:S03]  /*40e0*/  BSSY.RECONVERGENT B0, `(.L_x_26504) ;  /* 0x000003f000007945 */ /* 0x000fe60003800200 */
[----:B0-----:R-:W-:-:S09]  /*40f0*/  P2R R60, PR, RZ, 0x1 ;  /* 0x00000001ff3c7803 */ /* 0x001fd20000000000 */
[----:B------:R-:W-:Y:S05]  /*4100*/  @!P0 BRA `(.L_x_26505) ;  /* 0x0000000000f08947 */ /* 0x000fea0003800000 */
[----:B------:R-:W-:-:S04]  /*4110*/  ISETP.NE.U32.AND P0, PT, RZ, UR14, PT ;  /* 0x0000000eff007c0c */ /* 0x000fc8000bf05070 */
[----:B------:R-:W-:-:S13]  /*4120*/  ISETP.NE.AND.EX P0, PT, RZ, UR15, PT, P0 ;  /* 0x0000000fff007c0c */ /* 0x000fda000bf05300 */
[----:B------:R-:W0:Y:S02]  /*4130*/  @P0 LDC.64 R60, c[0x0][0x398] ;  /* 0x0000e600ff3c0b82 */ /* 0x000e240000000a00 */
        /* <DEDUP_REMOVED lines=28> */
.L_x_26506:
        /* <DEDUP_REMOVED lines=23> */
.L_x_26507:
[----:B------:R-:W0:Y:S01]  /*4470*/  @UP0 LDCU.64 UR4, c[0x0][0x3a8] ;  /* 0x00007500ff0407ac */ /* 0x000e220008000a00 */
[----:B------:R-:W-:Y:S01]  /*4480*/  PLOP3.LUT P0, PT, PT, PT, UP0, 0x80, 0x8 ;  /* 0x000000000008781c */ /* 0x000fe20003f0f008 */
[----:B------:R-:W-:-:S12]  /*4490*/  HFMA2 R61, -RZ, RZ, 0, 9.5367431640625e-07 ;  /* 0x00000010ff3d7431 */ /* 0x000fd800000001ff */
[----:B0-----:R-:W-:Y:S01]  /*44a0*/  @P0 IMAD.WIDE.U32 R60, R112, R61, UR4 ;  /* 0x00000004703c0e25 */ /* 0x001fe2000f8e003d */
[----:B------:R-:W-:-:S13]  /*44b0*/  PLOP3.LUT P0, PT, PT, PT, UP0, 0x80, 0x8 ;  /* 0x000000000008781c */ /* 0x000fda0003f0f008 */
[----:B------:R0:W-:Y:S02]  /*44c0*/  @P0 STG.E.128 desc[UR6][R60.64], R48 ;  /* 0x000000303c000986 */ /* 0x0001e4000c101d06 */
.L_x_26505:
[----:B------:R-:W-:Y:S05]  /*44d0*/  BSYNC.RECONVERGENT B0 ;  /* 0x0000000000007941 */ /* 0x000fea0003800200 */
.L_x_26504:
        /* <DEDUP_REMOVED lines=12> */
[----:B------:R-:W-:-:S04]  /*45a0*/  ISETP.GT.U32.AND P6, PT, R96, 0xdf, PT ;  /* 0x000000df6000780c */ /* 0x000fc80003fc4070 */
[----:B------:R-:W-:-:S05]  /*45b0*/  FSEL R136, R61, RZ, P5 ;  /* 0x000000ff3d887208 */ /* 0x000fca0002800000 */
        /* <DEDUP_REMOVED lines=18> */
[----:B------:R-:W-:Y:S01]  /*46e0*/  FADD.FTZ R61, R5, R60 ;  /* 0x0000003c053d7221 */ /* 0x000fe20000010000 */
[----:B------:R-:W-:-:S03]  /*46f0*/  P2R R60, PR, RZ, 0x40 ;  /* 0x00000040ff3c7803 */ /* 0x000fc60000000000 */
        /* <DEDUP_REMOVED lines=8> */
[----:B------:R-:W-:Y:S01]  /*4780*/  FADD.FTZ R61, R77, R60 ;  /* 0x0000003c4d3d7221 */ /* 0x000fe20000010000 */
[----:B------:R-:W-:-:S03]  /*4790*/  P2R R60, PR, RZ, 0x40 ;  /* 0x00000040ff3c7803 */ /* 0x000fc60000000000 */
        /* <DEDUP_REMOVED lines=48> */
[----:B------:R-:W-:-:S04]  /*4aa0*/  FFMA.FTZ R63, R63, R63, R132 ;  /* 0x0000003f3f3f7223 */ /* 0x000fc80000010084 */
[----:B------:R-:W-:Y:S01]  /*4ab0*/  FFMA.FTZ R63, R112, R112, R63 ;  /* 0x00000070703f7223 */ /* 0x000fe2000001003f */
[----:B------:R-:W-:-:S04]  /*4ac0*/  FADD.FTZ R112, R22, -R61 ;  /* 0x8000003d16707221 */ /* 0x000fc80000010000 */
[----:B------:R-:W-:Y:S01]  /*4ad0*/  FSEL R135, R63, RZ, P5 ;  /* 0x000000ff3f877208 */ /* 0x000fe20002800000 */
[----:B------:R-:W-:-:S04]  /*4ae0*/  FADD.FTZ R63, R21, -R61 ;  /* 0x8000003d153f7221 */ /* 0x000fc80000010000 */
[----:B------:R-:W-:Y:S01]  /*4af0*/  FFMA.FTZ R113, R62, R62, R135 ;  /* 0x0000003e3e717223 */ /* 0x000fe20000010087 */
[----:B------:R-:W-:-:S03]  /*4b00*/  FADD.FTZ R62, R20, -R61 ;  /* 0x8000003d143e7221 */ /* 0x000fc60000010000 */
[----:B------:R-:W-:-:S04]  /*4b10*/  FFMA.FTZ R112, R112, R112, R113 ;  /* 0x0000007070707223 */ /* 0x000fc80000010071 */
[----:B------:R-:W-:Y:S01]  /*4b20*/  FFMA.FTZ R63, R63, R63, R112 ;  /* 0x0000003f3f3f7223 */ /* 0x000fe20000010070 */
[----:B------:R-:W-:-:S03]  /*4b30*/  FADD.FTZ R112, R18, -R61 ;  /* 0x8000003d12707221 */ /* 0x000fc60000010000 */
[----:B------:R-:W-:Y:S01]  /*4b40*/  @P4 FFMA.FTZ R135, R62, R62, R63 ;  /* 0x0000003e3e874223 */ /* 0x000fe2000001003f */
[--C-:B------:R-:W-:Y:S01]  /*4b50*/  FADD.FTZ R62, R19, -R61.reuse ;  /* 0x8000003d133e7221 */ /* 0x100fe20000010000 */
[----:B------:R-:W-:-:S03]  /*4b60*/  FADD.FTZ R63, R17, -R61 ;  /* 0x8000003d113f7221 */ /* 0x000fc60000010000 */
        /* <DEDUP_REMOVED lines=39> */
[----:B------:R-:W-:Y:S01]  /*4de0*/  ISETP.GT.U32.AND P6, PT, R96, 0xff, PT ;  /* 0x000000ff6000780c */ /* 0x000fe20003fc4070 */
[----:B------:R-:W-:Y:S02]  /*4df0*/  FADD.FTZ R63, R77, -R61 ;  /* 0x8000003d4d3f7221 */ /* 0x000fe40000010000 */
        /* <DEDUP_REMOVED lines=50> */
.L_x_26545:
        /* <DEDUP_REMOVED lines=19> */
[--C-:B------:R-:W-:Y:S01]  /*5250*/  FADD.FTZ R141, R64, -R113.reuse ;  /* 0x80000071408d7221 */ /* 0x100fe20000010000 */
[--C-:B------:R-:W-:Y:S01]  /*5260*/  FADD.FTZ R133, R25, -R113.reuse ;  /* 0x8000007119857221 */ /* 0x100fe20000010000 */
[----:B------:R-:W-:Y:S01]  /*5270*/  FADD.FTZ R139, R24, -R113 ;  /* 0x80000071188b7221 */ /* 0x000fe20000010000 */
[----:B-1----:R-:W-:Y:S02]  /*5280*/  HADD2.F32 R135, -RZ, R99.H0_H0 ;  /* 0x20000063ff877230 */ /* 0x002fe40000004100 */
[C---:B------:R-:W-:Y:S01]  /*5290*/  FMUL.FTZ R137, R112.reuse, R137 ;  /* 0x0000008970897220 */ /* 0x040fe20000410000 */
[----:B------:R-:W-:Y:S02]  /*52a0*/  HADD2.F32 R60, -RZ, R34.H0_H0 ;  /* 0x20000022ff3c7230 */ /* 0x000fe40000004100 */
[----:B------:R-:W-:Y:S01]  /*52b0*/  FMUL.FTZ R136, R112, R141 ;  /* 0x0000008d70887220 */ /* 0x000fe20000410000 */
[----:B------:R-:W-:-:S02]  /*52c0*/  HADD2.F32 R134, -RZ, R100.H0_H0 ;  /* 0x20000064ff867230 */ /* 0x000fc40000004100 */
[C---:B------:R-:W-:Y:S01]  /*52d0*/  FMUL.FTZ R133, R112.reuse, R133 ;  /* 0x0000008570857220 */ /* 0x040fe20000410000 */
[----:B------:R-:W-:Y:S02]  /*52e0*/  HADD2.F32 R61, -RZ, R123.H0_H0 ;  /* 0x2000007bff3d7230 */ /* 0x000fe40000004100 */
[----:B------:R-:W-:Y:S01]  /*52f0*/  FMUL.FTZ R132, R112, R139 ;  /* 0x0000008b70847220 */ /* 0x000fe20000410000 */
[----:B------:R-:W-:Y:S02]  /*5300*/  HADD2.F32 R131, -RZ, R99.H1_H1 ;  /* 0x30000063ff837230 */ /* 0x000fe40000004100 */
[----:B------:R-:W-:Y:S01]  /*5310*/  FFMA.FTZ R60, R137, R135, R60 ;  /* 0x00000087893c7223 */ /* 0x000fe2000001003c */
[----:B0-----:R-:W-:Y:S02]  /*5320*/  HADD2.F32 R62, -RZ, R35.H0_H0 ;  /* 0x20000023ff3e7230 */ /* 0x001fe40000004100 */
[----:B------:R-:W-:Y:S01]  /*5330*/  FFMA.FTZ R61, R136, R134, R61 ;  /* 0x00000086883d7223 */ /* 0x000fe2000001003d */
[----:B------:R-:W-:-:S02]  /*5340*/  HADD2.F32 R130, -RZ, R100.H1_H1 ;  /* 0x30000064ff827230 */ /* 0x000fc40000004100 */
[----:B------:R-:W-:Y:S02]  /*5350*/  HADD2.F32 R63, -RZ, R123.H1_H1 ;  /* 0x3000007bff3f7230 */ /* 0x000fe40000004100 */
[----:B------:R-:W-:-:S03]  /*5360*/  FFMA.FTZ R62, R133, R131, R62 ;  /* 0x00000083853e7223 */ /* 0x000fc6000001003e */
[----:B------:R-:W-:Y:S01]  /*5370*/  FFMA.FTZ R63, R132, R130, R63 ;  /* 0x00000082843f7223 */ /* 0x000fe2000001003f */
[C---:B--2---:R-:W-:Y:S01]  /*5380*/  IMAD.WIDE.U32 R144, R98.reuse, 0x10, R144 ;  /* 0x0000001062907825 */ /* 0x044fe200078e0090 */
[----:B------:R-:W-:-:S04]  /*5390*/  IADD3 R98, PT, PT, R98, 0x20, RZ ;  /* 0x0000002062627810 */ /* 0x000fc80007ffe0ff */
[----:B------:R2:W-:Y:S03]  /*53a0*/  STG.E.128 desc[UR6][R144.64], R60 ;  /* 0x0000003c90007986 */ /* 0x0005e6000c101d06 */
.L_x_26510:
[----:B------:R-:W-:Y:S05]  /*53b0*/  BSYNC.RECONVERGENT B0 ;  /* 0x0000000000007941 */ /* 0x000fea0003800200 */
.L_x_26509:
[----:B------:R-:W-:Y:S01]  /*53c0*/  ISETP.GE.U32.AND P0, PT, R96, 0x40, PT ;  /* 0x000000406000780c */ /* 0x000fe20003f06070 */
[----:B------:R-:W-:-:S12]  /*53d0*/  BSSY.RECONVERGENT B0, `(.L_x_26511) ;  /* 0x000001a000007945 */ /* 0x000fd80003800200 */
[----:B------:R-:W-:Y:S05]  /*53e0*/  @!P0 BRA `(.L_x_26512) ;  /* 0x0000000000608947 */ /* 0x000fea0003800000 */
[----:B--2---:R-:W2:Y:S01]  /*53f0*/  LDC.64 R144, c[0x0][0x428] ;  /* 0x00010a00ff907b82 */ /* 0x004ea20000000a00 */
        /* <DEDUP_REMOVED lines=23> */
.L_x_26512:
[----:B------:R-:W-:Y:S05]  /*5570*/  BSYNC.RECONVERGENT B0 ;  /* 0x0000000000007941 */ /* 0x000fea0003800200 */
.L_x_26511:
[----:B------:R-:W-:Y:S01]  /*5580*/  ISETP.GE.U32.AND P0, PT, R96, 0x60, PT ;  /* 0x000000606000780c */ /* 0x000fe20003f06070 */
[----:B------:R-:W-:-:S12]  /*5590*/  BSSY.RECONVERGENT B0, `(.L_x_26513) ;  /* 0x000001a000007945 */ /* 0x000fd80003800200 */
[----:B------:R-:W-:Y:S05]  /*55a0*/  @!P0 BRA `(.L_x_26514) ;  /* 0x0000000000608947 */ /* 0x000fea0003800000 */
[----:B--23--:R-:W2:Y:S01]  /*55b0*/  LDC.64 R144, c[0x0][0x428] ;  /* 0x00010a00ff907b82 */ /* 0x00cea20000000a00 */
        /* <DEDUP_REMOVED lines=23> */
.L_x_26514:
[----:B------:R-:W-:Y:S05]  /*5730*/  BSYNC.RECONVERGENT B0 ;  /* 0x0000000000007941 */ /* 0x000fea0003800200 */
.L_x_26513:
[----:B------:R-:W-:Y:S01]  /*5740*/  ISETP.GE.U32.AND P0, PT, R96, 0x80, PT ;  /* 0x000000806000780c */ /* 0x000fe20003f06070 */
[----:B------:R-:W-:-:S12]  /*5750*/  BSSY.RECONVERGENT B0, `(.L_x_26515) ;  /* 0x000001a000007945 */ /* 0x000fd80003800200 */
[----:B------:R-:W-:Y:S05]  /*5760*/  @!P0 BRA `(.L_x_26516) ;  /* 0x0000000000608947 */ /* 0x000fea0003800000 */
[----:B--234-:R-:W2:Y:S01]  /*5770*/  LDC.64 R144, c[0x0][0x428] ;  /* 0x00010a00ff907b82 */ /* 0x01cea20000000a00 */
        /* <DEDUP_REMOVED lines=23> */
.L_x_26516:
[----:B------:R-:W-:Y:S05]  /*58f0*/  BSYNC.RECONVERGENT B0 ;  /* 0x0000000000007941 */ /* 0x000fea0003800200 */
.L_x_26515:
[----:B------:R-:W-:Y:S01]  /*5900*/  ISETP.GE.U32.AND P0, PT, R96, 0xa0, PT ;  /* 0x000000a06000780c */ /* 0x000fe20003f06070 */
[----:B------:R-:W-:-:S12]  /*5910*/  BSSY.RECONVERGENT B0, `(.L_x_26517) ;  /* 0x000001a000007945 */ /* 0x000fd80003800200 */
[----:B------:R-:W-:Y:S05]  /*5920*/  @!P0 BRA `(.L_x_26518) ;  /* 0x0000000000608947 */ /* 0x000fea0003800000 */
[----:B0-234-:R-:W0:Y:S01]  /*5930*/  LDC.64 R144, c[0x0][0x428] ;  /* 0x00010a00ff907b82 */ /* 0x01de220000000a00 */
        /* <DEDUP_REMOVED lines=14> */
[----:B------:R-:W-:Y:S02]  /*5a20*/  HADD2.F32 R62, -RZ, R33.H0_H0 ;  /* 0x20000021ff3e7230 */ /* 0x000fe40000004100 */
[----:B------:R-:W-:Y:S01]  /*5a30*/  FFMA.FTZ R61, R136, R134, R61 ;  /* 0x00000086883d7223 */ /* 0x000fe2000001003d */
[----:B------:R-:W-:-:S02]  /*5a40*/  HADD2.F32 R130, -RZ, R108.H1_H1 ;  /* 0x3000006cff827230 */ /* 0x000fc40000004100 */
[----:B------:R-:W-:Y:S02]  /*5a50*/  HADD2.F32 R63, -RZ, R127.H1_H1 ;  /* 0x3000007fff3f7230 */ /* 0x000fe40000004100 */
[----:B------:R-:W-:-:S03]  /*5a60*/  FFMA.FTZ R62, R133, R131, R62 ;  /* 0x00000083853e7223 */ /* 0x000fc6000001003e */
[----:B------:R-:W-:Y:S01]  /*5a70*/  FFMA.FTZ R63, R132, R130, R63 ;  /* 0x00000082843f7223 */ /* 0x000fe2000001003f */
[C---:B0-----:R-:W-:Y:S01]  /*5a80*/  IMAD.WIDE.U32 R144, R98.reuse, 0x10, R144 ;  /* 0x0000001062907825 */ /* 0x041fe200078e0090 */
[----:B------:R-:W-:-:S04]  /*5a90*/  IADD3 R98, PT, PT, R98, 0x20, RZ ;  /* 0x0000002062627810 */ /* 0x000fc80007ffe0ff */
[----:B------:R0:W-:Y:S03]  /*5aa0*/  STG.E.128 desc[UR6][R144.64], R60 ;  /* 0x0000003c90007986 */ /* 0x0001e6000c101d06 */
.L_x_26518:
[----:B------:R-:W-:Y:S05]  /*5ab0*/  BSYNC.RECONVERGENT B0 ;  /* 0x0000000000007941 */ /* 0x000fea0003800200 */
.L_x_26517:
        /* <DEDUP_REMOVED lines=27> */
.L_x_26520:
[----:B------:R-:W-:Y:S05]  /*5c70*/  BSYNC.RECONVERGENT B0 ;  /* 0x0000000000007941 */ /* 0x000fea0003800200 */
.L_x_26519:
[----:B------:R-:W-:Y:S01]  /*5c80*/  ISETP.GE.U32.AND P0, PT, R96, 0xe0, PT ;  /* 0x000000e06000780c */ /* 0x000fe20003f06070 */
[----:B------:R-:W-:-:S12]  /*5c90*/  BSSY.RECONVERGENT B0, `(.L_x_26521) ;  /* 0x000001a000007945 */ /* 0x000fd80003800200 */
[----:B------:R-:W-:Y:S05]  /*5ca0*/  @!P0 BRA `(.L_x_26522) ;  /* 0x0000000000608947 */ /* 0x000fea0003800000 */
[----:B------:R-:W5:Y:S01]  /*5cb0*/  LDC.64 R146, c[0x0][0x428] ;  /* 0x00010a00ff927b82 */ /* 0x000f620000000a00 */
[--C-:B-1----:R-:W-:Y:S01]  /*5cc0*/  FADD.FTZ R135, R3, -R113.reuse ;  /* 0x8000007103877221 */ /* 0x102fe20000010000 */
[--C-:B------:R-:W-:Y:S01]  /*5cd0*/  FADD.FTZ R141, R2, -R113.reuse ;  /* 0x80000071028d7221 */ /* 0x100fe20000010000 */
[--C-:B------:R-:W-:Y:S01]  /*5ce0*/  FADD.FTZ R139, R0, -R113.reuse ;  /* 0x80000071008b7221 */ /* 0x100fe20000010000 */
[----:B------:R-:W-:Y:S01]  /*5cf0*/  FADD.FTZ R137, R74, -R113 ;  /* 0x800000714a897221 */ /* 0x000fe20000010000 */
[----:B------:R-:W-:Y:S02]  /*5d00*/  HADD2.F32 R133, -RZ, R111.H0_H0 ;  /* 0x2000006fff857230 */ /* 0x000fe40000004100 */
[C---:B------:R-:W-:Y:S01]  /*5d10*/  FMUL.FTZ R135, R112.reuse, R135 ;  /* 0x0000008770877220 */ /* 0x040fe20000410000 */
[----:B0-234-:R-:W-:Y:S02]  /*5d20*/  HADD2.F32 R60, -RZ, R38.H0_H0 ;  /* 0x20000026ff3c7230 */ /* 0x01dfe40000004100 */
        /* <DEDUP_REMOVED lines=13> */
[C---:B-----5:R-:W-:Y:S01]  /*5e00*/  IMAD.WIDE.U32 R146, R98.reuse, 0x10, R146 ;  /* 0x0000001062927825 */ /* 0x060fe200078e0092 */
[----:B------:R-:W-:-:S04]  /*5e10*/  IADD3 R98, PT, PT, R98, 0x20, RZ ;  /* 0x0000002062627810 */ /* 0x000fc80007ffe0ff */
[----:B------:R0:W-:Y:S03]  /*5e20*/  STG.E.128 desc[UR6][R146.64], R60 ;  /* 0x0000003c92007986 */ /* 0x0001e6000c101d06 */
.L_x_26522:
[----:B------:R-:W-:Y:S05]  /*5e30*/  BSYNC.RECONVERGENT B0 ;  /* 0x0000000000007941 */ /* 0x000fea0003800200 */
.L_x_26521:
[----:B------:R-:W-:Y:S01]  /*5e40*/  ISETP.GE.U32.AND P0, PT, R96, 0x100, PT ;  /* 0x000001006000780c */ /* 0x000fe20003f06070 */
[----:B------:R-:W-:-:S12]  /*5e50*/  BSSY.RECONVERGENT B0, `(.L_x_26523) ;  /* 0x000001a000007945 */ /* 0x000fd80003800200 */
[----:B------:R-:W-:Y:S05]  /*5e60*/  @!P0 BRA `(.L_x_26524) ;  /* 0x0000000000608947 */ /* 0x000fea0003800000 */
[----:B0-234-:R-:W0:Y:S01]  /*5e70*/  LDC.64 R144, c[0x0][0x428] ;  /* 0x00010a00ff907b82 */ /* 0x01de220000000a00 */
[--C-:B------:R-:W-:Y:S01]  /*5e80*/  FADD.FTZ R137, R75, -R113.reuse ;  /* 0x800000714b897221 */ /* 0x100fe20000010000 */
[--C-:B------:R-:W-:Y:S01]  /*5e90*/  FADD.FTZ R141, R76, -R113.reuse ;  /* 0x800000714c8d7221 */ /* 0x100fe20000010000 */
[--C-:B------:R-:W-:Y:S01]  /*5ea0*/  FADD.FTZ R139, R77, -R113.reuse ;  /* 0x800000714d8b7221 */ /* 0x100fe20000010000 */
[----:B-1----:R-:W-:Y:S01]  /*5eb0*/  FADD.FTZ R131, R78, -R113 ;  /* 0x800000714e837221 */ /* 0x002fe20000010000 */
[----:B------:R-:W-:Y:S02]  /*5ec0*/  HADD2.F32 R135, -RZ, R115.H0_H0 ;  /* 0x20000073ff877230 */ /* 0x000fe40000004100 */
        /* <DEDUP_REMOVED lines=18> */
.L_x_26524:
[----:B------:R-:W-:Y:S05]  /*5ff0*/  BSYNC.RECONVERGENT B0 ;  /* 0x0000000000007941 */ /* 0x000fea0003800200 */
.L_x_26523:
        /* <DEDUP_REMOVED lines=27> */
.L_x_26526:
[----:B------:R-:W-:Y:S05]  /*61b0*/  BSYNC.RECONVERGENT B0 ;  /* 0x0000000000007941 */ /* 0x000fea0003800200 */
.L_x_26525:
        /* <DEDUP_REMOVED lines=27> */
.L_x_26528:
[----:B------:R-:W-:Y:S05]  /*6370*/  BSYNC.RECONVERGENT B0 ;  /* 0x0000000000007941 */ /* 0x000fea0003800200 */
.L_x_26527:
        /* <DEDUP_REMOVED lines=27> */
.L_x_26530:
[----:B------:R-:W-:Y:S05]  /*6530*/  BSYNC.RECONVERGENT B0 ;  /* 0x0000000000007941 */ /* 0x000fea0003800200 */
.L_x_26529:
[----:B------:R-:W-:Y:S01]  /*6540*/  ISETP.GE.U32.AND P0, PT, R96, 0x180, PT ;  /* 0x000001806000780c */ /* 0x000fe20003f06070 */
[----:B------:R-:W-:-:S12]  /*6550*/  BSSY.RECONVERGENT B0, `(.L_x_26531) ;  /* 0x0000011000007945 */ /* 0x000fd80003800200 */
[----:B------:R-:W-:Y:S05]  /*6560*/  @!P0 BRA `(.L_x_26532) ;  /* 0x00000000003c8947 */ /* 0x000fea0003800000 */
[----:B-1----:R-:W1:Y:S01]  /*6570*/  LDC.64 R134, c[0x0][0x428] ;  /* 0x00010a00ff867b82 */ /* 0x002e620000000a00 */
        /* <DEDUP_REMOVED lines=12> */
[----:B-1----:R-:W-:-:S05]  /*6640*/  IMAD.WIDE.U32 R134, R98, 0x10, R134 ;  /* 0x0000001062867825 */ /* 0x002fca00078e0086 */
[----:B------:R0:W-:Y:S02]  /*6650*/  STG.E.128 desc[UR6][R134.64], R60 ;  /* 0x0000003c86007986 */ /* 0x0001e4000c101d06 */
.L_x_26532:
[----:B------:R-:W-:Y:S05]  /*6660*/  BSYNC.RECONVERGENT B0 ;  /* 0x0000000000007941 */ /* 0x000fea0003800200 */
.L_x_26531:
[----:B01234-:R-:W0:Y:S02]  /*6670*/  LDC.64 R60, c[0x0][0x380] ;  /* 0x0000e000ff3c7b82 */ /* 0x01fe240000000a00 */
[----:B0-----:R-:W-:-:S04]  /*6680*/  LEA R95, R60, R95, 0x2 ;  /* 0x0000005f3c5f7211 */ /* 0x001fc800078e10ff */
[----:B------:R-:W-:-:S13]  /*6690*/  ISETP.GE.AND P0, PT, R95, R61, PT ;  /* 0x0000003d5f00720c */ /* 0x000fda0003f06270 */
[----:B------:R-:W-:Y:S05]  /*66a0*/  @!P0 BRA `(.L_x_26533) ;  /* 0xffffffac00388947 */ /* 0x000fea000383ffff */
[----:B------:R-:W-:Y:S05]  /*66b0*/  EXIT ;  /* 0x000000000000794d */ /* 0x000fea0003800000 */
.L_x_26508:
[----:B------:R-:W-:Y:S01]  /*66c0*/  HFMA2 R112, -RZ, RZ, 0, 5.9604644775390625e-08 ;  /* 0x00000001ff707431 */ /* 0x000fe200000001ff */
[----:B------:R-:W-:Y:S01]  /*66d0*/  BSSY B0, `(.L_x_26534) ;  /* 0x0000006000007945 */ /* 0x000fe20003800000 */
[----:B------:R-:W-:Y:S02]  /*66e0*/  MOV R63, 0x1f ;  /* 0x0000001f003f7802 */ /* 0x000fe40000000f00 */
[----:B------:R-:W-:-:S07]  /*66f0*/  MOV R113, 0xffffffff ;  /* 0xffffffff00717802 */ /* 0x000fce0000000f00 */
[----:B------:R-:W-:Y:S05]  /*6700*/  WARPSYNC.COLLECTIVE R113, `(.L_x_26535) ;  /* 0x0000000071087348 */ /* 0x000fea0003c00000 */
[----:B------:R0:W1:Y:S02]  /*6710*/  SHFL.BFLY P6, R133, R136, R112, R63 ;  /* 0x0c00007088857389 */ /* 0x00006400000c003f */
[----:B01----:R-:W-:Y:S05]  /*6720*/  ENDCOLLECTIVE ;  /* 0x000000000000791b */ /* 0x003fea0003800000 */
.L_x_26535:
[----:B------:R-:W-:Y:S05]  /*6730*/  BSYNC B0 ;  /* 0x0000000000007941 */ /* 0x000fea0003800000 */
.L_x_26534:
        /* <DEDUP_REMOVED lines=8> */
.L_x_26536:
[----:B------:R-:W-:Y:S02]  /*67c0*/  HFMA2 R112, -RZ, RZ, 0, 2.384185791015625e-07 ;  /* 0x00000004ff707431 */ /* 0x000fe400000001ff */
[----:B------:R-:W-:-:S05]  /*67d0*/  FADD.FTZ R134, R136, R133 ;  /* 0x0000008588867221 */ /* 0x000fca0000010000 */
[----:B------:R-:W-:-:S07]  /*67e0*/  MOV R136, R134 ;  /* 0x0000008600887202 */ /* 0x000fce0000000f00 */
[----:B------:R-:W-:Y:S05]  /*67f0*/  WARPSYNC.COLLECTIVE R113, `(.L_x_26537) ;  /* 0x0000000071087348 */ /* 0x000fea0003c00000 */
[----:B------:R0:W1:Y:S02]  /*6800*/  SHFL.BFLY P6, R133, R136, R112, R63 ;  /* 0x0c00007088857389 */ /* 0x00006400000c003f */
[----:B01----:R-:W-:Y:S05]  /*6810*/  ENDCOLLECTIVE ;  /* 0x000000000000791b */ /* 0x003fea0003800000 */
.L_x_26537:
[----:B------:R-:W-:Y:S02]  /*6820*/  HFMA2 R112, -RZ, RZ, 0, 4.76837158203125e-07 ;  /* 0x00000008ff707431 */ /* 0x000fe400000001ff */
[----:B------:R-:W-:-:S05]  /*6830*/  FADD.FTZ R131, R134, R133 ;  /* 0x0000008586837221 */ /* 0x000fca0000010000 */
[----:B------:R-:W-:-:S07]  /*6840*/  MOV R136, R131 ;  /* 0x0000008300887202 */ /* 0x000fce0000000f00 */
[----:B------:R-:W-:Y:S05]  /*6850*/  WARPSYNC.COLLECTIVE R113, `(.L_x_26538) ;  /* 0x0000000071087348 */ /* 0x000fea0003c00000 */
[----:B------:R0:W1:Y:S02]  /*6860*/  SHFL.BFLY P6, R133, R136, R112, R63 ;  /* 0x0c00007088857389 */ /* 0x00006400000c003f */
[----:B01----:R-:W-:Y:S05]  /*6870*/  ENDCOLLECTIVE ;  /* 0x000000000000791b */ /* 0x003fea0003800000 */
.L_x_26538:
[----:B------:R-:W-:Y:S02]  /*6880*/  HFMA2 R112, -RZ, RZ, 0, 9.5367431640625e-07 ;  /* 0x00000010ff707431 */ /* 0x000fe400000001ff */
[----:B------:R-:W-:-:S05]  /*6890*/  FADD.FTZ R62, R131, R133 ;  /* 0x00000085833e7221 */ /* 0x000fca0000010000 */
[----:B------:R-:W-:-:S07]  /*68a0*/  MOV R136, R62 ;  /* 0x0000003e00887202 */ /* 0x000fce0000000f00 */
[----:B------:R-:W-:Y:S05]  /*68b0*/  WARPSYNC.COLLECTIVE R113, `(.L_x_26539) ;  /* 0x0000000071087348 */ /* 0x000fea0003c00000 */
[----:B------:R0:W1:Y:S02]  /*68c0*/  SHFL.BFLY P6, R133, R136, R112, R63 ;  /* 0x0c00007088857389 */ /* 0x00006400000c003f */
[----:B01----:R-:W-:Y:S05]  /*68d0*/  ENDCOLLECTIVE ;  /* 0x000000000000791b */ /* 0x003fea0003800000 */
.L_x_26539:
[----:B------:R-:W-:Y:S02]  /*68e0*/  HFMA2 R112, -RZ, RZ, 0, 5.9604644775390625e-08 ;  /* 0x00000001ff707431 */ /* 0x000fe400000001ff */
[----:B------:R-:W-:Y:S01]  /*68f0*/  FADD.FTZ R61, R62, R133 ;  /* 0x000000853e3d7221 */ /* 0x000fe20000010000 */
[----:B------:R-:W-:-:S03]  /*6900*/  ISETP.GT.U32.AND P6, PT, R96, 0xdf, PT ;  /* 0x000000df6000780c */ /* 0x000fc60003fc4070 */
[----:B------:R-:W-:-:S04]  /*6910*/  FMUL.FTZ R61, R61, R60 ;  /* 0x0000003c3d3d7220 */ /* 0x000fc80000410000 */
[--C-:B------:R-:W-:Y:S01]  /*6920*/  FADD.FTZ R62, R65, -R61.reuse ;  /* 0x8000003d413e7221 */ /* 0x100fe20000010000 */
[--C-:B------:R-:W-:Y:S01]  /*6930*/  FADD.FTZ R131, R64, -R61.reuse ;  /* 0x8000003d40837221 */ /* 0x100fe20000010000 */
[----:B------:R-:W-:Y:S02]  /*6940*/  FADD.FTZ R63, R24, -R61 ;  /* 0x8000003d183f7221 */ /* 0x000fe40000010000 */
[----:B------:R-:W-:-:S04]  /*6950*/  FFMA.FTZ R62, R62, R62, RZ ;  /* 0x0000003e3e3e7223 */ /* 0x000fc800000100ff */
[----:B------:R-:W-:Y:S01]  /*6960*/  FFMA.FTZ R62, R131, R131, R62 ;  /* 0x00000083833e7223 */ /* 0x000fe2000001003e */
[----:B------:R-:W-:-:S04]  /*6970*/  FADD.FTZ R131, R25, -R61 ;  /* 0x8000003d19837221 */ /* 0x000fc80000010000 */
[----:B------:R-:W-:-:S04]  /*6980*/  FFMA.FTZ R62, R131, R131, R62 ;  /* 0x00000083833e7223 */ /* 0x000fc8000001003e */
[----:B------:R-:W-:-:S05]  /*6990*/  FFMA.FTZ R62, R63, R63, R62 ;  /* 0x0000003f3f3e7223 */ /* 0x000fca000001003e */
[----:B------:R-:W-:Y:S01]  /*69a0*/  FSEL R135, R62, RZ, P5 ;  /* 0x000000ff3e877208 */ /* 0x000fe20002800000 */
        /* <DEDUP_REMOVED lines=48> */
[----:B------:R-:W-:Y:S01]  /*6cb0*/  FADD.FTZ R62, R75, -R61 ;  /* 0x8000003d4b3e7221 */ /* 0x000fe20000010000 */
[----:B------:R-:W-:-:S03]  /*6cc0*/  ISETP.GT.U32.AND P6, PT, R96, 0xff, PT ;  /* 0x000000ff6000780c */ /* 0x000fc60003fc4070 */
        /* <DEDUP_REMOVED lines=48> */
.L_x_26540:
[----:B------:R-:W-:Y:S02]  /*6fd0*/  HFMA2 R112, -RZ, RZ, 0, 1.1920928955078125e-07 ;  /* 0x00000002ff707431 */ /* 0x000fe400000001ff */
[----:B------:R-:W-:-:S05]  /*6fe0*/  FADD.FTZ R134, R135, R133 ;  /* 0x0000008587867221 */ /* 0x000fca0000010000 */
[----:B------:R-:W-:-:S07]  /*6ff0*/  MOV R136, R134 ;  /* 0x0000008600887202 */ /* 0x000fce0000000f00 */
[----:B------:R-:W-:Y:S05]  /*7000*/  WARPSYNC.COLLECTIVE R113, `(.L_x_26541) ;  /* 0x0000000071087348 */ /* 0x000fea0003c00000 */
[----:B------:R0:W1:Y:S02]  /*7010*/  SHFL.BFLY P6, R133, R136, R112, R63 ;  /* 0x0c00007088857389 */ /* 0x00006400000c003f */
[----:B01----:R-:W-:Y:S05]  /*7020*/  ENDCOLLECTIVE ;  /* 0x000000000000791b */ /* 0x003fea0003800000 */
.L_x_26541:
[----:B------:R-:W-:Y:S02]  /*7030*/  HFMA2 R112, -RZ, RZ, 0, 2.384185791015625e-07 ;  /* 0x00000004ff707431 */ /* 0x000fe400000001ff */
[----:B------:R-:W-:-:S05]  /*7040*/  FADD.FTZ R132, R134, R133 ;  /* 0x0000008586847221 */ /* 0x000fca0000010000 */
[----:B------:R-:W-:-:S07]  /*7050*/  MOV R136, R132 ;  /* 0x0000008400887202 */ /* 0x000fce0000000f00 */
[----:B------:R-:W-:Y:S05]  /*7060*/  WARPSYNC.COLLECTIVE R113, `(.L_x_26542) ;  /* 0x0000000071087348 */ /* 0x000fea0003c00000 */
[----:B------:R0:W1:Y:S02]  /*7070*/  SHFL.BFLY P6, R133, R136, R112, R63 ;  /* 0x0c00007088857389 */ /* 0x00006400000c003f */
[----:B01----:R-:W-:Y:S05]  /*7080*/  ENDCOLLECTIVE ;  /* 0x000000000000791b */ /* 0x003fea0003800000 */
.L_x_26542:
[----:B------:R-:W-:Y:S02]  /*7090*/  HFMA2 R112, -RZ, RZ, 0, 4.76837158203125e-07 ;  /* 0x00000008ff707431 */ /* 0x000fe400000001ff */
[----:B------:R-:W-:-:S05]  /*70a0*/  FADD.FTZ R131, R132, R133 ;  /* 0x0000008584837221 */ /* 0x000fca0000010000 */
[----:B------:R-:W-:-:S07]  /*70b0*/  MOV R136, R131 ;  /* 0x0000008300887202 */ /* 0x000fce0000000f00 */
[----:B------:R-:W-:Y:S05]  /*70c0*/  WARPSYNC.COLLECTIVE R113, `(.L_x_26543) ;  /* 0x0000000071087348 */ /* 0x000fea0003c00000 */
[----:B------:R0:W1:Y:S02]  /*70d0*/  SHFL.BFLY P6, R133, R136, R112, R63 ;  /* 0x0c00007088857389 */ /* 0x00006400000c003f */
[----:B01----:R-:W-:Y:S05]  /*70e0*/  ENDCOLLECTIVE ;  /* 0x000000000000791b */ /* 0x003fea0003800000 */
.L_x_26543:
[----:B------:R-:W-:Y:S02]  /*70f0*/  HFMA2 R112, -RZ, RZ, 0, 9.5367431640625e-07 ;  /* 0x00000010ff707431 */ /* 0x000fe400000001ff */
[----:B------:R-:W-:-:S05]  /*7100*/  FADD.FTZ R62, R131, R133 ;  /* 0x00000085833e7221 */ /* 0x000fca0000010000 */
[----:B------:R-:W-:-:S07]  /*7110*/  MOV R136, R62 ;  /* 0x0000003e00887202 */ /* 0x000fce0000000f00 */
[----:B------:R-:W-:Y:S05]  /*7120*/  WARPSYNC.COLLECTIVE R113, `(.L_x_26544) ;  /* 0x0000000071087348 */ /* 0x000fea0003c00000 */
[----:B------:R0:W1:Y:S02]  /*7130*/  SHFL.BFLY P6, R133, R136, R112, R63 ;  /* 0x0c00007088857389 */ /* 0x00006400000c003f */
[----:B01----:R-:W-:Y:S05]  /*7140*/  ENDCOLLECTIVE ;  /* 0x000000000000791b */ /* 0x003fea0003800000 */
.L_x_26544:
[----:B------:R-:W-:Y:S05]  /*7150*/  BRA `(.L_x_26545) ;  /* 0xffffffdc00f07947 */ /* 0x000fea000383ffff */
.L_x_26546:
        /* <DEDUP_REMOVED lines=10> */
.L_x_33310:


//--------------------- .text._ZN10layer_norm31ln_parallel_residual_fwd_kernelINS_13Kernel_traitsI6__halfffffjLj1536ELj1ELj4ELj1ELj16ENS_18Kernel_traits_baseILj1536ES2_ffffjLj128EEEEELb0ELb1ELb1EEEvNS_9FwdParamsE --------------------------
	.section	.text._ZN10layer_norm31ln_parallel_residual_fwd_kernelINS_13Kernel_traitsI6__halfffffjLj1536ELj1ELj4ELj1ELj16ENS_18Kernel_traits_baseILj1536ES2_ffffjLj128EEEEELb0ELb1ELb1EEEvNS_9FwdParamsE,"ax",@progbits
	.align	128
        .global         _ZN10layer_norm31ln_parallel_residual_fwd_kernelINS_13Kernel_traitsI6__halfffffjLj1536ELj1ELj4ELj1ELj16ENS_18Kernel_traits_baseILj1536ES2_ffffjLj128EEEEELb0ELb1ELb1EEEvNS_9FwdParamsE
        .type           _ZN10layer_norm31ln_parallel_residual_fwd_kernelINS_13Kernel_traitsI6__halfffffjLj1536ELj1ELj4ELj1ELj16ENS_18Kernel_traits_baseILj1536ES2_ffffjLj128EEEEELb0ELb1ELb1EEEvNS_9FwdParamsE,@function
        .size           _ZN10layer_norm31ln_parallel_residual_fwd_kernelINS_13Kernel_traitsI6__halfffffjLj1536ELj1ELj4ELj1ELj16ENS_18Kernel_traits_baseILj1536ES2_ffffjLj128EEEEELb0ELb1ELb1EEEvNS_9FwdParamsE,(.L_x_33311 - _ZN10layer_norm31ln_parallel_residual_fwd_kernelINS_13Kernel_traitsI6__halfffffjLj1536ELj1ELj4ELj1ELj16ENS_18Kernel_traits_baseILj1536ES2_ffffjLj128EEEEELb0ELb1ELb1EEEvNS_9FwdParamsE)
        .other          _ZN10layer_norm31ln_parallel_residual_fwd_kernelINS_13Kernel_traitsI6__halfffffjLj1536ELj1ELj4ELj1ELj16ENS_18Kernel_traits_baseILj1536ES2_ffffjLj128EEEEELb0ELb1ELb1EEEvNS_9FwdParamsE,@"STO_CUDA_ENTRY STV_DEFAULT"
_ZN10layer_norm31ln_parallel_residual_fwd_kernelINS_13Kernel_traitsI6__halfffffjLj1536ELj1ELj4ELj1ELj16ENS_18Kernel_traits_baseILj1536ES2_ffffjLj128EEEEELb0ELb1ELb1EEEvNS_9FwdParamsE:
.text._ZN10layer_norm31ln_parallel_residual_fwd_kernelINS_13Kernel_traitsI6__halfffffjLj1536ELj1ELj4ELj1ELj16ENS_18Kernel_traits_baseILj1536ES2_ffffjLj128EEEEELb0ELb1ELb1EEEvNS_9FwdParamsE:
        /* <DEDUP_REMOVED lines=19> */
[----:B------:R0:W5:Y:S01]  /*0130*/  LDG.E.64 R4, desc[UR6][R2.64] ;  /* 0x0000000602047981 */ /* 0x000162000c1e1b00 */
[----:B-1----:R-:W-:-:S03]  /*0140*/  IMAD.WIDE.U32 R50, R25, 0x8, R50 ;  /* 0x0000000819327825 */ /* 0x002fc600078e0032 */
        /* <DEDUP_REMOVED lines=24> */
.L_x_26547:
        /* <DEDUP_REMOVED lines=11> */
[----:B0-----:R-:W-:Y:S01]  /*0380*/  IMAD.WIDE.U32 R24, R25, 0x8, R2 ;  /* 0x0000000819187825 */ /* 0x001fe200078e0002 */
[----:B------:R-:W-:-:S04]  /*0390*/  CS2R R2, SRZ ;  /* 0x0000000000027805 */ /* 0x000fc8000001ff00 */
        /* <DEDUP_REMOVED lines=13> */
.L_x_26548:
[----:B------:R-:W1:Y:S02]  /*0470*/  LDCU UR4, c[0x0][0x384] ;  /* 0x00007080ff0477ac */ /* 0x000e640008000800 */
[----:B-1----:R-:W-:-:S13]  /*0480*/  ISETP.GE.AND P1, PT, R0, UR4, PT ;  /* 0x0000000400007c0c */ /* 0x002fda000bf26270 */
[----:B------:R-:W-:Y:S05]  /*0490*/  @P1 EXIT ;  /* 0x000000000000194d */ /* 0x000fea0003800000 */
[----:B-----5:R-:W-:Y:S01]  /*04a0*/  MOV R140, R4 ;  /* 0x00000004008c7202 */ /* 0x020fe20000000f00 */
[----:B------:R-:W1:Y:S01]  /*04b0*/  LDCU UR4, c[0x0][0x388] ;  /* 0x00007100ff0477ac */ /* 0x000e620008000800 */
[----:B0-----:R-:W-:Y:S02]  /*04c0*/  MOV R50, R5 ;  /* 0x0000000500327202 */ /* 0x001fe40000000f00 */
[--C-:B------:R-:W-:Y:S01]  /*04d0*/  SHF.R.U64 R139, R4, 0x10, R5.reuse ;  /* 0x00000010048b7819 */ /* 0x100fe20000001205 */
[----:B------:R-:W0:Y:S01]  /*04e0*/  LDCU.U8 UR5, c[0x0][0x410] ;  /* 0x00008200ff0577ac */ /* 0x000e220008000000 */
[----:B------:R-:W-:Y:S02]  /*04f0*/  SHF.R.U32.HI R51, RZ, 0x10, R5 ;  /* 0x00000010ff337819 */ /* 0x000fe40000011605 */
[----:B------:R-:W-:Y:S01]  /*0500*/  MOV R138, R6 ;  /* 0x00000006008a7202 */ /* 0x000fe20000000f00 */
[----:B------:R-:W2:Y:S01]  /*0510*/  LDCU UR8, c[0x0][0x448] ;  /* 0x00008900ff0877ac */ /* 0x000ea20008000800 */
[----:B------:R-:W-:-:S02]  /*0520*/  SHF.R.U64 R137, R6, 0x10, R7 ;  /* 0x0000001006897819 */ /* 0x000fc40000001207 */
[----:B------:R-:W-:Y:S01]  /*0530*/  MOV R4, R7 ;  /* 0x0000000700047202 */ /* 0x000fe20000000f00 */
[----:B------:R-:W3:Y:S01]  /*0540*/  LDCU.64 UR10, c[0x0][0x3a0] ;  /* 0x00007400ff0a77ac */ /* 0x000ee20008000a00 */
[----:B------:R-:W-:Y:S02]  /*0550*/  MOV R136, R8 ;  /* 0x0000000800887202 */ /* 0x000fe40000000f00 */
[----:B------:R-:W-:Y:S01]  /*0560*/  MOV R5, R9 ;  /* 0x0000000900057202 */ /* 0x000fe20000000f00 */
[----:B------:R-:W4:Y:S01]  /*0570*/  LDCU.64 UR12, c[0x0][0x398] ;  /* 0x00007300ff0c77ac */ /* 0x000f220008000a00 */
[----:B------:R-:W-:Y:S02]  /*0580*/  MOV R134, R10 ;  /* 0x0000000a00867202 */ /* 0x000fe40000000f00 */
[----:B------:R-:W-:Y:S02]  /*0590*/  MOV R6, R11 ;  /* 0x0000000b00067202 */ /* 0x000fe40000000f00 */
[----:B------:R-:W-:-:S02]  /*05a0*/  PRMT R138, R4, 0x5410, R138 ;  /* 0x00005410048a7816 */ /* 0x000fc4000000008a */
[----:B------:R-:W-:Y:S02]  /*05b0*/  PRMT R136, R5, 0x5410, R136 ;  /* 0x0000541005887816 */ /* 0x000fe40000000088 */
[----:B------:R-:W-:Y:S02]  /*05c0*/  PRMT R134, R6, 0x5410, R134 ;  /* 0x0000541006867816 */ /* 0x000fe40000000086 */
[----:B------:R-:W-:Y:S02]  /*05d0*/  MOV R4, R46 ;  /* 0x0000002e00047202 */ /* 0x000fe40000000f00 */
[----:B------:R-:W-:Y:S02]  /*05e0*/  MOV R5, R47 ;  /* 0x0000002f00057202 */ /* 0x000fe40000000f00 */
[----:B------:R-:W-:Y:S02]  /*05f0*/  MOV R6, R44 ;  /* 0x0000002c00067202 */ /* 0x000fe40000000f00 */
[----:B------:R-:W-:-:S02]  /*0600*/  PRMT R79, R79, 0x5410, R4 ;  /* 0x000054104f4f7816 */ /* 0x000fc40000000004 */
[----:B------:R-:W-:Y:S02]  /*0610*/  PRMT R68, R5, 0x5410, R6 ;  /* 0x0000541005447816 */ /* 0x000fe40000000006 */
[----:B------:R-:W-:Y:S02]  /*0620*/  MOV R4, R45 ;  /* 0x0000002d00047202 */ /* 0x000fe40000000f00 */
[----:B------:R-:W-:Y:S02]  /*0630*/  MOV R5, R42 ;  /* 0x0000002a00057202 */ /* 0x000fe40000000f00 */
[----:B------:R-:W-:Y:S02]  /*0640*/  SHF.R.U32.HI R52, RZ, 0x10, R7 ;  /* 0x00000010ff347819 */ /* 0x000fe40000011607 */
[----:B------:R-:W-:Y:S02]  /*0650*/  PRMT R69, R4, 0x5410, R5 ;  /* 0x0000541004457816 */ /* 0x000fe40000000005 */
[----:B------:R-:W-:-:S02]  /*0660*/  MOV R4, R41 ;  /* 0x0000002900047202 */ /* 0x000fc40000000f00 */
[----:B------:R-:W-:Y:S02]  /*0670*/  MOV R5, R38 ;  /* 0x0000002600057202 */ /* 0x000fe40000000f00 */
[----:B------:R-:W-:Y:S02]  /*0680*/  MOV R85, R12 ;  /* 0x0000000c00557202 */ /* 0x000fe40000000f00 */
[----:B------:R-:W-:Y:S02]  /*0690*/  PRMT R71, R4, 0x5410, R5 ;  /* 0x0000541004477816 */ /* 0x000fe40000000005 */
[----:B------:R-:W-:Y:S02]  /*06a0*/  MOV R7, R13 ;  /* 0x0000000d00077202 */ /* 0x000fe40000000f00 */
[----:B------:R-:W-:Y:S02]  /*06b0*/  SHF.R.U32.HI R73, RZ, 0x10, R37 ;  /* 0x00000010ff497819 */ /* 0x000fe40000011625 */
[----:B------:R-:W-:-:S02]  /*06c0*/  SHF.R.U64 R4, R34, 0x10, R35 ;  /* 0x0000001022047819 */ /* 0x000fc40000001223 */
[----:B------:R-:W-:Y:S02]  /*06d0*/  PRMT R85, R7, 0x5410, R85 ;  /* 0x0000541007557816 */ /* 0x000fe40000000055 */
[----:B------:R-:W-:Y:S02]  /*06e0*/  PRMT R73, R73, 0x5410, R4 ;  /* 0x0000541049497816 */ /* 0x000fe40000000004 */
[----:B------:R-:W-:Y:S02]  /*06f0*/  MOV R6, R43 ;  /* 0x0000002b00067202 */ /* 0x000fe40000000f00 */
[----:B------:R-:W-:Y:S02]  /*0700*/  MOV R7, R40 ;  /* 0x0000002800077202 */ /* 0x000fe40000000f00 */
[----:B------:R-:W-:Y:S02]  /*0710*/  SHF.R.U32.HI R74, RZ, 0x10, R35 ;  /* 0x00000010ff4a7819 */ /* 0x000fe40000011623 */
[----:B------:R-:W-:-:S02]  /*0720*/  SHF.R.U64 R4, R32, 0x10, R33 ;  /* 0x0000001020047819 */ /* 0x000fc40000001221 */
[----:B------:R-:W-:Y:S02]  /*0730*/  PRMT R70, R6, 0x5410, R7 ;  /* 0x0000541006467816 */ /* 0x000fe40000000007 */
[----:B------:R-:W-:Y:S02]  /*0740*/  PRMT R74, R74, 0x5410, R4 ;  /* 0x000054104a4a7816 */ /* 0x000fe40000000004 */
[----:B------:R-:W-:Y:S02]  /*0750*/  MOV R6, R39 ;  /* 0x0000002700067202 */ /* 0x000fe40000000f00 */
[----:B------:R-:W-:Y:S02]  /*0760*/  SHF.R.U64 R7, R36, 0x10, R37 ;  /* 0x0000001024077819 */ /* 0x000fe40000001225 */
[----:B------:R-:W-:Y:S02]  /*0770*/  SHF.R.U32.HI R75, RZ, 0x10, R33 ;  /* 0x00000010ff4b7819 */ /* 0x000fe40000011621 */
[----:B------:R-:W-:-:S02]  /*0780*/  SHF.R.U64 R5, R30, 0x10, R31 ;  /* 0x000000101e057819 */ /* 0x000fc4000000121f */
[----:B------:R-:W-:Y:S02]  /*0790*/  SHF.R.U32.HI R76, RZ, 0x10, R31 ;  /* 0x00000010ff4c7819 */ /* 0x000fe4000001161f */
[----:B------:R-:W-:Y:S02]  /*07a0*/  SHF.R.U64 R4, R28, 0x10, R29 ;  /* 0x000000101c047819 */ /* 0x000fe4000000121d */
[--C-:B------:R-:W-:Y:S02]  /*07b0*/  SHF.R.U64 R86, R10, 0x10, R11.reuse ;  /* 0x000000100a567819 */ /* 0x100fe4000000120b */
[----:B------:R-:W-:Y:S02]  /*07c0*/  SHF.R.U32.HI R10, RZ, 0x10, R11 ;  /* 0x00000010ff0a7819 */ /* 0x000fe4000001160b */
[--C-:B------:R-:W-:Y:S02]  /*07d0*/  SHF.R.U64 R135, R8, 0x10, R9.reuse ;  /* 0x0000001008877819 */ /* 0x100fe40000001209 */
[----:B------:R-:W-:-:S02]  /*07e0*/  SHF.R.U32.HI R53, RZ, 0x10, R9 ;  /* 0x00000010ff357819 */ /* 0x000fc40000011609 */
[--C-:B------:R-:W-:Y:S02]  /*07f0*/  SHF.R.U64 R84, R12, 0x10, R13.reuse ;  /* 0x000000100c547819 */ /* 0x100fe4000000120d */
[----:B------:R-:W-:Y:S02]  /*0800*/  SHF.R.U32.HI R11, RZ, 0x10, R13 ;  /* 0x00000010ff0b7819 */ /* 0x000fe4000001160d */
[----:B------:R-:W-:Y:S02]  /*0810*/  PRMT R72, R6, 0x5410, R7 ;  /* 0x0000541006487816 */ /* 0x000fe40000000007 */
[----:B------:R-:W-:Y:S02]  /*0820*/  PRMT R75, R75, 0x5410, R5 ;  /* 0x000054104b4b7816 */ /* 0x000fe40000000005 */
[----:B------:R-:W-:Y:S02]  /*0830*/  PRMT R76, R76, 0x5410, R4 ;  /* 0x000054104c4c7816 */ /* 0x000fe40000000004 */
[----:B------:R-:W-:-:S02]  /*0840*/  MOV R83, R14 ;  /* 0x0000000e00537202 */ /* 0x000fc40000000f00 */
[----:B------:R-:W-:Y:S02]  /*0850*/  MOV R8, R15 ;  /* 0x0000000f00087202 */ /* 0x000fe40000000f00 */
[--C-:B------:R-:W-:Y:S02]  /*0860*/  SHF.R.U64 R82, R14, 0x10, R15.reuse ;  /* 0x000000100e527819 */ /* 0x100fe4000000120f */
[----:B------:R-:W-:Y:S02]  /*0870*/  SHF.R.U32.HI R12, RZ, 0x10, R15 ;  /* 0x00000010ff0c7819 */ /* 0x000fe4000001160f */
[----:B------:R-:W-:Y:S02]  /*0880*/  ISETP.NE.U32.AND P1, PT, R54, RZ, PT ;  /* 0x000000ff3600720c */ /* 0x000fe40003f25070 */
[----:B------:R-:W-:Y:S02]  /*0890*/  MOV R81, R48 ;  /* 0x0000003000517202 */ /* 0x000fe40000000f00 */
[----:B------:R-:W-:-:S02]  /*08a0*/  MOV R9, R49 ;  /* 0x0000003100097202 */ /* 0x000fc40000000f00 */
[--C-:B------:R-:W-:Y:S02]  /*08b0*/  SHF.R.U64 R80, R48, 0x10, R49.reuse ;  /* 0x0000001030507819 */ /* 0x100fe40000001231 */
[----:B------:R-:W-:Y:S02]  /*08c0*/  SHF.R.U32.HI R13, RZ, 0x10, R49 ;  /* 0x00000010ff0d7819 */ /* 0x000fe40000011631 */
[----:B------:R-:W-:Y:S02]  /*08d0*/  SHF.R.U32.HI R77, RZ, 0x10, R29 ;  /* 0x00000010ff4d7819 */ /* 0x000fe4000001161d */
[--C-:B------:R-:W-:Y:S02]  /*08e0*/  SHF.R.U64 R4, R26, 0x10, R27.reuse ;  /* 0x000000101a047819 */ /* 0x100fe4000000121b */
[----:B------:R-:W-:Y:S02]  /*08f0*/  SHF.R.U32.HI R78, RZ, 0x10, R27 ;  /* 0x00000010ff4e7819 */ /* 0x000fe4000001161b */
[----:B------:R-:W-:-:S02]  /*0900*/  SHF.R.U64 R5, R24, 0x10, R25 ;  /* 0x0000001018057819 */ /* 0x000fc40000001219 */
[----:B------:R-:W-:Y:S02]  /*0910*/  SHF.R.U32.HI R6, RZ, 0x10, R25 ;  /* 0x00000010ff067819 */ /* 0x000fe40000011619 */
[----:B------:R-:W-:Y:S02]  /*0920*/  ISETP.NE.AND.EX P1, PT, R55, RZ, PT, P1 ;  /* 0x000000ff3700720c */ /* 0x000fe40003f25310 */
        /* <DEDUP_REMOVED lines=13> */
.L_x_26575:
[----:B-1----:R-:W0:Y:S01]  /*0a00*/  S2R R54, SR_TID.X ;  /* 0x0000000000367919 */ /* 0x002e220000002100 */
[----:B------:R-:W-:Y:S01]  /*0a10*/  ISETP.NE.U32.AND P2, PT, RZ, UR10, PT ;  /* 0x0000000aff007c0c */ /* 0x000fe2000bf45070 */
[----:B------:R-:W1:Y:S01]  /*0a20*/  LDC.64 R118, c[0x0][0x390] ;  /* 0x0000e400ff767b82 */ /* 0x000e620000000a00 */
[----:B------:R-:W-:Y:S02]  /*0a30*/  IMAD R52, R0, UR4, RZ ;  /* 0x0000000400347c24 */ /* 0x000fe4000f8e02ff */
[----:B------:R-:W-:-:S03]  /*0a40*/  ISETP.NE.AND.EX P2, PT, RZ, UR11, PT, P2 ;  /* 0x0000000bff007c0c */ /* 0x000fc6000bf45320 */
[----:B------:R-:W-:Y:S02]  /*0a50*/  SHF.R.S32.HI R53, RZ, 0x1f, R52 ;  /* 0x0000001fff357819 */ /* 0x000fe40000011434 */
[----:B------:R-:W2:Y:S02]  /*0a60*/  @P1 LDC.64 R50, c[0x0][0x398] ;  /* 0x0000e600ff321b82 */ /* 0x000ea40000000a00 */
[----:B------:R-:W-:-:S06]  /*0a70*/  LEA.HI R53, R53, R52, RZ, 0x2 ;  /* 0x0000003435357211 */ /* 0x000fcc00078f10ff */
[----:B------:R-:W3:Y:S01]  /*0a80*/  @P2 LDC.64 R48, c[0x0][0x3a0] ;  /* 0x0000e800ff302b82 */ /* 0x000ee20000000a00 */
[----:B0-----:R-:W-:-:S04]  /*0a90*/  LOP3.LUT R54, R54, 0x1f, RZ, 0xc0, !PT ;  /* 0x0000001f36367812 */ /* 0x001fc800078ec0ff */
[----:B------:R-:W-:-:S05]  /*0aa0*/  LEA.HI.SX32 R56, R53, R54, 0x1e ;  /* 0x0000003635387211 */ /* 0x000fca00078ff2ff */
[----:B--2---:R-:W-:-:S04]  /*0ab0*/  @P1 IMAD.WIDE.U32 R52, R56, 0x10, R50 ;  /* 0x0000001038341825 */ /* 0x004fc800078e0032 */
[C---:B---3--:R-:W-:Y:S01]  /*0ac0*/  @P2 IMAD.WIDE.U32 R54, R56.reuse, 0x10, R48 ;  /* 0x0000001038362825 */ /* 0x048fe200078e0030 */
[----:B------:R-:W-:Y:S01]  /*0ad0*/  UISETP.NE.U32.AND UP0, UPT, UR12, URZ, UPT ;  /* 0x000000ff0c00728c */ /* 0x000fe2000bf05070 */
[----:B------:R0:W5:Y:S02]  /*0ae0*/  @P1 LDG.E.128 R12, desc[UR6][R52.64] ;  /* 0x00000006340c1981 */ /* 0x000164000c1e1d00 */
[----:B-1----:R-:W-:Y:S02]  /*0af0*/  IMAD.WIDE.U32 R48, R56, 0x10, R118 ;  /* 0x0000001038307825 */ /* 0x002fe400078e0076 */
[----:B------:R0:W5:Y:S04]  /*0b00*/  @P2 LDG.E.128 R8, desc[UR6][R54.64] ;  /* 0x0000000636082981 */ /* 0x000168000c1e1d00 */
[----:B------:R-:W5:Y:S01]  /*0b10*/  LDG.E.128 R48, desc[UR6][R48.64] ;  /* 0x0000000630307981 */ /* 0x000f62000c1e1d00 */
[----:B------:R-:W-:-:S06]  /*0b20*/  UISETP.NE.AND.EX UP0, UPT, UR13, URZ, UPT, UP0 ;  /* 0x000000ff0d00728c */ /* 0x000fcc000bf05300 */
[----:B------:R-:W-:-:S13]  /*0b30*/  PLOP3.LUT P1, PT, PT, PT, UP0, 0x80, 0x8 ;  /* 0x000000000008781c */ /* 0x000fda0003f2f008 */
[----:B0-----:R-:W-:Y:S05]  /*0b40*/  @!P1 BRA `(.L_x_26549) ;  /* 0x00000000005c9947 */ /* 0x001fea0003800000 */
        /* <DEDUP_REMOVED lines=14> */
.L_x_26550:
        /* <DEDUP_REMOVED lines=9> */
.L_x_26549:
        /* <DEDUP_REMOVED lines=12> */
.L_x_26551:
        /* <DEDUP_REMOVED lines=12> */
[----:B------:R-:W-:-:S04]  /*0e40*/  UISETP.NE.U32.AND UP0, UPT, UR12, URZ, UPT ;  /* 0x000000ff0c00728c */ /* 0x000fc8000bf05070 */
[----:B------:R-:W-:-:S09]  /*0e50*/  UISETP.NE.AND.EX UP0, UPT, UR13, URZ, UPT, UP0 ;  /* 0x000000ff0d00728c */ /* 0x000fd2000bf05300 */
[----:B0-----:R-:W-:Y:S05]  /*0e60*/  BRA.U UP0, `(.L_x_26552) ;  /* 0x0000000100407547 */ /* 0x001fea000b800000 */
[----:B------:R-:W-:-:S04]  /*0e70*/  UISETP.NE.U32.AND UP1, UPT, UR10, URZ, UPT ;  /* 0x000000ff0a00728c */ /* 0x000fc8000bf25070 */
[----:B------:R-:W-:-:S06]  /*0e80*/  UISETP.NE.AND.EX UP1, UPT, UR11, URZ, UPT, UP1 ;  /* 0x000000ff0b00728c */ /* 0x000fcc000bf25310 */
[----:B------:R-:W-:-:S13]  /*0e90*/  PLOP3.LUT P3, PT, PT, PT, UP1, 0x80, 0x8 ;  /* 0x000000000008781c */ /* 0x000fda0003f6f018 */
        /* <DEDUP_REMOVED lines=13> */
.L_x_26552:
        /* <DEDUP_REMOVED lines=23> */
.L_x_26553:
        /* <DEDUP_REMOVED lines=26> */
.L_x_26554:
        /* <DEDUP_REMOVED lines=21> */
.L_x_26555:
        /* <DEDUP_REMOVED lines=26> */
.L_x_26556:
        /* <DEDUP_REMOVED lines=21> */
.L_x_26557:
        /* <DEDUP_REMOVED lines=26> */
.L_x_26558:
        /* <DEDUP_REMOVED lines=21> */
.L_x_26559:
        /* <DEDUP_REMOVED lines=26> */
.L_x_26560:
        /* <DEDUP_REMOVED lines=21> */
.L_x_26561:
        /* <DEDUP_REMOVED lines=26> */
.L_x_26562:
        /* <DEDUP_REMOVED lines=21> */
.L_x_26563:
        /* <DEDUP_REMOVED lines=26> */
.L_x_26564:
        /* <DEDUP_REMOVED lines=21> */
.L_x_26565:
        /* <DEDUP_REMOVED lines=26> */
.L_x_26566:
        /* <DEDUP_REMOVED lines=21> */
.L_x_26567:
        /* <DEDUP_REMOVED lines=26> */
.L_x_26568:
        /* <DEDUP_REMOVED lines=21> */
.L_x_26569:
        /* <DEDUP_REMOVED lines=26> */
.L_x_26570:
        /* <DEDUP_REMOVED lines=21> */
.L_x_26571:
        /* <DEDUP_REMOVED lines=26> */
.L_x_26572:
        /* <DEDUP_REMOVED lines=21> */
.L_x_26573:
[----:B------:R-:W-:Y:S01]  /*2e40*/  FADD.FTZ R48, RZ, R117 ;  /* 0x00000075ff307221 */ /* 0x000fe20000010000 */
        /* <DEDUP_REMOVED lines=38> */
[----:B------:R-:W-:Y:S02]  /*30b0*/  FADD.FTZ R51, R50, R143 ;  /* 0x0000008f32337221 */ /* 0x000fe40000010000 */
[----:B------:R-:W1:Y:S02]  /*30c0*/  S2R R50, SR_TID.X ;  /* 0x0000000000327919 */ /* 0x000e640000002100 */
        /* <DEDUP_REMOVED lines=9> */
[----:B------:R-:W-:Y:S01]  /*3160*/  FADD.FTZ R118, R51, R132 ;  /* 0x0000008433767221 */ /* 0x000fe20000010000 */
[----:B-1----:R-:W-:-:S03]  /*3170*/  LOP3.LUT P2, RZ, R50, 0x1f, RZ, 0xc0, !PT ;  /* 0x0000001f32ff7812 */ /* 0x002fc6000784c0ff */
        /* <DEDUP_REMOVED lines=17> */
[----:B------:R-:W-:Y:S01]  /*3290*/  FFMA.FTZ R51, R50, R50, RZ ;  /* 0x0000003232337223 */ /* 0x000fe200000100ff */
        /* <DEDUP_REMOVED lines=102> */
.L_x_26587:
[----:B------:R-:W-:Y:S01]  /*3900*/  FMUL.FTZ R51, R49, R49 ;  /* 0x0000003131337220 */ /* 0x000fe20000410000 */
[----:B------:R-:W-:Y:S01]  /*3910*/  ISETP.NE.AND P3, PT, RZ, UR5, PT ;  /* 0x00000005ff007c0c */ /* 0x000fe2000bf65270 */
[----:B-1----:R-:W-:Y:S01]  /*3920*/  FADD.FTZ R50, R119, R50 ;  /* 0x0000003277327221 */ /* 0x002fe20000010000 */
[----:B------:R-:W1:Y:S02]  /*3930*/  @!P2 LDC.64 R152, c[0x0][0x3c0] ;  /* 0x0000f000ff98ab82 */ /* 0x000e640000000a00 */
[----:B------:R-:W-:Y:S01]  /*3940*/  FSEL R51, R51, RZ, P3 ;  /* 0x000000ff33337208 */ /* 0x000fe20001800000 */
[----:B------:R-:W-:Y:S01]  /*3950*/  FFMA.FTZ R48, R50, R48, UR8 ;  /* 0x0000000832307e23 */ /* 0x000fe20008010030 */
[----:B------:R-:W-:-:S03]  /*3960*/  FSEL R50, R49, RZ, !P3 ;  /* 0x000000ff31327208 */ /* 0x000fc60005800000 */
[----:B------:R-:W-:Y:S01]  /*3970*/  FADD.FTZ R48, R48, R51 ;  /* 0x0000003330307221 */ /* 0x000fe20000010000 */
[----:B------:R-:W2:Y:S01]  /*3980*/  @!P2 LDC.64 R150, c[0x0][0x3c8] ;  /* 0x0000f200ff96ab82 */ /* 0x000ea20000000a00 */
[C---:B------:R-:W-:Y:S01]  /*3990*/  FADD.FTZ R133, -R50.reuse, R117 ;  /* 0x0000007532857221 */ /* 0x040fe20000010100 */
[C---:B------:R-:W-:Y:S01]  /*39a0*/  FADD.FTZ R117, -R50.reuse, R112 ;  /* 0x0000007032757221 */ /* 0x040fe20000010100 */
[C---:B------:R-:W-:Y:S01]  /*39b0*/  FADD.FTZ R122, -R50.reuse, R113 ;  /* 0x00000071327a7221 */ /* 0x040fe20000010100 */
[C---:B------:R-:W-:Y:S01]  /*39c0*/  FADD.FTZ R112, -R50.reuse, R110 ;  /* 0x0000006e32707221 */ /* 0x040fe20000010100 */
[C---:B------:R-:W-:Y:S01]  /*39d0*/  FADD.FTZ R113, -R50.reuse, R66 ;  /* 0x0000004232717221 */ /* 0x040fe20000010100 */
[C---:B------:R-:W-:Y:S01]  /*39e0*/  FADD.FTZ R110, -R50.reuse, R104 ;  /* 0x00000068326e7221 */ /* 0x040fe20000010100 */
[----:B------:R-:W3:Y:S01]  /*39f0*/  MUFU.RSQ R48, R48 ;  /* 0x0000003000307308 */ /* 0x000ee20000001400 */
[C---:B------:R-:W-:Y:S01]  /*3a00*/  FADD.FTZ R66, -R50.reuse, R97 ;  /* 0x0000006132427221 */ /* 0x040fe20000010100 */
[C---:B------:R-:W-:Y:S01]  /*3a10*/  FADD.FTZ R104, -R50.reuse, R94 ;  /* 0x0000005e32687221 */ /* 0x040fe20000010100 */
[C---:B------:R-:W-:Y:S01]  /*3a20*/  FADD.FTZ R97, -R50.reuse, R143 ;  /* 0x0000008f32617221 */ /* 0x040fe20000010100 */
[C---:B------:R-:W-:Y:S01]  /*3a30*/  FADD.FTZ R94, -R50.reuse, R142 ;  /* 0x0000008e325e7221 */ /* 0x040fe20000010100 */
[C---:B------:R-:W-:Y:S01]  /*3a40*/  FADD.FTZ R128, -R50.reuse, R53 ;  /* 0x0000003532807221 */ /* 0x040fe20000010100 */
[----:B------:R-:W4:Y:S01]  /*3a50*/  LDC.64 R142, c[0x0][0x428] ;  /* 0x00010a00ff8e7b82 */ /* 0x000f220000000a00 */
[C---:B------:R-:W-:Y:S01]  /*3a60*/  FADD.FTZ R53, -R50.reuse, R108 ;  /* 0x0000006c32357221 */ /* 0x040fe20000010100 */
[----:B------:R-:W-:Y:S01]  /*3a70*/  FADD.FTZ R51, -R50, R52 ;  /* 0x0000003432337221 */ /* 0x000fe20000010100 */
[----:B-1----:R-:W-:-:S04]  /*3a80*/  @!P2 IMAD.WIDE R152, R0, 0x4, R152 ;  /* 0x000000040098a825 */ /* 0x002fc800078e0298 */
[C---:B------:R-:W-:Y:S01]  /*3a90*/  FADD.FTZ R108, -R50.reuse, R65 ;  /* 0x00000041326c7221 */ /* 0x040fe20000010100 */
[C---:B------:R-:W-:Y:S01]  /*3aa0*/  FADD.FTZ R52, -R50.reuse, R115 ;  /* 0x0000007332347221 */ /* 0x040fe20000010100 */
[C---:B------:R-:W-:Y:S01]  /*3ab0*/  FADD.FTZ R126, -R50.reuse, R114 ;  /* 0x00000072327e7221 */ /* 0x040fe20000010100 */
[C---:B0-----:R-:W-:Y:S01]  /*3ac0*/  FADD.FTZ R119, -R50.reuse, R100 ;  /* 0x0000006432777221 */ /* 0x041fe20000010100 */
        /* <DEDUP_REMOVED lines=32> */
[----:B--2---:R-:W-:-:S04]  /*3cd0*/  @!P2 IMAD.WIDE R150, R0, 0x4, R150 ;  /* 0x000000040096a825 */ /* 0x004fc800078e0296 */
[C---:B---3--:R-:W-:Y:S01]  /*3ce0*/  FMUL.FTZ R133, R48.reuse, R133 ;  /* 0x0000008530857220 */ /* 0x048fe20000410000 */
[C---:B------:R-:W-:Y:S01]  /*3cf0*/  FMUL.FTZ R130, R48.reuse, R130 ;  /* 0x0000008230827220 */ /* 0x040fe20000410000 */
[C---:B------:R-:W-:Y:S01]  /*3d00*/  FMUL.FTZ R128, R48.reuse, R128 ;  /* 0x0000008030807220 */ /* 0x040fe20000410000 */
[----:B------:R-:W-:Y:S02]  /*3d10*/  HADD2.F32 R131, -RZ, R140.H1_H1 ;  /* 0x3000008cff837230 */ /* 0x000fe40000004100 */
[C---:B------:R-:W-:Y:S01]  /*3d20*/  FMUL.FTZ R51, R48.reuse, R51 ;  /* 0x0000003330337220 */ /* 0x040fe20000410000 */
[----:B------:R-:W-:Y:S02]  /*3d30*/  HADD2.F32 R132, -RZ, R36.H0_H0 ;  /* 0x20000024ff847230 */ /* 0x000fe40000004100 */
[C---:B------:R-:W-:Y:S01]  /*3d40*/  FMUL.FTZ R52, R48.reuse, R52 ;  /* 0x0000003430347220 */ /* 0x040fe20000410000 */
[----:B------:R-:W-:Y:S02]  /*3d50*/  HADD2.F32 R129, -RZ, R72.H1_H1 ;  /* 0x30000048ff817230 */ /* 0x000fe40000004100 */
[----:B------:R-:W-:Y:S01]  /*3d60*/  FMUL.FTZ R53, R48, R53 ;  /* 0x0000003530357220 */ /* 0x000fe20000410000 */
[----:B------:R-:W-:-:S02]  /*3d70*/  HADD2.F32 R50, -RZ, R140.H0_H0 ;  /* 0x2000008cff327230 */ /* 0x000fc40000004100 */
[C---:B------:R-:W-:Y:S01]  /*3d80*/  FMUL.FTZ R54, R48.reuse, R54 ;  /* 0x0000003630367220 */ /* 0x040fe20000410000 */
[----:B0-----:R-:W-:Y:S02]  /*3d90*/  HADD2.F32 R49, -RZ, R139.H1_H1 ;  /* 0x3000008bff317230 */ /* 0x001fe40000004100 */
[C---:B------:R-:W-:Y:S01]  /*3da0*/  FMUL.FTZ R55, R48.reuse, R55 ;  /* 0x0000003730377220 */ /* 0x040fe20000410000 */
[----:B------:R-:W-:Y:S02]  /*3db0*/  HADD2.F32 R127, -RZ, R37.H0_H0 ;  /* 0x20000025ff7f7230 */ /* 0x000fe40000004100 */
        /* <DEDUP_REMOVED lines=43> */
[----:B------:R-:W-:-:S02]  /*4070*/  HADD2.F32 R145, -RZ, R139.H0_H0 ;  /* 0x2000008bff917230 */ /* 0x000fc40000004100 */
[----:B------:R-:W-:Y:S02]  /*4080*/  HADD2.F32 R144, -RZ, R73.H0_H0 ;  /* 0x20000049ff907230 */ /* 0x000fe40000004100 */
[--C-:B------:R-:W-:Y:S02]  /*4090*/  HADD2.F32 R141, -RZ, R138.reuse.H1_H1 ;  /* 0x3000008aff8d7230 */ /* 0x100fe40000004100 */
[----:B------:R-:W-:Y:S02]  /*40a0*/  HADD2.F32 R130, -RZ, R138.H0_H0 ;  /* 0x2000008aff827230 */ /* 0x000fe40000004100 */
[----:B------:R-:W-:Y:S01]  /*40b0*/  FFMA.FTZ R51, R51, R145, R144 ;  /* 0x0000009133337223 */ /* 0x000fe20000010090 */
[----:B------:R-:W-:Y:S02]  /*40c0*/  HADD2.F32 R129, -RZ, R35.H0_H0 ;  /* 0x20000023ff817230 */ /* 0x000fe40000004100 */
[----:B0-----:R-:W-:Y:S01]  /*40d0*/  FFMA.FTZ R48, R133, R131, R132 ;  /* 0x0000008385307223 */ /* 0x001fe20000010084 */
[----:B------:R-:W-:-:S02]  /*40e0*/  HADD2.F32 R133, -RZ, R34.H0_H0 ;  /* 0x20000022ff857230 */ /* 0x000fc40000004100 */
[----:B------:R-:W-:Y:S02]  /*40f0*/  HADD2.F32 R132, -RZ, R137.H1_H1 ;  /* 0x30000089ff847230 */ /* 0x000fe40000004100 */
[----:B------:R-:W-:Y:S01]  /*4100*/  FFMA.FTZ R54, R54, R130, R129 ;  /* 0x0000008236367223 */ /* 0x000fe20000010081 */
[----:B------:R-:W-:Y:S02]  /*4110*/  HADD2.F32 R131, -RZ, R73.H1_H1 ;  /* 0x30000049ff837230 */ /* 0x000fe40000004100 */
[----:B------:R-:W-:Y:S01]  /*4120*/  FFMA.FTZ R52, R52, R141, R133 ;  /* 0x0000008d34347223 */ /* 0x000fe20000010085 */
[----:B------:R-:W-:Y:S02]  /*4130*/  HADD2.F32 R128, -RZ, R137.H0_H0 ;  /* 0x20000089ff807230 */ /* 0x000fe40000004100 */
[----:B------:R-:W-:Y:S02]  /*4140*/  HADD2.F32 R127, -RZ, R74.H0_H0 ;  /* 0x2000004aff7f7230 */ /* 0x000fe40000004100 */
[----:B------:R-:W-:Y:S01]  /*4150*/  FFMA.FTZ R53, R53, R132, R131 ;  /* 0x0000008435357223 */ /* 0x000fe20000010083 */
[----:B----4-:R-:W-:-:S04]  /*4160*/  IMAD.WIDE.U32 R156, R56, 0x10, R142 ;  /* 0x00000010389c7825 */ /* 0x010fc800078e008e */
[----:B------:R-:W-:Y:S01]  /*4170*/  FFMA.FTZ R55, R55, R128, R127 ;  /* 0x0000008037377223 */ /* 0x000fe2000001007f */
[--C-:B------:R-:W-:Y:S01]  /*4180*/  IMAD.WIDE.U32 R56, R57, 0x10, R142.reuse ;  /* 0x0000001039387825 */ /* 0x100fe200078e008e */
[----:B------:R0:W-:Y:S03]  /*4190*/  STG.E.128 desc[UR6][R156.64], R48 ;  /* 0x000000309c007986 */ /* 0x0001e6000c101d06 */
[--C-:B------:R-:W-:Y:S01]  /*41a0*/  IMAD.WIDE.U32 R146, R58, 0x10, R142.reuse ;  /* 0x000000103a927825 */ /* 0x100fe200078e008e */
[----:B------:R1:W-:Y:S03]  /*41b0*/  STG.E.128 desc[UR6][R56.64], R52 ;  /* 0x0000003438007986 */ /* 0x0003e6000c101d06 */
[----:B------:R-:W-:-:S04]  /*41c0*/  IMAD.WIDE.U32 R152, R61, 0x10, R142 ;  /* 0x000000103d987825 */ /* 0x000fc800078e008e */
[----:B------:R-:W-:-:S04]  /*41d0*/  IMAD.WIDE.U32 R154, R62, 0x10, R142 ;  /* 0x000000103e9a7825 */ /* 0x000fc800078e008e */
[----:B------:R-:W-:-:S04]  /*41e0*/  IMAD.WIDE.U32 R148, R59, 0x10, R142 ;  /* 0x000000103b947825 */ /* 0x000fc800078e008e */
[----:B0-----:R-:W-:Y:S02]  /*41f0*/  HADD2.F32 R48, -RZ, R32.H0_H0 ;  /* 0x20000020ff307230 */ /* 0x001fe40000004100 */
[----:B------:R-:W-:Y:S02]  /*4200*/  HADD2.F32 R51, -RZ, R75.H0_H0 ;  /* 0x2000004bff337230 */ /* 0x000fe40000004100 */
[----:B-1----:R-:W-:Y:S02]  /*4210*/  HADD2.F32 R57, -RZ, R136.H1_H1 ;  /* 0x30000088ff397230 */ /* 0x002fe40000004100 */
[----:B------:R-:W-:Y:S02]  /*4220*/  HADD2.F32 R54, -RZ, R135.H0_H0 ;  /* 0x20000087ff367230 */ /* 0x000fe40000004100 */
[----:B------:R-:W-:Y:S02]  /*4230*/  HADD2.F32 R52, -RZ, R134.H1_H1 ;  /* 0x30000086ff347230 */ /* 0x000fe40000004100 */
[----:B------:R-:W-:Y:S01]  /*4240*/  FFMA.FTZ R48, R126, R57, R48 ;  /* 0x000000397e307223 */ /* 0x000fe20000010030 */
        /* <DEDUP_REMOVED lines=9> */
[----:B------:R-:W-:Y:S02]  /*42e0*/  HADD2.F32 R53, -RZ, R75.H1_H1 ;  /* 0x3000004bff357230 */ /* 0x000fe40000004100 */
[----:B------:R-:W-:Y:S01]  /*42f0*/  FFMA.FTZ R50, R124, R55, R50 ;  /* 0x000000377c327223 */ /* 0x000fe20000010032 */
[----:B------:R-:W-:Y:S02]  /*4300*/  HADD2.F32 R61, -RZ, R134.H0_H0 ;  /* 0x20000086ff3d7230 */ /* 0x000fe40000004100 */
[----:B------:R-:W-:Y:S02]  /*4310*/  HADD2.F32 R54, -RZ, R31.H0_H0 ;  /* 0x2000001fff367230 */ /* 0x000fe40000004100 */
[----:B------:R-:W-:Y:S01]  /*4320*/  FFMA.FTZ R53, R120, R62, R53 ;  /* 0x0000003e78357223 */ /* 0x000fe20000010035 */
[----:B------:R-:W-:Y:S01]  /*4330*/  HADD2.F32 R57, -RZ, R84.H1_H1 ;  /* 0x30000054ff397230 */ /* 0x000fe20000004100 */
[----:B------:R0:W-:Y:S01]  /*4340*/  STG.E.128 desc[UR6][R146.64], R48 ;  /* 0x0000003092007986 */ /* 0x0001e2000c101d06 */
[----:B------:R-:W-:-:S02]  /*4350*/  HADD2.F32 R58, -RZ, R76.H1_H1 ;  /* 0x3000004cff3a7230 */ /* 0x000fc40000004100 */
[----:B------:R-:W-:Y:S01]  /*4360*/  FFMA.FTZ R54, R119, R61, R54 ;  /* 0x0000003d77367223 */ /* 0x000fe20000010036 */
[----:B------:R-:W-:Y:S02]  /*4370*/  HADD2.F32 R59, -RZ, R85.H1_H1 ;  /* 0x30000055ff3b7230 */ /* 0x000fe40000004100 */
[----:B------:R-:W-:Y:S02]  /*4380*/  HADD2.F32 R56, -RZ, R28.H0_H0 ;  /* 0x2000001cff387230 */ /* 0x000fe40000004100 */
[----:B------:R-:W-:Y:S01]  /*4390*/  FFMA.FTZ R57, R115, R57, R58 ;  /* 0x0000003973397223 */ /* 0x000fe2000001003a */
[----:B------:R-:W-:-:S04]  /*43a0*/  IMAD.WIDE.U32 R150, R60, 0x10, R142 ;  /* 0x000000103c967825 */ /* 0x000fc800078e008e */
[----:B------:R-:W-:Y:S01]  /*43b0*/  FFMA.FTZ R56, R117, R59, R56 ;  /* 0x0000003b75387223 */ /* 0x000fe20000010038 */
[----:B------:R-:W-:Y:S02]  /*43c0*/  HADD2.F32 R60, -RZ, R86.H0_H0 ;  /* 0x20000056ff3c7230 */ /* 0x000fe40000004100 */
[----:B------:R-:W-:Y:S02]  /*43d0*/  HADD2.F32 R55, -RZ, R76.H0_H0 ;  /* 0x2000004cff377230 */ /* 0x000fe40000004100 */
[----:B------:R-:W-:-:S04]  /*43e0*/  IMAD.WIDE.U32 R128, R63, 0x10, R142 ;  /* 0x000000103f807825 */ /* 0x000fc800078e008e */
[----:B------:R-:W-:Y:S01]  /*43f0*/  FFMA.FTZ R55, R118, R60, R55 ;  /* 0x0000003c76377223 */ /* 0x000fe20000010037 */
[----:B------:R-:W-:Y:S01]  /*4400*/  IMAD.WIDE.U32 R130, R64, 0x10, R142 ;  /* 0x0000001040827825 */ /* 0x000fe200078e008e */
[----:B0-----:R-:W-:Y:S02]  /*4410*/  SHF.R.U32.HI R48, RZ, 0x10, R47 ;  /* 0x00000010ff307819 */ /* 0x001fe4000001162f */
[----:B------:R-:W-:Y:S01]  /*4420*/  SHF.R.U32.HI R49, RZ, 0x10, R23 ;  /* 0x00000010ff317819 */ /* 0x000fe20000011617 */
[----:B------:R-:W-:Y:S01]  /*4430*/  IMAD.WIDE.U32 R144, R116, 0x10, R142 ;  /* 0x0000001074907825 */ /* 0x000fe200078e008e */
[----:B------:R0:W-:Y:S03]  /*4440*/  STG.E.128 desc[UR6][R148.64], R52 ;  /* 0x0000003494007986 */ /* 0x0001e6000c101d06 */
[----:B------:R-:W-:Y:S02]  /*4450*/  HADD2.F32 R58, -RZ, R85.H0_H0 ;  /* 0x20000055ff3a7230 */ /* 0x000fe40000004100 */
[----:B------:R-:W-:-:S02]  /*4460*/  HADD2.F32 R116, -RZ, R29.H0_H0 ;  /* 0x2000001dff747230 */ /* 0x000fc40000004100 */
[----:B------:R-:W-:Y:S02]  /*4470*/  HADD2.F32 R61, -RZ, R82.H1_H1 ;  /* 0x30000052ff3d7230 */ /* 0x000fe40000004100 */
[----:B------:R-:W-:Y:S02]  /*4480*/  HADD2.F32 R64, -RZ, R77.H1_H1 ;  /* 0x3000004dff407230 */ /* 0x000fe40000004100 */
[----:B------:R-:W-:Y:S01]  /*4490*/  FFMA.FTZ R58, R114, R58, R116 ;  /* 0x0000003a723a7223 */ /* 0x000fe20000010074 */
[----:B------:R-:W-:Y:S02]  /*44a0*/  HADD2.F32 R62, -RZ, R83.H0_H0 ;  /* 0x20000053ff3e7230 */ /* 0x000fe40000004100 */
[----:B------:R-:W-:Y:S02]  /*44b0*/  HADD2.F32 R63, -RZ, R27.H0_H0 ;  /* 0x2000001bff3f7230 */ /* 0x000fe40000004100 */
[----:B------:R-:W-:Y:S01]  /*44c0*/  FFMA.FTZ R61, R110, R61, R64 ;  /* 0x0000003d6e3d7223 */ /* 0x000fe20000010040 */
[----:B------:R-:W-:-:S02]  /*44d0*/  HADD2.F32 R59, -RZ, R84.H0_H0 ;  /* 0x20000054ff3b7230 */ /* 0x000fc40000004100 */
[----:B------:R-:W-:Y:S02]  /*44e0*/  HADD2.F32 R115, -RZ, R77.H0_H0 ;  /* 0x2000004dff737230 */ /* 0x000fe40000004100 */
[----:B------:R-:W-:Y:S01]  /*44f0*/  FFMA.FTZ R62, R109, R62, R63 ;  /* 0x0000003e6d3e7223 */ /* 0x000fe2000001003f */
[----:B------:R-:W-:-:S04]  /*4500*/  IMAD.WIDE.U32 R132, R111, 0x10, R142 ;  /* 0x000000106f847825 */ /* 0x000fc800078e008e */
[----:B------:R-:W-:Y:S01]  /*4510*/  FFMA.FTZ R59, R113, R59, R115 ;  /* 0x0000003b713b7223 */ /* 0x000fe20000010073 */
[----:B------:R-:W-:Y:S02]  /*4520*/  HADD2.F32 R60, -RZ, R83.H1_H1 ;  /* 0x30000053ff3c7230 */ /* 0x000fe40000004100 */
[----:B------:R-:W-:Y:S02]  /*4530*/  HADD2.F32 R111, -RZ, R26.H0_H0 ;  /* 0x2000001aff6f7230 */ /* 0x000fe40000004100 */
[----:B------:R-:W-:Y:S01]  /*4540*/  HADD2.F32 R63, -RZ, R82.H0_H0 ;  /* 0x20000052ff3f7230 */ /* 0x000fe20000004100 */
[----:B------:R1:W-:Y:S01]  /*4550*/  STG.E.128 desc[UR6][R150.64], R56 ;  /* 0x0000003896007986 */ /* 0x0003e2000c101d06 */
[----:B------:R-:W-:Y:S02]  /*4560*/  HADD2.F32 R116, -RZ, R78.H0_H0 ;  /* 0x2000004eff747230 */ /* 0x000fe40000004100 */
[----:B------:R-:W-:Y:S01]  /*4570*/  FFMA.FTZ R60, R112, R60, R111 ;  /* 0x0000003c703c7223 */ /* 0x000fe2000001006f */
[----:B------:R-:W-:-:S02]  /*4580*/  HADD2.F32 R109, -RZ, R80.H0_H0 ;  /* 0x20000050ff6d7230 */ /* 0x000fc40000004100 */
[----:B------:R-:W-:Y:S02]  /*4590*/  HADD2.F32 R110, -RZ, R79.H0_H0 ;  /* 0x2000004fff6e7230 */ /* 0x000fe40000004100 */
[----:B------:R-:W-:Y:S01]  /*45a0*/  FFMA.FTZ R63, R108, R63, R116 ;  /* 0x0000003f6c3f7223 */ /* 0x000fe20000010074 */
[----:B------:R-:W-:Y:S01]  /*45b0*/  HADD2.F32 R64, -RZ, R81.H1_H1 ;  /* 0x30000051ff407230 */ /* 0x000fe20000004100 */
[----:B------:R-:W-:Y:S01]  /*45c0*/  SHF.R.U64 R108, R22, 0x10, R23 ;  /* 0x00000010166c7819 */ /* 0x000fe20000001217 */
[----:B------:R-:W-:Y:S02]  /*45d0*/  HADD2.F32 R115, -RZ, R24.H0_H0 ;  /* 0x20000018ff737230 */ /* 0x000fe40000004100 */
[----:B------:R-:W-:Y:S01]  /*45e0*/  FFMA.FTZ R67, R67, R109, R110 ;  /* 0x0000006d43437223 */ /* 0x000fe2000001006e */
[----:B------:R-:W-:Y:S01]  /*45f0*/  HADD2.F32 R113, -RZ, R80.H1_H1 ;  /* 0x30000050ff717230 */ /* 0x000fe20000004100 */
[----:B------:R-:W-:Y:S01]  /*4600*/  SHF.R.U64 R110, R46, 0x10, R47 ;  /* 0x000000102e6e7819 */ /* 0x000fe2000000122f */
[----:B------:R-:W-:-:S02]  /*4610*/  HADD2.F32 R114, -RZ, R78.H1_H1 ;  /* 0x3000004eff727230 */ /* 0x000fc40000004100 */
[----:B------:R-:W-:Y:S01]  /*4620*/  FFMA.FTZ R64, R107, R64, R115 ;  /* 0x000000406b407223 */ /* 0x000fe20000010073 */
[----:B------:R-:W-:Y:S01]  /*4630*/  HADD2.F32 R111, -RZ, R81.H0_H0 ;  /* 0x20000051ff6f7230 */ /* 0x000fe20000004100 */
[----:B------:R2:W-:Y:S01]  /*4640*/  STG.E.128 desc[UR6][R152.64], R60 ;  /* 0x0000003c98007986 */ /* 0x0005e2000c101d06 */
[----:B------:R-:W-:Y:S02]  /*4650*/  HADD2.F32 R112, -RZ, R25.H0_H0 ;  /* 0x20000019ff707230 */ /* 0x000fe40000004100 */
[----:B------:R-:W-:Y:S01]  /*4660*/  FFMA.FTZ R65, R65, R113, R114 ;  /* 0x0000007141417223 */ /* 0x000fe20000010072 */
[----:B0-----:R-:W-:Y:S01]  /*4670*/  HADD2.F32 R54, -RZ, R48.H0_H0 ;  /* 0x20000030ff367230 */ /* 0x001fe20000004100 */
[----:B-1----:R-:W-:Y:S01]  /*4680*/  SHF.R.U32.HI R58, RZ, 0x10, R45 ;  /* 0x00000010ff3a7819 */ /* 0x002fe2000001162d */
[----:B------:R-:W-:Y:S02]  /*4690*/  HADD2.F32 R56, -RZ, R49.H0_H0 ;  /* 0x20000031ff387230 */ /* 0x000fe40000004100 */
[----:B------:R-:W-:Y:S01]  /*46a0*/  FFMA.FTZ R66, R66, R111, R112 ;  /* 0x0000006f42427223 */ /* 0x000fe20000010070 */
[----:B------:R-:W-:-:S02]  /*46b0*/  HADD2.F32 R50, -RZ, R110.H0_H0 ;  /* 0x2000006eff327230 */ /* 0x000fc40000004100 */
[----:B------:R-:W-:Y:S02]  /*46c0*/  HADD2.F32 R52, -RZ, R108.H0_H0 ;  /* 0x2000006cff347230 */ /* 0x000fe40000004100 */
[----:B------:R-:W-:Y:S01]  /*46d0*/  FFMA.FTZ R51, R103, R54, R56 ;  /* 0x0000003667337223 */ /* 0x000fe20000010038 */
[----:B------:R-:W-:Y:S01]  /*46e0*/  HADD2.F32 R53, -RZ, R68.H1_H1 ;  /* 0x30000044ff357230 */ /* 0x000fe20000004100 */
[----:B------:R-:W-:Y:S01]  /*46f0*/  SHF.R.U64 R54, R44, 0x10, R45 ;  /* 0x000000102c367819 */ /* 0x000fe2000000122d */
[----:B------:R-:W-:Y:S01]  /*4700*/  HADD2.F32 R55, -RZ, R20.H0_H0 ;  /* 0x20000014ff377230 */ /* 0x000fe20000004100 */
[--C-:B------:R-:W-:Y:S01]  /*4710*/  SHF.R.U64 R56, R20, 0x10, R21.reuse ;  /* 0x0000001014387819 */ /* 0x100fe20000001215 */
[----:B------:R0:W-:Y:S01]  /*4720*/  STG.E.128 desc[UR6][R154.64], R64 ;  /* 0x000000409a007986 */ /* 0x0001e2000c101d06 */
[----:B------:R-:W-:Y:S01]  /*4730*/  FFMA.FTZ R49, R105, R50, R52 ;  /* 0x0000003269317223 */ /* 0x000fe20000010034 */
[----:B------:R-:W-:Y:S01]  /*4740*/  HADD2.F32 R54, -RZ, R54.H0_H0 ;  /* 0x20000036ff367230 */ /* 0x000fe20000004100 */
[----:B--2---:R-:W-:Y:S01]  /*4750*/  SHF.R.U32.HI R60, RZ, 0x10, R21 ;  /* 0x00000010ff3c7819 */ /* 0x004fe20000011615 */
[----:B------:R-:W-:Y:S01]  /*4760*/  FFMA.FTZ R52, R102, R53, R55 ;  /* 0x0000003566347223 */ /* 0x000fe20000010037 */
[----:B------:R-:W-:Y:S01]  /*4770*/  SHF.R.U64 R62, R42, 0x10, R43 ;  /* 0x000000102a3e7819 */ /* 0x000fe2000000122b */
[----:B------:R-:W-:-:S02]  /*4780*/  HADD2.F32 R56, -RZ, R56.H0_H0 ;  /* 0x20000038ff387230 */ /* 0x000fc40000004100 */
[----:B------:R-:W-:Y:S02]  /*4790*/  HADD2.F32 R55, -RZ, R69.H0_H0 ;  /* 0x20000045ff377230 */ /* 0x000fe40000004100 */
[----:B------:R-:W-:Y:S02]  /*47a0*/  HADD2.F32 R57, -RZ, R21.H0_H0 ;  /* 0x20000015ff397230 */ /* 0x000fe40000004100 */
[----:B------:R-:W-:Y:S01]  /*47b0*/  FFMA.FTZ R53, R101, R54, R56 ;  /* 0x0000003665357223 */ /* 0x000fe20000010038 */
[----:B------:R-:W-:Y:S02]  /*47c0*/  HADD2.F32 R58, -RZ, R58.H0_H0 ;  /* 0x2000003aff3a7230 */ /* 0x000fe40000004100 */
[----:B------:R-:W-:Y:S02]  /*47d0*/  HADD2.F32 R60, -RZ, R60.H0_H0 ;  /* 0x2000003cff3c7230 */ /* 0x000fe40000004100 */
[----:B------:R-:W-:Y:S01]  /*47e0*/  FFMA.FTZ R54, R100, R55, R57 ;  /* 0x0000003764367223 */ /* 0x000fe20000010039 */
[----:B------:R-:W-:Y:S01]  /*47f0*/  HADD2.F32 R62, -RZ, R62.H0_H0 ;  /* 0x2000003eff3e7230 */ /* 0x000fe20000004100 */
[----:B------:R-:W-:Y:S01]  /*4800*/  SHF.R.U32.HI R100, RZ, 0x10, R3 ;  /* 0x00000010ff647819 */ /* 0x000fe20000011603 */
[----:B------:R-:W-:Y:S01]  /*4810*/  HADD2.F32 R59, -RZ, R69.H1_H1 ;  /* 0x30000045ff3b7230 */ /* 0x000fe20000004100 */
[----:B0-----:R-:W-:Y:S01]  /*4820*/  SHF.R.U64 R64, R18, 0x10, R19 ;  /* 0x0000001012407819 */ /* 0x001fe20000001213 */
[----:B------:R-:W-:-:S02]  /*4830*/  HADD2.F32 R61, -RZ, R18.H0_H0 ;  /* 0x20000012ff3d7230 */ /* 0x000fc40000004100 */
[----:B------:R-:W-:Y:S01]  /*4840*/  FFMA.FTZ R55, R99, R58, R60 ;  /* 0x0000003a63377223 */ /* 0x000fe2000001003c */
[----:B------:R-:W-:Y:S01]  /*4850*/  SHF.R.U32.HI R60, RZ, 0x10, R43 ;  /* 0x00000010ff3c7819 */ /* 0x000fe2000001162b */
[----:B------:R-:W-:Y:S01]  /*4860*/  HADD2.F32 R67, -RZ, R71.H0_H0 ;  /* 0x20000047ff437230 */ /* 0x000fe20000004100 */
[----:B------:R-:W-:Y:S01]  /*4870*/  SHF.R.U64 R66, R16, 0x10, R17 ;  /* 0x0000001010427819 */ /* 0x000fe20000001211 */
[----:B------:R-:W-:Y:S02]  /*4880*/  HADD2.F32 R64, -RZ, R64.H0_H0 ;  /* 0x20000040ff407230 */ /* 0x000fe40000004100 */
[----:B------:R-:W-:Y:S01]  /*4890*/  FFMA.FTZ R56, R98, R59, R61 ;  /* 0x0000003b62387223 */ /* 0x000fe2000001003d */
[----:B------:R-:W-:Y:S01]  /*48a0*/  HADD2.F32 R59, -RZ, R70.H0_H0 ;  /* 0x20000046ff3b7230 */ /* 0x000fe20000004100 */
[----:B------:R-:W-:Y:S01]  /*48b0*/  SHF.R.U32.HI R98, RZ, 0x10, R39 ;  /* 0x00000010ff627819 */ /* 0x000fe20000011627 */
[----:B------:R-:W-:Y:S02]  /*48c0*/  HADD2.F32 R61, -RZ, R19.H0_H0 ;  /* 0x20000013ff3d7230 */ /* 0x000fe40000004100 */
[----:B------:R-:W-:Y:S01]  /*48d0*/  FFMA.FTZ R57, R97, R62, R64 ;  /* 0x0000003e61397223 */ /* 0x000fe20000010040 */
[----:B------:R-:W-:Y:S01]  /*48e0*/  SHF.R.U32.HI R62, RZ, 0x10, R19 ;  /* 0x00000010ff3e7819 */ /* 0x000fe20000011613 */
[----:B------:R-:W-:Y:S01]  /*48f0*/  HADD2.F32 R60, -RZ, R60.H0_H0 ;  /* 0x2000003cff3c7230 */ /* 0x000fe20000004100 */
[----:B------:R-:W-:Y:S01]  /*4900*/  SHF.R.U64 R64, R40, 0x10, R41 ;  /* 0x0000001028407819 */ /* 0x000fe20000001229 */
[----:B------:R-:W-:-:S02]  /*4910*/  HADD2.F32 R66, -RZ, R66.H0_H0 ;  /* 0x20000042ff427230 */ /* 0x000fc40000004100 */
[----:B------:R-:W-:Y:S01]  /*4920*/  FFMA.FTZ R58, R96, R59, R61 ;  /* 0x0000003b603a7223 */ /* 0x000fe2000001003d */
[----:B------:R-:W-:Y:S01]  /*4930*/  HADD2.F32 R62, -RZ, R62.H0_H0 ;  /* 0x2000003eff3e7230 */ /* 0x000fe20000004100 */
[----:B------:R-:W-:Y:S01]  /*4940*/  SHF.R.U64 R96, R2, 0x10, R3 ;  /* 0x0000001002607819 */ /* 0x000fe20000001203 */
[----:B------:R-:W-:Y:S02]  /*4950*/  HADD2.F32 R64, -RZ, R64.H0_H0 ;  /* 0x20000040ff407230 */ /* 0x000fe40000004100 */
[----:B------:R-:W-:Y:S02]  /*4960*/  HADD2.F32 R97, -RZ, R17.H0_H0 ;  /* 0x20000011ff617230 */ /* 0x000fe40000004100 */
[----:B------:R-:W-:Y:S01]  /*4970*/  FFMA.FTZ R59, R95, R60, R62 ;  /* 0x0000003c5f3b7223 */ /* 0x000fe2000001003e */
[----:B------:R-:W-:Y:S02]  /*4980*/  HADD2.F32 R63, -RZ, R70.H1_H1 ;  /* 0x30000046ff3f7230 */ /* 0x000fe40000004100 */
[----:B------:R-:W-:Y:S01]  /*4990*/  FFMA.FTZ R61, R93, R64, R66 ;  /* 0x000000405d3d7223 */ /* 0x000fe20000010042 */
[----:B------:R-:W-:-:S02]  /*49a0*/  HADD2.F32 R65, -RZ, R16.H0_H0 ;  /* 0x20000010ff417230 */ /* 0x000fc40000004100 */
[----:B------:R-:W-:Y:S01]  /*49b0*/  FFMA.FTZ R62, R92, R67, R97 ;  /* 0x000000435c3e7223 */ /* 0x000fe20000010061 */
[----:B------:R-:W-:Y:S01]  /*49c0*/  SHF.R.U32.HI R64, RZ, 0x10, R41 ;  /* 0x00000010ff407819 */ /* 0x000fe20000011629 */
[----:B------:R-:W0:Y:S01]  /*49d0*/  LDC.64 R92, c[0x0][0x380] ;  /* 0x0000e000ff5c7b82 */ /* 0x000e220000000a00 */
[----:B------:R-:W-:Y:S01]  /*49e0*/  SHF.R.U32.HI R66, RZ, 0x10, R17 ;  /* 0x00000010ff427819 */ /* 0x000fe20000011611 */
[----:B------:R-:W-:Y:S01]  /*49f0*/  FFMA.FTZ R60, R94, R63, R65 ;  /* 0x0000003f5e3c7223 */ /* 0x000fe20000010041 */
[----:B------:R-:W-:Y:S01]  /*4a00*/  SHF.R.U64 R94, R38, 0x10, R39 ;  /* 0x00000010265e7819 */ /* 0x000fe20000001227 */
[----:B------:R-:W-:Y:S02]  /*4a10*/  HADD2.F32 R107, -RZ, R79.H1_H1 ;  /* 0x3000004fff6b7230 */ /* 0x000fe40000004100 */
[----:B------:R-:W-:Y:S02]  /*4a20*/  HADD2.F32 R109, -RZ, R22.H0_H0 ;  /* 0x20000016ff6d7230 */ /* 0x000fe40000004100 */
[----:B------:R-:W-:-:S02]  /*4a30*/  HADD2.F32 R111, -RZ, R68.H0_H0 ;  /* 0x20000044ff6f7230 */ /* 0x000fc40000004100 */
[----:B------:R-:W-:Y:S02]  /*4a40*/  HADD2.F32 R113, -RZ, R23.H0_H0 ;  /* 0x20000017ff717230 */ /* 0x000fe40000004100 */
[----:B------:R-:W-:Y:S01]  /*4a50*/  FFMA.FTZ R48, R106, R107, R109 ;  /* 0x0000006b6a307223 */ /* 0x000fe2000001006d */
[----:B------:R-:W-:Y:S02]  /*4a60*/  HADD2.F32 R64, -RZ, R64.H0_H0 ;  /* 0x20000040ff407230 */ /* 0x000fe40000004100 */
[----:B------:R-:W-:Y:S02]  /*4a70*/  HADD2.F32 R66, -RZ, R66.H0_H0 ;  /* 0x20000042ff427230 */ /* 0x000fe40000004100 */
[----:B------:R-:W-:Y:S01]  /*4a80*/  FFMA.FTZ R50, R104, R111, R113 ;  /* 0x0000006f68327223 */ /* 0x000fe20000010071 */
[----:B------:R-:W-:Y:S02]  /*4a90*/  HADD2.F32 R65, -RZ, R71.H1_H1 ;  /* 0x30000047ff417230 */ /* 0x000fe40000004100 */
[----:B------:R-:W-:-:S02]  /*4aa0*/  HADD2.F32 R67, -RZ, R2.H0_H0 ;  /* 0x20000002ff437230 */ /* 0x000fc40000004100 */
[----:B------:R-:W-:Y:S01]  /*4ab0*/  FFMA.FTZ R63, R91, R64, R66 ;  /* 0x000000405b3f7223 */ /* 0x000fe20000010042 */
[----:B------:R-:W-:Y:S01]  /*4ac0*/  HADD2.F32 R95, -RZ, R72.H0_H0 ;  /* 0x20000048ff5f7230 */ /* 0x000fe20000004100 */
[----:B------:R1:W-:Y:S01]  /*4ad0*/  STG.E.128 desc[UR6][R128.64], R48 ;  /* 0x0000003080007986 */ /* 0x0003e2000c101d06 */
[----:B------:R-:W-:Y:S02]  /*4ae0*/  HADD2.F32 R97, -RZ, R3.H0_H0 ;  /* 0x20000003ff617230 */ /* 0x000fe40000004100 */
[----:B------:R-:W-:Y:S01]  /*4af0*/  FFMA.FTZ R64, R90, R65, R67 ;  /* 0x000000415a407223 */ /* 0x000fe20000010043 */
[----:B------:R-:W-:Y:S01]  /*4b00*/  HADD2.F32 R94, -RZ, R94.H0_H0 ;  /* 0x2000005eff5e7230 */ /* 0x000fe20000004100 */
[----:B------:R1:W-:Y:S01]  /*4b10*/  STG.E.128 desc[UR6][R130.64], R52 ;  /* 0x0000003482007986 */ /* 0x0003e2000c101d06 */
[----:B------:R-:W-:Y:S02]  /*4b20*/  HADD2.F32 R96, -RZ, R96.H0_H0 ;  /* 0x20000060ff607230 */ /* 0x000fe40000004100 */
[----:B------:R-:W-:Y:S01]  /*4b30*/  FFMA.FTZ R66, R88, R95, R97 ;  /* 0x0000005f58427223 */ /* 0x000fe20000010061 */
[----:B------:R-:W-:Y:S01]  /*4b40*/  HADD2.F32 R98, -RZ, R98.H0_H0 ;  /* 0x20000062ff627230 */ /* 0x000fe20000004100 */
[----:B------:R1:W-:Y:S01]  /*4b50*/  STG.E.128 desc[UR6][R132.64], R56 ;  /* 0x0000003884007986 */ /* 0x0003e2000c101d06 */
[----:B------:R-:W-:-:S02]  /*4b60*/  HADD2.F32 R100, -RZ, R100.H0_H0 ;  /* 0x20000064ff647230 */ /* 0x000fc40000004100 */
[----:B------:R-:W-:Y:S01]  /*4b70*/  FFMA.FTZ R65, R89, R94, R96 ;  /* 0x0000005e59417223 */ /* 0x000fe20000010060 */
[----:B------:R-:W-:Y:S01]  /*4b80*/  IMAD.WIDE.U32 R142, R121, 0x10, R142 ;  /* 0x00000010798e7825 */ /* 0x000fe200078e008e */
[----:B------:R1:W-:Y:S01]  /*4b90*/  STG.E.128 desc[UR6][R144.64], R60 ;  /* 0x0000003c90007986 */ /* 0x0003e2000c101d06 */
[----:B0-----:R-:W-:Y:S02]  /*4ba0*/  LEA R0, R92, R0, 0x2 ;  /* 0x000000005c007211 */ /* 0x001fe400078e10ff */
[----:B------:R-:W-:Y:S02]  /*4bb0*/  FFMA.FTZ R67, R87, R98, R100 ;  /* 0x0000006257437223 */ /* 0x000fe40000010064 */
[----:B------:R-:W-:-:S03]  /*4bc0*/  ISETP.GE.AND P2, PT, R0, R93, PT ;  /* 0x0000005d0000720c */ /* 0x000fc60003f46270 */
[----:B------:R1:W-:Y:S10]  /*4bd0*/  STG.E.128 desc[UR6][R142.64], R64 ;  /* 0x000000408e007986 */ /* 0x0003f4000c101d06 */
[----:B------:R-:W-:Y:S05]  /*4be0*/  @!P2 BRA `(.L_x_26575) ;  /* 0xffffffbc0084a947 */ /* 0x000fea000383ffff */
[----:B------:R-:W-:Y:S05]  /*4bf0*/  EXIT ;  /* 0x000000000000794d */ /* 0x000fea0003800000 */
.L_x_26574:
        /* <DEDUP_REMOVED lines=8> */
.L_x_26577:
[----:B------:R-:W-:Y:S05]  /*4c80*/  BSYNC B0 ;  /* 0x0000000000007941 */ /* 0x000fea0003800000 */
.L_x_26576:
        /* <DEDUP_REMOVED lines=8> */
.L_x_26578:
[----:B------:R-:W-:Y:S01]  /*4d10*/  HFMA2 R118, -RZ, RZ, 0, 2.384185791015625e-07 ;  /* 0x00000004ff767431 */ /* 0x000fe200000001ff */
[----:B------:R-:W-:Y:S02]  /*4d20*/  MOV R49, R50 ;  /* 0x0000003200317202 */ /* 0x000fe40000000f00 */
[----:B------:R-:W-:-:S03]  /*4d30*/  MOV R50, 0xffffffff ;  /* 0xffffffff00327802 */ /* 0x000fc60000000f00 */
[----:B------:R-:W-:-:S05]  /*4d40*/  FADD.FTZ R123, R122, R49 ;  /* 0x000000317a7b7221 */ /* 0x000fca0000010000 */
[----:B------:R-:W-:-:S07]  /*4d50*/  MOV R125, R123 ;  /* 0x0000007b007d7202 */ /* 0x000fce0000000f00 */
[----:B------:R-:W-:Y:S05]  /*4d60*/  WARPSYNC.COLLECTIVE R50, `(.L_x_26579) ;  /* 0x0000000032087348 */ /* 0x000fea0003c00000 */
[----:B------:R0:W1:Y:S02]  /*4d70*/  SHFL.BFLY P3, R50, R125, R118, R51 ;  /* 0x0c0000767d327389 */ /* 0x0000640000060033 */
[----:B01----:R-:W-:Y:S05]  /*4d80*/  ENDCOLLECTIVE ;  /* 0x000000000000791b */ /* 0x003fea0003800000 */
.L_x_26579:
[----:B------:R-:W-:Y:S01]  /*4d90*/  HFMA2 R118, -RZ, RZ, 0, 4.76837158203125e-07 ;  /* 0x00000008ff767431 */ /* 0x000fe200000001ff */
[----:B------:R-:W-:Y:S02]  /*4da0*/  MOV R48, R50 ;  /* 0x0000003200307202 */ /* 0x000fe40000000f00 */
[----:B------:R-:W-:-:S03]  /*4db0*/  MOV R50, 0xffffffff ;  /* 0xffffffff00327802 */ /* 0x000fc60000000f00 */
[----:B------:R-:W-:Y:S02]  /*4dc0*/  FADD.FTZ R124, R123, R48 ;  /* 0x000000307b7c7221 */ /* 0x000fe40000010000 */
[----:B------:R-:W0:Y:S03]  /*4dd0*/  LDC R48, c[0x0][0x400] ;  /* 0x00010000ff307b82 */ /* 0x000e260000000800 */
[----:B------:R-:W-:-:S07]  /*4de0*/  MOV R125, R124 ;  /* 0x0000007c007d7202 */ /* 0x000fce0000000f00 */
[----:B0-----:R-:W-:Y:S05]  /*4df0*/  WARPSYNC.COLLECTIVE R50, `(.L_x_26580) ;  /* 0x0000000032087348 */ /* 0x001fea0003c00000 */
[----:B------:R1:W2:Y:S02]  /*4e00*/  SHFL.BFLY P3, R50, R125, R118, R51 ;  /* 0x0c0000767d327389 */ /* 0x0002a40000060033 */
[----:B012---:R-:W-:Y:S05]  /*4e10*/  ENDCOLLECTIVE ;  /* 0x000000000000791b */ /* 0x007fea0003800000 */
.L_x_26580:
[----:B------:R-:W-:Y:S01]  /*4e20*/  HFMA2 R118, -RZ, RZ, 0, 9.5367431640625e-07 ;  /* 0x00000010ff767431 */ /* 0x000fe200000001ff */
[----:B------:R-:W-:Y:S02]  /*4e30*/  MOV R119, R50 ;  /* 0x0000003200777202 */ /* 0x000fe40000000f00 */
[----:B------:R-:W-:-:S03]  /*4e40*/  MOV R50, 0xffffffff ;  /* 0xffffffff00327802 */ /* 0x000fc60000000f00 */
[----:B------:R-:W-:-:S05]  /*4e50*/  FADD.FTZ R119, R124, R119 ;  /* 0x000000777c777221 */ /* 0x000fca0000010000 */
[----:B------:R-:W-:-:S07]  /*4e60*/  MOV R125, R119 ;  /* 0x00000077007d7202 */ /* 0x000fce0000000f00 */
[----:B------:R-:W-:Y:S05]  /*4e70*/  WARPSYNC.COLLECTIVE R50, `(.L_x_26581) ;  /* 0x0000000032087348 */ /* 0x000fea0003c00000 */
[----:B------:R0:W1:Y:S02]  /*4e80*/  SHFL.BFLY P3, R50, R125, R118, R51 ;  /* 0x0c0000767d327389 */ /* 0x0000640000060033 */
[----:B01----:R-:W-:Y:S05]  /*4e90*/  ENDCOLLECTIVE ;  /* 0x000000000000791b */ /* 0x003fea0003800000 */
.L_x_26581:
        /* <DEDUP_REMOVED lines=105> */
.L_x_26582:
[----:B------:R-:W-:Y:S01]  /*5530*/  HFMA2 R118, -RZ, RZ, 0, 1.1920928955078125e-07 ;  /* 0x00000002ff767431 */ /* 0x000fe200000001ff */
[----:B------:R-:W-:Y:S02]  /*5540*/  MOV R120, R50 ;  /* 0x0000003200787202 */ /* 0x000fe40000000f00 */
[----:B------:R-:W-:-:S03]  /*5550*/  MOV R50, 0xffffffff ;  /* 0xffffffff00327802 */ /* 0x000fc60000000f00 */
[----:B------:R-:W-:-:S05]  /*5560*/  FADD.FTZ R119, R119, R120 ;  /* 0x0000007877777221 */ /* 0x000fca0000010000 */
[----:B------:R-:W-:-:S07]  /*5570*/  MOV R125, R119 ;  /* 0x00000077007d7202 */ /* 0x000fce0000000f00 */
[----:B------:R-:W-:Y:S05]  /*5580*/  WARPSYNC.COLLECTIVE R50, `(.L_x_26583) ;  /* 0x0000000032087348 */ /* 0x000fea0003c00000 */
[----:B------:R0:W1:Y:S02]  /*5590*/  SHFL.BFLY P3, R50, R125, R118, R51 ;  /* 0x0c0000767d327389 */ /* 0x0000640000060033 */
[----:B01----:R-:W-:Y:S05]  /*55a0*/  ENDCOLLECTIVE ;  /* 0x000000000000791b */ /* 0x003fea0003800000 */
.L_x_26583:
        /* <DEDUP_REMOVED lines=8> */
.L_x_26584:
[----:B------:R-:W-:Y:S01]  /*5630*/  HFMA2 R118, -RZ, RZ, 0, 4.76837158203125e-07 ;  /* 0x00000008ff767431 */ /* 0x000fe200000001ff */
[----:B------:R-:W-:Y:S02]  /*5640*/  MOV R120, R50 ;  /* 0x0000003200787202 */ /* 0x000fe40000000f00 */
[----:B------:R-:W-:-:S03]  /*5650*/  MOV R50, 0xffffffff ;  /* 0xffffffff00327802 */ /* 0x000fc60000000f00 */
[----:B------:R-:W-:-:S05]  /*5660*/  FADD.FTZ R119, R119, R120 ;  /* 0x0000007877777221 */ /* 0x000fca0000010000 */
[----:B------:R-:W-:-:S07]  /*5670*/  MOV R125, R119 ;  /* 0x00000077007d7202 */ /* 0x000fce0000000f00 */
[----:B------:R-:W-:Y:S05]  /*5680*/  WARPSYNC.COLLECTIVE R50, `(.L_x_26585) ;  /* 0x0000000032087348 */ /* 0x000fea0003c00000 */
[----:B------:R0:W1:Y:S02]  /*5690*/  SHFL.BFLY P3, R50, R125, R118, R51 ;  /* 0x0c0000767d327389 */ /* 0x0000640000060033 */
[----:B01----:R-:W-:Y:S05]  /*56a0*/  ENDCOLLECTIVE ;  /* 0x000000000000791b */ /* 0x003fea0003800000 */
.L_x_26585:
        /* <DEDUP_REMOVED lines=8> */
.L_x_26586:
[----:B------:R-:W-:Y:S05]  /*5730*/  BRA `(.L_x_26587) ;  /* 0xffffffe000707947 */ /* 0x000fea000383ffff */
.L_x_26588:
        /* <DEDUP_REMOVED lines=12> */
.L_x_33311:


//--------------------- .text._ZN10layer_norm31ln_parallel_residual_fwd_kernelINS_13Kernel_traitsI6__halfffffjLj1536ELj1ELj4ELj1ELj16ENS_18Kernel_traits_baseILj1536ES2_ffffjLj128EEEEELb1ELb0ELb0EEEvNS_9FwdParamsE --------------------------
	.section	.text._ZN10layer_norm31ln_parallel_residual_fwd_kernelINS_13Kernel_traitsI6__halfffffjLj1536ELj1ELj4ELj1ELj16ENS_18Kernel_traits_baseILj1536ES2_ffffjLj128EEEEELb1ELb0ELb0EEEvNS_9FwdParamsE,"ax",@progbits
	.align	128
        .global         _ZN10layer_norm31ln_parallel_residual_fwd_kernelINS_13Kernel_traitsI6__halfffffjLj1536ELj1ELj4ELj1ELj16ENS_18Kernel_traits_baseILj1536ES2_ffffjLj128EEEEELb1ELb0ELb0EEEvNS_9FwdParamsE
        .type           _ZN10layer_norm31ln_parallel_residual_fwd_kernelINS_13Kernel_traitsI6__halfffffjLj1536ELj1ELj4ELj1ELj16ENS_18Kernel_traits_baseILj1536ES2_ffffjLj128EEEEELb1ELb0ELb0EEEvNS_9FwdParamsE,@function
        .size           _ZN10layer_norm31ln_parallel_residual_fwd_kernelINS_13Kernel_traitsI6__halfffffjLj1536ELj1ELj4ELj1ELj16ENS_18Kernel_traits_baseILj1536ES2_ffffjLj128EEEEELb1ELb0ELb0EEEvNS_9FwdParamsE,(.L_x_33312 - _ZN10layer_norm31ln_parallel_residual_fwd_kernelINS_13Kernel_traitsI6__halfffffjLj1536ELj1ELj4ELj1ELj16ENS_18Kernel_traits_baseILj1536ES2_ffffjLj128EEEEELb1ELb0ELb0EEEvNS_9FwdParamsE)
        .other          _ZN10layer_norm31ln_parallel_residual_fwd_kernelINS_13Kernel_traitsI6__halfffffjLj1536ELj1ELj4ELj1ELj16ENS_18Kernel_traits_baseILj1536ES2_ffffjLj128EEEEELb1ELb0ELb0EEEvNS_9FwdParamsE,@"STO_CUDA_ENTRY STV_DEFAULT"
_ZN10layer_norm31ln_parallel_residual_fwd_kernelINS_13Kernel_traitsI6__halfffffjLj1536ELj1ELj4ELj1ELj16ENS_18Kernel_traits_baseILj1536ES2_ffffjLj128EEEEELb1ELb0ELb0EEEvNS_9FwdParamsE:
.text._ZN10layer_norm31ln_parallel_residual_fwd_kernelINS_13Kernel_traitsI6__halfffffjLj1536ELj1ELj4ELj1ELj16ENS_18Kernel_traits_baseILj1536ES2_ffffjLj128EEEEELb1ELb0ELb0EEEvNS_9FwdParamsE:
        /* <DEDUP_REMOVED lines=25> */
[----:B------:R-:W-:Y:S01]  /*0190*/  LEA.HI R4, R4, R7, RZ, 0x2 ;  /* 0x0000000704047211 */ /* 0x000fe200078f10ff */
[----:B0-----:R-:W-:-:S06]  /*01a0*/  USHF.L.U32 UR4, UR5, 0x2, URZ ;  /* 0x0000000205047899 */ /* 0x001fcc00080006ff */
[----:B------:R-:W-:Y:S02]  /*01b0*/  LOP3.LUT R129, R129, UR4, RZ, 0xfc, !PT ;  /* 0x0000000481817c12 */ /* 0x000fe4000f8efcff */
[----:B-1----:R-:W-:Y:S02]  /*01c0*/  @P0 IADD3 R122, P1, PT, R2, R5, RZ ;  /* 0x00000005027a0210 */ /* 0x002fe40007f3e0ff */
[----:B------:R-:W-:Y:S02]  /*01d0*/  LOP3.LUT R5, R0, 0x1f, RZ, 0x3c, !PT ;  /* 0x0000001f00057812 */ /* 0x000fe400078e3cff */
[----:B------:R-:W-:Y:S02]  /*01e0*/  @P0 IADD3.X R123, PT, PT, RZ, R3, RZ, P1, !PT ;  /* 0x00000003ff7b0210 */ /* 0x000fe40000ffe4ff */
[----:B------:R-:W-:Y:S02]  /*01f0*/  LEA.HI.SX32 R130, R4, R5, 0x1e ;  /* 0x0000000504827211 */ /* 0x000fe400078ff2ff */
[----:B------:R-:W-:-:S02]  /*0200*/  SHF.R.U64 R128, R122, 0x2, R123 ;  /* 0x000000027a807819 */ /* 0x000fc4000000127b */
        /* <DEDUP_REMOVED lines=20> */
[----:B------:R1:W5:Y:S05]  /*0350*/  @P6 LDG.E.64 R20, desc[UR6][R2.64] ;  /* 0x0000000602146981 */ /* 0x00036a000c1e1b00 */
[----:B------:R-:W4:Y:S01]  /*0360*/  LDC.64 R56, c[0x0][0x3d8] ;  /* 0x0000f600ff387b82 */ /* 0x000f220000000a00 */
[----:B--2---:R-:W-:-:S07]  /*0370*/  @P3 IMAD.WIDE.U32 R50, R0, 0x8, R50 ;  /* 0x0000000800323825 */ /* 0x004fce00078e0032 */
[----:B------:R-:W2:Y:S01]  /*0380*/  LDC.64 R58, c[0x0][0x3d0] ;  /* 0x0000f400ff3a7b82 */ /* 0x000ea20000000a00 */
[C---:B---3--:R-:W-:Y:S01]  /*0390*/  @P3 IMAD.WIDE.U32 R52, R0.reuse, 0x8, R52 ;  /* 0x0000000800343825 */ /* 0x048fe200078e0034 */
[----:B------:R3:W5:Y:S06]  /*03a0*/  @P3 LDG.E.64 R18, desc[UR6][R50.64] ;  /* 0x0000000632123981 */ /* 0x00076c000c1e1b00 */
[----:B------:R-:W3:Y:S01]  /*03b0*/  LDC.64 R60, c[0x0][0x3d8] ;  /* 0x0000f600ff3c7b82 */ /* 0x000ee20000000a00 */
[----:B------:R-:W-:Y:S01]  /*03c0*/  @P3 VIADD R0, R0, 0x20 ;  /* 0x0000002000003836 */ /* 0x000fe20000000000 */
[----:B------:R3:W5:Y:S06]  /*03d0*/  @P3 LDG.E.64 R16, desc[UR6][R52.64] ;  /* 0x0000000634103981 */ /* 0x00076c000c1e1b00 */
[----:B------:R-:W3:Y:S01]  /*03e0*/  LDC.64 R62, c[0x0][0x3d0] ;  /* 0x0000f400ff3e7b82 */ /* 0x000ee20000000a00 */
[----:B0-----:R-:W-:-:S07]  /*03f0*/  @P2 IMAD.WIDE.U32 R54, R0, 0x8, R54 ;  /* 0x0000000800362825 */ /* 0x001fce00078e0036 */
[----:B------:R-:W0:Y:S01]  /*0400*/  LDC.64 R64, c[0x0][0x3d8] ;  /* 0x0000f600ff407b82 */ /* 0x000e220000000a00 */
[C---:B----4-:R-:W-:Y:S01]  /*0410*/  @P2 IMAD.WIDE.U32 R56, R0.reuse, 0x8, R56 ;  /* 0x0000000800382825 */ /* 0x050fe200078e0038 */
[----:B------:R4:W5:Y:S06]  /*0420*/  @P2 LDG.E.64 R14, desc[UR6][R54.64] ;  /* 0x00000006360e2981 */ /* 0x00096c000c1e1b00 */
[----:B------:R-:W0:Y:S01]  /*0430*/  LDC.64 R66, c[0x0][0x3d0] ;  /* 0x0000f400ff427b82 */ /* 0x000e220000000a00 */
[----:B------:R-:W-:-:S07]  /*0440*/  @P2 VIADD R0, R0, 0x20 ;  /* 0x0000002000002836 */ /* 0x000fce0000000000 */
[----:B------:R-:W0:Y:S01]  /*0450*/  LDC.64 R68, c[0x0][0x3d8] ;  /* 0x0000f600ff447b82 */ /* 0x000e220000000a00 */
[----:B--2---:R-:W-:Y:S01]  /*0460*/  @P5 IMAD.WIDE.U32 R58, R0, 0x8, R58 ;  /* 0x00000008003a5825 */ /* 0x004fe200078e003a */
[C---:B------:R-:W-:Y:S01]  /*0470*/  ISETP.GE.U32.AND P1, PT, R130.reuse, 0xc0, PT ;  /* 0x000000c08200780c */ /* 0x040fe20003f26070 */
[----:B------:R2:W5:Y:S01]  /*0480*/  @P2 LDG.E.64 R12, desc[UR6][R56.64] ;  /* 0x00000006380c2981 */ /* 0x000562000c1e1b00 */
[----:B------:R-:W-:Y:S02]  /*0490*/  ISETP.GE.U32.AND P0, PT, R130, 0xe0, PT ;  /* 0x000000e08200780c */ /* 0x000fe40003f06070 */
[----:B------:R-:W-:Y:S02]  /*04a0*/  @P3 CS2R R112, SRZ ;  /* 0x0000000000703805 */ /* 0x000fe4000001ff00 */
[----:B------:R-:W-:Y:S02]  /*04b0*/  @P2 CS2R R110, SRZ ;  /* 0x00000000006e2805 */ /* 0x000fe4000001ff00 */
[----:B------:R-:W-:Y:S01]  /*04c0*/  @P5 CS2R R108, SRZ ;  /* 0x00000000006c5805 */ /* 0x000fe2000001ff00 */
[----:B-1----:R-:W1:Y:S01]  /*04d0*/  LDC.64 R2, c[0x0][0x3d0] ;  /* 0x0000f400ff027b82 */ /* 0x002e620000000a00 */
[C---:B---3--:R-:W-:Y:S01]  /*04e0*/  @P5 IMAD.WIDE.U32 R60, R0.reuse, 0x8, R60 ;  /* 0x00000008003c5825 */ /* 0x048fe200078e003c */
[----:B------:R-:W-:Y:S01]  /*04f0*/  @P5 IADD3 R0, PT, PT, R0, 0x20, RZ ;  /* 0x0000002000005810 */ /* 0x000fe20007ffe0ff */
[----:B------:R3:W5:Y:S05]  /*0500*/  @P5 LDG.E.64 R10, desc[UR6][R58.64] ;  /* 0x000000063a0a5981 */ /* 0x00076a000c1e1b00 */
[----:B------:R-:W1:Y:S01]  /*0510*/  LDC.64 R70, c[0x0][0x3d0] ;  /* 0x0000f400ff467b82 */ /* 0x000e620000000a00 */
[----:B------:R-:W5:Y:S07]  /*0520*/  @P6 LDG.E.64 R22, desc[UR6][R48.64] ;  /* 0x0000000630166981 */ /* 0x000f6e000c1e1b00 */
[----:B------:R-:W1:Y:S01]  /*0530*/  LDC.64 R72, c[0x0][0x3d8] ;  /* 0x0000f600ff487b82 */ /* 0x000e620000000a00 */
[----:B------:R-:W-:-:S02]  /*0540*/  @P4 CS2R R106, SRZ ;  /* 0x00000000006a4805 */ /* 0x000fc4000001ff00 */
[----:B------:R-:W-:Y:S02]  /*0550*/  @P6 CS2R R102, SRZ ;  /* 0x0000000000666805 */ /* 0x000fe4000001ff00 */
[----:B------:R-:W-:-:S03]  /*0560*/  @P6 LOP3.LUT R127, R127, 0x2000, RZ, 0xfc, !PT ;  /* 0x000020007f7f6812 */ /* 0x000fc600078efcff */
[----:B------:R-:W1:Y:S01]  /*0570*/  LDC.64 R50, c[0x0][0x3d8] ;  /* 0x0000f600ff327b82 */ /* 0x000e620000000a00 */
[C---:B------:R-:W-:Y:S01]  /*0580*/  @P4 IMAD.WIDE.U32 R62, R0.reuse, 0x8, R62 ;  /* 0x00000008003e4825 */ /* 0x040fe200078e003e */
[----:B------:R3:W5:Y:S06]  /*0590*/  @P5 LDG.E.64 R8, desc[UR6][R60.64] ;  /* 0x000000063c085981 */ /* 0x00076c000c1e1b00 */
[----:B------:R-:W1:Y:S08]  /*05a0*/  LDC.64 R52, c[0x0][0x3d0] ;  /* 0x0000f400ff347b82 */ /* 0x000e700000000a00 */
[----:B----4-:R-:W4:Y:S01]  /*05b0*/  LDC.64 R54, c[0x0][0x3d8] ;  /* 0x0000f600ff367b82 */ /* 0x010f220000000a00 */
[C---:B0-----:R-:W-:Y:S01]  /*05c0*/  @P4 IMAD.WIDE.U32 R64, R0.reuse, 0x8, R64 ;  /* 0x0000000800404825 */ /* 0x041fe200078e0040 */
[----:B------:R0:W5:Y:S06]  /*05d0*/  @P4 LDG.E.64 R6, desc[UR6][R62.64] ;  /* 0x000000063e064981 */ /* 0x00016c000c1e1b00 */
[----:B--2---:R-:W2:Y:S01]  /*05e0*/  LDC.64 R56, c[0x0][0x3d0] ;  /* 0x0000f400ff387b82 */ /* 0x004ea20000000a00 */
[----:B------:R-:W-:Y:S01]  /*05f0*/  @P4 VIADD R0, R0, 0x20 ;  /* 0x0000002000004836 */ /* 0x000fe20000000000 */
[----:B------:R-:W-:Y:S01]  /*0600*/  ISETP.GE.U32.AND P3, PT, R130, 0x100, PT ;  /* 0x000001008200780c */ /* 0x000fe20003f66070 */
[----:B------:R-:W5:Y:S05]  /*0610*/  @P4 LDG.E.64 R4, desc[UR6][R64.64] ;  /* 0x0000000640044981 */ /* 0x000f6a000c1e1b00 */
[----:B---3--:R-:W3:Y:S01]  /*0620*/  LDC.64 R58, c[0x0][0x3d8] ;  /* 0x0000f600ff3a7b82 */ /* 0x008ee20000000a00 */
[----:B------:R-:W-:Y:S01]  /*0630*/  @P1 IMAD.WIDE.U32 R66, R0, 0x8, R66 ;  /* 0x0000000800421825 */ /* 0x000fe200078e0042 */
[----:B------:R-:W-:-:S03]  /*0640*/  ISETP.GE.U32.AND P2, PT, R130, 0x120, PT ;  /* 0x000001208200780c */ /* 0x000fc60003f46070 */
[----:B------:R-:W-:-:S03]  /*0650*/  @P1 IMAD.WIDE.U32 R68, R0, 0x8, R68 ;  /* 0x0000000800441825 */ /* 0x000fc600078e0044 */
[----:B------:R-:W3:Y:S01]  /*0660*/  LDC.64 R60, c[0x0][0x3d0] ;  /* 0x0000f400ff3c7b82 */ /* 0x000ee20000000a00 */
[----:B------:R-:W-:-:S07]  /*0670*/  @P1 VIADD R0, R0, 0x20 ;  /* 0x0000002000001836 */ /* 0x000fce0000000000 */
[----:B0-----:R-:W0:Y:S01]  /*0680*/  LDC.64 R62, c[0x0][0x3d8] ;  /* 0x0000f600ff3e7b82 */ /* 0x001e220000000a00 */
[----:B-1----:R-:W-:Y:S01]  /*0690*/  @P0 IMAD.WIDE.U32 R2, R0, 0x8, R2 ;  /* 0x0000000800020825 */ /* 0x002fe200078e0002 */
[----:B------:R-:W-:Y:S01]  /*06a0*/  ISETP.GE.U32.AND P5, PT, R130, 0x140, PT ;  /* 0x000001408200780c */ /* 0x000fe20003fa6070 */
[----:B------:R-:W5:Y:S02]  /*06b0*/  @P1 LDG.E.64 R24, desc[UR6][R66.64] ;  /* 0x0000000642181981 */ /* 0x000f64000c1e1b00 */
[C---:B------:R-:W-:Y:S01]  /*06c0*/  @P0 IMAD.WIDE.U32 R50, R0.reuse, 0x8, R50 ;  /* 0x0000000800320825 */ /* 0x040fe200078e0032 */
[----:B------:R-:W-:Y:S01]  /*06d0*/  @P0 IADD3 R0, PT, PT, R0, 0x20, RZ ;  /* 0x0000002000000810 */ /* 0x000fe20007ffe0ff */
[----:B------:R-:W5:Y:S04]  /*06e0*/  @P0 LDG.E.64 R28, desc[UR6][R2.64] ;  /* 0x00000006021c0981 */ /* 0x000f68000c1e1b00 */
[C---:B------:R-:W-:Y:S01]  /*06f0*/  @P3 IMAD.WIDE.U32 R52, R0.reuse, 0x8, R52 ;  /* 0x0000000800343825 */ /* 0x040fe200078e0034 */
[----:B------:R-:W5:Y:S03]  /*0700*/  @P0 LDG.E.64 R30, desc[UR6][R50.64] ;  /* 0x00000006321e0981 */ /* 0x000f66000c1e1b00 */
[C---:B----4-:R-:W-:Y:S01]  /*0710*/  @P3 IMAD.WIDE.U32 R54, R0.reuse, 0x8, R54 ;  /* 0x0000000800363825 */ /* 0x050fe200078e0036 */
[----:B------:R-:W5:Y:S03]  /*0720*/  @P3 LDG.E.64 R32, desc[UR6][R52.64] ;  /* 0x0000000634203981 */ /* 0x000f66000c1e1b00 */
[----:B------:R-:W-:Y:S01]  /*0730*/  @P3 VIADD R0, R0, 0x20 ;  /* 0x0000002000003836 */ /* 0x000fe20000000000 */
[----:B------:R-:W5:Y:S03]  /*0740*/  @P3 LDG.E.64 R34, desc[UR6][R54.64] ;  /* 0x0000000636223981 */ /* 0x000f66000c1e1b00 */
[----:B--2---:R-:W-:Y:S01]  /*0750*/  @P2 IMAD.WIDE.U32 R56, R0, 0x8, R56 ;  /* 0x0000000800382825 */ /* 0x004fe200078e0038 */
[----:B------:R-:W-:Y:S01]  /*0760*/  ISETP.GE.U32.AND P4, PT, R130, 0x160, PT ;  /* 0x000001608200780c */ /* 0x000fe20003f86070 */
[----:B------:R-:W5:Y:S02]  /*0770*/  @P1 LDG.E.64 R26, desc[UR6][R68.64] ;  /* 0x00000006441a1981 */ /* 0x000f64000c1e1b00 */
[----:B---3--:R-:W-:-:S02]  /*0780*/  @P2 IMAD.WIDE.U32 R58, R0, 0x8, R58 ;  /* 0x00000008003a2825 */ /* 0x008fc400078e003a */
[----:B------:R-:W5:Y:S02]  /*0790*/  @P2 LDG.E.64 R36, desc[UR6][R56.64] ;  /* 0x0000000638242981 */ /* 0x000f64000c1e1b00 */
[----:B------:R-:W-:Y:S02]  /*07a0*/  @P2 VIADD R0, R0, 0x20 ;  /* 0x0000002000002836 */ /* 0x000fe40000000000 */
[----:B------:R-:W5:Y:S02]  /*07b0*/  @P2 LDG.E.64 R38, desc[UR6][R58.64] ;  /* 0x000000063a262981 */ /* 0x000f64000c1e1b00 */
[----:B------:R-:W-:-:S04]  /*07c0*/  @P5 IMAD.WIDE.U32 R60, R0, 0x8, R60 ;  /* 0x00000008003c5825 */ /* 0x000fc800078e003c */
[----:B0-----:R-:W-:Y:S01]  /*07d0*/  @P5 IMAD.WIDE.U32 R62, R0, 0x8, R62 ;  /* 0x00000008003e5825 */ /* 0x001fe200078e003e */
[----:B------:R-:W5:Y:S04]  /*07e0*/  @P5 LDG.E.64 R40, desc[UR6][R60.64] ;  /* 0x000000063c285981 */ /* 0x000f68000c1e1b00 */
[----:B------:R-:W5:Y:S01]  /*07f0*/  @P5 LDG.E.64 R42, desc[UR6][R62.64] ;  /* 0x000000063e2a5981 */ /* 0x000f62000c1e1b00 */
[----:B------:R-:W-:Y:S02]  /*0800*/  @P1 CS2R R104, SRZ ;  /* 0x0000000000681805 */ /* 0x000fe4000001ff00 */
[----:B------:R-:W-:Y:S02]  /*0810*/  ISETP.GE.U32.AND P1, PT, R130, 0x180, PT ;  /* 0x000001808200780c */ /* 0x000fe40003f26070 */
[----:B------:R-:W-:-:S02]  /*0820*/  @P5 IADD3 R0, PT, PT, R0, 0x20, RZ ;  /* 0x0000002000005810 */ /* 0x000fc40007ffe0ff */
[----:B------:R-:W-:Y:S02]  /*0830*/  @P0 CS2R R100, SRZ ;  /* 0x0000000000640805 */ /* 0x000fe4000001ff00 */
[----:B------:R-:W-:Y:S02]  /*0840*/  @P3 CS2R R98, SRZ ;  /* 0x0000000000623805 */ /* 0x000fe4000001ff00 */
[----:B------:R-:W-:Y:S02]  /*0850*/  @P2 CS2R R96, SRZ ;  /* 0x0000000000602805 */ /* 0x000fe4000001ff00 */
[----:B------:R-:W-:Y:S01]  /*0860*/  @P4 CS2R R94, SRZ ;  /* 0x00000000005e4805 */ /* 0x000fe2000001ff00 */
[----:B------:R-:W-:Y:S01]  /*0870*/  @P4 IMAD.WIDE.U32 R70, R0, 0x8, R70 ;  /* 0x0000000800464825 */ /* 0x000fe200078e0046 */
[----:B------:R-:W-:-:S03]  /*0880*/  @P5 CS2R R92, SRZ ;  /* 0x00000000005c5805 */ /* 0x000fc6000001ff00 */
[----:B------:R-:W-:Y:S01]  /*0890*/  @P4 IMAD.WIDE.U32 R72, R0, 0x8, R72 ;  /* 0x0000000800484825 */ /* 0x000fe200078e0048 */
[----:B------:R0:W5:Y:S01]  /*08a0*/  @P4 LDG.E.64 R44, desc[UR6][R70.64] ;  /* 0x00000006462c4981 */ /* 0x000162000c1e1b00 */
[----:B------:R-:W-:Y:S02]  /*08b0*/  MOV R87, R97 ;  /* 0x0000006100577202 */ /* 0x000fe40000000f00 */
[----:B------:R-:W-:Y:S01]  /*08c0*/  IMAD.MOV.U32 R90, RZ, RZ, R94 ;  /* 0x000000ffff5a7224 */ /* 0x000fe200078e005e */
[----:B------:R1:W5:Y:S01]  /*08d0*/  @P4 LDG.E.64 R46, desc[UR6][R72.64] ;  /* 0x00000006482e4981 */ /* 0x000362000c1e1b00 */
[----:B------:R-:W-:Y:S01]  /*08e0*/  IMAD.MOV.U32 R91, RZ, RZ, R95 ;  /* 0x000000ffff5b7224 */ /* 0x000fe200078e005f */
[----:B------:R-:W-:Y:S01]  /*08f0*/  MOV R88, R92 ;  /* 0x0000005c00587202 */ /* 0x000fe20000000f00 */
        /* <DEDUP_REMOVED lines=9> */
[----:B0-----:R-:W-:Y:S01]  /*0990*/  MOV R70, R102 ;  /* 0x0000006600467202 */ /* 0x001fe20000000f00 */
[----:B------:R-:W-:-:S02]  /*09a0*/  IMAD.MOV.U32 R80, RZ, RZ, R104 ;  /* 0x000000ffff507224 */ /* 0x000fc400078e0068 */
[----:B------:R-:W-:Y:S02]  /*09b0*/  IMAD.MOV.U32 R78, RZ, RZ, R106 ;  /* 0x000000ffff4e7224 */ /* 0x000fe400078e006a */
[----:B------:R-:W-:Y:S02]  /*09c0*/  IMAD.MOV.U32 R79, RZ, RZ, R107 ;  /* 0x000000ffff4f7224 */ /* 0x000fe400078e006b */
[----:B------:R-:W-:Y:S02]  /*09d0*/  IMAD.MOV.U32 R77, RZ, RZ, R109 ;  /* 0x000000ffff4d7224 */ /* 0x000fe400078e006d */
[----:B------:R-:W-:Y:S02]  /*09e0*/  IMAD.MOV.U32 R74, RZ, RZ, R110 ;  /* 0x000000ffff4a7224 */ /* 0x000fe400078e006e */
[----:B-1----:R-:W-:Y:S02]  /*09f0*/  IMAD.MOV.U32 R72, RZ, RZ, R112 ;  /* 0x000000ffff487224 */ /* 0x002fe400078e0070 */
[----:B------:R-:W-:-:S02]  /*0a00*/  IMAD.MOV.U32 R73, RZ, RZ, R113 ;  /* 0x000000ffff497224 */ /* 0x000fc400078e0071 */
[----:B------:R-:W-:Y:S02]  /*0a10*/  IMAD.MOV.U32 R71, RZ, RZ, R103 ;  /* 0x000000ffff477224 */ /* 0x000fe400078e0067 */
[----:B------:R-:W-:Y:S01]  /*0a20*/  @P4 VIADD R0, R0, 0x20 ;  /* 0x0000002000004836 */ /* 0x000fe20000000000 */
        /* <DEDUP_REMOVED lines=24> */
[----:B------:R-:W-:-:S02]  /*0bb0*/  IMAD.MOV.U32 R81, RZ, RZ, R105 ;  /* 0x000000ffff517224 */ /* 0x000fc400078e0069 */
[----:B------:R-:W-:Y:S02]  /*0bc0*/  IMAD.MOV.U32 R79, RZ, RZ, R107 ;  /* 0x000000ffff4f7224 */ /* 0x000fe400078e006b */
[----:B------:R-:W-:Y:S02]  /*0bd0*/  IMAD.MOV.U32 R76, RZ, RZ, R108 ;  /* 0x000000ffff4c7224 */ /* 0x000fe400078e006c */
[----:B------:R-:W-:Y:S02]  /*0be0*/  IMAD.MOV.U32 R74, RZ, RZ, R110 ;  /* 0x000000ffff4a7224 */ /* 0x000fe400078e006e */
[----:B------:R-:W-:Y:S02]  /*0bf0*/  IMAD.MOV.U32 R75, RZ, RZ, R111 ;  /* 0x000000ffff4b7224 */ /* 0x000fe400078e006f */
[----:B------:R-:W-:Y:S02]  /*0c00*/  IMAD.MOV.U32 R73, RZ, RZ, R113 ;  /* 0x000000ffff497224 */ /* 0x000fe400078e0071 */
[----:B------:R-:W-:Y:S01]  /*0c10*/  IMAD.MOV.U32 R70, RZ, RZ, R102 ;  /* 0x000000ffff467224 */ /* 0x000fe200078e0066 */
[----:B------:R-:W-:Y:S06]  /*0c20*/  BRA `(.L_x_26592) ;  /* 0x0000001c004c7947 */ /* 0x000fec0003800000 */
.L_x_26591:
        /* <DEDUP_REMOVED lines=9> */
[----:B------:R-:W3:Y:S01]  /*0cc0*/  @P6 LDC.64 R2, c[0x0][0x440] ;  /* 0x00011000ff026b82 */ /* 0x000ee20000000a00 */
[----:B0-----:R-:W-:-:S07]  /*0cd0*/  @P6 IMAD.WIDE.U32 R48, R0, 0x8, R48 ;  /* 0x0000000800306825 */ /* 0x001fce00078e0030 */
[----:B------:R-:W0:Y:S01]  /*0ce0*/  LDC.64 R54, c[0x0][0x3d8] ;  /* 0x0000f600ff367b82 */ /* 0x000e220000000a00 */
[----:B-1----:R-:W-:-:S07]  /*0cf0*/  @P6 IMAD.WIDE.U32 R50, R0, 0x8, R50 ;  /* 0x0000000800326825 */ /* 0x002fce00078e0032 */
[----:B------:R-:W1:Y:S08]  /*0d00*/  @P3 LDC.64 R56, c[0x0][0x440] ;  /* 0x00011000ff383b82 */ /* 0x000e700000000a00 */
[----:B------:R-:W4:Y:S01]  /*0d10*/  LDC.64 R58, c[0x0][0x3d0] ;  /* 0x0000f400ff3a7b82 */ /* 0x000f220000000a00 */
[C---:B---3--:R-:W-:Y:S01]  /*0d20*/  @P6 IMAD.WIDE.U32 R2, R0.reuse, 0x8, R2 ;  /* 0x0000000800026825 */ /* 0x048fe200078e0002 */
[----:B------:R-:W-:-:S06]  /*0d30*/  @P6 LOP3.LUT R0, R0, 0x20, RZ, 0xfc, !PT ;  /* 0x0000002000006812 */ /* 0x000fcc00078efcff */
[----:B------:R-:W3:Y:S08]  /*0d40*/  LDC.64 R60, c[0x0][0x3d8] ;  /* 0x0000f600ff3c7b82 */ /* 0x000ef00000000a00 */
[----:B------:R-:W3:Y:S08]  /*0d50*/  LDC.64 R64, c[0x0][0x3d0] ;  /* 0x0000f400ff407b82 */ /* 0x000ef00000000a00 */
[----:B------:R-:W3:Y:S01]  /*0d60*/  LDC.64 R66, c[0x0][0x3d8] ;  /* 0x0000f600ff427b82 */ /* 0x000ee20000000a00 */
[----:B------:R-:W-:Y:S01]  /*0d70*/  ISETP.GE.U32.AND P1, PT, R130, 0xc0, PT ;  /* 0x000000c08200780c */ /* 0x000fe20003f26070 */
[----:B--2---:R-:W-:-:S06]  /*0d80*/  @P3 IMAD.WIDE.U32 R52, R0, 0x8, R52 ;  /* 0x0000000800343825 */ /* 0x004fcc00078e0034 */
[----:B------:R-:W2:Y:S01]  /*0d90*/  @P2 LDC.64 R62, c[0x0][0x440] ;  /* 0x00011000ff3e2b82 */ /* 0x000ea20000000a00 */
[----:B0-----:R-:W-:-:S07]  /*0da0*/  @P3 IMAD.WIDE.U32 R54, R0, 0x8, R54 ;  /* 0x0000000800363825 */ /* 0x001fce00078e0036 */
[----:B------:R-:W0:Y:S01]  /*0db0*/  LDC.64 R116, c[0x0][0x3d0] ;  /* 0x0000f400ff747b82 */ /* 0x000e220000000a00 */
[----:B-1----:R-:W-:-:S07]  /*0dc0*/  @P3 IMAD.WIDE.U32 R56, R0, 0x8, R56 ;  /* 0x0000000800383825 */ /* 0x002fce00078e0038 */
[----:B------:R-:W1:Y:S01]  /*0dd0*/  LDC.64 R118, c[0x0][0x3d8] ;  /* 0x0000f600ff767b82 */ /* 0x000e620000000a00 */
[----:B------:R-:W-:Y:S01]  /*0de0*/  @P3 VIADD R0, R0, 0x20 ;  /* 0x0000002000003836 */ /* 0x000fe20000000000 */
[----:B------:R-:W-:Y:S01]  /*0df0*/  ISETP.GE.U32.AND P0, PT, R130, 0xe0, PT ;  /* 0x000000e08200780c */ /* 0x000fe20003f06070 */
[----:B------:R2:W5:Y:S05]  /*0e00*/  @P3 LDG.E.64 R18, desc[UR6][R52.64] ;  /* 0x0000000634123981 */ /* 0x00056a000c1e1b00 */
[----:B------:R-:W0:Y:S01]  /*0e10*/  @P5 LDC.64 R68, c[0x0][0x440] ;  /* 0x00011000ff445b82 */ /* 0x000e220000000a00 */
[----:B----4-:R-:W-:Y:S01]  /*0e20*/  @P2 IMAD.WIDE.U32 R58, R0, 0x8, R58 ;  /* 0x00000008003a2825 */ /* 0x010fe200078e003a */
[----:B------:R4:W5:Y:S01]  /*0e30*/  @P3 LDG.E.64 R16, desc[UR6][R54.64] ;  /* 0x0000000636103981 */ /* 0x000962000c1e1b00 */
[----:B------:R-:W-:-:S02]  /*0e40*/  @P3 CS2R R112, SRZ ;  /* 0x0000000000703805 */ /* 0x000fc4000001ff00 */
[----:B------:R-:W-:Y:S01]  /*0e50*/  @P2 CS2R R110, SRZ ;  /* 0x00000000006e2805 */ /* 0x000fe2000001ff00 */
[C---:B---3--:R-:W-:Y:S01]  /*0e60*/  @P2 IMAD.WIDE.U32 R60, R0.reuse, 0x8, R60 ;  /* 0x00000008003c2825 */ /* 0x048fe200078e003c */
[----:B------:R-:W5:Y:S01]  /*0e70*/  @P3 LD.E.64 R72, desc[UR6][R56.64] ;  /* 0x0000000638483980 */ /* 0x000f62000c101b00 */
[----:B------:R-:W3:Y:S02]  /*0e80*/  @P4 LDC.64 R120, c[0x0][0x440] ;  /* 0x00011000ff784b82 */ /* 0x000ee40000000a00 */
[----:B--2---:R-:W-:Y:S01]  /*0e90*/  @P2 IMAD.WIDE.U32 R62, R0, 0x8, R62 ;  /* 0x00000008003e2825 */ /* 0x004fe200078e003e */
[----:B------:R-:W-:Y:S01]  /*0ea0*/  ISETP.GE.U32.AND P3, PT, R130, 0x100, PT ;  /* 0x000001008200780c */ /* 0x000fe20003f66070 */
[----:B------:R2:W5:Y:S01]  /*0eb0*/  @P2 LDG.E.64 R14, desc[UR6][R58.64] ;  /* 0x000000063a0e2981 */ /* 0x000562000c1e1b00 */
[----:B------:R-:W-:Y:S01]  /*0ec0*/  @P5 CS2R R108, SRZ ;  /* 0x00000000006c5805 */ /* 0x000fe2000001ff00 */
[----:B------:R-:W-:Y:S01]  /*0ed0*/  @P2 VIADD R0, R0, 0x20 ;  /* 0x0000002000002836 */ /* 0x000fe20000000000 */
[----:B------:R-:W-:Y:S01]  /*0ee0*/  @P4 CS2R R106, SRZ ;  /* 0x00000000006a4805 */ /* 0x000fe2000001ff00 */
[----:B------:R3:W5:Y:S01]  /*0ef0*/  @P2 LDG.E.64 R12, desc[UR6][R60.64] ;  /* 0x000000063c0c2981 */ /* 0x000762000c1e1b00 */
[----:B------:R-:W3:Y:S01]  /*0f00*/  LDC.64 R52, c[0x0][0x3d0] ;  /* 0x0000f400ff347b82 */ /* 0x000ee20000000a00 */
[----:B------:R-:W-:Y:S01]  /*0f10*/  @P5 IMAD.WIDE.U32 R64, R0, 0x8, R64 ;  /* 0x0000000800405825 */ /* 0x000fe200078e0040 */
[----:B------:R-:W-:Y:S01]  /*0f20*/  @P6 LOP3.LUT R127, R127, 0x2000, RZ, 0xfc, !PT ;  /* 0x000020007f7f6812 */ /* 0x000fe200078efcff */
[----:B------:R3:W5:Y:S01]  /*0f30*/  @P2 LD.E.64 R74, desc[UR6][R62.64] ;  /* 0x000000063e4a2980 */ /* 0x000762000c101b00 */
[----:B------:R-:W-:Y:S01]  /*0f40*/  ISETP.GE.U32.AND P2, PT, R130, 0x120, PT ;  /* 0x000001208200780c */ /* 0x000fe20003f46070 */
[----:B------:R-:W-:-:S02]  /*0f50*/  @P5 IMAD.WIDE.U32 R66, R0, 0x8, R66 ;  /* 0x0000000800425825 */ /* 0x000fc400078e0042 */
[----:B------:R3:W5:Y:S01]  /*0f60*/  @P5 LDG.E.64 R10, desc[UR6][R64.64] ;  /* 0x00000006400a5981 */ /* 0x000762000c1e1b00 */
[----:B----4-:R-:W4:Y:S01]  /*0f70*/  LDC.64 R54, c[0x0][0x3d8] ;  /* 0x0000f600ff367b82 */ /* 0x010f220000000a00 */
[C---:B0-----:R-:W-:Y:S01]  /*0f80*/  @P5 IMAD.WIDE.U32 R68, R0.reuse, 0x8, R68 ;  /* 0x0000000800445825 */ /* 0x041fe200078e0044 */
[----:B------:R-:W-:Y:S01]  /*0f90*/  @P5 IADD3 R0, PT, PT, R0, 0x20, RZ ;  /* 0x0000002000005810 */ /* 0x000fe20007ffe0ff */
[----:B------:R0:W5:Y:S04]  /*0fa0*/  @P5 LDG.E.64 R8, desc[UR6][R66.64] ;  /* 0x0000000642085981 */ /* 0x000168000c1e1b00 */
[----:B------:R0:W5:Y:S01]  /*0fb0*/  @P5 LD.E.64 R76, desc[UR6][R68.64] ;  /* 0x00000006444c5980 */ /* 0x000162000c101b00 */
[----:B--2---:R-:W2:Y:S01]  /*0fc0*/  @P1 LDC.64 R58, c[0x0][0x440] ;  /* 0x00011000ff3a1b82 */ /* 0x004ea20000000a00 */
[----:B------:R-:W-:Y:S01]  /*0fd0*/  @P4 IMAD.WIDE.U32 R116, R0, 0x8, R116 ;  /* 0x0000000800744825 */ /* 0x000fe200078e0074 */
[----:B------:R-:W-:Y:S01]  /*0fe0*/  ISETP.GE.U32.AND P5, PT, R130, 0x140, PT ;  /* 0x000001408200780c */ /* 0x000fe20003fa6070 */
[----:B------:R-:W5:Y:S02]  /*0ff0*/  @P6 LDG.E.64 R20, desc[UR6][R48.64] ;  /* 0x0000000630146981 */ /* 0x000f64000c1e1b00 */
[----:B-1----:R-:W-:-:S02]  /*1000*/  @P4 IMAD.WIDE.U32 R118, R0, 0x8, R118 ;  /* 0x0000000800764825 */ /* 0x002fc400078e0076 */
[----:B------:R1:W5:Y:S01]  /*1010*/  @P4 LDG.E.64 R6, desc[UR6][R116.64] ;  /* 0x0000000674064981 */ /* 0x000362000c1e1b00 */
[----:B------:R-:W2:Y:S01]  /*1020*/  LDC.64 R56, c[0x0][0x3d0] ;  /* 0x0000f400ff387b82 */ /* 0x000ea20000000a00 */
[C---:B---3--:R-:W-:Y:S02]  /*1030*/  @P4 IMAD.WIDE.U32 R120, R0.reuse, 0x8, R120 ;  /* 0x0000000800784825 */ /* 0x048fe400078e0078 */
[----:B------:R3:W5:Y:S04]  /*1040*/  @P4 LDG.E.64 R4, desc[UR6][R118.64] ;  /* 0x0000000676044981 */ /* 0x000768000c1e1b00 */
[----:B------:R-:W5:Y:S01]  /*1050*/  @P6 LDG.E.64 R22, desc[UR6][R50.64] ;  /* 0x0000000632166981 */ /* 0x000f62000c1e1b00 */
[----:B------:R-:W2:Y:S03]  /*1060*/  LDC.64 R60, c[0x0][0x3d8] ;  /* 0x0000f600ff3c7b82 */ /* 0x000ea60000000a00 */
[----:B------:R-:W5:Y:S05]  /*1070*/  @P6 LD.E.64 R70, desc[UR6][R2.64] ;  /* 0x0000000602466980 */ /* 0x000f6a000c101b00 */
[----:B------:R-:W2:Y:S01]  /*1080*/  @P0 LDC.64 R62, c[0x0][0x440] ;  /* 0x00011000ff3e0b82 */ /* 0x000ea20000000a00 */
[----:B------:R4:W5:Y:S01]  /*1090*/  @P4 LD.E.64 R78, desc[UR6][R120.64] ;  /* 0x00000006784e4980 */ /* 0x000962000c101b00 */
[----:B------:R-:W-:Y:S01]  /*10a0*/  @P4 VIADD R0, R0, 0x20 ;  /* 0x0000002000004836 */ /* 0x000fe20000000000 */
[----:B------:R-:W-:-:S05]  /*10b0*/  ISETP.GE.U32.AND P4, PT, R130, 0x160, PT ;  /* 0x000001608200780c */ /* 0x000fca0003f86070 */
[----:B------:R-:W2:Y:S08]  /*10c0*/  LDC.64 R64, c[0x0][0x3d0] ;  /* 0x0000f400ff407b82 */ /* 0x000eb00000000a00 */
[----:B0-----:R-:W0:Y:S08]  /*10d0*/  LDC.64 R66, c[0x0][0x3d8] ;  /* 0x0000f600ff427b82 */ /* 0x001e300000000a00 */
[----:B------:R-:W0:Y:S08]  /*10e0*/  @P3 LDC.64 R68, c[0x0][0x440] ;  /* 0x00011000ff443b82 */ /* 0x000e300000000a00 */
[----:B-1----:R-:W1:Y:S08]  /*10f0*/  LDC.64 R116, c[0x0][0x3d0] ;  /* 0x0000f400ff747b82 */ /* 0x002e700000000a00 */
[----:B---3--:R-:W3:Y:S08]  /*1100*/  LDC.64 R118, c[0x0][0x3d8] ;  /* 0x0000f600ff767b82 */ /* 0x008ef00000000a00 */
[----:B------:R-:W3:Y:S01]  /*1110*/  @P2 LDC.64 R124, c[0x0][0x440] ;  /* 0x00011000ff7c2b82 */ /* 0x000ee20000000a00 */
[----:B------:R-:W-:-:S04]  /*1120*/  @P1 IMAD.WIDE.U32 R52, R0, 0x8, R52 ;  /* 0x0000000800341825 */ /* 0x000fc800078e0034 */
[C---:B----4-:R-:W-:Y:S01]  /*1130*/  @P1 IMAD.WIDE.U32 R54, R0.reuse, 0x8, R54 ;  /* 0x0000000800361825 */ /* 0x050fe200078e0036 */
[----:B------:R4:W5:Y:S02]  /*1140*/  @P1 LDG.E.64 R24, desc[UR6][R52.64] ;  /* 0x0000000634181981 */ /* 0x000964000c1e1b00 */
[----:B------:R-:W4:Y:S01]  /*1150*/  LDC.64 R120, c[0x0][0x3d0] ;  /* 0x0000f400ff787b82 */ /* 0x000f220000000a00 */
[C---:B--2---:R-:W-:Y:S01]  /*1160*/  @P1 IMAD.WIDE.U32 R58, R0.reuse, 0x8, R58 ;  /* 0x00000008003a1825 */ /* 0x044fe200078e003a */
[----:B------:R2:W5:Y:S06]  /*1170*/  @P1 LDG.E.64 R26, desc[UR6][R54.64] ;  /* 0x00000006361a1981 */ /* 0x00056c000c1e1b00 */
[----:B------:R-:W2:Y:S01]  /*1180*/  LDC.64 R132, c[0x0][0x3d8] ;  /* 0x0000f600ff847b82 */ /* 0x000ea20000000a00 */
[----:B------:R-:W-:Y:S01]  /*1190*/  @P1 VIADD R0, R0, 0x20 ;  /* 0x0000002000001836 */ /* 0x000fe20000000000 */
[----:B------:R0:W5:Y:S06]  /*11a0*/  @P1 LD.E.64 R80, desc[UR6][R58.64] ;  /* 0x000000063a501980 */ /* 0x00016c000c101b00 */
[----:B------:R-:W2:Y:S01]  /*11b0*/  @P5 LDC.64 R134, c[0x0][0x440] ;  /* 0x00011000ff865b82 */ /* 0x000ea20000000a00 */
[----:B------:R-:W-:-:S04]  /*11c0*/  @P0 IMAD.WIDE.U32 R56, R0, 0x8, R56 ;  /* 0x0000000800380825 */ /* 0x000fc800078e0038 */
[C---:B------:R-:W-:Y:S01]  /*11d0*/  @P0 IMAD.WIDE.U32 R60, R0.reuse, 0x8, R60 ;  /* 0x00000008003c0825 */ /* 0x040fe200078e003c */
[----:B------:R0:W5:Y:S02]  /*11e0*/  @P0 LDG.E.64 R28, desc[UR6][R56.64] ;  /* 0x00000006381c0981 */ /* 0x000164000c1e1b00 */
[----:B------:R-:W2:Y:S01]  /*11f0*/  LDC.64 R136, c[0x0][0x3d0] ;  /* 0x0000f400ff887b82 */ /* 0x000ea20000000a00 */
[C---:B------:R-:W-:Y:S01]  /*1200*/  @P0 IMAD.WIDE.U32 R62, R0.reuse, 0x8, R62 ;  /* 0x00000008003e0825 */ /* 0x040fe200078e003e */
[----:B------:R-:W-:Y:S01]  /*1210*/  @P0 IADD3 R0, PT, PT, R0, 0x20, RZ ;  /* 0x0000002000000810 */ /* 0x000fe20007ffe0ff */
[----:B------:R0:W5:Y:S05]  /*1220*/  @P0 LDG.E.64 R30, desc[UR6][R60.64] ;  /* 0x000000063c1e0981 */ /* 0x00016a000c1e1b00 */
[----:B------:R-:W2:Y:S08]  /*1230*/  LDC.64 R138, c[0x0][0x3d8] ;  /* 0x0000f600ff8a7b82 */ /* 0x000eb00000000a00 */
[----:B------:R-:W2:Y:S01]  /*1240*/  @P4 LDC.64 R140, c[0x0][0x440] ;  /* 0x00011000ff8c4b82 */ /* 0x000ea20000000a00 */
[C---:B------:R-:W-:Y:S01]  /*1250*/  @P3 IMAD.WIDE.U32 R64, R0.reuse, 0x8, R64 ;  /* 0x0000000800403825 */ /* 0x040fe200078e0040 */
[----:B------:R1:W5:Y:S03]  /*1260*/  @P0 LD.E.64 R82, desc[UR6][R62.64] ;  /* 0x000000063e520980 */ /* 0x000366000c101b00 */
[C---:B0-----:R-:W-:Y:S01]  /*1270*/  @P3 IMAD.WIDE.U32 R66, R0.reuse, 0x8, R66 ;  /* 0x0000000800423825 */ /* 0x041fe200078e0042 */
[----:B------:R0:W5:Y:S03]  /*1280*/  @P3 LDG.E.64 R32, desc[UR6][R64.64] ;  /* 0x0000000640203981 */ /* 0x000166000c1e1b00 */
[C---:B------:R-:W-:Y:S01]  /*1290*/  @P3 IMAD.WIDE.U32 R68, R0.reuse, 0x8, R68 ;  /* 0x0000000800443825 */ /* 0x040fe200078e0044 */
[----:B------:R0:W5:Y:S03]  /*12a0*/  @P3 LDG.E.64 R34, desc[UR6][R66.64] ;  /* 0x0000000642223981 */ /* 0x000166000c1e1b00 */
[----:B------:R-:W-:Y:S01]  /*12b0*/  @P3 VIADD R0, R0, 0x20 ;  /* 0x0000002000003836 */ /* 0x000fe20000000000 */
[----:B------:R0:W5:Y:S03]  /*12c0*/  @P3 LD.E.64 R84, desc[UR6][R68.64] ;  /* 0x0000000644543980 */ /* 0x000166000c101b00 */
[----:B-1----:R-:W-:-:S04]  /*12d0*/  @P2 IMAD.WIDE.U32 R116, R0, 0x8, R116 ;  /* 0x0000000800742825 */ /* 0x002fc800078e0074 */
[C---:B---3--:R-:W-:Y:S01]  /*12e0*/  @P2 IMAD.WIDE.U32 R118, R0.reuse, 0x8, R118 ;  /* 0x0000000800762825 */ /* 0x048fe200078e0076 */
[----:B------:R0:W5:Y:S03]  /*12f0*/  @P2 LDG.E.64 R36, desc[UR6][R116.64] ;  /* 0x0000000674242981 */ /* 0x000166000c1e1b00 */
[C---:B------:R-:W-:Y:S01]  /*1300*/  @P2 IMAD.WIDE.U32 R124, R0.reuse, 0x8, R124 ;  /* 0x00000008007c2825 */ /* 0x040fe200078e007c */
[----:B------:R0:W5:Y:S03]  /*1310*/  @P2 LDG.E.64 R38, desc[UR6][R118.64] ;  /* 0x0000000676262981 */ /* 0x000166000c1e1b00 */
[----:B------:R-:W-:Y:S01]  /*1320*/  @P2 VIADD R0, R0, 0x20 ;  /* 0x0000002000002836 */ /* 0x000fe20000000000 */
[----:B------:R0:W5:Y:S03]  /*1330*/  @P2 LD.E.64 R86, desc[UR6][R124.64] ;  /* 0x000000067c562980 */ /* 0x000166000c101b00 */
[----:B----4-:R-:W-:-:S04]  /*1340*/  @P5 IMAD.WIDE.U32 R120, R0, 0x8, R120 ;  /* 0x0000000800785825 */ /* 0x010fc800078e0078 */
        /* <DEDUP_REMOVED lines=9> */
[----:B------:R-:W-:Y:S01]  /*13e0*/  @P4 IMAD.WIDE.U32 R140, R0, 0x8, R140 ;  /* 0x00000008008c4825 */ /* 0x000fe200078e008c */
        /* <DEDUP_REMOVED lines=9> */
[----:B------:R-:W-:Y:S01]  /*1480*/  @P4 CS2R R94, SRZ ;  /* 0x00000000005e4805 */ /* 0x000fe2000001ff00 */
[----:B------:R-:W-:Y:S01]  /*1490*/  @P4 VIADD R0, R0, 0x20 ;  /* 0x0000002000004836 */ /* 0x000fe20000000000 */
[----:B0-----:R-:W-:Y:S06]  /*14a0*/  @!P1 BRA `(.L_x_26592) ;  /* 0x00000014002c9947 */ /* 0x001fec0003800000 */
        /* <DEDUP_REMOVED lines=11> */
.L_x_26590:
        /* <DEDUP_REMOVED lines=19> */
[----:B------:R-:W4:Y:S01]  /*1690*/  LDC.64 R120, c[0x0][0x3d8] ;  /* 0x0000f600ff787b82 */ /* 0x000f220000000a00 */
[C---:B------:R-:W-:Y:S01]  /*16a0*/  ISETP.GE.U32.AND P4, PT, R130.reuse, 0xc0, PT ;  /* 0x000000c08200780c */ /* 0x040fe20003f86070 */
[----:B------:R-:W5:Y:S06]  /*16b0*/  @P6 LDG.E.64 R20, desc[UR6][R50.64] ;  /* 0x0000000632146981 */ /* 0x000f6c000c1e1b00 */
[----:B------:R-:W4:Y:S08]  /*16c0*/  LDC.64 R132, c[0x0][0x3d0] ;  /* 0x0000f400ff847b82 */ /* 0x000f300000000a00 */
[----:B------:R-:W4:Y:S01]  /*16d0*/  LDC.64 R136, c[0x0][0x3d8] ;  /* 0x0000f600ff887b82 */ /* 0x000f220000000a00 */
[----:B------:R-:W-:Y:S01]  /*16e0*/  ISETP.GE.U32.AND P3, PT, R130, 0xe0, PT ;  /* 0x000000e08200780c */ /* 0x000fe20003f66070 */
[----:B------:R-:W5:Y:S01]  /*16f0*/  @P6 LDG.E.64 R22, desc[UR6][R52.64] ;  /* 0x0000000634166981 */ /* 0x000f62000c1e1b00 */
[----:B------:R-:W-:-:S05]  /*1700*/  @P6 LOP3.LUT R127, R127, 0x2000, RZ, 0xfc, !PT ;  /* 0x000020007f7f6812 */ /* 0x000fca00078efcff */
[----:B------:R-:W2:Y:S08]  /*1710*/  @P6 LDC.64 R2, c[0x0][0x438] ;  /* 0x00010e00ff026b82 */ /* 0x000eb00000000a00 */
[----:B------:R-:W3:Y:S08]  /*1720*/  @P6 LDC.64 R48, c[0x0][0x440] ;  /* 0x00011000ff306b82 */ /* 0x000ef00000000a00 */
[----:B------:R-:W0:Y:S08]  /*1730*/  @P0 LDC.64 R56, c[0x0][0x438] ;  /* 0x00010e00ff380b82 */ /* 0x000e300000000a00 */
[----:B------:R-:W1:Y:S01]  /*1740*/  @P0 LDC.64 R60, c[0x0][0x440] ;  /* 0x00011000ff3c0b82 */ /* 0x000e620000000a00 */
[----:B--2---:R-:W-:-:S05]  /*1750*/  @P6 IMAD.WIDE.U32 R2, R0, 0x8, R2 ;  /* 0x0000000800026825 */ /* 0x004fca00078e0002 */
[----:B------:R-:W5:Y:S02]  /*1760*/  @P6 LD.E.64 R102, desc[UR6][R2.64] ;  /* 0x0000000602666980 */ /* 0x000f64000c101b00 */
[----:B------:R-:W2:Y:S01]  /*1770*/  @P1 LDC.64 R64, c[0x0][0x438] ;  /* 0x00010e00ff401b82 */ /* 0x000ea20000000a00 */
[C---:B---3--:R-:W-:Y:S01]  /*1780*/  @P6 IMAD.WIDE.U32 R48, R0.reuse, 0x8, R48 ;  /* 0x0000000800306825 */ /* 0x048fe200078e0030 */
[----:B------:R-:W-:-:S04]  /*1790*/  @P6 LOP3.LUT R0, R0, 0x20, RZ, 0xfc, !PT ;  /* 0x0000002000006812 */ /* 0x000fc800078efcff */
[----:B------:R-:W5:Y:S01]  /*17a0*/  @P6 LD.E.64 R70, desc[UR6][R48.64] ;  /* 0x0000000630466980 */ /* 0x000f62000c101b00 */
[C---:B------:R-:W-:Y:S01]  /*17b0*/  @P0 IMAD.WIDE.U32 R54, R0.reuse, 0x8, R54 ;  /* 0x0000000800360825 */ /* 0x040fe200078e0036 */
[----:B------:R-:W3:Y:S03]  /*17c0*/  @P1 LDC.64 R68, c[0x0][0x440] ;  /* 0x00011000ff441b82 */ /* 0x000ee60000000a00 */
[C---:B0-----:R-:W-:Y:S01]  /*17d0*/  @P0 IMAD.WIDE.U32 R56, R0.reuse, 0x8, R56 ;  /* 0x0000000800380825 */ /* 0x041fe200078e0038 */
[----:B------:R0:W5:Y:S03]  /*17e0*/  @P0 LDG.E.64 R18, desc[UR6][R54.64] ;  /* 0x0000000636120981 */ /* 0x000166000c1e1b00 */
[C---:B------:R-:W-:Y:S01]  /*17f0*/  @P0 IMAD.WIDE.U32 R58, R0.reuse, 0x8, R58 ;  /* 0x00000008003a0825 */ /* 0x040fe200078e003a */
[----:B------:R-:W0:Y:S01]  /*1800*/  @P2 LDC.64 R118, c[0x0][0x438] ;  /* 0x00010e00ff762b82 */ /* 0x000e220000000a00 */
[----:B------:R-:W5:Y:S02]  /*1810*/  @P0 LD.E.64 R112, desc[UR6][R56.64] ;  /* 0x0000000638700980 */ /* 0x000f64000c101b00 */
[----:B-1----:R-:W-:-:S02]  /*1820*/  @P0 IMAD.WIDE.U32 R60, R0, 0x8, R60 ;  /* 0x00000008003c0825 */ /* 0x002fc400078e003c */
[----:B------:R1:W5:Y:S02]  /*1830*/  @P0 LDG.E.64 R16, desc[UR6][R58.64] ;  /* 0x000000063a100981 */ /* 0x000364000c1e1b00 */
[----:B------:R-:W-:Y:S01]  /*1840*/  @P0 VIADD R0, R0, 0x20 ;  /* 0x0000002000000836 */ /* 0x000fe20000000000 */
[----:B------:R-:W1:Y:S01]  /*1850*/  @P2 LDC.64 R124, c[0x0][0x440] ;  /* 0x00011000ff7c2b82 */ /* 0x000e620000000a00 */
[----:B------:R-:W5:Y:S02]  /*1860*/  @P0 LD.E.64 R72, desc[UR6][R60.64] ;  /* 0x000000063c480980 */ /* 0x000f64000c101b00 */
[----:B------:R-:W-:-:S04]  /*1870*/  @P1 IMAD.WIDE.U32 R62, R0, 0x8, R62 ;  /* 0x00000008003e1825 */ /* 0x000fc800078e003e */
[C---:B--2---:R-:W-:Y:S01]  /*1880*/  @P1 IMAD.WIDE.U32 R64, R0.reuse, 0x8, R64 ;  /* 0x0000000800401825 */ /* 0x044fe200078e0040 */
[----:B------:R-:W2:Y:S01]  /*1890*/  @P5 LDC.64 R134, c[0x0][0x438] ;  /* 0x00010e00ff865b82 */ /* 0x000ea20000000a00 */
[----:B------:R1:W5:Y:S02]  /*18a0*/  @P1 LDG.E.64 R14, desc[UR6][R62.64] ;  /* 0x000000063e0e1981 */ /* 0x000364000c1e1b00 */
[C---:B------:R-:W-:Y:S02]  /*18b0*/  @P1 IMAD.WIDE.U32 R66, R0.reuse, 0x8, R66 ;  /* 0x0000000800421825 */ /* 0x040fe400078e0042 */
[----:B------:R-:W5:Y:S02]  /*18c0*/  @P1 LD.E.64 R110, desc[UR6][R64.64] ;  /* 0x00000006406e1980 */ /* 0x000f64000c101b00 */
[C---:B---3--:R-:W-:Y:S01]  /*18d0*/  @P1 IMAD.WIDE.U32 R68, R0.reuse, 0x8, R68 ;  /* 0x0000000800441825 */ /* 0x048fe200078e0044 */
[----:B------:R-:W3:Y:S01]  /*18e0*/  @P5 LDC.64 R138, c[0x0][0x440] ;  /* 0x00011000ff8a5b82 */ /* 0x000ee20000000a00 */
[----:B------:R-:W-:Y:S01]  /*18f0*/  @P1 IADD3 R0, PT, PT, R0, 0x20, RZ ;  /* 0x0000002000001810 */ /* 0x000fe20007ffe0ff */
[----:B------:R1:W5:Y:S04]  /*1900*/  @P1 LDG.E.64 R12, desc[UR6][R66.64] ;  /* 0x00000006420c1981 */ /* 0x000368000c1e1b00 */
[C---:B----4-:R-:W-:Y:S01]  /*1910*/  @P2 IMAD.WIDE.U32 R116, R0.reuse, 0x8, R116 ;  /* 0x0000000800742825 */ /* 0x050fe200078e0074 */
[----:B------:R4:W5:Y:S01]  /*1920*/  @P1 LD.E.64 R74, desc[UR6][R68.64] ;  /* 0x00000006444a1980 */ /* 0x000962000c101b00 */
[----:B0-----:R-:W0:Y:S02]  /*1930*/  LDC.64 R54, c[0x0][0x3d0] ;  /* 0x0000f400ff367b82 */ /* 0x001e240000000a00 */
[C---:B------:R-:W-:Y:S01]  /*1940*/  @P2 IMAD.WIDE.U32 R118, R0.reuse, 0x8, R118 ;  /* 0x0000000800762825 */ /* 0x040fe200078e0076 */
[----:B------:R4:W5:Y:S03]  /*1950*/  @P2 LDG.E.64 R10, desc[UR6][R116.64] ;  /* 0x00000006740a2981 */ /* 0x000966000c1e1b00 */
[C---:B------:R-:W-:Y:S01]  /*1960*/  @P2 IMAD.WIDE.U32 R120, R0.reuse, 0x8, R120 ;  /* 0x0000000800782825 */ /* 0x040fe200078e0078 */
[----:B------:R4:W5:Y:S01]  /*1970*/  @P2 LD.E.64 R108, desc[UR6][R118.64] ;  /* 0x00000006766c2980 */ /* 0x000962000c101b00 */
[----:B-1----:R-:W1:Y:S02]  /*1980*/  @P4 LDC.64 R58, c[0x0][0x438] ;  /* 0x00010e00ff3a4b82 */ /* 0x002e640000000a00 */
[C---:B------:R-:W-:Y:S01]  /*1990*/  @P2 IMAD.WIDE.U32 R124, R0.reuse, 0x8, R124 ;  /* 0x00000008007c2825 */ /* 0x040fe200078e007c */
[----:B------:R4:W5:Y:S03]  /*19a0*/  @P2 LDG.E.64 R8, desc[UR6][R120.64] ;  /* 0x0000000678082981 */ /* 0x000966000c1e1b00 */
[----:B------:R-:W-:Y:S01]  /*19b0*/  @P2 VIADD R0, R0, 0x20 ;  /* 0x0000002000002836 */ /* 0x000fe20000000000 */
[----:B------:R0:W5:Y:S01]  /*19c0*/  @P2 LD.E.64 R76, desc[UR6][R124.64] ;  /* 0x000000067c4c2980 */ /* 0x000162000c101b00 */
[C---:B------:R-:W-:Y:S01]  /*19d0*/  ISETP.GE.U32.AND P2, PT, R130.reuse, 0x100, PT ;  /* 0x000001008200780c */ /* 0x040fe20003f46070 */
[----:B------:R-:W1:Y:S01]  /*19e0*/  LDC.64 R62, c[0x0][0x3d8] ;  /* 0x0000f600ff3e7b82 */ /* 0x000e620000000a00 */
[----:B------:R-:W-:-:S07]  /*19f0*/  ISETP.GE.U32.AND P1, PT, R130, 0x120, PT ;  /* 0x000001208200780c */ /* 0x000fce0003f26070 */
[----:B------:R-:W1:Y:S01]  /*1a00*/  @P4 LDC.64 R66, c[0x0][0x440] ;  /* 0x00011000ff424b82 */ /* 0x000e620000000a00 */
[----:B------:R-:W-:Y:S01]  /*1a10*/  @P5 IMAD.WIDE.U32 R132, R0, 0x8, R132 ;  /* 0x0000000800845825 */ /* 0x000fe200078e0084 */
[----:B------:R-:W-:-:S03]  /*1a20*/  ISETP.GE.U32.AND P0, PT, R130, 0x140, PT ;  /* 0x000001408200780c */ /* 0x000fc60003f06070 */
[C---:B------:R-:W-:Y:S01]  /*1a30*/  @P5 IMAD.WIDE.U32 R136, R0.reuse, 0x8, R136 ;  /* 0x0000000800885825 */ /* 0x040fe200078e0088 */
[----:B------:R0:W5:Y:S02]  /*1a40*/  @P5 LDG.E.64 R6, desc[UR6][R132.64] ;  /* 0x0000000684065981 */ /* 0x000164000c1e1b00 */
[----:B------:R-:W1:Y:S01]  /*1a50*/  LDC.64 R56, c[0x0][0x3d0] ;  /* 0x0000f400ff387b82 */ /* 0x000e620000000a00 */
[C---:B--2---:R-:W-:Y:S01]  /*1a60*/  @P5 IMAD.WIDE.U32 R134, R0.reuse, 0x8, R134 ;  /* 0x0000000800865825 */ /* 0x044fe200078e0086 */
[----:B------:R2:W5:Y:S03]  /*1a70*/  @P5 LDG.E.64 R4, desc[UR6][R136.64] ;  /* 0x0000000688045981 */ /* 0x000566000c1e1b00 */
[C---:B---3--:R-:W-:Y:S01]  /*1a80*/  @P5 IMAD.WIDE.U32 R138, R0.reuse, 0x8, R138 ;  /* 0x00000008008a5825 */ /* 0x048fe200078e008a */
[----:B------:R3:W5:Y:S02]  /*1a90*/  @P5 LD.E.64 R106, desc[UR6][R134.64] ;  /* 0x00000006866a5980 */ /* 0x000764000c101b00 */
[----:B------:R-:W1:Y:S01]  /*1aa0*/  @P3 LDC.64 R60, c[0x0][0x438] ;  /* 0x00010e00ff3c3b82 */ /* 0x000e620000000a00 */
[----:B------:R-:W-:Y:S01]  /*1ab0*/  @P5 VIADD R0, R0, 0x20 ;  /* 0x0000002000005836 */ /* 0x000fe20000000000 */
[----:B------:R3:W5:Y:S06]  /*1ac0*/  @P5 LD.E.64 R78, desc[UR6][R138.64] ;  /* 0x000000068a4e5980 */ /* 0x00076c000c101b00 */
[----:B------:R-:W1:Y:S08]  /*1ad0*/  LDC.64 R64, c[0x0][0x3d8] ;  /* 0x0000f600ff407b82 */ /* 0x000e700000000a00 */
[----:B----4-:R-:W4:Y:S01]  /*1ae0*/  @P3 LDC.64 R68, c[0x0][0x440] ;  /* 0x00011000ff443b82 */ /* 0x010f220000000a00 */
[----:B------:R-:W-:-:S07]  /*1af0*/  ISETP.GE.U32.AND P5, PT, R130, 0x160, PT ;  /* 0x000001608200780c */ /* 0x000fce0003fa6070 */
[----:B------:R-:W4:Y:S08]  /*1b00*/  LDC.64 R116, c[0x0][0x3d0] ;  /* 0x0000f400ff747b82 */ /* 0x000f300000000a00 */
[----:B------:R-:W4:Y:S08]  /*1b10*/  @P2 LDC.64 R118, c[0x0][0x438] ;  /* 0x00010e00ff762b82 */ /* 0x000f300000000a00 */
[----:B------:R-:W4:Y:S08]  /*1b20*/  LDC.64 R120, c[0x0][0x3d8] ;  /* 0x0000f600ff787b82 */ /* 0x000f300000000a00 */
[----:B0-----:R-:W0:Y:S08]  /*1b30*/  @P2 LDC.64 R124, c[0x0][0x440] ;  /* 0x00011000ff7c2b82 */ /* 0x001e300000000a00 */
[----:B------:R-:W0:Y:S08]  /*1b40*/  LDC.64 R132, c[0x0][0x3d0] ;  /* 0x0000f400ff847b82 */ /* 0x000e300000000a00 */
[----:B--2---:R-:W2:Y:S08]  /*1b50*/  @P1 LDC.64 R136, c[0x0][0x438] ;  /* 0x00010e00ff881b82 */ /* 0x004eb00000000a00 */
[----:B---3--:R-:W3:Y:S08]  /*1b60*/  LDC.64 R134, c[0x0][0x3d8] ;  /* 0x0000f600ff867b82 */ /* 0x008ef00000000a00 */
[----:B------:R-:W3:Y:S01]  /*1b70*/  @P1 LDC.64 R138, c[0x0][0x440] ;  /* 0x00011000ff8a1b82 */ /* 0x000ee20000000a00 */
[----:B------:R-:W-:-:S04]  /*1b80*/  @P4 IMAD.WIDE.U32 R54, R0, 0x8, R54 ;  /* 0x0000000800364825 */ /* 0x000fc800078e0036 */
[C---:B-1----:R-:W-:Y:S01]  /*1b90*/  @P4 IMAD.WIDE.U32 R58, R0.reuse, 0x8, R58 ;  /* 0x00000008003a4825 */ /* 0x042fe200078e003a */
[----:B------:R1:W5:Y:S02]  /*1ba0*/  @P4 LDG.E.64 R24, desc[UR6][R54.64] ;  /* 0x0000000636184981 */ /* 0x000364000c1e1b00 */
[----:B------:R-:W1:Y:S01]  /*1bb0*/  LDC.64 R140, c[0x0][0x3d0] ;  /* 0x0000f400ff8c7b82 */ /* 0x000e620000000a00 */
[C---:B------:R-:W-:Y:S01]  /*1bc0*/  @P4 IMAD.WIDE.U32 R62, R0.reuse, 0x8, R62 ;  /* 0x00000008003e4825 */ /* 0x040fe200078e003e */
[----:B------:R0:W5:Y:S03]  /*1bd0*/  @P4 LD.E.64 R104, desc[UR6][R58.64] ;  /* 0x000000063a684980 */ /* 0x000166000c101b00 */
[----:B------:R-:W-:-:S03]  /*1be0*/  @P4 IMAD.WIDE.U32 R66, R0, 0x8, R66 ;  /* 0x0000000800424825 */ /* 0x000fc600078e0042 */
[----:B------:R-:W1:Y:S01]  /*1bf0*/  @P0 LDC.64 R142, c[0x0][0x438] ;  /* 0x00010e00ff8e0b82 */ /* 0x000e620000000a00 */
[----:B------:R-:W-:Y:S01]  /*1c00*/  @P4 IADD3 R0, PT, PT, R0, 0x20, RZ ;  /* 0x0000002000004810 */ /* 0x000fe20007ffe0ff */
[----:B------:R0:W5:Y:S06]  /*1c10*/  @P4 LDG.E.64 R26, desc[UR6][R62.64] ;  /* 0x000000063e1a4981 */ /* 0x00016c000c1e1b00 */
[----:B------:R-:W1:Y:S08]  /*1c20*/  LDC.64 R144, c[0x0][0x3d8] ;  /* 0x0000f600ff907b82 */ /* 0x000e700000000a00 */
[----:B------:R-:W1:Y:S01]  /*1c30*/  @P0 LDC.64 R146, c[0x0][0x440] ;  /* 0x00011000ff920b82 */ /* 0x000e620000000a00 */
[C---:B------:R-:W-:Y:S01]  /*1c40*/  @P3 IMAD.WIDE.U32 R56, R0.reuse, 0x8, R56 ;  /* 0x0000000800383825 */ /* 0x040fe200078e0038 */
[----:B------:R0:W5:Y:S03]  /*1c50*/  @P4 LD.E.64 R80, desc[UR6][R66.64] ;  /* 0x0000000642504980 */ /* 0x000166000c101b00 */
[C---:B------:R-:W-:Y:S01]  /*1c60*/  @P3 IMAD.WIDE.U32 R60, R0.reuse, 0x8, R60 ;  /* 0x00000008003c3825 */ /* 0x040fe200078e003c */
[----:B------:R0:W5:Y:S02]  /*1c70*/  @P3 LDG.E.64 R28, desc[UR6][R56.64] ;  /* 0x00000006381c3981 */ /* 0x000164000c1e1b00 */
[----:B------:R-:W1:Y:S01]  /*1c80*/  LDC.64 R148, c[0x0][0x3d0] ;  /* 0x0000f400ff947b82 */ /* 0x000e620000000a00 */
[C---:B------:R-:W-:Y:S01]  /*1c90*/  @P3 IMAD.WIDE.U32 R64, R0.reuse, 0x8, R64 ;  /* 0x0000000800403825 */ /* 0x040fe200078e0040 */
[----:B------:R0:W5:Y:S03]  /*1ca0*/  @P3 LD.E.64 R100, desc[UR6][R60.64] ;  /* 0x000000063c643980 */ /* 0x000166000c101b00 */
[C---:B----4-:R-:W-:Y:S01]  /*1cb0*/  @P3 IMAD.WIDE.U32 R68, R0.reuse, 0x8, R68 ;  /* 0x0000000800443825 */ /* 0x050fe200078e0044 */
[----:B------:R4:W5:Y:S02]  /*1cc0*/  @P3 LDG.E.64 R30, desc[UR6][R64.64] ;  /* 0x00000006401e3981 */ /* 0x000964000c1e1b00 */
[----:B------:R-:W4:Y:S01]  /*1cd0*/  LDC.64 R152, c[0x0][0x3d8] ;  /* 0x0000f600ff987b82 */ /* 0x000f220000000a00 */
[----:B------:R-:W-:Y:S01]  /*1ce0*/  @P3 VIADD R0, R0, 0x20 ;  /* 0x0000002000003836 */ /* 0x000fe20000000000 */
[----:B------:R0:W5:Y:S06]  /*1cf0*/  @P3 LD.E.64 R82, desc[UR6][R68.64] ;  /* 0x0000000644523980 */ /* 0x00016c000c101b00 */
[----:B------:R-:W4:Y:S08]  /*1d00*/  @P5 LDC.64 R150, c[0x0][0x438] ;  /* 0x00010e00ff965b82 */ /* 0x000f300000000a00 */
[----:B------:R-:W4:Y:S01]  /*1d10*/  @P5 LDC.64 R50, c[0x0][0x440] ;  /* 0x00011000ff325b82 */ /* 0x000f220000000a00 */
[----:B------:R-:W-:-:S04]  /*1d20*/  @P2 IMAD.WIDE.U32 R116, R0, 0x8, R116 ;  /* 0x0000000800742825 */ /* 0x000fc800078e0074 */
[C---:B------:R-:W-:Y:S01]  /*1d30*/  @P2 IMAD.WIDE.U32 R118, R0.reuse, 0x8, R118 ;  /* 0x0000000800762825 */ /* 0x040fe200078e0076 */
[----:B------:R1:W5:Y:S03]  /*1d40*/  @P2 LDG.E.64 R32, desc[UR6][R116.64] ;  /* 0x0000000674202981 */ /* 0x000366000c1e1b00 */
[C---:B------:R-:W-:Y:S01]  /*1d50*/  @P2 IMAD.WIDE.U32 R120, R0.reuse, 0x8, R120 ;  /* 0x0000000800782825 */ /* 0x040fe200078e0078 */
[----:B------:R1:W5:Y:S03]  /*1d60*/  @P2 LD.E.64 R98, desc[UR6][R118.64] ;  /* 0x0000000676622980 */ /* 0x000366000c101b00 */
[C---:B0-----:R-:W-:Y:S01]  /*1d70*/  @P2 IMAD.WIDE.U32 R124, R0.reuse, 0x8, R124 ;  /* 0x00000008007c2825 */ /* 0x041fe200078e007c */
[----:B------:R0:W5:Y:S03]  /*1d80*/  @P2 LDG.E.64 R34, desc[UR6][R120.64] ;  /* 0x0000000678222981 */ /* 0x000166000c1e1b00 */
[----:B------:R-:W-:Y:S01]  /*1d90*/  @P2 VIADD R0, R0, 0x20 ;  /* 0x0000002000002836 */ /* 0x000fe20000000000 */
[----:B------:R0:W5:Y:S03]  /*1da0*/  @P2 LD.E.64 R84, desc[UR6][R124.64] ;  /* 0x000000067c542980 */ /* 0x000166000c101b00 */
[----:B------:R-:W-:-:S04]  /*1db0*/  @P1 IMAD.WIDE.U32 R132, R0, 0x8, R132 ;  /* 0x0000000800841825 */ /* 0x000fc800078e0084 */
[C---:B--2---:R-:W-:Y:S01]  /*1dc0*/  @P1 IMAD.WIDE.U32 R136, R0.reuse, 0x8, R136 ;  /* 0x0000000800881825 */ /* 0x044fe200078e0088 */
[----:B------:R0:W5:Y:S03]  /*1dd0*/  @P1 LDG.E.64 R36, desc[UR6][R132.64] ;  /* 0x0000000684241981 */ /* 0x000166000c1e1b00 */
[C---:B---3--:R-:W-:Y:S01]  /*1de0*/  @P1 IMAD.WIDE.U32 R134, R0.reuse, 0x8, R134 ;  /* 0x0000000800861825 */ /* 0x048fe200078e0086 */
[----:B------:R0:W5:Y:S03]  /*1df0*/  @P1 LD.E.64 R96, desc[UR6][R136.64] ;  /* 0x0000000688601980 */ /* 0x000166000c101b00 */
[C---:B------:R-:W-:Y:S01]  /*1e00*/  @P1 IMAD.WIDE.U32 R138, R0.reuse, 0x8, R138 ;  /* 0x00000008008a1825 */ /* 0x040fe200078e008a */
[----:B------:R-:W-:Y:S01]  /*1e10*/  @P1 IADD3 R0, PT, PT, R0, 0x20, RZ ;  /* 0x0000002000001810 */ /* 0x000fe20007ffe0ff */
[----:B------:R0:W5:Y:S04]  /*1e20*/  @P1 LDG.E.64 R38, desc[UR6][R134.64] ;  /* 0x0000000686261981 */ /* 0x000168000c1e1b00 */
[C---:B-1----:R-:W-:Y:S01]  /*1e30*/  @P0 IMAD.WIDE.U32 R140, R0.reuse, 0x8, R140 ;  /* 0x00000008008c0825 */ /* 0x042fe200078e008c */
[----:B------:R0:W5:Y:S03]  /*1e40*/  @P1 LD.E.64 R86, desc[UR6][R138.64] ;  /* 0x000000068a561980 */ /* 0x000166000c101b00 */
[C---:B------:R-:W-:Y:S01]  /*1e50*/  @P0 IMAD.WIDE.U32 R142, R0.reuse, 0x8, R142 ;  /* 0x00000008008e0825 */ /* 0x040fe200078e008e */
[----:B------:R0:W5:Y:S03]  /*1e60*/  @P0 LDG.E.64 R40, desc[UR6][R140.64] ;  /* 0x000000068c280981 */ /* 0x000166000c1e1b00 */
[C---:B------:R-:W-:Y:S01]  /*1e70*/  @P0 IMAD.WIDE.U32 R144, R0.reuse, 0x8, R144 ;  /* 0x0000000800900825 */ /* 0x040fe200078e0090 */
[----:B------:R0:W5:Y:S03]  /*1e80*/  @P0 LD.E.64 R92, desc[UR6][R142.64] ;  /* 0x000000068e5c0980 */ /* 0x000166000c101b00 */
[C---:B------:R-:W-:Y:S01]  /*1e90*/  @P0 IMAD.WIDE.U32 R146, R0.reuse, 0x8, R146 ;  /* 0x0000000800920825 */ /* 0x040fe200078e0092 */
[----:B------:R0:W5:Y:S03]  /*1ea0*/  @P0 LDG.E.64 R42, desc[UR6][R144.64] ;  /* 0x00000006902a0981 */ /* 0x000166000c1e1b00 */
[----:B------:R-:W-:Y:S01]  /*1eb0*/  @P0 VIADD R0, R0, 0x20 ;  /* 0x0000002000000836 */ /* 0x000fe20000000000 */
[----:B------:R0:W5:Y:S03]  /*1ec0*/  @P0 LD.E.64 R88, desc[UR6][R146.64] ;  /* 0x0000000692580980 */ /* 0x000166000c101b00 */
[----:B------:R-:W-:-:S04]  /*1ed0*/  @P5 IMAD.WIDE.U32 R148, R0, 0x8, R148 ;  /* 0x0000000800945825 */ /* 0x000fc800078e0094 */
[C---:B----4-:R-:W-:Y:S01]  /*1ee0*/  @P5 IMAD.WIDE.U32 R152, R0.reuse, 0x8, R152 ;  /* 0x0000000800985825 */ /* 0x050fe200078e0098 */
[----:B------:R0:W5:Y:S03]  /*1ef0*/  @P5 LDG.E.64 R44, desc[UR6][R148.64] ;  /* 0x00000006942c5981 */ /* 0x000166000c1e1b00 */
[C---:B------:R-:W-:Y:S01]  /*1f00*/  @P5 IMAD.WIDE.U32 R150, R0.reuse, 0x8, R150 ;  /* 0x0000000800965825 */ /* 0x040fe200078e0096 */
[----:B------:R0:W5:Y:S03]  /*1f10*/  @P5 LDG.E.64 R46, desc[UR6][R152.64] ;  /* 0x00000006982e5981 */ /* 0x000166000c1e1b00 */
[----:B------:R-:W-:Y:S01]  /*1f20*/  @P5 IMAD.WIDE.U32 R50, R0, 0x8, R50 ;  /* 0x0000000800325825 */ /* 0x000fe200078e0032 */
[----:B------:R0:W5:Y:S04]  /*1f30*/  @P5 LD.E.64 R94, desc[UR6][R150.64] ;  /* 0x00000006965e5980 */ /* 0x000168000c101b00 */
[----:B------:R0:W5:Y:S01]  /*1f40*/  @P5 LD.E.64 R90, desc[UR6][R50.64] ;  /* 0x00000006325a5980 */ /* 0x000162000c101b00 */
[----:B------:R-:W-:Y:S01]  /*1f50*/  ISETP.GE.U32.AND P0, PT, R130, 0x180, PT ;  /* 0x000001808200780c */ /* 0x000fe20003f06070 */
[----:B------:R-:W-:-:S12]  /*1f60*/  @P5 VIADD R0, R0, 0x20 ;  /* 0x0000002000005836 */ /* 0x000fd80000000000 */
[----:B0-----:R-:W-:Y:S05]  /*1f70*/  @!P0 BRA `(.L_x_26592) ;  /* 0x0000000800788947 */ /* 0x001fea0003800000 */
        /* <DEDUP_REMOVED lines=13> */
.L_x_26593:
        /* <DEDUP_REMOVED lines=28> */
[----:B---3--:R-:W-:-:S07]  /*2210*/  @P2 IMAD.WIDE.U32 R116, R0, 0x8, R116 ;  /* 0x0000000800742825 */ /* 0x008fce00078e0074 */
[----:B------:R-:W3:Y:S01]  /*2220*/  LDC.64 R136, c[0x0][0x3d8] ;  /* 0x0000f600ff887b82 */ /* 0x000ee20000000a00 */
[----:B0-----:R-:W-:Y:S01]  /*2230*/  @P2 IMAD.WIDE.U32 R118, R0, 0x8, R118 ;  /* 0x0000000800762825 */ /* 0x001fe200078e0076 */
[----:B------:R-:W-:Y:S01]  /*2240*/  ISETP.GE.U32.AND P0, PT, R130, 0xe0, PT ;  /* 0x000000e08200780c */ /* 0x000fe20003f06070 */
[----:B------:R0:W5:Y:S05]  /*2250*/  @P3 LDG.E.64 R16, desc[UR6][R64.64] ;  /* 0x0000000640103981 */ /* 0x00016a000c1e1b00 */
[----:B------:R-:W4:Y:S01]  /*2260*/  @P5 LDC.64 R124, c[0x0][0x438] ;  /* 0x00010e00ff7c5b82 */ /* 0x000f220000000a00 */
[----:B------:R-:W-:Y:S01]  /*2270*/  @P2 VIADD R0, R0, 0x20 ;  /* 0x0000002000002836 */ /* 0x000fe20000000000 */
[----:B------:R3:W5:Y:S06]  /*2280*/  @P3 LD.E.64 R112, desc[UR6][R62.64] ;  /* 0x000000063e703980 */ /* 0x00076c000c101b00 */
[----:B------:R-:W3:Y:S01]  /*2290*/  @P4 LDC.64 R134, c[0x0][0x438] ;  /* 0x00010e00ff864b82 */ /* 0x000ee20000000a00 */
[----:B-1----:R-:W-:-:S07]  /*22a0*/  @P5 IMAD.WIDE.U32 R120, R0, 0x8, R120 ;  /* 0x0000000800785825 */ /* 0x002fce00078e0078 */
[----:B------:R-:W1:Y:S01]  /*22b0*/  LDC.64 R138, c[0x0][0x3d0] ;  /* 0x0000f400ff8a7b82 */ /* 0x000e620000000a00 */
[----:B--2---:R-:W-:-:S07]  /*22c0*/  @P5 IMAD.WIDE.U32 R132, R0, 0x8, R132 ;  /* 0x0000000800845825 */ /* 0x004fce00078e0084 */
[----:B------:R-:W2:Y:S01]  /*22d0*/  LDC.64 R142, c[0x0][0x3d8] ;  /* 0x0000f600ff8e7b82 */ /* 0x000ea20000000a00 */
[C---:B----4-:R-:W-:Y:S01]  /*22e0*/  @P5 IMAD.WIDE.U32 R124, R0.reuse, 0x8, R124 ;  /* 0x00000008007c5825 */ /* 0x050fe200078e007c */
[----:B------:R-:W-:Y:S02]  /*22f0*/  @P3 CS2R R72, SRZ ;  /* 0x0000000000483805 */ /* 0x000fe4000001ff00 */
[----:B------:R-:W-:Y:S01]  /*2300*/  @P2 CS2R R74, SRZ ;  /* 0x00000000004a2805 */ /* 0x000fe2000001ff00 */
[----:B------:R-:W5:Y:S01]  /*2310*/  @P2 LDG.E.64 R14, desc[UR6][R66.64] ;  /* 0x00000006420e2981 */ /* 0x000f62000c1e1b00 */
[----:B------:R-:W-:Y:S01]  /*2320*/  @P5 VIADD R0, R0, 0x20 ;  /* 0x0000002000005836 */ /* 0x000fe20000000000 */
[----:B------:R-:W-:Y:S02]  /*2330*/  @P5 CS2R R76, SRZ ;  /* 0x00000000004c5805 */ /* 0x000fe4000001ff00 */
[----:B------:R-:W-:Y:S01]  /*2340*/  @P4 CS2R R78, SRZ ;  /* 0x00000000004e4805 */ /* 0x000fe2000001ff00 */
[----:B------:R-:W4:Y:S08]  /*2350*/  LDC.64 R56, c[0x0][0x3d0] ;  /* 0x0000f400ff387b82 */ /* 0x000f300000000a00 */
[----:B------:R-:W2:Y:S01]  /*2360*/  @P1 LDC.64 R140, c[0x0][0x438] ;  /* 0x00010e00ff8c1b82 */ /* 0x000ea20000000a00 */
[----:B------:R-:W-:Y:S01]  /*2370*/  ISETP.GE.U32.AND P3, PT, R130, 0x100, PT ;  /* 0x000001008200780c */ /* 0x000fe20003f66070 */
[----:B------:R-:W5:Y:S01]  /*2380*/  @P2 LDG.E.64 R12, desc[UR6][R118.64] ;  /* 0x00000006760c2981 */ /* 0x000f62000c1e1b00 */
[----:B------:R-:W-:-:S02]  /*2390*/  @P1 CS2R R80, SRZ ;  /* 0x0000000000501805 */ /* 0x000fc4000001ff00 */
[----:B------:R-:W-:Y:S01]  /*23a0*/  @P6 LOP3.LUT R127, R127, 0x2000, RZ, 0xfc, !PT ;  /* 0x000020007f7f6812 */ /* 0x000fe200078efcff */
[----:B------:R-:W5:Y:S01]  /*23b0*/  @P2 LD.E.64 R110, desc[UR6][R116.64] ;  /* 0x00000006746e2980 */ /* 0x000f62000c101b00 */
[----:B------:R-:W-:Y:S01]  /*23c0*/  ISETP.GE.U32.AND P2, PT, R130, 0x120, PT ;  /* 0x000001208200780c */ /* 0x000fe20003f46070 */
[----:B0-----:R-:W0:Y:S02]  /*23d0*/  LDC.64 R64, c[0x0][0x3d8] ;  /* 0x0000f600ff407b82 */ /* 0x001e240000000a00 */
[----:B------:R-:W5:Y:S04]  /*23e0*/  @P5 LDG.E.64 R10, desc[UR6][R120.64] ;  /* 0x00000006780a5981 */ /* 0x000f68000c1e1b00 */
[----:B------:R-:W5:Y:S01]  /*23f0*/  @P5 LDG.E.64 R8, desc[UR6][R132.64] ;  /* 0x0000000684085981 */ /* 0x000f62000c1e1b00 */
[C---:B----4-:R-:W-:Y:S01]  /*2400*/  @P4 IMAD.WIDE.U32 R56, R0.reuse, 0x8, R56 ;  /* 0x0000000800384825 */ /* 0x050fe200078e0038 */
[----:B------:R-:W4:Y:S02]  /*2410*/  @P0 LDC.64 R60, c[0x0][0x438] ;  /* 0x00010e00ff3c0b82 */ /* 0x000f240000000a00 */
[----:B------:R-:W5:Y:S04]  /*2420*/  @P5 LD.E.64 R108, desc[UR6][R124.64] ;  /* 0x000000067c6c5980 */ /* 0x000f68000c101b00 */
[----:B------:R1:W5:Y:S01]  /*2430*/  @P4 LDG.E.64 R6, desc[UR6][R56.64] ;  /* 0x0000000638064981 */ /* 0x000362000c1e1b00 */
[----:B---3--:R-:W-:Y:S01]  /*2440*/  @P4 IMAD.WIDE.U32 R134, R0, 0x8, R134 ;  /* 0x0000000800864825 */ /* 0x008fe200078e0086 */
[----:B------:R-:W-:Y:S01]  /*2450*/  ISETP.GE.U32.AND P5, PT, R130, 0x140, PT ;  /* 0x000001408200780c */ /* 0x000fe20003fa6070 */
[----:B------:R-:W3:Y:S01]  /*2460*/  LDC.64 R62, c[0x0][0x3d0] ;  /* 0x0000f400ff3e7b82 */ /* 0x000ee20000000a00 */
[----:B------:R-:W5:Y:S01]  /*2470*/  @P6 LDG.E.64 R20, desc[UR6][R54.64] ;  /* 0x0000000636146981 */ /* 0x000f62000c1e1b00 */
[C---:B------:R-:W-:Y:S01]  /*2480*/  @P4 IMAD.WIDE.U32 R136, R0.reuse, 0x8, R136 ;  /* 0x0000000800884825 */ /* 0x040fe200078e0088 */
[----:B------:R-:W-:-:S02]  /*2490*/  @P4 IADD3 R0, PT, PT, R0, 0x20, RZ ;  /* 0x0000002000004810 */ /* 0x000fc40007ffe0ff */
[----:B------:R-:W5:Y:S03]  /*24a0*/  @P4 LD.E.64 R106, desc[UR6][R134.64] ;  /* 0x00000006866a4980 */ /* 0x000f66000c101b00 */
[----:B-1----:R-:W1:Y:S01]  /*24b0*/  LDC.64 R56, c[0x0][0x3d0] ;  /* 0x0000f400ff387b82 */ /* 0x002e620000000a00 */
[----:B------:R0:W5:Y:S01]  /*24c0*/  @P4 LDG.E.64 R4, desc[UR6][R136.64] ;  /* 0x0000000688044981 */ /* 0x000162000c1e1b00 */
[----:B------:R-:W-:Y:S01]  /*24d0*/  @P1 IMAD.WIDE.U32 R138, R0, 0x8, R138 ;  /* 0x00000008008a1825 */ /* 0x000fe200078e008a */
[----:B------:R-:W-:Y:S02]  /*24e0*/  ISETP.GE.U32.AND P4, PT, R130, 0x160, PT ;  /* 0x000001608200780c */ /* 0x000fe40003f86070 */
[----:B------:R-:W5:Y:S03]  /*24f0*/  @P6 LDG.E.64 R22, desc[UR6][R58.64] ;  /* 0x000000063a166981 */ /* 0x000f66000c1e1b00 */
[----:B------:R-:W3:Y:S01]  /*2500*/  @P3 LDC.64 R66, c[0x0][0x438] ;  /* 0x00010e00ff423b82 */ /* 0x000ee20000000a00 */
[C---:B--2---:R-:W-:Y:S01]  /*2510*/  @P1 IMAD.WIDE.U32 R142, R0.reuse, 0x8, R142 ;  /* 0x00000008008e1825 */ /* 0x044fe200078e008e */
[----:B------:R2:W5:Y:S03]  /*2520*/  @P1 LDG.E.64 R24, desc[UR6][R138.64] ;  /* 0x000000068a181981 */ /* 0x000566000c1e1b00 */
[C---:B------:R-:W-:Y:S01]  /*2530*/  @P1 IMAD.WIDE.U32 R140, R0.reuse, 0x8, R140 ;  /* 0x00000008008c1825 */ /* 0x040fe200078e008c */
[----:B------:R2:W5:Y:S02]  /*2540*/  @P1 LDG.E.64 R26, desc[UR6][R142.64] ;  /* 0x000000068e1a1981 */ /* 0x000564000c1e1b00 */
[----:B------:R-:W3:Y:S01]  /*2550*/  LDC.64 R116, c[0x0][0x3d8] ;  /* 0x0000f600ff747b82 */ /* 0x000ee20000000a00 */
[----:B------:R-:W-:Y:S01]  /*2560*/  @P1 VIADD R0, R0, 0x20 ;  /* 0x0000002000001836 */ /* 0x000fe20000000000 */
[----:B------:R2:W5:Y:S01]  /*2570*/  @P1 LD.E.64 R104, desc[UR6][R140.64] ;  /* 0x000000068c681980 */ /* 0x000562000c101b00 */
[----:B------:R-:W-:-:S03]  /*2580*/  ISETP.GE.U32.AND P1, PT, R130, 0x180, PT ;  /* 0x000001808200780c */ /* 0x000fc60003f26070 */
[----:B------:R-:W5:Y:S02]  /*2590*/  @P6 LD.E.64 R102, desc[UR6][R52.64] ;  /* 0x0000000634666980 */ /* 0x000f64000c101b00 */
[----:B------:R-:W3:Y:S08]  /*25a0*/  LDC.64 R118, c[0x0][0x3d0] ;  /* 0x0000f400ff767b82 */ /* 0x000ef00000000a00 */
[----:B------:R-:W3:Y:S08]  /*25b0*/  LDC.64 R124, c[0x0][0x3d8] ;  /* 0x0000f600ff7c7b82 */ /* 0x000ef00000000a00 */
[----:B------:R-:W3:Y:S08]  /*25c0*/  @P2 LDC.64 R120, c[0x0][0x438] ;  /* 0x00010e00ff782b82 */ /* 0x000ef00000000a00 */
[----:B------:R-:W3:Y:S08]  /*25d0*/  LDC.64 R132, c[0x0][0x3d0] ;  /* 0x0000f400ff847b82 */ /* 0x000ef00000000a00 */
[----:B0-----:R-:W0:Y:S08]  /*25e0*/  LDC.64 R136, c[0x0][0x3d8] ;  /* 0x0000f600ff887b82 */ /* 0x001e300000000a00 */
[----:B------:R-:W0:Y:S01]  /*25f0*/  @P5 LDC.64 R134, c[0x0][0x438] ;  /* 0x00010e00ff865b82 */ /* 0x000e220000000a00 */
[----:B-1----:R-:W-:-:S04]  /*2600*/  @P0 IMAD.WIDE.U32 R56, R0, 0x8, R56 ;  /* 0x0000000800380825 */ /* 0x002fc800078e0038 */
[C---:B----4-:R-:W-:Y:S01]  /*2610*/  @P0 IMAD.WIDE.U32 R60, R0.reuse, 0x8, R60 ;  /* 0x00000008003c0825 */ /* 0x050fe200078e003c */
[----:B------:R1:W5:Y:S02]  /*2620*/  @P0 LDG.E.64 R28, desc[UR6][R56.64] ;  /* 0x00000006381c0981 */ /* 0x000364000c1e1b00 */
[----:B--2---:R-:W2:Y:S01]  /*2630*/  LDC.64 R138, c[0x0][0x3d0] ;  /* 0x0000f400ff8a7b82 */ /* 0x004ea20000000a00 */
[C---:B------:R-:W-:Y:S01]  /*2640*/  @P0 IMAD.WIDE.U32 R64, R0.reuse, 0x8, R64 ;  /* 0x0000000800400825 */ /* 0x040fe200078e0040 */
[----:B------:R4:W5:Y:S06]  /*2650*/  @P0 LD.E.64 R100, desc[UR6][R60.64] ;  /* 0x000000063c640980 */ /* 0x00096c000c101b00 */
[----:B------:R-:W1:Y:S01]  /*2660*/  LDC.64 R142, c[0x0][0x3d8] ;  /* 0x0000f600ff8e7b82 */ /* 0x000e620000000a00 */
[----:B------:R-:W-:Y:S01]  /*2670*/  @P0 VIADD R0, R0, 0x20 ;  /* 0x0000002000000836 */ /* 0x000fe20000000000 */
[----:B------:R4:W5:Y:S06]  /*2680*/  @P0 LDG.E.64 R30, desc[UR6][R64.64] ;  /* 0x00000006401e0981 */ /* 0x00096c000c1e1b00 */
[----:B------:R-:W4:Y:S01]  /*2690*/  @P4 LDC.64 R140, c[0x0][0x438] ;  /* 0x00010e00ff8c4b82 */ /* 0x000f220000000a00 */
[----:B---3--:R-:W-:-:S04]  /*26a0*/  @P3 IMAD.WIDE.U32 R62, R0, 0x8, R62 ;  /* 0x00000008003e3825 */ /* 0x008fc800078e003e */
[C---:B------:R-:W-:Y:S01]  /*26b0*/  @P3 IMAD.WIDE.U32 R66, R0.reuse, 0x8, R66 ;  /* 0x0000000800423825 */ /* 0x040fe200078e0042 */
[----:B------:R3:W5:Y:S02]  /*26c0*/  @P3 LDG.E.64 R32, desc[UR6][R62.64] ;  /* 0x000000063e203981 */ /* 0x000764000c1e1b00 */
[----:B------:R-:W3:Y:S01]  /*26d0*/  LDC.64 R148, c[0x0][0x3d8] ;  /* 0x0000f600ff947b82 */ /* 0x000ee20000000a00 */
[C---:B------:R-:W-:Y:S01]  /*26e0*/  @P3 IMAD.WIDE.U32 R116, R0.reuse, 0x8, R116 ;  /* 0x0000000800743825 */ /* 0x040fe200078e0074 */
[----:B------:R-:W-:Y:S01]  /*26f0*/  @P3 IADD3 R0, PT, PT, R0, 0x20, RZ ;  /* 0x0000002000003810 */ /* 0x000fe20007ffe0ff */
[----:B------:R0:W5:Y:S05]  /*2700*/  @P3 LD.E.64 R98, desc[UR6][R66.64] ;  /* 0x0000000642623980 */ /* 0x00016a000c101b00 */
[----:B------:R-:W3:Y:S08]  /*2710*/  LDC.64 R144, c[0x0][0x3d0] ;  /* 0x0000f400ff907b82 */ /* 0x000ef00000000a00 */
[----:B------:R-:W3:Y:S01]  /*2720*/  @P1 LDC.64 R146, c[0x0][0x438] ;  /* 0x00010e00ff921b82 */ /* 0x000ee20000000a00 */
[C---:B------:R-:W-:Y:S01]  /*2730*/  @P2 IMAD.WIDE.U32 R118, R0.reuse, 0x8, R118 ;  /* 0x0000000800762825 */ /* 0x040fe200078e0076 */
[----:B------:R0:W5:Y:S03]  /*2740*/  @P3 LDG.E.64 R34, desc[UR6][R116.64] ;  /* 0x0000000674223981 */ /* 0x000166000c1e1b00 */
[C---:B------:R-:W-:Y:S01]  /*2750*/  @P2 IMAD.WIDE.U32 R120, R0.reuse, 0x8, R120 ;  /* 0x0000000800782825 */ /* 0x040fe200078e0078 */
[----:B------:R0:W5:Y:S03]  /*2760*/  @P2 LDG.E.64 R36, desc[UR6][R118.64] ;  /* 0x0000000676242981 */ /* 0x000166000c1e1b00 */
[C---:B------:R-:W-:Y:S01]  /*2770*/  @P2 IMAD.WIDE.U32 R124, R0.reuse, 0x8, R124 ;  /* 0x00000008007c2825 */ /* 0x040fe200078e007c */
[----:B------:R0:W5:Y:S03]  /*2780*/  @P2 LD.E.64 R96, desc[UR6][R120.64] ;  /* 0x0000000678602980 */ /* 0x000166000c101b00 */
[----:B------:R-:W-:Y:S01]  /*2790*/  @P2 VIADD R0, R0, 0x20 ;  /* 0x0000002000002836 */ /* 0x000fe20000000000 */
[----:B------:R1:W5:Y:S03]  /*27a0*/  @P2 LDG.E.64 R38, desc[UR6][R124.64] ;  /* 0x000000067c262981 */ /* 0x000366000c1e1b00 */
[----:B------:R-:W-:-:S04]  /*27b0*/  @P5 IMAD.WIDE.U32 R132, R0, 0x8, R132 ;  /* 0x0000000800845825 */ /* 0x000fc800078e0084 */
[C---:B0-----:R-:W-:Y:S01]  /*27c0*/  @P5 IMAD.WIDE.U32 R134, R0.reuse, 0x8, R134 ;  /* 0x0000000800865825 */ /* 0x041fe200078e0086 */
[----:B------:R0:W5:Y:S03]  /*27d0*/  @P5 LDG.E.64 R40, desc[UR6][R132.64] ;  /* 0x0000000684285981 */ /* 0x000166000c1e1b00 */
[C---:B------:R-:W-:Y:S01]  /*27e0*/  @P5 IMAD.WIDE.U32 R136, R0.reuse, 0x8, R136 ;  /* 0x0000000800885825 */ /* 0x040fe200078e0088 */
[----:B------:R0:W5:Y:S03]  /*27f0*/  @P5 LD.E.64 R92, desc[UR6][R134.64] ;  /* 0x00000006865c5980 */ /* 0x000166000c101b00 */
[----:B------:R-:W-:Y:S01]  /*2800*/  @P5 VIADD R0, R0, 0x20 ;  /* 0x0000002000005836 */ /* 0x000fe20000000000 */
[----:B------:R0:W5:Y:S03]  /*2810*/  @P5 LDG.E.64 R42, desc[UR6][R136.64] ;  /* 0x00000006882a5981 */ /* 0x000166000c1e1b00 */
[----:B--2---:R-:W-:-:S04]  /*2820*/  @P4 IMAD.WIDE.U32 R138, R0, 0x8, R138 ;  /* 0x00000008008a4825 */ /* 0x004fc800078e008a */
[C---:B----4-:R-:W-:Y:S01]  /*2830*/  @P4 IMAD.WIDE.U32 R140, R0.reuse, 0x8, R140 ;  /* 0x00000008008c4825 */ /* 0x050fe200078e008c */
[----:B------:R0:W5:Y:S03]  /*2840*/  @P4 LDG.E.64 R44, desc[UR6][R138.64] ;  /* 0x000000068a2c4981 */ /* 0x000166000c1e1b00 */
[C---:B-1----:R-:W-:Y:S01]  /*2850*/  @P4 IMAD.WIDE.U32 R142, R0.reuse, 0x8, R142 ;  /* 0x00000008008e4825 */ /* 0x042fe200078e008e */
[----:B------:R-:W-:Y:S01]  /*2860*/  @P4 IADD3 R0, PT, PT, R0, 0x20, RZ ;  /* 0x0000002000004810 */ /* 0x000fe20007ffe0ff */
[----:B------:R0:W5:Y:S04]  /*2870*/  @P4 LD.E.64 R94, desc[UR6][R140.64] ;  /* 0x000000068c5e4980 */ /* 0x000168000c101b00 */
[C---:B---3--:R-:W-:Y:S01]  /*2880*/  @P1 IMAD.WIDE.U32 R58, R0.reuse, 0x8, R148 ;  /* 0x00000008003a1825 */ /* 0x048fe200078e0094 */
        /* <DEDUP_REMOVED lines=12> */
[----:B0-----:R-:W-:-:S07]  /*2950*/  @P1 CS2R R2, SRZ ;  /* 0x0000000000021805 */ /* 0x001fce000001ff00 */
.L_x_26592:
[----:B------:R-:W-:Y:S05]  /*2960*/  BSYNC.RECONVERGENT B0 ;  /* 0x0000000000007941 */ /* 0x000fea0003800200 */
.L_x_26589:
[----:B------:R-:W0:Y:S02]  /*2970*/  LDCU UR4, c[0x0][0x384] ;  /* 0x00007080ff0477ac */ /* 0x000e240008000800 */
[----:B0-----:R-:W-:-:S13]  /*2980*/  ISETP.GE.AND P0, PT, R129, UR4, PT ;  /* 0x0000000481007c0c */ /* 0x001fda000bf06270 */
[----:B------:R-:W-:Y:S05]  /*2990*/  @P0 EXIT ;  /* 0x000000000000094d */ /* 0x000fea0003800000 */
[----:B-----5:R-:W-:Y:S01]  /*29a0*/  IMAD.MOV.U32 R147, RZ, RZ, R6 ;  /* 0x000000ffff937224 */ /* 0x020fe200078e0006 */
[----:B------:R-:W-:Y:S01]  /*29b0*/  SHF.R.U64 R148, R6, 0x10, R7 ;  /* 0x0000001006947819 */ /* 0x000fe20000001207 */
[--C-:B------:R-:W-:Y:S01]  /*29c0*/  IMAD.MOV.U32 R6, RZ, RZ, R5.reuse ;  /* 0x000000ffff067224 */ /* 0x100fe200078e0005 */
[--C-:B------:R-:W-:Y:S01]  /*29d0*/  SHF.R.U64 R152, R4, 0x10, R5.reuse ;  /* 0x0000001004987819 */ /* 0x100fe20000001205 */
[----:B------:R-:W-:Y:S01]  /*29e0*/  IMAD.MOV.U32 R149, RZ, RZ, R4 ;  /* 0x000000ffff957224 */ /* 0x000fe200078e0004 */
[----:B------:R-:W-:Y:S01]  /*29f0*/  SHF.R.U32.HI R60, RZ, 0x10, R5 ;  /* 0x00000010ff3c7819 */ /* 0x000fe20000011605 */
[----:B------:R-:W-:Y:S01]  /*2a00*/  IMAD.MOV.U32 R4, RZ, RZ, R25 ;  /* 0x000000ffff047224 */ /* 0x000fe200078e0019 */
[----:B------:R-:W0:Y:S01]  /*2a10*/  LDC R5, c[0x0][0x360] ;  /* 0x0000d800ff057b82 */ /* 0x000e220000000800 */
[----:B------:R-:W-:Y:S01]  /*2a20*/  MOV R153, R24 ;  /* 0x0000001800997202 */ /* 0x000fe20000000f00 */
[----:B------:R-:W-:Y:S01]  /*2a30*/  IMAD.MOV.U32 R141, RZ, RZ, R12 ;  /* 0x000000ffff8d7224 */ /* 0x000fe200078e000c */
[----:B------:R-:W-:Y:S01]  /*2a40*/  SHF.R.U64 R181, R102, 0x10, R103 ;  /* 0x0000001066b57819 */ /* 0x000fe20000001267 */
[----:B------:R-:W-:Y:S01]  /*2a50*/  IMAD.MOV.U32 R143, RZ, RZ, R10 ;  /* 0x000000ffff8f7224 */ /* 0x000fe200078e000a */
[----:B------:R-:W-:Y:S01]  /*2a60*/  PRMT R153, R153, 0x5410, R4 ;  /* 0x0000541099997816 */ /* 0x000fe20000000004 */
[----:B------:R-:W-:Y:S01]  /*2a70*/  IMAD.MOV.U32 R155, RZ, RZ, R26 ;  /* 0x000000ffff9b7224 */ /* 0x000fe200078e001a */
[----:B------:R-:W-:Y:S01]  /*2a80*/  SHF.R.U64 R4, R70, 0x10, R71 ;  /* 0x0000001046047819 */ /* 0x000fe20000001247 */
[----:B------:R-:W-:Y:S01]  /*2a90*/  IMAD.MOV.U32 R157, RZ, RZ, R28 ;  /* 0x000000ffff9d7224 */ /* 0x000fe200078e001c */
[----:B------:R-:W-:Y:S01]  /*2aa0*/  SHF.R.U32.HI R182, RZ, 0x10, R103 ;  /* 0x00000010ffb67819 */ /* 0x000fe20000011667 */
[----:B------:R-:W-:Y:S01]  /*2ab0*/  IMAD.MOV.U32 R132, RZ, RZ, R20 ;  /* 0x000000ffff847224 */ /* 0x000fe200078e0014 */
[----:B------:R-:W-:Y:S01]  /*2ac0*/  PRMT R181, R181, 0x5410, R4 ;  /* 0x00005410b5b57816 */ /* 0x000fe20000000004 */
[----:B------:R-:W-:Y:S01]  /*2ad0*/  IMAD.MOV.U32 R118, RZ, RZ, R21 ;  /* 0x000000ffff767224 */ /* 0x000fe200078e0015 */
[----:B------:R-:W-:Y:S01]  /*2ae0*/  SHF.R.U32.HI R4, RZ, 0x10, R71 ;  /* 0x00000010ff047819 */ /* 0x000fe20000011647 */
[----:B------:R-:W-:Y:S01]  /*2af0*/  IMAD.MOV.U32 R135, RZ, RZ, R18 ;  /* 0x000000ffff877224 */ /* 0x000fe200078e0012 */
[--C-:B------:R-:W-:Y:S01]  /*2b00*/  SHF.R.U64 R183, R112, 0x10, R113.reuse ;  /* 0x0000001070b77819 */ /* 0x100fe20000001271 */
[----:B------:R-:W-:Y:S01]  /*2b10*/  IMAD.MOV.U32 R137, RZ, RZ, R16 ;  /* 0x000000ffff897224 */ /* 0x000fe200078e0010 */
[----:B------:R-:W-:Y:S01]  /*2b20*/  PRMT R182, R182, 0x5410, R4 ;  /* 0x00005410b6b67816 */ /* 0x000fe20000000004 */
[----:B------:R-:W-:Y:S01]  /*2b30*/  IMAD.MOV.U32 R161, RZ, RZ, R32 ;  /* 0x000000ffffa17224 */ /* 0x000fe200078e0020 */
[----:B------:R-:W-:Y:S01]  /*2b40*/  SHF.R.U32.HI R184, RZ, 0x10, R113 ;  /* 0x00000010ffb87819 */ /* 0x000fe20000011671 */
[----:B------:R-:W-:Y:S01]  /*2b50*/  IMAD.MOV.U32 R163, RZ, RZ, R34 ;  /* 0x000000ffffa37224 */ /* 0x000fe200078e0022 */
[----:B------:R-:W-:Y:S01]  /*2b60*/  SHF.R.U32.HI R4, RZ, 0x10, R73 ;  /* 0x00000010ff047819 */ /* 0x000fe20000011649 */
[----:B------:R-:W-:Y:S01]  /*2b70*/  IMAD.MOV.U32 R167, RZ, RZ, R38 ;  /* 0x000000ffffa77224 */ /* 0x000fe200078e0026 */
[----:B------:R-:W-:Y:S01]  /*2b80*/  SHF.R.U64 R185, R110, 0x10, R111 ;  /* 0x000000106eb97819 */ /* 0x000fe2000000126f */
[----:B0-----:R-:W-:Y:S01]  /*2b90*/  IMAD R126, R5, UR5, R126 ;  /* 0x00000005057e7c24 */ /* 0x001fe2000f8e027e */
[----:B------:R-:W-:Y:S01]  /*2ba0*/  SHF.R.U64 R5, R72, 0x10, R73 ;  /* 0x0000001048057819 */ /* 0x000fe20000001249 */
[----:B------:R-:W-:Y:S01]  /*2bb0*/  IMAD.MOV.U32 R169, RZ, RZ, R40 ;  /* 0x000000ffffa97224 */ /* 0x000fe200078e0028 */
[----:B------:R-:W-:Y:S01]  /*2bc0*/  PRMT R184, R184, 0x5410, R4 ;  /* 0x00005410b8b87816 */ /* 0x000fe20000000004 */
[----:B------:R-:W-:Y:S01]  /*2bd0*/  IMAD.MOV.U32 R173, RZ, RZ, R44 ;  /* 0x000000ffffad7224 */ /* 0x000fe200078e002c */
[----:B------:R-:W-:Y:S01]  /*2be0*/  PRMT R183, R183, 0x5410, R5 ;  /* 0x00005410b7b77816 */ /* 0x000fe20000000005 */
[----:B------:R-:W-:Y:S01]  /*2bf0*/  IMAD.MOV.U32 R175, RZ, RZ, R46 ;  /* 0x000000ffffaf7224 */ /* 0x000fe200078e002e */
[----:B------:R-:W-:Y:S01]  /*2c00*/  SHF.R.U64 R5, R74, 0x10, R75 ;  /* 0x000000104a057819 */ /* 0x000fe2000000124b */
[----:B------:R-:W-:Y:S01]  /*2c10*/  IMAD.MOV.U32 R179, RZ, RZ, R48 ;  /* 0x000000ffffb37224 */ /* 0x000fe200078e0030 */
[----:B------:R-:W-:Y:S01]  /*2c20*/  SHF.R.U32.HI R186, RZ, 0x10, R111 ;  /* 0x00000010ffba7819 */ /* 0x000fe2000001166f */
[----:B------:R-:W-:Y:S01]  /*2c30*/  IMAD.MOV.U32 R121, RZ, RZ, RZ ;  /* 0x000000ffff797224 */ /* 0x000fe200078e00ff */
[----:B------:R-:W-:Y:S01]  /*2c40*/  PRMT R185, R185, 0x5410, R5 ;  /* 0x00005410b9b97816 */ /* 0x000fe20000000005 */
[----:B------:R-:W0:Y:S01]  /*2c50*/  LDCU UR10, c[0x0][0x408] ;  /* 0x00008100ff0a77ac */ /* 0x000e220008000800 */
[----:B------:R-:W-:-:S02]  /*2c60*/  SHF.R.U32.HI R4, RZ, 0x10, R75 ;  /* 0x00000010ff047819 */ /* 0x000fc4000001164b */
[----:B------:R-:W-:Y:S01]  /*2c70*/  SHF.R.U64 R187, R108, 0x10, R109 ;  /* 0x000000106cbb7819 */ /* 0x000fe2000000126d */
[----:B------:R-:W1:Y:S01]  /*2c80*/  LDCU UR13, c[0x0][0x388] ;  /* 0x00007100ff0d77ac */ /* 0x000e620008000800 */
[----:B------:R-:W-:Y:S02]  /*2c90*/  SHF.R.U64 R5, R76, 0x10, R77 ;  /* 0x000000104c057819 */ /* 0x000fe4000000124d */
[----:B------:R-:W-:Y:S01]  /*2ca0*/  PRMT R186, R186, 0x5410, R4 ;  /* 0x00005410baba7816 */ /* 0x000fe20000000004 */
[----:B------:R-:W2:Y:S01]  /*2cb0*/  LDCU.U8 UR11, c[0x0][0x410] ;  /* 0x00008200ff0b77ac */ /* 0x000ea20008000000 */
[----:B------:R-:W-:Y:S02]  /*2cc0*/  PRMT R187, R187, 0x5410, R5 ;  /* 0x00005410bbbb7816 */ /* 0x000fe40000000005 */
[----:B------:R-:W-:Y:S01]  /*2cd0*/  SHF.R.U32.HI R195, RZ, 0x10, R109 ;  /* 0x00000010ffc37819 */ /* 0x000fe2000001166d */
[----:B------:R-:W3:Y:S01]  /*2ce0*/  LDCU UR12, c[0x0][0x448] ;  /* 0x00008900ff0c77ac */ /* 0x000ee20008000800 */
[----:B------:R-:W-:-:S02]  /*2cf0*/  SHF.R.U32.HI R4, RZ, 0x10, R77 ;  /* 0x00000010ff047819 */ /* 0x000fc4000001164d */
[----:B------:R-:W-:Y:S01]  /*2d00*/  SHF.R.U64 R197, R106, 0x10, R107 ;  /* 0x000000106ac57819 */ /* 0x000fe2000000126b */
[----:B------:R-:W4:Y:S01]  /*2d10*/  LDCU.64 UR4, c[0x0][0x398] ;  /* 0x00007300ff0477ac */ /* 0x000f220008000a00 */
[----:B------:R-:W-:Y:S02]  /*2d20*/  SHF.R.U64 R5, R78, 0x10, R79 ;  /* 0x000000104e057819 */ /* 0x000fe4000000124f */
[----:B------:R-:W-:Y:S01]  /*2d30*/  PRMT R195, R195, 0x5410, R4 ;  /* 0x00005410c3c37816 */ /* 0x000fe20000000004 */
[----:B------:R-:W0:Y:S01]  /*2d40*/  LDCU.64 UR8, c[0x0][0x3a0] ;  /* 0x00007400ff0877ac */ /* 0x000e220008000a00 */
[----:B------:R-:W-:Y:S02]  /*2d50*/  PRMT R197, R197, 0x5410, R5 ;  /* 0x00005410c5c57816 */ /* 0x000fe40000000005 */
[----:B------:R-:W-:Y:S02]  /*2d60*/  SHF.R.U32.HI R199, RZ, 0x10, R107 ;  /* 0x00000010ffc77819 */ /* 0x000fe4000001166b */
[----:B------:R-:W-:-:S02]  /*2d70*/  SHF.R.U32.HI R4, RZ, 0x10, R79 ;  /* 0x00000010ff047819 */ /* 0x000fc4000001164f */
[----:B------:R-:W-:Y:S02]  /*2d80*/  SHF.R.U64 R200, R104, 0x10, R105 ;  /* 0x0000001068c87819 */ /* 0x000fe40000001269 */
[----:B------:R-:W-:Y:S02]  /*2d90*/  SHF.R.U64 R5, R80, 0x10, R81 ;  /* 0x0000001050057819 */ /* 0x000fe40000001251 */
[----:B------:R-:W-:Y:S02]  /*2da0*/  PRMT R199, R199, 0x5410, R4 ;  /* 0x00005410c7c77816 */ /* 0x000fe40000000004 */
        /* <DEDUP_REMOVED lines=11> */
[----:B------:R-:W-:Y:S01]  /*2e60*/  PRMT R203, R203, 0x5410, R4 ;  /* 0x00005410cbcb7816 */ /* 0x000fe20000000004 */
[----:B------:R-:W-:Y:S01]  /*2e70*/  IMAD.HI.U32 R4, R126, -0x326172a9, RZ ;  /* 0xcd9e8d577e047827 */ /* 0x000fe200078e00ff */
[----:B------:R-:W-:Y:S02]  /*2e80*/  PRMT R204, R204, 0x5410, R5 ;  /* 0x00005410cccc7816 */ /* 0x000fe40000000005 */
[----:B------:R-:W-:Y:S01]  /*2e90*/  SHF.R.U64 R142, R12, 0x10, R13 ;  /* 0x000000100c8e7819 */ /* 0x000fe2000000120d */
[----:B------:R-:W-:Y:S01]  /*2ea0*/  IMAD.HI.U32 R5, R128, -0x2daee0ad, RZ ;  /* 0xd2511f5380057827 */ /* 0x000fe200078e00ff */
[----:B------:R-:W-:-:S02]  /*2eb0*/  SHF.R.U64 R144, R10, 0x10, R11 ;  /* 0x000000100a907819 */ /* 0x000fc4000000120b */
[--C-:B------:R-:W-:Y:S01]  /*2ec0*/  SHF.R.U32.HI R57, RZ, 0x10, R11.reuse ;  /* 0x00000010ff397819 */ /* 0x100fe2000001160b */
[----:B------:R-:W-:Y:S01]  /*2ed0*/  IMAD.MOV.U32 R12, RZ, RZ, R11 ;  /* 0x000000ffff0c7224 */ /* 0x000fe200078e000b */
[----:B------:R-:W-:Y:S01]  /*2ee0*/  MOV R145, R8 ;  /* 0x0000000800917202 */ /* 0x000fe20000000f00 */
[--C-:B------:R-:W-:Y:S01]  /*2ef0*/  IMAD.MOV.U32 R10, RZ, RZ, R9.reuse ;  /* 0x000000ffff0a7224 */ /* 0x100fe200078e0009 */
[----:B------:R-:W-:Y:S01]  /*2f00*/  SHF.R.U64 R146, R8, 0x10, R9 ;  /* 0x0000001008927819 */ /* 0x000fe20000001209 */
[----:B------:R-:W-:Y:S01]  /*2f10*/  IMAD.MOV.U32 R11, RZ, RZ, R31 ;  /* 0x000000ffff0b7224 */ /* 0x000fe200078e001f */
[----:B------:R-:W-:Y:S01]  /*2f20*/  SHF.R.U32.HI R58, RZ, 0x10, R9 ;  /* 0x00000010ff3a7819 */ /* 0x000fe20000011609 */
[----:B------:R-:W-:Y:S01]  /*2f30*/  IMAD.MOV.U32 R9, RZ, RZ, R29 ;  /* 0x000000ffff097224 */ /* 0x000fe200078e001d */
[----:B------:R-:W-:Y:S02]  /*2f40*/  MOV R8, R7 ;  /* 0x0000000700087202 */ /* 0x000fe40000000f00 */
[----:B------:R-:W-:-:S02]  /*2f50*/  SHF.R.U32.HI R59, RZ, 0x10, R7 ;  /* 0x00000010ff3b7819 */ /* 0x000fc40000011607 */
[----:B------:R-:W-:Y:S02]  /*2f60*/  PRMT R149, R149, 0x5410, R6 ;  /* 0x0000541095957816 */ /* 0x000fe40000000006 */
[----:B------:R-:W-:Y:S02]  /*2f70*/  MOV R7, R27 ;  /* 0x0000001b00077202 */ /* 0x000fe40000000f00 */
[----:B------:R-:W-:Y:S02]  /*2f80*/  MOV R159, R30 ;  /* 0x0000001e009f7202 */ /* 0x000fe40000000f00 */
[----:B------:R-:W-:Y:S02]  /*2f90*/  SHF.R.U32.HI R205, RZ, 0x10, R99 ;  /* 0x00000010ffcd7819 */ /* 0x000fe40000011663 */
[----:B------:R-:W-:Y:S02]  /*2fa0*/  SHF.R.U32.HI R6, RZ, 0x10, R85 ;  /* 0x00000010ff067819 */ /* 0x000fe40000011655 */
[----:B------:R-:W-:-:S02]  /*2fb0*/  LOP3.LUT R5, R5, R115, RZ, 0x3c, !PT ;  /* 0x0000007305057212 */ /* 0x000fc400078e3cff */
[----:B------:R-:W-:Y:S02]  /*2fc0*/  LOP3.LUT R4, R123, R4, R114, 0x96, !PT ;  /* 0x000000047b047212 */ /* 0x000fe400078e9672 */
[----:B------:R-:W-:Y:S01]  /*2fd0*/  PRMT R145, R145, 0x5410, R10 ;  /* 0x0000541091917816 */ /* 0x000fe2000000000a */
[----:B------:R-:W-:Y:S01]  /*2fe0*/  IMAD R10, R128, -0x2daee0ad, RZ ;  /* 0xd2511f53800a7824 */ /* 0x000fe200078e02ff */
[----:B------:R-:W-:Y:S01]  /*2ff0*/  PRMT R147, R147, 0x5410, R8 ;  /* 0x0000541093937816 */ /* 0x000fe20000000008 */
        /* <DEDUP_REMOVED lines=8> */
[----:B------:R-:W-:Y:S02]  /*3080*/  PRMT R143, R143, 0x5410, R12 ;  /* 0x000054108f8f7816 */ /* 0x000fe4000000000c */
[----:B------:R-:W-:Y:S01]  /*3090*/  SHF.R.U64 R206, R96, 0x10, R97 ;  /* 0x0000001060ce7819 */ /* 0x000fe20000001261 */
[----:B------:R-:W-:Y:S01]  /*30a0*/  VIADD R11, R115, 0xbb67ae85 ;  /* 0xbb67ae85730b7836 */ /* 0x000fe20000000000 */
[----:B------:R-:W-:Y:S01]  /*30b0*/  LOP3.LUT R6, R8, R7, R6, 0x96, !PT ;  /* 0x0000000708067212 */ /* 0x000fe200078e9606 */
[----:B------:R-:W-:Y:S01]  /*30c0*/  IMAD R5, R5, -0x326172a9, RZ ;  /* 0xcd9e8d5705057824 */ /* 0x000fe200078e02ff */
[----:B------:R-:W-:Y:S01]  /*30d0*/  SHF.R.U64 R12, R86, 0x10, R87 ;  /* 0x00000010560c7819 */ /* 0x000fe20000001257 */
[----:B------:R-:W-:Y:S01]  /*30e0*/  VIADD R7, R114, 0x3c6ef372 ;  /* 0x3c6ef37272077836 */ /* 0x000fe20000000000 */
[----:B------:R-:W-:Y:S01]  /*30f0*/  LOP3.LUT R9, R11, R10, R9, 0x96, !PT ;  /* 0x0000000a0b097212 */ /* 0x000fe200078e9609 */
[----:B------:R-:W-:Y:S01]  /*3100*/  IMAD R11, R4, -0x2daee0ad, RZ ;  /* 0xd2511f53040b7824 */ /* 0x000fe200078e02ff */
[----:B------:R-:W-:Y:S01]  /*3110*/  IADD3 R10, PT, PT, R115, 0x76cf5d0a, RZ ;  /* 0x76cf5d0a730a7810 */ /* 0x000fe20007ffe0ff */
[----:B------:R-:W-:Y:S01]  /*3120*/  IMAD.HI.U32 R8, R6, -0x2daee0ad, RZ ;  /* 0xd2511f5306087827 */ /* 0x000fe200078e00ff */
[----:B------:R-:W-:-:S02]  /*3130*/  PRMT R206, R206, 0x5410, R12 ;  /* 0x00005410cece7816 */ /* 0x000fc4000000000c */
[----:B------:R-:W-:Y:S01]  /*3140*/  SHF.R.U32.HI R207, RZ, 0x10, R97 ;  /* 0x00000010ffcf7819 */ /* 0x000fe20000011661 */
[----:B------:R-:W-:Y:S01]  /*3150*/  IMAD.HI.U32 R4, R9, -0x326172a9, RZ ;  /* 0xcd9e8d5709047827 */ /* 0x000fe200078e00ff */
[----:B------:R-:W-:Y:S02]  /*3160*/  LOP3.LUT R8, R10, R11, R8, 0x96, !PT ;  /* 0x0000000b0a087212 */ /* 0x000fe400078e9608 */
[----:B------:R-:W-:Y:S01]  /*3170*/  IADD3 R11, PT, PT, R115, 0x32370b8f, RZ ;  /* 0x32370b8f730b7810 */ /* 0x000fe20007ffe0ff */
[----:B------:R-:W-:Y:S01]  /*3180*/  IMAD R10, R6, -0x2daee0ad, RZ ;  /* 0xd2511f53060a7824 */ /* 0x000fe200078e02ff */
[----:B------:R-:W-:Y:S01]  /*3190*/  LOP3.LUT R4, R7, R5, R4, 0x96, !PT ;  /* 0x0000000507047212 */ /* 0x000fe200078e9604 */
[----:B------:R-:W-:Y:S01]  /*31a0*/  IMAD R6, R9, -0x326172a9, RZ ;  /* 0xcd9e8d5709067824 */ /* 0x000fe200078e02ff */
[----:B------:R-:W-:Y:S01]  /*31b0*/  SHF.R.U32.HI R12, RZ, 0x10, R87 ;  /* 0x00000010ff0c7819 */ /* 0x000fe20000011657 */
[----:B------:R-:W-:Y:S01]  /*31c0*/  VIADD R7, R114, 0xdaa66d2b ;  /* 0xdaa66d2b72077836 */ /* 0x000fe20000000000 */
[----:B------:R-:W-:Y:S01]  /*31d0*/  SHF.R.U64 R208, R92, 0x10, R93 ;  /* 0x000000105cd07819 */ /* 0x000fe2000000125d */
[----:B------:R-:W-:Y:S01]  /*31e0*/  IMAD.HI.U32 R5, R8, -0x326172a9, RZ ;  /* 0xcd9e8d5708057827 */ /* 0x000fe200078e00ff */
[----:B------:R-:W-:-:S02]  /*31f0*/  PRMT R207, R207, 0x5410, R12 ;  /* 0x00005410cfcf7816 */ /* 0x000fc4000000000c */
[----:B------:R-:W-:Y:S01]  /*3200*/  SHF.R.U64 R12, R88, 0x10, R89 ;  /* 0x00000010580c7819 */ /* 0x000fe20000001259 */
[----:B------:R-:W-:Y:S01]  /*3210*/  IMAD.HI.U32 R9, R4, -0x2daee0ad, RZ ;  /* 0xd2511f5304097827 */ /* 0x000fe200078e00ff */
[----:B------:R-:W-:Y:S02]  /*3220*/  LOP3.LUT R5, R7, R6, R5, 0x96, !PT ;  /* 0x0000000607057212 */ /* 0x000fe400078e9605 */
[----:B------:R-:W-:Y:S01]  /*3230*/  PRMT R208, R208, 0x5410, R12 ;  /* 0x00005410d0d07816 */ /* 0x000fe2000000000c */
[----:B------:R-:W-:Y:S01]  /*3240*/  IMAD R7, R8, -0x326172a9, RZ ;  /* 0xcd9e8d5708077824 */ /* 0x000fe200078e02ff */
[----:B------:R-:W-:Y:S01]  /*3250*/  LOP3.LUT R9, R11, R10, R9, 0x96, !PT ;  /* 0x0000000a0b097212 */ /* 0x000fe200078e9609 */
[----:B------:R-:W-:Y:S01]  /*3260*/  IMAD R11, R4, -0x2daee0ad, RZ ;  /* 0xd2511f53040b7824 */ /* 0x000fe200078e02ff */
[----:B------:R-:W-:Y:S01]  /*3270*/  SHF.R.U32.HI R209, RZ, 0x10, R93 ;  /* 0x00000010ffd17819 */ /* 0x000fe2000001165d */
[----:B------:R-:W-:Y:S01]  /*3280*/  VIADD R10, R115, 0xed9eba14 ;  /* 0xed9eba14730a7836 */ /* 0x000fe20000000000 */
[----:B------:R-:W-:Y:S01]  /*3290*/  SHF.R.U32.HI R12, RZ, 0x10, R89 ;  /* 0x00000010ff0c7819 */ /* 0x000fe20000011659 */
[----:B------:R-:W-:Y:S01]  /*32a0*/  IMAD.HI.U32 R8, R5, -0x2daee0ad, RZ ;  /* 0xd2511f5305087827 */ /* 0x000fe200078e00ff */
[----:B------:R-:W-:-:S02]  /*32b0*/  SHF.R.U64 R210, R94, 0x10, R95 ;  /* 0x000000105ed27819 */ /* 0x000fc4000000125f */
[----:B------:R-:W-:Y:S01]  /*32c0*/  PRMT R209, R209, 0x5410, R12 ;  /* 0x00005410d1d17816 */ /* 0x000fe2000000000c */
[----:B------:R-:W-:Y:S01]  /*32d0*/  IMAD.HI.U32 R4, R9, -0x326172a9, RZ ;  /* 0xcd9e8d5709047827 */ /* 0x000fe200078e00ff */
[----:B------:R-:W-:Y:S02]  /*32e0*/  LOP3.LUT R8, R10, R11, R8, 0x96, !PT ;  /* 0x0000000b0a087212 */ /* 0x000fe400078e9608 */
[----:B------:R-:W-:Y:S01]  /*32f0*/  SHF.R.U64 R12, R90, 0x10, R91 ;  /* 0x000000105a0c7819 */ /* 0x000fe2000000125b */
[----:B------:R-:W-:Y:S01]  /*3300*/  VIADD R6, R114, 0x78dde6e4 ;  /* 0x78dde6e472067836 */ /* 0x000fe20000000000 */
[----:B------:R-:W-:Y:S01]  /*3310*/  SHF.R.U64 R117, R20, 0x10, R21 ;  /* 0x0000001014757819 */ /* 0x000fe20000001215 */
[----:B------:R-:W-:Y:S01]  /*3320*/  IMAD R10, R5, -0x2daee0ad, RZ ;  /* 0xd2511f53050a7824 */ /* 0x000fe200078e02ff */
[----:B------:R-:W-:Y:S01]  /*3330*/  PRMT R210, R210, 0x5410, R12 ;  /* 0x00005410d2d27816 */ /* 0x000fe2000000000c */
[----:B------:R-:W-:Y:S01]  /*3340*/  IMAD.HI.U32 R5, R8, -0x326172a9, RZ ;  /* 0xcd9e8d5708057827 */ /* 0x000fe200078e00ff */
[----:B------:R-:W-:-:S02]  /*3350*/  LOP3.LUT R4, R6, R7, R4, 0x96, !PT ;  /* 0x0000000706047212 */ /* 0x000fc400078e9604 */
[----:B------:R-:W-:Y:S01]  /*3360*/  IADD3 R7, PT, PT, R114, 0x1715609d, RZ ;  /* 0x1715609d72077810 */ /* 0x000fe20007ffe0ff */
[----:B------:R-:W-:Y:S01]  /*3370*/  IMAD R6, R9, -0x326172a9, RZ ;  /* 0xcd9e8d5709067824 */ /* 0x000fe200078e02ff */
[----:B------:R-:W-:Y:S01]  /*3380*/  SHF.R.U32.HI R211, RZ, 0x10, R95 ;  /* 0x00000010ffd37819 */ /* 0x000fe2000001165f */
[----:B------:R-:W-:Y:S01]  /*3390*/  IMAD.HI.U32 R9, R4, -0x2daee0ad, RZ ;  /* 0xd2511f5304097827 */ /* 0x000fe200078e00ff */
[----:B------:R-:W-:Y:S02]  /*33a0*/  SHF.R.U32.HI R12, RZ, 0x10, R91 ;  /* 0x00000010ff0c7819 */ /* 0x000fe4000001165b */
[----:B------:R-:W-:Y:S01]  /*33b0*/  LOP3.LUT R5, R7, R6, R5, 0x96, !PT ;  /* 0x0000000607057212 */ /* 0x000fe200078e9605 */
[----:B------:R-:W-:Y:S01]  /*33c0*/  VIADD R11, R115, 0xa9066899 ;  /* 0xa9066899730b7836 */ /* 0x000fe20000000000 */
[----:B------:R-:W-:Y:S01]  /*33d0*/  IADD3 R6, PT, PT, R114, -0x4ab325aa, RZ ;  /* 0xb54cda5672067810 */ /* 0x000fe20007ffe0ff */
[----:B------:R-:W-:Y:S01]  /*33e0*/  IMAD R7, R8, -0x326172a9, RZ ;  /* 0xcd9e8d5708077824 */ /* 0x000fe200078e02ff */
[----:B------:R-:W-:Y:S01]  /*33f0*/  MOV R20, R22 ;  /* 0x0000001600147202 */ /* 0x000fe20000000f00 */
[----:B------:R-:W-:Y:S01]  /*3400*/  IMAD.HI.U32 R8, R5, -0x2daee0ad, RZ ;  /* 0xd2511f5305087827 */ /* 0x000fe200078e00ff */
[----:B------:R-:W-:-:S02]  /*3410*/  LOP3.LUT R9, R11, R10, R9, 0x96, !PT ;  /* 0x0000000a0b097212 */ /* 0x000fc400078e9609 */
[----:B------:R-:W-:Y:S01]  /*3420*/  MOV R139, R14 ;  /* 0x0000000e008b7202 */ /* 0x000fe20000000f00 */
[----:B------:R-:W-:Y:S01]  /*3430*/  IMAD R11, R4, -0x2daee0ad, RZ ;  /* 0xd2511f53040b7824 */ /* 0x000fe200078e02ff */
[----:B------:R-:W-:Y:S01]  /*3440*/  SHF.R.U64 R140, R14, 0x10, R15 ;  /* 0x000000100e8c7819 */ /* 0x000fe2000000120f */
[----:B------:R-:W-:Y:S01]  /*3450*/  VIADD R10, R115, 0x646e171e ;  /* 0x646e171e730a7836 */ /* 0x000fe20000000000 */
[----:B------:R-:W-:Y:S01]  /*3460*/  SHF.R.U64 R160, R30, 0x10, R31 ;  /* 0x000000101ea07819 */ /* 0x000fe2000000121f */
[----:B------:R-:W-:Y:S01]  /*3470*/  IMAD.HI.U32 R4, R9, -0x326172a9, RZ ;  /* 0xcd9e8d5709047827 */ /* 0x000fe200078e00ff */
[----:B------:R-:W-:Y:S02]  /*3480*/  SHF.R.U32.HI R0, RZ, 0x10, R49 ;  /* 0x00000010ff007819 */ /* 0x000fe40000011631 */
[----:B------:R-:W-:Y:S01]  /*3490*/  LOP3.LUT R8, R10, R11, R8, 0x96, !PT ;  /* 0x0000000b0a087212 */ /* 0x000fe200078e9608 */
[----:B------:R-:W-:Y:S01]  /*34a0*/  IMAD R10, R5, -0x2daee0ad, RZ ;  /* 0xd2511f53050a7824 */ /* 0x000fe200078e02ff */
[----:B------:R-:W-:Y:S01]  /*34b0*/  LOP3.LUT R4, R6, R7, R4, 0x96, !PT ;  /* 0x0000000706047212 */ /* 0x000fe200078e9604 */
[----:B------:R-:W-:Y:S01]  /*34c0*/  IMAD R6, R9, -0x326172a9, RZ ;  /* 0xcd9e8d5709067824 */ /* 0x000fe200078e02ff */
[----:B------:R-:W-:Y:S01]  /*34d0*/  SHF.R.U32.HI R116, RZ, 0x10, R21 ;  /* 0x00000010ff747819 */ /* 0x000fe20000011615 */
[----:B------:R-:W-:Y:S01]  /*34e0*/  VIADD R7, R114, 0x5384540f ;  /* 0x5384540f72077836 */ /* 0x000fe20000000000 */
[----:B------:R-:W-:Y:S01]  /*34f0*/  SHF.R.U64 R134, R22, 0x10, R23 ;  /* 0x0000001016867819 */ /* 0x000fe20000001217 */
[----:B------:R-:W-:Y:S01]  /*3500*/  IMAD.HI.U32 R5, R8, -0x326172a9, RZ ;  /* 0xcd9e8d5708057827 */ /* 0x000fe200078e00ff */
[----:B------:R-:W-:-:S02]  /*3510*/  SHF.R.U64 R136, R18, 0x10, R19 ;  /* 0x0000001012887819 */ /* 0x000fc40000001213 */
[----:B------:R-:W-:Y:S01]  /*3520*/  SHF.R.U64 R138, R16, 0x10, R17 ;  /* 0x00000010108a7819 */ /* 0x000fe20000001211 */
[----:B------:R-:W-:Y:S01]  /*3530*/  IMAD.HI.U32 R9, R4, -0x2daee0ad, RZ ;  /* 0xd2511f5304097827 */ /* 0x000fe200078e00ff */
[----:B------:R-:W-:Y:S02]  /*3540*/  LOP3.LUT R5, R7, R6, R5, 0x96, !PT ;  /* 0x0000000607057212 */ /* 0x000fe400078e9605 */
[----:B------:R-:W-:Y:S01]  /*3550*/  MOV R14, R13 ;  /* 0x0000000d000e7202 */ /* 0x000fe20000000f00 */
[----:B------:R-:W-:Y:S01]  /*3560*/  VIADD R11, R115, 0x1fd5c5a3 ;  /* 0x1fd5c5a3730b7836 */ /* 0x000fe20000000000 */
[----:B------:R-:W-:Y:S01]  /*3570*/  SHF.R.U32.HI R56, RZ, 0x10, R13 ;  /* 0x00000010ff387819 */ /* 0x000fe2000001160d */
[----:B------:R-:W-:Y:S01]  /*3580*/  IMAD R7, R8, -0x326172a9, RZ ;  /* 0xcd9e8d5708077824 */ /* 0x000fe200078e02ff */
[----:B------:R-:W-:Y:S01]  /*3590*/  SHF.R.U32.HI R30, RZ, 0x10, R31 ;  /* 0x00000010ff1e7819 */ /* 0x000fe2000001161f */
[----:B------:R-:W-:Y:S01]  /*35a0*/  IMAD.HI.U32 R8, R5, -0x2daee0ad, RZ ;  /* 0xd2511f5305087827 */ /* 0x000fe200078e00ff */
[----:B------:R-:W-:-:S02]  /*35b0*/  LOP3.LUT R9, R11, R10, R9, 0x96, !PT ;  /* 0x0000000a0b097212 */ /* 0x000fc400078e9609 */
[----:B------:R-:W-:Y:S01]  /*35c0*/  IADD3 R10, PT, PT, R115, -0x24c28bd8, RZ ;  /* 0xdb3d7428730a7810 */ /* 0x000fe20007ffe0ff */
[----:B------:R-:W-:Y:S01]  /*35d0*/  IMAD R11, R4, -0x2daee0ad, RZ ;  /* 0xd2511f53040b7824 */ /* 0x000fe200078e02ff */
[----:B------:R-:W-:Y:S01]  /*35e0*/  SHF.R.U32.HI R52, RZ, 0x10, R23 ;  /* 0x00000010ff347819 */ /* 0x000fe20000011617 */
[----:B------:R-:W-:Y:S01]  /*35f0*/  IMAD.HI.U32 R4, R9, -0x326172a9, RZ ;  /* 0xcd9e8d5709047827 */ /* 0x000fe200078e00ff */
[----:B------:R-:W-:Y:S02]  /*3600*/  MOV R22, R19 ;  /* 0x0000001300167202 */ /* 0x000fe40000000f00 */
[----:B------:R-:W-:Y:S01]  /*3610*/  LOP3.LUT R8, R10, R11, R8, 0x96, !PT ;  /* 0x0000000b0a087212 */ /* 0x000fe200078e9608 */
[----:B------:R-:W-:Y:S01]  /*3620*/  VIADD R6, R114, 0xf1bbcdc8 ;  /* 0xf1bbcdc872067836 */ /* 0x000fe20000000000 */
[----:B------:R-:W-:Y:S01]  /*3630*/  SHF.R.U32.HI R53, RZ, 0x10, R19 ;  /* 0x00000010ff357819 */ /* 0x000fe20000011613 */
[----:B------:R-:W-:Y:S01]  /*3640*/  IMAD.MOV.U32 R21, RZ, RZ, R23 ;  /* 0x000000ffff157224 */ /* 0x000fe200078e0017 */
[--C-:B------:R-:W-:Y:S01]  /*3650*/  SHF.R.U32.HI R54, RZ, 0x10, R17.reuse ;  /* 0x00000010ff367819 */ /* 0x100fe20000011611 */
[----:B------:R-:W-:Y:S01]  /*3660*/  IMAD.MOV.U32 R18, RZ, RZ, R17 ;  /* 0x000000ffff127224 */ /* 0x000fe200078e0011 */
[----:B------:R-:W-:Y:S01]  /*3670*/  LOP3.LUT R4, R6, R7, R4, 0x96, !PT ;  /* 0x0000000706047212 */ /* 0x000fe200078e9604 */
[--C-:B------:R-:W-:Y:S01]  /*3680*/  IMAD.MOV.U32 R16, RZ, RZ, R15.reuse ;  /* 0x000000ffff107224 */ /* 0x100fe200078e000f */
[----:B------:R-:W-:Y:S01]  /*3690*/  SHF.R.U32.HI R55, RZ, 0x10, R15 ;  /* 0x00000010ff377819 */ /* 0x000fe2000001160f */
[----:B------:R-:W-:Y:S01]  /*36a0*/  IMAD.MOV.U32 R15, RZ, RZ, R35 ;  /* 0x000000ffff0f7224 */ /* 0x000fe200078e0023 */
[----:B------:R-:W-:Y:S01]  /*36b0*/  SHF.R.U64 R154, R24, 0x10, R25 ;  /* 0x00000010189a7819 */ /* 0x000fe20000001219 */
[----:B------:R-:W-:Y:S01]  /*36c0*/  IMAD.MOV.U32 R17, RZ, RZ, R37 ;  /* 0x000000ffff117224 */ /* 0x000fe200078e0025 */
[----:B------:R-:W-:Y:S01]  /*36d0*/  SHF.R.U64 R156, R26, 0x10, R27 ;  /* 0x000000101a9c7819 */ /* 0x000fe2000000121b */
[----:B------:R-:W-:Y:S01]  /*36e0*/  IMAD.MOV.U32 R23, RZ, RZ, R41 ;  /* 0x000000ffff177224 */ /* 0x000fe200078e0029 */
[----:B------:R-:W-:Y:S01]  /*36f0*/  SHF.R.U32.HI R62, RZ, 0x10, R27 ;  /* 0x00000010ff3e7819 */ /* 0x000fe2000001161b */
[----:B------:R-:W-:Y:S01]  /*3700*/  IMAD.MOV.U32 R24, RZ, RZ, R43 ;  /* 0x000000ffff187224 */ /* 0x000fe200078e002b */
[----:B------:R-:W-:Y:S01]  /*3710*/  MOV R13, R33 ;  /* 0x00000021000d7202 */ /* 0x000fe20000000f00 */
[----:B------:R-:W-:Y:S01]  /*3720*/  IMAD.MOV.U32 R26, RZ, RZ, R47 ;  /* 0x000000ffff1a7224 */ /* 0x000fe200078e002f */
[----:B------:R-:W-:Y:S01]  /*3730*/  SHF.R.U64 R162, R32, 0x10, R33 ;  /* 0x0000001020a27819 */ /* 0x000fe20000001221 */
[----:B------:R-:W-:Y:S01]  /*3740*/  IMAD.MOV.U32 R27, RZ, RZ, R51 ;  /* 0x000000ffff1b7224 */ /* 0x000fe200078e0033 */
[----:B------:R-:W-:Y:S01]  /*3750*/  SHF.R.U32.HI R31, RZ, 0x10, R33 ;  /* 0x00000010ff1f7819 */ /* 0x000fe20000011621 */
[----:B------:R-:W-:Y:S01]  /*3760*/  VIADD R7, R114, 0x8ff34781 ;  /* 0x8ff3478172077836 */ /* 0x000fe20000000000 */
[----:B------:R-:W-:Y:S01]  /*3770*/  SHF.R.U64 R164, R34, 0x10, R35 ;  /* 0x0000001022a47819 */ /* 0x000fe20000001223 */
[----:B------:R-:W-:Y:S01]  /*3780*/  IMAD R5, R5, -0x2daee0ad, RZ ;  /* 0xd2511f5305057824 */ /* 0x000fe200078e02ff */
[----:B------:R-:W-:Y:S01]  /*3790*/  SHF.R.U32.HI R61, RZ, 0x10, R25 ;  /* 0x00000010ff3d7819 */ /* 0x000fe20000011619 */
[----:B------:R-:W-:Y:S01]  /*37a0*/  IMAD R10, R9, -0x326172a9, RZ ;  /* 0xcd9e8d57090a7824 */ /* 0x000fe200078e02ff */
[----:B------:R-:W-:Y:S01]  /*37b0*/  SHF.R.U64 R158, R28, 0x10, R29 ;  /* 0x000000101c9e7819 */ /* 0x000fe2000000121d */
[----:B------:R-:W-:Y:S01]  /*37c0*/  IMAD.HI.U32 R125, R8, -0x326172a9, RZ ;  /* 0xcd9e8d57087d7827 */ /* 0x000fe200078e00ff */
[----:B------:R-:W-:-:S02]  /*37d0*/  SHF.R.U32.HI R32, RZ, 0x10, R35 ;  /* 0x00000010ff207819 */ /* 0x000fc40000011623 */
[----:B------:R-:W-:Y:S01]  /*37e0*/  MOV R165, R36 ;  /* 0x0000002400a57202 */ /* 0x000fe20000000f00 */
[----:B------:R-:W-:Y:S01]  /*37f0*/  IMAD.HI.U32 R124, R4, -0x2daee0ad, RZ ;  /* 0xd2511f53047c7827 */ /* 0x000fe200078e00ff */
[--C-:B------:R-:W-:Y:S02]  /*3800*/  SHF.R.U64 R166, R36, 0x10, R37.reuse ;  /* 0x0000001024a67819 */ /* 0x100fe40000001225 */
[----:B------:R-:W-:Y:S01]  /*3810*/  SHF.R.U32.HI R33, RZ, 0x10, R37 ;  /* 0x00000010ff217819 */ /* 0x000fe20000011625 */
[----:B------:R-:W-:Y:S01]  /*3820*/  IMAD R120, R8, -0x326172a9, RZ ;  /* 0xcd9e8d5708787824 */ /* 0x000fe200078e02ff */
[----:B------:R-:W-:Y:S01]  /*3830*/  MOV R19, R39 ;  /* 0x0000002700137202 */ /* 0x000fe20000000f00 */
[----:B------:R-:W-:Y:S01]  /*3840*/  IMAD R119, R4, -0x2daee0ad, RZ ;  /* 0xd2511f5304777824 */ /* 0x000fe200078e02ff */
[--C-:B------:R-:W-:Y:S02]  /*3850*/  SHF.R.U64 R168, R38, 0x10, R39.reuse ;  /* 0x0000001026a87819 */ /* 0x100fe40000001227 */
[----:B------:R-:W-:-:S02]  /*3860*/  SHF.R.U32.HI R34, RZ, 0x10, R39 ;  /* 0x00000010ff227819 */ /* 0x000fc40000011627 */
[----:B------:R-:W-:Y:S02]  /*3870*/  PRMT R211, R211, 0x5410, R12 ;  /* 0x00005410d3d37816 */ /* 0x000fe4000000000c */
[----:B------:R-:W-:Y:S02]  /*3880*/  SHF.R.U32.HI R29, RZ, 0x10, R29 ;  /* 0x00000010ff1d7819 */ /* 0x000fe4000001161d */
[--C-:B------:R-:W-:Y:S02]  /*3890*/  SHF.R.U64 R170, R40, 0x10, R41.reuse ;  /* 0x0000001028aa7819 */ /* 0x100fe40000001229 */
[----:B------:R-:W-:Y:S02]  /*38a0*/  SHF.R.U32.HI R35, RZ, 0x10, R41 ;  /* 0x00000010ff237819 */ /* 0x000fe40000011629 */
[----:B------:R-:W-:Y:S02]  /*38b0*/  MOV R171, R42 ;  /* 0x0000002a00ab7202 */ /* 0x000fe40000000f00 */
[----:B------:R-:W-:-:S02]  /*38c0*/  SHF.R.U64 R172, R42, 0x10, R43 ;  /* 0x000000102aac7819 */ /* 0x000fc4000000122b */
[----:B------:R-:W-:Y:S02]  /*38d0*/  SHF.R.U32.HI R36, RZ, 0x10, R43 ;  /* 0x00000010ff247819 */ /* 0x000fe4000001162b */
[----:B------:R-:W-:Y:S02]  /*38e0*/  MOV R25, R45 ;  /* 0x0000002d00197202 */ /* 0x000fe40000000f00 */
[--C-:B------:R-:W-:Y:S02]  /*38f0*/  SHF.R.U64 R174, R44, 0x10, R45.reuse ;  /* 0x000000102cae7819 */ /* 0x100fe4000000122d */
[----:B------:R-:W-:Y:S02]  /*3900*/  SHF.R.U32.HI R37, RZ, 0x10, R45 ;  /* 0x00000010ff257819 */ /* 0x000fe4000001162d */
[--C-:B------:R-:W-:Y:S02]  /*3910*/  SHF.R.U64 R176, R46, 0x10, R47.reuse ;  /* 0x000000102eb07819 */ /* 0x100fe4000000122f */
[----:B------:R-:W-:-:S02]  /*3920*/  SHF.R.U32.HI R38, RZ, 0x10, R47 ;  /* 0x00000010ff267819 */ /* 0x000fc4000001162f */
[----:B------:R-:W-:Y:S02]  /*3930*/  MOV R177, R50 ;  /* 0x0000003200b17202 */ /* 0x000fe40000000f00 */
[--C-:B------:R-:W-:Y:S02]  /*3940*/  SHF.R.U64 R178, R50, 0x10, R51.reuse ;  /* 0x0000001032b27819 */ /* 0x100fe40000001233 */
[----:B------:R-:W-:Y:S02]  /*3950*/  SHF.R.U32.HI R39, RZ, 0x10, R51 ;  /* 0x00000010ff277819 */ /* 0x000fe40000011633 */
[----:B------:R-:W-:Y:S02]  /*3960*/  MOV R28, R49 ;  /* 0x00000031001c7202 */ /* 0x000fe40000000f00 */
[----:B------:R-:W-:Y:S02]  /*3970*/  SHF.R.U64 R180, R48, 0x10, R49 ;  /* 0x0000001030b47819 */ /* 0x000fe40000001231 */
[----:B------:R-:W-:-:S02]  /*3980*/  PRMT R0, R0, 0x5410, R20 ;  /* 0x0000541000007816 */ /* 0x000fc40000000014 */
[----:B------:R-:W-:Y:S02]  /*3990*/  SHF.R.U64 R212, R68, 0x10, R69 ;  /* 0x0000001044d47819 */ /* 0x000fe40000001245 */
[----:B------:R-:W-:Y:S02]  /*39a0*/  SHF.R.U64 R12, R2, 0x10, R3 ;  /* 0x00000010020c7819 */ /* 0x000fe40000001203 */
[----:B------:R-:W-:Y:S02]  /*39b0*/  SHF.R.U32.HI R213, RZ, 0x10, R69 ;  /* 0x00000010ffd57819 */ /* 0x000fe40000011645 */
[----:B------:R-:W-:Y:S02]  /*39c0*/  SHF.R.U32.HI R11, RZ, 0x10, R3 ;  /* 0x00000010ff0b7819 */ /* 0x000fe40000011603 */
[----:B------:R-:W-:Y:S02]  /*39d0*/  IADD3 R6, PT, PT, R115, -0x695add53, RZ ;  /* 0x96a522ad73067810 */ /* 0x000fe40007ffe0ff */
        /* <DEDUP_REMOVED lines=43> */
[----:B------:R-:W-:Y:S02]  /*3c90*/  LOP3.LUT R125, R7, R10, R125, 0x96, !PT ;  /* 0x0000000a077d7212 */ /* 0x000fe400078e967d */
[----:B------:R-:W-:Y:S02]  /*3ca0*/  LOP3.LUT R124, R6, R5, R124, 0x96, !PT ;  /* 0x00000005067c7212 */ /* 0x000fe400078e967c */
[----:B01234-:R-:W-:-:S07]  /*3cb0*/  LOP3.LUT R122, R122, 0x3, RZ, 0xc0, !PT ;  /* 0x000000037a7a7812 */ /* 0x01ffce00078ec0ff */
.L_x_27398:
        /* <DEDUP_REMOVED lines=40> */
.L_x_26599:
        /* <DEDUP_REMOVED lines=13> */
.L_x_26601:
[----:B------:R-:W-:Y:S05]  /*4010*/  BSYNC.RECONVERGENT B2 ;  /* 0x0000000000027941 */ /* 0x000fea0003800200 */
.L_x_26600:
[----:B------:R-:W-:Y:S01]  /*4020*/  IMAD.WIDE.U32 R124, R126, -0x326172a9, RZ ;  /* 0xcd9e8d577e7c7825 */ /* 0x000fe200078e00ff */
        /* <DEDUP_REMOVED lines=38> */
[----:B------:R-:W-:Y:S02]  /*4290*/  VIADD R125, R114, 0x8ff34781 ;  /* 0x8ff34781727d7836 */ /* 0x000fe40000000000 */
[----:B------:R-:W-:-:S04]  /*42a0*/  IMAD.WIDE.U32 R64, R61, -0x326172a9, RZ ;  /* 0xcd9e8d573d407825 */ /* 0x000fc800078e00ff */
[----:B------:R-:W-:-:S04]  /*42b0*/  IMAD.WIDE.U32 R66, R60, -0x2daee0ad, RZ ;  /* 0xd2511f533c427825 */ /* 0x000fc800078e00ff */
[----:B------:R-:W-:Y:S02]  /*42c0*/  VIADD R61, R114, 0x5384540f ;  /* 0x5384540f723d7836 */ /* 0x000fe40000000000 */
[----:B------:R-:W-:-:S03]  /*42d0*/  VIADD R60, R115, 0x1fd5c5a3 ;  /* 0x1fd5c5a3733c7836 */ /* 0x000fc60000000000 */
[----:B------:R-:W-:Y:S02]  /*42e0*/  LOP3.LUT R61, R61, R124, R65, 0x96, !PT ;  /* 0x0000007c3d3d7212 */ /* 0x000fe400078e9641 */
[----:B------:R-:W-:Y:S02]  /*42f0*/  LOP3.LUT R60, R60, R62, R67, 0x96, !PT ;  /* 0x0000003e3c3c7212 */ /* 0x000fe400078e9643 */
[----:B------:R-:W-:Y:S01]  /*4300*/  IADD3 R124, PT, PT, R115, -0x695add53, RZ ;  /* 0x96a522ad737c7810 */ /* 0x000fe20007ffe0ff */
[----:B------:R-:W-:Y:S01]  /*4310*/  IMAD.WIDE.U32 R62, R61, -0x2daee0ad, RZ ;  /* 0xd2511f533d3e7825 */ /* 0x000fe200078e00ff */
[----:B------:R-:W-:-:S03]  /*4320*/  IADD3 R61, PT, PT, R115, -0x24c28bd8, RZ ;  /* 0xdb3d7428733d7810 */ /* 0x000fc60007ffe0ff */
[----:B------:R-:W-:Y:S01]  /*4330*/  IMAD.WIDE.U32 R150, R60, -0x326172a9, RZ ;  /* 0xcd9e8d573c967825 */ /* 0x000fe200078e00ff */
[----:B------:R-:W-:-:S03]  /*4340*/  LOP3.LUT R61, R61, R66, R63, 0x96, !PT ;  /* 0x000000423d3d7212 */ /* 0x000fc600078e963f */
[----:B------:R-:W-:Y:S02]  /*4350*/  HFMA2 R63, -RZ, RZ, 0, 0 ;  /* 0x00000000ff3f7431 */ /* 0x000fe400000001ff */
[----:B------:R-:W-:-:S05]  /*4360*/  VIADD R60, R114, 0xf1bbcdc8 ;  /* 0xf1bbcdc8723c7836 */ /* 0x000fca0000000000 */
[----:B------:R-:W-:Y:S01]  /*4370*/  LOP3.LUT R60, R60, R64, R151, 0x96, !PT ;  /* 0x000000403c3c7212 */ /* 0x000fe200078e9697 */
[----:B------:R-:W-:-:S04]  /*4380*/  IMAD.WIDE.U32 R64, R61, -0x326172a9, RZ ;  /* 0xcd9e8d573d407825 */ /* 0x000fc800078e00ff */
[----:B------:R-:W-:Y:S01]  /*4390*/  IMAD.WIDE.U32 R60, R60, -0x2daee0ad, RZ ;  /* 0xd2511f533c3c7825 */ /* 0x000fe200078e00ff */
[----:B------:R-:W-:-:S03]  /*43a0*/  LOP3.LUT R125, R125, R150, R65, 0x96, !PT ;  /* 0x000000967d7d7212 */ /* 0x000fc600078e9641 */
[----:B------:R-:W-:Y:S01]  /*43b0*/  IMAD.MOV.U32 R120, RZ, RZ, R64 ;  /* 0x000000ffff787224 */ /* 0x000fe200078e0040 */
[----:B------:R-:W-:Y:S01]  /*43c0*/  LOP3.LUT R124, R124, R62, R61, 0x96, !PT ;  /* 0x0000003e7c7c7212 */ /* 0x000fe200078e963d */
[----:B------:R-:W-:-:S07]  /*43d0*/  IMAD.MOV.U32 R62, RZ, RZ, R119 ;  /* 0x000000ffff3e7224 */ /* 0x000fce00078e0077 */
.L_x_26598:
[----:B------:R-:W-:Y:S05]  /*43e0*/  BSYNC.RECONVERGENT B1 ;  /* 0x0000000000017941 */ /* 0x000fea0003800200 */
.L_x_26597:
[----:B------:R-:W0:Y:S01]  /*43f0*/  LDC R61, c[0x0][0x404] ;  /* 0x00010100ff3d7b82 */ /* 0x000e220000000800 */
[----:B------:R-:W-:Y:S01]  /*4400*/  ISETP.NE.AND P3, PT, R63, 0x1, PT ;  /* 0x000000013f00780c */ /* 0x000fe20003f65270 */
[----:B------:R-:W-:Y:S01]  /*4410*/  BSSY.RECONVERGENT B1, `(.L_x_26602) ;  /* 0x000005b000017945 */ /* 0x000fe20003800200 */
[----:B------:R-:W-:Y:S01]  /*4420*/  I2FP.F32.U32 R65, R62 ;  /* 0x0000003e00417245 */ /* 0x000fe20000201000 */
[----:B------:R-:W-:-:S04]  /*4430*/  IMAD.MOV.U32 R62, RZ, RZ, 0x2f800000 ;  /* 0x2f800000ff3e7424 */ /* 0x000fc800078e00ff */
[----:B------:R-:W-:Y:S01]  /*4440*/  FFMA.FTZ R64, R65, R62, 1.1641532182693481445e-10 ;  /* 0x2f00000041407423 */ /* 0x000fe2000001003e */
[----:B------:R-:W-:-:S04]  /*4450*/  IMAD.MOV.U32 R65, RZ, RZ, 0x2 ;  /* 0x00000002ff417424 */ /* 0x000fc800078e00ff */
[----:B0-----:R-:W-:Y:S02]  /*4460*/  FSETP.LE.FTZ.AND P2, PT, R64, R61, PT ;  /* 0x0000003d4000720b */ /* 0x001fe40003f53000 */
        /* <DEDUP_REMOVED lines=10> */
.L_x_26604:
        /* <DEDUP_REMOVED lines=13> */
.L_x_26606:
[----:B------:R-:W-:Y:S05]  /*45e0*/  BSYNC.RECONVERGENT B2 ;  /* 0x0000000000027941 */ /* 0x000fea0003800200 */
.L_x_26605:
        /* <DEDUP_REMOVED lines=61> */
.L_x_26603:
[----:B------:R-:W-:Y:S05]  /*49c0*/  BSYNC.RECONVERGENT B1 ;  /* 0x0000000000017941 */ /* 0x000fea0003800200 */
.L_x_26602:
[----:B------:R-:W-:Y:S01]  /*49d0*/  ISETP.NE.AND P4, PT, R65, 0x1, PT ;  /* 0x000000014100780c */ /* 0x000fe20003f85270 */
[----:B------:R-:W-:Y:S01]  /*49e0*/  BSSY.RECONVERGENT B1, `(.L_x_26607) ;  /* 0x000005a000017945 */ /* 0x000fe20003800200 */
[----:B------:R-:W-:-:S05]  /*49f0*/  I2FP.F32.U32 R63, R64 ;  /* 0x00000040003f7245 */ /* 0x000fca0000201000 */
        /* <DEDUP_REMOVED lines=13> */
.L_x_26609:
        /* <DEDUP_REMOVED lines=13> */
.L_x_26611:
[----:B------:R-:W-:Y:S05]  /*4ba0*/  BSYNC.RECONVERGENT B2 ;  /* 0x0000000000027941 */ /* 0x000fea0003800200 */
.L_x_26610:
[----:B------:R-:W-:Y:S01]  /*4bb0*/  IMAD.WIDE.U32 R188, R126, -0x326172a9, RZ ;  /* 0xcd9e8d577ebc7825 */ /* 0x000fe200078e00ff */
[----:B------:R-:W-:-:S04]  /*4bc0*/  LOP3.LUT R64, R121, R67, R115, 0x96, !PT ;  /* 0x0000004379407212 */ /* 0x000fc800078e9673 */
        /* <DEDUP_REMOVED lines=53> */
[----:B------:R-:W-:Y:S01]  /*4f20*/  IMAD.WIDE.U32 R64, R63, -0x2daee0ad, RZ ;  /* 0xd2511f533f407825 */ /* 0x000fe200078e00ff */
[----:B------:R-:W-:-:S03]  /*4f30*/  MOV R63, R60 ;  /* 0x0000003c003f7202 */ /* 0x000fc60000000f00 */
[----:B------:R-:W-:Y:S01]  /*4f40*/  IMAD.MOV.U32 R60, RZ, RZ, R64 ;  /* 0x000000ffff3c7224 */ /* 0x000fe200078e0040 */
[----:B------:R-:W-:Y:S01]  /*4f50*/  LOP3.LUT R124, R124, R66, R65, 0x96, !PT ;  /* 0x000000427c7c7212 */ /* 0x000fe200078e9641 */
[----:B------:R-:W-:Y:S02]  /*4f60*/  IMAD.MOV.U32 R120, RZ, RZ, R150 ;  /* 0x000000ffff787224 */ /* 0x000fe400078e0096 */
[----:B------:R-:W-:-:S07]  /*4f70*/  IMAD.MOV.U32 R64, RZ, RZ, RZ ;  /* 0x000000ffff407224 */ /* 0x000fce00078e00ff */
.L_x_26608:
[----:B------:R-:W-:Y:S05]  /*4f80*/  BSYNC.RECONVERGENT B1 ;  /* 0x0000000000017941 */ /* 0x000fea0003800200 */
.L_x_26607:
[----:B------:R-:W-:Y:S01]  /*4f90*/  ISETP.NE.AND P5, PT, R64, 0x1, PT ;  /* 0x000000014000780c */ /* 0x000fe20003fa5270 */
[----:B------:R-:W-:Y:S01]  /*4fa0*/  BSSY.RECONVERGENT B1, `(.L_x_26612) ;  /* 0x000005a000017945 */ /* 0x000fe20003800200 */
[----:B------:R-:W-:Y:S01]  /*4fb0*/  I2FP.F32.U32 R63, R63 ;  /* 0x0000003f003f7245 */ /* 0x000fe20000201000 */
[----:B------:R-:W-:-:S04]  /*4fc0*/  HFMA2 R122, -RZ, RZ, 0, 1.1920928955078125e-07 ;  /* 0x00000002ff7a7431 */ /* 0x000fc800000001ff */
        /* <DEDUP_REMOVED lines=12> */
.L_x_26614:
        /* <DEDUP_REMOVED lines=13> */
.L_x_26616:
[----:B------:R-:W-:Y:S05]  /*5160*/  BSYNC.RECONVERGENT B2 ;  /* 0x0000000000027941 */ /* 0x000fea0003800200 */
.L_x_26615:
[----:B------:R-:W-:Y:S01]  /*5170*/  IMAD.WIDE.U32 R188, R126, -0x326172a9, RZ ;  /* 0xcd9e8d577ebc7825 */ /* 0x000fe200078e00ff */
[----:B------:R-:W-:-:S03]  /*5180*/  LOP3.LUT R64, R121, R67, R115, 0x96, !PT ;  /* 0x0000004379407212 */ /* 0x000fc600078e9673 */
[----:B------:R-:W-:Y:S01]  /*5190*/  IMAD.MOV.U32 R122, RZ, RZ, RZ ;  /* 0x000000ffff7a7224 */ /* 0x000fe200078e00ff */
        /* <DEDUP_REMOVED lines=41> */
[----:B------:R-:W-:Y:S01]  /*5430*/  LOP3.LUT R64, R64, R188, R125, 0x96, !PT ;  /* 0x000000bc40407212 */ /* 0x000fe200078e967d */
[----:B------:R-:W-:Y:S01]  /*5440*/  VIADD R125, R114, 0x8ff34781 ;  /* 0x8ff34781727d7836 */ /* 0x000fe20000000000 */
[----:B------:R-:W-:-:S03]  /*5450*/  LOP3.LUT R63, R63, R66, R151, 0x96, !PT ;  /* 0x000000423f3f7212 */ /* 0x000fc600078e9697 */
[----:B------:R-:W-:Y:S01]  /*5460*/  IMAD.WIDE.U32 R66, R64, -0x2daee0ad, RZ ;  /* 0xd2511f5340427825 */ /* 0x000fe200078e00ff */
[----:B------:R-:W-:-:S03]  /*5470*/  IADD3 R64, PT, PT, R115, -0x24c28bd8, RZ ;  /* 0xdb3d742873407810 */ /* 0x000fc60007ffe0ff */
[----:B------:R-:W-:Y:S01]  /*5480*/  IMAD.WIDE.U32 R188, R63, -0x326172a9, RZ ;  /* 0xcd9e8d573fbc7825 */ /* 0x000fe200078e00ff */
[----:B------:R-:W-:-:S03]  /*5490*/  LOP3.LUT R64, R64, R150, R67, 0x96, !PT ;  /* 0x0000009640407212 */ /* 0x000fc600078e9643 */
[----:B------:R-:W-:Y:S02]  /*54a0*/  VIADD R63, R114, 0xf1bbcdc8 ;  /* 0xf1bbcdc8723f7836 */ /* 0x000fe40000000000 */
[----:B------:R-:W-:-:S03]  /*54b0*/  IMAD.WIDE.U32 R150, R64, -0x326172a9, RZ ;  /* 0xcd9e8d5740967825 */ /* 0x000fc600078e00ff */
[----:B------:R-:W-:Y:S01]  /*54c0*/  LOP3.LUT R63, R63, R124, R189, 0x96, !PT ;  /* 0x0000007c3f3f7212 */ /* 0x000fe200078e96bd */
[----:B------:R-:W-:Y:S01]  /*54d0*/  IMAD.MOV.U32 R120, RZ, RZ, R150 ;  /* 0x000000ffff787224 */ /* 0x000fe200078e0096 */
[----:B------:R-:W-:Y:S02]  /*54e0*/  IADD3 R124, PT, PT, R115, -0x695add53, RZ ;  /* 0x96a522ad737c7810 */ /* 0x000fe40007ffe0ff */
[----:B------:R-:W-:Y:S01]  /*54f0*/  LOP3.LUT R125, R125, R188, R151, 0x96, !PT ;  /* 0x000000bc7d7d7212 */ /* 0x000fe200078e9697 */
[----:B------:R-:W-:-:S04]  /*5500*/  IMAD.WIDE.U32 R64, R63, -0x2daee0ad, RZ ;  /* 0xd2511f533f407825 */ /* 0x000fc800078e00ff */
[----:B------:R-:W-:Y:S01]  /*5510*/  IMAD.MOV.U32 R63, RZ, RZ, R60 ;  /* 0x000000ffff3f7224 */ /* 0x000fe200078e003c */
[----:B------:R-:W-:Y:S02]  /*5520*/  LOP3.LUT R124, R124, R66, R65, 0x96, !PT ;  /* 0x000000427c7c7212 */ /* 0x000fe400078e9641 */
[----:B------:R-:W-:-:S07]  /*5530*/  MOV R60, R64 ;  /* 0x00000040003c7202 */ /* 0x000fce0000000f00 */
.L_x_26613:
[----:B------:R-:W-:Y:S05]  /*5540*/  BSYNC.RECONVERGENT B1 ;  /* 0x0000000000017941 */ /* 0x000fea0003800200 */
.L_x_26612:
[----:B------:R-:W-:Y:S01]  /*5550*/  I2FP.F32.U32 R63, R63 ;  /* 0x0000003f003f7245 */ /* 0x000fe20000201000 */
[----:B-----5:R-:W-:Y:S01]  /*5560*/  FMUL.FTZ R13, R13, UR10 ;  /* 0x0000000a0d0d7c20 */ /* 0x020fe20008410000 */
[----:B------:R-:W-:Y:S01]  /*5570*/  FMUL.FTZ R12, R12, UR10 ;  /* 0x0000000a0c0c7c20 */ /* 0x000fe20008410000 */
[----:B------:R-:W-:Y:S01]  /*5580*/  FMUL.FTZ R15, R15, UR10 ;  /* 0x0000000a0f0f7c20 */ /* 0x000fe20008410000 */
[----:B------:R-:W-:Y:S01]  /*5590*/  FMUL.FTZ R14, R14, UR10 ;  /* 0x0000000a0e0e7c20 */ /* 0x000fe20008410000 */
[----:B------:R-:W-:Y:S01]  /*55a0*/  FFMA.FTZ R62, R63, R62, 1.1641532182693481445e-10 ;  /* 0x2f0000003f3e7423 */ /* 0x000fe2000001003e */
[----:B------:R-:W-:Y:S02]  /*55b0*/  FSEL R13, R13, RZ, P3 ;  /* 0x000000ff0d0d7208 */ /* 0x000fe40001800000 */
[----:B------:R-:W-:Y:S02]  /*55c0*/  FSEL R12, R12, RZ, P2 ;  /* 0x000000ff0c0c7208 */ /* 0x000fe40001000000 */
[----:B------:R-:W-:Y:S01]  /*55d0*/  FSETP.GTU.FTZ.AND P5, PT, R62, R61, PT ;  /* 0x0000003d3e00720b */ /* 0x000fe20003fbc000 */
[----:B------:R-:W-:Y:S01]  /*55e0*/  @P1 FADD.FTZ R13, R9, R13 ;  /* 0x0000000d090d1221 */ /* 0x000fe20000010000 */
[----:B------:R-:W-:Y:S01]  /*55f0*/  FSEL R14, R14, RZ, P4 ;  /* 0x000000ff0e0e7208 */ /* 0x000fe20002000000 */
[----:B------:R-:W-:Y:S01]  /*5600*/  @P1 FADD.FTZ R12, R8, R12 ;  /* 0x0000000c080c1221 */ /* 0x000fe20000010000 */
[----:B------:R-:W-:-:S02]  /*5610*/  FSEL R15, R15, RZ, !P5 ;  /* 0x000000ff0f0f7208 */ /* 0x000fc40006800000 */
[----:B------:R-:W-:Y:S01]  /*5620*/  PLOP3.LUT P5, PT, P5, PT, PT, 0x8, 0x80 ;  /* 0x000000000080781c */ /* 0x000fe20002fae170 */
[----:B------:R-:W-:Y:S02]  /*5630*/  @P1 FADD.FTZ R14, R10, R14 ;  /* 0x0000000e0a0e1221 */ /* 0x000fe40000010000 */
[----:B------:R-:W-:Y:S01]  /*5640*/  @P1 FADD.FTZ R15, R11, R15 ;  /* 0x0000000f0b0f1221 */ /* 0x000fe20000010000 */
[----:B------:R-:W-:Y:S09]  /*5650*/  BRA `(.L_x_26617) ;  /* 0x00000030001c7947 */ /* 0x000ff20003800000 */
.L_x_26596:
        /* <DEDUP_REMOVED lines=16> */
.L_x_26620:
        /* <DEDUP_REMOVED lines=13> */
.L_x_26622:
[----:B------:R-:W-:Y:S05]  /*5830*/  BSYNC.RECONVERGENT B2 ;  /* 0x0000000000027941 */ /* 0x000fea0003800200 */
.L_x_26621:
        /* <DEDUP_REMOVED lines=43> */
[C---:B------:R-:W-:Y:S02]  /*5af0*/  VIADD R60, R115.reuse, 0x1fd5c5a3 ;  /* 0x1fd5c5a3733c7836 */ /* 0x040fe40000000000 */
[----:B------:R-:W-:Y:S02]  /*5b00*/  VIADD R124, R115, 0x96a522ad ;  /* 0x96a522ad737c7836 */ /* 0x000fe40000000000 */
[----:B------:R-:W-:Y:S01]  /*5b10*/  VIADD R125, R114, 0x8ff34781 ;  /* 0x8ff34781727d7836 */ /* 0x000fe20000000000 */
        /* <DEDUP_REMOVED lines=9> */
[----:B------:R-:W-:Y:S02]  /*5bb0*/  LOP3.LUT R125, R125, R150, R65, 0x96, !PT ;  /* 0x000000967d7d7212 */ /* 0x000fe400078e9641 */
[----:B------:R-:W-:Y:S02]  /*5bc0*/  MOV R120, R64 ;  /* 0x0000004000787202 */ /* 0x000fe40000000f00 */
[----:B------:R-:W-:Y:S01]  /*5bd0*/  LOP3.LUT R124, R124, R62, R61, 0x96, !PT ;  /* 0x0000003e7c7c7212 */ /* 0x000fe200078e963d */
[----:B------:R-:W-:Y:S02]  /*5be0*/  IMAD.MOV.U32 R61, RZ, RZ, R119 ;  /* 0x000000ffff3d7224 */ /* 0x000fe400078e0077 */
[----:B------:R-:W-:-:S07]  /*5bf0*/  IMAD.MOV.U32 R62, RZ, RZ, RZ ;  /* 0x000000ffff3e7224 */ /* 0x000fce00078e00ff */
.L_x_26619:
[----:B------:R-:W-:Y:S05]  /*5c00*/  BSYNC.RECONVERGENT B1 ;  /* 0x0000000000017941 */ /* 0x000fea0003800200 */
.L_x_26618:
[----:B------:R-:W0:Y:S01]  /*5c10*/  LDC R64, c[0x0][0x404] ;  /* 0x00010100ff407b82 */ /* 0x000e220000000800 */
[----:B------:R-:W-:Y:S01]  /*5c20*/  ISETP.NE.AND P3, PT, R62, 0x1, PT ;  /* 0x000000013e00780c */ /* 0x000fe20003f65270 */
[----:B------:R-:W-:Y:S01]  /*5c30*/  BSSY.RECONVERGENT B1, `(.L_x_26623) ;  /* 0x000005d000017945 */ /* 0x000fe20003800200 */
[----:B------:R-:W-:Y:S01]  /*5c40*/  I2FP.F32.U32 R66, R61 ;  /* 0x0000003d00427245 */ /* 0x000fe20000201000 */
[----:B------:R-:W-:-:S04]  /*5c50*/  HFMA2 R61, -RZ, RZ, 0.1171875, 0 ;  /* 0x2f800000ff3d7431 */ /* 0x000fc800000001ff */
[----:B------:R-:W1:Y:S01]  /*5c60*/  LDC R63, c[0x0][0x408] ;  /* 0x00010200ff3f7b82 */ /* 0x000e620000000800 */
[----:B------:R-:W-:Y:S01]  /*5c70*/  FFMA.FTZ R65, R66, R61, 1.1641532182693481445e-10 ;  /* 0x2f00000042417423 */ /* 0x000fe2000001003d */
[----:B------:R-:W-:-:S04]  /*5c80*/  IMAD.MOV.U32 R66, RZ, RZ, 0x2 ;  /* 0x00000002ff427424 */ /* 0x000fc800078e00ff */
[----:B0-----:R-:W-:Y:S01]  /*5c90*/  FSETP.LE.FTZ.AND P2, PT, R65, R64, PT ;  /* 0x000000404100720b */ /* 0x001fe20003f53000 */
[----:B------:R-:W-:Y:S02]  /*5ca0*/  IMAD.MOV.U32 R65, RZ, RZ, R120 ;  /* 0x000000ffff417224 */ /* 0x000fe400078e0078 */
[----:B-1---5:R-:W-:Y:S01]  /*5cb0*/  FMUL.FTZ R12, R12, R63 ;  /* 0x0000003f0c0c7220 */ /* 0x022fe20000410000 */
        /* <DEDUP_REMOVED lines=9> */
.L_x_26625:
        /* <DEDUP_REMOVED lines=13> */
.L_x_26627:
[----:B------:R-:W-:Y:S05]  /*5e20*/  BSYNC.RECONVERGENT B2 ;  /* 0x0000000000027941 */ /* 0x000fea0003800200 */
.L_x_26626:
[----:B------:R-:W-:Y:S01]  /*5e30*/  IMAD.WIDE.U32 R188, R126, -0x326172a9, RZ ;  /* 0xcd9e8d577ebc7825 */ /* 0x000fe200078e00ff */
        /* <DEDUP_REMOVED lines=60> */
.L_x_26624:
[----:B------:R-:W-:Y:S05]  /*6200*/  BSYNC.RECONVERGENT B1 ;  /* 0x0000000000017941 */ /* 0x000fea0003800200 */
.L_x_26623:
[----:B------:R-:W-:Y:S01]  /*6210*/  ISETP.NE.AND P3, PT, R66, 0x1, PT ;  /* 0x000000014200780c */ /* 0x000fe20003f65270 */
[----:B------:R-:W-:Y:S01]  /*6220*/  BSSY.RECONVERGENT B1, `(.L_x_26628) ;  /* 0x0000059000017945 */ /* 0x000fe20003800200 */
[----:B------:R-:W-:Y:S01]  /*6230*/  I2FP.F32.U32 R122, R65 ;  /* 0x00000041007a7245 */ /* 0x000fe20000201000 */
[----:B------:R-:W-:Y:S02]  /*6240*/  HFMA2 R62, -RZ, RZ, 0, 1.1920928955078125e-07 ;  /* 0x00000002ff3e7431 */ /* 0x000fe400000001ff */
[----:B------:R-:W-:Y:S02]  /*6250*/  IMAD.MOV.U32 R67, RZ, RZ, R120 ;  /* 0x000000ffff437224 */ /* 0x000fe400078e0078 */
[----:B------:R-:W-:-:S06]  /*6260*/  FFMA.FTZ R65, R122, R61, 1.1641532182693481445e-10 ;  /* 0x2f0000007a417423 */ /* 0x000fcc000001003d */
        /* <DEDUP_REMOVED lines=9> */
.L_x_26630:
        /* <DEDUP_REMOVED lines=13> */
.L_x_26632:
[----:B------:R-:W-:Y:S05]  /*63d0*/  BSYNC.RECONVERGENT B2 ;  /* 0x0000000000027941 */ /* 0x000fea0003800200 */
.L_x_26631:
        /* <DEDUP_REMOVED lines=57> */
[----:B------:R-:W-:Y:S01]  /*6770*/  IMAD.MOV.U32 R62, RZ, RZ, RZ ;  /* 0x000000ffff3e7224 */ /* 0x000fe200078e00ff */
[----:B------:R-:W-:Y:S01]  /*6780*/  LOP3.LUT R124, R124, R150, R67, 0x96, !PT ;  /* 0x000000967c7c7212 */ /* 0x000fe200078e9643 */
[----:B------:R-:W-:Y:S01]  /*6790*/  IMAD.MOV.U32 R67, RZ, RZ, R60 ;  /* 0x000000ffff437224 */ /* 0x000fe200078e003c */
[----:B------:R-:W-:-:S07]  /*67a0*/  MOV R60, R66 ;  /* 0x00000042003c7202 */ /* 0x000fce0000000f00 */
.L_x_26629:
[----:B------:R-:W-:Y:S05]  /*67b0*/  BSYNC.RECONVERGENT B1 ;  /* 0x0000000000017941 */ /* 0x000fea0003800200 */
.L_x_26628:
[----:B------:R-:W-:Y:S01]  /*67c0*/  ISETP.NE.AND P4, PT, R62, 0x1, PT ;  /* 0x000000013e00780c */ /* 0x000fe20003f85270 */
[----:B------:R-:W-:Y:S01]  /*67d0*/  BSSY.RECONVERGENT B1, `(.L_x_26633) ;  /* 0x000005b000017945 */ /* 0x000fe20003800200 */
[----:B------:R-:W-:Y:S01]  /*67e0*/  I2FP.F32.U32 R66, R67 ;  /* 0x0000004300427245 */ /* 0x000fe20000201000 */
[----:B------:R-:W-:-:S04]  /*67f0*/  FMUL.FTZ R13, R13, R63 ;  /* 0x0000003f0d0d7220 */ /* 0x000fc80000410000 */
[----:B------:R-:W-:Y:S01]  /*6800*/  FFMA.FTZ R67, R66, R61, 1.1641532182693481445e-10 ;  /* 0x2f00000042437423 */ /* 0x000fe2000001003d */
[----:B------:R-:W-:-:S04]  /*6810*/  MOV R66, R120 ;  /* 0x0000007800427202 */ /* 0x000fc80000000f00 */
        /* <DEDUP_REMOVED lines=11> */
.L_x_26635:
        /* <DEDUP_REMOVED lines=13> */
.L_x_26637:
[----:B------:R-:W-:Y:S05]  /*69a0*/  BSYNC.RECONVERGENT B2 ;  /* 0x0000000000027941 */ /* 0x000fea0003800200 */
.L_x_26636:
        /* <DEDUP_REMOVED lines=47> */
[C---:B------:R-:W-:Y:S02]  /*6ca0*/  VIADD R66, R115.reuse, 0xdb3d7428 ;  /* 0xdb3d742873427836 */ /* 0x040fe40000000000 */
        /* <DEDUP_REMOVED lines=13> */
.L_x_26634:
[----:B------:R-:W-:Y:S05]  /*6d80*/  BSYNC.RECONVERGENT B1 ;  /* 0x0000000000017941 */ /* 0x000fea0003800200 */
.L_x_26633:
[----:B------:R-:W-:Y:S01]  /*6d90*/  ISETP.NE.AND P4, PT, R67, 0x1, PT ;  /* 0x000000014300780c */ /* 0x000fe20003f85270 */
[----:B------:R-:W-:Y:S01]  /*6da0*/  BSSY.RECONVERGENT B1, `(.L_x_26638) ;  /* 0x0000059000017945 */ /* 0x000fe20003800200 */
[----:B------:R-:W-:Y:S01]  /*6db0*/  I2FP.F32.U32 R122, R66 ;  /* 0x00000042007a7245 */ /* 0x000fe20000201000 */
[----:B------:R-:W-:Y:S02]  /*6dc0*/  IMAD.MOV.U32 R62, RZ, RZ, 0x2 ;  /* 0x00000002ff3e7424 */ /* 0x000fe400078e00ff */
[----:B------:R-:W-:Y:S02]  /*6dd0*/  IMAD.MOV.U32 R66, RZ, RZ, R120 ;  /* 0x000000ffff427224 */ /* 0x000fe400078e0078 */
[----:B------:R-:W-:-:S06]  /*6de0*/  FFMA.FTZ R151, R122, R61, 1.1641532182693481445e-10 ;  /* 0x2f0000007a977423 */ /* 0x000fcc000001003d */
        /* <DEDUP_REMOVED lines=9> */
.L_x_26640:
        /* <DEDUP_REMOVED lines=13> */
.L_x_26642:
[----:B------:R-:W-:Y:S05]  /*6f50*/  BSYNC.RECONVERGENT B2 ;  /* 0x0000000000027941 */ /* 0x000fea0003800200 */
.L_x_26641:
        /* <DEDUP_REMOVED lines=56> */
[----:B------:R-:W-:Y:S01]  /*72e0*/  IMAD.MOV.U32 R120, RZ, RZ, R66 ;  /* 0x000000ffff787224 */ /* 0x000fe200078e0042 */
[----:B------:R-:W-:Y:S01]  /*72f0*/  MOV R66, R60 ;  /* 0x0000003c00427202 */ /* 0x000fe20000000f00 */
[----:B------:R-:W-:Y:S01]  /*7300*/  IMAD.MOV.U32 R60, RZ, RZ, R190 ;  /* 0x000000ffff3c7224 */ /* 0x000fe200078e00be */
[----:B------:R-:W-:Y:S01]  /*7310*/  LOP3.LUT R124, R124, R188, R191, 0x96, !PT ;  /* 0x000000bc7c7c7212 */ /* 0x000fe200078e96bf */
[----:B------:R-:W-:-:S07]  /*7320*/  IMAD.MOV.U32 R62, RZ, RZ, RZ ;  /* 0x000000ffff3e7224 */ /* 0x000fce00078e00ff */
.L_x_26639:
[----:B------:R-:W-:Y:S05]  /*7330*/  BSYNC.RECONVERGENT B1 ;  /* 0x0000000000017941 */ /* 0x000fea0003800200 */
.L_x_26638:
[----:B------:R-:W-:Y:S01]  /*7340*/  ISETP.NE.AND P5, PT, R62, 0x1, PT ;  /* 0x000000013e00780c */ /* 0x000fe20003fa5270 */
[----:B------:R-:W-:Y:S01]  /*7350*/  BSSY.RECONVERGENT B1, `(.L_x_26643) ;  /* 0x000005b000017945 */ /* 0x000fe20003800200 */
[----:B------:R-:W-:Y:S01]  /*7360*/  I2FP.F32.U32 R66, R66 ;  /* 0x0000004200427245 */ /* 0x000fe20000201000 */
[----:B------:R-:W-:Y:S02]  /*7370*/  HFMA2 R119, -RZ, RZ, 0, 1.1920928955078125e-07 ;  /* 0x00000002ff777431 */ /* 0x000fe400000001ff */
        /* <DEDUP_REMOVED lines=13> */
.L_x_26645:
        /* <DEDUP_REMOVED lines=13> */
.L_x_26647:
[----:B------:R-:W-:Y:S05]  /*7520*/  BSYNC.RECONVERGENT B2 ;  /* 0x0000000000027941 */ /* 0x000fea0003800200 */
.L_x_26646:
        /* <DEDUP_REMOVED lines=55> */
[----:B------:R-:W-:Y:S01]  /*78a0*/  IADD3 R124, PT, PT, R115, -0x695add53, RZ ;  /* 0x96a522ad737c7810 */ /* 0x000fe20007ffe0ff */
[----:B------:R-:W-:Y:S01]  /*78b0*/  IMAD.MOV.U32 R66, RZ, RZ, R60 ;  /* 0x000000ffff427224 */ /* 0x000fe200078e003c */
[----:B------:R-:W-:Y:S01]  /*78c0*/  LOP3.LUT R125, R125, R192, R67, 0x96, !PT ;  /* 0x000000c07d7d7212 */ /* 0x000fe200078e9643 */
[----:B------:R-:W-:-:S05]  /*78d0*/  IMAD.WIDE.U32 R190, R62, -0x2daee0ad, RZ ;  /* 0xd2511f533ebe7825 */ /* 0x000fca00078e00ff */
[----:B------:R-:W-:Y:S02]  /*78e0*/  LOP3.LUT R124, R124, R188, R191, 0x96, !PT ;  /* 0x000000bc7c7c7212 */ /* 0x000fe400078e96bf */
[----:B------:R-:W-:-:S07]  /*78f0*/  MOV R60, R190 ;  /* 0x000000be003c7202 */ /* 0x000fce0000000f00 */
.L_x_26644:
[----:B------:R-:W-:Y:S05]  /*7900*/  BSYNC.RECONVERGENT B1 ;  /* 0x0000000000017941 */ /* 0x000fea0003800200 */
.L_x_26643:
[----:B------:R-:W-:Y:S01]  /*7910*/  ISETP.NE.AND P5, PT, R119, 0x1, PT ;  /* 0x000000017700780c */ /* 0x000fe20003fa5270 */
[----:B------:R-:W-:Y:S01]  /*7920*/  BSSY.RECONVERGENT B1, `(.L_x_26648) ;  /* 0x0000059000017945 */ /* 0x000fe20003800200 */
[----:B------:R-:W-:Y:S01]  /*7930*/  I2FP.F32.U32 R122, R66 ;  /* 0x00000042007a7245 */ /* 0x000fe20000201000 */
[----:B------:R-:W-:Y:S01]  /*7940*/  IMAD.MOV.U32 R62, RZ, RZ, 0x2 ;  /* 0x00000002ff3e7424 */ /* 0x000fe200078e00ff */
[----:B------:R-:W-:-:S03]  /*7950*/  MOV R66, R120 ;  /* 0x0000007800427202 */ /* 0x000fc60000000f00 */
[----:B------:R-:W-:-:S06]  /*7960*/  FFMA.FTZ R67, R122, R61, 1.1641532182693481445e-10 ;  /* 0x2f0000007a437423 */ /* 0x000fcc000001003d */
        /* <DEDUP_REMOVED lines=9> */
.L_x_26650:
        /* <DEDUP_REMOVED lines=13> */
.L_x_26652:
[----:B------:R-:W-:Y:S05]  /*7ad0*/  BSYNC.RECONVERGENT B2 ;  /* 0x0000000000027941 */ /* 0x000fea0003800200 */
.L_x_26651:
        /* <DEDUP_REMOVED lines=54> */
[----:B------:R-:W-:-:S04]  /*7e40*/  IMAD.WIDE.U32 R190, R62, -0x2daee0ad, RZ ;  /* 0xd2511f533ebe7825 */ /* 0x000fc800078e00ff */
[----:B------:R-:W-:Y:S01]  /*7e50*/  HFMA2 R62, -RZ, RZ, 0, 0 ;  /* 0x00000000ff3e7431 */ /* 0x000fe200000001ff */
[----:B------:R-:W-:Y:S01]  /*7e60*/  LOP3.LUT R125, R125, R192, R215, 0x96, !PT ;  /* 0x000000c07d7d7212 */ /* 0x000fe200078e96d7 */
[----:B------:R-:W-:Y:S01]  /*7e70*/  IMAD.MOV.U32 R66, RZ, RZ, R60 ;  /* 0x000000ffff427224 */ /* 0x000fe200078e003c */
[----:B------:R-:W-:Y:S01]  /*7e80*/  MOV R120, R214 ;  /* 0x000000d600787202 */ /* 0x000fe20000000f00 */
[----:B------:R-:W-:Y:S01]  /*7e90*/  IMAD.MOV.U32 R60, RZ, RZ, R190 ;  /* 0x000000ffff3c7224 */ /* 0x000fe200078e00be */
[----:B------:R-:W-:-:S07]  /*7ea0*/  LOP3.LUT R124, R124, R188, R191, 0x96, !PT ;  /* 0x000000bc7c7c7212 */ /* 0x000fce00078e96bf */
.L_x_26649:
[----:B------:R-:W-:Y:S05]  /*7eb0*/  BSYNC.RECONVERGENT B1 ;  /* 0x0000000000017941 */ /* 0x000fea0003800200 */
.L_x_26648:
[----:B------:R-:W-:Y:S01]  /*7ec0*/  ISETP.NE.AND P6, PT, R62, 0x1, PT ;  /* 0x000000013e00780c */ /* 0x000fe20003fc5270 */
[----:B------:R-:W-:Y:S01]  /*7ed0*/  BSSY.RECONVERGENT B1, `(.L_x_26653) ;  /* 0x000005d000017945 */ /* 0x000fe20003800200 */
[----:B------:R-:W-:Y:S01]  /*7ee0*/  I2FP.F32.U32 R66, R66 ;  /* 0x0000004200427245 */ /* 0x000fe20000201000 */
[----:B------:R-:W-:Y:S01]  /*7ef0*/  FMUL.FTZ R119, R15, R63 ;  /* 0x0000003f0f777220 */ /* 0x000fe20000410000 */
[----:B------:R-:W-:Y:S02]  /*7f00*/  IMAD.MOV.U32 R122, RZ, RZ, 0x2 ;  /* 0x00000002ff7a7424 */ /* 0x000fe400078e00ff */
        /* <DEDUP_REMOVED lines=12> */
.L_x_26655:
        /* <DEDUP_REMOVED lines=15> */
.L_x_26657:
[----:B------:R-:W-:Y:S05]  /*80c0*/  BSYNC.RECONVERGENT B2 ;  /* 0x0000000000027941 */ /* 0x000fea0003800200 */
.L_x_26656:
[----:B------:R-:W-:Y:S01]  /*80d0*/  IMAD.WIDE.U32 R192, R126, -0x326172a9, RZ ;  /* 0xcd9e8d577ec07825 */ /* 0x000fe200078e00ff */
[----:B------:R-:W-:-:S03]  /*80e0*/  LOP3.LUT R62, R121, R189, R115, 0x96, !PT ;  /* 0x000000bd793e7212 */ /* 0x000fc600078e9673 */
[----:B------:R-:W-:Y:S01]  /*80f0*/  IMAD.MOV.U32 R122, RZ, RZ, RZ ;  /* 0x000000ffff7a7224 */ /* 0x000fe200078e00ff */
        /* <DEDUP_REMOVED lines=45> */
[----:B------:R-:W-:-:S04]  /*83d0*/  IMAD.WIDE.U32 R192, R15, -0x326172a9, RZ ;  /* 0xcd9e8d570fc07825 */ /* 0x000fc800078e00ff */
[----:B------:R-:W-:Y:S02]  /*83e0*/  VIADD R62, R115, 0xdb3d7428 ;  /* 0xdb3d7428733e7836 */ /* 0x000fe40000000000 */
[----:B------:R-:W-:-:S03]  /*83f0*/  VIADD R15, R114, 0xf1bbcdc8 ;  /* 0xf1bbcdc8720f7836 */ /* 0x000fc60000000000 */
[----:B------:R-:W-:Y:S02]  /*8400*/  LOP3.LUT R62, R62, R190, R189, 0x96, !PT ;  /* 0x000000be3e3e7212 */ /* 0x000fe400078e96bd */
[----:B------:R-:W-:Y:S01]  /*8410*/  LOP3.LUT R15, R15, R124, R193, 0x96, !PT ;  /* 0x0000007c0f0f7212 */ /* 0x000fe200078e96c1 */
[----:B------:R-:W-:Y:S02]  /*8420*/  VIADD R124, R115, 0x96a522ad ;  /* 0x96a522ad737c7836 */ /* 0x000fe40000000000 */
[----:B------:R-:W-:-:S04]  /*8430*/  IMAD.WIDE.U32 R214, R62, -0x326172a9, RZ ;  /* 0xcd9e8d573ed67825 */ /* 0x000fc800078e00ff */
[----:B------:R-:W-:Y:S01]  /*8440*/  IMAD.WIDE.U32 R190, R15, -0x2daee0ad, RZ ;  /* 0xd2511f530fbe7825 */ /* 0x000fe200078e00ff */
[----:B------:R-:W-:Y:S02]  /*8450*/  MOV R15, R60 ;  /* 0x0000003c000f7202 */ /* 0x000fe40000000f00 */
[----:B------:R-:W-:Y:S01]  /*8460*/  LOP3.LUT R125, R125, R192, R215, 0x96, !PT ;  /* 0x000000c07d7d7212 */ /* 0x000fe200078e96d7 */
[----:B------:R-:W-:Y:S01]  /*8470*/  IMAD.MOV.U32 R120, RZ, RZ, R214 ;  /* 0x000000ffff787224 */ /* 0x000fe200078e00d6 */
[----:B------:R-:W-:Y:S01]  /*8480*/  LOP3.LUT R124, R124, R188, R191, 0x96, !PT ;  /* 0x000000bc7c7c7212 */ /* 0x000fe200078e96bf */
[----:B------:R-:W-:-:S07]  /*8490*/  IMAD.MOV.U32 R60, RZ, RZ, R190 ;  /* 0x000000ffff3c7224 */ /* 0x000fce00078e00be */
.L_x_26654:
[----:B------:R-:W-:Y:S05]  /*84a0*/  BSYNC.RECONVERGENT B1 ;  /* 0x0000000000017941 */ /* 0x000fea0003800200 */
.L_x_26653:
[-C--:B------:R-:W-:Y:S01]  /*84b0*/  FMUL.FTZ R150, R4, R63.reuse ;  /* 0x0000003f04967220 */ /* 0x080fe20000410000 */
[-C--:B------:R-:W-:Y:S01]  /*84c0*/  FSETP.GTU.FTZ.AND P6, PT, R65, R64.reuse, PT ;  /* 0x000000404100720b */ /* 0x080fe20003fdc000 */
[----:B------:R-:W-:Y:S01]  /*84d0*/  FMUL.FTZ R66, R5, R63 ;  /* 0x0000003f05427220 */ /* 0x000fe20000410000 */
[----:B------:R-:W-:Y:S01]  /*84e0*/  I2FP.F32.U32 R188, R15 ;  /* 0x0000000f00bc7245 */ /* 0x000fe20000201000 */
[-C--:B------:R-:W-:Y:S01]  /*84f0*/  FMUL.FTZ R15, R7, R63.reuse ;  /* 0x0000003f070f7220 */ /* 0x080fe20000410000 */
[----:B------:R-:W-:Y:S01]  /*8500*/  FSEL R150, R150, RZ, !P6 ;  /* 0x000000ff96967208 */ /* 0x000fe20007000000 */
[----:B------:R-:W-:Y:S01]  /*8510*/  FMUL.FTZ R63, R6, R63 ;  /* 0x0000003f063f7220 */ /* 0x000fe20000410000 */
[----:B------:R-:W-:Y:S01]  /*8520*/  SEL R65, RZ, 0x1, P6 ;  /* 0x00000001ff417807 */ /* 0x000fe20003000000 */
[----:B------:R-:W-:Y:S01]  /*8530*/  FFMA.FTZ R61, R188, R61, 1.1641532182693481445e-10 ;  /* 0x2f000000bc3d7423 */ /* 0x000fe2000001003d */
[----:B------:R-:W-:Y:S02]  /*8540*/  FSETP.GTU.FTZ.AND P6, PT, R151, R64, PT ;  /* 0x000000409700720b */ /* 0x000fe40003fdc000 */
[----:B------:R-:W-:-:S02]  /*8550*/  FSEL R14, R14, RZ, P4 ;  /* 0x000000ff0e0e7208 */ /* 0x000fc40002000000 */
[----:B------:R-:W-:Y:S02]  /*8560*/  FSEL R66, R66, RZ, !P6 ;  /* 0x000000ff42427208 */ /* 0x000fe40007000000 */
[----:B------:R-:W-:Y:S02]  /*8570*/  SEL R62, RZ, 0x1, P6 ;  /* 0x00000001ff3e7807 */ /* 0x000fe40003000000 */
[-C--:B------:R-:W-:Y:S02]  /*8580*/  FSETP.GTU.FTZ.AND P6, PT, R61, R64.reuse, PT ;  /* 0x000000403d00720b */ /* 0x080fe40003fdc000 */
[----:B------:R-:W-:Y:S02]  /*8590*/  FSEL R13, R13, RZ, P3 ;  /* 0x000000ff0d0d7208 */ /* 0x000fe40001800000 */
[----:B------:R-:W-:Y:S02]  /*85a0*/  FSEL R15, R15, RZ, !P6 ;  /* 0x000000ff0f0f7208 */ /* 0x000fe40007000000 */
[----:B------:R-:W-:Y:S01]  /*85b0*/  SEL R61, RZ, 0x1, P6 ;  /* 0x00000001ff3d7807 */ /* 0x000fe20003000000 */
[----:B------:R-:W-:Y:S01]  /*85c0*/  FADD.FTZ R13, R13, R66 ;  /* 0x000000420d0d7221 */ /* 0x000fe20000010000 */
[----:B------:R-:W-:-:S02]  /*85d0*/  FSETP.GTU.FTZ.AND P6, PT, R67, R64, PT ;  /* 0x000000404300720b */ /* 0x000fc40003fdc000 */
[----:B------:R-:W-:Y:S01]  /*85e0*/  FSEL R151, R12, RZ, P2 ;  /* 0x000000ff0c977208 */ /* 0x000fe20001000000 */
[----:B------:R-:W-:Y:S01]  /*85f0*/  @P1 FADD.FTZ R13, R9, R13 ;  /* 0x0000000d090d1221 */ /* 0x000fe20000010000 */
[----:B------:R-:W-:Y:S02]  /*8600*/  FSEL R63, R63, RZ, !P6 ;  /* 0x000000ff3f3f7208 */ /* 0x000fe40007000000 */
[----:B------:R-:W-:Y:S01]  /*8610*/  FSEL R64, R119, RZ, P5 ;  /* 0x000000ff77407208 */ /* 0x000fe20002800000 */
[----:B------:R-:W-:Y:S01]  /*8620*/  FADD.FTZ R12, R151, R150 ;  /* 0x00000096970c7221 */ /* 0x000fe20000010000 */
[----:B------:R-:W-:Y:S01]  /*8630*/  PRMT R118, R65, 0x7610, R118 ;  /* 0x0000761041767816 */ /* 0x000fe20000000076 */
[----:B------:R-:W-:Y:S01]  /*8640*/  FADD.FTZ R14, R14, R63 ;  /* 0x0000003f0e0e7221 */ /* 0x000fe20000010000 */
[----:B------:R-:W-:Y:S01]  /*8650*/  SEL R63, RZ, 0x1, P6 ;  /* 0x00000001ff3f7807 */ /* 0x000fe20003000000 */
[----:B------:R-:W-:Y:S01]  /*8660*/  FADD.FTZ R15, R15, R64 ;  /* 0x000000400f0f7221 */ /* 0x000fe20000010000 */
[----:B------:R-:W-:Y:S01]  /*8670*/  @P1 FADD.FTZ R12, R8, R12 ;  /* 0x0000000c080c1221 */ /* 0x000fe20000010000 */
[----:B------:R-:W-:Y:S01]  /*8680*/  @P1 FADD.FTZ R14, R10, R14 ;  /* 0x0000000e0a0e1221 */ /* 0x000fe20000010000 */
[----:B------:R-:W-:Y:S01]  /*8690*/  PRMT R117, R62, 0x7610, R117 ;  /* 0x000076103e757816 */ /* 0x000fe20000000075 */
[----:B------:R-:W-:Y:S01]  /*86a0*/  @P1 FADD.FTZ R15, R11, R15 ;  /* 0x0000000f0b0f1221 */ /* 0x000fe20000010000 */
[----:B------:R-:W-:-:S02]  /*86b0*/  PRMT R116, R63, 0x7610, R116 ;  /* 0x000076103f747816 */ /* 0x000fc40000000074 */
[----:B------:R-:W-:-:S07]  /*86c0*/  PRMT R0, R61, 0x7610, R0 ;  /* 0x000076103d007816 */ /* 0x000fce0000000000 */
.L_x_26617:
[----:B------:R-:W0:Y:S01]  /*86d0*/  LDC.64 R66, c[0x0][0x3a8] ;  /* 0x0000ea00ff427b82 */ /* 0x000e220000000a00 */
[----:B------:R-:W-:Y:S02]  /*86e0*/  SEL R63, RZ, 0x1000000, !P5 ;  /* 0x01000000ff3f7807 */ /* 0x000fe40006800000 */
[----:B------:R-:W-:Y:S02]  /*86f0*/  SEL R62, RZ, 0x10000, !P4 ;  /* 0x00010000ff3e7807 */ /* 0x000fe40006000000 */
[----:B------:R-:W-:-:S03]  /*8700*/  SEL R61, RZ, 0x100, !P3 ;  /* 0x00000100ff3d7807 */ /* 0x000fc60005800000 */
[----:B------:R-:W1:Y:S01]  /*8710*/  LDC.64 R64, c[0x0][0x3b0] ;  /* 0x0000ec00ff407b82 */ /* 0x000e620000000a00 */
[----:B------:R-:W-:Y:S02]  /*8720*/  IADD3 R62, PT, PT, R61, R63, R62 ;  /* 0x0000003f3d3e7210 */ /* 0x000fe40007ffe03e */
[----:B------:R-:W-:-:S04]  /*8730*/  SEL R61, RZ, 0x1, !P2 ;  /* 0x00000001ff3d7807 */ /* 0x000fc80005000000 */
[----:B------:R-:W-:Y:S01]  /*8740*/  IADD3 R61, PT, PT, R62, R61, RZ ;  /* 0x0000003d3e3d7210 */ /* 0x000fe20007ffe0ff */
[----:B0-----:R-:W-:-:S05]  /*8750*/  IMAD.WIDE.U32 R66, R133, 0x10, R66 ;  /* 0x0000001085427825 */ /* 0x001fca00078e0042 */
[----:B------:R0:W-:Y:S01]  /*8760*/  STG.E.128 desc[UR6][R66.64], R12 ;  /* 0x0000000c42007986 */ /* 0x0001e2000c101d06 */
[----:B-1----:R-:W-:-:S05]  /*8770*/  IMAD.WIDE.U32 R64, R133, 0x4, R64 ;  /* 0x0000000485407825 */ /* 0x002fca00078e0040 */
[----:B------:R0:W-:Y:S01]  /*8780*/  STG.E desc[UR6][R64.64], R61 ;  /* 0x0000003d40007986 */ /* 0x0001e2000c101906 */
[----:B------:R-:W-:Y:S05]  /*8790*/  @!P0 BRA `(.L_x_26658) ;  /* 0x00000000002c8947 */ /* 0x000fea0003800000 */
[----:B0-----:R-:W0:Y:S01]  /*87a0*/  LDC.64 R66, c[0x0][0x3b8] ;  /* 0x0000ee00ff427b82 */ /* 0x001e220000000a00 */
[----:B------:R-:W-:Y:S01]  /*87b0*/  IMAD.U32 R63, R116, 0x10000, RZ ;  /* 0x00010000743f7824 */ /* 0x000fe200078e00ff */
[----:B------:R-:W-:Y:S02]  /*87c0*/  LOP3.LUT R64, R0, 0xffff, RZ, 0xc0, !PT ;  /* 0x0000ffff00407812 */ /* 0x000fe400078ec0ff */
[----:B------:R-:W-:Y:S02]  /*87d0*/  LOP3.LUT R62, R117, 0xff, RZ, 0xc0, !PT ;  /* 0x000000ff753e7812 */ /* 0x000fe400078ec0ff */
[----:B------:R-:W-:Y:S02]  /*87e0*/  LOP3.LUT R63, R63, 0xff0000, RZ, 0xc0, !PT ;  /* 0x00ff00003f3f7812 */ /* 0x000fe400078ec0ff */
[----:B------:R-:W-:-:S03]  /*87f0*/  LOP3.LUT R61, R118, 0xff, RZ, 0xc0, !PT ;  /* 0x000000ff763d7812 */ /* 0x000fc600078ec0ff */
[----:B------:R-:W-:-:S05]  /*8800*/  IMAD R63, R64, 0x1000000, R63 ;  /* 0x01000000403f7824 */ /* 0x000fca00078e023f */
[----:B------:R-:W-:-:S05]  /*8810*/  LEA R62, R62, R63, 0x8 ;  /* 0x0000003f3e3e7211 */ /* 0x000fca00078e40ff */
[----:B------:R-:W-:Y:S02]  /*8820*/  IMAD.IADD R61, R62, 0x1, R61 ;  /* 0x000000013e3d7824 */ /* 0x000fe400078e023d */
[----:B0-----:R-:W-:-:S05]  /*8830*/  IMAD.WIDE.U32 R66, R133, 0x4, R66 ;  /* 0x0000000485427825 */ /* 0x001fca00078e0042 */
[----:B------:R1:W-:Y:S02]  /*8840*/  STG.E desc[UR6][R66.64], R61 ;  /* 0x0000003d42007986 */ /* 0x0003e4000c101906 */
.L_x_26658:
[----:B------:R-:W-:Y:S01]  /*8850*/  IMAD.MOV.U32 R119, RZ, RZ, R60 ;  /* 0x000000ffff777224 */ /* 0x000fe200078e003c */
[----:B------:R-:W-:-:S07]  /*8860*/  IADD3 R60, PT, PT, R133, 0x20, RZ ;  /* 0x00000020853c7810 */ /* 0x000fce0007ffe0ff */
.L_x_26595:
[----:B------:R-:W-:Y:S05]  /*8870*/  BSYNC.RECONVERGENT B0 ;  /* 0x0000000000007941 */ /* 0x000fea0003800200 */
.L_x_26594:
        /* <DEDUP_REMOVED lines=10> */
[----:B0-----:R-:W0:Y:S08]  /*8920*/  @P0 LDC.64 R64, c[0x0][0x398] ;  /* 0x0000e600ff400b82 */ /* 0x001e300000000a00 */
[----:B------:R-:W3:Y:S01]  /*8930*/  @P1 LDC.64 R62, c[0x0][0x3a0] ;  /* 0x0000e800ff3e1b82 */ /* 0x000ee20000000a00 */
[----:B--2---:R-:W-:-:S06]  /*8940*/  IMAD.WIDE.U32 R16, R60, 0x10, R16 ;  /* 0x000000103c107825 */ /* 0x004fcc00078e0010 */
[----:B------:R-:W5:Y:S01]  /*8950*/  LDG.E.128 R16, desc[UR6][R16.64] ;  /* 0x0000000610107981 */ /* 0x000f62000c1e1d00 */
[----:B0-----:R-:W-:-:S05]  /*8960*/  @P0 IMAD.WIDE.U32 R64, R60, 0x10, R64 ;  /* 0x000000103c400825 */ /* 0x001fca00078e0040 */
[----:B------:R0:W5:Y:S01]  /*8970*/  @P0 LDG.E.128 R4, desc[UR6][R64.64] ;  /* 0x0000000640040981 */ /* 0x000162000c1e1d00 */
[----:B---3--:R-:W-:-:S05]  /*8980*/  @P1 IMAD.WIDE.U32 R62, R60, 0x10, R62 ;  /* 0x000000103c3e1825 */ /* 0x008fca00078e003e */
[----:B------:R0:W5:Y:S01]  /*8990*/  @P1 LDG.E.128 R8, desc[UR6][R62.64] ;  /* 0x000000063e081981 */ /* 0x000162000c1e1d00 */
[----:B------:R-:W-:Y:S05]  /*89a0*/  @!P0 BRA `(.L_x_26661) ;  /* 0x0000003000208947 */ /* 0x000fea0003800000 */
        /* <DEDUP_REMOVED lines=16> */
.L_x_26664:
        /* <DEDUP_REMOVED lines=8> */
[----:B-1----:R-:W-:Y:S01]  /*8b30*/  @!P2 VIADD R61, R121, 0x1 ;  /* 0x00000001793da836 */ /* 0x002fe20000000000 */
[----:B------:R-:W-:Y:S02]  /*8b40*/  @!P2 MOV R123, RZ ;  /* 0x000000ff007ba202 */ /* 0x000fe40000000f00 */
[----:B------:R-:W-:-:S13]  /*8b50*/  ISETP.NE.AND P3, PT, R126, RZ, !P2 ;  /* 0x000000ff7e00720c */ /* 0x000fda0005765270 */
[----:B------:R-:W-:-:S04]  /*8b60*/  @P3 IMAD.MOV R61, RZ, RZ, R121 ;  /* 0x000000ffff3d3224 */ /* 0x000fc800078e0279 */
[----:B------:R-:W-:-:S07]  /*8b70*/  @!P2 IMAD.MOV.U32 R121, RZ, RZ, R61 ;  /* 0x000000ffff79a224 */ /* 0x000fce00078e003d */
.L_x_26666:
[----:B------:R-:W-:Y:S05]  /*8b80*/  BSYNC.RECONVERGENT B2 ;  /* 0x0000000000027941 */ /* 0x000fea0003800200 */
.L_x_26665:
[----:B------:R-:W-:Y:S01]  /*8b90*/  IMAD.WIDE.U32 R150, R126, -0x326172a9, RZ ;  /* 0xcd9e8d577e967825 */ /* 0x000fe200078e00ff */
[----:B------:R-:W-:-:S04]  /*8ba0*/  LOP3.LUT R62, R121, R65, R115, 0x96, !PT ;  /* 0x00000041793e7212 */ /* 0x000fc800078e9673 */
[----:B-1----:R-:W-:Y:S01]  /*8bb0*/  LOP3.LUT R61, R123, R151, R114, 0x96, !PT ;  /* 0x000000977b3d7212 */ /* 0x002fe200078e9672 */
        /* <DEDUP_REMOVED lines=57> */
.L_x_26663:
[----:B------:R-:W-:Y:S05]  /*8f50*/  BSYNC.RECONVERGENT B1 ;  /* 0x0000000000017941 */ /* 0x000fea0003800200 */
.L_x_26662:
[----:B-1----:R-:W0:Y:S01]  /*8f60*/  LDC R66, c[0x0][0x404] ;  /* 0x00010100ff427b82 */ /* 0x002e220000000800 */
[----:B------:R-:W-:Y:S01]  /*8f70*/  ISETP.NE.AND P3, PT, R63, 0x1, PT ;  /* 0x000000013f00780c */ /* 0x000fe20003f65270 */
[----:B------:R-:W-:Y:S01]  /*8f80*/  IMAD.MOV.U32 R67, RZ, RZ, 0x2f800000 ;  /* 0x2f800000ff437424 */ /* 0x000fe200078e00ff */
[----:B------:R-:W-:Y:S01]  /*8f90*/  I2FP.F32.U32 R64, R64 ;  /* 0x0000004000407245 */ /* 0x000fe20000201000 */
[----:B------:R-:W-:Y:S04]  /*8fa0*/  BSSY.RECONVERGENT B1, `(.L_x_26667) ;  /* 0x000005b000017945 */ /* 0x000fe80003800200 */
[----:B------:R-:W1:Y:S01]  /*8fb0*/  LDC R61, c[0x0][0x408] ;  /* 0x00010200ff3d7b82 */ /* 0x000e620000000800 */
[----:B------:R-:W-:Y:S01]  /*8fc0*/  FFMA.FTZ R65, R64, R67, 1.1641532182693481445e-10 ;  /* 0x2f00000040417423 */ /* 0x000fe20000010043 */
[----:B------:R-:W-:-:S04]  /*8fd0*/  HFMA2 R64, -RZ, RZ, 0, 1.1920928955078125e-07 ;  /* 0x00000002ff407431 */ /* 0x000fc800000001ff */
[----:B0-----:R-:W-:Y:S01]  /*8fe0*/  FSETP.LE.FTZ.AND P2, PT, R65, R66, PT ;  /* 0x000000424100720b */ /* 0x001fe20003f53000 */
[----:B------:R-:W-:Y:S02]  /*8ff0*/  IMAD.MOV.U32 R65, RZ, RZ, R120 ;  /* 0x000000ffff417224 */ /* 0x000fe400078e0078 */
[----:B-1---5:R-:W-:Y:S01]  /*9000*/  FMUL.FTZ R16, R16, R61 ;  /* 0x0000003d10107220 */ /* 0x022fe20000410000 */
        /* <DEDUP_REMOVED lines=9> */
.L_x_26669:
        /* <DEDUP_REMOVED lines=13> */
.L_x_26671:
[----:B------:R-:W-:Y:S05]  /*9170*/  BSYNC.RECONVERGENT B2 ;  /* 0x0000000000027941 */ /* 0x000fea0003800200 */
.L_x_26670:
        /* <DEDUP_REMOVED lines=56> */
[----:B------:R-:W-:-:S05]  /*9500*/  IMAD.WIDE.U32 R64, R63, -0x2daee0ad, RZ ;  /* 0xd2511f533f407825 */ /* 0x000fca00078e00ff */
[----:B------:R-:W-:Y:S01]  /*9510*/  LOP3.LUT R124, R124, R150, R65, 0x96, !PT ;  /* 0x000000967c7c7212 */ /* 0x000fe200078e9641 */
[----:B------:R-:W-:Y:S01]  /*9520*/  IMAD.MOV.U32 R65, RZ, RZ, R62 ;  /* 0x000000ffff417224 */ /* 0x000fe200078e003e */
[----:B------:R-:W-:Y:S01]  /*9530*/  MOV R62, R64 ;  /* 0x00000040003e7202 */ /* 0x000fe20000000f00 */
[----:B------:R-:W-:-:S07]  /*9540*/  IMAD.MOV.U32 R64, RZ, RZ, RZ ;  /* 0x000000ffff407224 */ /* 0x000fce00078e00ff */
.L_x_26668:
[----:B------:R-:W-:Y:S05]  /*9550*/  BSYNC.RECONVERGENT B1 ;  /* 0x0000000000017941 */ /* 0x000fea0003800200 */
.L_x_26667:
        /* <DEDUP_REMOVED lines=15> */
.L_x_26674:
        /* <DEDUP_REMOVED lines=13> */
.L_x_26676:
[----:B------:R-:W-:Y:S05]  /*9720*/  BSYNC.RECONVERGENT B2 ;  /* 0x0000000000027941 */ /* 0x000fea0003800200 */
.L_x_26675:
        /* <DEDUP_REMOVED lines=57> */
[----:B------:R-:W-:Y:S02]  /*9ac0*/  LOP3.LUT R125, R125, R190, R193, 0x96, !PT ;  /* 0x000000be7d7d7212 */ /* 0x000fe400078e96c1 */
[----:B------:R-:W-:Y:S01]  /*9ad0*/  MOV R120, R192 ;  /* 0x000000c000787202 */ /* 0x000fe20000000f00 */
[----:B------:R-:W-:Y:S01]  /*9ae0*/  IMAD.MOV.U32 R62, RZ, RZ, R188 ;  /* 0x000000ffff3e7224 */ /* 0x000fe200078e00bc */
[----:B------:R-:W-:-:S07]  /*9af0*/  LOP3.LUT R124, R124, R150, R189, 0x96, !PT ;  /* 0x000000967c7c7212 */ /* 0x000fce00078e96bd */
.L_x_26673:
[----:B------:R-:W-:Y:S05]  /*9b00*/  BSYNC.RECONVERGENT B1 ;  /* 0x0000000000017941 */ /* 0x000fea0003800200 */
.L_x_26672:
[----:B------:R-:W-:Y:S01]  /*9b10*/  ISETP.NE.AND P4, PT, R63, 0x1, PT ;  /* 0x000000013f00780c */ /* 0x000fe20003f85270 */
[----:B------:R-:W-:Y:S01]  /*9b20*/  BSSY.RECONVERGENT B1, `(.L_x_26677) ;  /* 0x000005b000017945 */ /* 0x000fe20003800200 */
[----:B------:R-:W-:Y:S01]  /*9b30*/  I2FP.F32.U32 R64, R119 ;  /* 0x0000007700407245 */ /* 0x000fe20000201000 */
[----:B------:R-:W-:-:S04]  /*9b40*/  FMUL.FTZ R17, R17, R61 ;  /* 0x0000003d11117220 */ /* 0x000fc80000410000 */
        /* <DEDUP_REMOVED lines=13> */
.L_x_26679:
        /* <DEDUP_REMOVED lines=13> */
.L_x_26681:
[----:B------:R-:W-:Y:S05]  /*9cf0*/  BSYNC.RECONVERGENT B2 ;  /* 0x0000000000027941 */ /* 0x000fea0003800200 */
.L_x_26680:
        /* <DEDUP_REMOVED lines=55> */
[----:B------:R-:W-:-:S03]  /*a070*/  MOV R64, R62 ;  /* 0x0000003e00407202 */ /* 0x000fc60000000f00 */
[----:B------:R-:W-:Y:S01]  /*a080*/  IMAD.WIDE.U32 R188, R63, -0x2daee0ad, RZ ;  /* 0xd2511f533fbc7825 */ /* 0x000fe200078e00ff */
[----:B------:R-:W-:-:S03]  /*a090*/  LOP3.LUT R125, R125, R190, R193, 0x96, !PT ;  /* 0x000000be7d7d7212 */ /* 0x000fc600078e96c1 */
[----:B------:R-:W-:Y:S01]  /*a0a0*/  IMAD.MOV.U32 R120, RZ, RZ, R192 ;  /* 0x000000ffff787224 */ /* 0x000fe200078e00c0 */
[----:B------:R-:W-:Y:S01]  /*a0b0*/  LOP3.LUT R124, R124, R150, R189, 0x96, !PT ;  /* 0x000000967c7c7212 */ /* 0x000fe200078e96bd */
[----:B------:R-:W-:-:S07]  /*a0c0*/  IMAD.MOV.U32 R62, RZ, RZ, R188 ;  /* 0x000000ffff3e7224 */ /* 0x000fce00078e00bc */
.L_x_26678:
[----:B------:R-:W-:Y:S05]  /*a0d0*/  BSYNC.RECONVERGENT B1 ;  /* 0x0000000000017941 */ /* 0x000fea0003800200 */
.L_x_26677:
        /* <DEDUP_REMOVED lines=15> */
.L_x_26684:
        /* <DEDUP_REMOVED lines=13> */
.L_x_26686:
[----:B------:R-:W-:Y:S05]  /*a2a0*/  BSYNC.RECONVERGENT B2 ;  /* 0x0000000000027941 */ /* 0x000fea0003800200 */
.L_x_26685:
        /* <DEDUP_REMOVED lines=61> */
.L_x_26683:
[----:B------:R-:W-:Y:S05]  /*a680*/  BSYNC.RECONVERGENT B1 ;  /* 0x0000000000017941 */ /* 0x000fea0003800200 */
.L_x_26682:
[----:B------:R-:W-:Y:S01]  /*a690*/  ISETP.NE.AND P5, PT, R64, 0x1, PT ;  /* 0x000000014000780c */ /* 0x000fe20003fa5270 */
[----:B------:R-:W-:Y:S01]  /*a6a0*/  BSSY.RECONVERGENT B1, `(.L_x_26687) ;  /* 0x000005b000017945 */ /* 0x000fe20003800200 */
[----:B------:R-:W-:Y:S01]  /*a6b0*/  I2FP.F32.U32 R122, R63 ;  /* 0x0000003f007a7245 */ /* 0x000fe20000201000 */
[----:B------:R-:W-:Y:S01]  /*a6c0*/  FMUL.FTZ R119, R18, R61 ;  /* 0x0000003d12777220 */ /* 0x000fe20000410000 */
        /* <DEDUP_REMOVED lines=13> */
.L_x_26689:
        /* <DEDUP_REMOVED lines=13> */
.L_x_26691:
[----:B------:R-:W-:Y:S05]  /*a870*/  BSYNC.RECONVERGENT B2 ;  /* 0x0000000000027941 */ /* 0x000fea0003800200 */
.L_x_26690:
        /* <DEDUP_REMOVED lines=60> */
[----:B------:R-:W-:-:S07]  /*ac40*/  IMAD.MOV.U32 R62, RZ, RZ, R190 ;  /* 0x000000ffff3e7224 */ /* 0x000fce00078e00be */
.L_x_26688:
[----:B------:R-:W-:Y:S05]  /*ac50*/  BSYNC.RECONVERGENT B1 ;  /* 0x0000000000017941 */ /* 0x000fea0003800200 */
.L_x_26687:
        /* <DEDUP_REMOVED lines=15> */
.L_x_26694:
        /* <DEDUP_REMOVED lines=13> */
.L_x_26696:
[----:B------:R-:W-:Y:S05]  /*ae20*/  BSYNC.RECONVERGENT B2 ;  /* 0x0000000000027941 */ /* 0x000fea0003800200 */
.L_x_26695:
        /* <DEDUP_REMOVED lines=59> */
[----:B------:R-:W-:Y:S02]  /*b1e0*/  IMAD.MOV.U32 R62, RZ, RZ, R190 ;  /* 0x000000ffff3e7224 */ /* 0x000fe400078e00be */
[----:B------:R-:W-:-:S07]  /*b1f0*/  IMAD.MOV.U32 R18, RZ, RZ, RZ ;  /* 0x000000ffff127224 */ /* 0x000fce00078e00ff */
.L_x_26693:
[----:B------:R-:W-:Y:S05]  /*b200*/  BSYNC.RECONVERGENT B1 ;  /* 0x0000000000017941 */ /* 0x000fea0003800200 */
.L_x_26692:
[----:B------:R-:W-:Y:S01]  /*b210*/  ISETP.NE.AND P6, PT, R18, 0x1, PT ;  /* 0x000000011200780c */ /* 0x000fe20003fc5270 */
[----:B------:R-:W-:Y:S01]  /*b220*/  BSSY.RECONVERGENT B1, `(.L_x_26697) ;  /* 0x000005d000017945 */ /* 0x000fe20003800200 */
[----:B------:R-:W-:Y:S01]  /*b230*/  I2FP.F32.U32 R64, R64 ;  /* 0x0000004000407245 */ /* 0x000fe20000201000 */
        /* <DEDUP_REMOVED lines=14> */
.L_x_26699:
        /* <DEDUP_REMOVED lines=15> */
.L_x_26701:
[----:B------:R-:W-:Y:S05]  /*b410*/  BSYNC.RECONVERGENT B2 ;  /* 0x0000000000027941 */ /* 0x000fea0003800200 */
.L_x_26700:
[----:B------:R-:W-:Y:S01]  /*b420*/  IMAD.WIDE.U32 R214, R126, -0x326172a9, RZ ;  /* 0xcd9e8d577ed67825 */ /* 0x000fe200078e00ff */
[----:B------:R-:W-:-:S03]  /*b430*/  LOP3.LUT R19, R121, R191, R115, 0x96, !PT ;  /* 0x000000bf79137212 */ /* 0x000fc600078e9673 */
[----:B------:R-:W-:Y:S01]  /*b440*/  IMAD.MOV.U32 R188, RZ, RZ, R62 ;  /* 0x000000ffffbc7224 */ /* 0x000fe200078e003e */
[----:B------:R-:W-:Y:S01]  /*b450*/  LOP3.LUT R18, R123, R215, R114, 0x96, !PT ;  /* 0x000000d77b127212 */ /* 0x000fe200078e9672 */
[----:B------:R-:W-:-:S04]  /*b460*/  IMAD.WIDE.U32 R124, R19, -0x326172a9, RZ ;  /* 0xcd9e8d57137c7825 */ /* 0x000fc800078e00ff */
[----:B------:R-:W-:-:S04]  /*b470*/  IMAD.WIDE.U32 R192, R18, -0x2daee0ad, RZ ;  /* 0xd2511f5312c07825 */ /* 0x000fc800078e00ff */
[----:B------:R-:W-:Y:S02]  /*b480*/  VIADD R19, R114, 0x9e3779b9 ;  /* 0x9e3779b972137836 */ /* 0x000fe40000000000 */
[----:B------:R-:W-:Y:S02]  /*b490*/  VIADD R18, R115, 0xbb67ae85 ;  /* 0xbb67ae8573127836 */ /* 0x000fe40000000000 */
[----:B------:R-:W-:Y:S01]  /*b4a0*/  IMAD.MOV.U32 R122, RZ, RZ, RZ ;  /* 0x000000ffff7a7224 */ /* 0x000fe200078e00ff */
        /* <DEDUP_REMOVED lines=50> */
[----:B------:R-:W-:Y:S02]  /*b7d0*/  LOP3.LUT R124, R124, R190, R19, 0x96, !PT ;  /* 0x000000be7c7c7212 */ /* 0x000fe400078e9613 */
[----:B------:R-:W-:-:S07]  /*b7e0*/  MOV R62, R18 ;  /* 0x00000012003e7202 */ /* 0x000fce0000000f00 */
.L_x_26698:
[----:B------:R-:W-:Y:S05]  /*b7f0*/  BSYNC.RECONVERGENT B1 ;  /* 0x0000000000017941 */ /* 0x000fea0003800200 */
.L_x_26697:
[-C--:B------:R-:W-:Y:S01]  /*b800*/  FMUL.FTZ R151, R4, R61.reuse ;  /* 0x0000003d04977220 */ /* 0x080fe20000410000 */
[----:B------:R-:W-:Y:S01]  /*b810*/  FSETP.GTU.FTZ.AND P6, PT, R65, R66, PT ;  /* 0x000000424100720b */ /* 0x000fe20003fdc000 */
[-C--:B------:R-:W-:Y:S01]  /*b820*/  FMUL.FTZ R19, R5, R61.reuse ;  /* 0x0000003d05137220 */ /* 0x080fe20000410000 */
        /* <DEDUP_REMOVED lines=10> */
[-C--:B------:R-:W-:Y:S01]  /*b8d0*/  FSETP.GTU.FTZ.AND P6, PT, R63, R66.reuse, PT ;  /* 0x000000423f00720b */ /* 0x080fe20003fdc000 */
[----:B------:R-:W-:Y:S01]  /*b8e0*/  FADD.FTZ R17, R188, R19 ;  /* 0x00000013bc117221 */ /* 0x000fe20000010000 */
[----:B------:R-:W-:Y:S02]  /*b8f0*/  FSEL R16, R16, RZ, P2 ;  /* 0x000000ff10107208 */ /* 0x000fe40001000000 */
[----:B------:R-:W-:Y:S01]  /*b900*/  FSEL R18, R18, RZ, !P6 ;  /* 0x000000ff12127208 */ /* 0x000fe20007000000 */
[----:B------:R-:W-:Y:S01]  /*b910*/  @P1 FADD.FTZ R17, R9, R17 ;  /* 0x0000001109111221 */ /* 0x000fe20000010000 */
        /* <DEDUP_REMOVED lines=8> */
[----:B------:R-:W-:Y:S02]  /*b9a0*/  SEL R61, RZ, 0x1, P6 ;  /* 0x00000001ff3d7807 */ /* 0x000fe40003000000 */
[----:B------:R-:W-:Y:S01]  /*b9b0*/  PRMT R118, R65, 0x7610, R118 ;  /* 0x0000761041767816 */ /* 0x000fe20000000076 */
[----:B------:R-:W-:Y:S01]  /*b9c0*/  FADD.FTZ R19, R66, R67 ;  /* 0x0000004342137221 */ /* 0x000fe20000010000 */
[----:B------:R-:W-:Y:S01]  /*b9d0*/  @P1 FADD.FTZ R18, R10, R18 ;  /* 0x000000120a121221 */ /* 0x000fe20000010000 */
[----:B------:R-:W-:-:S02]  /*b9e0*/  PRMT R117, R64, 0x7610, R117 ;  /* 0x0000761040757816 */ /* 0x000fc40000000075 */
[----:B------:R-:W-:Y:S01]  /*b9f0*/  @P1 FADD.FTZ R19, R11, R19 ;  /* 0x000000130b131221 */ /* 0x000fe20000010000 */
[----:B------:R-:W-:Y:S02]  /*ba00*/  PRMT R116, R63, 0x7610, R116 ;  /* 0x000076103f747816 */ /* 0x000fe40000000074 */
[----:B------:R-:W-:Y:S01]  /*ba10*/  PRMT R0, R61, 0x7610, R0 ;  /* 0x000076103d007816 */ /* 0x000fe20000000000 */
[----:B------:R-:W-:Y:S06]  /*ba20*/  BRA `(.L_x_26702) ;  /* 0x0000001800047947 */ /* 0x000fec0003800000 */
.L_x_26661:
        /* <DEDUP_REMOVED lines=16> */
.L_x_26705:
        /* <DEDUP_REMOVED lines=8> */
[----:B-1----:R-:W-:Y:S02]  /*bbb0*/  @!P2 VIADD R61, R121, 0x1 ;  /* 0x00000001793da836 */ /* 0x002fe40000000000 */
[----:B------:R-:W-:Y:S01]  /*bbc0*/  @!P2 IMAD.MOV.U32 R123, RZ, RZ, RZ ;  /* 0x000000ffff7ba224 */ /* 0x000fe200078e00ff */
[----:B------:R-:W-:-:S13]  /*bbd0*/  ISETP.NE.AND P3, PT, R126, RZ, !P2 ;  /* 0x000000ff7e00720c */ /* 0x000fda0005765270 */
[----:B------:R-:W-:-:S05]  /*bbe0*/  @P3 IADD3 R61, PT, PT, R121, RZ, RZ ;  /* 0x000000ff793d3210 */ /* 0x000fca0007ffe0ff */
[----:B------:R-:W-:-:S07]  /*bbf0*/  @!P2 IMAD.MOV.U32 R121, RZ, RZ, R61 ;  /* 0x000000ffff79a224 */ /* 0x000fce00078e003d */
.L_x_26707:
[----:B------:R-:W-:Y:S05]  /*bc00*/  BSYNC.RECONVERGENT B2 ;  /* 0x0000000000027941 */ /* 0x000fea0003800200 */
.L_x_26706:
[----:B------:R-:W-:Y:S01]  /*bc10*/  IMAD.WIDE.U32 R150, R126, -0x326172a9, RZ ;  /* 0xcd9e8d577e967825 */ /* 0x000fe200078e00ff */
[----:B------:R-:W-:-:S04]  /*bc20*/  LOP3.LUT R62, R121, R65, R115, 0x96, !PT ;  /* 0x00000041793e7212 */ /* 0x000fc800078e9673 */
[----:B-1----:R-:W-:Y:S01]  /*bc30*/  LOP3.LUT R61, R123, R151, R114, 0x96, !PT ;  /* 0x000000977b3d7212 */ /* 0x002fe200078e9672 */
        /* <DEDUP_REMOVED lines=56> */
[----:B------:R-:W-:-:S07]  /*bfc0*/  IMAD.MOV.U32 R64, RZ, RZ, RZ ;  /* 0x000000ffff407224 */ /* 0x000fce00078e00ff */
.L_x_26704:
[----:B------:R-:W-:Y:S05]  /*bfd0*/  BSYNC.RECONVERGENT B1 ;  /* 0x0000000000017941 */ /* 0x000fea0003800200 */
.L_x_26703:
[----:B-1----:R-:W0:Y:S01]  /*bfe0*/  LDC R61, c[0x0][0x404] ;  /* 0x00010100ff3d7b82 */ /* 0x002e220000000800 */
[----:B------:R-:W-:Y:S01]  /*bff0*/  ISETP.NE.AND P3, PT, R64, 0x1, PT ;  /* 0x000000014000780c */ /* 0x000fe20003f65270 */
[----:B------:R-:W-:Y:S01]  /*c000*/  BSSY.RECONVERGENT B1, `(.L_x_26708) ;  /* 0x000005b000017945 */ /* 0x000fe20003800200 */
[----:B------:R-:W-:Y:S01]  /*c010*/  I2FP.F32.U32 R66, R63 ;  /* 0x0000003f00427245 */ /* 0x000fe20000201000 */
[----:B------:R-:W-:Y:S02]  /*c020*/  HFMA2 R63, -RZ, RZ, 0.1171875, 0 ;  /* 0x2f800000ff3f7431 */ /* 0x000fe400000001ff */
[----:B------:R-:W-:-:S03]  /*c030*/  IMAD.MOV.U32 R65, RZ, RZ, R120 ;  /* 0x000000ffff417224 */ /* 0x000fc600078e0078 */
[----:B------:R-:W-:-:S05]  /*c040*/  FFMA.FTZ R66, R66, R63, 1.1641532182693481445e-10 ;  /* 0x2f00000042427423 */ /* 0x000fca000001003f */
[----:B0-----:R-:W-:Y:S01]  /*c050*/  FSETP.LE.FTZ.AND P2, PT, R66, R61, PT ;  /* 0x0000003d4200720b */ /* 0x001fe20003f53000 */
        /* <DEDUP_REMOVED lines=10> */
.L_x_26710:
        /* <DEDUP_REMOVED lines=13> */
.L_x_26712:
[----:B------:R-:W-:Y:S05]  /*c1d0*/  BSYNC.RECONVERGENT B2 ;  /* 0x0000000000027941 */ /* 0x000fea0003800200 */
.L_x_26711:
        /* <DEDUP_REMOVED lines=57> */
[----:B------:R-:W-:Y:S01]  /*c570*/  LOP3.LUT R124, R124, R66, R65, 0x96, !PT ;  /* 0x000000427c7c7212 */ /* 0x000fe200078e9641 */
[----:B------:R-:W-:Y:S01]  /*c580*/  IMAD.MOV.U32 R66, RZ, RZ, RZ ;  /* 0x000000ffff427224 */ /* 0x000fe200078e00ff */
[----:B------:R-:W-:Y:S01]  /*c590*/  MOV R65, R62 ;  /* 0x0000003e00417202 */ /* 0x000fe20000000f00 */
[----:B------:R-:W-:-:S07]  /*c5a0*/  IMAD.MOV.U32 R62, RZ, RZ, R64 ;  /* 0x000000ffff3e7224 */ /* 0x000fce00078e0040 */
.L_x_26709:
[----:B------:R-:W-:Y:S05]  /*c5b0*/  BSYNC.RECONVERGENT B1 ;  /* 0x0000000000017941 */ /* 0x000fea0003800200 */
.L_x_26708:
[----:B------:R-:W-:Y:S01]  /*c5c0*/  ISETP.NE.AND P4, PT, R66, 0x1, PT ;  /* 0x000000014200780c */ /* 0x000fe20003f85270 */
[----:B------:R-:W-:Y:S01]  /*c5d0*/  BSSY.RECONVERGENT B1, `(.L_x_26713) ;  /* 0x000005a000017945 */ /* 0x000fe20003800200 */
[----:B------:R-:W-:Y:S01]  /*c5e0*/  I2FP.F32.U32 R64, R65 ;  /* 0x0000004100407245 */ /* 0x000fe20000201000 */
[----:B------:R-:W-:-:S04]  /*c5f0*/  HFMA2 R65, -RZ, RZ, 0, 1.1920928955078125e-07 ;  /* 0x00000002ff417431 */ /* 0x000fc800000001ff */
        /* <DEDUP_REMOVED lines=12> */
.L_x_26715:
        /* <DEDUP_REMOVED lines=13> */
.L_x_26717:
[----:B------:R-:W-:Y:S05]  /*c790*/  BSYNC.RECONVERGENT B2 ;  /* 0x0000000000027941 */ /* 0x000fea0003800200 */
.L_x_26716:
        /* <DEDUP_REMOVED lines=61> */
.L_x_26714:
[----:B------:R-:W-:Y:S05]  /*cb70*/  BSYNC.RECONVERGENT B1 ;  /* 0x0000000000017941 */ /* 0x000fea0003800200 */
.L_x_26713:
[----:B------:R-:W-:Y:S01]  /*cb80*/  ISETP.NE.AND P5, PT, R65, 0x1, PT ;  /* 0x000000014100780c */ /* 0x000fe20003fa5270 */
[----:B------:R-:W-:Y:S01]  /*cb90*/  BSSY.RECONVERGENT B1, `(.L_x_26718) ;  /* 0x000005a000017945 */ /* 0x000fe20003800200 */
[----:B------:R-:W-:Y:S01]  /*cba0*/  I2FP.F32.U32 R66, R64 ;  /* 0x0000004000427245 */ /* 0x000fe20000201000 */
[----:B------:R-:W-:Y:S01]  /*cbb0*/  IMAD.MOV.U32 R122, RZ, RZ, 0x2 ;  /* 0x00000002ff7a7424 */ /* 0x000fe200078e00ff */
[----:B------:R-:W-:-:S03]  /*cbc0*/  MOV R64, R120 ;  /* 0x0000007800407202 */ /* 0x000fc60000000f00 */
        /* <DEDUP_REMOVED lines=11> */
.L_x_26720:
        /* <DEDUP_REMOVED lines=13> */
.L_x_26722:
[----:B------:R-:W-:Y:S05]  /*cd50*/  BSYNC.RECONVERGENT B2 ;  /* 0x0000000000027941 */ /* 0x000fea0003800200 */
.L_x_26721:
        /* <DEDUP_REMOVED lines=61> */
.L_x_26719:
[----:B------:R-:W-:Y:S05]  /*d130*/  BSYNC.RECONVERGENT B1 ;  /* 0x0000000000017941 */ /* 0x000fea0003800200 */
.L_x_26718:
        /* <DEDUP_REMOVED lines=15> */
[----:B------:R-:W-:-:S10]  /*d230*/  @P1 FADD.FTZ R19, R11, R19 ;  /* 0x000000130b131221 */ /* 0x000fd40000010000 */
.L_x_26702:
[----:B------:R-:W0:Y:S01]  /*d240*/  LDC.64 R150, c[0x0][0x3a8] ;  /* 0x0000ea00ff967b82 */ /* 0x000e220000000a00 */
[----:B------:R-:W-:Y:S02]  /*d250*/  SEL R63, RZ, 0x1000000, !P5 ;  /* 0x01000000ff3f7807 */ /* 0x000fe40006800000 */
[----:B------:R-:W-:Y:S02]  /*d260*/  SEL R64, RZ, 0x10000, !P4 ;  /* 0x00010000ff407807 */ /* 0x000fe40006000000 */
[----:B------:R-:W-:-:S03]  /*d270*/  SEL R61, RZ, 0x100, !P3 ;  /* 0x00000100ff3d7807 */ /* 0x000fc60005800000 */
[----:B------:R-:W1:Y:S01]  /*d280*/  LDC.64 R66, c[0x0][0x3b0] ;  /* 0x0000ec00ff427b82 */ /* 0x000e620000000a00 */
[----:B------:R-:W-:Y:S02]  /*d290*/  IADD3 R64, PT, PT, R61, R63, R64 ;  /* 0x0000003f3d407210 */ /* 0x000fe40007ffe040 */
[----:B------:R-:W-:-:S05]  /*d2a0*/  SEL R61, RZ, 0x1, !P2 ;  /* 0x00000001ff3d7807 */ /* 0x000fca0005000000 */
[----:B------:R-:W-:Y:S02]  /*d2b0*/  IMAD.IADD R61, R64, 0x1, R61 ;  /* 0x00000001403d7824 */ /* 0x000fe400078e023d */
        /* <DEDUP_REMOVED lines=9> */
[----:B------:R-:W-:-:S04]  /*d350*/  LOP3.LUT R64, R64, 0xff0000, RZ, 0xc0, !PT ;  /* 0x00ff000040407812 */ /* 0x000fc800078ec0ff */
[----:B------:R-:W-:Y:S02]  /*d360*/  LEA R64, R61, R64, 0x18 ;  /* 0x000000403d407211 */ /* 0x000fe400078ec0ff */
[----:B------:R-:W-:-:S03]  /*d370*/  LOP3.LUT R61, R118, 0xff, RZ, 0xc0, !PT ;  /* 0x000000ff763d7812 */ /* 0x000fc600078ec0ff */
[----:B------:R-:W-:-:S04]  /*d380*/  IMAD R64, R63, 0x100, R64 ;  /* 0x000001003f407824 */ /* 0x000fc800078e0240 */
[----:B------:R-:W-:Y:S02]  /*d390*/  IMAD.IADD R61, R64, 0x1, R61 ;  /* 0x00000001403d7824 */ /* 0x000fe400078e023d */
[----:B0-----:R-:W-:-:S05]  /*d3a0*/  IMAD.WIDE.U32 R66, R60, 0x4, R66 ;  /* 0x000000043c427825 */ /* 0x001fca00078e0042 */
[----:B------:R1:W-:Y:S02]  /*d3b0*/  STG.E desc[UR6][R66.64], R61 ;  /* 0x0000003d42007986 */ /* 0x0003e4000c101906 */
.L_x_26723:
[----:B------:R-:W-:Y:S01]  /*d3c0*/  MOV R119, R62 ;  /* 0x0000003e00777202 */ /* 0x000fe20000000f00 */
[----:B------:R-:W-:-:S07]  /*d3d0*/  VIADD R60, R60, 0x20 ;  /* 0x000000203c3c7836 */ /* 0x000fce0000000000 */
.L_x_26660:
[----:B------:R-:W-:Y:S05]  /*d3e0*/  BSYNC.RECONVERGENT B0 ;  /* 0x0000000000007941 */ /* 0x000fea0003800200 */
.L_x_26659:
        /* <DEDUP_REMOVED lines=35> */
.L_x_26729:
        /* <DEDUP_REMOVED lines=13> */
.L_x_26731:
[----:B------:R-:W-:Y:S05]  /*d6f0*/  BSYNC.RECONVERGENT B2 ;  /* 0x0000000000027941 */ /* 0x000fea0003800200 */
.L_x_26730:
        /* <DEDUP_REMOVED lines=60> */
.L_x_26728:
[----:B------:R-:W-:Y:S05]  /*dac0*/  BSYNC.RECONVERGENT B1 ;  /* 0x0000000000017941 */ /* 0x000fea0003800200 */
.L_x_26727:
[----:B-1----:R-:W0:Y:S01]  /*dad0*/  LDC R66, c[0x0][0x404] ;  /* 0x00010100ff427b82 */ /* 0x002e220000000800 */
[----:B------:R-:W-:Y:S01]  /*dae0*/  ISETP.NE.AND P3, PT, R64, 0x1, PT ;  /* 0x000000014000780c */ /* 0x000fe20003f65270 */
[----:B------:R-:W-:Y:S01]  /*daf0*/  HFMA2 R67, -RZ, RZ, 0.1171875, 0 ;  /* 0x2f800000ff437431 */ /* 0x000fe200000001ff */
[----:B------:R-:W-:Y:S01]  /*db00*/  I2FP.F32.U32 R122, R63 ;  /* 0x0000003f007a7245 */ /* 0x000fe20000201000 */
[----:B------:R-:W-:Y:S01]  /*db10*/  BSSY.RECONVERGENT B1, `(.L_x_26732) ;  /* 0x000005b000017945 */ /* 0x000fe20003800200 */
[----:B------:R-:W-:-:S03]  /*db20*/  IMAD.MOV.U32 R65, RZ, RZ, R120 ;  /* 0x000000ffff417224 */ /* 0x000fc600078e0078 */
[----:B------:R-:W1:Y:S01]  /*db30*/  LDC R61, c[0x0][0x408] ;  /* 0x00010200ff3d7b82 */ /* 0x000e620000000800 */
[----:B------:R-:W-:-:S05]  /*db40*/  FFMA.FTZ R63, R122, R67, 1.1641532182693481445e-10 ;  /* 0x2f0000007a3f7423 */ /* 0x000fca0000010043 */
[----:B0-----:R-:W-:Y:S01]  /*db50*/  FSETP.LE.FTZ.AND P2, PT, R63, R66, PT ;  /* 0x000000423f00720b */ /* 0x001fe20003f53000 */
[----:B------:R-:W-:Y:S02]  /*db60*/  IMAD.MOV.U32 R63, RZ, RZ, 0x2 ;  /* 0x00000002ff3f7424 */ /* 0x000fe400078e00ff */
        /* <DEDUP_REMOVED lines=10> */
.L_x_26734:
        /* <DEDUP_REMOVED lines=13> */
.L_x_26736:
[----:B------:R-:W-:Y:S05]  /*dce0*/  BSYNC.RECONVERGENT B2 ;  /* 0x0000000000027941 */ /* 0x000fea0003800200 */
.L_x_26735:
        /* <DEDUP_REMOVED lines=61> */
.L_x_26733:
[----:B------:R-:W-:Y:S05]  /*e0c0*/  BSYNC.RECONVERGENT B1 ;  /* 0x0000000000017941 */ /* 0x000fea0003800200 */
.L_x_26732:
        /* <DEDUP_REMOVED lines=15> */
.L_x_26739:
        /* <DEDUP_REMOVED lines=13> */
.L_x_26741:
[----:B------:R-:W-:Y:S05]  /*e290*/  BSYNC.RECONVERGENT B2 ;  /* 0x0000000000027941 */ /* 0x000fea0003800200 */
.L_x_26740:
[----:B------:R-:W-:Y:S01]  /*e2a0*/  IMAD.WIDE.U32 R190, R126, -0x326172a9, RZ ;  /* 0xcd9e8d577ebe7825 */ /* 0x000fe200078e00ff */
[----:B------:R-:W-:-:S03]  /*e2b0*/  LOP3.LUT R64, R121, R151, R115, 0x96, !PT ;  /* 0x0000009779407212 */ /* 0x000fc600078e9673 */
[----:B------:R-:W-:Y:S01]  /*e2c0*/  IMAD.MOV.U32 R119, RZ, RZ, R62 ;  /* 0x000000ffff777224 */ /* 0x000fe200078e003e */
        /* <DEDUP_REMOVED lines=58> */
.L_x_26738:
[----:B------:R-:W-:Y:S05]  /*e670*/  BSYNC.RECONVERGENT B1 ;  /* 0x0000000000017941 */ /* 0x000fea0003800200 */
.L_x_26737:
[----:B------:R-:W-:Y:S01]  /*e680*/  ISETP.NE.AND P4, PT, R64, 0x1, PT ;  /* 0x000000014000780c */ /* 0x000fe20003f85270 */
[----:B------:R-:W-:Y:S01]  /*e690*/  BSSY.RECONVERGENT B1, `(.L_x_26742) ;  /* 0x000005b000017945 */ /* 0x000fe20003800200 */
[----:B------:R-:W-:Y:S01]  /*e6a0*/  I2FP.F32.U32 R122, R119 ;  /* 0x00000077007a7245 */ /* 0x000fe20000201000 */
[----:B------:R-:W-:Y:S01]  /*e6b0*/  FMUL.FTZ R21, R21, R61 ;  /* 0x0000003d15157220 */ /* 0x000fe20000410000 */
[----:B------:R-:W-:-:S03]  /*e6c0*/  IMAD.MOV.U32 R119, RZ, RZ, 0x2 ;  /* 0x00000002ff777424 */ /* 0x000fc600078e00ff */
        /* <DEDUP_REMOVED lines=12> */
.L_x_26744:
        /* <DEDUP_REMOVED lines=13> */
.L_x_26746:
[----:B------:R-:W-:Y:S05]  /*e860*/  BSYNC.RECONVERGENT B2 ;  /* 0x0000000000027941 */ /* 0x000fea0003800200 */
.L_x_26745:
        /* <DEDUP_REMOVED lines=61> */
.L_x_26743:
[----:B------:R-:W-:Y:S05]  /*ec40*/  BSYNC.RECONVERGENT B1 ;  /* 0x0000000000017941 */ /* 0x000fea0003800200 */
.L_x_26742:
        /* <DEDUP_REMOVED lines=15> */
.L_x_26749:
        /* <DEDUP_REMOVED lines=13> */
.L_x_26751:
[----:B------:R-:W-:Y:S05]  /*ee10*/  BSYNC.RECONVERGENT B2 ;  /* 0x0000000000027941 */ /* 0x000fea0003800200 */
.L_x_26750:
        /* <DEDUP_REMOVED lines=61> */
.L_x_26748:
[----:B------:R-:W-:Y:S05]  /*f1f0*/  BSYNC.RECONVERGENT B1 ;  /* 0x0000000000017941 */ /* 0x000fea0003800200 */
.L_x_26747:
[----:B------:R-:W-:Y:S01]  /*f200*/  ISETP.NE.AND P5, PT, R64, 0x1, PT ;  /* 0x000000014000780c */ /* 0x000fe20003fa5270 */
[----:B------:R-:W-:Y:S01]  /*f210*/  BSSY.RECONVERGENT B1, `(.L_x_26752) ;  /* 0x000005b000017945 */ /* 0x000fe20003800200 */
[----:B------:R-:W-:Y:S01]  /*f220*/  I2FP.F32.U32 R122, R63 ;  /* 0x0000003f007a7245 */ /* 0x000fe20000201000 */
[----:B------:R-:W-:Y:S01]  /*f230*/  FMUL.FTZ R119, R22, R61 ;  /* 0x0000003d16777220 */ /* 0x000fe20000410000 */
[----:B------:R-:W-:-:S03]  /*f240*/  IMAD.MOV.U32 R22, RZ, RZ, R120 ;  /* 0x000000ffff167224 */ /* 0x000fc600078e0078 */
        /* <DEDUP_REMOVED lines=12> */
.L_x_26754:
        /* <DEDUP_REMOVED lines=13> */
.L_x_26756:
[----:B------:R-:W-:Y:S05]  /*f3e0*/  BSYNC.RECONVERGENT B2 ;  /* 0x0000000000027941 */ /* 0x000fea0003800200 */
.L_x_26755:
        /* <DEDUP_REMOVED lines=61> */
.L_x_26753:
[----:B------:R-:W-:Y:S05]  /*f7c0*/  BSYNC.RECONVERGENT B1 ;  /* 0x0000000000017941 */ /* 0x000fea0003800200 */
.L_x_26752:
        /* <DEDUP_REMOVED lines=15> */
.L_x_26759:
        /* <DEDUP_REMOVED lines=13> */
.L_x_26761:
[----:B------:R-:W-:Y:S05]  /*f990*/  BSYNC.RECONVERGENT B2 ;  /* 0x0000000000027941 */ /* 0x000fea0003800200 */
.L_x_26760:
        /* <DEDUP_REMOVED lines=61> */
.L_x_26758:
[----:B------:R-:W-:Y:S05]  /*fd70*/  BSYNC.RECONVERGENT B1 ;  /* 0x0000000000017941 */ /* 0x000fea0003800200 */
.L_x_26757:
        /* <DEDUP_REMOVED lines=17> */
.L_x_26764:
        /* <DEDUP_REMOVED lines=15> */
.L_x_26766:
[----:B------:R-:W-:Y:S05]  /*ff80*/  BSYNC.RECONVERGENT B2 ;  /* 0x0000000000027941 */ /* 0x000fea0003800200 */
.L_x_26765:
[----:B------:R-:W-:Y:S01]  /*ff90*/  IMAD.WIDE.U32 R214, R126, -0x326172a9, RZ ;  /* 0xcd9e8d577ed67825 */ /* 0x000fe200078e00ff */
[----:B------:R-:W-:Y:S02]  /*ffa0*/  LOP3.LUT R23, R121, R191, R115, 0x96, !PT ;  /* 0x000000bf79177212 */ /* 0x000fe400078e9673 */
[----:B------:R-:W-:Y:S01]  /*ffb0*/  MOV R188, R62 ;  /* 0x0000003e00bc7202 */ /* 0x000fe20000000f00 */
        /* <DEDUP_REMOVED lines=57> */
[----:B------:R-:W-:-:S07]  /*10350*/  IMAD.MOV.U32 R62, RZ, RZ, R22 ;  /* 0x000000ffff3e7224 */ /* 0x000fce00078e0016 */
.L_x_26763:
[----:B------:R-:W-:Y:S05]  /*10360*/  BSYNC.RECONVERGENT B1 ;  /* 0x0000000000017941 */ /* 0x000fea0003800200 */
.L_x_26762:
        /* <DEDUP_REMOVED lines=35> */
.L_x_26726:
        /* <DEDUP_REMOVED lines=16> */
.L_x_26770:
        /* <DEDUP_REMOVED lines=8> */
[----:B-1----:R-:W-:Y:S01]  /*10720*/  @!P2 IADD3 R61, PT, PT, R121, 0x1, RZ ;  /* 0x00000001793da810 */ /* 0x002fe20007ffe0ff */
[----:B------:R-:W-:-:S03]  /*10730*/  @!P2 IMAD.MOV.U32 R123, RZ, RZ, RZ ;  /* 0x000000ffff7ba224 */ /* 0x000fc600078e00ff */
[----:B------:R-:W-:-:S13]  /*10740*/  ISETP.NE.AND P3, PT, R126, RZ, !P2 ;  /* 0x000000ff7e00720c */ /* 0x000fda0005765270 */
[----:B------:R-:W-:-:S05]  /*10750*/  @P3 IMAD.MOV R61, RZ, RZ, R121 ;  /* 0x000000ffff3d3224 */ /* 0x000fca00078e0279 */
[----:B------:R-:W-:-:S07]  /*10760*/  @!P2 MOV R121, R61 ;  /* 0x0000003d0079a202 */ /* 0x000fce0000000f00 */
.L_x_26772:
[----:B------:R-:W-:Y:S05]  /*10770*/  BSYNC.RECONVERGENT B2 ;  /* 0x0000000000027941 */ /* 0x000fea0003800200 */
.L_x_26771:
[----:B------:R-:W-:Y:S01]  /*10780*/  IMAD.WIDE.U32 R150, R126, -0x326172a9, RZ ;  /* 0xcd9e8d577e967825 */ /* 0x000fe200078e00ff */
[----:B------:R-:W-:-:S04]  /*10790*/  LOP3.LUT R62, R121, R65, R115, 0x96, !PT ;  /* 0x00000041793e7212 */ /* 0x000fc800078e9673 */
[----:B-1----:R-:W-:Y:S01]  /*107a0*/  LOP3.LUT R61, R123, R151, R114, 0x96, !PT ;  /* 0x000000977b3d7212 */ /* 0x002fe200078e9672 */
        /* <DEDUP_REMOVED lines=57> */
.L_x_26769:
[----:B------:R-:W-:Y:S05]  /*10b40*/  BSYNC.RECONVERGENT B1 ;  /* 0x0000000000017941 */ /* 0x000fea0003800200 */
.L_x_26768:
[----:B-1----:R-:W0:Y:S01]  /*10b50*/  LDC R61, c[0x0][0x404] ;  /* 0x00010100ff3d7b82 */ /* 0x002e220000000800 */
[----:B------:R-:W-:Y:S01]  /*10b60*/  ISETP.NE.AND P3, PT, R64, 0x1, PT ;  /* 0x000000014000780c */ /* 0x000fe20003f65270 */
[----:B------:R-:W-:Y:S01]  /*10b70*/  BSSY.RECONVERGENT B1, `(.L_x_26773) ;  /* 0x000005b000017945 */ /* 0x000fe20003800200 */
[----:B------:R-:W-:Y:S01]  /*10b80*/  I2FP.F32.U32 R66, R63 ;  /* 0x0000003f00427245 */ /* 0x000fe20000201000 */
[----:B------:R-:W-:Y:S01]  /*10b90*/  IMAD.MOV.U32 R63, RZ, RZ, 0x2f800000 ;  /* 0x2f800000ff3f7424 */ /* 0x000fe200078e00ff */
[----:B------:R-:W-:Y:S01]  /*10ba0*/  MOV R65, R120 ;  /* 0x0000007800417202 */ /* 0x000fe20000000f00 */
[----:B------:R-:W-:Y:S02]  /*10bb0*/  IMAD.MOV.U32 R67, RZ, RZ, 0x2 ;  /* 0x00000002ff437424 */ /* 0x000fe400078e00ff */
[----:B------:R-:W-:-:S05]  /*10bc0*/  FFMA.FTZ R66, R66, R63, 1.1641532182693481445e-10 ;  /* 0x2f00000042427423 */ /* 0x000fca000001003f */
[----:B0-----:R-:W-:Y:S01]  /*10bd0*/  FSETP.LE.FTZ.AND P2, PT, R66, R61, PT ;  /* 0x0000003d4200720b */ /* 0x001fe20003f53000 */
        /* <DEDUP_REMOVED lines=9> */
.L_x_26775:
        /* <DEDUP_REMOVED lines=13> */
.L_x_26777:
[----:B------:R-:W-:Y:S05]  /*10d40*/  BSYNC.RECONVERGENT B2 ;  /* 0x0000000000027941 */ /* 0x000fea0003800200 */
.L_x_26776:
        /* <DEDUP_REMOVED lines=61> */
.L_x_26774:
[----:B------:R-:W-:Y:S05]  /*11120*/  BSYNC.RECONVERGENT B1 ;  /* 0x0000000000017941 */ /* 0x000fea0003800200 */
.L_x_26773:
[----:B------:R-:W-:Y:S01]  /*11130*/  ISETP.NE.AND P4, PT, R67, 0x1, PT ;  /* 0x000000014300780c */ /* 0x000fe20003f85270 */
[----:B------:R-:W-:Y:S01]  /*11140*/  BSSY.RECONVERGENT B1, `(.L_x_26778) ;  /* 0x000005a000017945 */ /* 0x000fe20003800200 */
[----:B------:R-:W-:Y:S01]  /*11150*/  I2FP.F32.U32 R66, R65 ;  /* 0x0000004100427245 */ /* 0x000fe20000201000 */
        /* <DEDUP_REMOVED lines=13> */
.L_x_26780:
        /* <DEDUP_REMOVED lines=13> */
.L_x_26782:
[----:B------:R-:W-:Y:S05]  /*11300*/  BSYNC.RECONVERGENT B2 ;  /* 0x0000000000027941 */ /* 0x000fea0003800200 */
.L_x_26781:
        /* <DEDUP_REMOVED lines=61> */
.L_x_26779:
[----:B------:R-:W-:Y:S05]  /*116e0*/  BSYNC.RECONVERGENT B1 ;  /* 0x0000000000017941 */ /* 0x000fea0003800200 */
.L_x_26778:
[----:B------:R-:W-:Y:S01]  /*116f0*/  ISETP.NE.AND P5, PT, R65, 0x1, PT ;  /* 0x000000014100780c */ /* 0x000fe20003fa5270 */
[----:B------:R-:W-:Y:S01]  /*11700*/  BSSY.RECONVERGENT B1, `(.L_x_26783) ;  /* 0x000005a000017945 */ /* 0x000fe20003800200 */
[----:B------:R-:W-:Y:S01]  /*11710*/  I2FP.F32.U32 R66, R64 ;  /* 0x0000004000427245 */ /* 0x000fe20000201000 */
        /* <DEDUP_REMOVED lines=13> */
.L_x_26785:
        /* <DEDUP_REMOVED lines=13> */
.L_x_26787:
[----:B------:R-:W-:Y:S05]  /*118c0*/  BSYNC.RECONVERGENT B2 ;  /* 0x0000000000027941 */ /* 0x000fea0003800200 */
.L_x_26786:
        /* <DEDUP_REMOVED lines=61> */
.L_x_26784:
[----:B------:R-:W-:Y:S05]  /*11ca0*/  BSYNC.RECONVERGENT B1 ;  /* 0x0000000000017941 */ /* 0x000fea0003800200 */
.L_x_26783:
        /* <DEDUP_REMOVED lines=16> */
.L_x_26767:
        /* <DEDUP_REMOVED lines=14> */
[----:B------:R-:W-:Y:S02]  /*11e90*/  SHF.L.U32 R64, R116, 0x10, RZ ;  /* 0x0000001074407819 */ /* 0x000fe400000006ff */
[----:B------:R-:W-:Y:S02]  /*11ea0*/  LOP3.LUT R61, R0, 0xffff, RZ, 0xc0, !PT ;  /* 0x0000ffff003d7812 */ /* 0x000fe400078ec0ff */
[----:B------:R-:W-:Y:S02]  /*11eb0*/  LOP3.LUT R64, R64, 0xff0000, RZ, 0xc0, !PT ;  /* 0x00ff000040407812 */ /* 0x000fe400078ec0ff */
[----:B------:R-:W-:-:S03]  /*11ec0*/  LOP3.LUT R63, R117, 0xff, RZ, 0xc0, !PT ;  /* 0x000000ff753f7812 */ /* 0x000fc600078ec0ff */
[----:B------:R-:W-:Y:S01]  /*11ed0*/  IMAD R64, R61, 0x1000000, R64 ;  /* 0x010000003d407824 */ /* 0x000fe200078e0240 */
[----:B------:R-:W-:-:S03]  /*11ee0*/  LOP3.LUT R61, R118, 0xff, RZ, 0xc0, !PT ;  /* 0x000000ff763d7812 */ /* 0x000fc600078ec0ff */
[----:B------:R-:W-:-:S05]  /*11ef0*/  IMAD R64, R63, 0x100, R64 ;  /* 0x000001003f407824 */ /* 0x000fca00078e0240 */
[----:B------:R-:W-:Y:S01]  /*11f00*/  IADD3 R61, PT, PT, R64, R61, RZ ;  /* 0x0000003d403d7210 */ /* 0x000fe20007ffe0ff */
[----:B0-----:R-:W-:-:S05]  /*11f10*/  IMAD.WIDE.U32 R66, R60, 0x4, R66 ;  /* 0x000000043c427825 */ /* 0x001fca00078e0042 */
[----:B------:R1:W-:Y:S02]  /*11f20*/  STG.E desc[UR6][R66.64], R61 ;  /* 0x0000003d42007986 */ /* 0x0003e4000c101906 */
.L_x_26788:
[----:B------:R-:W-:Y:S02]  /*11f30*/  IMAD.MOV.U32 R119, RZ, RZ, R62 ;  /* 0x000000ffff777224 */ /* 0x000fe400078e003e */
[----:B------:R-:W-:-:S07]  /*11f40*/  VIADD R60, R60, 0x20 ;  /* 0x000000203c3c7836 */ /* 0x000fce0000000000 */
.L_x_26725:
[----:B------:R-:W-:Y:S05]  /*11f50*/  BSYNC.RECONVERGENT B0 ;  /* 0x0000000000007941 */ /* 0x000fea0003800200 */
.L_x_26724:
        /* <DEDUP_REMOVED lines=35> */
.L_x_26794:
        /* <DEDUP_REMOVED lines=8> */
[----:B-1----:R-:W-:Y:S02]  /*12210*/  @!P2 IADD3 R61, PT, PT, R121, 0x1, RZ ;  /* 0x00000001793da810 */ /* 0x002fe40007ffe0ff */
[----:B------:R-:W-:Y:S02]  /*12220*/  @!P2 MOV R123, RZ ;  /* 0x000000ff007ba202 */ /* 0x000fe40000000f00 */
[----:B------:R-:W-:-:S13]  /*12230*/  ISETP.NE.AND P3, PT, R126, RZ, !P2 ;  /* 0x000000ff7e00720c */ /* 0x000fda0005765270 */
[----:B------:R-:W-:-:S04]  /*12240*/  @P3 IMAD.MOV R61, RZ, RZ, R121 ;  /* 0x000000ffff3d3224 */ /* 0x000fc800078e0279 */
[----:B------:R-:W-:-:S07]  /*12250*/  @!P2 IMAD.MOV.U32 R121, RZ, RZ, R61 ;  /* 0x000000ffff79a224 */ /* 0x000fce00078e003d */
.L_x_26796:
[----:B------:R-:W-:Y:S05]  /*12260*/  BSYNC.RECONVERGENT B2 ;  /* 0x0000000000027941 */ /* 0x000fea0003800200 */
.L_x_26795:
        /* <DEDUP_REMOVED lines=60> */
.L_x_26793:
[----:B------:R-:W-:Y:S05]  /*12630*/  BSYNC.RECONVERGENT B1 ;  /* 0x0000000000017941 */ /* 0x000fea0003800200 */
.L_x_26792:
[----:B-1----:R-:W0:Y:S01]  /*12640*/  LDC R66, c[0x0][0x404] ;  /* 0x00010100ff427b82 */ /* 0x002e220000000800 */
[----:B------:R-:W-:Y:S01]  /*12650*/  ISETP.NE.AND P3, PT, R64, 0x1, PT ;  /* 0x000000014000780c */ /* 0x000fe20003f65270 */
[----:B------:R-:W-:Y:S01]  /*12660*/  IMAD.MOV.U32 R67, RZ, RZ, 0x2f800000 ;  /* 0x2f800000ff437424 */ /* 0x000fe200078e00ff */
[----:B------:R-:W-:Y:S01]  /*12670*/  I2FP.F32.U32 R122, R63 ;  /* 0x0000003f007a7245 */ /* 0x000fe20000201000 */
[----:B------:R-:W-:Y:S01]  /*12680*/  BSSY.RECONVERGENT B1, `(.L_x_26797) ;  /* 0x000005b000017945 */ /* 0x000fe20003800200 */
[----:B------:R-:W-:-:S03]  /*12690*/  IMAD.MOV.U32 R63, RZ, RZ, 0x2 ;  /* 0x00000002ff3f7424 */ /* 0x000fc600078e00ff */
[----:B------:R-:W1:Y:S01]  /*126a0*/  LDC R61, c[0x0][0x408] ;  /* 0x00010200ff3d7b82 */ /* 0x000e620000000800 */
[----:B------:R-:W-:-:S05]  /*126b0*/  FFMA.FTZ R65, R122, R67, 1.1641532182693481445e-10 ;  /* 0x2f0000007a417423 */ /* 0x000fca0000010043 */
[----:B0-----:R-:W-:Y:S02]  /*126c0*/  FSETP.LE.FTZ.AND P2, PT, R65, R66, PT ;  /* 0x000000424100720b */ /* 0x001fe40003f53000 */
[----:B------:R-:W-:Y:S01]  /*126d0*/  MOV R65, R120 ;  /* 0x0000007800417202 */ /* 0x000fe20000000f00 */
[----:B-1---5:R-:W-:Y:S01]  /*126e0*/  FMUL.FTZ R24, R24, R61 ;  /* 0x0000003d18187220 */ /* 0x022fe20000410000 */
        /* <DEDUP_REMOVED lines=9> */
.L_x_26799:
        /* <DEDUP_REMOVED lines=13> */
.L_x_26801:
[----:B------:R-:W-:Y:S05]  /*12850*/  BSYNC.RECONVERGENT B2 ;  /* 0x0000000000027941 */ /* 0x000fea0003800200 */
.L_x_26800:
        /* <DEDUP_REMOVED lines=61> */
.L_x_26798:
[----:B------:R-:W-:Y:S05]  /*12c30*/  BSYNC.RECONVERGENT B1 ;  /* 0x0000000000017941 */ /* 0x000fea0003800200 */
.L_x_26797:
        /* <DEDUP_REMOVED lines=15> */
.L_x_26804:
        /* <DEDUP_REMOVED lines=13> */
.L_x_26806:
[----:B------:R-:W-:Y:S05]  /*12e00*/  BSYNC.RECONVERGENT B2 ;  /* 0x0000000000027941 */ /* 0x000fea0003800200 */
.L_x_26805:
[----:B------:R-:W-:Y:S01]  /*12e10*/  IMAD.WIDE.U32 R190, R126, -0x326172a9, RZ ;  /* 0xcd9e8d577ebe7825 */ /* 0x000fe200078e00ff */
[----:B------:R-:W-:Y:S02]  /*12e20*/  LOP3.LUT R64, R121, R151, R115, 0x96, !PT ;  /* 0x0000009779407212 */ /* 0x000fe400078e9673 */
[----:B------:R-:W-:Y:S02]  /*12e30*/  MOV R119, R62 ;  /* 0x0000003e00777202 */ /* 0x000fe40000000f00 */
        /* <DEDUP_REMOVED lines=58> */
.L_x_26803:
[----:B------:R-:W-:Y:S05]  /*131e0*/  BSYNC.RECONVERGENT B1 ;  /* 0x0000000000017941 */ /* 0x000fea0003800200 */
.L_x_26802:
        /* <DEDUP_REMOVED lines=17> */
.L_x_26809:
        /* <DEDUP_REMOVED lines=13> */
.L_x_26811:
[----:B------:R-:W-:Y:S05]  /*133d0*/  BSYNC.RECONVERGENT B2 ;  /* 0x0000000000027941 */ /* 0x000fea0003800200 */
.L_x_26810:
        /* <DEDUP_REMOVED lines=61> */
.L_x_26808:
[----:B------:R-:W-:Y:S05]  /*137b0*/  BSYNC.RECONVERGENT B1 ;  /* 0x0000000000017941 */ /* 0x000fea0003800200 */
.L_x_26807:
        /* <DEDUP_REMOVED lines=15> */
.L_x_26814:
        /* <DEDUP_REMOVED lines=13> */
.L_x_26816:
[----:B------:R-:W-:Y:S05]  /*13980*/  BSYNC.RECONVERGENT B2 ;  /* 0x0000000000027941 */ /* 0x000fea0003800200 */
.L_x_26815:
        /* <DEDUP_REMOVED lines=61> */
.L_x_26813:
[----:B------:R-:W-:Y:S05]  /*13d60*/  BSYNC.RECONVERGENT B1 ;  /* 0x0000000000017941 */ /* 0x000fea0003800200 */
.L_x_26812:
[----:B------:R-:W-:Y:S01]  /*13d70*/  ISETP.NE.AND P5, PT, R64, 0x1, PT ;  /* 0x000000014000780c */ /* 0x000fe20003fa5270 */
[----:B------:R-:W-:Y:S01]  /*13d80*/  BSSY.RECONVERGENT B1, `(.L_x_26817) ;  /* 0x000005b000017945 */ /* 0x000fe20003800200 */
[----:B------:R-:W-:Y:S01]  /*13d90*/  I2FP.F32.U32 R122, R63 ;  /* 0x0000003f007a7245 */ /* 0x000fe20000201000 */
[----:B------:R-:W-:Y:S01]  /*13da0*/  FMUL.FTZ R119, R26, R61 ;  /* 0x0000003d1a777220 */ /* 0x000fe20000410000 */
[----:B------:R-:W-:-:S03]  /*13db0*/  IMAD.MOV.U32 R26, RZ, RZ, R120 ;  /* 0x000000ffff1a7224 */ /* 0x000fc600078e0078 */
        /* <DEDUP_REMOVED lines=12> */
.L_x_26819:
        /* <DEDUP_REMOVED lines=13> */
.L_x_26821:
[----:B------:R-:W-:Y:S05]  /*13f50*/  BSYNC.RECONVERGENT B2 ;  /* 0x0000000000027941 */ /* 0x000fea0003800200 */
.L_x_26820:
        /* <DEDUP_REMOVED lines=61> */
.L_x_26818:
[----:B------:R-:W-:Y:S05]  /*14330*/  BSYNC.RECONVERGENT B1 ;  /* 0x0000000000017941 */ /* 0x000fea0003800200 */
.L_x_26817:
        /* <DEDUP_REMOVED lines=15> */
.L_x_26824:
        /* <DEDUP_REMOVED lines=13> */
.L_x_26826:
[----:B------:R-:W-:Y:S05]  /*14500*/  BSYNC.RECONVERGENT B2 ;  /* 0x0000000000027941 */ /* 0x000fea0003800200 */
.L_x_26825:
        /* <DEDUP_REMOVED lines=61> */
.L_x_26823:
[----:B------:R-:W-:Y:S05]  /*148e0*/  BSYNC.RECONVERGENT B1 ;  /* 0x0000000000017941 */ /* 0x000fea0003800200 */
.L_x_26822:
[----:B------:R-:W-:Y:S01]  /*148f0*/  ISETP.NE.AND P6, PT, R26, 0x1, PT ;  /* 0x000000011a00780c */ /* 0x000fe20003fc5270 */
[----:B------:R-:W-:Y:S01]  /*14900*/  BSSY.RECONVERGENT B1, `(.L_x_26827) ;  /* 0x000005d000017945 */ /* 0x000fe20003800200 */
[----:B------:R-:W-:Y:S01]  /*14910*/  I2FP.F32.U32 R64, R64 ;  /* 0x0000004000407245 */ /* 0x000fe20000201000 */
[----:B------:R-:W-:Y:S01]  /*14920*/  FMUL.FTZ R150, R27, R61 ;  /* 0x0000003d1b967220 */ /* 0x000fe20000410000 */
[----:B------:R-:W-:Y:S01]  /*14930*/  IMAD.MOV.U32 R122, RZ, RZ, 0x2 ;  /* 0x00000002ff7a7424 */ /* 0x000fe200078e00ff */
[----:B------:R-:W-:Y:S02]  /*14940*/  MOV R188, R120 ;  /* 0x0000007800bc7202 */ /* 0x000fe40000000f00 */
        /* <DEDUP_REMOVED lines=11> */
.L_x_26829:
        /* <DEDUP_REMOVED lines=15> */
.L_x_26831:
[----:B------:R-:W-:Y:S05]  /*14af0*/  BSYNC.RECONVERGENT B2 ;  /* 0x0000000000027941 */ /* 0x000fea0003800200 */
.L_x_26830:
[----:B------:R-:W-:Y:S01]  /*14b00*/  IMAD.WIDE.U32 R214, R126, -0x326172a9, RZ ;  /* 0xcd9e8d577ed67825 */ /* 0x000fe200078e00ff */
[----:B------:R-:W-:-:S03]  /*14b10*/  LOP3.LUT R27, R121, R191, R115, 0x96, !PT ;  /* 0x000000bf791b7212 */ /* 0x000fc600078e9673 */
[----:B------:R-:W-:Y:S02]  /*14b20*/  HFMA2 R122, -RZ, RZ, 0, 0 ;  /* 0x00000000ff7a7431 */ /* 0x000fe400000001ff */
        /* <DEDUP_REMOVED lines=58> */
.L_x_26828:
[----:B------:R-:W-:Y:S05]  /*14ed0*/  BSYNC.RECONVERGENT B1 ;  /* 0x0000000000017941 */ /* 0x000fea0003800200 */
.L_x_26827:
        /* <DEDUP_REMOVED lines=35> */
.L_x_26791:
        /* <DEDUP_REMOVED lines=16> */
.L_x_26835:
        /* <DEDUP_REMOVED lines=8> */
[----:B-1----:R-:W-:Y:S02]  /*15290*/  @!P2 VIADD R61, R121, 0x1 ;  /* 0x00000001793da836 */ /* 0x002fe40000000000 */
[----:B------:R-:W-:Y:S01]  /*152a0*/  @!P2 IMAD.MOV.U32 R123, RZ, RZ, RZ ;  /* 0x000000ffff7ba224 */ /* 0x000fe200078e00ff */
[----:B------:R-:W-:-:S13]  /*152b0*/  ISETP.NE.AND P3, PT, R126, RZ, !P2 ;  /* 0x000000ff7e00720c */ /* 0x000fda0005765270 */
[----:B------:R-:W-:-:S05]  /*152c0*/  @P3 IMAD.MOV R61, RZ, RZ, R121 ;  /* 0x000000ffff3d3224 */ /* 0x000fca00078e0279 */
[----:B------:R-:W-:-:S07]  /*152d0*/  @!P2 MOV R121, R61 ;  /* 0x0000003d0079a202 */ /* 0x000fce0000000f00 */
.L_x_26837:
[----:B------:R-:W-:Y:S05]  /*152e0*/  BSYNC.RECONVERGENT B2 ;  /* 0x0000000000027941 */ /* 0x000fea0003800200 */
.L_x_26836:
        /* <DEDUP_REMOVED lines=60> */
.L_x_26834:
[----:B------:R-:W-:Y:S05]  /*156b0*/  BSYNC.RECONVERGENT B1 ;  /* 0x0000000000017941 */ /* 0x000fea0003800200 */
.L_x_26833:
[----:B-1----:R-:W0:Y:S01]  /*156c0*/  LDC R61, c[0x0][0x404] ;  /* 0x00010100ff3d7b82 */ /* 0x002e220000000800 */
[----:B------:R-:W-:Y:S01]  /*156d0*/  ISETP.NE.AND P3, PT, R64, 0x1, PT ;  /* 0x000000014000780c */ /* 0x000fe20003f65270 */
[----:B------:R-:W-:Y:S01]  /*156e0*/  BSSY.RECONVERGENT B1, `(.L_x_26838) ;  /* 0x000005b000017945 */ /* 0x000fe20003800200 */
[----:B------:R-:W-:Y:S01]  /*156f0*/  I2FP.F32.U32 R66, R63 ;  /* 0x0000003f00427245 */ /* 0x000fe20000201000 */
[----:B------:R-:W-:Y:S02]  /*15700*/  IMAD.MOV.U32 R63, RZ, RZ, 0x2f800000 ;  /* 0x2f800000ff3f7424 */ /* 0x000fe400078e00ff */
[----:B------:R-:W-:Y:S02]  /*15710*/  HFMA2 R67, -RZ, RZ, 0, 1.1920928955078125e-07 ;  /* 0x00000002ff437431 */ /* 0x000fe400000001ff */
[----:B------:R-:W-:Y:S02]  /*15720*/  IMAD.MOV.U32 R65, RZ, RZ, R120 ;  /* 0x000000ffff417224 */ /* 0x000fe400078e0078 */
[----:B------:R-:W-:-:S05]  /*15730*/  FFMA.FTZ R66, R66, R63, 1.1641532182693481445e-10 ;  /* 0x2f00000042427423 */ /* 0x000fca000001003f */
[----:B0-----:R-:W-:Y:S01]  /*15740*/  FSETP.LE.FTZ.AND P2, PT, R66, R61, PT ;  /* 0x0000003d4200720b */ /* 0x001fe20003f53000 */
        /* <DEDUP_REMOVED lines=9> */
.L_x_26840:
        /* <DEDUP_REMOVED lines=13> */
.L_x_26842:
[----:B------:R-:W-:Y:S05]  /*158b0*/  BSYNC.RECONVERGENT B2 ;  /* 0x0000000000027941 */ /* 0x000fea0003800200 */
.L_x_26841:
        /* <DEDUP_REMOVED lines=55> */
[----:B------:R-:W-:Y:S01]  /*15c30*/  IMAD.MOV.U32 R67, RZ, RZ, RZ ;  /* 0x000000ffff437224 */ /* 0x000fe200078e00ff */
[----:B------:R-:W-:Y:S01]  /*15c40*/  LOP3.LUT R125, R125, R188, R151, 0x96, !PT ;  /* 0x000000bc7d7d7212 */ /* 0x000fe200078e9697 */
[----:B------:R-:W-:-:S05]  /*15c50*/  IMAD.WIDE.U32 R64, R64, -0x2daee0ad, RZ ;  /* 0xd2511f5340407825 */ /* 0x000fca00078e00ff */
[----:B------:R-:W-:Y:S01]  /*15c60*/  LOP3.LUT R124, R124, R66, R65, 0x96, !PT ;  /* 0x000000427c7c7212 */ /* 0x000fe200078e9641 */
[----:B------:R-:W-:Y:S01]  /*15c70*/  IMAD.MOV.U32 R65, RZ, RZ, R62 ;  /* 0x000000ffff417224 */ /* 0x000fe200078e003e */
[----:B------:R-:W-:-:S07]  /*15c80*/  MOV R62, R64 ;  /* 0x00000040003e7202 */ /* 0x000fce0000000f00 */
.L_x_26839:
[----:B------:R-:W-:Y:S05]  /*15c90*/  BSYNC.RECONVERGENT B1 ;  /* 0x0000000000017941 */ /* 0x000fea0003800200 */
.L_x_26838:
        /* <DEDUP_REMOVED lines=16> */
.L_x_26845:
        /* <DEDUP_REMOVED lines=13> */
.L_x_26847:
[----:B------:R-:W-:Y:S05]  /*15e70*/  BSYNC.RECONVERGENT B2 ;  /* 0x0000000000027941 */ /* 0x000fea0003800200 */
.L_x_26846:
        /* <DEDUP_REMOVED lines=61> */
.L_x_26844:
[----:B------:R-:W-:Y:S05]  /*16250*/  BSYNC.RECONVERGENT B1 ;  /* 0x0000000000017941 */ /* 0x000fea0003800200 */
.L_x_26843:
        /* <DEDUP_REMOVED lines=16> */
.L_x_26850:
        /* <DEDUP_REMOVED lines=13> */
.L_x_26852:
[----:B------:R-:W-:Y:S05]  /*16430*/  BSYNC.RECONVERGENT B2 ;  /* 0x0000000000027941 */ /* 0x000fea0003800200 */
.L_x_26851:
[----:B------:R-:W-:Y:S01]  /*16440*/  IMAD.WIDE.U32 R188, R126, -0x326172a9, RZ ;  /* 0xcd9e8d577ebc7825 */ /* 0x000fe200078e00ff */
[----:B------:R-:W-:-:S03]  /*16450*/  LOP3.LUT R65, R121, R67, R115, 0x96, !PT ;  /* 0x0000004379417212 */ /* 0x000fc600078e9673 */
[----:B------:R-:W-:Y:S01]  /*16460*/  HFMA2 R122, -RZ, RZ, 0, 0 ;  /* 0x00000000ff7a7431 */ /* 0x000fe200000001ff */
        /* <DEDUP_REMOVED lines=45> */
[----:B------:R-:W-:Y:S02]  /*16740*/  VIADD R65, R115, 0xdb3d7428 ;  /* 0xdb3d742873417836 */ /* 0x000fe40000000000 */
[----:B------:R-:W-:Y:S01]  /*16750*/  IMAD.WIDE.U32 R188, R64, -0x326172a9, RZ ;  /* 0xcd9e8d5740bc7825 */ /* 0x000fe200078e00ff */
[----:B------:R-:W-:Y:S02]  /*16760*/  IADD3 R64, PT, PT, R114, -0xe443238, RZ ;  /* 0xf1bbcdc872407810 */ /* 0x000fe40007ffe0ff */
[----:B------:R-:W-:Y:S02]  /*16770*/  LOP3.LUT R65, R65, R150, R67, 0x96, !PT ;  /* 0x0000009641417212 */ /* 0x000fe400078e9643 */
[----:B------:R-:W-:Y:S02]  /*16780*/  LOP3.LUT R64, R64, R124, R189, 0x96, !PT ;  /* 0x0000007c40407212 */ /* 0x000fe400078e96bd */
[----:B------:R-:W-:Y:S01]  /*16790*/  IADD3 R124, PT, PT, R115, -0x695add53, RZ ;  /* 0x96a522ad737c7810 */ /* 0x000fe20007ffe0ff */
[----:B------:R-:W-:-:S04]  /*167a0*/  IMAD.WIDE.U32 R190, R65, -0x326172a9, RZ ;  /* 0xcd9e8d5741be7825 */ /* 0x000fc800078e00ff */
[----:B------:R-:W-:Y:S01]  /*167b0*/  IMAD.WIDE.U32 R150, R64, -0x2daee0ad, RZ ;  /* 0xd2511f5340967825 */ /* 0x000fe200078e00ff */
[----:B------:R-:W-:Y:S02]  /*167c0*/  MOV R64, R62 ;  /* 0x0000003e00407202 */ /* 0x000fe40000000f00 */
[----:B------:R-:W-:Y:S01]  /*167d0*/  LOP3.LUT R125, R125, R188, R191, 0x96, !PT ;  /* 0x000000bc7d7d7212 */ /* 0x000fe200078e96bf */
[----:B------:R-:W-:Y:S01]  /*167e0*/  IMAD.MOV.U32 R120, RZ, RZ, R190 ;  /* 0x000000ffff787224 */ /* 0x000fe200078e00be */
[----:B------:R-:W-:Y:S01]  /*167f0*/  LOP3.LUT R124, R124, R66, R151, 0x96, !PT ;  /* 0x000000427c7c7212 */ /* 0x000fe200078e9697 */
[----:B------:R-:W-:-:S07]  /*16800*/  IMAD.MOV.U32 R62, RZ, RZ, R150 ;  /* 0x000000ffff3e7224 */ /* 0x000fce00078e0096 */
.L_x_26849:
[----:B------:R-:W-:Y:S05]  /*16810*/  BSYNC.RECONVERGENT B1 ;  /* 0x0000000000017941 */ /* 0x000fea0003800200 */
.L_x_26848:
        /* <DEDUP_REMOVED lines=16> */
.L_x_26832:
        /* <DEDUP_REMOVED lines=19> */
[----:B------:R-:W-:-:S04]  /*16a50*/  LOP3.LUT R61, R118, 0xff, RZ, 0xc0, !PT ;  /* 0x000000ff763d7812 */ /* 0x000fc800078ec0ff */
[----:B------:R-:W-:-:S05]  /*16a60*/  LEA R64, R63, R64, 0x8 ;  /* 0x000000403f407211 */ /* 0x000fca00078e40ff */
[----:B------:R-:W-:Y:S02]  /*16a70*/  IMAD.IADD R61, R64, 0x1, R61 ;  /* 0x00000001403d7824 */ /* 0x000fe400078e023d */
[----:B0-----:R-:W-:-:S05]  /*16a80*/  IMAD.WIDE.U32 R66, R60, 0x4, R66 ;  /* 0x000000043c427825 */ /* 0x001fca00078e0042 */
[----:B------:R1:W-:Y:S02]  /*16a90*/  STG.E desc[UR6][R66.64], R61 ;  /* 0x0000003d42007986 */ /* 0x0003e4000c101906 */
.L_x_26853:
[----:B------:R-:W-:Y:S01]  /*16aa0*/  MOV R119, R62 ;  /* 0x0000003e00777202 */ /* 0x000fe20000000f00 */
[----:B------:R-:W-:-:S07]  /*16ab0*/  VIADD R60, R60, 0x20 ;  /* 0x000000203c3c7836 */ /* 0x000fce0000000000 */
.L_x_26790:
[----:B------:R-:W-:Y:S05]  /*16ac0*/  BSYNC.RECONVERGENT B0 ;  /* 0x0000000000007941 */ /* 0x000fea0003800200 */
.L_x_26789:
        /* <DEDUP_REMOVED lines=35> */
.L_x_26859:
        /* <DEDUP_REMOVED lines=8> */
[----:B-1----:R-:W-:Y:S02]  /*16d80*/  @!P2 IADD3 R61, PT, PT, R121, 0x1, RZ ;  /* 0x00000001793da810 */ /* 0x002fe40007ffe0ff */
[----:B------:R-:W-:Y:S02]  /*16d90*/  @!P2 MOV R123, RZ ;  /* 0x000000ff007ba202 */ /* 0x000fe40000000f00 */
[----:B------:R-:W-:-:S13]  /*16da0*/  ISETP.NE.AND P3, PT, R126, RZ, !P2 ;  /* 0x000000ff7e00720c */ /* 0x000fda0005765270 */
[----:B------:R-:W-:-:S04]  /*16db0*/  @P3 IMAD.MOV R61, RZ, RZ, R121 ;  /* 0x000000ffff3d3224 */ /* 0x000fc800078e0279 */
[----:B------:R-:W-:-:S07]  /*16dc0*/  @!P2 IMAD.MOV.U32 R121, RZ, RZ, R61 ;  /* 0x000000ffff79a224 */ /* 0x000fce00078e003d */
.L_x_26861:
[----:B------:R-:W-:Y:S05]  /*16dd0*/  BSYNC.RECONVERGENT B2 ;  /* 0x0000000000027941 */ /* 0x000fea0003800200 */
.L_x_26860:
        /* <DEDUP_REMOVED lines=60> */
.L_x_26858:
[----:B------:R-:W-:Y:S05]  /*171a0*/  BSYNC.RECONVERGENT B1 ;  /* 0x0000000000017941 */ /* 0x000fea0003800200 */
.L_x_26857:
[----:B-1----:R-:W0:Y:S01]  /*171b0*/  LDC R61, c[0x0][0x408] ;  /* 0x00010200ff3d7b82 */ /* 0x002e220000000800 */
[----:B------:R-:W-:Y:S01]  /*171c0*/  ISETP.NE.AND P3, PT, R64, 0x1, PT ;  /* 0x000000014000780c */ /* 0x000fe20003f65270 */
[----:B------:R-:W-:Y:S01]  /*171d0*/  IMAD.MOV.U32 R67, RZ, RZ, 0x2f800000 ;  /* 0x2f800000ff437424 */ /* 0x000fe200078e00ff */
[----:B------:R-:W-:Y:S01]  /*171e0*/  I2FP.F32.U32 R122, R63 ;  /* 0x0000003f007a7245 */ /* 0x000fe20000201000 */
[----:B------:R-:W-:Y:S01]  /*171f0*/  BSSY.RECONVERGENT B1, `(.L_x_26862) ;  /* 0x000005b000017945 */ /* 0x000fe20003800200 */
[----:B------:R-:W-:Y:S01]  /*17200*/  MOV R63, 0x2 ;  /* 0x00000002003f7802 */ /* 0x000fe20000000f00 */
[----:B------:R-:W-:Y:S02]  /*17210*/  IMAD.MOV.U32 R65, RZ, RZ, R120 ;  /* 0x000000ffff417224 */ /* 0x000fe400078e0078 */
[----:B------:R-:W1:Y:S01]  /*17220*/  LDC R66, c[0x0][0x404] ;  /* 0x00010100ff427b82 */ /* 0x000e620000000800 */
[----:B------:R-:W-:Y:S01]  /*17230*/  FFMA.FTZ R119, R122, R67, 1.1641532182693481445e-10 ;  /* 0x2f0000007a777423 */ /* 0x000fe20000010043 */
[----:B0----5:R-:W-:-:S04]  /*17240*/  FMUL.FTZ R28, R28, R61 ;  /* 0x0000003d1c1c7220 */ /* 0x021fc80000410000 */
[----:B-1----:R-:W-:Y:S01]  /*17250*/  FSETP.LE.FTZ.AND P2, PT, R119, R66, PT ;  /* 0x000000427700720b */ /* 0x002fe20003f53000 */
        /* <DEDUP_REMOVED lines=9> */
.L_x_26864:
        /* <DEDUP_REMOVED lines=13> */
.L_x_26866:
[----:B------:R-:W-:Y:S05]  /*173c0*/  BSYNC.RECONVERGENT B2 ;  /* 0x0000000000027941 */ /* 0x000fea0003800200 */
.L_x_26865:
        /* <DEDUP_REMOVED lines=61> */
.L_x_26863:
[----:B------:R-:W-:Y:S05]  /*177a0*/  BSYNC.RECONVERGENT B1 ;  /* 0x0000000000017941 */ /* 0x000fea0003800200 */
.L_x_26862:
        /* <DEDUP_REMOVED lines=15> */
.L_x_26869:
        /* <DEDUP_REMOVED lines=13> */
.L_x_26871:
[----:B------:R-:W-:Y:S05]  /*17970*/  BSYNC.RECONVERGENT B2 ;  /* 0x0000000000027941 */ /* 0x000fea0003800200 */
.L_x_26870:
        /* <DEDUP_REMOVED lines=56> */
[----:B------:R-:W-:Y:S01]  /*17d00*/  IMAD.MOV.U32 R64, RZ, RZ, RZ ;  /* 0x000000ffff407224 */ /* 0x000fe200078e00ff */
[----:B------:R-:W-:Y:S01]  /*17d10*/  MOV R120, R192 ;  /* 0x000000c000787202 */ /* 0x000fe20000000f00 */
[----:B------:R-:W-:-:S05]  /*17d20*/  IMAD.WIDE.U32 R188, R63, -0x2daee0ad, RZ ;  /* 0xd2511f533fbc7825 */ /* 0x000fca00078e00ff */
[----:B------:R-:W-:Y:S02]  /*17d30*/  LOP3.LUT R124, R124, R150, R189, 0x96, !PT ;  /* 0x000000967c7c7212 */ /* 0x000fe400078e96bd */
[----:B------:R-:W-:-:S07]  /*17d40*/  MOV R62, R188 ;  /* 0x000000bc003e7202 */ /* 0x000fce0000000f00 */
.L_x_26868:
[----:B------:R-:W-:Y:S05]  /*17d50*/  BSYNC.RECONVERGENT B1 ;  /* 0x0000000000017941 */ /* 0x000fea0003800200 */
.L_x_26867:
        /* <DEDUP_REMOVED lines=17> */
.L_x_26874:
        /* <DEDUP_REMOVED lines=13> */
.L_x_26876:
[----:B------:R-:W-:Y:S05]  /*17f40*/  BSYNC.RECONVERGENT B2 ;  /* 0x0000000000027941 */ /* 0x000fea0003800200 */
.L_x_26875:
[----:B------:R-:W-:Y:S01]  /*17f50*/  IMAD.WIDE.U32 R190, R126, -0x326172a9, RZ ;  /* 0xcd9e8d577ebe7825 */ /* 0x000fe200078e00ff */
[----:B------:R-:W-:-:S03]  /*17f60*/  LOP3.LUT R64, R121, R151, R115, 0x96, !PT ;  /* 0x0000009779407212 */ /* 0x000fc600078e9673 */
[----:B------:R-:W-:Y:S01]  /*17f70*/  HFMA2 R119, -RZ, RZ, 0, 0 ;  /* 0x00000000ff777431 */ /* 0x000fe200000001ff */
        /* <DEDUP_REMOVED lines=58> */
.L_x_26873:
[----:B------:R-:W-:Y:S05]  /*18320*/  BSYNC.RECONVERGENT B1 ;  /* 0x0000000000017941 */ /* 0x000fea0003800200 */
.L_x_26872:
        /* <DEDUP_REMOVED lines=15> */
.L_x_26879:
        /* <DEDUP_REMOVED lines=13> */
.L_x_26881:
[----:B------:R-:W-:Y:S05]  /*184f0*/  BSYNC.RECONVERGENT B2 ;  /* 0x0000000000027941 */ /* 0x000fea0003800200 */
.L_x_26880:
        /* <DEDUP_REMOVED lines=58> */
[----:B------:R-:W-:Y:S01]  /*188a0*/  IMAD.MOV.U32 R63, RZ, RZ, R62 ;  /* 0x000000ffff3f7224 */ /* 0x000fe200078e003e */
[----:B------:R-:W-:Y:S02]  /*188b0*/  LOP3.LUT R124, R124, R150, R191, 0x96, !PT ;  /* 0x000000967c7c7212 */ /* 0x000fe400078e96bf */
[----:B------:R-:W-:-:S07]  /*188c0*/  MOV R62, R190 ;  /* 0x000000be003e7202 */ /* 0x000fce0000000f00 */
.L_x_26878:
[----:B------:R-:W-:Y:S05]  /*188d0*/  BSYNC.RECONVERGENT B1 ;  /* 0x0000000000017941 */ /* 0x000fea0003800200 */
.L_x_26877:
        /* <DEDUP_REMOVED lines=17> */
.L_x_26884:
        /* <DEDUP_REMOVED lines=13> */
.L_x_26886:
[----:B------:R-:W-:Y:S05]  /*18ac0*/  BSYNC.RECONVERGENT B2 ;  /* 0x0000000000027941 */ /* 0x000fea0003800200 */
.L_x_26885:
        /* <DEDUP_REMOVED lines=61> */
.L_x_26883:
[----:B------:R-:W-:Y:S05]  /*18ea0*/  BSYNC.RECONVERGENT B1 ;  /* 0x0000000000017941 */ /* 0x000fea0003800200 */
.L_x_26882:
        /* <DEDUP_REMOVED lines=15> */
.L_x_26889:
        /* <DEDUP_REMOVED lines=13> */
.L_x_26891:
[----:B------:R-:W-:Y:S05]  /*19070*/  BSYNC.RECONVERGENT B2 ;  /* 0x0000000000027941 */ /* 0x000fea0003800200 */
.L_x_26890:
        /* <DEDUP_REMOVED lines=61> */
.L_x_26888:
[----:B------:R-:W-:Y:S05]  /*19450*/  BSYNC.RECONVERGENT B1 ;  /* 0x0000000000017941 */ /* 0x000fea0003800200 */
.L_x_26887:
        /* <DEDUP_REMOVED lines=17> */
.L_x_26894:
        /* <DEDUP_REMOVED lines=15> */
.L_x_26896:
[----:B------:R-:W-:Y:S05]  /*19660*/  BSYNC.RECONVERGENT B2 ;  /* 0x0000000000027941 */ /* 0x000fea0003800200 */
.L_x_26895:
        /* <DEDUP_REMOVED lines=61> */
.L_x_26893:
[----:B------:R-:W-:Y:S05]  /*19a40*/  BSYNC.RECONVERGENT B1 ;  /* 0x0000000000017941 */ /* 0x000fea0003800200 */
.L_x_26892:
        /* <DEDUP_REMOVED lines=35> */
.L_x_26856:
        /* <DEDUP_REMOVED lines=16> */
.L_x_26900:
        /* <DEDUP_REMOVED lines=8> */
[----:B-1----:R-:W-:Y:S02]  /*19e00*/  @!P2 VIADD R61, R121, 0x1 ;  /* 0x00000001793da836 */ /* 0x002fe40000000000 */
[----:B------:R-:W-:Y:S01]  /*19e10*/  @!P2 IMAD.MOV.U32 R123, RZ, RZ, RZ ;  /* 0x000000ffff7ba224 */ /* 0x000fe200078e00ff */
[----:B------:R-:W-:-:S13]  /*19e20*/  ISETP.NE.AND P3, PT, R126, RZ, !P2 ;  /* 0x000000ff7e00720c */ /* 0x000fda0005765270 */
[----:B------:R-:W-:-:S04]  /*19e30*/  @P3 IADD3 R61, PT, PT, R121, RZ, RZ ;  /* 0x000000ff793d3210 */ /* 0x000fc80007ffe0ff */
[----:B------:R-:W-:-:S07]  /*19e40*/  @!P2 MOV R121, R61 ;  /* 0x0000003d0079a202 */ /* 0x000fce0000000f00 */
.L_x_26902:
[----:B------:R-:W-:Y:S05]  /*19e50*/  BSYNC.RECONVERGENT B2 ;  /* 0x0000000000027941 */ /* 0x000fea0003800200 */
.L_x_26901:
        /* <DEDUP_REMOVED lines=44> */
[----:B------:R-:W-:Y:S01]  /*1a120*/  LOP3.LUT R61, R61, R64, R125, 0x96, !PT ;  /* 0x000000403d3d7212 */ /* 0x000fe200078e967d */
[----:B------:R-:W-:Y:S02]  /*1a130*/  VIADD R125, R114, 0x8ff34781 ;  /* 0x8ff34781727d7836 */ /* 0x000fe40000000000 */
        /* <DEDUP_REMOVED lines=14> */
.L_x_26899:
[----:B------:R-:W-:Y:S05]  /*1a220*/  BSYNC.RECONVERGENT B1 ;  /* 0x0000000000017941 */ /* 0x000fea0003800200 */
.L_x_26898:
[----:B-1----:R-:W0:Y:S01]  /*1a230*/  LDC R61, c[0x0][0x404] ;  /* 0x00010100ff3d7b82 */ /* 0x002e220000000800 */
[----:B------:R-:W-:Y:S01]  /*1a240*/  ISETP.NE.AND P3, PT, R64, 0x1, PT ;  /* 0x000000014000780c */ /* 0x000fe20003f65270 */
[----:B------:R-:W-:Y:S01]  /*1a250*/  BSSY.RECONVERGENT B1, `(.L_x_26903) ;  /* 0x000005b000017945 */ /* 0x000fe20003800200 */
[----:B------:R-:W-:Y:S01]  /*1a260*/  I2FP.F32.U32 R66, R63 ;  /* 0x0000003f00427245 */ /* 0x000fe20000201000 */
[----:B------:R-:W-:Y:S02]  /*1a270*/  HFMA2 R63, -RZ, RZ, 0.1171875, 0 ;  /* 0x2f800000ff3f7431 */ /* 0x000fe400000001ff */
[----:B------:R-:W-:Y:S01]  /*1a280*/  IMAD.MOV.U32 R67, RZ, RZ, 0x2 ;  /* 0x00000002ff437424 */ /* 0x000fe200078e00ff */
[----:B------:R-:W-:Y:S02]  /*1a290*/  MOV R65, R120 ;  /* 0x0000007800417202 */ /* 0x000fe40000000f00 */
        /* <DEDUP_REMOVED lines=11> */
.L_x_26905:
        /* <DEDUP_REMOVED lines=13> */
.L_x_26907:
[----:B------:R-:W-:Y:S05]  /*1a420*/  BSYNC.RECONVERGENT B2 ;  /* 0x0000000000027941 */ /* 0x000fea0003800200 */
.L_x_26906:
        /* <DEDUP_REMOVED lines=58> */
[----:B------:R-:W-:Y:S01]  /*1a7d0*/  LOP3.LUT R124, R124, R66, R65, 0x96, !PT ;  /* 0x000000427c7c7212 */ /* 0x000fe200078e9641 */
[----:B------:R-:W-:Y:S01]  /*1a7e0*/  IMAD.MOV.U32 R65, RZ, RZ, R62 ;  /* 0x000000ffff417224 */ /* 0x000fe200078e003e */
[----:B------:R-:W-:-:S07]  /*1a7f0*/  MOV R62, R64 ;  /* 0x00000040003e7202 */ /* 0x000fce0000000f00 */
.L_x_26904:
[----:B------:R-:W-:Y:S05]  /*1a800*/  BSYNC.RECONVERGENT B1 ;  /* 0x0000000000017941 */ /* 0x000fea0003800200 */
.L_x_26903:
        /* <DEDUP_REMOVED lines=16> */
.L_x_26910:
        /* <DEDUP_REMOVED lines=13> */
.L_x_26912:
[----:B------:R-:W-:Y:S05]  /*1a9e0*/  BSYNC.RECONVERGENT B2 ;  /* 0x0000000000027941 */ /* 0x000fea0003800200 */
.L_x_26911:
        /* <DEDUP_REMOVED lines=54> */
[----:B------:R-:W-:Y:S02]  /*1ad50*/  HFMA2 R65, -RZ, RZ, 0, 0 ;  /* 0x00000000ff417431 */ /* 0x000fe400000001ff */
[----:B------:R-:W-:Y:S01]  /*1ad60*/  IMAD.WIDE.U32 R150, R64, -0x2daee0ad, RZ ;  /* 0xd2511f5340967825 */ /* 0x000fe200078e00ff */
[----:B------:R-:W-:Y:S02]  /*1ad70*/  MOV R64, R62 ;  /* 0x0000003e00407202 */ /* 0x000fe40000000f00 */
[----:B------:R-:W-:Y:S01]  /*1ad80*/  LOP3.LUT R125, R125, R188, R191, 0x96, !PT ;  /* 0x000000bc7d7d7212 */ /* 0x000fe200078e96bf */
[----:B------:R-:W-:Y:S01]  /*1ad90*/  IMAD.MOV.U32 R120, RZ, RZ, R190 ;  /* 0x000000ffff787224 */ /* 0x000fe200078e00be */
[----:B------:R-:W-:Y:S01]  /*1ada0*/  LOP3.LUT R124, R124, R66, R151, 0x96, !PT ;  /* 0x000000427c7c7212 */ /* 0x000fe200078e9697 */
[----:B------:R-:W-:-:S07]  /*1adb0*/  IMAD.MOV.U32 R62, RZ, RZ, R150 ;  /* 0x000000ffff3e7224 */ /* 0x000fce00078e0096 */
.L_x_26909:
[----:B------:R-:W-:Y:S05]  /*1adc0*/  BSYNC.RECONVERGENT B1 ;  /* 0x0000000000017941 */ /* 0x000fea0003800200 */
.L_x_26908:
        /* <DEDUP_REMOVED lines=16> */
.L_x_26915:
        /* <DEDUP_REMOVED lines=13> */
.L_x_26917:
[----:B------:R-:W-:Y:S05]  /*1afa0*/  BSYNC.RECONVERGENT B2 ;  /* 0x0000000000027941 */ /* 0x000fea0003800200 */
.L_x_26916:
        /* <DEDUP_REMOVED lines=59> */
[----:B------:R-:W-:Y:S02]  /*1b360*/  LOP3.LUT R124, R124, R66, R151, 0x96, !PT ;  /* 0x000000427c7c7212 */ /* 0x000fe400078e9697 */
[----:B------:R-:W-:-:S07]  /*1b370*/  MOV R62, R150 ;  /* 0x00000096003e7202 */ /* 0x000fce0000000f00 */
.L_x_26914:
[----:B------:R-:W-:Y:S05]  /*1b380*/  BSYNC.RECONVERGENT B1 ;  /* 0x0000000000017941 */ /* 0x000fea0003800200 */
.L_x_26913:
        /* <DEDUP_REMOVED lines=16> */
.L_x_26897:
        /* <DEDUP_REMOVED lines=20> */
[----:B------:R-:W-:-:S05]  /*1b5d0*/  IMAD R64, R63, 0x100, R64 ;  /* 0x000001003f407824 */ /* 0x000fca00078e0240 */
[----:B------:R-:W-:Y:S01]  /*1b5e0*/  IADD3 R61, PT, PT, R64, R61, RZ ;  /* 0x0000003d403d7210 */ /* 0x000fe20007ffe0ff */
[----:B0-----:R-:W-:-:S05]  /*1b5f0*/  IMAD.WIDE.U32 R66, R60, 0x4, R66 ;  /* 0x000000043c427825 */ /* 0x001fca00078e0042 */
[----:B------:R1:W-:Y:S02]  /*1b600*/  STG.E desc[UR6][R66.64], R61 ;  /* 0x0000003d42007986 */ /* 0x0003e4000c101906 */
.L_x_26918:
[----:B------:R-:W-:Y:S01]  /*1b610*/  IMAD.MOV.U32 R119, RZ, RZ, R62 ;  /* 0x000000ffff777224 */ /* 0x000fe200078e003e */
[----:B------:R-:W-:-:S07]  /*1b620*/  IADD3 R60, PT, PT, R60, 0x20, RZ ;  /* 0x000000203c3c7810 */ /* 0x000fce0007ffe0ff */
.L_x_26855:
[----:B------:R-:W-:Y:S05]  /*1b630*/  BSYNC.RECONVERGENT B0 ;  /* 0x0000000000007941 */ /* 0x000fea0003800200 */
.L_x_26854:
        /* <DEDUP_REMOVED lines=35> */
.L_x_26924:
        /* <DEDUP_REMOVED lines=13> */
.L_x_26926:
[----:B------:R-:W-:Y:S05]  /*1b940*/  BSYNC.RECONVERGENT B2 ;  /* 0x0000000000027941 */ /* 0x000fea0003800200 */
.L_x_26925:
        /* <DEDUP_REMOVED lines=60> */
.L_x_26923:
[----:B------:R-:W-:Y:S05]  /*1bd10*/  BSYNC.RECONVERGENT B1 ;  /* 0x0000000000017941 */ /* 0x000fea0003800200 */
.L_x_26922:
[----:B-1----:R-:W0:Y:S01]  /*1bd20*/  LDC R61, c[0x0][0x408] ;  /* 0x00010200ff3d7b82 */ /* 0x002e220000000800 */
[----:B------:R-:W-:Y:S01]  /*1bd30*/  ISETP.NE.AND P3, PT, R64, 0x1, PT ;  /* 0x000000014000780c */ /* 0x000fe20003f65270 */
[----:B------:R-:W-:Y:S01]  /*1bd40*/  HFMA2 R67, -RZ, RZ, 0.1171875, 0 ;  /* 0x2f800000ff437431 */ /* 0x000fe200000001ff */
[----:B------:R-:W-:Y:S01]  /*1bd50*/  I2FP.F32.U32 R122, R63 ;  /* 0x0000003f007a7245 */ /* 0x000fe20000201000 */
[----:B------:R-:W-:Y:S01]  /*1bd60*/  BSSY.RECONVERGENT B1, `(.L_x_26927) ;  /* 0x000005b000017945 */ /* 0x000fe20003800200 */
[----:B------:R-:W-:Y:S01]  /*1bd70*/  IMAD.MOV.U32 R63, RZ, RZ, 0x2 ;  /* 0x00000002ff3f7424 */ /* 0x000fe200078e00ff */
[----:B------:R-:W-:Y:S02]  /*1bd80*/  MOV R65, R120 ;  /* 0x0000007800417202 */ /* 0x000fe40000000f00 */
        /* <DEDUP_REMOVED lines=13> */
.L_x_26929:
        /* <DEDUP_REMOVED lines=13> */
.L_x_26931:
[----:B------:R-:W-:Y:S05]  /*1bf30*/  BSYNC.RECONVERGENT B2 ;  /* 0x0000000000027941 */ /* 0x000fea0003800200 */
.L_x_26930:
        /* <DEDUP_REMOVED lines=57> */
[----:B------:R-:W-:Y:S01]  /*1c2d0*/  IMAD.MOV.U32 R63, RZ, RZ, RZ ;  /* 0x000000ffff3f7224 */ /* 0x000fe200078e00ff */
[----:B------:R-:W-:Y:S01]  /*1c2e0*/  LOP3.LUT R124, R124, R150, R65, 0x96, !PT ;  /* 0x000000967c7c7212 */ /* 0x000fe200078e9641 */
[----:B------:R-:W-:Y:S01]  /*1c2f0*/  IMAD.MOV.U32 R65, RZ, RZ, R62 ;  /* 0x000000ffff417224 */ /* 0x000fe200078e003e */
[----:B------:R-:W-:-:S07]  /*1c300*/  MOV R62, R64 ;  /* 0x00000040003e7202 */ /* 0x000fce0000000f00 */
.L_x_26928:
[----:B------:R-:W-:Y:S05]  /*1c310*/  BSYNC.RECONVERGENT B1 ;  /* 0x0000000000017941 */ /* 0x000fea0003800200 */
.L_x_26927:
        /* <DEDUP_REMOVED lines=15> */
.L_x_26934:
        /* <DEDUP_REMOVED lines=13> */
.L_x_26936:
[----:B------:R-:W-:Y:S05]  /*1c4e0*/  BSYNC.RECONVERGENT B2 ;  /* 0x0000000000027941 */ /* 0x000fea0003800200 */
.L_x_26935:
        /* <DEDUP_REMOVED lines=57> */
[----:B------:R-:W-:-:S03]  /*1c880*/  LOP3.LUT R125, R125, R190, R193, 0x96, !PT ;  /* 0x000000be7d7d7212 */ /* 0x000fc600078e96c1 */
[----:B------:R-:W-:Y:S01]  /*1c890*/  IMAD.MOV.U32 R120, RZ, RZ, R192 ;  /* 0x000000ffff787224 */ /* 0x000fe200078e00c0 */
[----:B------:R-:W-:Y:S01]  /*1c8a0*/  LOP3.LUT R124, R124, R150, R189, 0x96, !PT ;  /* 0x000000967c7c7212 */ /* 0x000fe200078e96bd */
[----:B------:R-:W-:-:S07]  /*1c8b0*/  IMAD.MOV.U32 R62, RZ, RZ, R188 ;  /* 0x000000ffff3e7224 */ /* 0x000fce00078e00bc */
.L_x_26933:
[----:B------:R-:W-:Y:S05]  /*1c8c0*/  BSYNC.RECONVERGENT B1 ;  /* 0x0000000000017941 */ /* 0x000fea0003800200 */
.L_x_26932:
[----:B------:R-:W-:Y:S01]  /*1c8d0*/  ISETP.NE.AND P4, PT, R64, 0x1, PT ;  /* 0x000000014000780c */ /* 0x000fe20003f85270 */
[----:B------:R-:W-:Y:S01]  /*1c8e0*/  BSSY.RECONVERGENT B1, `(.L_x_26937) ;  /* 0x000005b000017945 */ /* 0x000fe20003800200 */
[----:B------:R-:W-:Y:S01]  /*1c8f0*/  I2FP.F32.U32 R122, R119 ;  /* 0x00000077007a7245 */ /* 0x000fe20000201000 */
[----:B------:R-:W-:Y:S01]  /*1c900*/  FMUL.FTZ R33, R33, R61 ;  /* 0x0000003d21217220 */ /* 0x000fe20000410000 */
[----:B------:R-:W-:-:S03]  /*1c910*/  IMAD.MOV.U32 R119, RZ, RZ, 0x2 ;  /* 0x00000002ff777424 */ /* 0x000fc600078e00ff */
        /* <DEDUP_REMOVED lines=12> */
.L_x_26939:
        /* <DEDUP_REMOVED lines=13> */
.L_x_26941:
[----:B------:R-:W-:Y:S05]  /*1cab0*/  BSYNC.RECONVERGENT B2 ;  /* 0x0000000000027941 */ /* 0x000fea0003800200 */
.L_x_26940:
        /* <DEDUP_REMOVED lines=61> */
.L_x_26938:
[----:B------:R-:W-:Y:S05]  /*1ce90*/  BSYNC.RECONVERGENT B1 ;  /* 0x0000000000017941 */ /* 0x000fea0003800200 */
.L_x_26937:
        /* <DEDUP_REMOVED lines=15> */
.L_x_26944:
        /* <DEDUP_REMOVED lines=13> */
.L_x_26946:
[----:B------:R-:W-:Y:S05]  /*1d060*/  BSYNC.RECONVERGENT B2 ;  /* 0x0000000000027941 */ /* 0x000fea0003800200 */
.L_x_26945:
        /* <DEDUP_REMOVED lines=61> */
.L_x_26943:
[----:B------:R-:W-:Y:S05]  /*1d440*/  BSYNC.RECONVERGENT B1 ;  /* 0x0000000000017941 */ /* 0x000fea0003800200 */
.L_x_26942:
        /* <DEDUP_REMOVED lines=17> */
.L_x_26949:
        /* <DEDUP_REMOVED lines=13> */
.L_x_26951:
[----:B------:R-:W-:Y:S05]  /*1d630*/  BSYNC.RECONVERGENT B2 ;  /* 0x0000000000027941 */ /* 0x000fea0003800200 */
.L_x_26950:
        /* <DEDUP_REMOVED lines=61> */
.L_x_26948:
[----:B------:R-:W-:Y:S05]  /*1da10*/  BSYNC.RECONVERGENT B1 ;  /* 0x0000000000017941 */ /* 0x000fea0003800200 */
.L_x_26947:
        /* <DEDUP_REMOVED lines=15> */
.L_x_26954:
        /* <DEDUP_REMOVED lines=13> */
.L_x_26956:
[----:B------:R-:W-:Y:S05]  /*1dbe0*/  BSYNC.RECONVERGENT B2 ;  /* 0x0000000000027941 */ /* 0x000fea0003800200 */
.L_x_26955:
        /* <DEDUP_REMOVED lines=47> */
[C---:B------:R-:W-:Y:S02]  /*1dee0*/  VIADD R64, R115.reuse, 0xdb3d7428 ;  /* 0xdb3d742873407836 */ /* 0x040fe40000000000 */
[----:B------:R-:W-:Y:S01]  /*1def0*/  IMAD.WIDE.U32 R192, R34, -0x326172a9, RZ ;  /* 0xcd9e8d5722c07825 */ /* 0x000fe200078e00ff */
[----:B------:R-:W-:Y:S02]  /*1df00*/  IADD3 R34, PT, PT, R114, -0xe443238, RZ ;  /* 0xf1bbcdc872227810 */ /* 0x000fe40007ffe0ff */
[----:B------:R-:W-:Y:S02]  /*1df10*/  LOP3.LUT R64, R64, R190, R151, 0x96, !PT ;  /* 0x000000be40407212 */ /* 0x000fe400078e9697 */
[----:B------:R-:W-:Y:S02]  /*1df20*/  LOP3.LUT R34, R34, R124, R193, 0x96, !PT ;  /* 0x0000007c22227212 */ /* 0x000fe400078e96c1 */
[----:B------:R-:W-:Y:S01]  /*1df30*/  IADD3 R124, PT, PT, R115, -0x695add53, RZ ;  /* 0x96a522ad737c7810 */ /* 0x000fe20007ffe0ff */
[----:B------:R-:W-:Y:S01]  /*1df40*/  IMAD.WIDE.U32 R214, R64, -0x326172a9, RZ ;  /* 0xcd9e8d5740d67825 */ /* 0x000fe200078e00ff */
[----:B------:R-:W-:-:S03]  /*1df50*/  MOV R64, R62 ;  /* 0x0000003e00407202 */ /* 0x000fc60000000f00 */
[----:B------:R-:W-:-:S04]  /*1df60*/  IMAD.WIDE.U32 R190, R34, -0x2daee0ad, RZ ;  /* 0xd2511f5322be7825 */ /* 0x000fc800078e00ff */
[----:B------:R-:W-:Y:S01]  /*1df70*/  HFMA2 R34, -RZ, RZ, 0, 0 ;  /* 0x00000000ff227431 */ /* 0x000fe200000001ff */
[----:B------:R-:W-:Y:S01]  /*1df80*/  LOP3.LUT R125, R125, R192, R215, 0x96, !PT ;  /* 0x000000c07d7d7212 */ /* 0x000fe200078e96d7 */
[----:B------:R-:W-:Y:S01]  /*1df90*/  IMAD.MOV.U32 R120, RZ, RZ, R214 ;  /* 0x000000ffff787224 */ /* 0x000fe200078e00d6 */
[----:B------:R-:W-:Y:S01]  /*1dfa0*/  LOP3.LUT R124, R124, R150, R191, 0x96, !PT ;  /* 0x000000967c7c7212 */ /* 0x000fe200078e96bf */
[----:B------:R-:W-:-:S07]  /*1dfb0*/  IMAD.MOV.U32 R62, RZ, RZ, R190 ;  /* 0x000000ffff3e7224 */ /* 0x000fce00078e00be */
.L_x_26953:
[----:B------:R-:W-:Y:S05]  /*1dfc0*/  BSYNC.RECONVERGENT B1 ;  /* 0x0000000000017941 */ /* 0x000fea0003800200 */
.L_x_26952:
        /* <DEDUP_REMOVED lines=17> */
.L_x_26959:
        /* <DEDUP_REMOVED lines=15> */
.L_x_26961:
[----:B------:R-:W-:Y:S05]  /*1e1d0*/  BSYNC.RECONVERGENT B2 ;  /* 0x0000000000027941 */ /* 0x000fea0003800200 */
.L_x_26960:
        /* <DEDUP_REMOVED lines=61> */
.L_x_26958:
[----:B------:R-:W-:Y:S05]  /*1e5b0*/  BSYNC.RECONVERGENT B1 ;  /* 0x0000000000017941 */ /* 0x000fea0003800200 */
.L_x_26957:
        /* <DEDUP_REMOVED lines=35> */
.L_x_26921:
        /* <DEDUP_REMOVED lines=16> */
.L_x_26965:
        /* <DEDUP_REMOVED lines=13> */
.L_x_26967:
[----:B------:R-:W-:Y:S05]  /*1e9c0*/  BSYNC.RECONVERGENT B2 ;  /* 0x0000000000027941 */ /* 0x000fea0003800200 */
.L_x_26966:
        /* <DEDUP_REMOVED lines=60> */
.L_x_26964:
[----:B------:R-:W-:Y:S05]  /*1ed90*/  BSYNC.RECONVERGENT B1 ;  /* 0x0000000000017941 */ /* 0x000fea0003800200 */
.L_x_26963:
[----:B-1----:R-:W0:Y:S01]  /*1eda0*/  LDC R61, c[0x0][0x404] ;  /* 0x00010100ff3d7b82 */ /* 0x002e220000000800 */
[----:B------:R-:W-:Y:S01]  /*1edb0*/  ISETP.NE.AND P3, PT, R64, 0x1, PT ;  /* 0x000000014000780c */ /* 0x000fe20003f65270 */
[----:B------:R-:W-:Y:S01]  /*1edc0*/  BSSY.RECONVERGENT B1, `(.L_x_26968) ;  /* 0x000005b000017945 */ /* 0x000fe20003800200 */
[----:B------:R-:W-:Y:S01]  /*1edd0*/  I2FP.F32.U32 R66, R63 ;  /* 0x0000003f00427245 */ /* 0x000fe20000201000 */
[----:B------:R-:W-:Y:S01]  /*1ede0*/  IMAD.MOV.U32 R63, RZ, RZ, 0x2f800000 ;  /* 0x2f800000ff3f7424 */ /* 0x000fe200078e00ff */
[----:B------:R-:W-:Y:S01]  /*1edf0*/  MOV R67, 0x2 ;  /* 0x0000000200437802 */ /* 0x000fe20000000f00 */
[----:B------:R-:W-:Y:S02]  /*1ee00*/  IMAD.MOV.U32 R65, RZ, RZ, R120 ;  /* 0x000000ffff417224 */ /* 0x000fe400078e0078 */
[----:B------:R-:W-:-:S05]  /*1ee10*/  FFMA.FTZ R66, R66, R63, 1.1641532182693481445e-10 ;  /* 0x2f00000042427423 */ /* 0x000fca000001003f */
[----:B0-----:R-:W-:Y:S01]  /*1ee20*/  FSETP.LE.FTZ.AND P2, PT, R66, R61, PT ;  /* 0x0000003d4200720b */ /* 0x001fe20003f53000 */
        /* <DEDUP_REMOVED lines=9> */
.L_x_26970:
        /* <DEDUP_REMOVED lines=13> */
.L_x_26972:
[----:B------:R-:W-:Y:S05]  /*1ef90*/  BSYNC.RECONVERGENT B2 ;  /* 0x0000000000027941 */ /* 0x000fea0003800200 */
.L_x_26971:
        /* <DEDUP_REMOVED lines=50> */
[----:B------:R-:W-:Y:S01]  /*1f2c0*/  LOP3.LUT R65, R65, R150, R67, 0x96, !PT ;  /* 0x0000009641417212 */ /* 0x000fe200078e9643 */
[----:B------:R-:W-:Y:S01]  /*1f2d0*/  HFMA2 R67, -RZ, RZ, 0, 0 ;  /* 0x00000000ff437431 */ /* 0x000fe200000001ff */
        /* <DEDUP_REMOVED lines=9> */
.L_x_26969:
[----:B------:R-:W-:Y:S05]  /*1f370*/  BSYNC.RECONVERGENT B1 ;  /* 0x0000000000017941 */ /* 0x000fea0003800200 */
.L_x_26968:
        /* <DEDUP_REMOVED lines=16> */
.L_x_26975:
        /* <DEDUP_REMOVED lines=13> */
.L_x_26977:
[----:B------:R-:W-:Y:S05]  /*1f550*/  BSYNC.RECONVERGENT B2 ;  /* 0x0000000000027941 */ /* 0x000fea0003800200 */
.L_x_26976:
        /* <DEDUP_REMOVED lines=61> */
.L_x_26974:
[----:B------:R-:W-:Y:S05]  /*1f930*/  BSYNC.RECONVERGENT B1 ;  /* 0x0000000000017941 */ /* 0x000fea0003800200 */
.L_x_26973:
        /* <DEDUP_REMOVED lines=16> */
.L_x_26980:
        /* <DEDUP_REMOVED lines=13> */
.L_x_26982:
[----:B------:R-:W-:Y:S05]  /*1fb10*/  BSYNC.RECONVERGENT B2 ;  /* 0x0000000000027941 */ /* 0x000fea0003800200 */
.L_x_26981:
        /* <DEDUP_REMOVED lines=61> */
.L_x_26979:
[----:B------:R-:W-:Y:S05]  /*1fef0*/  BSYNC.RECONVERGENT B1 ;  /* 0x0000000000017941 */ /* 0x000fea0003800200 */
.L_x_26978:
        /* <DEDUP_REMOVED lines=16> */
.L_x_26962:
[----:B------:R-:W0:Y:S01]  /*20000*/  LDC.64 R150, c[0x0][0x3a8] ;  /* 0x0000ea00ff967b82 */ /* 0x000e220000000a00 */
[----:B------:R-:W-:Y:S02]  /*20010*/  SEL R65, RZ, 0x1000000, !P5 ;  /* 0x01000000ff417807 */ /* 0x000fe40006800000 */
[----:B------:R-:W-:Y:S02]  /*20020*/  SEL R64, RZ, 0x10000, !P4 ;  /* 0x00010000ff407807 */ /* 0x000fe40006000000 */
[----:B------:R-:W-:Y:S02]  /*20030*/  SEL R63, RZ, 0x100, !P3 ;  /* 0x00000100ff3f7807 */ /* 0x000fe40005800000 */
[----:B------:R-:W-:Y:S01]  /*20040*/  SEL R61, RZ, 0x1, !P2 ;  /* 0x00000001ff3d7807 */ /* 0x000fe20005000000 */
[----:B------:R-:W1:Y:S01]  /*20050*/  LDC.64 R66, c[0x0][0x3b0] ;  /* 0x0000ec00ff427b82 */ /* 0x000e620000000a00 */
[----:B------:R-:W-:-:S05]  /*20060*/  IADD3 R64, PT, PT, R63, R65, R64 ;  /* 0x000000413f407210 */ /* 0x000fca0007ffe040 */
        /* <DEDUP_REMOVED lines=17> */
.L_x_26983:
[----:B------:R-:W-:Y:S01]  /*20180*/  MOV R119, R62 ;  /* 0x0000003e00777202 */ /* 0x000fe20000000f00 */
[----:B------:R-:W-:-:S07]  /*20190*/  VIADD R60, R60, 0x20 ;  /* 0x000000203c3c7836 */ /* 0x000fce0000000000 */
.L_x_26920:
[----:B------:R-:W-:Y:S05]  /*201a0*/  BSYNC.RECONVERGENT B0 ;  /* 0x0000000000007941 */ /* 0x000fea0003800200 */
.L_x_26919:
        /* <DEDUP_REMOVED lines=35> */
.L_x_26989:
        /* <DEDUP_REMOVED lines=13> */
.L_x_26991:
[----:B------:R-:W-:Y:S05]  /*204b0*/  BSYNC.RECONVERGENT B2 ;  /* 0x0000000000027941 */ /* 0x000fea0003800200 */
.L_x_26990:
        /* <DEDUP_REMOVED lines=60> */
.L_x_26988:
[----:B------:R-:W-:Y:S05]  /*20880*/  BSYNC.RECONVERGENT B1 ;  /* 0x0000000000017941 */ /* 0x000fea0003800200 */
.L_x_26987:
        /* <DEDUP_REMOVED lines=20> */
.L_x_26994:
        /* <DEDUP_REMOVED lines=13> */
.L_x_26996:
[----:B------:R-:W-:Y:S05]  /*20aa0*/  BSYNC.RECONVERGENT B2 ;  /* 0x0000000000027941 */ /* 0x000fea0003800200 */
.L_x_26995:
        /* <DEDUP_REMOVED lines=61> */
.L_x_26993:
[----:B------:R-:W-:Y:S05]  /*20e80*/  BSYNC.RECONVERGENT B1 ;  /* 0x0000000000017941 */ /* 0x000fea0003800200 */
.L_x_26992:
        /* <DEDUP_REMOVED lines=15> */
.L_x_26999:
        /* <DEDUP_REMOVED lines=13> */
.L_x_27001:
[----:B------:R-:W-:Y:S05]  /*21050*/  BSYNC.RECONVERGENT B2 ;  /* 0x0000000000027941 */ /* 0x000fea0003800200 */
.L_x_27000:
        /* <DEDUP_REMOVED lines=61> */
.L_x_26998:
[----:B------:R-:W-:Y:S05]  /*21430*/  BSYNC.RECONVERGENT B1 ;  /* 0x0000000000017941 */ /* 0x000fea0003800200 */
.L_x_26997:
        /* <DEDUP_REMOVED lines=17> */
.L_x_27004:
        /* <DEDUP_REMOVED lines=13> */
.L_x_27006:
[----:B------:R-:W-:Y:S05]  /*21620*/  BSYNC.RECONVERGENT B2 ;  /* 0x0000000000027941 */ /* 0x000fea0003800200 */
.L_x_27005:
        /* <DEDUP_REMOVED lines=61> */
.L_x_27003:
[----:B------:R-:W-:Y:S05]  /*21a00*/  BSYNC.RECONVERGENT B1 ;  /* 0x0000000000017941 */ /* 0x000fea0003800200 */
.L_x_27002:
        /* <DEDUP_REMOVED lines=15> */
.L_x_27009:
        /* <DEDUP_REMOVED lines=13> */
.L_x_27011:
[----:B------:R-:W-:Y:S05]  /*21bd0*/  BSYNC.RECONVERGENT B2 ;  /* 0x0000000000027941 */ /* 0x000fea0003800200 */
.L_x_27010:
        /* <DEDUP_REMOVED lines=61> */
.L_x_27008:
[----:B------:R-:W-:Y:S05]  /*21fb0*/  BSYNC.RECONVERGENT B1 ;  /* 0x0000000000017941 */ /* 0x000fea0003800200 */
.L_x_27007:
        /* <DEDUP_REMOVED lines=17> */
.L_x_27014:
        /* <DEDUP_REMOVED lines=13> */
.L_x_27016:
[----:B------:R-:W-:Y:S05]  /*221a0*/  BSYNC.RECONVERGENT B2 ;  /* 0x0000000000027941 */ /* 0x000fea0003800200 */
.L_x_27015:
        /* <DEDUP_REMOVED lines=61> */
.L_x_27013:
[----:B------:R-:W-:Y:S05]  /*22580*/  BSYNC.RECONVERGENT B1 ;  /* 0x0000000000017941 */ /* 0x000fea0003800200 */
.L_x_27012:
        /* <DEDUP_REMOVED lines=15> */
.L_x_27019:
        /* <DEDUP_REMOVED lines=13> */
.L_x_27021:
[----:B------:R-:W-:Y:S05]  /*22750*/  BSYNC.RECONVERGENT B2 ;  /* 0x0000000000027941 */ /* 0x000fea0003800200 */
.L_x_27020:
        /* <DEDUP_REMOVED lines=61> */
.L_x_27018:
[----:B------:R-:W-:Y:S05]  /*22b30*/  BSYNC.RECONVERGENT B1 ;  /* 0x0000000000017941 */ /* 0x000fea0003800200 */
.L_x_27017:
        /* <DEDUP_REMOVED lines=17> */
.L_x_27024:
        /* <DEDUP_REMOVED lines=15> */
.L_x_27026:
[----:B------:R-:W-:Y:S05]  /*22d40*/  BSYNC.RECONVERGENT B2 ;  /* 0x0000000000027941 */ /* 0x000fea0003800200 */
.L_x_27025:
        /* <DEDUP_REMOVED lines=61> */
.L_x_27023:
[----:B------:R-:W-:Y:S05]  /*23120*/  BSYNC.RECONVERGENT B1 ;  /* 0x0000000000017941 */ /* 0x000fea0003800200 */
.L_x_27022:
        /* <DEDUP_REMOVED lines=35> */
.L_x_26986:
        /* <DEDUP_REMOVED lines=16> */
.L_x_27030:
        /* <DEDUP_REMOVED lines=13> */
.L_x_27032:
[----:B------:R-:W-:Y:S05]  /*23530*/  BSYNC.RECONVERGENT B2 ;  /* 0x0000000000027941 */ /* 0x000fea0003800200 */
.L_x_27031:
        /* <DEDUP_REMOVED lines=60> */
.L_x_27029:
[----:B------:R-:W-:Y:S05]  /*23900*/  BSYNC.RECONVERGENT B1 ;  /* 0x0000000000017941 */ /* 0x000fea0003800200 */
.L_x_27028:
        /* <DEDUP_REMOVED lines=18> */
.L_x_27035:
        /* <DEDUP_REMOVED lines=13> */
.L_x_27037:
[----:B------:R-:W-:Y:S05]  /*23b00*/  BSYNC.RECONVERGENT B2 ;  /* 0x0000000000027941 */ /* 0x000fea0003800200 */
.L_x_27036:
        /* <DEDUP_REMOVED lines=61> */
.L_x_27034:
[----:B------:R-:W-:Y:S05]  /*23ee0*/  BSYNC.RECONVERGENT B1 ;  /* 0x0000000000017941 */ /* 0x000fea0003800200 */
.L_x_27033:
        /* <DEDUP_REMOVED lines=16> */
.L_x_27040:
        /* <DEDUP_REMOVED lines=13> */
.L_x_27042:
[----:B------:R-:W-:Y:S05]  /*240c0*/  BSYNC.RECONVERGENT B2 ;  /* 0x0000000000027941 */ /* 0x000fea0003800200 */
.L_x_27041:
        /* <DEDUP_REMOVED lines=61> */
.L_x_27039:
[----:B------:R-:W-:Y:S05]  /*244a0*/  BSYNC.RECONVERGENT B1 ;  /* 0x0000000000017941 */ /* 0x000fea0003800200 */
.L_x_27038:
        /* <DEDUP_REMOVED lines=16> */
.L_x_27045:
        /* <DEDUP_REMOVED lines=13> */
.L_x_27047:
[----:B------:R-:W-:Y:S05]  /*24680*/  BSYNC.RECONVERGENT B2 ;  /* 0x0000000000027941 */ /* 0x000fea0003800200 */
.L_x_27046:
        /* <DEDUP_REMOVED lines=61> */
.L_x_27044:
[----:B------:R-:W-:Y:S05]  /*24a60*/  BSYNC.RECONVERGENT B1 ;  /* 0x0000000000017941 */ /* 0x000fea0003800200 */
.L_x_27043:
        /* <DEDUP_REMOVED lines=16> */
.L_x_27027:
[----:B------:R-:W0:Y:S01]  /*24b70*/  LDC.64 R150, c[0x0][0x3a8] ;  /* 0x0000ea00ff967b82 */ /* 0x000e220000000a00 */
[----:B------:R-:W-:Y:S02]  /*24b80*/  SEL R65, RZ, 0x1000000, !P5 ;  /* 0x01000000ff417807 */ /* 0x000fe40006800000 */
[----:B------:R-:W-:Y:S02]  /*24b90*/  SEL R64, RZ, 0x10000, !P4 ;  /* 0x00010000ff407807 */ /* 0x000fe40006000000 */
[----:B------:R-:W-:Y:S02]  /*24ba0*/  SEL R63, RZ, 0x100, !P3 ;  /* 0x00000100ff3f7807 */ /* 0x000fe40005800000 */
[----:B------:R-:W-:Y:S01]  /*24bb0*/  SEL R61, RZ, 0x1, !P2 ;  /* 0x00000001ff3d7807 */ /* 0x000fe20005000000 */
[----:B------:R-:W1:Y:S01]  /*24bc0*/  LDC.64 R66, c[0x0][0x3b0] ;  /* 0x0000ec00ff427b82 */ /* 0x000e620000000a00 */
[----:B------:R-:W-:-:S04]  /*24bd0*/  IADD3 R64, PT, PT, R63, R65, R64 ;  /* 0x000000413f407210 */ /* 0x000fc80007ffe040 */
        /* <DEDUP_REMOVED lines=17> */
.L_x_27048:
[----:B------:R-:W-:Y:S01]  /*24cf0*/  IMAD.MOV.U32 R119, RZ, RZ, R62 ;  /* 0x000000ffff777224 */ /* 0x000fe200078e003e */
[----:B------:R-:W-:-:S07]  /*24d00*/  IADD3 R60, PT, PT, R60, 0x20, RZ ;  /* 0x000000203c3c7810 */ /* 0x000fce0007ffe0ff */
.L_x_26985:
[----:B------:R-:W-:Y:S05]  /*24d10*/  BSYNC.RECONVERGENT B0 ;  /* 0x0000000000007941 */ /* 0x000fea0003800200 */
.L_x_26984:
        /* <DEDUP_REMOVED lines=35> */
.L_x_27054:
        /* <DEDUP_REMOVED lines=13> */
.L_x_27056:
[----:B------:R-:W-:Y:S05]  /*25020*/  BSYNC.RECONVERGENT B2 ;  /* 0x0000000000027941 */ /* 0x000fea0003800200 */
.L_x_27055:
        /* <DEDUP_REMOVED lines=60> */
.L_x_27053:
[----:B------:R-:W-:Y:S05]  /*253f0*/  BSYNC.RECONVERGENT B1 ;  /* 0x0000000000017941 */ /* 0x000fea0003800200 */
.L_x_27052:
        /* <DEDUP_REMOVED lines=20> */
.L_x_27059:
        /* <DEDUP_REMOVED lines=13> */
.L_x_27061:
[----:B------:R-:W-:Y:S05]  /*25610*/  BSYNC.RECONVERGENT B2 ;  /* 0x0000000000027941 */ /* 0x000fea0003800200 */
.L_x_27060:
        /* <DEDUP_REMOVED lines=61> */
.L_x_27058:
[----:B------:R-:W-:Y:S05]  /*259f0*/  BSYNC.RECONVERGENT B1 ;  /* 0x0000000000017941 */ /* 0x000fea0003800200 */
.L_x_27057:
        /* <DEDUP_REMOVED lines=15> */
.L_x_27064:
        /* <DEDUP_REMOVED lines=13> */
.L_x_27066:
[----:B------:R-:W-:Y:S05]  /*25bc0*/  BSYNC.RECONVERGENT B2 ;  /* 0x0000000000027941 */ /* 0x000fea0003800200 */
.L_x_27065:
        /* <DEDUP_REMOVED lines=61> */
.L_x_27063:
[----:B------:R-:W-:Y:S05]  /*25fa0*/  BSYNC.RECONVERGENT B1 ;  /* 0x0000000000017941 */ /* 0x000fea0003800200 */
.L_x_27062:
        /* <DEDUP_REMOVED lines=17> */
.L_x_27069:
        /* <DEDUP_REMOVED lines=13> */
.L_x_27071:
[----:B------:R-:W-:Y:S05]  /*26190*/  BSYNC.RECONVERGENT B2 ;  /* 0x0000000000027941 */ /* 0x000fea0003800200 */
.L_x_27070:
        /* <DEDUP_REMOVED lines=61> */
.L_x_27068:
[----:B------:R-:W-:Y:S05]  /*26570*/  BSYNC.RECONVERGENT B1 ;  /* 0x0000000000017941 */ /* 0x000fea0003800200 */
.L_x_27067:
        /* <DEDUP_REMOVED lines=15> */
.L_x_27074:
        /* <DEDUP_REMOVED lines=13> */
.L_x_27076:
[----:B------:R-:W-:Y:S05]  /*26740*/  BSYNC.RECONVERGENT B2 ;  /* 0x0000000000027941 */ /* 0x000fea0003800200 */
.L_x_27075:
        /* <DEDUP_REMOVED lines=61> */
.L_x_27073:
[----:B------:R-:W-:Y:S05]  /*26b20*/  BSYNC.RECONVERGENT B1 ;  /* 0x0000000000017941 */ /* 0x000fea0003800200 */
.L_x_27072:
        /* <DEDUP_REMOVED lines=17> */
.L_x_27079:
        /* <DEDUP_REMOVED lines=13> */
.L_x_27081:
[----:B------:R-:W-:Y:S05]  /*26d10*/  BSYNC.RECONVERGENT B2 ;  /* 0x0000000000027941 */ /* 0x000fea0003800200 */
.L_x_27080:
        /* <DEDUP_REMOVED lines=61> */
.L_x_27078:
[----:B------:R-:W-:Y:S05]  /*270f0*/  BSYNC.RECONVERGENT B1 ;  /* 0x0000000000017941 */ /* 0x000fea0003800200 */
.L_x_27077:
        /* <DEDUP_REMOVED lines=15> */
.L_x_27084:
        /* <DEDUP_REMOVED lines=13> */
.L_x_27086:
[----:B------:R-:W-:Y:S05]  /*272c0*/  BSYNC.RECONVERGENT B2 ;  /* 0x0000000000027941 */ /* 0x000fea0003800200 */
.L_x_27085:
        /* <DEDUP_REMOVED lines=61> */
.L_x_27083:
[----:B------:R-:W-:Y:S05]  /*276a0*/  BSYNC.RECONVERGENT B1 ;  /* 0x0000000000017941 */ /* 0x000fea0003800200 */
.L_x_27082:
        /* <DEDUP_REMOVED lines=17> */
.L_x_27089:
        /* <DEDUP_REMOVED lines=15> */
.L_x_27091:
[----:B------:R-:W-:Y:S05]  /*278b0*/  BSYNC.RECONVERGENT B2 ;  /* 0x0000000000027941 */ /* 0x000fea0003800200 */
.L_x_27090:
        /* <DEDUP_REMOVED lines=61> */
.L_x_27088:
[----:B------:R-:W-:Y:S05]  /*27c90*/  BSYNC.RECONVERGENT B1 ;  /* 0x0000000000017941 */ /* 0x000fea0003800200 */
.L_x_27087:
        /* <DEDUP_REMOVED lines=35> */
.L_x_27051:
        /* <DEDUP_REMOVED lines=16> */
.L_x_27095:
        /* <DEDUP_REMOVED lines=13> */
.L_x_27097:
[----:B------:R-:W-:Y:S05]  /*280a0*/  BSYNC.RECONVERGENT B2 ;  /* 0x0000000000027941 */ /* 0x000fea0003800200 */
.L_x_27096:
        /* <DEDUP_REMOVED lines=60> */
.L_x_27094:
[----:B------:R-:W-:Y:S05]  /*28470*/  BSYNC.RECONVERGENT B1 ;  /* 0x0000000000017941 */ /* 0x000fea0003800200 */
.L_x_27093:
        /* <DEDUP_REMOVED lines=18> */
.L_x_27100:
        /* <DEDUP_REMOVED lines=13> */
.L_x_27102:
[----:B------:R-:W-:Y:S05]  /*28670*/  BSYNC.RECONVERGENT B2 ;  /* 0x0000000000027941 */ /* 0x000fea0003800200 */
.L_x_27101:
        /* <DEDUP_REMOVED lines=61> */
.L_x_27099:
[----:B------:R-:W-:Y:S05]  /*28a50*/  BSYNC.RECONVERGENT B1 ;  /* 0x0000000000017941 */ /* 0x000fea0003800200 */
.L_x_27098:
        /* <DEDUP_REMOVED lines=16> */
.L_x_27105:
        /* <DEDUP_REMOVED lines=13> */
.L_x_27107:
[----:B------:R-:W-:Y:S05]  /*28c30*/  BSYNC.RECONVERGENT B2 ;  /* 0x0000000000027941 */ /* 0x000fea0003800200 */
.L_x_27106:
        /* <DEDUP_REMOVED lines=61> */
.L_x_27104:
[----:B------:R-:W-:Y:S05]  /*29010*/  BSYNC.RECONVERGENT B1 ;  /* 0x0000000000017941 */ /* 0x000fea0003800200 */
.L_x_27103:
        /* <DEDUP_REMOVED lines=16> */
.L_x_27110:
        /* <DEDUP_REMOVED lines=13> */
.L_x_27112:
[----:B------:R-:W-:Y:S05]  /*291f0*/  BSYNC.RECONVERGENT B2 ;  /* 0x0000000000027941 */ /* 0x000fea0003800200 */
.L_x_27111:
        /* <DEDUP_REMOVED lines=61> */
.L_x_27109:
[----:B------:R-:W-:Y:S05]  /*295d0*/  BSYNC.RECONVERGENT B1 ;  /* 0x0000000000017941 */ /* 0x000fea0003800200 */
.L_x_27108:
        /* <DEDUP_REMOVED lines=16> */
.L_x_27092:
        /* <DEDUP_REMOVED lines=24> */
.L_x_27113:
[----:B------:R-:W-:Y:S01]  /*29860*/  MOV R119, R62 ;  /* 0x0000003e00777202 */ /* 0x000fe20000000f00 */
[----:B------:R-:W-:-:S07]  /*29870*/  VIADD R60, R60, 0x20 ;  /* 0x000000203c3c7836 */ /* 0x000fce0000000000 */
.L_x_27050:
[----:B------:R-:W-:Y:S05]  /*29880*/  BSYNC.RECONVERGENT B0 ;  /* 0x0000000000007941 */ /* 0x000fea0003800200 */
.L_x_27049:
        /* <DEDUP_REMOVED lines=35> */
.L_x_27119:
        /* <DEDUP_REMOVED lines=13> */
.L_x_27121:
[----:B------:R-:W-:Y:S05]  /*29b90*/  BSYNC.RECONVERGENT B2 ;  /* 0x0000000000027941 */ /* 0x000fea0003800200 */
.L_x_27120:
        /* <DEDUP_REMOVED lines=60> */
.L_x_27118:
[----:B------:R-:W-:Y:S05]  /*29f60*/  BSYNC.RECONVERGENT B1 ;  /* 0x0000000000017941 */ /* 0x000fea0003800200 */
.L_x_27117:
        /* <DEDUP_REMOVED lines=20> */
.L_x_27124:
        /* <DEDUP_REMOVED lines=13> */
.L_x_27126:
[----:B------:R-:W-:Y:S05]  /*2a180*/  BSYNC.RECONVERGENT B2 ;  /* 0x0000000000027941 */ /* 0x000fea0003800200 */
.L_x_27125:
        /* <DEDUP_REMOVED lines=61> */
.L_x_27123:
[----:B------:R-:W-:Y:S05]  /*2a560*/  BSYNC.RECONVERGENT B1 ;  /* 0x0000000000017941 */ /* 0x000fea0003800200 */
.L_x_27122:
        /* <DEDUP_REMOVED lines=15> */
.L_x_27129:
        /* <DEDUP_REMOVED lines=13> */
.L_x_27131:
[----:B------:R-:W-:Y:S05]  /*2a730*/  BSYNC.RECONVERGENT B2 ;  /* 0x0000000000027941 */ /* 0x000fea0003800200 */
.L_x_27130:
        /* <DEDUP_REMOVED lines=61> */
.L_x_27128:
[----:B------:R-:W-:Y:S05]  /*2ab10*/  BSYNC.RECONVERGENT B1 ;  /* 0x0000000000017941 */ /* 0x000fea0003800200 */
.L_x_27127:
        /* <DEDUP_REMOVED lines=17> */
.L_x_27134:
        /* <DEDUP_REMOVED lines=13> */
.L_x_27136:
[----:B------:R-:W-:Y:S05]  /*2ad00*/  BSYNC.RECONVERGENT B2 ;  /* 0x0000000000027941 */ /* 0x000fea0003800200 */
.L_x_27135:
        /* <DEDUP_REMOVED lines=61> */
.L_x_27133:
[----:B------:R-:W-:Y:S05]  /*2b0e0*/  BSYNC.RECONVERGENT B1 ;  /* 0x0000000000017941 */ /* 0x000fea0003800200 */
.L_x_27132:
        /* <DEDUP_REMOVED lines=15> */
.L_x_27139:
        /* <DEDUP_REMOVED lines=13> */
.L_x_27141:
[----:B------:R-:W-:Y:S05]  /*2b2b0*/  BSYNC.RECONVERGENT B2 ;  /* 0x0000000000027941 */ /* 0x000fea0003800200 */
.L_x_27140:
        /* <DEDUP_REMOVED lines=61> */
.L_x_27138:
[----:B------:R-:W-:Y:S05]  /*2b690*/  BSYNC.RECONVERGENT B1 ;  /* 0x0000000000017941 */ /* 0x000fea0003800200 */
.L_x_27137:
        /* <DEDUP_REMOVED lines=17> */
.L_x_27144:
        /* <DEDUP_REMOVED lines=13> */
.L_x_27146:
[----:B------:R-:W-:Y:S05]  /*2b880*/  BSYNC.RECONVERGENT B2 ;  /* 0x0000000000027941 */ /* 0x000fea0003800200 */
.L_x_27145:
        /* <DEDUP_REMOVED lines=61> */
.L_x_27143:
[----:B------:R-:W-:Y:S05]  /*2bc60*/  BSYNC.RECONVERGENT B1 ;  /* 0x0000000000017941 */ /* 0x000fea0003800200 */
.L_x_27142:
        /* <DEDUP_REMOVED lines=15> */
.L_x_27149:
        /* <DEDUP_REMOVED lines=13> */
.L_x_27151:
[----:B------:R-:W-:Y:S05]  /*2be30*/  BSYNC.RECONVERGENT B2 ;  /* 0x0000000000027941 */ /* 0x000fea0003800200 */
.L_x_27150:
        /* <DEDUP_REMOVED lines=61> */
.L_x_27148:
[----:B------:R-:W-:Y:S05]  /*2c210*/  BSYNC.RECONVERGENT B1 ;  /* 0x0000000000017941 */ /* 0x000fea0003800200 */
.L_x_27147:
        /* <DEDUP_REMOVED lines=17> */
.L_x_27154:
        /* <DEDUP_REMOVED lines=15> */
.L_x_27156:
[----:B------:R-:W-:Y:S05]  /*2c420*/  BSYNC.RECONVERGENT B2 ;  /* 0x0000000000027941 */ /* 0x000fea0003800200 */
.L_x_27155:
        /* <DEDUP_REMOVED lines=61> */
.L_x_27153:
[----:B------:R-:W-:Y:S05]  /*2c800*/  BSYNC.RECONVERGENT B1 ;  /* 0x0000000000017941 */ /* 0x000fea0003800200 */
.L_x_27152:
        /* <DEDUP_REMOVED lines=35> */
.L_x_27116:
        /* <DEDUP_REMOVED lines=16> */
.L_x_27160:
        /* <DEDUP_REMOVED lines=13> */
.L_x_27162:
[----:B------:R-:W-:Y:S05]  /*2cc10*/  BSYNC.RECONVERGENT B2 ;  /* 0x0000000000027941 */ /* 0x000fea0003800200 */
.L_x_27161:
        /* <DEDUP_REMOVED lines=60> */
.L_x_27159:
[----:B------:R-:W-:Y:S05]  /*2cfe0*/  BSYNC.RECONVERGENT B1 ;  /* 0x0000000000017941 */ /* 0x000fea0003800200 */
.L_x_27158:
        /* <DEDUP_REMOVED lines=18> */
.L_x_27165:
        /* <DEDUP_REMOVED lines=13> */
.L_x_27167:
[----:B------:R-:W-:Y:S05]  /*2d1e0*/  BSYNC.RECONVERGENT B2 ;  /* 0x0000000000027941 */ /* 0x000fea0003800200 */
.L_x_27166:
        /* <DEDUP_REMOVED lines=61> */
.L_x_27164:
[----:B------:R-:W-:Y:S05]  /*2d5c0*/  BSYNC.RECONVERGENT B1 ;  /* 0x0000000000017941 */ /* 0x000fea0003800200 */
.L_x_27163:
        /* <DEDUP_REMOVED lines=16> */
.L_x_27170:
        /* <DEDUP_REMOVED lines=13> */
.L_x_27172:
[----:B------:R-:W-:Y:S05]  /*2d7a0*/  BSYNC.RECONVERGENT B2 ;  /* 0x0000000000027941 */ /* 0x000fea0003800200 */
.L_x_27171:
        /* <DEDUP_REMOVED lines=61> */
.L_x_27169:
[----:B------:R-:W-:Y:S05]  /*2db80*/  BSYNC.RECONVERGENT B1 ;  /* 0x0000000000017941 */ /* 0x000fea0003800200 */
.L_x_27168:
        /* <DEDUP_REMOVED lines=16> */
.L_x_27175:
        /* <DEDUP_REMOVED lines=13> */
.L_x_27177:
[----:B------:R-:W-:Y:S05]  /*2dd60*/  BSYNC.RECONVERGENT B2 ;  /* 0x0000000000027941 */ /* 0x000fea0003800200 */
.L_x_27176:
        /* <DEDUP_REMOVED lines=61> */
.L_x_27174:
[----:B------:R-:W-:Y:S05]  /*2e140*/  BSYNC.RECONVERGENT B1 ;  /* 0x0000000000017941 */ /* 0x000fea0003800200 */
.L_x_27173:
        /* <DEDUP_REMOVED lines=16> */
.L_x_27157:
        /* <DEDUP_REMOVED lines=24> */
.L_x_27178:
[----:B------:R-:W-:Y:S01]  /*2e3d0*/  IMAD.MOV.U32 R119, RZ, RZ, R62 ;  /* 0x000000ffff777224 */ /* 0x000fe200078e003e */
[----:B------:R-:W-:-:S07]  /*2e3e0*/  IADD3 R60, PT, PT, R60, 0x20, RZ ;  /* 0x000000203c3c7810 */ /* 0x000fce0007ffe0ff */
.L_x_27115:
[----:B------:R-:W-:Y:S05]  /*2e3f0*/  BSYNC.RECONVERGENT B0 ;  /* 0x0000000000007941 */ /* 0x000fea0003800200 */
.L_x_27114:
        /* <DEDUP_REMOVED lines=35> */
.L_x_27184:
        /* <DEDUP_REMOVED lines=13> */
.L_x_27186:
[----:B------:R-:W-:Y:S05]  /*2e700*/  BSYNC.RECONVERGENT B2 ;  /* 0x0000000000027941 */ /* 0x000fea0003800200 */
.L_x_27185:
        /* <DEDUP_REMOVED lines=60> */
.L_x_27183:
[----:B------:R-:W-:Y:S05]  /*2ead0*/  BSYNC.RECONVERGENT B1 ;  /* 0x0000000000017941 */ /* 0x000fea0003800200 */
.L_x_27182:
        /* <DEDUP_REMOVED lines=20> */
.L_x_27189:
        /* <DEDUP_REMOVED lines=13> */
.L_x_27191:
[----:B------:R-:W-:Y:S05]  /*2ecf0*/  BSYNC.RECONVERGENT B2 ;  /* 0x0000000000027941 */ /* 0x000fea0003800200 */
.L_x_27190:
        /* <DEDUP_REMOVED lines=61> */
.L_x_27188:
[----:B------:R-:W-:Y:S05]  /*2f0d0*/  BSYNC.RECONVERGENT B1 ;  /* 0x0000000000017941 */ /* 0x000fea0003800200 */
.L_x_27187:
        /* <DEDUP_REMOVED lines=15> */
.L_x_27194:
        /* <DEDUP_REMOVED lines=13> */
.L_x_27196:
[----:B------:R-:W-:Y:S05]  /*2f2a0*/  BSYNC.RECONVERGENT B2 ;  /* 0x0000000000027941 */ /* 0x000fea0003800200 */
.L_x_27195:
        /* <DEDUP_REMOVED lines=61> */
.L_x_27193:
[----:B------:R-:W-:Y:S05]  /*2f680*/  BSYNC.RECONVERGENT B1 ;  /* 0x0000000000017941 */ /* 0x000fea0003800200 */
.L_x_27192:
        /* <DEDUP_REMOVED lines=17> */
.L_x_27199:
        /* <DEDUP_REMOVED lines=13> */
.L_x_27201:
[----:B------:R-:W-:Y:S05]  /*2f870*/  BSYNC.RECONVERGENT B2 ;  /* 0x0000000000027941 */ /* 0x000fea0003800200 */
.L_x_27200:
        /* <DEDUP_REMOVED lines=61> */
.L_x_27198:
[----:B------:R-:W-:Y:S05]  /*2fc50*/  BSYNC.RECONVERGENT B1 ;  /* 0x0000000000017941 */ /* 0x000fea0003800200 */
.L_x_27197:
        /* <DEDUP_REMOVED lines=15> */
.L_x_27204:
        /* <DEDUP_REMOVED lines=13> */
.L_x_27206:
[----:B------:R-:W-:Y:S05]  /*2fe20*/  BSYNC.RECONVERGENT B2 ;  /* 0x0000000000027941 */ /* 0x000fea0003800200 */
.L_x_27205:
        /* <DEDUP_REMOVED lines=61> */
.L_x_27203:
[----:B------:R-:W-:Y:S05]  /*30200*/  BSYNC.RECONVERGENT B1 ;  /* 0x0000000000017941 */ /* 0x000fea0003800200 */
.L_x_27202:
        /* <DEDUP_REMOVED lines=17> */
.L_x_27209:
        /* <DEDUP_REMOVED lines=13> */
.L_x_27211:
[----:B------:R-:W-:Y:S05]  /*303f0*/  BSYNC.RECONVERGENT B2 ;  /* 0x0000000000027941 */ /* 0x000fea0003800200 */
.L_x_27210:
        /* <DEDUP_REMOVED lines=61> */
.L_x_27208:
[----:B------:R-:W-:Y:S05]  /*307d0*/  BSYNC.RECONVERGENT B1 ;  /* 0x0000000000017941 */ /* 0x000fea0003800200 */
.L_x_27207:
        /* <DEDUP_REMOVED lines=15> */
.L_x_27214:
        /* <DEDUP_REMOVED lines=13> */
.L_x_27216:
[----:B------:R-:W-:Y:S05]  /*309a0*/  BSYNC.RECONVERGENT B2 ;  /* 0x0000000000027941 */ /* 0x000fea0003800200 */
.L_x_27215:
        /* <DEDUP_REMOVED lines=61> */
.L_x_27213:
[----:B------:R-:W-:Y:S05]  /*30d80*/  BSYNC.RECONVERGENT B1 ;  /* 0x0000000000017941 */ /* 0x000fea0003800200 */
.L_x_27212:
        /* <DEDUP_REMOVED lines=17> */
.L_x_27219:
        /* <DEDUP_REMOVED lines=15> */
.L_x_27221:
[----:B------:R-:W-:Y:S05]  /*30f90*/  BSYNC.RECONVERGENT B2 ;  /* 0x0000000000027941 */ /* 0x000fea0003800200 */
.L_x_27220:
        /* <DEDUP_REMOVED lines=61> */
.L_x_27218:
[----:B------:R-:W-:Y:S05]  /*31370*/  BSYNC.RECONVERGENT B1 ;  /* 0x0000000000017941 */ /* 0x000fea0003800200 */
.L_x_27217:
        /* <DEDUP_REMOVED lines=35> */
.L_x_27181:
        /* <DEDUP_REMOVED lines=16> */
.L_x_27225:
        /* <DEDUP_REMOVED lines=13> */
.L_x_27227:
[----:B------:R-:W-:Y:S05]  /*31780*/  BSYNC.RECONVERGENT B2 ;  /* 0x0000000000027941 */ /* 0x000fea0003800200 */
.L_x_27226:
        /* <DEDUP_REMOVED lines=60> */
.L_x_27224:
[----:B------:R-:W-:Y:S05]  /*31b50*/  BSYNC.RECONVERGENT B1 ;  /* 0x0000000000017941 */ /* 0x000fea0003800200 */
.L_x_27223:
        /* <DEDUP_REMOVED lines=18> */
.L_x_27230:
        /* <DEDUP_REMOVED lines=13> */
.L_x_27232:
[----:B------:R-:W-:Y:S05]  /*31d50*/  BSYNC.RECONVERGENT B2 ;  /* 0x0000000000027941 */ /* 0x000fea0003800200 */
.L_x_27231:
        /* <DEDUP_REMOVED lines=61> */
.L_x_27229:
[----:B------:R-:W-:Y:S05]  /*32130*/  BSYNC.RECONVERGENT B1 ;  /* 0x0000000000017941 */ /* 0x000fea0003800200 */
.L_x_27228:
        /* <DEDUP_REMOVED lines=16> */
.L_x_27235:
        /* <DEDUP_REMOVED lines=13> */
.L_x_27237:
[----:B------:R-:W-:Y:S05]  /*32310*/  BSYNC.RECONVERGENT B2 ;  /* 0x0000000000027941 */ /* 0x000fea0003800200 */
.L_x_27236:
        /* <DEDUP_REMOVED lines=61> */
.L_x_27234:
[----:B------:R-:W-:Y:S05]  /*326f0*/  BSYNC.RECONVERGENT B1 ;  /* 0x0000000000017941 */ /* 0x000fea0003800200 */
.L_x_27233:
        /* <DEDUP_REMOVED lines=16> */
.L_x_27240:
        /* <DEDUP_REMOVED lines=13> */
.L_x_27242:
[----:B------:R-:W-:Y:S05]  /*328d0*/  BSYNC.RECONVERGENT B2 ;  /* 0x0000000000027941 */ /* 0x000fea0003800200 */
.L_x_27241:
        /* <DEDUP_REMOVED lines=61> */
.L_x_27239:
[----:B------:R-:W-:Y:S05]  /*32cb0*/  BSYNC.RECONVERGENT B1 ;  /* 0x0000000000017941 */ /* 0x000fea0003800200 */
.L_x_27238:
        /* <DEDUP_REMOVED lines=16> */
.L_x_27222:
        /* <DEDUP_REMOVED lines=24> */
.L_x_27243:
[----:B------:R-:W-:Y:S01]  /*32f40*/  MOV R119, R62 ;  /* 0x0000003e00777202 */ /* 0x000fe20000000f00 */
[----:B------:R-:W-:-:S07]  /*32f50*/  VIADD R60, R60, 0x20 ;  /* 0x000000203c3c7836 */ /* 0x000fce0000000000 */
.L_x_27180:
[----:B------:R-:W-:Y:S05]  /*32f60*/  BSYNC.RECONVERGENT B0 ;  /* 0x0000000000007941 */ /* 0x000fea0003800200 */
.L_x_27179:
        /* <DEDUP_REMOVED lines=35> */
.L_x_27249:
        /* <DEDUP_REMOVED lines=13> */
.L_x_27251:
[----:B------:R-:W-:Y:S05]  /*33270*/  BSYNC.RECONVERGENT B2 ;  /* 0x0000000000027941 */ /* 0x000fea0003800200 */
.L_x_27250:
        /* <DEDUP_REMOVED lines=60> */
.L_x_27248:
[----:B------:R-:W-:Y:S05]  /*33640*/  BSYNC.RECONVERGENT B1 ;  /* 0x0000000000017941 */ /* 0x000fea0003800200 */
.L_x_27247:
        /* <DEDUP_REMOVED lines=20> */
.L_x_27254:
        /* <DEDUP_REMOVED lines=13> */
.L_x_27256:
[----:B------:R-:W-:Y:S05]  /*33860*/  BSYNC.RECONVERGENT B2 ;  /* 0x0000000000027941 */ /* 0x000fea0003800200 */
.L_x_27255:
        /* <DEDUP_REMOVED lines=61> */
.L_x_27253:
[----:B------:R-:W-:Y:S05]  /*33c40*/  BSYNC.RECONVERGENT B1 ;  /* 0x0000000000017941 */ /* 0x000fea0003800200 */
.L_x_27252:
        /* <DEDUP_REMOVED lines=15> */
.L_x_27259:
        /* <DEDUP_REMOVED lines=13> */
.L_x_27261:
[----:B------:R-:W-:Y:S05]  /*33e10*/  BSYNC.RECONVERGENT B2 ;  /* 0x0000000000027941 */ /* 0x000fea0003800200 */
.L_x_27260:
        /* <DEDUP_REMOVED lines=61> */
.L_x_27258:
[----:B------:R-:W-:Y:S05]  /*341f0*/  BSYNC.RECONVERGENT B1 ;  /* 0x0000000000017941 */ /* 0x000fea0003800200 */
.L_x_27257:
        /* <DEDUP_REMOVED lines=17> */
.L_x_27264:
        /* <DEDUP_REMOVED lines=13> */
.L_x_27266:
[----:B------:R-:W-:Y:S05]  /*343e0*/  BSYNC.RECONVERGENT B2 ;  /* 0x0000000000027941 */ /* 0x000fea0003800200 */
.L_x_27265:
        /* <DEDUP_REMOVED lines=61> */
.L_x_27263:
[----:B------:R-:W-:Y:S05]  /*347c0*/  BSYNC.RECONVERGENT B1 ;  /* 0x0000000000017941 */ /* 0x000fea0003800200 */
.L_x_27262:
        /* <DEDUP_REMOVED lines=15> */
.L_x_27269:
        /* <DEDUP_REMOVED lines=13> */
.L_x_27271:
[----:B------:R-:W-:Y:S05]  /*34990*/  BSYNC.RECONVERGENT B2 ;  /* 0x0000000000027941 */ /* 0x000fea0003800200 */
.L_x_27270:
        /* <DEDUP_REMOVED lines=61> */
.L_x_27268:
[----:B------:R-:W-:Y:S05]  /*34d70*/  BSYNC.RECONVERGENT B1 ;  /* 0x0000000000017941 */ /* 0x000fea0003800200 */
.L_x_27267:
        /* <DEDUP_REMOVED lines=17> */
.L_x_27274:
        /* <DEDUP_REMOVED lines=13> */
.L_x_27276:
[----:B------:R-:W-:Y:S05]  /*34f60*/  BSYNC.RECONVERGENT B2 ;  /* 0x0000000000027941 */ /* 0x000fea0003800200 */
.L_x_27275:
        /* <DEDUP_REMOVED lines=61> */
.L_x_27273:
[----:B------:R-:W-:Y:S05]  /*35340*/  BSYNC.RECONVERGENT B1 ;  /* 0x0000000000017941 */ /* 0x000fea0003800200 */
.L_x_27272:
        /* <DEDUP_REMOVED lines=15> */
.L_x_27279:
        /* <DEDUP_REMOVED lines=13> */
.L_x_27281:
[----:B------:R-:W-:Y:S05]  /*35510*/  BSYNC.RECONVERGENT B2 ;  /* 0x0000000000027941 */ /* 0x000fea0003800200 */
.L_x_27280:
        /* <DEDUP_REMOVED lines=61> */
.L_x_27278:
[----:B------:R-:W-:Y:S05]  /*358f0*/  BSYNC.RECONVERGENT B1 ;  /* 0x0000000000017941 */ /* 0x000fea0003800200 */
.L_x_27277:
        /* <DEDUP_REMOVED lines=17> */
.L_x_27284:
        /* <DEDUP_REMOVED lines=15> */
.L_x_27286:
[----:B------:R-:W-:Y:S05]  /*35b00*/  BSYNC.RECONVERGENT B2 ;  /* 0x0000000000027941 */ /* 0x000fea0003800200 */
.L_x_27285:
        /* <DEDUP_REMOVED lines=61> */
.L_x_27283:
[----:B------:R-:W-:Y:S05]  /*35ee0*/  BSYNC.RECONVERGENT B1 ;  /* 0x0000000000017941 */ /* 0x000fea0003800200 */
.L_x_27282:
        /* <DEDUP_REMOVED lines=35> */
.L_x_27246:
        /* <DEDUP_REMOVED lines=16> */
.L_x_27290:
        /* <DEDUP_REMOVED lines=13> */
.L_x_27292:
[----:B------:R-:W-:Y:S05]  /*362f0*/  BSYNC.RECONVERGENT B2 ;  /* 0x0000000000027941 */ /* 0x000fea0003800200 */
.L_x_27291:
        /* <DEDUP_REMOVED lines=60> */
.L_x_27289:
[----:B------:R-:W-:Y:S05]  /*366c0*/  BSYNC.RECONVERGENT B1 ;  /* 0x0000000000017941 */ /* 0x000fea0003800200 */
.L_x_27288:
        /* <DEDUP_REMOVED lines=18> */
.L_x_27295:
        /* <DEDUP_REMOVED lines=13> */
.L_x_27297:
[----:B------:R-:W-:Y:S05]  /*368c0*/  BSYNC.RECONVERGENT B2 ;  /* 0x0000000000027941 */ /* 0x000fea0003800200 */
.L_x_27296:
        /* <DEDUP_REMOVED lines=61> */
.L_x_27294:
[----:B------:R-:W-:Y:S05]  /*36ca0*/  BSYNC.RECONVERGENT B1 ;  /* 0x0000000000017941 */ /* 0x000fea0003800200 */
.L_x_27293:
        /* <DEDUP_REMOVED lines=16> */
.L_x_27300:
        /* <DEDUP_REMOVED lines=13> */
.L_x_27302:
[----:B------:R-:W-:Y:S05]  /*36e80*/  BSYNC.RECONVERGENT B2 ;  /* 0x0000000000027941 */ /* 0x000fea0003800200 */
.L_x_27301:
        /* <DEDUP_REMOVED lines=61> */
.L_x_27299:
[----:B------:R-:W-:Y:S05]  /*37260*/  BSYNC.RECONVERGENT B1 ;  /* 0x0000000000017941 */ /* 0x000fea0003800200 */
.L_x_27298:
        /* <DEDUP_REMOVED lines=16> */
.L_x_27305:
        /* <DEDUP_REMOVED lines=13> */
.L_x_27307:
[----:B------:R-:W-:Y:S05]  /*37440*/  BSYNC.RECONVERGENT B2 ;  /* 0x0000000000027941 */ /* 0x000fea0003800200 */
.L_x_27306:
        /* <DEDUP_REMOVED lines=61> */
.L_x_27304:
[----:B------:R-:W-:Y:S05]  /*37820*/  BSYNC.RECONVERGENT B1 ;  /* 0x0000000000017941 */ /* 0x000fea0003800200 */
.L_x_27303:
        /* <DEDUP_REMOVED lines=16> */
.L_x_27287:
        /* <DEDUP_REMOVED lines=24> */
.L_x_27308:
[----:B------:R-:W-:Y:S01]  /*37ab0*/  IMAD.MOV.U32 R119, RZ, RZ, R62 ;  /* 0x000000ffff777224 */ /* 0x000fe200078e003e */
[----:B------:R-:W-:-:S07]  /*37ac0*/  IADD3 R60, PT, PT, R60, 0x20, RZ ;  /* 0x000000203c3c7810 */ /* 0x000fce0007ffe0ff */
.L_x_27245:
[----:B------:R-:W-:Y:S05]  /*37ad0*/  BSYNC.RECONVERGENT B0 ;  /* 0x0000000000007941 */ /* 0x000fea0003800200 */
.L_x_27244:
        /* <DEDUP_REMOVED lines=35> */
.L_x_27314:
        /* <DEDUP_REMOVED lines=13> */
.L_x_27316:
[----:B------:R-:W-:Y:S05]  /*37de0*/  BSYNC.RECONVERGENT B2 ;  /* 0x0000000000027941 */ /* 0x000fea0003800200 */
.L_x_27315:
        /* <DEDUP_REMOVED lines=60> */
.L_x_27313:
[----:B------:R-:W-:Y:S05]  /*381b0*/  BSYNC.RECONVERGENT B1 ;  /* 0x0000000000017941 */ /* 0x000fea0003800200 */
.L_x_27312:
        /* <DEDUP_REMOVED lines=20> */
.L_x_27319:
        /* <DEDUP_REMOVED lines=13> */
.L_x_27321:
[----:B------:R-:W-:Y:S05]  /*383d0*/  BSYNC.RECONVERGENT B2 ;  /* 0x0000000000027941 */ /* 0x000fea0003800200 */
.L_x_27320:
        /* <DEDUP_REMOVED lines=61> */
.L_x_27318:
[----:B------:R-:W-:Y:S05]  /*387b0*/  BSYNC.RECONVERGENT B1 ;  /* 0x0000000000017941 */ /* 0x000fea0003800200 */
.L_x_27317:
        /* <DEDUP_REMOVED lines=15> */
.L_x_27324:
        /* <DEDUP_REMOVED lines=13> */
.L_x_27326:
[----:B------:R-:W-:Y:S05]  /*38980*/  BSYNC.RECONVERGENT B2 ;  /* 0x0000000000027941 */ /* 0x000fea0003800200 */
.L_x_27325:
        /* <DEDUP_REMOVED lines=61> */
.L_x_27323:
[----:B------:R-:W-:Y:S05]  /*38d60*/  BSYNC.RECONVERGENT B1 ;  /* 0x0000000000017941 */ /* 0x000fea0003800200 */
.L_x_27322:
        /* <DEDUP_REMOVED lines=17> */
.L_x_27329:
        /* <DEDUP_REMOVED lines=13> */
.L_x_27331:
[----:B------:R-:W-:Y:S05]  /*38f50*/  BSYNC.RECONVERGENT B2 ;  /* 0x0000000000027941 */ /* 0x000fea0003800200 */
.L_x_27330:
        /* <DEDUP_REMOVED lines=61> */
.L_x_27328:
[----:B------:R-:W-:Y:S05]  /*39330*/  BSYNC.RECONVERGENT B1 ;  /* 0x0000000000017941 */ /* 0x000fea0003800200 */
.L_x_27327:
        /* <DEDUP_REMOVED lines=15> */
.L_x_27334:
        /* <DEDUP_REMOVED lines=13> */
.L_x_27336:
[----:B------:R-:W-:Y:S05]  /*39500*/  BSYNC.RECONVERGENT B2 ;  /* 0x0000000000027941 */ /* 0x000fea0003800200 */
.L_x_27335:
        /* <DEDUP_REMOVED lines=61> */
.L_x_27333:
[----:B------:R-:W-:Y:S05]  /*398e0*/  BSYNC.RECONVERGENT B1 ;  /* 0x0000000000017941 */ /* 0x000fea0003800200 */
.L_x_27332:
        /* <DEDUP_REMOVED lines=17> */
.L_x_27339:
        /* <DEDUP_REMOVED lines=13> */
.L_x_27341:
[----:B------:R-:W-:Y:S05]  /*39ad0*/  BSYNC.RECONVERGENT B2 ;  /* 0x0000000000027941 */ /* 0x000fea0003800200 */
.L_x_27340:
        /* <DEDUP_REMOVED lines=61> */
.L_x_27338:
[----:B------:R-:W-:Y:S05]  /*39eb0*/  BSYNC.RECONVERGENT B1 ;  /* 0x0000000000017941 */ /* 0x000fea0003800200 */
.L_x_27337:
        /* <DEDUP_REMOVED lines=15> */
.L_x_27344:
        /* <DEDUP_REMOVED lines=13> */
.L_x_27346:
[----:B------:R-:W-:Y:S05]  /*3a080*/  BSYNC.RECONVERGENT B2 ;  /* 0x0000000000027941 */ /* 0x000fea0003800200 */
.L_x_27345:
        /* <DEDUP_REMOVED lines=61> */
.L_x_27343:
[----:B------:R-:W-:Y:S05]  /*3a460*/  BSYNC.RECONVERGENT B1 ;  /* 0x0000000000017941 */ /* 0x000fea0003800200 */
.L_x_27342:
        /* <DEDUP_REMOVED lines=17> */
.L_x_27349:
        /* <DEDUP_REMOVED lines=15> */
.L_x_27351:
[----:B------:R-:W-:Y:S05]  /*3a670*/  BSYNC.RECONVERGENT B2 ;  /* 0x0000000000027941 */ /* 0x000fea0003800200 */
.L_x_27350:
        /* <DEDUP_REMOVED lines=61> */
.L_x_27348:
[----:B------:R-:W-:Y:S05]  /*3aa50*/  BSYNC.RECONVERGENT B1 ;  /* 0x0000000000017941 */ /* 0x000fea0003800200 */
.L_x_27347:
        /* <DEDUP_REMOVED lines=35> */
.L_x_27311:
        /* <DEDUP_REMOVED lines=16> */
.L_x_27355:
        /* <DEDUP_REMOVED lines=13> */
.L_x_27357:
[----:B------:R-:W-:Y:S05]  /*3ae60*/  BSYNC.RECONVERGENT B2 ;  /* 0x0000000000027941 */ /* 0x000fea0003800200 */
.L_x_27356:
        /* <DEDUP_REMOVED lines=60> */
.L_x_27354:
[----:B------:R-:W-:Y:S05]  /*3b230*/  BSYNC.RECONVERGENT B1 ;  /* 0x0000000000017941 */ /* 0x000fea0003800200 */
.L_x_27353:
        /* <DEDUP_REMOVED lines=18> */
.L_x_27360:
        /* <DEDUP_REMOVED lines=13> */
.L_x_27362:
[----:B------:R-:W-:Y:S05]  /*3b430*/  BSYNC.RECONVERGENT B2 ;  /* 0x0000000000027941 */ /* 0x000fea0003800200 */
.L_x_27361:
        /* <DEDUP_REMOVED lines=61> */
.L_x_27359:
[----:B------:R-:W-:Y:S05]  /*3b810*/  BSYNC.RECONVERGENT B1 ;  /* 0x0000000000017941 */ /* 0x000fea0003800200 */
.L_x_27358:
        /* <DEDUP_REMOVED lines=16> */
.L_x_27365:
        /* <DEDUP_REMOVED lines=13> */
.L_x_27367:
[----:B------:R-:W-:Y:S05]  /*3b9f0*/  BSYNC.RECONVERGENT B2 ;  /* 0x0000000000027941 */ /* 0x000fea0003800200 */
.L_x_27366:
        /* <DEDUP_REMOVED lines=61> */
.L_x_27364:
[----:B------:R-:W-:Y:S05]  /*3bdd0*/  BSYNC.RECONVERGENT B1 ;  /* 0x0000000000017941 */ /* 0x000fea0003800200 */
.L_x_27363:
        /* <DEDUP_REMOVED lines=16> */
.L_x_27370:
        /* <DEDUP_REMOVED lines=13> */
.L_x_27372:
[----:B------:R-:W-:Y:S05]  /*3bfb0*/  BSYNC.RECONVERGENT B2 ;  /* 0x0000000000027941 */ /* 0x000fea0003800200 */
.L_x_27371:
        /* <DEDUP_REMOVED lines=61> */
.L_x_27369:
[----:B------:R-:W-:Y:S05]  /*3c390*/  BSYNC.RECONVERGENT B1 ;  /* 0x0000000000017941 */ /* 0x000fea0003800200 */
.L_x_27368:
        /* <DEDUP_REMOVED lines=16> */
.L_x_27352:
[----:B------:R-:W0:Y:S01]  /*3c4a0*/  LDC.64 R150, c[0x0][0x3a8] ;  /* 0x0000ea00ff967b82 */ /* 0x000e220000000a00 */
[----:B------:R-:W-:Y:S02]  /*3c4b0*/  SEL R65, RZ, 0x1000000, !P5 ;  /* 0x01000000ff417807 */ /* 0x000fe40006800000 */
[----:B------:R-:W-:Y:S02]  /*3c4c0*/  SEL R64, RZ, 0x10000, !P4 ;  /* 0x00010000ff407807 */ /* 0x000fe40006000000 */
[----:B------:R-:W-:Y:S02]  /*3c4d0*/  SEL R63, RZ, 0x100, !P3 ;  /* 0x00000100ff3f7807 */ /* 0x000fe40005800000 */
[----:B------:R-:W-:Y:S01]  /*3c4e0*/  SEL R61, RZ, 0x1, !P2 ;  /* 0x00000001ff3d7807 */ /* 0x000fe20005000000 */
[----:B------:R-:W1:Y:S01]  /*3c4f0*/  LDC.64 R66, c[0x0][0x3b0] ;  /* 0x0000ec00ff427b82 */ /* 0x000e620000000a00 */
[----:B------:R-:W-:Y:S02]  /*3c500*/  IADD3 R64, PT, PT, R63, R65, R64 ;  /* 0x000000413f407210 */ /* 0x000fe40007ffe040 */
[----:B------:R-:W-:-:S03]  /*3c510*/  MOV R119, R62 ;  /* 0x0000003e00777202 */ /* 0x000fc60000000f00 */
[----:B------:R-:W-:Y:S02]  /*3c520*/  IMAD.IADD R61, R64, 0x1, R61 ;  /* 0x00000001403d7824 */ /* 0x000fe400078e023d */
[----:B0-----:R-:W-:-:S05]  /*3c530*/  IMAD.WIDE.U32 R150, R60, 0x10, R150 ;  /* 0x000000103c967825 */ /* 0x001fca00078e0096 */
[----:B------:R2:W-:Y:S01]  /*3c540*/  STG.E.128 desc[UR6][R150.64], R56 ;  /* 0x0000003896007986 */ /* 0x0005e2000c101d06 */
[----:B-1----:R-:W-:-:S05]  /*3c550*/  IMAD.WIDE.U32 R66, R60, 0x4, R66 ;  /* 0x000000043c427825 */ /* 0x002fca00078e0042 */
[----:B------:R2:W-:Y:S01]  /*3c560*/  STG.E desc[UR6][R66.64], R61 ;  /* 0x0000003d42007986 */ /* 0x0005e2000c101906 */
[----:B------:R-:W-:Y:S05]  /*3c570*/  @!P0 BRA `(.L_x_27310) ;  /* 0x00000000002c8947 */ /* 0x000fea0003800000 */
[----:B--2---:R-:W0:Y:S01]  /*3c580*/  LDC.64 R66, c[0x0][0x3b8] ;  /* 0x0000ee00ff427b82 */ /* 0x004e220000000a00 */
[----:B------:R-:W-:Y:S01]  /*3c590*/  IMAD.U32 R63, R116, 0x10000, RZ ;  /* 0x00010000743f7824 */ /* 0x000fe200078e00ff */
[----:B------:R-:W-:Y:S02]  /*3c5a0*/  LOP3.LUT R64, R0, 0xffff, RZ, 0xc0, !PT ;  /* 0x0000ffff00407812 */ /* 0x000fe400078ec0ff */
[----:B------:R-:W-:Y:S02]  /*3c5b0*/  LOP3.LUT R62, R117, 0xff, RZ, 0xc0, !PT ;  /* 0x000000ff753e7812 */ /* 0x000fe400078ec0ff */
[----:B------:R-:W-:Y:S02]  /*3c5c0*/  LOP3.LUT R63, R63, 0xff0000, RZ, 0xc0, !PT ;  /* 0x00ff00003f3f7812 */ /* 0x000fe400078ec0ff */
[----:B------:R-:W-:Y:S02]  /*3c5d0*/  LOP3.LUT R61, R118, 0xff, RZ, 0xc0, !PT ;  /* 0x000000ff763d7812 */ /* 0x000fe400078ec0ff */
[----:B------:R-:W-:-:S05]  /*3c5e0*/  LEA R63, R64, R63, 0x18 ;  /* 0x0000003f403f7211 */ /* 0x000fca00078ec0ff */
[----:B------:R-:W-:-:S05]  /*3c5f0*/  IMAD R62, R62, 0x100, R63 ;  /* 0x000001003e3e7824 */ /* 0x000fca00078e023f */
[----:B------:R-:W-:Y:S01]  /*3c600*/  IADD3 R61, PT, PT, R62, R61, RZ ;  /* 0x0000003d3e3d7210 */ /* 0x000fe20007ffe0ff */
[----:B0-----:R-:W-:-:S05]  /*3c610*/  IMAD.WIDE.U32 R66, R60, 0x4, R66 ;  /* 0x000000043c427825 */ /* 0x001fca00078e0042 */
[----:B------:R3:W-:Y:S02]  /*3c620*/  STG.E desc[UR6][R66.64], R61 ;  /* 0x0000003d42007986 */ /* 0x0007e4000c101906 */
.L_x_27310:
[----:B------:R-:W-:Y:S05]  /*3c630*/  BSYNC.RECONVERGENT B0 ;  /* 0x0000000000007941 */ /* 0x000fea0003800200 */
.L_x_27309:
[----:B------:R-:W-:Y:S01]  /*3c640*/  FADD.FTZ R60, RZ, R12 ;  /* 0x0000000cff3c7221 */ /* 0x000fe20000010000 */
[C---:B------:R-:W-:Y:S01]  /*3c650*/  ISETP.GE.U32.AND P5, PT, R130.reuse, 0x20, PT ;  /* 0x000000208200780c */ /* 0x040fe20003fa6070 */
[----:B0123--:R-:W0:Y:S01]  /*3c660*/  S2R R66, SR_TID.X ;  /* 0x0000000000427919 */ /* 0x00fe220000002100 */
[C---:B------:R-:W-:Y:S01]  /*3c670*/  ISETP.GT.U32.AND P4, PT, R130.reuse, 0x3f, PT ;  /* 0x0000003f8200780c */ /* 0x040fe20003f84070 */
[----:B------:R-:W-:Y:S01]  /*3c680*/  FADD.FTZ R61, R13, R60 ;  /* 0x0000003c0d3d7221 */ /* 0x000fe20000010000 */
[C---:B------:R-:W-:Y:S01]  /*3c690*/  ISETP.GT.U32.AND P3, PT, R130.reuse, 0x5f, PT ;  /* 0x0000005f8200780c */ /* 0x040fe20003f64070 */
[----:B------:R-:W-:Y:S01]  /*3c6a0*/  UMOV UR14, 0xffffffff ;  /* 0xffffffff000e7882 */ /* 0x000fe20000000000 */
[----:B------:R-:W-:Y:S01]  /*3c6b0*/  ISETP.GT.U32.AND P2, PT, R130, 0x7f, PT ;  /* 0x0000007f8200780c */ /* 0x000fe20003f44070 */
[----:B------:R-:W-:Y:S01]  /*3c6c0*/  FADD.FTZ R60, R14, R61 ;  /* 0x0000003d0e3c7221 */ /* 0x000fe20000010000 */
[C---:B------:R-:W-:Y:S02]  /*3c6d0*/  ISETP.GT.U32.AND P1, PT, R130.reuse, 0x9f, PT ;  /* 0x0000009f8200780c */ /* 0x040fe40003f24070 */
[C---:B------:R-:W-:Y:S01]  /*3c6e0*/  ISETP.GT.U32.AND P0, PT, R130.reuse, 0xbf, PT ;  /* 0x000000bf8200780c */ /* 0x040fe20003f04070 */
        /* <DEDUP_REMOVED lines=70> */
[----:B------:R-:W-:Y:S01]  /*3cb50*/  LOP3.LUT P6, RZ, R127, 0x2, RZ, 0xc0, !PT ;  /* 0x000000027fff7812 */ /* 0x000fe200078cc0ff */
        /* <DEDUP_REMOVED lines=29> */
[--C-:B------:R-:W-:Y:S01]  /*3cd30*/  FADD.FTZ R63, R22, -R60.reuse ;  /* 0x8000003c163f7221 */ /* 0x100fe20000010000 */
[----:B------:R-:W-:Y:S02]  /*3cd40*/  LOP3.LUT P4, RZ, R127, 0x1, RZ, 0xc0, !PT ;  /* 0x000000017fff7812 */ /* 0x000fe4000788c0ff */
        /* <DEDUP_REMOVED lines=90> */
.L_x_27410:
        /* <DEDUP_REMOVED lines=17> */
[----:B------:R-:W1:Y:S01]  /*3d400*/  LDC.64 R214, c[0x0][0x428] ;  /* 0x00010a00ffd67b82 */ /* 0x000e620000000a00 */
[--C-:B------:R-:W-:Y:S01]  /*3d410*/  FADD.FTZ R188, R12, -R150.reuse ;  /* 0x800000960cbc7221 */ /* 0x100fe20000010000 */
[--C-:B------:R-:W-:Y:S01]  /*3d420*/  FADD.FTZ R196, R13, -R150.reuse ;  /* 0x800000960dc47221 */ /* 0x100fe20000010000 */
[----:B------:R-:W-:Y:S02]  /*3d430*/  HADD2.F32 R63, -RZ, R0.H1_H1 ;  /* 0x30000000ff3f7230 */ /* 0x000fe40000004100 */
[----:B------:R-:W-:Y:S01]  /*3d440*/  FADD.FTZ R192, R14, -R150 ;  /* 0x800000960ec07221 */ /* 0x000fe20000010000 */
[----:B0-----:R-:W-:Y:S02]  /*3d450*/  HADD2.F32 R64, -RZ, R70.H0_H0 ;  /* 0x20000046ff407230 */ /* 0x001fe40000004100 */
[----:B------:R-:W-:Y:S01]  /*3d460*/  FMUL.FTZ R65, R151, R188 ;  /* 0x000000bc97417220 */ /* 0x000fe20000410000 */
[----:B------:R-:W-:Y:S01]  /*3d470*/  HADD2.F32 R62, -RZ, R117.H1_H1 ;  /* 0x30000075ff3e7230 */ /* 0x000fe20000004100 */
[----:B------:R-:W0:Y:S01]  /*3d480*/  LDC.64 R216, c[0x0][0x430] ;  /* 0x00010c00ffd87b82 */ /* 0x000e220000000a00 */
[----:B------:R-:W-:-:S02]  /*3d490*/  HADD2.F32 R61, -RZ, R181.H0_H0 ;  /* 0x200000b5ff3d7230 */ /* 0x000fc40000004100 */
[----:B------:R-:W-:Y:S01]  /*3d4a0*/  FMUL.FTZ R196, R151, R196 ;  /* 0x000000c497c47220 */ /* 0x000fe20000410000 */
[----:B------:R-:W-:Y:S02]  /*3d4b0*/  HADD2.F32 R66, -RZ, R132.H0_H0 ;  /* 0x20000084ff427230 */ /* 0x000fe40000004100 */
[----:B------:R-:W-:Y:S01]  /*3d4c0*/  FADD.FTZ R198, R15, -R150 ;  /* 0x800000960fc67221 */ /* 0x000fe20000010000 */
[----:B------:R-:W-:Y:S02]  /*3d4d0*/  HADD2.F32 R60, -RZ, R102.H0_H0 ;  /* 0x20000066ff3c7230 */ /* 0x000fe40000004100 */
[----:B------:R-:W-:Y:S01]  /*3d4e0*/  FFMA.FTZ R64, R65, R63, R64 ;  /* 0x0000003f41407223 */ /* 0x000fe20000010040 */
        /* <DEDUP_REMOVED lines=18> */
[----:B-1----:R-:W-:-:S04]  /*3d610*/  IMAD.WIDE.U32 R214, R133, 0x10, R214 ;  /* 0x0000001085d67825 */ /* 0x002fc800078e00d6 */
[----:B------:R-:W-:Y:S01]  /*3d620*/  FFMA.FTZ R67, R189, R188, R67 ;  /* 0x000000bcbd437223 */ /* 0x000fe20000010043 */
[C---:B0-----:R-:W-:Y:S01]  /*3d630*/  IMAD.WIDE.U32 R216, R133.reuse, 0x10, R216 ;  /* 0x0000001085d87825 */ /* 0x041fe200078e00d8 */
[----:B------:R1:W-:Y:S03]  /*3d640*/  STG.E.128 desc[UR6][R214.64], R60 ;  /* 0x0000003cd6007986 */ /* 0x0003e6000c101d06 */
[----:B------:R-:W-:Y:S01]  /*3d650*/  VIADD R133, R133, 0x20 ;  /* 0x0000002085857836 */ /* 0x000fe20000000000 */
[----:B------:R1:W-:Y:S06]  /*3d660*/  STG.E.128 desc[UR6][R216.64], R64 ;  /* 0x00000040d8007986 */ /* 0x0003ec000c101d06 */
.L_x_27375:
[----:B------:R-:W-:Y:S05]  /*3d670*/  BSYNC.RECONVERGENT B0 ;  /* 0x0000000000007941 */ /* 0x000fea0003800200 */
.L_x_27374:
[----:B------:R-:W-:Y:S01]  /*3d680*/  LOP3.LUT P0, RZ, R127, 0x40000, RZ, 0xc0, !PT ;  /* 0x000400007fff7812 */ /* 0x000fe2000780c0ff */
[----:B------:R-:W-:-:S12]  /*3d690*/  BSSY.RECONVERGENT B0, `(.L_x_27376) ;  /* 0x0000029000007945 */ /* 0x000fd80003800200 */
[----:B------:R-:W-:Y:S05]  /*3d6a0*/  @!P0 BRA `(.L_x_27377) ;  /* 0x00000000009c8947 */ /* 0x000fea0003800000 */
[----:B-1----:R-:W1:Y:S01]  /*3d6b0*/  LDC.64 R214, c[0x0][0x428] ;  /* 0x00010a00ffd67b82 */ /* 0x002e620000000a00 */
[--C-:B------:R-:W-:Y:S01]  /*3d6c0*/  FADD.FTZ R188, R16, -R150.reuse ;  /* 0x8000009610bc7221 */ /* 0x100fe20000010000 */
[--C-:B------:R-:W-:Y:S01]  /*3d6d0*/  FADD.FTZ R196, R17, -R150.reuse ;  /* 0x8000009611c47221 */ /* 0x100fe20000010000 */
[----:B------:R-:W-:Y:S02]  /*3d6e0*/  HADD2.F32 R63, -RZ, R137.H0_H0 ;  /* 0x20000089ff3f7230 */ /* 0x000fe40000004100 */
[----:B------:R-:W-:Y:S01]  /*3d6f0*/  FADD.FTZ R192, R18, -R150 ;  /* 0x8000009612c07221 */ /* 0x000fe20000010000 */
[----:B0-----:R-:W-:Y:S02]  /*3d700*/  HADD2.F32 R64, -RZ, R72.H0_H0 ;  /* 0x20000048ff407230 */ /* 0x001fe40000004100 */
[----:B------:R-:W-:Y:S01]  /*3d710*/  FMUL.FTZ R65, R151, R188 ;  /* 0x000000bc97417220 */ /* 0x000fe20000410000 */
[----:B------:R-:W-:Y:S01]  /*3d720*/  HADD2.F32 R62, -RZ, R136.H0_H0 ;  /* 0x20000088ff3e7230 */ /* 0x000fe20000004100 */
[----:B------:R-:W0:Y:S01]  /*3d730*/  LDC.64 R216, c[0x0][0x430] ;  /* 0x00010c00ffd87b82 */ /* 0x000e220000000a00 */
[----:B------:R-:W-:-:S02]  /*3d740*/  HADD2.F32 R61, -RZ, R183.H0_H0 ;  /* 0x200000b7ff3d7230 */ /* 0x000fc40000004100 */
[----:B------:R-:W-:Y:S01]  /*3d750*/  FMUL.FTZ R196, R151, R196 ;  /* 0x000000c497c47220 */ /* 0x000fe20000410000 */
[--C-:B------:R-:W-:Y:S02]  /*3d760*/  HADD2.F32 R66, -RZ, R135.reuse.H0_H0 ;  /* 0x20000087ff427230 */ /* 0x100fe40000004100 */
        /* <DEDUP_REMOVED lines=24> */
[----:B------:R2:W-:Y:S01]  /*3d8f0*/  STG.E.128 desc[UR6][R214.64], R60 ;  /* 0x0000003cd6007986 */ /* 0x0005e2000c101d06 */
[----:B------:R-:W-:-:S03]  /*3d900*/  IADD3 R133, PT, PT, R133, 0x20, RZ ;  /* 0x0000002085857810 */ /* 0x000fc60007ffe0ff */
[----:B------:R2:W-:Y:S04]  /*3d910*/  STG.E.128 desc[UR6][R216.64], R64 ;  /* 0x00000040d8007986 */ /* 0x0005e8000c101d06 */
.L_x_27377:
[----:B------:R-:W-:Y:S05]  /*3d920*/  BSYNC.RECONVERGENT B0 ;  /* 0x0000000000007941 */ /* 0x000fea0003800200 */
.L_x_27376:
[----:B------:R-:W-:Y:S01]  /*3d930*/  LOP3.LUT P0, RZ, R127, 0x20000, RZ, 0xc0, !PT ;  /* 0x000200007fff7812 */ /* 0x000fe2000780c0ff */
[----:B------:R-:W-:-:S12]  /*3d940*/  BSSY.RECONVERGENT B0, `(.L_x_27378) ;  /* 0x0000029000007945 */ /* 0x000fd80003800200 */
[----:B------:R-:W-:Y:S05]  /*3d950*/  @!P0 BRA `(.L_x_27379) ;  /* 0x00000000009c8947 */ /* 0x000fea0003800000 */
[----:B-12---:R-:W1:Y:S01]  /*3d960*/  LDC.64 R214, c[0x0][0x428] ;  /* 0x00010a00ffd67b82 */ /* 0x006e620000000a00 */
        /* <DEDUP_REMOVED lines=38> */
.L_x_27379:
[----:B------:R-:W-:Y:S05]  /*3dbd0*/  BSYNC.RECONVERGENT B0 ;  /* 0x0000000000007941 */ /* 0x000fea0003800200 */
.L_x_27378:
[----:B------:R-:W-:Y:S01]  /*3dbe0*/  LOP3.LUT P0, RZ, R127, 0x10000, RZ, 0xc0, !PT ;  /* 0x000100007fff7812 */ /* 0x000fe2000780c0ff */
[----:B------:R-:W-:-:S12]  /*3dbf0*/  BSSY.RECONVERGENT B0, `(.L_x_27380) ;  /* 0x0000029000007945 */ /* 0x000fd80003800200 */
[----:B------:R-:W-:Y:S05]  /*3dc00*/  @!P0 BRA `(.L_x_27381) ;  /* 0x00000000009c8947 */ /* 0x000fea0003800000 */
[----:B-123--:R-:W1:Y:S01]  /*3dc10*/  LDC.64 R214, c[0x0][0x428] ;  /* 0x00010a00ffd67b82 */ /* 0x00ee620000000a00 */
        /* <DEDUP_REMOVED lines=38> */
.L_x_27381:
[----:B------:R-:W-:Y:S05]  /*3de80*/  BSYNC.RECONVERGENT B0 ;  /* 0x0000000000007941 */ /* 0x000fea0003800200 */
.L_x_27380:
[----:B------:R-:W-:Y:S01]  /*3de90*/  LOP3.LUT P0, RZ, R127, 0x8000, RZ, 0xc0, !PT ;  /* 0x000080007fff7812 */ /* 0x000fe2000780c0ff */
[----:B------:R-:W-:-:S12]  /*3dea0*/  BSSY.RECONVERGENT B0, `(.L_x_27382) ;  /* 0x0000029000007945 */ /* 0x000fd80003800200 */
[----:B------:R-:W-:Y:S05]  /*3deb0*/  @!P0 BRA `(.L_x_27383) ;  /* 0x00000000009c8947 */ /* 0x000fea0003800000 */
[----:B-1234-:R-:W1:Y:S01]  /*3dec0*/  LDC.64 R214, c[0x0][0x428] ;  /* 0x00010a00ffd67b82 */ /* 0x01ee620000000a00 */
        /* <DEDUP_REMOVED lines=38> */
.L_x_27383:
[----:B------:R-:W-:Y:S05]  /*3e130*/  BSYNC.RECONVERGENT B0 ;  /* 0x0000000000007941 */ /* 0x000fea0003800200 */
.L_x_27382:
[----:B------:R-:W-:Y:S01]  /*3e140*/  LOP3.LUT P0, RZ, R127, 0x4000, RZ, 0xc0, !PT ;  /* 0x000040007fff7812 */ /* 0x000fe2000780c0ff */
[----:B------:R-:W-:-:S12]  /*3e150*/  BSSY.RECONVERGENT B0, `(.L_x_27384) ;  /* 0x0000029000007945 */ /* 0x000fd80003800200 */
[----:B------:R-:W-:Y:S05]  /*3e160*/  @!P0 BRA `(.L_x_27385) ;  /* 0x00000000009c8947 */ /* 0x000fea0003800000 */
[----:B01234-:R-:W0:Y:S01]  /*3e170*/  LDC.64 R214, c[0x0][0x428] ;  /* 0x00010a00ffd67b82 */ /* 0x01fe220000000a00 */
[--C-:B------:R-:W-:Y:S01]  /*3e180*/  FADD.FTZ R66, R32, -R150.reuse ;  /* 0x8000009620427221 */ /* 0x100fe20000010000 */
[--C-:B------:R-:W-:Y:S01]  /*3e190*/  FADD.FTZ R188, R33, -R150.reuse ;  /* 0x8000009621bc7221 */ /* 0x100fe20000010000 */
[----:B------:R-:W-:Y:S02]  /*3e1a0*/  HADD2.F32 R60, -RZ, R153.H0_H0 ;  /* 0x20000099ff3c7230 */ /* 0x000fe40000004100 */
[----:B------:R-:W-:Y:S01]  /*3e1b0*/  FADD.FTZ R198, R35, -R150 ;  /* 0x8000009623c67221 */ /* 0x000fe20000010000 */
[----:B------:R-:W-:Y:S02]  /*3e1c0*/  HADD2.F32 R67, -RZ, R104.H0_H0 ;  /* 0x20000068ff437230 */ /* 0x000fe40000004100 */
[----:B------:R-:W-:Y:S01]  /*3e1d0*/  FMUL.FTZ R66, R151, R66 ;  /* 0x0000004297427220 */ /* 0x000fe20000410000 */
[----:B------:R-:W-:Y:S01]  /*3e1e0*/  HADD2.F32 R63, -RZ, R155.H0_H0 ;  /* 0x2000009bff3f7230 */ /* 0x000fe20000004100 */
[----:B------:R-:W1:Y:S01]  /*3e1f0*/  LDC.64 R216, c[0x0][0x430] ;  /* 0x00010c00ffd87b82 */ /* 0x000e620000000a00 */
[----:B------:R-:W-:-:S02]  /*3e200*/  HADD2.F32 R64, -RZ, R80.H0_H0 ;  /* 0x20000050ff407230 */ /* 0x000fc40000004100 */
[C---:B------:R-:W-:Y:S01]  /*3e210*/  FMUL.FTZ R65, R151.reuse, R188 ;  /* 0x000000bc97417220 */ /* 0x040fe20000410000 */
        /* <DEDUP_REMOVED lines=28> */
.L_x_27385:
[----:B------:R-:W-:Y:S05]  /*3e3e0*/  BSYNC.RECONVERGENT B0 ;  /* 0x0000000000007941 */ /* 0x000fea0003800200 */
.L_x_27384:
        /* <DEDUP_REMOVED lines=39> */
[----:B------:R0:W-:Y:S03]  /*3e660*/  STG.E.128 desc[UR6][R214.64], R60 ;  /* 0x0000003cd6007986 */ /* 0x0001e6000c101d06 */
[----:B------:R-:W-:Y:S01]  /*3e670*/  VIADD R133, R133, 0x20 ;  /* 0x0000002085857836 */ /* 0x000fe20000000000 */
[----:B------:R0:W-:Y:S06]  /*3e680*/  STG.E.128 desc[UR6][R216.64], R64 ;  /* 0x00000040d8007986 */ /* 0x0001ec000c101d06 */
.L_x_27387:
[----:B------:R-:W-:Y:S05]  /*3e690*/  BSYNC.RECONVERGENT B0 ;  /* 0x0000000000007941 */ /* 0x000fea0003800200 */
.L_x_27386:
        /* <DEDUP_REMOVED lines=42> */
.L_x_27389:
[----:B------:R-:W-:Y:S05]  /*3e940*/  BSYNC.RECONVERGENT B0 ;  /* 0x0000000000007941 */ /* 0x000fea0003800200 */
.L_x_27388:
        /* <DEDUP_REMOVED lines=42> */
.L_x_27391:
[----:B------:R-:W-:Y:S05]  /*3ebf0*/  BSYNC.RECONVERGENT B0 ;  /* 0x0000000000007941 */ /* 0x000fea0003800200 */
.L_x_27390:
        /* <DEDUP_REMOVED lines=42> */
.L_x_27393:
[----:B------:R-:W-:Y:S05]  /*3eea0*/  BSYNC.RECONVERGENT B0 ;  /* 0x0000000000007941 */ /* 0x000fea0003800200 */
.L_x_27392:
        /* <DEDUP_REMOVED lines=42> */
.L_x_27395:
[----:B------:R-:W-:Y:S05]  /*3f150*/  BSYNC.RECONVERGENT B0 ;  /* 0x0000000000007941 */ /* 0x000fea0003800200 */
.L_x_27394:
[----:B------:R-:W-:Y:S01]  /*3f160*/  LOP3.LUT P0, RZ, R127, 0x80, RZ, 0xc0, !PT ;  /* 0x000000807fff7812 */ /* 0x000fe2000780c0ff */
[----:B------:R-:W-:-:S12]  /*3f170*/  BSSY.RECONVERGENT B0, `(.L_x_27396) ;  /* 0x0000028000007945 */ /* 0x000fd80003800200 */
[----:B------:R-:W-:Y:S05]  /*3f180*/  @!P0 BRA `(.L_x_27397) ;  /* 0x0000000000988947 */ /* 0x000fea0003800000 */
[----:B01234-:R-:W0:Y:S01]  /*3f190*/  LDC.64 R214, c[0x0][0x428] ;  /* 0x00010a00ffd67b82 */ /* 0x01fe220000000a00 */
[--C-:B------:R-:W-:Y:S01]  /*3f1a0*/  FADD.FTZ R64, R56, -R150.reuse ;  /* 0x8000009638407221 */ /* 0x100fe20000010000 */
[--C-:B------:R-:W-:Y:S01]  /*3f1b0*/  FADD.FTZ R60, R57, -R150.reuse ;  /* 0x80000096393c7221 */ /* 0x100fe20000010000 */
[--C-:B------:R-:W-:Y:S01]  /*3f1c0*/  FADD.FTZ R66, R58, -R150.reuse ;  /* 0x800000963a427221 */ /* 0x100fe20000010000 */
        /* <DEDUP_REMOVED lines=34> */
.L_x_27397:
[----:B------:R-:W-:Y:S05]  /*3f3f0*/  BSYNC.RECONVERGENT B0 ;  /* 0x0000000000007941 */ /* 0x000fea0003800200 */
.L_x_27396:
[----:B01234-:R-:W0:Y:S02]  /*3f400*/  LDC.64 R60, c[0x0][0x380] ;  /* 0x0000e000ff3c7b82 */ /* 0x01fe240000000a00 */
[----:B0-----:R-:W-:-:S04]  /*3f410*/  LEA R129, R60, R129, 0x2 ;  /* 0x000000813c817211 */ /* 0x001fc800078e10ff */
[----:B------:R-:W-:-:S13]  /*3f420*/  ISETP.GE.AND P0, PT, R129, R61, PT ;  /* 0x0000003d8100720c */ /* 0x000fda0003f06270 */
[----:B------:R-:W-:Y:S05]  /*3f430*/  @!P0 BRA `(.L_x_27398) ;  /* 0xfffffc4800208947 */ /* 0x000fea000383ffff */
[----:B------:R-:W-:Y:S05]  /*3f440*/  EXIT ;  /* 0x000000000000794d */ /* 0x000fea0003800000 */
.L_x_27373:
        /* <DEDUP_REMOVED lines=8> */
.L_x_27400:
[----:B------:R-:W-:Y:S05]  /*3f4d0*/  BSYNC B0 ;  /* 0x0000000000007941 */ /* 0x000fea0003800000 */
.L_x_27399:
[----:B------:R-:W-:Y:S01]  /*3f4e0*/  FADD.FTZ R190, R189, R151 ;  /* 0x00000097bdbe7221 */ /* 0x000fe20000010000 */
[----:B------:R-:W-:Y:S02]  /*3f4f0*/  IMAD.MOV.U32 R64, RZ, RZ, 0x2 ;  /* 0x00000002ff407424 */ /* 0x000fe400078e00ff */
[----:B------:R-:W-:Y:S02]  /*3f500*/  HFMA2 R63, -RZ, RZ, 0, 1.847743988037109375e-06 ;  /* 0x0000001fff3f7431 */ /* 0x000fe400000001ff */
[----:B------:R-:W-:Y:S01]  /*3f510*/  IMAD.MOV.U32 R65, RZ, RZ, -0x1 ;  /* 0xffffffffff417424 */ /* 0x000fe200078e00ff */
[----:B------:R-:W0:Y:S06]  /*3f520*/  LDC R61, c[0x0][0x400] ;  /* 0x00010000ff3d7b82 */ /* 0x000e2c0000000800 */
[----:B0-----:R-:W-:Y:S05]  /*3f530*/  WARPSYNC.COLLECTIVE R65, `(.L_x_27401) ;  /* 0x0000000041087348 */ /* 0x001fea0003c00000 */
[----:B------:R1:W2:Y:S02]  /*3f540*/  SHFL.BFLY P6, R151, R190, R64, R63 ;  /* 0x0c000040be977389 */ /* 0x0002a400000c003f */
[----:B012---:R-:W-:Y:S05]  /*3f550*/  ENDCOLLECTIVE ;  /* 0x000000000000791b */ /* 0x007fea0003800000 */
.L_x_27401:
[----:B------:R-:W-:Y:S02]  /*3f560*/  IMAD.MOV.U32 R64, RZ, RZ, 0x4 ;  /* 0x00000004ff407424 */ /* 0x000fe400078e00ff */
[----:B------:R-:W-:-:S05]  /*3f570*/  FADD.FTZ R188, R190, R151 ;  /* 0x00000097bebc7221 */ /* 0x000fca0000010000 */
[----:B------:R-:W-:-:S07]  /*3f580*/  MOV R190, R188 ;  /* 0x000000bc00be7202 */ /* 0x000fce0000000f00 */
[----:B------:R-:W-:Y:S05]  /*3f590*/  WARPSYNC.COLLECTIVE R65, `(.L_x_27402) ;  /* 0x0000000041087348 */ /* 0x000fea0003c00000 */
[----:B------:R0:W1:Y:S02]  /*3f5a0*/  SHFL.BFLY P6, R151, R190, R64, R63 ;  /* 0x0c000040be977389 */ /* 0x00006400000c003f */
[----:B01----:R-:W-:Y:S05]  /*3f5b0*/  ENDCOLLECTIVE ;  /* 0x000000000000791b */ /* 0x003fea0003800000 */
.L_x_27402:
[----:B------:R-:W-:Y:S02]  /*3f5c0*/  IMAD.MOV.U32 R64, RZ, RZ, 0x8 ;  /* 0x00000008ff407424 */ /* 0x000fe400078e00ff */
[----:B------:R-:W-:-:S05]  /*3f5d0*/  FADD.FTZ R67, R188, R151 ;  /* 0x00000097bc437221 */ /* 0x000fca0000010000 */
[----:B------:R-:W-:-:S07]  /*3f5e0*/  MOV R190, R67 ;  /* 0x0000004300be7202 */ /* 0x000fce0000000f00 */
[----:B------:R-:W-:Y:S05]  /*3f5f0*/  WARPSYNC.COLLECTIVE R65, `(.L_x_27403) ;  /* 0x0000000041087348 */ /* 0x000fea0003c00000 */
[----:B------:R0:W1:Y:S02]  /*3f600*/  SHFL.BFLY P6, R151, R190, R64, R63 ;  /* 0x0c000040be977389 */ /* 0x00006400000c003f */
[----:B01----:R-:W-:Y:S05]  /*3f610*/  ENDCOLLECTIVE ;  /* 0x000000000000791b */ /* 0x003fea0003800000 */
.L_x_27403:
[----:B------:R-:W-:Y:S02]  /*3f620*/  IMAD.MOV.U32 R64, RZ, RZ, 0x10 ;  /* 0x00000010ff407424 */ /* 0x000fe400078e00ff */
[----:B------:R-:W-:-:S05]  /*3f630*/  FADD.FTZ R62, R67, R151 ;  /* 0x00000097433e7221 */ /* 0x000fca0000010000 */
[----:B------:R-:W-:-:S07]  /*3f640*/  MOV R190, R62 ;  /* 0x0000003e00be7202 */ /* 0x000fce0000000f00 */
[----:B------:R-:W-:Y:S05]  /*3f650*/  WARPSYNC.COLLECTIVE R65, `(.L_x_27404) ;  /* 0x0000000041087348 */ /* 0x000fea0003c00000 */
[----:B------:R0:W1:Y:S02]  /*3f660*/  SHFL.BFLY P6, R151, R190, R64, R63 ;  /* 0x0c000040be977389 */ /* 0x00006400000c003f */
[----:B01----:R-:W-:Y:S05]  /*3f670*/  ENDCOLLECTIVE ;  /* 0x000000000000791b */ /* 0x003fea0003800000 */
.L_x_27404:
[----:B------:R-:W-:Y:S02]  /*3f680*/  IMAD.MOV.U32 R64, RZ, RZ, 0x1 ;  /* 0x00000001ff407424 */ /* 0x000fe400078e00ff */
[----:B------:R-:W-:Y:S01]  /*3f690*/  FADD.FTZ R60, R62, R151 ;  /* 0x000000973e3c7221 */ /* 0x000fe20000010000 */
[----:B------:R-:W-:-:S03]  /*3f6a0*/  LOP3.LUT P6, RZ, R127, 0x2, RZ, 0xc0, !PT ;  /* 0x000000027fff7812 */ /* 0x000fc600078cc0ff */
        /* <DEDUP_REMOVED lines=10> */
[----:B------:R-:W-:-:S05]  /*3f750*/  FSEL R189, R67, RZ, P5 ;  /* 0x000000ff43bd7208 */ /* 0x000fca0002800000 */
        /* <DEDUP_REMOVED lines=8> */
[----:B------:R-:W-:-:S03]  /*3f7e0*/  LOP3.LUT P4, RZ, R127, 0x1, RZ, 0xc0, !PT ;  /* 0x000000017fff7812 */ /* 0x000fc6000788c0ff */
        /* <DEDUP_REMOVED lines=83> */
[----:B------:R-:W-:-:S04]  /*3fd20*/  HFMA2 R63, -RZ, RZ, 0, 1.847743988037109375e-06 ;  /* 0x0000001fff3f7431 */ /* 0x000fc800000001ff */
[----:B------:R-:W-:-:S07]  /*3fd30*/  MOV R190, R189 ;  /* 0x000000bd00be7202 */ /* 0x000fce0000000f00 */
[----:B------:R-:W-:Y:S05]  /*3fd40*/  WARPSYNC.COLLECTIVE R65, `(.L_x_27405) ;  /* 0x0000000041087348 */ /* 0x000fea0003c00000 */
[----:B------:R0:W1:Y:S02]  /*3fd50*/  SHFL.BFLY P6, R151, R190, R64, R63 ;  /* 0x0c000040be977389 */ /* 0x00006400000c003f */
[----:B01----:R-:W-:Y:S05]  /*3fd60*/  ENDCOLLECTIVE ;  /* 0x000000000000791b */ /* 0x003fea0003800000 */
.L_x_27405:
[----:B------:R-:W-:Y:S01]  /*3fd70*/  MOV R64, 0x2 ;  /* 0x0000000200407802 */ /* 0x000fe20000000f00 */
[----:B------:R-:W-:-:S04]  /*3fd80*/  FADD.FTZ R188, R189, R151 ;  /* 0x00000097bdbc7221 */ /* 0x000fc80000010000 */
[----:B------:R-:W-:-:S07]  /*3fd90*/  IMAD.MOV.U32 R190, RZ, RZ, R188 ;  /* 0x000000ffffbe7224 */ /* 0x000fce00078e00bc */
[----:B------:R-:W-:Y:S05]  /*3fda0*/  WARPSYNC.COLLECTIVE R65, `(.L_x_27406) ;  /* 0x0000000041087348 */ /* 0x000fea0003c00000 */
[----:B------:R0:W1:Y:S02]  /*3fdb0*/  SHFL.BFLY P6, R151, R190, R64, R63 ;  /* 0x0c000040be977389 */ /* 0x00006400000c003f */
[----:B01----:R-:W-:Y:S05]  /*3fdc0*/  ENDCOLLECTIVE ;  /* 0x000000000000791b */ /* 0x003fea0003800000 */
.L_x_27406:
[----:B------:R-:W-:Y:S02]  /*3fdd0*/  HFMA2 R64, -RZ, RZ, 0, 2.384185791015625e-07 ;  /* 0x00000004ff407431 */ /* 0x000fe400000001ff */
[----:B------:R-:W-:-:S04]  /*3fde0*/  FADD.FTZ R150, R188, R151 ;  /* 0x00000097bc967221 */ /* 0x000fc80000010000 */
[----:B------:R-:W-:-:S07]  /*3fdf0*/  IMAD.MOV.U32 R190, RZ, RZ, R150 ;  /* 0x000000ffffbe7224 */ /* 0x000fce00078e0096 */
[----:B------:R-:W-:Y:S05]  /*3fe00*/  WARPSYNC.COLLECTIVE R65, `(.L_x_27407) ;  /* 0x0000000041087348 */ /* 0x000fea0003c00000 */
[----:B------:R0:W1:Y:S02]  /*3fe10*/  SHFL.BFLY P6, R151, R190, R64, R63 ;  /* 0x0c000040be977389 */ /* 0x00006400000c003f */
[----:B01----:R-:W-:Y:S05]  /*3fe20*/  ENDCOLLECTIVE ;  /* 0x000000000000791b */ /* 0x003fea0003800000 */
.L_x_27407:
[----:B------:R-:W-:Y:S01]  /*3fe30*/  MOV R64, 0x8 ;  /* 0x0000000800407802 */ /* 0x000fe20000000f00 */
[----:B------:R-:W-:-:S04]  /*3fe40*/  FADD.FTZ R67, R150, R151 ;  /* 0x0000009796437221 */ /* 0x000fc80000010000 */
[----:B------:R-:W-:-:S07]  /*3fe50*/  IMAD.MOV.U32 R190, RZ, RZ, R67 ;  /* 0x000000ffffbe7224 */ /* 0x000fce00078e0043 */
[----:B------:R-:W-:Y:S05]  /*3fe60*/  WARPSYNC.COLLECTIVE R65, `(.L_x_27408) ;  /* 0x0000000041087348 */ /* 0x000fea0003c00000 */
[----:B------:R0:W1:Y:S02]  /*3fe70*/  SHFL.BFLY P6, R151, R190, R64, R63 ;  /* 0x0c000040be977389 */ /* 0x00006400000c003f */
[----:B01----:R-:W-:Y:S05]  /*3fe80*/  ENDCOLLECTIVE ;  /* 0x000000000000791b */ /* 0x003fea0003800000 */
.L_x_27408:
[----:B------:R-:W-:Y:S02]  /*3fe90*/  HFMA2 R64, -RZ, RZ, 0, 9.5367431640625e-07 ;  /* 0x00000010ff407431 */ /* 0x000fe400000001ff */
[----:B------:R-:W-:-:S04]  /*3fea0*/  FADD.FTZ R62, R67, R151 ;  /* 0x00000097433e7221 */ /* 0x000fc80000010000 */
[----:B------:R-:W-:-:S07]  /*3feb0*/  IMAD.MOV.U32 R190, RZ, RZ, R62 ;  /* 0x000000ffffbe7224 */ /* 0x000fce00078e003e */
[----:B------:R-:W-:Y:S05]  /*3fec0*/  WARPSYNC.COLLECTIVE R65, `(.L_x_27409) ;  /* 0x0000000041087348 */ /* 0x000fea0003c00000 */
[----:B------:R0:W1:Y:S02]  /*3fed0*/  SHFL.BFLY P6, R151, R190, R64, R63 ;  /* 0x0c000040be977389 */ /* 0x00006400000c003f */
[----:B01----:R-:W-:Y:S05]  /*3fee0*/  ENDCOLLECTIVE ;  /* 0x000000000000791b */ /* 0x003fea0003800000 */
.L_x_27409:
[----:B------:R-:W-:Y:S05]  /*3fef0*/  BRA `(.L_x_27410) ;  /* 0xffffffd000fc7947 */ /* 0x000fea000383ffff */
.L_x_27411:
        /* <DEDUP_REMOVED lines=16> */
.L_x_33312:


//--------------------- .text._ZN10layer_norm31ln_parallel_residual_fwd_kernelINS_13Kernel_traitsI6__halfffffjLj1536ELj1ELj4ELj1ELj16ENS_18Kernel_traits_baseILj1536ES2_ffffjLj128EEEEELb1ELb0ELb1EEEvNS_9FwdParamsE --------------------------
	.section	.text._ZN10layer_norm31ln_parallel_residual_fwd_kernelINS_13Kernel_traitsI6__halfffffjLj1536ELj1ELj4ELj1ELj16ENS_18Kernel_traits_baseILj1536ES2_ffffjLj128EEEEELb1ELb0ELb1EEEvNS_9FwdParamsE,"ax",@progbits
	.align	128
        .global         _ZN10layer_norm31ln_parallel_residual_fwd_kernelINS_13Kernel_traitsI6__halfffffjLj1536ELj1ELj4ELj1ELj16ENS_18Kernel_traits_baseILj1536ES2_ffffjLj128EEEEELb1ELb0ELb1EEEvNS_9FwdParamsE
        .type           _ZN10layer_norm31ln_parallel_residual_fwd_kernelINS_13Kernel_traitsI6__halfffffjLj1536ELj1ELj4ELj1ELj16ENS_18Kernel_traits_baseILj1536ES2_ffffjLj128EEEEELb1ELb0ELb1EEEvNS_9FwdParamsE,@function
        .size           _ZN10layer_norm31ln_parallel_residual_fwd_kernelINS_13Kernel_traitsI6__halfffffjLj1536ELj1ELj4ELj1ELj16ENS_18Kernel_traits_baseILj1536ES2_ffffjLj128EEEEELb1ELb0ELb1EEEvNS_9FwdParamsE,(.L_x_33313 - _ZN10layer_norm31ln_parallel_residual_fwd_kernelINS_13Kernel_traitsI6__halfffffjLj1536ELj1ELj4ELj1ELj16ENS_18Kernel_traits_baseILj1536ES2_ffffjLj128EEEEELb1ELb0ELb1EEEvNS_9FwdParamsE)
        .other          _ZN10layer_norm31ln_parallel_residual_fwd_kernelINS_13Kernel_traitsI6__halfffffjLj1536ELj1ELj4ELj1ELj16ENS_18Kernel_traits_baseILj1536ES2_ffffjLj128EEEEELb1ELb0ELb1EEEvNS_9FwdParamsE,@"STO_CUDA_ENTRY STV_DEFAULT"
_ZN10layer_norm31ln_parallel_residual_fwd_kernelINS_13Kernel_traitsI6__halfffffjLj1536ELj1ELj4ELj1ELj16ENS_18Kernel_traits_baseILj1536ES2_ffffjLj128EEEEELb1ELb0ELb1EEEvNS_9FwdParamsE:
.text._ZN10layer_norm31ln_parallel_residual_fwd_kernelINS_13Kernel_traitsI6__halfffffjLj1536ELj1ELj4ELj1ELj16ENS_18Kernel_traits_baseILj1536ES2_ffffjLj128EEEEELb1ELb0ELb1EEEvNS_9FwdParamsE:
[----:B------:R-:W-:Y:S01]  /*0000*/  LDC R1, c[0x0][0x37c] ;  /* 0x0000df00ff017b82 */ /* 0x000fe20000000800 */
[----:B------:R-:W0:Y:S07]  /*0010*/  LDCU.U8 UR8, c[0x0][0x464] ;  /* 0x00008c80ff0877ac */ /* 0x000e2e0008000000 */
[----:B------:R-:W1:Y:S01]  /*0020*/  LDC R4, c[0x0][0x458] ;  /* 0x00011600ff047b82 */ /* 0x000e620000000800 */
[----:B------:R-:W2:Y:S01]  /*0030*/  LDCU.64 UR4, c[0x0][0x450] ;  /* 0x00008a00ff0477ac */ /* 0x000ea20008000a00 */
[----:B------:R-:W3:Y:S06]  /*0040*/  LDCU.64 UR6, c[0x0][0x358] ;  /* 0x00006b00ff0677ac */ /* 0x000eec0008000a00 */
[----:B------:R-:W1:Y:S01]  /*0050*/  LDC R5, c[0x0][0x45c] ;  /* 0x00011700ff057b82 */ /* 0x000e620000000800 */
[----:B------:R-:W4:Y:S01]  /*0060*/  S2R R119, SR_TID.X ;  /* 0x0000000000777919 */ /* 0x000f220000002100 */
[----:B------:R-:W5:Y:S01]  /*0070*/  LDCU.64 UR10, c[0x0][0x438] ;  /* 0x00008700ff0a77ac */ /* 0x000f620008000a00 */
[----:B0-----:R-:W-:Y:S01]  /*0080*/  ISETP.NE.AND P0, PT, RZ, UR8, PT ;  /* 0x00000008ff007c0c */ /* 0x001fe2000bf05270 */
[----:B--2---:R-:W-:-:S02]  /*0090*/  IMAD.U32 R2, RZ, RZ, UR4 ;  /* 0x00000004ff027e24 */ /* 0x004fc4000f8e00ff */
[----:B------:R-:W-:-:S10]  /*00a0*/  IMAD.U32 R3, RZ, RZ, UR5 ;  /* 0x00000005ff037e24 */ /* 0x000fd4000f8e00ff */
[----:B---3--:R-:W2:Y:S01]  /*00b0*/  @P0 LDG.E.64 R2, desc[UR6][R2.64] ;  /* 0x0000000602020981 */ /* 0x008ea2000c1e1b00 */
[----:B------:R-:W0:Y:S03]  /*00c0*/  @P0 LDC R9, c[0x0][0x460] ;  /* 0x00011800ff090b82 */ /* 0x000e260000000800 */
[----:B-1----:R-:W0:Y:S05]  /*00d0*/  @P0 LDG.E.64 R6, desc[UR6][R4.64] ;  /* 0x0000000604060981 */ /* 0x002e2a000c1e1b00 */
[----:B------:R-:W1:Y:S01]  /*00e0*/  S2UR UR9, SR_CTAID.X ;  /* 0x00000000000979c3 */ /* 0x000e620000002500 */
[----:B-----5:R-:W-:-:S04]  /*00f0*/  UISETP.NE.U32.AND UP0, UPT, UR10, URZ, UPT ;  /* 0x000000ff0a00728c */ /* 0x020fc8000bf05070 */
[----:B------:R-:W-:Y:S01]  /*0100*/  UISETP.NE.AND.EX UP0, UPT, UR11, URZ, UPT, UP0 ;  /* 0x000000ff0b00728c */ /* 0x000fe2000bf05300 */
[----:B----4-:R-:W-:Y:S02]  /*0110*/  SHF.R.U32.HI R129, RZ, 0x5, R119 ;  /* 0x00000005ff817819 */ /* 0x010fe40000011677 */
[----:B------:R-:W-:Y:S01]  /*0120*/  LOP3.LUT R0, R119, 0x1f, RZ, 0xc0, !PT ;  /* 0x0000001f77007812 */ /* 0x000fe200078ec0ff */
[----:B-1----:R-:W-:-:S06]  /*0130*/  USHF.L.U32 UR8, UR9, 0x2, URZ ;  /* 0x0000000209087899 */ /* 0x002fcc00080006ff */
[----:B------:R-:W-:Y:S02]  /*0140*/  LOP3.LUT R129, R129, UR8, RZ, 0xfc, !PT ;  /* 0x0000000881817c12 */ /* 0x000fe4000f8efcff */
[----:B--2---:R-:W-:Y:S02]  /*0150*/  @P0 R2UR UR4, R2 ;  /* 0x00000000020402ca */ /* 0x004fe400000e0000 */
[----:B------:R-:W-:Y:S02]  /*0160*/  @P0 R2UR UR5, R3 ;  /* 0x00000000030502ca */ /* 0x000fe400000e0000 */
[----:B0-----:R-:W-:-:S04]  /*0170*/  @P0 IADD3 R4, P1, PT, R6, R9, RZ ;  /* 0x0000000906040210 */ /* 0x001fc80007f3e0ff */
        /* <DEDUP_REMOVED lines=61> */
.L_x_27413:
        /* <DEDUP_REMOVED lines=55> */
.L_x_27412:
        /* <DEDUP_REMOVED lines=61> */
.L_x_27415:
        /* <DEDUP_REMOVED lines=54> */
.L_x_27414:
[----:B------:R-:W1:Y:S02]  /*0ff0*/  LDCU UR8, c[0x0][0x384] ;  /* 0x00007080ff0877ac */ /* 0x000e640008000800 */
[----:B-1----:R-:W-:-:S13]  /*1000*/  ISETP.GE.AND P0, PT, R129, UR8, PT ;  /* 0x0000000881007c0c */ /* 0x002fda000bf06270 */
[----:B------:R-:W-:Y:S05]  /*1010*/  @P0 EXIT ;  /* 0x000000000000094d */ /* 0x000fea0003800000 */
[----:B-----5:R-:W-:Y:S01]  /*1020*/  IMAD.MOV.U32 R5, RZ, RZ, R19 ;  /* 0x000000ffff057224 */ /* 0x020fe200078e0013 */
[----:B------:R-:W-:Y:S01]  /*1030*/  MOV R181, R6 ;  /* 0x0000000600b57202 */ /* 0x000fe20000000f00 */
[----:B------:R-:W-:Y:S01]  /*1040*/  IMAD.MOV.U32 R197, RZ, RZ, R12 ;  /* 0x000000ffffc57224 */ /* 0x000fe200078e000c */
[----:B------:R-:W-:Y:S01]  /*1050*/  SHF.R.U64 R182, R6, 0x10, R7 ;  /* 0x0000001006b67819 */ /* 0x000fe20000001207 */
[----:B0-----:R-:W0:Y:S01]  /*1060*/  LDC R14, c[0x0][0x360] ;  /* 0x0000d800ff0e7b82 */ /* 0x001e220000000800 */
[----:B------:R-:W-:Y:S01]  /*1070*/  MOV R130, R18 ;  /* 0x0000001200827202 */ /* 0x000fe20000000f00 */
[----:B------:R-:W-:Y:S01]  /*1080*/  IMAD.MOV.U32 R165, RZ, RZ, R8 ;  /* 0x000000ffffa57224 */ /* 0x000fe200078e0008 */
[----:B------:R-:W-:Y:S01]  /*1090*/  MOV R6, R13 ;  /* 0x0000000d00067202 */ /* 0x000fe20000000f00 */
[----:B------:R-:W-:Y:S01]  /*10a0*/  IMAD.MOV.U32 R178, RZ, RZ, R10 ;  /* 0x000000ffffb27224 */ /* 0x000fe200078e000a */
[----:B------:R-:W-:Y:S01]  /*10b0*/  PRMT R130, R130, 0x5410, R5 ;  /* 0x0000541082827816 */ /* 0x000fe20000000005 */
[----:B------:R-:W-:Y:S01]  /*10c0*/  IMAD.MOV.U32 R5, RZ, RZ, R116 ;  /* 0x000000ffff057224 */ /* 0x000fe200078e0074 */
[----:B------:R-:W-:Y:S01]  /*10d0*/  PRMT R197, R197, 0x5410, R6 ;  /* 0x00005410c5c57816 */ /* 0x000fe20000000006 */
[----:B------:R-:W-:Y:S01]  /*10e0*/  IMAD.MOV.U32 R6, RZ, RZ, R117 ;  /* 0x000000ffff067224 */ /* 0x000fe200078e0075 */
[--C-:B------:R-:W-:Y:S01]  /*10f0*/  SHF.R.U64 R205, R82, 0x10, R83.reuse ;  /* 0x0000001052cd7819 */ /* 0x100fe20000001253 */
[----:B------:R-:W-:Y:S01]  /*1100*/  UIADD3 UR10, UPT, UPT, UR4, 0x3c6ef372, URZ ;  /* 0x3c6ef372040a7890 */ /* 0x000fe2000fffe0ff */
[----:B------:R-:W-:Y:S01]  /*1110*/  SHF.R.U32.HI R206, RZ, 0x10, R83 ;  /* 0x00000010ffce7819 */ /* 0x000fe20000011653 */
[----:B------:R-:W-:Y:S01]  /*1120*/  UIADD3 UR11, UPT, UPT, UR5, 0x76cf5d0a, URZ ;  /* 0x76cf5d0a050b7890 */ /* 0x000fe2000fffe0ff */
[----:B------:R-:W-:Y:S01]  /*1130*/  PRMT R199, R5, 0x5410, R6 ;  /* 0x0000541005c77816 */ /* 0x000fe20000000006 */
[----:B------:R-:W-:Y:S01]  /*1140*/  IMAD.MOV.U32 R5, RZ, RZ, R114 ;  /* 0x000000ffff057224 */ /* 0x000fe200078e0072 */
[----:B------:R-:W-:Y:S01]  /*1150*/  MOV R6, R115 ;  /* 0x0000007300067202 */ /* 0x000fe20000000f00 */
[----:B------:R-:W-:Y:S01]  /*1160*/  UIADD3 UR12, UPT, UPT, UR4, 0x78dde6e4, URZ ;  /* 0x78dde6e4040c7890 */ /* 0x000fe2000fffe0ff */
[----:B------:R-:W-:Y:S01]  /*1170*/  SHF.R.U64 R207, R84, 0x10, R85 ;  /* 0x0000001054cf7819 */ /* 0x000fe20000001255 */
[----:B------:R-:W-:Y:S01]  /*1180*/  UIADD3 UR13, UPT, UPT, UR5, -0x56f99767, URZ ;  /* 0xa9066899050d7890 */ /* 0x000fe2000fffe0ff */
[----:B------:R-:W-:Y:S01]  /*1190*/  PRMT R201, R5, 0x5410, R6 ;  /* 0x0000541005c97816 */ /* 0x000fe20000000006 */
[----:B------:R-:W-:Y:S01]  /*11a0*/  IMAD.MOV.U32 R6, RZ, RZ, R113 ;  /* 0x000000ffff067224 */ /* 0x000fe200078e0071 */
[----:B------:R-:W-:Y:S01]  /*11b0*/  MOV R5, R112 ;  /* 0x0000007000057202 */ /* 0x000fe20000000f00 */
[----:B------:R-:W-:Y:S01]  /*11c0*/  UIADD3 UR14, UPT, UPT, UR4, 0x5384540f, URZ ;  /* 0x5384540f040e7890 */ /* 0x000fe2000fffe0ff */
[----:B------:R-:W-:Y:S01]  /*11d0*/  SHF.R.U64 R131, R18, 0x10, R19 ;  /* 0x0000001012837819 */ /* 0x000fe20000001213 */
[----:B0-----:R-:W-:Y:S01]  /*11e0*/  IMAD R119, R14, UR9, R119 ;  /* 0x000000090e777c24 */ /* 0x001fe2000f8e0277 */
[----:B------:R-:W-:Y:S01]  /*11f0*/  PRMT R203, R5, 0x5410, R6 ;  /* 0x0000541005cb7816 */ /* 0x000fe20000000006 */
[----:B------:R-:W0:Y:S01]  /*1200*/  LDCU.64 UR8, c[0x0][0x398] ;  /* 0x00007300ff0877ac */ /* 0x000e220008000a00 */
[--C-:B------:R-:W-:Y:S01]  /*1210*/  SHF.R.U64 R5, R2, 0x10, R3.reuse ;  /* 0x0000001002057819 */ /* 0x100fe20000001203 */
[----:B------:R-:W-:Y:S01]  /*1220*/  IMAD.MOV.U32 R142, RZ, RZ, R28 ;  /* 0x000000ffff8e7224 */ /* 0x000fe200078e001c */
[----:B------:R-:W-:Y:S01]  /*1230*/  SHF.R.U32.HI R6, RZ, 0x10, R3 ;  /* 0x00000010ff067819 */ /* 0x000fe20000011603 */
[----:B------:R-:W-:Y:S01]  /*1240*/  UIADD3 UR15, UPT, UPT, UR5, 0x1fd5c5a3, URZ ;  /* 0x1fd5c5a3050f7890 */ /* 0x000fe2000fffe0ff */
[----:B------:R-:W-:Y:S01]  /*1250*/  PRMT R205, R205, 0x5410, R5 ;  /* 0x00005410cdcd7816 */ /* 0x000fe20000000005 */
[----:B------:R-:W-:Y:S01]  /*1260*/  UIADD3 UR16, UPT, UPT, UR4, -0xe443238, URZ ;  /* 0xf1bbcdc804107890 */ /* 0x000fe2000fffe0ff */
[----:B------:R-:W-:Y:S01]  /*1270*/  SHF.R.U64 R5, R60, 0x10, R61 ;  /* 0x000000103c057819 */ /* 0x000fe2000000123d */
[----:B------:R-:W-:Y:S01]  /*1280*/  UIADD3 UR17, UPT, UPT, UR5, -0x24c28bd8, URZ ;  /* 0xdb3d742805117890 */ /* 0x000fe2000fffe0ff */
[----:B------:R-:W-:Y:S01]  /*1290*/  PRMT R206, R206, 0x5410, R6 ;  /* 0x00005410cece7816 */ /* 0x000fe20000000006 */
[----:B------:R-:W-:Y:S01]  /*12a0*/  IMAD.MOV.U32 R125, RZ, RZ, R16 ;  /* 0x000000ffff7d7224 */ /* 0x000fe200078e0010 */
[----:B------:R-:W-:Y:S01]  /*12b0*/  PRMT R207, R207, 0x5410, R5 ;  /* 0x00005410cfcf7816 */ /* 0x000fe20000000005 */
[----:B------:R-:W-:Y:S01]  /*12c0*/  IMAD.MOV.U32 R126, RZ, RZ, R17 ;  /* 0x000000ffff7e7224 */ /* 0x000fe200078e0011 */
[----:B------:R-:W-:Y:S01]  /*12d0*/  MOV R18, R27 ;  /* 0x0000001b00127202 */ /* 0x000fe20000000f00 */
[----:B------:R-:W-:Y:S01]  /*12e0*/  IMAD.MOV.U32 R132, RZ, RZ, R20 ;  /* 0x000000ffff847224 */ /* 0x000fe200078e0014 */
[--C-:B------:R-:W-:Y:S01]  /*12f0*/  SHF.R.U64 R141, R26, 0x10, R27.reuse ;  /* 0x000000101a8d7819 */ /* 0x100fe2000000121b */
[----:B------:R-:W-:Y:S01]  /*1300*/  IMAD.MOV.U32 R134, RZ, RZ, R22 ;  /* 0x000000ffff867224 */ /* 0x000fe200078e0016 */
[----:B------:R-:W-:Y:S01]  /*1310*/  SHF.R.U32.HI R48, RZ, 0x10, R27 ;  /* 0x00000010ff307819 */ /* 0x000fe2000001161b */
[----:B0-----:R-:W-:Y:S01]  /*1320*/  UISETP.NE.U32.AND UP0, UPT, UR8, URZ, UPT ;  /* 0x000000ff0800728c */ /* 0x001fe2000bf05070 */
[----:B------:R-:W-:Y:S01]  /*1330*/  MOV R150, R36 ;  /* 0x0000002400967202 */ /* 0x000fe20000000f00 */
[----:B------:R-:W-:Y:S01]  /*1340*/  UIADD3 UR8, UPT, UPT, UR4, -0x61c88647, URZ ;  /* 0x9e3779b904087890 */ /* 0x000fe2000fffe0ff */
[----:B------:R-:W-:Y:S01]  /*1350*/  SHF.R.U64 R151, R36, 0x10, R37 ;  /* 0x0000001024977819 */ /* 0x000fe20000001225 */
[----:B------:R-:W-:Y:S01]  /*1360*/  UISETP.NE.AND.EX UP0, UPT, UR9, URZ, UPT, UP0 ;  /* 0x000000ff0900728c */ /* 0x000fe2000bf05300 */
[----:B------:R-:W-:Y:S01]  /*1370*/  SHF.R.U64 R167, R8, 0x10, R9 ;  /* 0x0000001008a77819 */ /* 0x000fe20000001209 */
[----:B------:R-:W-:Y:S01]  /*1380*/  IMAD.MOV.U32 R8, RZ, RZ, R11 ;  /* 0x000000ffff087224 */ /* 0x000fe200078e000b */
[----:B------:R-:W-:Y:S01]  /*1390*/  SHF.R.U32.HI R208, RZ, 0x10, R85 ;  /* 0x00000010ffd07819 */ /* 0x000fe20000011655 */
[----:B------:R-:W-:Y:S01]  /*13a0*/  UIADD3 UR9, UPT, UPT, UR5, -0x4498517b, URZ ;  /* 0xbb67ae8505097890 */ /* 0x000fe2000fffe0ff */
[----:B------:R-:W-:Y:S01]  /*13b0*/  SHF.R.U32.HI R6, RZ, 0x10, R61 ;  /* 0x00000010ff067819 */ /* 0x000fe2000001163d */
[----:B------:R-:W-:Y:S01]  /*13c0*/  IMAD.MOV.U32 R140, RZ, RZ, R26 ;  /* 0x000000ffff8c7224 */ /* 0x000fe200078e001a */
[----:B------:R-:W-:Y:S01]  /*13d0*/  SHF.R.U64 R209, R86, 0x10, R87 ;  /* 0x0000001056d17819 */ /* 0x000fe20000001257 */
[----:B------:R-:W-:Y:S01]  /*13e0*/  UIADD3 UR18, UPT, UPT, UR5, -0x695add53, URZ ;  /* 0x96a522ad05127890 */ /* 0x000fe2000fffe0ff */
[----:B------:R-:W-:Y:S01]  /*13f0*/  SHF.R.U64 R5, R62, 0x10, R63 ;  /* 0x000000103e057819 */ /* 0x000fe2000000123f */
[----:B------:R-:W-:Y:S01]  /*1400*/  UIADD3 UR19, UPT, UPT, UR4, -0x700cb87f, URZ ;  /* 0x8ff3478104137890 */ /* 0x000fe2000fffe0ff */
[----:B------:R-:W-:Y:S01]  /*1410*/  MOV R27, R9 ;  /* 0x00000009001b7202 */ /* 0x000fe20000000f00 */
[----:B------:R-:W-:Y:S01]  /*1420*/  IMAD.MOV.U32 R146, RZ, RZ, R32 ;  /* 0x000000ffff927224 */ /* 0x000fe200078e0020 */
[----:B------:R-:W-:Y:S01]  /*1430*/  SHF.R.U32.HI R36, RZ, 0x10, R9 ;  /* 0x00000010ff247819 */ /* 0x000fe20000011609 */
[--C-:B------:R-:W-:Y:S01]  /*1440*/  IMAD.MOV.U32 R9, RZ, RZ, R7.reuse ;  /* 0x000000ffff097224 */ /* 0x100fe200078e0007 */
[----:B------:R-:W-:Y:S01]  /*1450*/  SHF.R.U32.HI R7, RZ, 0x10, R7 ;  /* 0x00000010ff077819 */ /* 0x000fe20000011607 */
[----:B------:R-:W-:Y:S01]  /*1460*/  IMAD.MOV.U32 R148, RZ, RZ, R34 ;  /* 0x000000ffff947224 */ /* 0x000fe200078e0022 */
[----:B------:R-:W-:Y:S01]  /*1470*/  PRMT R208, R208, 0x5410, R6 ;  /* 0x00005410d0d07816 */ /* 0x000fe20000000006 */
[----:B------:R-:W-:Y:S01]  /*1480*/  IMAD.MOV.U32 R153, RZ, RZ, R38 ;  /* 0x000000ffff997224 */ /* 0x000fe200078e0026 */
[----:B------:R-:W-:Y:S01]  /*1490*/  PRMT R209, R209, 0x5410, R5 ;  /* 0x00005410d1d17816 */ /* 0x000fe20000000005 */
[----:B------:R-:W-:Y:S01]  /*14a0*/  IMAD.MOV.U32 R156, RZ, RZ, R40 ;  /* 0x000000ffff9c7224 */ /* 0x000fe200078e0028 */
[----:B------:R-:W-:Y:S01]  /*14b0*/  SHF.R.U32.HI R210, RZ, 0x10, R87 ;  /* 0x00000010ffd27819 */ /* 0x000fe20000011657 */
[----:B------:R-:W-:Y:S01]  /*14c0*/  IMAD.MOV.U32 R26, RZ, RZ, R43 ;  /* 0x000000ffff1a7224 */ /* 0x000fe200078e002b */
[----:B------:R-:W-:Y:S01]  /*14d0*/  SHF.R.U32.HI R6, RZ, 0x10, R63 ;  /* 0x00000010ff067819 */ /* 0x000fe2000001163f */
[----:B------:R-:W-:Y:S01]  /*14e0*/  IMAD.MOV.U32 R123, RZ, RZ, RZ ;  /* 0x000000ffff7b7224 */ /* 0x000fe200078e00ff */
[----:B------:R-:W-:-:S02]  /*14f0*/  SHF.R.U64 R211, R88, 0x10, R89 ;  /* 0x0000001058d37819 */ /* 0x000fc40000001259 */
[----:B------:R-:W-:Y:S02]  /*1500*/  SHF.R.U64 R5, R64, 0x10, R65 ;  /* 0x0000001040057819 */ /* 0x000fe40000001241 */
[----:B------:R-:W-:Y:S01]  /*1510*/  PRMT R178, R178, 0x5410, R8 ;  /* 0x00005410b2b27816 */ /* 0x000fe20000000008 */
[----:B------:R-:W-:Y:S01]  /*1520*/  IMAD.MOV.U32 R8, RZ, RZ, R111 ;  /* 0x000000ffff087224 */ /* 0x000fe200078e006f */
[----:B------:R-:W-:Y:S02]  /*1530*/  PRMT R182, R182, 0x5410, R7 ;  /* 0x00005410b6b67816 */ /* 0x000fe40000000007 */
[----:B------:R-:W-:Y:S02]  /*1540*/  MOV R7, R110 ;  /* 0x0000006e00077202 */ /* 0x000fe40000000f00 */
[----:B------:R-:W-:Y:S02]  /*1550*/  PRMT R210, R210, 0x5410, R6 ;  /* 0x00005410d2d27816 */ /* 0x000fe40000000006 */
[----:B------:R-:W-:-:S02]  /*1560*/  PRMT R211, R211, 0x5410, R5 ;  /* 0x00005410d3d37816 */ /* 0x000fc40000000005 */
[----:B------:R-:W-:Y:S02]  /*1570*/  SHF.R.U32.HI R212, RZ, 0x10, R89 ;  /* 0x00000010ffd47819 */ /* 0x000fe40000011659 */
[----:B------:R-:W-:Y:S02]  /*1580*/  SHF.R.U32.HI R6, RZ, 0x10, R65 ;  /* 0x00000010ff067819 */ /* 0x000fe40000011641 */
[----:B------:R-:W-:Y:S02]  /*1590*/  SHF.R.U64 R213, R90, 0x10, R91 ;  /* 0x000000105ad57819 */ /* 0x000fe4000000125b */
[----:B------:R-:W-:Y:S02]  /*15a0*/  SHF.R.U64 R5, R66, 0x10, R67 ;  /* 0x0000001042057819 */ /* 0x000fe40000001243 */
[----:B------:R-:W-:Y:S01]  /*15b0*/  PRMT R200, R7, 0x5410, R8 ;  /* 0x0000541007c87816 */ /* 0x000fe20000000008 */
[----:B------:R-:W-:Y:S01]  /*15c0*/  IMAD.MOV.U32 R7, RZ, RZ, R108 ;  /* 0x000000ffff077224 */ /* 0x000fe200078e006c */
[----:B------:R-:W-:Y:S01]  /*15d0*/  PRMT R212, R212, 0x5410, R6 ;  /* 0x00005410d4d47816 */ /* 0x000fe20000000006 */
[----:B------:R-:W-:Y:S01]  /*15e0*/  IMAD.MOV.U32 R8, RZ, RZ, R109 ;  /* 0x000000ffff087224 */ /* 0x000fe200078e006d */
        /* <DEDUP_REMOVED lines=8> */
[----:B------:R-:W-:Y:S01]  /*1670*/  IMAD.HI.U32 R6, R118, -0x2daee0ad, RZ ;  /* 0xd2511f5376067827 */ /* 0x000fe200078e00ff */
[----:B------:R-:W-:-:S02]  /*1680*/  PRMT R215, R215, 0x5410, R5 ;  /* 0x00005410d7d77816 */ /* 0x000fc40000000005 */
[----:B------:R-:W-:Y:S01]  /*1690*/  MOV R8, R107 ;  /* 0x0000006b00087202 */ /* 0x000fe20000000f00 */
[----:B------:R-:W-:Y:S01]  /*16a0*/  IMAD.HI.U32 R5, R119, -0x326172a9, RZ ;  /* 0xcd9e8d5777057827 */ /* 0x000fe200078e00ff */
[--C-:B------:R-:W-:Y:S02]  /*16b0*/  SHF.R.U64 R180, R10, 0x10, R11.reuse ;  /* 0x000000100ab47819 */ /* 0x100fe4000000120b */
[----:B------:R-:W-:Y:S01]  /*16c0*/  PRMT R204, R7, 0x5410, R8 ;  /* 0x0000541007cc7816 */ /* 0x000fe20000000008 */
[----:B------:R-:W-:Y:S01]  /*16d0*/  IMAD R8, R119, -0x326172a9, RZ ;  /* 0xcd9e8d5777087824 */ /* 0x000fe200078e02ff */
[----:B------:R-:W-:Y:S02]  /*16e0*/  SHF.R.U32.HI R10, RZ, 0x10, R11 ;  /* 0x00000010ff0a7819 */ /* 0x000fe4000001160b */
[----:B------:R-:W-:Y:S02]  /*16f0*/  SHF.R.U32.HI R216, RZ, 0x10, R93 ;  /* 0x00000010ffd87819 */ /* 0x000fe4000001165d */
[----:B------:R-:W-:-:S02]  /*1700*/  SHF.R.U32.HI R7, RZ, 0x10, R69 ;  /* 0x00000010ff077819 */ /* 0x000fc40000011645 */
[----:B------:R-:W-:Y:S02]  /*1710*/  LOP3.LUT R6, R6, UR5, RZ, 0x3c, !PT ;  /* 0x0000000506067c12 */ /* 0x000fe4000f8e3cff */
[----:B------:R-:W-:Y:S02]  /*1720*/  LOP3.LUT R5, R122, UR4, R5, 0x96, !PT ;  /* 0x000000047a057c12 */ /* 0x000fe4000f8e9605 */
[----:B------:R-:W-:Y:S01]  /*1730*/  PRMT R180, R180, 0x5410, R10 ;  /* 0x00005410b4b47816 */ /* 0x000fe2000000000a */
[----:B------:R-:W-:Y:S01]  /*1740*/  IMAD R10, R118, -0x2daee0ad, RZ ;  /* 0xd2511f53760a7824 */ /* 0x000fe200078e02ff */
[----:B------:R-:W-:Y:S01]  /*1750*/  PRMT R181, R181, 0x5410, R9 ;  /* 0x00005410b5b57816 */ /* 0x000fe20000000009 */
[----:B------:R-:W-:Y:S01]  /*1760*/  IMAD.HI.U32 R9, R5, -0x2daee0ad, RZ ;  /* 0xd2511f5305097827 */ /* 0x000fe200078e00ff */
[----:B------:R-:W-:Y:S02]  /*1770*/  PRMT R216, R216, 0x5410, R7 ;  /* 0x00005410d8d87816 */ /* 0x000fe40000000007 */
[--C-:B------:R-:W-:Y:S01]  /*1780*/  SHF.R.U64 R198, R12, 0x10, R13.reuse ;  /* 0x000000100cc67819 */ /* 0x100fe2000000120d */
[----:B------:R-:W-:Y:S01]  /*1790*/  IMAD.HI.U32 R7, R6, -0x326172a9, RZ ;  /* 0xcd9e8d5706077827 */ /* 0x000fe200078e00ff */
[----:B------:R-:W-:-:S02]  /*17a0*/  SHF.R.U32.HI R11, RZ, 0x10, R13 ;  /* 0x00000010ff0b7819 */ /* 0x000fc4000001160d */
[----:B------:R-:W-:Y:S01]  /*17b0*/  LOP3.LUT R9, R10, UR9, R9, 0x96, !PT ;  /* 0x000000090a097c12 */ /* 0x000fe2000f8e9609 */
[----:B------:R-:W-:Y:S01]  /*17c0*/  IMAD R6, R6, -0x326172a9, RZ ;  /* 0xcd9e8d5706067824 */ /* 0x000fe200078e02ff */
[----:B------:R-:W-:Y:S01]  /*17d0*/  LOP3.LUT R7, R8, UR8, R7, 0x96, !PT ;  /* 0x0000000808077c12 */ /* 0x000fe2000f8e9607 */
[----:B------:R-:W-:Y:S01]  /*17e0*/  UIADD3 UR8, UPT, UPT, UR4, -0x255992d5, URZ ;  /* 0xdaa66d2b04087890 */ /* 0x000fe2000fffe0ff */
[----:B------:R-:W-:Y:S01]  /*17f0*/  PRMT R198, R198, 0x5410, R11 ;  /* 0x00005410c6c67816 */ /* 0x000fe2000000000b */
[----:B------:R-:W-:Y:S01]  /*1800*/  IMAD R11, R5, -0x2daee0ad, RZ ;  /* 0xd2511f53050b7824 */ /* 0x000fe200078e02ff */
[----:B------:R-:W-:Y:S01]  /*1810*/  SHF.R.U64 R217, R94, 0x10, R95 ;  /* 0x000000105ed97819 */ /* 0x000fe2000000125f */
[----:B------:R-:W-:Y:S01]  /*1820*/  IMAD.HI.U32 R8, R7, -0x2daee0ad, RZ ;  /* 0xd2511f5307087827 */ /* 0x000fe200078e00ff */
[----:B------:R-:W-:Y:S01]  /*1830*/  SHF.R.U64 R10, R70, 0x10, R71 ;  /* 0x00000010460a7819 */ /* 0x000fe20000001247 */
[----:B------:R-:W-:Y:S01]  /*1840*/  UIADD3 UR9, UPT, UPT, UR5, 0x32370b8f, URZ ;  /* 0x32370b8f05097890 */ /* 0x000fe2000fffe0ff */
[----:B------:R-:W-:Y:S01]  /*1850*/  SHF.R.U32.HI R218, RZ, 0x10, R95 ;  /* 0x00000010ffda7819 */ /* 0x000fe2000001165f */
[----:B------:R-:W-:Y:S01]  /*1860*/  IMAD.HI.U32 R5, R9, -0x326172a9, RZ ;  /* 0xcd9e8d5709057827 */ /* 0x000fe200078e00ff */
[----:B------:R-:W-:Y:S01]  /*1870*/  LOP3.LUT R8, R11, UR11, R8, 0x96, !PT ;  /* 0x0000000b0b087c12 */ /* 0x000fe2000f8e9608 */
[----:B------:R-:W-:Y:S01]  /*1880*/  UIADD3 UR11, UPT, UPT, UR5, -0x126145ec, URZ ;  /* 0xed9eba14050b7890 */ /* 0x000fe2000fffe0ff */
[----:B------:R-:W-:Y:S01]  /*1890*/  PRMT R217, R217, 0x5410, R10 ;  /* 0x00005410d9d97816 */ /* 0x000fe2000000000a */
[----:B------:R-:W-:Y:S01]  /*18a0*/  IMAD R10, R7, -0x2daee0ad, RZ ;  /* 0xd2511f53070a7824 */ /* 0x000fe200078e02ff */
[----:B------:R-:W-:Y:S01]  /*18b0*/  LOP3.LUT R5, R6, UR10, R5, 0x96, !PT ;  /* 0x0000000a06057c12 */ /* 0x000fe2000f8e9605 */
[----:B------:R-:W-:Y:S01]  /*18c0*/  IMAD R9, R9, -0x326172a9, RZ ;  /* 0xcd9e8d5709097824 */ /* 0x000fe200078e02ff */
[----:B------:R-:W-:Y:S01]  /*18d0*/  SHF.R.U32.HI R11, RZ, 0x10, R71 ;  /* 0x00000010ff0b7819 */ /* 0x000fe20000011647 */
[----:B------:R-:W-:Y:S01]  /*18e0*/  IMAD.HI.U32 R6, R8, -0x326172a9, RZ ;  /* 0xcd9e8d5708067827 */ /* 0x000fe200078e00ff */
[----:B------:R-:W-:Y:S01]  /*18f0*/  UIADD3 UR10, UPT, UPT, UR4, 0x1715609d, URZ ;  /* 0x1715609d040a7890 */ /* 0x000fe2000fffe0ff */
[----:B------:R-:W-:-:S02]  /*1900*/  SHF.R.U32.HI R219, RZ, 0x10, R77 ;  /* 0x00000010ffdb7819 */ /* 0x000fc4000001164d */
[----:B------:R-:W-:Y:S01]  /*1910*/  IMAD.HI.U32 R7, R5, -0x2daee0ad, RZ ;  /* 0xd2511f5305077827 */ /* 0x000fe200078e00ff */
[----:B------:R-:W-:Y:S01]  /*1920*/  LOP3.LUT R6, R9, UR8, R6, 0x96, !PT ;  /* 0x0000000809067c12 */ /* 0x000fe2000f8e9606 */
[----:B------:R-:W-:Y:S01]  /*1930*/  UIADD3 UR8, UPT, UPT, UR4, -0x4ab325aa, URZ ;  /* 0xb54cda5604087890 */ /* 0x000fe2000fffe0ff */
[----:B------:R-:W-:Y:S01]  /*1940*/  PRMT R218, R218, 0x5410, R11 ;  /* 0x00005410dada7816 */ /* 0x000fe2000000000b */
[----:B------:R-:W-:Y:S01]  /*1950*/  IMAD R8, R8, -0x326172a9, RZ ;  /* 0xcd9e8d5708087824 */ /* 0x000fe200078e02ff */
[----:B------:R-:W-:Y:S01]  /*1960*/  LOP3.LUT R7, R10, UR9, R7, 0x96, !PT ;  /* 0x000000090a077c12 */ /* 0x000fe2000f8e9607 */
[----:B------:R-:W-:Y:S01]  /*1970*/  IMAD R10, R5, -0x2daee0ad, RZ ;  /* 0xd2511f53050a7824 */ /* 0x000fe200078e02ff */
[----:B------:R-:W-:Y:S01]  /*1980*/  UIADD3 UR9, UPT, UPT, UR5, 0x646e171e, URZ ;  /* 0x646e171e05097890 */ /* 0x000fe2000fffe0ff */
[----:B------:R-:W-:Y:S01]  /*1990*/  IMAD.HI.U32 R9, R6, -0x2daee0ad, RZ ;  /* 0xd2511f5306097827 */ /* 0x000fe200078e00ff */
[----:B------:R-:W-:Y:S02]  /*19a0*/  SHF.R.U64 R220, R78, 0x10, R79 ;  /* 0x000000104edc7819 */ /* 0x000fe4000000124f */
[----:B------:R-:W-:Y:S01]  /*19b0*/  SHF.R.U32.HI R44, RZ, 0x10, R19 ;  /* 0x00000010ff2c7819 */ /* 0x000fe20000011613 */
[C---:B------:R-:W-:Y:S01]  /*19c0*/  IMAD.HI.U32 R5, R7.reuse, -0x326172a9, RZ ;  /* 0xcd9e8d5707057827 */ /* 0x040fe200078e00ff */
[----:B------:R-:W-:Y:S01]  /*19d0*/  LOP3.LUT R9, R10, UR11, R9, 0x96, !PT ;  /* 0x0000000b0a097c12 */ /* 0x000fe2000f8e9609 */
[----:B------:R-:W0:Y:S01]  /*19e0*/  LDCU UR11, c[0x0][0x408] ;  /* 0x00008100ff0b77ac */ /* 0x000e220008000800 */
[----:B------:R-:W-:Y:S01]  /*19f0*/  SHF.R.U64 R143, R28, 0x10, R29 ;  /* 0x000000101c8f7819 */ /* 0x000fe2000000121d */
[----:B------:R-:W-:Y:S01]  /*1a00*/  IMAD R11, R6, -0x2daee0ad, RZ ;  /* 0xd2511f53060b7824 */ /* 0x000fe200078e02ff */
[----:B------:R-:W-:Y:S01]  /*1a10*/  LOP3.LUT R5, R8, UR12, R5, 0x96, !PT ;  /* 0x0000000c08057c12 */ /* 0x000fe2000f8e9605 */
[----:B------:R-:W-:Y:S01]  /*1a20*/  IMAD R8, R7, -0x326172a9, RZ ;  /* 0xcd9e8d5707087824 */ /* 0x000fe200078e02ff */
[--C-:B------:R-:W-:Y:S01]  /*1a30*/  SHF.R.U64 R127, R16, 0x10, R17.reuse ;  /* 0x00000010107f7819 */ /* 0x100fe20000001211 */
[----:B------:R-:W-:Y:S01]  /*1a40*/  IMAD.HI.U32 R7, R9, -0x326172a9, RZ ;  /* 0xcd9e8d5709077827 */ /* 0x000fe200078e00ff */
[----:B------:R-:W-:Y:S01]  /*1a50*/  SHF.R.U32.HI R128, RZ, 0x10, R17 ;  /* 0x00000010ff807819 */ /* 0x000fe20000011611 */
[----:B------:R-:W1:Y:S01]  /*1a60*/  LDCU UR12, c[0x0][0x388] ;  /* 0x00007100ff0c77ac */ /* 0x000e620008000800 */
[----:B------:R-:W-:Y:S01]  /*1a70*/  SHF.R.U64 R133, R20, 0x10, R21 ;  /* 0x0000001014857819 */ /* 0x000fe20000001215 */
[----:B------:R-:W-:Y:S01]  /*1a80*/  IMAD.HI.U32 R6, R5, -0x2daee0ad, RZ ;  /* 0xd2511f5305067827 */ /* 0x000fe200078e00ff */
[----:B------:R-:W-:Y:S01]  /*1a90*/  LOP3.LUT R7, R8, UR10, R7, 0x96, !PT ;  /* 0x0000000a08077c12 */ /* 0x000fe2000f8e9607 */
[----:B------:R-:W2:Y:S01]  /*1aa0*/  LDCU UR10, c[0x0][0x404] ;  /* 0x00008080ff0a77ac */ /* 0x000ea20008000800 */
[----:B------:R-:W-:Y:S01]  /*1ab0*/  SHF.R.U32.HI R28, RZ, 0x10, R29 ;  /* 0x00000010ff1c7819 */ /* 0x000fe2000001161d */
[----:B------:R-:W-:Y:S01]  /*1ac0*/  IMAD R8, R9, -0x326172a9, RZ ;  /* 0xcd9e8d5709087824 */ /* 0x000fe200078e02ff */
[----:B------:R-:W-:Y:S01]  /*1ad0*/  LOP3.LUT R6, R11, UR13, R6, 0x96, !PT ;  /* 0x0000000d0b067c12 */ /* 0x000fe2000f8e9606 */
[----:B------:R-:W-:Y:S01]  /*1ae0*/  IMAD R10, R5, -0x2daee0ad, RZ ;  /* 0xd2511f53050a7824 */ /* 0x000fe200078e02ff */
[----:B------:R-:W-:Y:S01]  /*1af0*/  SHF.R.U64 R11, R102, 0x10, R103 ;  /* 0x00000010660b7819 */ /* 0x000fe20000001267 */
[----:B------:R-:W-:Y:S01]  /*1b00*/  IMAD.HI.U32 R9, R7, -0x2daee0ad, RZ ;  /* 0xd2511f5307097827 */ /* 0x000fe200078e00ff */
[----:B------:R-:W-:Y:S01]  /*1b10*/  MOV R15, R21 ;  /* 0x00000015000f7202 */ /* 0x000fe20000000f00 */
[----:B------:R-:W3:Y:S01]  /*1b20*/  LDCU.U8 UR13, c[0x0][0x410] ;  /* 0x00008200ff0d77ac */ /* 0x000ee20008000000 */
[----:B------:R-:W-:Y:S01]  /*1b30*/  PRMT R219, R219, 0x5410, R11 ;  /* 0x00005410dbdb7816 */ /* 0x000fe2000000000b */
[----:B------:R-:W-:Y:S01]  /*1b40*/  IMAD.HI.U32 R5, R6, -0x326172a9, RZ ;  /* 0xcd9e8d5706057827 */ /* 0x000fe200078e00ff */
[----:B------:R-:W-:-:S02]  /*1b50*/  LOP3.LUT R9, R10, UR9, R9, 0x96, !PT ;  /* 0x000000090a097c12 */ /* 0x000fc4000f8e9609 */
[----:B------:R-:W-:Y:S01]  /*1b60*/  SHF.R.U32.HI R10, RZ, 0x10, R103 ;  /* 0x00000010ff0a7819 */ /* 0x000fe20000011667 */
[----:B------:R-:W-:Y:S01]  /*1b70*/  IMAD R11, R7, -0x2daee0ad, RZ ;  /* 0xd2511f53070b7824 */ /* 0x000fe200078e02ff */
[----:B------:R-:W-:Y:S01]  /*1b80*/  LOP3.LUT R5, R8, UR8, R5, 0x96, !PT ;  /* 0x0000000808057c12 */ /* 0x000fe2000f8e9605 */
[----:B------:R-:W-:Y:S01]  /*1b90*/  IMAD R7, R6, -0x326172a9, RZ ;  /* 0xcd9e8d5706077824 */ /* 0x000fe200078e02ff */
[----:B------:R-:W-:Y:S01]  /*1ba0*/  PRMT R220, R220, 0x5410, R10 ;  /* 0x00005410dcdc7816 */ /* 0x000fe2000000000a */
[----:B------:R-:W-:Y:S01]  /*1bb0*/  IMAD.HI.U32 R6, R9, -0x326172a9, RZ ;  /* 0xcd9e8d5709067827 */ /* 0x000fe200078e00ff */
[----:B------:R-:W-:Y:S01]  /*1bc0*/  SHF.R.U32.HI R45, RZ, 0x10, R21 ;  /* 0x00000010ff2d7819 */ /* 0x000fe20000011615 */
[----:B------:R-:W4:Y:S01]  /*1bd0*/  LDCU.64 UR8, c[0x0][0x3a0] ;  /* 0x00007400ff0877ac */ /* 0x000f220008000a00 */
[--C-:B------:R-:W-:Y:S01]  /*1be0*/  SHF.R.U64 R135, R22, 0x10, R23.reuse ;  /* 0x0000001016877819 */ /* 0x100fe20000001217 */
[----:B------:R-:W-:Y:S01]  /*1bf0*/  IMAD.HI.U32 R8, R5, -0x2daee0ad, RZ ;  /* 0xd2511f5305087827 */ /* 0x000fe200078e00ff */
[----:B------:R-:W-:Y:S01]  /*1c00*/  LOP3.LUT R6, R7, UR14, R6, 0x96, !PT ;  /* 0x0000000e07067c12 */ /* 0x000fe2000f8e9606 */
[----:B------:R-:W0:Y:S01]  /*1c10*/  LDCU UR14, c[0x0][0x448] ;  /* 0x00008900ff0e77ac */ /* 0x000e220008000800 */
[----:B------:R-:W-:Y:S01]  /*1c20*/  SHF.R.U32.HI R46, RZ, 0x10, R23 ;  /* 0x00000010ff2e7819 */ /* 0x000fe20000011617 */
[----:B------:R-:W-:Y:S01]  /*1c30*/  IMAD R12, R5, -0x2daee0ad, RZ ;  /* 0xd2511f53050c7824 */ /* 0x000fe200078e02ff */
[----:B------:R-:W-:Y:S01]  /*1c40*/  LOP3.LUT R8, R11, UR15, R8, 0x96, !PT ;  /* 0x0000000f0b087c12 */ /* 0x000fe2000f8e9608 */
[----:B------:R-:W-:Y:S01]  /*1c50*/  IMAD.HI.U32 R7, R6, -0x2daee0ad, RZ ;  /* 0xd2511f5306077827 */ /* 0x000fe200078e00ff */
[----:B------:R-:W-:-:S02]  /*1c60*/  SHF.R.U64 R139, R24, 0x10, R25 ;  /* 0x00000010188b7819 */ /* 0x000fc40000001219 */
[----:B------:R-:W-:Y:S01]  /*1c70*/  SHF.R.U32.HI R47, RZ, 0x10, R25 ;  /* 0x00000010ff2f7819 */ /* 0x000fe20000011619 */
[----:B------:R-:W-:Y:S01]  /*1c80*/  IMAD R10, R9, -0x326172a9, RZ ;  /* 0xcd9e8d57090a7824 */ /* 0x000fe200078e02ff */
[----:B------:R-:W-:Y:S01]  /*1c90*/  LOP3.LUT R7, R12, UR17, R7, 0x96, !PT ;  /* 0x000000110c077c12 */ /* 0x000fe2000f8e9607 */
[----:B------:R-:W-:Y:S01]  /*1ca0*/  IMAD.HI.U32 R5, R8, -0x326172a9, RZ ;  /* 0xcd9e8d5708057827 */ /* 0x000fe200078e00ff */
[----:B------:R-:W-:Y:S02]  /*1cb0*/  MOV R144, R30 ;  /* 0x0000001e00907202 */ /* 0x000fe40000000f00 */
[----:B------:R-:W-:Y:S01]  /*1cc0*/  SHF.R.U64 R145, R30, 0x10, R31 ;  /* 0x000000101e917819 */ /* 0x000fe2000000121f */
[----:B------:R-:W-:Y:S01]  /*1cd0*/  IMAD.MOV.U32 R19, RZ, RZ, R29 ;  /* 0x000000ffff137224 */ /* 0x000fe200078e001d */
[----:B------:R-:W-:Y:S01]  /*1ce0*/  LOP3.LUT R5, R10, UR16, R5, 0x96, !PT ;  /* 0x000000100a057c12 */ /* 0x000fe2000f8e9605 */
[----:B------:R-:W-:Y:S01]  /*1cf0*/  IMAD.MOV.U32 R16, RZ, RZ, R23 ;  /* 0x000000ffff107224 */ /* 0x000fe200078e0017 */
[----:B------:R-:W-:Y:S01]  /*1d00*/  SHF.R.U32.HI R29, RZ, 0x10, R31 ;  /* 0x00000010ff1d7819 */ /* 0x000fe2000001161f */
[----:B------:R-:W-:Y:S01]  /*1d10*/  IMAD.MOV.U32 R17, RZ, RZ, R25 ;  /* 0x000000ffff117224 */ /* 0x000fe200078e0019 */
[----:B------:R-:W-:Y:S01]  /*1d20*/  MOV R136, R24 ;  /* 0x0000001800887202 */ /* 0x000fe20000000f00 */
[----:B------:R-:W-:Y:S01]  /*1d30*/  IMAD.MOV.U32 R20, RZ, RZ, R31 ;  /* 0x000000ffff147224 */ /* 0x000fe200078e001f */
[----:B------:R-:W-:Y:S01]  /*1d40*/  MOV R21, R33 ;  /* 0x0000002100157202 */ /* 0x000fe20000000f00 */
[----:B------:R-:W-:Y:S01]  /*1d50*/  IMAD.MOV.U32 R22, RZ, RZ, R35 ;  /* 0x000000ffff167224 */ /* 0x000fe200078e0023 */
[----:B------:R-:W-:Y:S01]  /*1d60*/  SHF.R.U64 R147, R32, 0x10, R33 ;  /* 0x0000001020937819 */ /* 0x000fe20000001221 */
[----:B------:R-:W-:Y:S01]  /*1d70*/  IMAD.MOV.U32 R23, RZ, RZ, R37 ;  /* 0x000000ffff177224 */ /* 0x000fe200078e0025 */
[----:B------:R-:W-:Y:S01]  /*1d80*/  SHF.R.U32.HI R30, RZ, 0x10, R33 ;  /* 0x00000010ff1e7819 */ /* 0x000fe20000011621 */
[----:B------:R-:W-:Y:S01]  /*1d90*/  IMAD.MOV.U32 R25, RZ, RZ, R41 ;  /* 0x000000ffff197224 */ /* 0x000fe200078e0029 */
[--C-:B------:R-:W-:Y:S01]  /*1da0*/  SHF.R.U64 R149, R34, 0x10, R35.reuse ;  /* 0x0000001022957819 */ /* 0x100fe20000001223 */
[----:B------:R-:W-:Y:S01]  /*1db0*/  IMAD R9, R8, -0x326172a9, RZ ;  /* 0xcd9e8d5708097824 */ /* 0x000fe200078e02ff */
[----:B------:R-:W-:Y:S01]  /*1dc0*/  SHF.R.U32.HI R31, RZ, 0x10, R35 ;  /* 0x00000010ff1f7819 */ /* 0x000fe20000011623 */
[----:B------:R-:W-:Y:S01]  /*1dd0*/  IMAD.HI.U32 R120, R7, -0x326172a9, RZ ;  /* 0xcd9e8d5707787827 */ /* 0x000fe200078e00ff */
[----:B------:R-:W-:-:S02]  /*1de0*/  SHF.R.U32.HI R32, RZ, 0x10, R37 ;  /* 0x00000010ff207819 */ /* 0x000fc40000011625 */
[----:B------:R-:W-:Y:S01]  /*1df0*/  MOV R24, R39 ;  /* 0x0000002700187202 */ /* 0x000fe20000000f00 */
[----:B------:R-:W-:Y:S01]  /*1e00*/  IMAD R6, R6, -0x2daee0ad, RZ ;  /* 0xd2511f5306067824 */ /* 0x000fe200078e02ff */
[--C-:B------:R-:W-:Y:S01]  /*1e10*/  SHF.R.U64 R154, R38, 0x10, R39.reuse ;  /* 0x00000010269a7819 */ /* 0x100fe20000001227 */
[----:B------:R-:W-:Y:S01]  /*1e20*/  IMAD.HI.U32 R121, R5, -0x2daee0ad, RZ ;  /* 0xd2511f5305797827 */ /* 0x000fe200078e00ff */
[----:B------:R-:W-:Y:S02]  /*1e30*/  SHF.R.U32.HI R33, RZ, 0x10, R39 ;  /* 0x00000010ff217819 */ /* 0x000fe40000011627 */
[--C-:B------:R-:W-:Y:S01]  /*1e40*/  SHF.R.U64 R159, R40, 0x10, R41.reuse ;  /* 0x00000010289f7819 */ /* 0x100fe20000001229 */
[----:B------:R-:W-:Y:S01]  /*1e50*/  IMAD R124, R7, -0x326172a9, RZ ;  /* 0xcd9e8d57077c7824 */ /* 0x000fe200078e02ff */
[----:B------:R-:W-:Y:S01]  /*1e60*/  SHF.R.U32.HI R34, RZ, 0x10, R41 ;  /* 0x00000010ff227819 */ /* 0x000fe20000011629 */
[----:B------:R-:W-:Y:S01]  /*1e70*/  IMAD R138, R5, -0x2daee0ad, RZ ;  /* 0xd2511f53058a7824 */ /* 0x000fe200078e02ff */
[----:B------:R-:W-:-:S02]  /*1e80*/  MOV R162, R42 ;  /* 0x0000002a00a27202 */ /* 0x000fc40000000f00 */
[--C-:B------:R-:W-:Y:S02]  /*1e90*/  SHF.R.U64 R164, R42, 0x10, R43.reuse ;  /* 0x000000102aa47819 */ /* 0x100fe4000000122b */
        /* <DEDUP_REMOVED lines=37> */
[----:B------:R-:W-:Y:S02]  /*20f0*/  SHF.R.U32.HI R223, RZ, 0x10, R81 ;  /* 0x00000010ffdf7819 */ /* 0x000fe40000011651 */
[----:B------:R-:W-:Y:S02]  /*2100*/  PRMT R222, R222, 0x5410, R10 ;  /* 0x00005410dede7816 */ /* 0x000fe4000000000a */
[----:B------:R-:W-:Y:S02]  /*2110*/  LOP3.LUT R120, R9, UR19, R120, 0x96, !PT ;  /* 0x0000001309787c12 */ /* 0x000fe4000f8e9678 */
[----:B------:R-:W-:-:S02]  /*2120*/  PLOP3.LUT P0, PT, PT, PT, UP0, 0x80, 0x8 ;  /* 0x000000000008781c */ /* 0x000fc40003f0f008 */
[----:B------:R-:W-:Y:S02]  /*2130*/  LOP3.LUT R121, R6, UR18, R121, 0x96, !PT ;  /* 0x0000001206797c12 */ /* 0x000fe4000f8e9679 */
[----:B01234-:R-:W-:-:S09]  /*2140*/  LOP3.LUT R137, R4, 0x3, RZ, 0xc0, !PT ;  /* 0x0000000304897812 */ /* 0x01ffd200078ec0ff */
.L_x_28173:
        /* <DEDUP_REMOVED lines=10> */
[----:B------:R-:W5:Y:S01]  /*21f0*/  @P0 LDG.E.128 R4, desc[UR6][R14.64] ;  /* 0x000000060e040981 */ /* 0x000f62000c1e1d00 */
[----:B-1----:R-:W-:-:S04]  /*2200*/  IMAD.WIDE.U32 R16, R157, 0x10, R186 ;  /* 0x000000109d107825 */ /* 0x002fc800078e00ba */
[----:B--2---:R-:W-:-:S05]  /*2210*/  @P1 IMAD.WIDE.U32 R12, R157, 0x10, R12 ;  /* 0x000000109d0c1825 */ /* 0x004fca00078e000c */
[----:B------:R-:W5:Y:S04]  /*2220*/  @P1 LDG.E.128 R8, desc[UR6][R12.64] ;  /* 0x000000060c081981 */ /* 0x000f68000c1e1d00 */
[----:B------:R0:W5:Y:S02]  /*2230*/  LDG.E.128 R12, desc[UR6][R16.64] ;  /* 0x00000006100c7981 */ /* 0x000164000c1e1d00 */
[----:B0-----:R-:W0:Y:S01]  /*2240*/  LDC.64 R16, c[0x0][0x398] ;  /* 0x0000e600ff107b82 */ /* 0x001e220000000a00 */
[----:B------:R-:W-:Y:S01]  /*2250*/  MOV R172, UR5 ;  /* 0x0000000500ac7c02 */ /* 0x000fe20008000f00 */
[----:B------:R-:W-:Y:S02]  /*2260*/  IMAD.U32 R173, RZ, RZ, UR4 ;  /* 0x00000004ffad7e24 */ /* 0x000fe4000f8e00ff */
[----:B------:R-:W-:-:S02]  /*2270*/  IMAD.U32 R171, RZ, RZ, UR4 ;  /* 0x00000004ffab7e24 */ /* 0x000fc4000f8e00ff */
[----:B------:R-:W-:Y:S02]  /*2280*/  IMAD.U32 R174, RZ, RZ, UR5 ;  /* 0x00000005ffae7e24 */ /* 0x000fe4000f8e00ff */
[----:B------:R-:W-:Y:S01]  /*2290*/  HFMA2 R170, -RZ, RZ, 0.1171875, 0 ;  /* 0x2f800000ffaa7431 */ /* 0x000fe200000001ff */
[----:B0-----:R-:W-:-:S04]  /*22a0*/  ISETP.NE.U32.AND P0, PT, R16, RZ, PT ;  /* 0x000000ff1000720c */ /* 0x001fc80003f05070 */
[----:B------:R-:W-:Y:S01]  /*22b0*/  ISETP.NE.AND.EX P0, PT, R17, RZ, PT, P0 ;  /* 0x000000ff1100720c */ /* 0x000fe20003f05300 */
[----:B------:R-:W-:Y:S01]  /*22c0*/  VIADD R171, R171, 0x78dde6e4 ;  /* 0x78dde6e4abab7836 */ /* 0x000fe20000000000 */
[----:B------:R-:W-:Y:S01]  /*22d0*/  IADD3 R173, PT, PT, R173, -0x61c88647, RZ ;  /* 0x9e3779b9adad7810 */ /* 0x000fe20007ffe0ff */
[----:B------:R-:W-:Y:S02]  /*22e0*/  VIADD R172, R172, 0xdb3d7428 ;  /* 0xdb3d7428acac7836 */ /* 0x000fe40000000000 */
[----:B------:R-:W-:-:S08]  /*22f0*/  VIADD R174, R174, 0xbb67ae85 ;  /* 0xbb67ae85aeae7836 */ /* 0x000fd00000000000 */
        /* <DEDUP_REMOVED lines=17> */
.L_x_27419:
        /* <DEDUP_REMOVED lines=13> */
.L_x_27421:
[----:B------:R-:W-:Y:S05]  /*24e0*/  BSYNC.RECONVERGENT B1 ;  /* 0x0000000000017941 */ /* 0x000fea0003800200 */
.L_x_27420:
[----:B------:R-:W-:Y:S01]  /*24f0*/  IMAD.WIDE.U32 R18, R119, -0x326172a9, RZ ;  /* 0xcd9e8d5777127825 */ /* 0x000fe200078e00ff */
[----:B------:R-:W-:Y:S01]  /*2500*/  LOP3.LUT R20, R123, UR5, R25, 0x96, !PT ;  /* 0x000000057b147c12 */ /* 0x000fe2000f8e9619 */
[----:B------:R-:W-:Y:S02]  /*2510*/  UIADD3 UR16, UPT, UPT, UR5, 0x76cf5d0a, URZ ;  /* 0x76cf5d0a05107890 */ /* 0x000fe4000fffe0ff */
[----:B------:R-:W-:Y:S02]  /*2520*/  UIADD3 UR15, UPT, UPT, UR4, 0x3c6ef372, URZ ;  /* 0x3c6ef372040f7890 */ /* 0x000fe4000fffe0ff */
[----:B------:R-:W-:Y:S01]  /*2530*/  LOP3.LUT R22, R122, UR4, R19, 0x96, !PT ;  /* 0x000000047a167c12 */ /* 0x000fe2000f8e9613 */
[----:B------:R-:W-:-:S04]  /*2540*/  IMAD.WIDE.U32 R20, R20, -0x326172a9, RZ ;  /* 0xcd9e8d5714147825 */ /* 0x000fc800078e00ff */
[----:B------:R-:W-:Y:S01]  /*2550*/  IMAD.WIDE.U32 R22, R22, -0x2daee0ad, RZ ;  /* 0xd2511f5316167825 */ /* 0x000fe200078e00ff */
[----:B------:R-:W-:-:S04]  /*2560*/  LOP3.LUT R25, R173, R18, R21, 0x96, !PT ;  /* 0x00000012ad197212 */ /* 0x000fc800078e9615 */
        /* <DEDUP_REMOVED lines=38> */
[----:B------:R-:W-:-:S04]  /*27d0*/  LOP3.LUT R21, R172, R22, R19, 0x96, !PT ;  /* 0x00000016ac157212 */ /* 0x000fc800078e9613 */
[----:B------:R-:W-:Y:S01]  /*27e0*/  LOP3.LUT R24, R20, UR15, R121, 0x96, !PT ;  /* 0x0000000f14187c12 */ /* 0x000fe2000f8e9679 */
[----:B------:R-:W-:Y:S01]  /*27f0*/  UIADD3 UR15, UPT, UPT, UR4, -0x700cb87f, URZ ;  /* 0x8ff34781040f7890 */ /* 0x000fe2000fffe0ff */
[----:B------:R-:W-:-:S04]  /*2800*/  IMAD.WIDE.U32 R20, R21, -0x326172a9, RZ ;  /* 0xcd9e8d5715147825 */ /* 0x000fc800078e00ff */
[----:B------:R-:W-:Y:S01]  /*2810*/  IMAD.WIDE.U32 R24, R24, -0x2daee0ad, RZ ;  /* 0xd2511f5318187825 */ /* 0x000fe200078e00ff */
[----:B------:R-:W-:Y:S02]  /*2820*/  MOV R124, R20 ;  /* 0x00000014007c7202 */ /* 0x000fe40000000f00 */
[----:B------:R-:W-:Y:S01]  /*2830*/  LOP3.LUT R120, R120, UR15, R21, 0x96, !PT ;  /* 0x0000000f78787c12 */ /* 0x000fe2000f8e9615 */
[----:B------:R-:W-:Y:S01]  /*2840*/  IMAD.MOV.U32 R20, RZ, RZ, RZ ;  /* 0x000000ffff147224 */ /* 0x000fe200078e00ff */
[----:B------:R-:W-:Y:S01]  /*2850*/  LOP3.LUT R121, R18, UR16, R25, 0x96, !PT ;  /* 0x0000001012797c12 */ /* 0x000fe2000f8e9619 */
[----:B------:R-:W-:-:S07]  /*2860*/  IMAD.MOV.U32 R18, RZ, RZ, R138 ;  /* 0x000000ffff127224 */ /* 0x000fce00078e008a */
.L_x_27418:
[----:B------:R-:W-:Y:S05]  /*2870*/  BSYNC.RECONVERGENT B0 ;  /* 0x0000000000007941 */ /* 0x000fea0003800200 */
.L_x_27417:
[----:B------:R-:W-:Y:S01]  /*2880*/  ISETP.NE.AND P0, PT, R20, 0x1, PT ;  /* 0x000000011400780c */ /* 0x000fe20003f05270 */
[----:B------:R-:W-:Y:S01]  /*2890*/  BSSY.RECONVERGENT B0, `(.L_x_27422) ;  /* 0x0000057000007945 */ /* 0x000fe20003800200 */
[----:B------:R-:W-:Y:S01]  /*28a0*/  I2FP.F32.U32 R19, R18 ;  /* 0x0000001200137245 */ /* 0x000fe20000201000 */
[----:B------:R-:W-:Y:S01]  /*28b0*/  IMAD.MOV.U32 R21, RZ, RZ, 0x2 ;  /* 0x00000002ff157424 */ /* 0x000fe200078e00ff */
[----:B------:R-:W-:-:S03]  /*28c0*/  MOV R175, UR10 ;  /* 0x0000000a00af7c02 */ /* 0x000fc60008000f00 */
        /* <DEDUP_REMOVED lines=12> */
.L_x_27424:
        /* <DEDUP_REMOVED lines=13> */
.L_x_27426:
[----:B------:R-:W-:Y:S05]  /*2a60*/  BSYNC.RECONVERGENT B1 ;  /* 0x0000000000017941 */ /* 0x000fea0003800200 */
.L_x_27425:
        /* <DEDUP_REMOVED lines=46> */
[----:B------:R-:W-:-:S03]  /*2d50*/  LOP3.LUT R22, R172, R22, R21, 0x96, !PT ;  /* 0x00000016ac167212 */ /* 0x000fc600078e9615 */
        /* <DEDUP_REMOVED lines=10> */
.L_x_27423:
[----:B------:R-:W-:Y:S05]  /*2e00*/  BSYNC.RECONVERGENT B0 ;  /* 0x0000000000007941 */ /* 0x000fea0003800200 */
.L_x_27422:
        /* <DEDUP_REMOVED lines=16> */
.L_x_27429:
        /* <DEDUP_REMOVED lines=13> */
.L_x_27431:
[----:B------:R-:W-:Y:S05]  /*2fe0*/  BSYNC.RECONVERGENT B1 ;  /* 0x0000000000017941 */ /* 0x000fea0003800200 */
.L_x_27430:
        /* <DEDUP_REMOVED lines=57> */
.L_x_27428:
[----:B------:R-:W-:Y:S05]  /*3380*/  BSYNC.RECONVERGENT B0 ;  /* 0x0000000000007941 */ /* 0x000fea0003800200 */
.L_x_27427:
[----:B------:R-:W-:Y:S01]  /*3390*/  ISETP.NE.AND P0, PT, R20, 0x1, PT ;  /* 0x000000011400780c */ /* 0x000fe20003f05270 */
[----:B------:R-:W-:Y:S01]  /*33a0*/  BSSY.RECONVERGENT B0, `(.L_x_27432) ;  /* 0x0000056000007945 */ /* 0x000fe20003800200 */
[----:B------:R-:W-:Y:S01]  /*33b0*/  I2FP.F32.U32 R19, R19 ;  /* 0x0000001300137245 */ /* 0x000fe20000201000 */
[----:B------:R-:W-:-:S04]  /*33c0*/  IMAD.MOV.U32 R25, RZ, RZ, 0x2 ;  /* 0x00000002ff197424 */ /* 0x000fc800078e00ff */
        /* <DEDUP_REMOVED lines=12> */
.L_x_27434:
        /* <DEDUP_REMOVED lines=13> */
.L_x_27436:
[----:B------:R-:W-:Y:S05]  /*3560*/  BSYNC.RECONVERGENT B1 ;  /* 0x0000000000017941 */ /* 0x000fea0003800200 */
.L_x_27435:
[----:B------:R-:W-:Y:S01]  /*3570*/  IMAD.WIDE.U32 R20, R119, -0x326172a9, RZ ;  /* 0xcd9e8d5777147825 */ /* 0x000fe200078e00ff */
[----:B------:R-:W-:Y:S01]  /*3580*/  LOP3.LUT R18, R123, UR5, R27, 0x96, !PT ;  /* 0x000000057b127c12 */ /* 0x000fe2000f8e961b */
[----:B------:R-:W-:Y:S02]  /*3590*/  UIADD3 UR16, UPT, UPT, UR5, 0x76cf5d0a, URZ ;  /* 0x76cf5d0a05107890 */ /* 0x000fe4000fffe0ff */
[----:B------:R-:W-:Y:S01]  /*35a0*/  HFMA2 R25, -RZ, RZ, 0, 0 ;  /* 0x00000000ff197431 */ /* 0x000fe200000001ff */
        /* <DEDUP_REMOVED lines=53> */
.L_x_27433:
[----:B------:R-:W-:Y:S05]  /*3900*/  BSYNC.RECONVERGENT B0 ;  /* 0x0000000000007941 */ /* 0x000fea0003800200 */
.L_x_27432:
[----:B------:R-:W-:Y:S01]  /*3910*/  I2FP.F32.U32 R19, R19 ;  /* 0x0000001300137245 */ /* 0x000fe20000201000 */
[----:B------:R-:W-:-:S04]  /*3920*/  IMAD.U32 R176, RZ, RZ, UR11 ;  /* 0x0000000bffb07e24 */ /* 0x000fc8000f8e00ff */
[----:B------:R-:W-:Y:S01]  /*3930*/  FFMA.FTZ R18, R19, R170, 1.1641532182693481445e-10 ;  /* 0x2f00000013127423 */ /* 0x000fe200000100aa */
[-C--:B-----5:R-:W-:Y:S01]  /*3940*/  FMUL.FTZ R14, R14, R176.reuse ;  /* 0x000000b00e0e7220 */ /* 0x0a0fe20000410000 */
[-C--:B------:R-:W-:Y:S01]  /*3950*/  FMUL.FTZ R12, R12, R176.reuse ;  /* 0x000000b00c0c7220 */ /* 0x080fe20000410000 */
[-C--:B------:R-:W-:Y:S01]  /*3960*/  FMUL.FTZ R13, R13, R176.reuse ;  /* 0x000000b00d0d7220 */ /* 0x080fe20000410000 */
[----:B------:R-:W-:Y:S01]  /*3970*/  FMUL.FTZ R15, R15, R176 ;  /* 0x000000b00f0f7220 */ /* 0x000fe20000410000 */
[----:B------:R-:W-:Y:S02]  /*3980*/  FSETP.GTU.FTZ.AND P0, PT, R18, R175, PT ;  /* 0x000000af1200720b */ /* 0x000fe40003f1c000 */
[----:B------:R-:W-:Y:S02]  /*3990*/  FSEL R14, R14, RZ, P4 ;  /* 0x000000ff0e0e7208 */ /* 0x000fe40002000000 */
[----:B------:R-:W-:Y:S02]  /*39a0*/  FSEL R12, R12, RZ, P2 ;  /* 0x000000ff0c0c7208 */ /* 0x000fe40001000000 */
        /* <DEDUP_REMOVED lines=8> */
.L_x_27416:
[----:B------:R-:W-:Y:S01]  /*3a30*/  ISETP.NE.AND P0, PT, R137, 0x1, PT ;  /* 0x000000018900780c */ /* 0x000fe20003f05270 */
[----:B------:R-:W-:Y:S01]  /*3a40*/  IMAD.U32 R29, RZ, RZ, UR4 ;  /* 0x00000004ff1d7e24 */ /* 0x000fe2000f8e00ff */
[----:B------:R-:W-:Y:S01]  /*3a50*/  MOV R28, UR5 ;  /* 0x00000005001c7c02 */ /* 0x000fe20008000f00 */
[----:B------:R-:W-:Y:S01]  /*3a60*/  IMAD.U32 R26, RZ, RZ, UR5 ;  /* 0x00000005ff1a7e24 */ /* 0x000fe2000f8e00ff */
[----:B------:R-:W-:Y:S01]  /*3a70*/  BSSY.RECONVERGENT B0, `(.L_x_27438) ;  /* 0x0000056000007945 */ /* 0x000fe20003800200 */
[----:B------:R-:W-:Y:S01]  /*3a80*/  IMAD.U32 R27, RZ, RZ, UR4 ;  /* 0x00000004ff1b7e24 */ /* 0x000fe2000f8e00ff */
[----:B------:R-:W-:Y:S01]  /*3a90*/  MOV R20, 0x2 ;  /* 0x0000000200147802 */ /* 0x000fe20000000f00 */
[----:B------:R-:W-:Y:S01]  /*3aa0*/  IMAD.MOV.U32 R18, RZ, RZ, R124 ;  /* 0x000000ffff127224 */ /* 0x000fe200078e007c */
[----:B------:R-:W-:Y:S01]  /*3ab0*/  IADD3 R29, PT, PT, R29, -0x700cb87f, RZ ;  /* 0x8ff347811d1d7810 */ /* 0x000fe20007ffe0ff */
[----:B------:R-:W-:Y:S01]  /*3ac0*/  IMAD.MOV.U32 R24, RZ, RZ, R138 ;  /* 0x000000ffff187224 */ /* 0x000fe200078e008a */
[----:B------:R-:W-:Y:S01]  /*3ad0*/  IADD3 R26, PT, PT, R26, -0x695add53, RZ ;  /* 0x96a522ad1a1a7810 */ /* 0x000fe20007ffe0ff */
        /* <DEDUP_REMOVED lines=13> */
.L_x_27440:
        /* <DEDUP_REMOVED lines=13> */
.L_x_27442:
[----:B------:R-:W-:Y:S05]  /*3c80*/  BSYNC.RECONVERGENT B1 ;  /* 0x0000000000017941 */ /* 0x000fea0003800200 */
.L_x_27441:
        /* <DEDUP_REMOVED lines=33> */
[----:B------:R-:W-:-:S04]  /*3ea0*/  LOP3.LUT R21, R22, UR16, R19, 0x96, !PT ;  /* 0x0000001016157c12 */ /* 0x000fc8000f8e9613 */
[----:B------:R-:W-:Y:S01]  /*3eb0*/  LOP3.LUT R22, R20, UR15, R25, 0x96, !PT ;  /* 0x0000000f14167c12 */ /* 0x000fe2000f8e9619 */
[----:B------:R-:W-:Y:S01]  /*3ec0*/  UIADD3 UR15, UPT, UPT, UR5, 0x1fd5c5a3, URZ ;  /* 0x1fd5c5a3050f7890 */ /* 0x000fe2000fffe0ff */
[----:B------:R-:W-:-:S04]  /*3ed0*/  IMAD.WIDE.U32 R20, R21, -0x326172a9, RZ ;  /* 0xcd9e8d5715147825 */ /* 0x000fc800078e00ff */
[----:B------:R-:W-:Y:S01]  /*3ee0*/  IMAD.WIDE.U32 R22, R22, -0x2daee0ad, RZ ;  /* 0xd2511f5316167825 */ /* 0x000fe200078e00ff */
[----:B------:R-:W-:-:S04]  /*3ef0*/  LOP3.LUT R19, R27, R24, R21, 0x96, !PT ;  /* 0x000000181b137212 */ /* 0x000fc800078e9615 */
[----:B------:R-:W-:Y:S01]  /*3f00*/  LOP3.LUT R120, R18, UR15, R23, 0x96, !PT ;  /* 0x0000000f12787c12 */ /* 0x000fe2000f8e9617 */
[----:B------:R-:W-:Y:S01]  /*3f10*/  UIADD3 UR15, UPT, UPT, UR4, -0xe443238, URZ ;  /* 0xf1bbcdc8040f7890 */ /* 0x000fe2000fffe0ff */
[----:B------:R-:W-:-:S04]  /*3f20*/  IMAD.WIDE.U32 R18, R19, -0x2daee0ad, RZ ;  /* 0xd2511f5313127825 */ /* 0x000fc800078e00ff */
[----:B------:R-:W-:Y:S01]  /*3f30*/  IMAD.WIDE.U32 R120, R120, -0x326172a9, RZ ;  /* 0xcd9e8d5778787825 */ /* 0x000fe200078e00ff */
[----:B------:R-:W-:-:S04]  /*3f40*/  LOP3.LUT R21, R172, R22, R19, 0x96, !PT ;  /* 0x00000016ac157212 */ /* 0x000fc800078e9613 */
[----:B------:R-:W-:Y:S01]  /*3f50*/  LOP3.LUT R24, R20, UR15, R121, 0x96, !PT ;  /* 0x0000000f14187c12 */ /* 0x000fe2000f8e9679 */
[----:B------:R-:W-:-:S04]  /*3f60*/  IMAD.WIDE.U32 R20, R21, -0x326172a9, RZ ;  /* 0xcd9e8d5715147825 */ /* 0x000fc800078e00ff */
[----:B------:R-:W-:Y:S01]  /*3f70*/  IMAD.WIDE.U32 R24, R24, -0x2daee0ad, RZ ;  /* 0xd2511f5318187825 */ /* 0x000fe200078e00ff */
[----:B------:R-:W-:-:S03]  /*3f80*/  LOP3.LUT R120, R29, R120, R21, 0x96, !PT ;  /* 0x000000781d787212 */ /* 0x000fc600078e9615 */
[----:B------:R-:W-:Y:S01]  /*3f90*/  IMAD.MOV.U32 R124, RZ, RZ, R20 ;  /* 0x000000ffff7c7224 */ /* 0x000fe200078e0014 */
[----:B------:R-:W-:Y:S01]  /*3fa0*/  LOP3.LUT R121, R26, R18, R25, 0x96, !PT ;  /* 0x000000121a797212 */ /* 0x000fe200078e9619 */
[----:B------:R-:W-:Y:S01]  /*3fb0*/  IMAD.MOV.U32 R20, RZ, RZ, RZ ;  /* 0x000000ffff147224 */ /* 0x000fe200078e00ff */
[----:B------:R-:W-:-:S07]  /*3fc0*/  MOV R18, R138 ;  /* 0x0000008a00127202 */ /* 0x000fce0000000f00 */
.L_x_27439:
[----:B------:R-:W-:Y:S05]  /*3fd0*/  BSYNC.RECONVERGENT B0 ;  /* 0x0000000000007941 */ /* 0x000fea0003800200 */
.L_x_27438:
[----:B------:R-:W-:Y:S01]  /*3fe0*/  ISETP.NE.AND P0, PT, R20, 0x1, PT ;  /* 0x000000011400780c */ /* 0x000fe20003f05270 */
[----:B------:R-:W-:Y:S01]  /*3ff0*/  IMAD.U32 R175, RZ, RZ, UR10 ;  /* 0x0000000affaf7e24 */ /* 0x000fe2000f8e00ff */
[----:B------:R-:W-:Y:S01]  /*4000*/  I2FP.F32.U32 R19, R18 ;  /* 0x0000001200137245 */ /* 0x000fe20000201000 */
[----:B------:R-:W-:Y:S01]  /*4010*/  BSSY.RECONVERGENT B0, `(.L_x_27443) ;  /* 0x0000053000007945 */ /* 0x000fe20003800200 */
[----:B------:R-:W-:-:S03]  /*4020*/  MOV R176, UR11 ;  /* 0x0000000b00b07c02 */ /* 0x000fc60008000f00 */
[----:B------:R-:W-:Y:S01]  /*4030*/  FFMA.FTZ R18, R19, R170, 1.1641532182693481445e-10 ;  /* 0x2f00000013127423 */ /* 0x000fe200000100aa */
[----:B------:R-:W-:Y:S02]  /*4040*/  IMAD.MOV.U32 R19, RZ, RZ, R124 ;  /* 0x000000ffff137224 */ /* 0x000fe400078e007c */
[----:B-----5:R-:W-:Y:S02]  /*4050*/  FMUL.FTZ R31, R12, R176 ;  /* 0x000000b00c1f7220 */ /* 0x020fe40000410000 */
        /* <DEDUP_REMOVED lines=11> */
.L_x_27445:
        /* <DEDUP_REMOVED lines=13> */
.L_x_27447:
[----:B------:R-:W-:Y:S05]  /*41e0*/  BSYNC.RECONVERGENT B1 ;  /* 0x0000000000017941 */ /* 0x000fea0003800200 */
.L_x_27446:
        /* <DEDUP_REMOVED lines=53> */
.L_x_27444:
[----:B------:R-:W-:Y:S05]  /*4540*/  BSYNC.RECONVERGENT B0 ;  /* 0x0000000000007941 */ /* 0x000fea0003800200 */
.L_x_27443:
        /* <DEDUP_REMOVED lines=15> */
.L_x_27450:
        /* <DEDUP_REMOVED lines=13> */
.L_x_27452:
[----:B------:R-:W-:Y:S05]  /*4710*/  BSYNC.RECONVERGENT B1 ;  /* 0x0000000000017941 */ /* 0x000fea0003800200 */
.L_x_27451:
[----:B------:R-:W-:Y:S01]  /*4720*/  IMAD.WIDE.U32 R20, R119, -0x326172a9, RZ ;  /* 0xcd9e8d5777147825 */ /* 0x000fe200078e00ff */
[----:B------:R-:W-:Y:S01]  /*4730*/  LOP3.LUT R18, R123, UR5, R33, 0x96, !PT ;  /* 0x000000057b127c12 */ /* 0x000fe2000f8e9621 */
[----:B------:R-:W-:Y:S02]  /*4740*/  UIADD3 UR16, UPT, UPT, UR5, 0x76cf5d0a, URZ ;  /* 0x76cf5d0a05107890 */ /* 0x000fe4000fffe0ff */
[----:B------:R-:W-:Y:S02]  /*4750*/  UIADD3 UR15, UPT, UPT, UR4, 0x3c6ef372, URZ ;  /* 0x3c6ef372040f7890 */ /* 0x000fe4000fffe0ff */
[----:B------:R-:W-:Y:S01]  /*4760*/  LOP3.LUT R22, R122, UR4, R21, 0x96, !PT ;  /* 0x000000047a167c12 */ /* 0x000fe2000f8e9615 */
[----:B------:R-:W-:-:S04]  /*4770*/  IMAD.WIDE.U32 R18, R18, -0x326172a9, RZ ;  /* 0xcd9e8d5712127825 */ /* 0x000fc800078e00ff */
[----:B------:R-:W-:Y:S01]  /*4780*/  IMAD.WIDE.U32 R22, R22, -0x2daee0ad, RZ ;  /* 0xd2511f5316167825 */ /* 0x000fe200078e00ff */
[----:B------:R-:W-:-:S03]  /*4790*/  LOP3.LUT R33, R173, R20, R19, 0x96, !PT ;  /* 0x00000014ad217212 */ /* 0x000fc600078e9613 */
[----:B------:R-:W-:Y:S01]  /*47a0*/  IMAD.MOV.U32 R12, RZ, RZ, R24 ;  /* 0x000000ffff0c7224 */ /* 0x000fe200078e0018 */
        /* <DEDUP_REMOVED lines=44> */
.L_x_27449:
[----:B------:R-:W-:Y:S05]  /*4a70*/  BSYNC.RECONVERGENT B0 ;  /* 0x0000000000007941 */ /* 0x000fea0003800200 */
.L_x_27448:
[----:B------:R-:W-:Y:S01]  /*4a80*/  ISETP.NE.AND P0, PT, R20, 0x1, PT ;  /* 0x000000011400780c */ /* 0x000fe20003f05270 */
[----:B------:R-:W-:Y:S01]  /*4a90*/  BSSY.RECONVERGENT B0, `(.L_x_27453) ;  /* 0x0000053000007945 */ /* 0x000fe20003800200 */
[----:B------:R-:W-:Y:S01]  /*4aa0*/  I2FP.F32.U32 R19, R12 ;  /* 0x0000000c00137245 */ /* 0x000fe20000201000 */
[----:B------:R-:W-:Y:S01]  /*4ab0*/  FMUL.FTZ R32, R13, R176 ;  /* 0x000000b00d207220 */ /* 0x000fe20000410000 */
        /* <DEDUP_REMOVED lines=13> */
.L_x_27455:
        /* <DEDUP_REMOVED lines=13> */
.L_x_27457:
[----:B------:R-:W-:Y:S05]  /*4c60*/  BSYNC.RECONVERGENT B1 ;  /* 0x0000000000017941 */ /* 0x000fea0003800200 */
.L_x_27456:
        /* <DEDUP_REMOVED lines=53> */
.L_x_27454:
[----:B------:R-:W-:Y:S05]  /*4fc0*/  BSYNC.RECONVERGENT B0 ;  /* 0x0000000000007941 */ /* 0x000fea0003800200 */
.L_x_27453:
        /* <DEDUP_REMOVED lines=15> */
.L_x_27460:
        /* <DEDUP_REMOVED lines=13> */
.L_x_27462:
[----:B------:R-:W-:Y:S05]  /*5190*/  BSYNC.RECONVERGENT B1 ;  /* 0x0000000000017941 */ /* 0x000fea0003800200 */
.L_x_27461:
        /* <DEDUP_REMOVED lines=53> */
.L_x_27459:
[----:B------:R-:W-:Y:S05]  /*54f0*/  BSYNC.RECONVERGENT B0 ;  /* 0x0000000000007941 */ /* 0x000fea0003800200 */
.L_x_27458:
[----:B------:R-:W-:Y:S01]  /*5500*/  ISETP.NE.AND P0, PT, R18, 0x1, PT ;  /* 0x000000011200780c */ /* 0x000fe20003f05270 */
[----:B------:R-:W-:Y:S01]  /*5510*/  BSSY.RECONVERGENT B0, `(.L_x_27463) ;  /* 0x0000053000007945 */ /* 0x000fe20003800200 */
[----:B------:R-:W-:Y:S01]  /*5520*/  I2FP.F32.U32 R13, R13 ;  /* 0x0000000d000d7245 */ /* 0x000fe20000201000 */
[----:B------:R-:W-:-:S04]  /*5530*/  FMUL.FTZ R14, R14, R176 ;  /* 0x000000b00e0e7220 */ /* 0x000fc80000410000 */
[----:B------:R-:W-:Y:S01]  /*5540*/  FFMA.FTZ R12, R13, R170, 1.1641532182693481445e-10 ;  /* 0x2f0000000d0c7423 */ /* 0x000fe200000100aa */
[----:B------:R-:W-:-:S04]  /*5550*/  IMAD.MOV.U32 R13, RZ, RZ, R124 ;  /* 0x000000ffff0d7224 */ /* 0x000fc800078e007c */
[----:B------:R-:W-:Y:S01]  /*5560*/  FSETP.LE.FTZ.AND P4, PT, R12, R175, PT ;  /* 0x000000af0c00720b */ /* 0x000fe20003f93000 */
[----:B------:R-:W-:Y:S01]  /*5570*/  HFMA2 R12, -RZ, RZ, 0, 1.1920928955078125e-07 ;  /* 0x00000002ff0c7431 */ /* 0x000fe200000001ff */
        /* <DEDUP_REMOVED lines=9> */
.L_x_27465:
        /* <DEDUP_REMOVED lines=13> */
.L_x_27467:
[----:B------:R-:W-:Y:S05]  /*56e0*/  BSYNC.RECONVERGENT B1 ;  /* 0x0000000000017941 */ /* 0x000fea0003800200 */
.L_x_27466:
        /* <DEDUP_REMOVED lines=53> */
.L_x_27464:
[----:B------:R-:W-:Y:S05]  /*5a40*/  BSYNC.RECONVERGENT B0 ;  /* 0x0000000000007941 */ /* 0x000fea0003800200 */
.L_x_27463:
        /* <DEDUP_REMOVED lines=15> */
.L_x_27470:
        /* <DEDUP_REMOVED lines=13> */
.L_x_27472:
[----:B------:R-:W-:Y:S05]  /*5c10*/  BSYNC.RECONVERGENT B1 ;  /* 0x0000000000017941 */ /* 0x000fea0003800200 */
.L_x_27471:
        /* <DEDUP_REMOVED lines=43> */
[----:B------:R-:W-:-:S03]  /*5ed0*/  LOP3.LUT R20, R172, R20, R19, 0x96, !PT ;  /* 0x00000014ac147212 */ /* 0x000fc600078e9613 */
[----:B------:R-:W-:Y:S01]  /*5ee0*/  HFMA2 R19, -RZ, RZ, 0, 0 ;  /* 0x00000000ff137431 */ /* 0x000fe200000001ff */
[----:B------:R-:W-:Y:S01]  /*5ef0*/  LOP3.LUT R12, R12, UR15, R121, 0x96, !PT ;  /* 0x0000000f0c0c7c12 */ /* 0x000fe2000f8e9679 */
[----:B------:R-:W-:-:S04]  /*5f00*/  IMAD.WIDE.U32 R20, R20, -0x326172a9, RZ ;  /* 0xcd9e8d5714147825 */ /* 0x000fc800078e00ff */
[----:B------:R-:W-:Y:S01]  /*5f10*/  IMAD.WIDE.U32 R12, R12, -0x2daee0ad, RZ ;  /* 0xd2511f530c0c7825 */ /* 0x000fe200078e00ff */
[----:B------:R-:W-:Y:S02]  /*5f20*/  LOP3.LUT R120, R29, R120, R21, 0x96, !PT ;  /* 0x000000781d787212 */ /* 0x000fe400078e9615 */
[----:B------:R-:W-:Y:S02]  /*5f30*/  MOV R124, R20 ;  /* 0x00000014007c7202 */ /* 0x000fe40000000f00 */
[----:B------:R-:W-:Y:S01]  /*5f40*/  LOP3.LUT R121, R26, R18, R13, 0x96, !PT ;  /* 0x000000121a797212 */ /* 0x000fe200078e960d */
[----:B------:R-:W-:Y:S02]  /*5f50*/  IMAD.MOV.U32 R18, RZ, RZ, R24 ;  /* 0x000000ffff127224 */ /* 0x000fe400078e0018 */
[----:B------:R-:W-:-:S07]  /*5f60*/  IMAD.MOV.U32 R24, RZ, RZ, R12 ;  /* 0x000000ffff187224 */ /* 0x000fce00078e000c */
.L_x_27469:
[----:B------:R-:W-:Y:S05]  /*5f70*/  BSYNC.RECONVERGENT B0 ;  /* 0x0000000000007941 */ /* 0x000fea0003800200 */
.L_x_27468:
[----:B------:R-:W-:Y:S01]  /*5f80*/  ISETP.NE.AND P0, PT, R19, 0x1, PT ;  /* 0x000000011300780c */ /* 0x000fe20003f05270 */
[----:B------:R-:W-:Y:S01]  /*5f90*/  BSSY.RECONVERGENT B0, `(.L_x_27473) ;  /* 0x0000053000007945 */ /* 0x000fe20003800200 */
[----:B------:R-:W-:Y:S01]  /*5fa0*/  I2FP.F32.U32 R13, R18 ;  /* 0x00000012000d7245 */ /* 0x000fe20000201000 */
[----:B------:R-:W-:Y:S01]  /*5fb0*/  FMUL.FTZ R15, R15, R176 ;  /* 0x000000b00f0f7220 */ /* 0x000fe20000410000 */
[----:B------:R-:W-:-:S03]  /*5fc0*/  IMAD.MOV.U32 R25, RZ, RZ, 0x2 ;  /* 0x00000002ff197424 */ /* 0x000fc600078e00ff */
        /* <DEDUP_REMOVED lines=12> */
.L_x_27475:
        /* <DEDUP_REMOVED lines=13> */
.L_x_27477:
[----:B------:R-:W-:Y:S05]  /*6160*/  BSYNC.RECONVERGENT B1 ;  /* 0x0000000000017941 */ /* 0x000fea0003800200 */
.L_x_27476:
        /* <DEDUP_REMOVED lines=52> */
[----:B------:R-:W-:-:S07]  /*64b0*/  IMAD.MOV.U32 R24, RZ, RZ, R12 ;  /* 0x000000ffff187224 */ /* 0x000fce00078e000c */
.L_x_27474:
[----:B------:R-:W-:Y:S05]  /*64c0*/  BSYNC.RECONVERGENT B0 ;  /* 0x0000000000007941 */ /* 0x000fea0003800200 */
.L_x_27473:
[----:B------:R-:W-:Y:S01]  /*64d0*/  I2FP.F32.U32 R19, R13 ;  /* 0x0000000d00137245 */ /* 0x000fe20000201000 */
[-C--:B------:R-:W-:Y:S01]  /*64e0*/  FMUL.FTZ R12, R4, R176.reuse ;  /* 0x000000b0040c7220 */ /* 0x080fe20000410000 */
[-C--:B------:R-:W-:Y:S01]  /*64f0*/  FSETP.GTU.FTZ.AND P6, PT, R30, R175.reuse, PT ;  /* 0x000000af1e00720b */ /* 0x080fe20003fdc000 */
[----:B------:R-:W-:Y:S01]  /*6500*/  FMUL.FTZ R13, R5, R176 ;  /* 0x000000b0050d7220 */ /* 0x000fe20000410000 */
[----:B------:R-:W-:Y:S01]  /*6510*/  FSETP.GTU.FTZ.AND P0, PT, R33, R175, PT ;  /* 0x000000af2100720b */ /* 0x000fe20003f1c000 */
[----:B------:R-:W-:Y:S01]  /*6520*/  FFMA.FTZ R20, R19, R170, 1.1641532182693481445e-10 ;  /* 0x2f00000013147423 */ /* 0x000fe200000100aa */
[----:B------:R-:W-:Y:S01]  /*6530*/  FSEL R18, R12, RZ, !P6 ;  /* 0x000000ff0c127208 */ /* 0x000fe20007000000 */
[----:B------:R-:W-:Y:S01]  /*6540*/  FMUL.FTZ R12, R6, R176 ;  /* 0x000000b0060c7220 */ /* 0x000fe20000410000 */
[----:B------:R-:W-:Y:S02]  /*6550*/  SEL R21, RZ, 0x1, P6 ;  /* 0x00000001ff157807 */ /* 0x000fe40003000000 */
[----:B------:R-:W-:-:S02]  /*6560*/  FSEL R19, R13, RZ, !P0 ;  /* 0x000000ff0d137208 */ /* 0x000fc40004000000 */
[----:B------:R-:W-:Y:S02]  /*6570*/  SEL R22, RZ, 0x1, P0 ;  /* 0x00000001ff167807 */ /* 0x000fe40000000000 */
[-C--:B------:R-:W-:Y:S02]  /*6580*/  FSETP.GTU.FTZ.AND P6, PT, R34, R175.reuse, PT ;  /* 0x000000af2200720b */ /* 0x080fe40003fdc000 */
[----:B------:R-:W-:Y:S01]  /*6590*/  FSETP.GTU.FTZ.AND P0, PT, R20, R175, PT ;  /* 0x000000af1400720b */ /* 0x000fe20003f1c000 */
[----:B------:R-:W-:Y:S01]  /*65a0*/  FMUL.FTZ R20, R7, R176 ;  /* 0x000000b007147220 */ /* 0x000fe20000410000 */
[----:B------:R-:W-:Y:S02]  /*65b0*/  FSEL R31, R31, RZ, P2 ;  /* 0x000000ff1f1f7208 */ /* 0x000fe40001000000 */
[----:B------:R-:W-:Y:S02]  /*65c0*/  FSEL R13, R12, RZ, !P6 ;  /* 0x000000ff0c0d7208 */ /* 0x000fe40007000000 */
[----:B------:R-:W-:Y:S01]  /*65d0*/  FSEL R14, R14, RZ, P4 ;  /* 0x000000ff0e0e7208 */ /* 0x000fe20002000000 */
[----:B------:R-:W-:Y:S01]  /*65e0*/  FADD.FTZ R12, R31, R18 ;  /* 0x000000121f0c7221 */ /* 0x000fe20000010000 */
[----:B------:R-:W-:-:S02]  /*65f0*/  FSEL R32, R32, RZ, P3 ;  /* 0x000000ff20207208 */ /* 0x000fc40001800000 */
[----:B------:R-:W-:Y:S01]  /*6600*/  FSEL R15, R15, RZ, P5 ;  /* 0x000000ff0f0f7208 */ /* 0x000fe20002800000 */
[----:B------:R-:W-:Y:S01]  /*6610*/  FADD.FTZ R14, R14, R13 ;  /* 0x0000000d0e0e7221 */ /* 0x000fe20000010000 */
[----:B------:R-:W-:Y:S01]  /*6620*/  FSEL R20, R20, RZ, !P0 ;  /* 0x000000ff14147208 */ /* 0x000fe20004000000 */
[----:B------:R-:W-:Y:S01]  /*6630*/  FADD.FTZ R13, R32, R19 ;  /* 0x00000013200d7221 */ /* 0x000fe20000010000 */
[----:B------:R-:W-:Y:S01]  /*6640*/  SEL R18, RZ, 0x1, P6 ;  /* 0x00000001ff127807 */ /* 0x000fe20003000000 */
[----:B------:R-:W-:Y:S01]  /*6650*/  @P1 FADD.FTZ R14, R10, R14 ;  /* 0x0000000e0a0e1221 */ /* 0x000fe20000010000 */
[----:B------:R-:W-:Y:S01]  /*6660*/  PRMT R125, R21, 0x7610, R125 ;  /* 0x00007610157d7816 */ /* 0x000fe2000000007d */
[----:B------:R-:W-:Y:S01]  /*6670*/  FADD.FTZ R15, R20, R15 ;  /* 0x0000000f140f7221 */ /* 0x000fe20000010000 */
[----:B------:R-:W-:Y:S01]  /*6680*/  PRMT R127, R18, 0x7610, R127 ;  /* 0x00007610127f7816 */ /* 0x000fe2000000007f */
[----:B------:R-:W-:Y:S01]  /*6690*/  @P1 FADD.FTZ R13, R9, R13 ;  /* 0x0000000d090d1221 */ /* 0x000fe20000010000 */
[----:B------:R-:W-:Y:S01]  /*66a0*/  SEL R18, RZ, 0x1, P0 ;  /* 0x00000001ff127807 */ /* 0x000fe20000000000 */
[----:B------:R-:W-:Y:S01]  /*66b0*/  @P1 FADD.FTZ R12, R8, R12 ;  /* 0x0000000c080c1221 */ /* 0x000fe20000010000 */
[----:B------:R-:W-:Y:S01]  /*66c0*/  PRMT R126, R22, 0x7610, R126 ;  /* 0x00007610167e7816 */ /* 0x000fe2000000007e */
[----:B------:R-:W-:Y:S01]  /*66d0*/  @P1 FADD.FTZ R15, R11, R15 ;  /* 0x0000000f0b0f1221 */ /* 0x000fe20000010000 */
[----:B------:R-:W-:-:S07]  /*66e0*/  PRMT R128, R18, 0x7610, R128 ;  /* 0x0000761012807816 */ /* 0x000fce0000000080 */
.L_x_27437:
[----:B------:R-:W0:Y:S01]  /*66f0*/  LDC.64 R190, c[0x0][0x3a8] ;  /* 0x0000ea00ffbe7b82 */ /* 0x000e220000000a00 */
[----:B------:R-:W-:Y:S02]  /*6700*/  ISETP.NE.U32.AND P0, PT, R16, RZ, PT ;  /* 0x000000ff1000720c */ /* 0x000fe40003f05070 */
[----:B------:R-:W-:Y:S02]  /*6710*/  SEL R20, RZ, 0x1000000, !P5 ;  /* 0x01000000ff147807 */ /* 0x000fe40006800000 */
[----:B------:R-:W-:Y:S02]  /*6720*/  ISETP.NE.AND.EX P0, PT, R17, RZ, PT, P0 ;  /* 0x000000ff1100720c */ /* 0x000fe40003f05300 */
[----:B------:R-:W-:Y:S01]  /*6730*/  SEL R21, RZ, 0x10000, !P4 ;  /* 0x00010000ff157807 */ /* 0x000fe20006000000 */
[----:B------:R-:W1:Y:S01]  /*6740*/  LDC.64 R188, c[0x0][0x3b0] ;  /* 0x0000ec00ffbc7b82 */ /* 0x000e620000000a00 */
[----:B------:R-:W-:Y:S02]  /*6750*/  SEL R22, RZ, 0x100, !P3 ;  /* 0x00000100ff167807 */ /* 0x000fe40005800000 */
[----:B------:R-:W-:-:S02]  /*6760*/  SEL R23, RZ, 0x1, !P2 ;  /* 0x00000001ff177807 */ /* 0x000fc40005000000 */
[----:B------:R-:W-:Y:S02]  /*6770*/  IADD3 R22, PT, PT, R22, R20, R21 ;  /* 0x0000001416167210 */ /* 0x000fe40007ffe015 */
[C---:B------:R-:W-:Y:S01]  /*6780*/  IADD3 R160, PT, PT, R157.reuse, 0x20, RZ ;  /* 0x000000209da07810 */ /* 0x040fe20007ffe0ff */
[----:B------:R-:W2:Y:S02]  /*6790*/  @P1 LDC.64 R16, c[0x0][0x3a0] ;  /* 0x0000e800ff101b82 */ /* 0x000ea40000000a00 */
[----:B------:R-:W-:Y:S02]  /*67a0*/  IMAD.IADD R27, R22, 0x1, R23 ;  /* 0x00000001161b7824 */ /* 0x000fe400078e0217 */
[----:B0-----:R-:W-:-:S04]  /*67b0*/  IMAD.WIDE.U32 R20, R157, 0x10, R190 ;  /* 0x000000109d147825 */ /* 0x001fc800078e00be */
[----:B------:R-:W0:Y:S01]  /*67c0*/  @P0 LDC.64 R18, c[0x0][0x398] ;  /* 0x0000e600ff120b82 */ /* 0x000e220000000a00 */
[----:B------:R3:W-:Y:S01]  /*67d0*/  STG.E.128 desc[UR6][R20.64], R12 ;  /* 0x0000000c14007986 */ /* 0x0007e2000c101d06 */
[----:B-1----:R-:W-:-:S05]  /*67e0*/  IMAD.WIDE.U32 R22, R157, 0x4, R188 ;  /* 0x000000049d167825 */ /* 0x002fca00078e00bc */
[----:B------:R1:W-:Y:S01]  /*67f0*/  STG.E desc[UR6][R22.64], R27 ;  /* 0x0000001b16007986 */ /* 0x0003e2000c101906 */
[----:B--2---:R-:W-:-:S04]  /*6800*/  @P1 IMAD.WIDE.U32 R16, R160, 0x10, R16 ;  /* 0x00000010a0101825 */ /* 0x004fc800078e0010 */
[----:B---3--:R-:W-:-:S04]  /*6810*/  IMAD.WIDE.U32 R20, R160, 0x10, R186 ;  /* 0x00000010a0147825 */ /* 0x008fc800078e00ba */
[----:B0-----:R-:W-:Y:S01]  /*6820*/  @P0 IMAD.WIDE.U32 R18, R160, 0x10, R18 ;  /* 0x00000010a0120825 */ /* 0x001fe200078e0012 */
[----:B-1----:R-:W-:Y:S06]  /*6830*/  @!P0 BRA `(.L_x_27478) ;  /* 0x00000000002c8947 */ /* 0x002fec0003800000 */
[----:B------:R-:W0:Y:S01]  /*6840*/  LDC.64 R22, c[0x0][0x3b8] ;  /* 0x0000ee00ff167b82 */ /* 0x000e220000000a00 */
        /* <DEDUP_REMOVED lines=10> */
.L_x_27478:
[----:B------:R1:W5:Y:S04]  /*68f0*/  @P0 LDG.E.128 R4, desc[UR6][R18.64] ;  /* 0x0000000612040981 */ /* 0x000368000c1e1d00 */
[----:B------:R1:W5:Y:S04]  /*6900*/  @P1 LDG.E.128 R8, desc[UR6][R16.64] ;  /* 0x0000000610081981 */ /* 0x000368000c1e1d00 */
[----:B------:R1:W5:Y:S01]  /*6910*/  LDG.E.128 R16, desc[UR6][R20.64] ;  /* 0x0000000614107981 */ /* 0x000362000c1e1d00 */
[----:B------:R-:W-:Y:S05]  /*6920*/  @!P0 BRA `(.L_x_27479) ;  /* 0x0000002c00948947 */ /* 0x000fea0003800000 */
        /* <DEDUP_REMOVED lines=16> */
.L_x_27482:
        /* <DEDUP_REMOVED lines=13> */
.L_x_27484:
[----:B------:R-:W-:Y:S05]  /*6b00*/  BSYNC.RECONVERGENT B1 ;  /* 0x0000000000017941 */ /* 0x000fea0003800200 */
.L_x_27483:
        /* <DEDUP_REMOVED lines=56> */
.L_x_27481:
[----:B------:R-:W-:Y:S05]  /*6e90*/  BSYNC.RECONVERGENT B0 ;  /* 0x0000000000007941 */ /* 0x000fea0003800200 */
.L_x_27480:
[----:B------:R-:W-:Y:S01]  /*6ea0*/  ISETP.NE.AND P3, PT, R22, 0x1, PT ;  /* 0x000000011600780c */ /* 0x000fe20003f65270 */
[----:B------:R-:W-:Y:S01]  /*6eb0*/  BSSY.RECONVERGENT B0, `(.L_x_27485) ;  /* 0x0000057000007945 */ /* 0x000fe20003800200 */
[----:B------:R-:W-:Y:S01]  /*6ec0*/  I2FP.F32.U32 R21, R20 ;  /* 0x0000001400157245 */ /* 0x000fe20000201000 */
[----:B-----5:R-:W-:Y:S01]  /*6ed0*/  FMUL.FTZ R25, R16, R176 ;  /* 0x000000b010197220 */ /* 0x020fe20000410000 */
[----:B------:R-:W-:-:S03]  /*6ee0*/  IMAD.MOV.U32 R16, RZ, RZ, R124 ;  /* 0x000000ffff107224 */ /* 0x000fc600078e007c */
        /* <DEDUP_REMOVED lines=12> */
.L_x_27487:
        /* <DEDUP_REMOVED lines=13> */
.L_x_27489:
[----:B------:R-:W-:Y:S05]  /*7080*/  BSYNC.RECONVERGENT B1 ;  /* 0x0000000000017941 */ /* 0x000fea0003800200 */
.L_x_27488:
[----:B------:R-:W-:Y:S01]  /*7090*/  IMAD.WIDE.U32 R22, R119, -0x326172a9, RZ ;  /* 0xcd9e8d5777167825 */ /* 0x000fe200078e00ff */
[----:B------:R-:W-:Y:S01]  /*70a0*/  LOP3.LUT R20, R123, UR5, R31, 0x96, !PT ;  /* 0x000000057b147c12 */ /* 0x000fe2000f8e961f */
[----:B------:R-:W-:Y:S01]  /*70b0*/  UIADD3 UR16, UPT, UPT, UR5, 0x76cf5d0a, URZ ;  /* 0x76cf5d0a05107890 */ /* 0x000fe2000fffe0ff */
[----:B------:R-:W-:Y:S01]  /*70c0*/  MOV R16, R28 ;  /* 0x0000001c00107202 */ /* 0x000fe20000000f00 */
        /* <DEDUP_REMOVED lines=53> */
.L_x_27486:
[----:B------:R-:W-:Y:S05]  /*7420*/  BSYNC.RECONVERGENT B0 ;  /* 0x0000000000007941 */ /* 0x000fea0003800200 */
.L_x_27485:
        /* <DEDUP_REMOVED lines=15> */
.L_x_27492:
        /* <DEDUP_REMOVED lines=13> */
.L_x_27494:
[----:B------:R-:W-:Y:S05]  /*75f0*/  BSYNC.RECONVERGENT B1 ;  /* 0x0000000000017941 */ /* 0x000fea0003800200 */
.L_x_27493:
        /* <DEDUP_REMOVED lines=57> */
.L_x_27491:
[----:B------:R-:W-:Y:S05]  /*7990*/  BSYNC.RECONVERGENT B0 ;  /* 0x0000000000007941 */ /* 0x000fea0003800200 */
.L_x_27490:
        /* <DEDUP_REMOVED lines=17> */
.L_x_27497:
        /* <DEDUP_REMOVED lines=13> */
.L_x_27499:
[----:B------:R-:W-:Y:S05]  /*7b80*/  BSYNC.RECONVERGENT B1 ;  /* 0x0000000000017941 */ /* 0x000fea0003800200 */
.L_x_27498:
        /* <DEDUP_REMOVED lines=55> */
[----:B------:R-:W-:Y:S02]  /*7f00*/  IMAD.MOV.U32 R28, RZ, RZ, R16 ;  /* 0x000000ffff1c7224 */ /* 0x000fe400078e0010 */
[----:B------:R-:W-:-:S07]  /*7f10*/  HFMA2 R16, -RZ, RZ, 0, 0 ;  /* 0x00000000ff107431 */ /* 0x000fce00000001ff */
.L_x_27496:
[----:B------:R-:W-:Y:S05]  /*7f20*/  BSYNC.RECONVERGENT B0 ;  /* 0x0000000000007941 */ /* 0x000fea0003800200 */
.L_x_27495:
        /* <DEDUP_REMOVED lines=15> */
.L_x_27502:
        /* <DEDUP_REMOVED lines=13> */
.L_x_27504:
[----:B------:R-:W-:Y:S05]  /*80f0*/  BSYNC.RECONVERGENT B1 ;  /* 0x0000000000017941 */ /* 0x000fea0003800200 */
.L_x_27503:
        /* <DEDUP_REMOVED lines=57> */
.L_x_27501:
[----:B------:R-:W-:Y:S05]  /*8490*/  BSYNC.RECONVERGENT B0 ;  /* 0x0000000000007941 */ /* 0x000fea0003800200 */
.L_x_27500:
        /* <DEDUP_REMOVED lines=17> */
.L_x_27507:
        /* <DEDUP_REMOVED lines=13> */
.L_x_27509:
[----:B------:R-:W-:Y:S05]  /*8680*/  BSYNC.RECONVERGENT B1 ;  /* 0x0000000000017941 */ /* 0x000fea0003800200 */
.L_x_27508:
        /* <DEDUP_REMOVED lines=57> */
.L_x_27506:
[----:B------:R-:W-:Y:S05]  /*8a20*/  BSYNC.RECONVERGENT B0 ;  /* 0x0000000000007941 */ /* 0x000fea0003800200 */
.L_x_27505:
        /* <DEDUP_REMOVED lines=15> */
.L_x_27512:
        /* <DEDUP_REMOVED lines=13> */
.L_x_27514:
[----:B------:R-:W-:Y:S05]  /*8bf0*/  BSYNC.RECONVERGENT B1 ;  /* 0x0000000000017941 */ /* 0x000fea0003800200 */
.L_x_27513:
        /* <DEDUP_REMOVED lines=57> */
.L_x_27511:
[----:B------:R-:W-:Y:S05]  /*8f90*/  BSYNC.RECONVERGENT B0 ;  /* 0x0000000000007941 */ /* 0x000fea0003800200 */
.L_x_27510:
        /* <DEDUP_REMOVED lines=17> */
.L_x_27517:
        /* <DEDUP_REMOVED lines=15> */
.L_x_27519:
[----:B------:R-:W-:Y:S05]  /*91a0*/  BSYNC.RECONVERGENT B1 ;  /* 0x0000000000017941 */ /* 0x000fea0003800200 */
.L_x_27518:
        /* <DEDUP_REMOVED lines=57> */
.L_x_27516:
[----:B------:R-:W-:Y:S05]  /*9540*/  BSYNC.RECONVERGENT B0 ;  /* 0x0000000000007941 */ /* 0x000fea0003800200 */
.L_x_27515:
        /* <DEDUP_REMOVED lines=23> */
[----:B------:R-:W-:Y:S02]  /*96c0*/  FSEL R32, R32, RZ, P5 ;  /* 0x000000ff20207208 */ /* 0x000fe40002800000 */
[----:B------:R-:W-:Y:S01]  /*96d0*/  FSEL R19, R19, RZ, !P6 ;  /* 0x000000ff13137208 */ /* 0x000fe20007000000 */
[----:B------:R-:W-:Y:S01]  /*96e0*/  FADD.FTZ R18, R31, R18 ;  /* 0x000000121f127221 */ /* 0x000fe20000010000 */
[----:B------:R-:W-:Y:S02]  /*96f0*/  SEL R20, RZ, 0x1, P6 ;  /* 0x00000001ff147807 */ /* 0x000fe40003000000 */
[----:B------:R-:W-:Y:S01]  /*9700*/  PRMT R125, R21, 0x7610, R125 ;  /* 0x00007610157d7816 */ /* 0x000fe2000000007d */
[----:B------:R-:W-:Y:S01]  /*9710*/  FADD.FTZ R19, R19, R32 ;  /* 0x0000002013137221 */ /* 0x000fe20000010000 */
[----:B------:R-:W-:Y:S01]  /*9720*/  PRMT R126, R23, 0x7610, R126 ;  /* 0x00007610177e7816 */ /* 0x000fe2000000007e */
[----:B------:R-:W-:Y:S01]  /*9730*/  @P1 FADD.FTZ R18, R10, R18 ;  /* 0x000000120a121221 */ /* 0x000fe20000010000 */
[----:B------:R-:W-:Y:S01]  /*9740*/  PRMT R127, R24, 0x7610, R127 ;  /* 0x00007610187f7816 */ /* 0x000fe2000000007f */
[----:B------:R-:W-:Y:S01]  /*9750*/  @P1 FADD.FTZ R19, R11, R19 ;  /* 0x000000130b131221 */ /* 0x000fe20000010000 */
[----:B------:R-:W-:Y:S01]  /*9760*/  PRMT R128, R20, 0x7610, R128 ;  /* 0x0000761014807816 */ /* 0x000fe20000000080 */
[----:B------:R-:W-:Y:S06]  /*9770*/  BRA `(.L_x_27520) ;  /* 0x0000001400bc7947 */ /* 0x000fec0003800000 */
.L_x_27479:
        /* <DEDUP_REMOVED lines=16> */
.L_x_27523:
        /* <DEDUP_REMOVED lines=13> */
.L_x_27525:
[----:B------:R-:W-:Y:S05]  /*9950*/  BSYNC.RECONVERGENT B1 ;  /* 0x0000000000017941 */ /* 0x000fea0003800200 */
.L_x_27524:
        /* <DEDUP_REMOVED lines=56> */
.L_x_27522:
[----:B------:R-:W-:Y:S05]  /*9ce0*/  BSYNC.RECONVERGENT B0 ;  /* 0x0000000000007941 */ /* 0x000fea0003800200 */
.L_x_27521:
[----:B------:R-:W-:Y:S01]  /*9cf0*/  ISETP.NE.AND P3, PT, R22, 0x1, PT ;  /* 0x000000011600780c */ /* 0x000fe20003f65270 */
[----:B------:R-:W-:Y:S01]  /*9d00*/  BSSY.RECONVERGENT B0, `(.L_x_27526) ;  /* 0x0000056000007945 */ /* 0x000fe20003800200 */
[----:B------:R-:W-:Y:S01]  /*9d10*/  I2FP.F32.U32 R21, R20 ;  /* 0x0000001400157245 */ /* 0x000fe20000201000 */
[----:B------:R-:W-:-:S04]  /*9d20*/  IMAD.MOV.U32 R23, RZ, RZ, 0x2 ;  /* 0x00000002ff177424 */ /* 0x000fc800078e00ff */
        /* <DEDUP_REMOVED lines=12> */
.L_x_27528:
        /* <DEDUP_REMOVED lines=13> */
.L_x_27530:
[----:B------:R-:W-:Y:S05]  /*9ec0*/  BSYNC.RECONVERGENT B1 ;  /* 0x0000000000017941 */ /* 0x000fea0003800200 */
.L_x_27529:
        /* <DEDUP_REMOVED lines=57> */
.L_x_27527:
[----:B------:R-:W-:Y:S05]  /*a260*/  BSYNC.RECONVERGENT B0 ;  /* 0x0000000000007941 */ /* 0x000fea0003800200 */
.L_x_27526:
        /* <DEDUP_REMOVED lines=16> */
.L_x_27533:
        /* <DEDUP_REMOVED lines=13> */
.L_x_27535:
[----:B------:R-:W-:Y:S05]  /*a440*/  BSYNC.RECONVERGENT B1 ;  /* 0x0000000000017941 */ /* 0x000fea0003800200 */
.L_x_27534:
        /* <DEDUP_REMOVED lines=57> */
.L_x_27532:
[----:B------:R-:W-:Y:S05]  /*a7e0*/  BSYNC.RECONVERGENT B0 ;  /* 0x0000000000007941 */ /* 0x000fea0003800200 */
.L_x_27531:
        /* <DEDUP_REMOVED lines=16> */
.L_x_27538:
        /* <DEDUP_REMOVED lines=13> */
.L_x_27540:
[----:B------:R-:W-:Y:S05]  /*a9c0*/  BSYNC.RECONVERGENT B1 ;  /* 0x0000000000017941 */ /* 0x000fea0003800200 */
.L_x_27539:
        /* <DEDUP_REMOVED lines=57> */
.L_x_27537:
[----:B------:R-:W-:Y:S05]  /*ad60*/  BSYNC.RECONVERGENT B0 ;  /* 0x0000000000007941 */ /* 0x000fea0003800200 */
.L_x_27536:
[----:B------:R-:W-:Y:S01]  /*ad70*/  I2FP.F32.U32 R21, R21 ;  /* 0x0000001500157245 */ /* 0x000fe20000201000 */
[-C--:B-----5:R-:W-:Y:S01]  /*ad80*/  FMUL.FTZ R18, R18, R176.reuse ;  /* 0x000000b012127220 */ /* 0x0a0fe20000410000 */
[-C--:B------:R-:W-:Y:S01]  /*ad90*/  FMUL.FTZ R16, R16, R176.reuse ;  /* 0x000000b010107220 */ /* 0x080fe20000410000 */
[-C--:B------:R-:W-:Y:S01]  /*ada0*/  FMUL.FTZ R17, R17, R176.reuse ;  /* 0x000000b011117220 */ /* 0x080fe20000410000 */
[----:B------:R-:W-:Y:S01]  /*adb0*/  FMUL.FTZ R19, R19, R176 ;  /* 0x000000b013137220 */ /* 0x000fe20000410000 */
        /* <DEDUP_REMOVED lines=11> */
.L_x_27520:
[----:B------:R-:W-:Y:S01]  /*ae70*/  SEL R24, RZ, 0x1000000, !P5 ;  /* 0x01000000ff187807 */ /* 0x000fe20006800000 */
[----:B------:R-:W0:Y:S01]  /*ae80*/  @P0 LDC.64 R22, c[0x0][0x398] ;  /* 0x0000e600ff160b82 */ /* 0x000e220000000a00 */
[----:B------:R-:W-:Y:S01]  /*ae90*/  SEL R25, RZ, 0x10000, !P4 ;  /* 0x00010000ff197807 */ /* 0x000fe20006000000 */
[----:B------:R-:W-:Y:S01]  /*aea0*/  VIADD R152, R157, 0x40 ;  /* 0x000000409d987836 */ /* 0x000fe20000000000 */
[----:B------:R-:W-:Y:S02]  /*aeb0*/  SEL R26, RZ, 0x100, !P3 ;  /* 0x00000100ff1a7807 */ /* 0x000fe40005800000 */
[----:B------:R-:W-:Y:S02]  /*aec0*/  SEL R27, RZ, 0x1, !P2 ;  /* 0x00000001ff1b7807 */ /* 0x000fe40005000000 */
[----:B------:R-:W-:Y:S01]  /*aed0*/  IADD3 R26, PT, PT, R26, R24, R25 ;  /* 0x000000181a1a7210 */ /* 0x000fe20007ffe019 */
[----:B------:R-:W-:Y:S01]  /*aee0*/  IMAD.WIDE.U32 R24, R160, 0x10, R190 ;  /* 0x00000010a0187825 */ /* 0x000fe200078e00be */
[----:B------:R-:W1:Y:S03]  /*aef0*/  @P1 LDC.64 R20, c[0x0][0x3a0] ;  /* 0x0000e800ff141b82 */ /* 0x000e660000000a00 */
[----:B------:R-:W-:Y:S01]  /*af00*/  IMAD.IADD R31, R26, 0x1, R27 ;  /* 0x000000011a1f7824 */ /* 0x000fe200078e021b */
[----:B------:R2:W-:Y:S01]  /*af10*/  STG.E.128 desc[UR6][R24.64], R16 ;  /* 0x0000001018007986 */ /* 0x0005e2000c101d06 */
[----:B------:R-:W-:-:S05]  /*af20*/  IMAD.WIDE.U32 R26, R160, 0x4, R188 ;  /* 0x00000004a01a7825 */ /* 0x000fca00078e00bc */
[----:B------:R3:W-:Y:S01]  /*af30*/  STG.E desc[UR6][R26.64], R31 ;  /* 0x0000001f1a007986 */ /* 0x0007e2000c101906 */
[----:B0-----:R-:W-:-:S04]  /*af40*/  @P0 IMAD.WIDE.U32 R22, R152, 0x10, R22 ;  /* 0x0000001098160825 */ /* 0x001fc800078e0016 */
[----:B--2---:R-:W-:-:S04]  /*af50*/  IMAD.WIDE.U32 R24, R152, 0x10, R186 ;  /* 0x0000001098187825 */ /* 0x004fc800078e00ba */
[----:B-1----:R-:W-:Y:S01]  /*af60*/  @P1 IMAD.WIDE.U32 R20, R152, 0x10, R20 ;  /* 0x0000001098141825 */ /* 0x002fe200078e0014 */
[----:B---3--:R-:W-:Y:S06]  /*af70*/  @!P0 BRA `(.L_x_27541) ;  /* 0x00000000002c8947 */ /* 0x008fec0003800000 */
[----:B------:R-:W0:Y:S01]  /*af80*/  LDC.64 R26, c[0x0][0x3b8] ;  /* 0x0000ee00ff1a7b82 */ /* 0x000e220000000a00 */
        /* <DEDUP_REMOVED lines=10> */
.L_x_27541:
[----:B------:R1:W5:Y:S04]  /*b030*/  @P0 LDG.E.128 R4, desc[UR6][R22.64] ;  /* 0x0000000616040981 */ /* 0x000368000c1e1d00 */
[----:B------:R1:W5:Y:S04]  /*b040*/  @P1 LDG.E.128 R8, desc[UR6][R20.64] ;  /* 0x0000000614081981 */ /* 0x000368000c1e1d00 */
[----:B------:R1:W5:Y:S01]  /*b050*/  LDG.E.128 R20, desc[UR6][R24.64] ;  /* 0x0000000618147981 */ /* 0x000362000c1e1d00 */
[----:B------:R-:W-:Y:S05]  /*b060*/  @!P0 BRA `(.L_x_27542) ;  /* 0x0000002c00948947 */ /* 0x000fea0003800000 */
        /* <DEDUP_REMOVED lines=16> */
.L_x_27545:
        /* <DEDUP_REMOVED lines=13> */
.L_x_27547:
[----:B------:R-:W-:Y:S05]  /*b240*/  BSYNC.RECONVERGENT B1 ;  /* 0x0000000000017941 */ /* 0x000fea0003800200 */
.L_x_27546:
        /* <DEDUP_REMOVED lines=56> */
.L_x_27544:
[----:B------:R-:W-:Y:S05]  /*b5d0*/  BSYNC.RECONVERGENT B0 ;  /* 0x0000000000007941 */ /* 0x000fea0003800200 */
.L_x_27543:
[----:B------:R-:W-:Y:S01]  /*b5e0*/  ISETP.NE.AND P3, PT, R26, 0x1, PT ;  /* 0x000000011a00780c */ /* 0x000fe20003f65270 */
[----:B------:R-:W-:Y:S01]  /*b5f0*/  BSSY.RECONVERGENT B0, `(.L_x_27548) ;  /* 0x0000057000007945 */ /* 0x000fe20003800200 */
[----:B------:R-:W-:Y:S01]  /*b600*/  I2FP.F32.U32 R25, R24 ;  /* 0x0000001800197245 */ /* 0x000fe20000201000 */
[----:B-----5:R-:W-:Y:S01]  /*b610*/  FMUL.FTZ R29, R20, R176 ;  /* 0x000000b0141d7220 */ /* 0x020fe20000410000 */
        /* <DEDUP_REMOVED lines=13> */
.L_x_27550:
        /* <DEDUP_REMOVED lines=13> */
.L_x_27552:
[----:B------:R-:W-:Y:S05]  /*b7c0*/  BSYNC.RECONVERGENT B1 ;  /* 0x0000000000017941 */ /* 0x000fea0003800200 */
.L_x_27551:
        /* <DEDUP_REMOVED lines=56> */
[----:B------:R-:W-:-:S07]  /*bb50*/  LOP3.LUT R121, R26, UR16, R25, 0x96, !PT ;  /* 0x000000101a797c12 */ /* 0x000fce000f8e9619 */
.L_x_27549:
[----:B------:R-:W-:Y:S05]  /*bb60*/  BSYNC.RECONVERGENT B0 ;  /* 0x0000000000007941 */ /* 0x000fea0003800200 */
.L_x_27548:
        /* <DEDUP_REMOVED lines=15> */
.L_x_27555:
        /* <DEDUP_REMOVED lines=13> */
.L_x_27557:
[----:B------:R-:W-:Y:S05]  /*bd30*/  BSYNC.RECONVERGENT B1 ;  /* 0x0000000000017941 */ /* 0x000fea0003800200 */
.L_x_27556:
        /* <DEDUP_REMOVED lines=57> */
.L_x_27554:
[----:B------:R-:W-:Y:S05]  /*c0d0*/  BSYNC.RECONVERGENT B0 ;  /* 0x0000000000007941 */ /* 0x000fea0003800200 */
.L_x_27553:
[----:B------:R-:W-:Y:S01]  /*c0e0*/  ISETP.NE.AND P4, PT, R26, 0x1, PT ;  /* 0x000000011a00780c */ /* 0x000fe20003f85270 */
[----:B------:R-:W-:Y:S01]  /*c0f0*/  BSSY.RECONVERGENT B0, `(.L_x_27558) ;  /* 0x0000057000007945 */ /* 0x000fe20003800200 */
[----:B------:R-:W-:Y:S01]  /*c100*/  I2FP.F32.U32 R25, R20 ;  /* 0x0000001400197245 */ /* 0x000fe20000201000 */
[----:B------:R-:W-:Y:S01]  /*c110*/  FMUL.FTZ R31, R21, R176 ;  /* 0x000000b0151f7220 */ /* 0x000fe20000410000 */
[----:B------:R-:W-:-:S03]  /*c120*/  IMAD.MOV.U32 R21, RZ, RZ, R124 ;  /* 0x000000ffff157224 */ /* 0x000fc600078e007c */
        /* <DEDUP_REMOVED lines=12> */
.L_x_27560:
        /* <DEDUP_REMOVED lines=13> */
.L_x_27562:
[----:B------:R-:W-:Y:S05]  /*c2c0*/  BSYNC.RECONVERGENT B1 ;  /* 0x0000000000017941 */ /* 0x000fea0003800200 */
.L_x_27561:
        /* <DEDUP_REMOVED lines=57> */
.L_x_27559:
[----:B------:R-:W-:Y:S05]  /*c660*/  BSYNC.RECONVERGENT B0 ;  /* 0x0000000000007941 */ /* 0x000fea0003800200 */
.L_x_27558:
        /* <DEDUP_REMOVED lines=15> */
.L_x_27565:
        /* <DEDUP_REMOVED lines=13> */
.L_x_27567:
[----:B------:R-:W-:Y:S05]  /*c830*/  BSYNC.RECONVERGENT B1 ;  /* 0x0000000000017941 */ /* 0x000fea0003800200 */
.L_x_27566:
        /* <DEDUP_REMOVED lines=57> */
.L_x_27564:
[----:B------:R-:W-:Y:S05]  /*cbd0*/  BSYNC.RECONVERGENT B0 ;  /* 0x0000000000007941 */ /* 0x000fea0003800200 */
.L_x_27563:
        /* <DEDUP_REMOVED lines=17> */
.L_x_27570:
        /* <DEDUP_REMOVED lines=13> */
.L_x_27572:
[----:B------:R-:W-:Y:S05]  /*cdc0*/  BSYNC.RECONVERGENT B1 ;  /* 0x0000000000017941 */ /* 0x000fea0003800200 */
.L_x_27571:
        /* <DEDUP_REMOVED lines=55> */
[----:B------:R-:W-:Y:S02]  /*d140*/  IMAD.MOV.U32 R34, RZ, RZ, R20 ;  /* 0x000000ffff227224 */ /* 0x000fe400078e0014 */
[----:B------:R-:W-:-:S07]  /*d150*/  IMAD.MOV.U32 R20, RZ, RZ, RZ ;  /* 0x000000ffff147224 */ /* 0x000fce00078e00ff */
.L_x_27569:
[----:B------:R-:W-:Y:S05]  /*d160*/  BSYNC.RECONVERGENT B0 ;  /* 0x0000000000007941 */ /* 0x000fea0003800200 */
.L_x_27568:
        /* <DEDUP_REMOVED lines=15> */
.L_x_27575:
        /* <DEDUP_REMOVED lines=13> */
.L_x_27577:
[----:B------:R-:W-:Y:S05]  /*d330*/  BSYNC.RECONVERGENT B1 ;  /* 0x0000000000017941 */ /* 0x000fea0003800200 */
.L_x_27576:
        /* <DEDUP_REMOVED lines=57> */
.L_x_27574:
[----:B------:R-:W-:Y:S05]  /*d6d0*/  BSYNC.RECONVERGENT B0 ;  /* 0x0000000000007941 */ /* 0x000fea0003800200 */
.L_x_27573:
        /* <DEDUP_REMOVED lines=17> */
.L_x_27580:
        /* <DEDUP_REMOVED lines=15> */
.L_x_27582:
[----:B------:R-:W-:Y:S05]  /*d8e0*/  BSYNC.RECONVERGENT B1 ;  /* 0x0000000000017941 */ /* 0x000fea0003800200 */
.L_x_27581:
        /* <DEDUP_REMOVED lines=57> */
.L_x_27579:
[----:B------:R-:W-:Y:S05]  /*dc80*/  BSYNC.RECONVERGENT B0 ;  /* 0x0000000000007941 */ /* 0x000fea0003800200 */
.L_x_27578:
        /* <DEDUP_REMOVED lines=35> */
.L_x_27542:
        /* <DEDUP_REMOVED lines=16> */
.L_x_27586:
        /* <DEDUP_REMOVED lines=13> */
.L_x_27588:
[----:B------:R-:W-:Y:S05]  /*e090*/  BSYNC.RECONVERGENT B1 ;  /* 0x0000000000017941 */ /* 0x000fea0003800200 */
.L_x_27587:
        /* <DEDUP_REMOVED lines=56> */
.L_x_27585:
[----:B------:R-:W-:Y:S05]  /*e420*/  BSYNC.RECONVERGENT B0 ;  /* 0x0000000000007941 */ /* 0x000fea0003800200 */
.L_x_27584:
        /* <DEDUP_REMOVED lines=16> */
.L_x_27591:
        /* <DEDUP_REMOVED lines=13> */
.L_x_27593:
[----:B------:R-:W-:Y:S05]  /*e600*/  BSYNC.RECONVERGENT B1 ;  /* 0x0000000000017941 */ /* 0x000fea0003800200 */
.L_x_27592:
        /* <DEDUP_REMOVED lines=57> */
.L_x_27590:
[----:B------:R-:W-:Y:S05]  /*e9a0*/  BSYNC.RECONVERGENT B0 ;  /* 0x0000000000007941 */ /* 0x000fea0003800200 */
.L_x_27589:
        /* <DEDUP_REMOVED lines=16> */
.L_x_27596:
        /* <DEDUP_REMOVED lines=13> */
.L_x_27598:
[----:B------:R-:W-:Y:S05]  /*eb80*/  BSYNC.RECONVERGENT B1 ;  /* 0x0000000000017941 */ /* 0x000fea0003800200 */
.L_x_27597:
        /* <DEDUP_REMOVED lines=57> */
.L_x_27595:
[----:B------:R-:W-:Y:S05]  /*ef20*/  BSYNC.RECONVERGENT B0 ;  /* 0x0000000000007941 */ /* 0x000fea0003800200 */
.L_x_27594:
        /* <DEDUP_REMOVED lines=16> */
.L_x_27601:
        /* <DEDUP_REMOVED lines=13> */
.L_x_27603:
[----:B------:R-:W-:Y:S05]  /*f100*/  BSYNC.RECONVERGENT B1 ;  /* 0x0000000000017941 */ /* 0x000fea0003800200 */
.L_x_27602:
        /* <DEDUP_REMOVED lines=57> */
.L_x_27600:
[----:B------:R-:W-:Y:S05]  /*f4a0*/  BSYNC.RECONVERGENT B0 ;  /* 0x0000000000007941 */ /* 0x000fea0003800200 */
.L_x_27599:
        /* <DEDUP_REMOVED lines=16> */
.L_x_27583:
        /* <DEDUP_REMOVED lines=8> */
[----:B------:R-:W1:Y:S02]  /*f630*/  @P1 LDC.64 R24, c[0x0][0x3a0] ;  /* 0x0000e800ff181b82 */ /* 0x000e640000000a00 */
[----:B------:R-:W-:Y:S01]  /*f640*/  IADD3 R33, PT, PT, R30, R31, RZ ;  /* 0x0000001f1e217210 */ /* 0x000fe20007ffe0ff */
[----:B------:R-:W-:Y:S01]  /*f650*/  IMAD.WIDE.U32 R30, R152, 0x4, R188 ;  /* 0x00000004981e7825 */ /* 0x000fe200078e00bc */
[----:B------:R2:W-:Y:S04]  /*f660*/  STG.E.128 desc[UR6][R28.64], R20 ;  /* 0x000000141c007986 */ /* 0x0005e8000c101d06 */
[----:B------:R3:W-:Y:S01]  /*f670*/  STG.E desc[UR6][R30.64], R33 ;  /* 0x000000211e007986 */ /* 0x0007e2000c101906 */
[----:B0-----:R-:W-:-:S04]  /*f680*/  @P0 IMAD.WIDE.U32 R26, R155, 0x10, R26 ;  /* 0x000000109b1a0825 */ /* 0x001fc800078e001a */
[----:B--2---:R-:W-:-:S04]  /*f690*/  IMAD.WIDE.U32 R28, R155, 0x10, R186 ;  /* 0x000000109b1c7825 */ /* 0x004fc800078e00ba */
[----:B-1----:R-:W-:Y:S01]  /*f6a0*/  @P1 IMAD.WIDE.U32 R24, R155, 0x10, R24 ;  /* 0x000000109b181825 */ /* 0x002fe200078e0018 */
[----:B---3--:R-:W-:Y:S06]  /*f6b0*/  @!P0 BRA `(.L_x_27604) ;  /* 0x00000000002c8947 */ /* 0x008fec0003800000 */
[----:B------:R-:W0:Y:S01]  /*f6c0*/  LDC.64 R30, c[0x0][0x3b8] ;  /* 0x0000ee00ff1e7b82 */ /* 0x000e220000000a00 */
[----:B------:R-:W-:Y:S01]  /*f6d0*/  IMAD.U32 R35, R127, 0x10000, RZ ;  /* 0x000100007f237824 */ /* 0x000fe200078e00ff */
[----:B------:R-:W-:Y:S02]  /*f6e0*/  LOP3.LUT R33, R128, 0xffff, RZ, 0xc0, !PT ;  /* 0x0000ffff80217812 */ /* 0x000fe400078ec0ff */
[----:B------:R-:W-:Y:S02]  /*f6f0*/  LOP3.LUT R38, R126, 0xff, RZ, 0xc0, !PT ;  /* 0x000000ff7e267812 */ /* 0x000fe400078ec0ff */
[----:B------:R-:W-:-:S05]  /*f700*/  LOP3.LUT R36, R35, 0xff0000, RZ, 0xc0, !PT ;  /* 0x00ff000023247812 */ /* 0x000fca00078ec0ff */
[----:B------:R-:W-:Y:S01]  /*f710*/  IMAD R33, R33, 0x1000000, R36 ;  /* 0x0100000021217824 */ /* 0x000fe200078e0224 */
[----:B------:R-:W-:-:S04]  /*f720*/  LOP3.LUT R36, R125, 0xff, RZ, 0xc0, !PT ;  /* 0x000000ff7d247812 */ /* 0x000fc800078ec0ff */
[----:B------:R-:W-:-:S05]  /*f730*/  LEA R33, R38, R33, 0x8 ;  /* 0x0000002126217211 */ /* 0x000fca00078e40ff */
[----:B------:R-:W-:Y:S02]  /*f740*/  IMAD.IADD R33, R33, 0x1, R36 ;  /* 0x0000000121217824 */ /* 0x000fe400078e0224 */
[----:B0-----:R-:W-:-:S05]  /*f750*/  IMAD.WIDE.U32 R30, R152, 0x4, R30 ;  /* 0x00000004981e7825 */ /* 0x001fca00078e001e */
[----:B------:R0:W-:Y:S02]  /*f760*/  STG.E desc[UR6][R30.64], R33 ;  /* 0x000000211e007986 */ /* 0x0001e4000c101906 */
.L_x_27604:
[----:B------:R1:W5:Y:S04]  /*f770*/  @P0 LDG.E.128 R4, desc[UR6][R26.64] ;  /* 0x000000061a040981 */ /* 0x000368000c1e1d00 */
[----:B------:R1:W5:Y:S04]  /*f780*/  @P1 LDG.E.128 R8, desc[UR6][R24.64] ;  /* 0x0000000618081981 */ /* 0x000368000c1e1d00 */
[----:B------:R1:W5:Y:S01]  /*f790*/  LDG.E.128 R24, desc[UR6][R28.64] ;  /* 0x000000061c187981 */ /* 0x000362000c1e1d00 */
        /* <DEDUP_REMOVED lines=17> */
.L_x_27608:
        /* <DEDUP_REMOVED lines=13> */
.L_x_27610:
[----:B------:R-:W-:Y:S05]  /*f980*/  BSYNC.RECONVERGENT B1 ;  /* 0x0000000000017941 */ /* 0x000fea0003800200 */
.L_x_27609:
        /* <DEDUP_REMOVED lines=57> */
.L_x_27607:
[----:B------:R-:W-:Y:S05]  /*fd20*/  BSYNC.RECONVERGENT B0 ;  /* 0x0000000000007941 */ /* 0x000fea0003800200 */
.L_x_27606:
        /* <DEDUP_REMOVED lines=17> */
.L_x_27613:
        /* <DEDUP_REMOVED lines=13> */
.L_x_27615:
[----:B------:R-:W-:Y:S05]  /*ff10*/  BSYNC.RECONVERGENT B1 ;  /* 0x0000000000017941 */ /* 0x000fea0003800200 */
.L_x_27614:
        /* <DEDUP_REMOVED lines=57> */
.L_x_27612:
[----:B------:R-:W-:Y:S05]  /*102b0*/  BSYNC.RECONVERGENT B0 ;  /* 0x0000000000007941 */ /* 0x000fea0003800200 */
.L_x_27611:
        /* <DEDUP_REMOVED lines=15> */
.L_x_27618:
        /* <DEDUP_REMOVED lines=13> */
.L_x_27620:
[----:B------:R-:W-:Y:S05]  /*10480*/  BSYNC.RECONVERGENT B1 ;  /* 0x0000000000017941 */ /* 0x000fea0003800200 */
.L_x_27619:
        /* <DEDUP_REMOVED lines=57> */
.L_x_27617:
[----:B------:R-:W-:Y:S05]  /*10820*/  BSYNC.RECONVERGENT B0 ;  /* 0x0000000000007941 */ /* 0x000fea0003800200 */
.L_x_27616:
        /* <DEDUP_REMOVED lines=17> */
.L_x_27623:
        /* <DEDUP_REMOVED lines=13> */
.L_x_27625:
[----:B------:R-:W-:Y:S05]  /*10a10*/  BSYNC.RECONVERGENT B1 ;  /* 0x0000000000017941 */ /* 0x000fea0003800200 */
.L_x_27624:
        /* <DEDUP_REMOVED lines=57> */
.L_x_27622:
[----:B------:R-:W-:Y:S05]  /*10db0*/  BSYNC.RECONVERGENT B0 ;  /* 0x0000000000007941 */ /* 0x000fea0003800200 */
.L_x_27621:
        /* <DEDUP_REMOVED lines=15> */
.L_x_27628:
        /* <DEDUP_REMOVED lines=13> */
.L_x_27630:
[----:B------:R-:W-:Y:S05]  /*10f80*/  BSYNC.RECONVERGENT B1 ;  /* 0x0000000000017941 */ /* 0x000fea0003800200 */
.L_x_27629:
        /* <DEDUP_REMOVED lines=57> */
.L_x_27627:
[----:B------:R-:W-:Y:S05]  /*11320*/  BSYNC.RECONVERGENT B0 ;  /* 0x0000000000007941 */ /* 0x000fea0003800200 */
.L_x_27626:
        /* <DEDUP_REMOVED lines=17> */
.L_x_27633:
        /* <DEDUP_REMOVED lines=13> */
.L_x_27635:
[----:B------:R-:W-:Y:S05]  /*11510*/  BSYNC.RECONVERGENT B1 ;  /* 0x0000000000017941 */ /* 0x000fea0003800200 */
.L_x_27634:
        /* <DEDUP_REMOVED lines=57> */
.L_x_27632:
[----:B------:R-:W-:Y:S05]  /*118b0*/  BSYNC.RECONVERGENT B0 ;  /* 0x0000000000007941 */ /* 0x000fea0003800200 */
.L_x_27631:
        /* <DEDUP_REMOVED lines=15> */
.L_x_27638:
        /* <DEDUP_REMOVED lines=13> */
.L_x_27640:
[----:B------:R-:W-:Y:S05]  /*11a80*/  BSYNC.RECONVERGENT B1 ;  /* 0x0000000000017941 */ /* 0x000fea0003800200 */
.L_x_27639:
        /* <DEDUP_REMOVED lines=57> */
.L_x_27637:
[----:B------:R-:W-:Y:S05]  /*11e20*/  BSYNC.RECONVERGENT B0 ;  /* 0x0000000000007941 */ /* 0x000fea0003800200 */
.L_x_27636:
        /* <DEDUP_REMOVED lines=17> */
.L_x_27643:
        /* <DEDUP_REMOVED lines=15> */
.L_x_27645:
[----:B------:R-:W-:Y:S05]  /*12030*/  BSYNC.RECONVERGENT B1 ;  /* 0x0000000000017941 */ /* 0x000fea0003800200 */
.L_x_27644:
        /* <DEDUP_REMOVED lines=57> */
.L_x_27642:
[----:B------:R-:W-:Y:S05]  /*123d0*/  BSYNC.RECONVERGENT B0 ;  /* 0x0000000000007941 */ /* 0x000fea0003800200 */
.L_x_27641:
        /* <DEDUP_REMOVED lines=18> */
[----:B------:R-:W-:Y:S01]  /*12500*/  FSETP.GTU.FTZ.AND P6, PT, R34, R175, PT ;  /* 0x000000af2200720b */ /* 0x000fe20003fdc000 */
[----:B------:R-:W-:Y:S01]  /*12510*/  FADD.FTZ R26, R39, R26 ;  /* 0x0000001a271a7221 */ /* 0x000fe20000010000 */
[----:B------:R-:W-:Y:S01]  /*12520*/  FSEL R35, R35, RZ, P2 ;  /* 0x000000ff23237208 */ /* 0x000fe20001000000 */
[----:B------:R-:W-:Y:S01]  /*12530*/  @P1 FADD.FTZ R25, R9, R25 ;  /* 0x0000001909191221 */ /* 0x000fe20000010000 */
[----:B------:R-:W-:Y:S01]  /*12540*/  FSEL R40, R40, RZ, P5 ;  /* 0x000000ff28287208 */ /* 0x000fe20002800000 */
[----:B------:R-:W-:Y:S01]  /*12550*/  @P1 FADD.FTZ R26, R10, R26 ;  /* 0x0000001a0a1a1221 */ /* 0x000fe20000010000 */
[----:B------:R-:W-:Y:S01]  /*12560*/  FSEL R27, R27, RZ, !P6 ;  /* 0x000000ff1b1b7208 */ /* 0x000fe20007000000 */
[----:B------:R-:W-:Y:S01]  /*12570*/  FADD.FTZ R24, R35, R24 ;  /* 0x0000001823187221 */ /* 0x000fe20000010000 */
[----:B------:R-:W-:-:S02]  /*12580*/  PRMT R125, R28, 0x7610, R125 ;  /* 0x000076101c7d7816 */ /* 0x000fc4000000007d */
[----:B------:R-:W-:Y:S01]  /*12590*/  SEL R28, RZ, 0x1, P6 ;  /* 0x00000001ff1c7807 */ /* 0x000fe20003000000 */
[----:B------:R-:W-:Y:S01]  /*125a0*/  FADD.FTZ R27, R27, R40 ;  /* 0x000000281b1b7221 */ /* 0x000fe20000010000 */
[----:B------:R-:W-:Y:S01]  /*125b0*/  PRMT R126, R29, 0x7610, R126 ;  /* 0x000076101d7e7816 */ /* 0x000fe2000000007e */
[----:B------:R-:W-:Y:S01]  /*125c0*/  @P1 FADD.FTZ R24, R8, R24 ;  /* 0x0000001808181221 */ /* 0x000fe20000010000 */
[----:B------:R-:W-:Y:S01]  /*125d0*/  PRMT R127, R31, 0x7610, R127 ;  /* 0x000076101f7f7816 */ /* 0x000fe2000000007f */
[----:B------:R-:W-:Y:S01]  /*125e0*/  @P1 FADD.FTZ R27, R11, R27 ;  /* 0x0000001b0b1b1221 */ /* 0x000fe20000010000 */
[----:B------:R-:W-:Y:S01]  /*125f0*/  PRMT R128, R28, 0x7610, R128 ;  /* 0x000076101c807816 */ /* 0x000fe20000000080 */
[----:B------:R-:W-:Y:S06]  /*12600*/  BRA `(.L_x_27646) ;  /* 0x0000001400c07947 */ /* 0x000fec0003800000 */
.L_x_27605:
        /* <DEDUP_REMOVED lines=16> */
.L_x_27649:
        /* <DEDUP_REMOVED lines=13> */
.L_x_27651:
[----:B------:R-:W-:Y:S05]  /*127e0*/  BSYNC.RECONVERGENT B1 ;  /* 0x0000000000017941 */ /* 0x000fea0003800200 */
.L_x_27650:
        /* <DEDUP_REMOVED lines=57> */
.L_x_27648:
[----:B------:R-:W-:Y:S05]  /*12b80*/  BSYNC.RECONVERGENT B0 ;  /* 0x0000000000007941 */ /* 0x000fea0003800200 */
.L_x_27647:
        /* <DEDUP_REMOVED lines=16> */
.L_x_27654:
        /* <DEDUP_REMOVED lines=13> */
.L_x_27656:
[----:B------:R-:W-:Y:S05]  /*12d60*/  BSYNC.RECONVERGENT B1 ;  /* 0x0000000000017941 */ /* 0x000fea0003800200 */
.L_x_27655:
        /* <DEDUP_REMOVED lines=57> */
.L_x_27653:
[----:B------:R-:W-:Y:S05]  /*13100*/  BSYNC.RECONVERGENT B0 ;  /* 0x0000000000007941 */ /* 0x000fea0003800200 */
.L_x_27652:
        /* <DEDUP_REMOVED lines=16> */
.L_x_27659:
        /* <DEDUP_REMOVED lines=13> */
.L_x_27661:
[----:B------:R-:W-:Y:S05]  /*132e0*/  BSYNC.RECONVERGENT B1 ;  /* 0x0000000000017941 */ /* 0x000fea0003800200 */
.L_x_27660:
        /* <DEDUP_REMOVED lines=57> */
.L_x_27658:
[----:B------:R-:W-:Y:S05]  /*13680*/  BSYNC.RECONVERGENT B0 ;  /* 0x0000000000007941 */ /* 0x000fea0003800200 */
.L_x_27657:
        /* <DEDUP_REMOVED lines=16> */
.L_x_27664:
        /* <DEDUP_REMOVED lines=13> */
.L_x_27666:
[----:B------:R-:W-:Y:S05]  /*13860*/  BSYNC.RECONVERGENT B1 ;  /* 0x0000000000017941 */ /* 0x000fea0003800200 */
.L_x_27665:
        /* <DEDUP_REMOVED lines=57> */
.L_x_27663:
[----:B------:R-:W-:Y:S05]  /*13c00*/  BSYNC.RECONVERGENT B0 ;  /* 0x0000000000007941 */ /* 0x000fea0003800200 */
.L_x_27662:
        /* <DEDUP_REMOVED lines=16> */
.L_x_27646:
[----:B------:R-:W-:Y:S01]  /*13d10*/  SEL R34, RZ, 0x1000000, !P5 ;  /* 0x01000000ff227807 */ /* 0x000fe20006800000 */
[----:B------:R-:W0:Y:S01]  /*13d20*/  @P0 LDC.64 R30, c[0x0][0x398] ;  /* 0x0000e600ff1e0b82 */ /* 0x000e220000000a00 */
[----:B------:R-:W-:Y:S01]  /*13d30*/  SEL R35, RZ, 0x10000, !P4 ;  /* 0x00010000ff237807 */ /* 0x000fe20006000000 */
[----:B------:R-:W-:Y:S01]  /*13d40*/  VIADD R158, R157, 0x80 ;  /* 0x000000809d9e7836 */ /* 0x000fe20000000000 */
[----:B------:R-:W-:Y:S02]  /*13d50*/  SEL R36, RZ, 0x100, !P3 ;  /* 0x00000100ff247807 */ /* 0x000fe40005800000 */
[----:B------:R-:W-:Y:S02]  /*13d60*/  SEL R37, RZ, 0x1, !P2 ;  /* 0x00000001ff257807 */ /* 0x000fe40005000000 */
[----:B------:R-:W-:Y:S01]  /*13d70*/  IADD3 R36, PT, PT, R36, R34, R35 ;  /* 0x0000002224247210 */ /* 0x000fe20007ffe023 */
[C---:B------:R-:W-:Y:S01]  /*13d80*/  IMAD.WIDE.U32 R34, R155.reuse, 0x10, R190 ;  /* 0x000000109b227825 */ /* 0x040fe200078e00be */
        /* <DEDUP_REMOVED lines=20> */
.L_x_27667:
        /* <DEDUP_REMOVED lines=20> */
.L_x_27671:
        /* <DEDUP_REMOVED lines=13> */
.L_x_27673:
[----:B------:R-:W-:Y:S05]  /*140e0*/  BSYNC.RECONVERGENT B1 ;  /* 0x0000000000017941 */ /* 0x000fea0003800200 */
.L_x_27672:
        /* <DEDUP_REMOVED lines=55> */
[----:B------:R-:W-:-:S07]  /*14460*/  IMAD.MOV.U32 R37, RZ, RZ, RZ ;  /* 0x000000ffff257224 */ /* 0x000fce00078e00ff */
.L_x_27670:
[----:B------:R-:W-:Y:S05]  /*14470*/  BSYNC.RECONVERGENT B0 ;  /* 0x0000000000007941 */ /* 0x000fea0003800200 */
.L_x_27669:
[----:B------:R-:W-:Y:S01]  /*14480*/  ISETP.NE.AND P3, PT, R37, 0x1, PT ;  /* 0x000000012500780c */ /* 0x000fe20003f65270 */
[----:B------:R-:W-:Y:S01]  /*14490*/  BSSY.RECONVERGENT B0, `(.L_x_27674) ;  /* 0x0000057000007945 */ /* 0x000fe20003800200 */
[----:B------:R-:W-:Y:S01]  /*144a0*/  I2FP.F32.U32 R33, R34 ;  /* 0x0000002200217245 */ /* 0x000fe20000201000 */
[----:B-----5:R-:W-:Y:S01]  /*144b0*/  FMUL.FTZ R35, R28, R176 ;  /* 0x000000b01c237220 */ /* 0x020fe20000410000 */
        /* <DEDUP_REMOVED lines=13> */
.L_x_27676:
        /* <DEDUP_REMOVED lines=13> */
.L_x_27678:
[----:B------:R-:W-:Y:S05]  /*14660*/  BSYNC.RECONVERGENT B1 ;  /* 0x0000000000017941 */ /* 0x000fea0003800200 */
.L_x_27677:
        /* <DEDUP_REMOVED lines=57> */
.L_x_27675:
[----:B------:R-:W-:Y:S05]  /*14a00*/  BSYNC.RECONVERGENT B0 ;  /* 0x0000000000007941 */ /* 0x000fea0003800200 */
.L_x_27674:
        /* <DEDUP_REMOVED lines=15> */
.L_x_27681:
        /* <DEDUP_REMOVED lines=13> */
.L_x_27683:
[----:B------:R-:W-:Y:S05]  /*14bd0*/  BSYNC.RECONVERGENT B1 ;  /* 0x0000000000017941 */ /* 0x000fea0003800200 */
.L_x_27682:
        /* <DEDUP_REMOVED lines=57> */
.L_x_27680:
[----:B------:R-:W-:Y:S05]  /*14f70*/  BSYNC.RECONVERGENT B0 ;  /* 0x0000000000007941 */ /* 0x000fea0003800200 */
.L_x_27679:
[----:B------:R-:W-:Y:S01]  /*14f80*/  ISETP.NE.AND P4, PT, R37, 0x1, PT ;  /* 0x000000012500780c */ /* 0x000fe20003f85270 */
[----:B------:R-:W-:Y:S01]  /*14f90*/  BSSY.RECONVERGENT B0, `(.L_x_27684) ;  /* 0x0000057000007945 */ /* 0x000fe20003800200 */
[----:B------:R-:W-:Y:S01]  /*14fa0*/  I2FP.F32.U32 R33, R28 ;  /* 0x0000001c00217245 */ /* 0x000fe20000201000 */
[----:B------:R-:W-:Y:S01]  /*14fb0*/  FMUL.FTZ R39, R29, R176 ;  /* 0x000000b01d277220 */ /* 0x000fe20000410000 */
        /* <DEDUP_REMOVED lines=13> */
.L_x_27686:
        /* <DEDUP_REMOVED lines=13> */
.L_x_27688:
[----:B------:R-:W-:Y:S05]  /*15160*/  BSYNC.RECONVERGENT B1 ;  /* 0x0000000000017941 */ /* 0x000fea0003800200 */
.L_x_27687:
        /* <DEDUP_REMOVED lines=57> */
.L_x_27685:
[----:B------:R-:W-:Y:S05]  /*15500*/  BSYNC.RECONVERGENT B0 ;  /* 0x0000000000007941 */ /* 0x000fea0003800200 */
.L_x_27684:
        /* <DEDUP_REMOVED lines=15> */
.L_x_27691:
        /* <DEDUP_REMOVED lines=13> */
.L_x_27693:
[----:B------:R-:W-:Y:S05]  /*156d0*/  BSYNC.RECONVERGENT B1 ;  /* 0x0000000000017941 */ /* 0x000fea0003800200 */
.L_x_27692:
        /* <DEDUP_REMOVED lines=57> */
.L_x_27690:
[----:B------:R-:W-:Y:S05]  /*15a70*/  BSYNC.RECONVERGENT B0 ;  /* 0x0000000000007941 */ /* 0x000fea0003800200 */
.L_x_27689:
        /* <DEDUP_REMOVED lines=17> */
.L_x_27696:
        /* <DEDUP_REMOVED lines=13> */
.L_x_27698:
[----:B------:R-:W-:Y:S05]  /*15c60*/  BSYNC.RECONVERGENT B1 ;  /* 0x0000000000017941 */ /* 0x000fea0003800200 */
.L_x_27697:
        /* <DEDUP_REMOVED lines=57> */
.L_x_27695:
[----:B------:R-:W-:Y:S05]  /*16000*/  BSYNC.RECONVERGENT B0 ;  /* 0x0000000000007941 */ /* 0x000fea0003800200 */
.L_x_27694:
        /* <DEDUP_REMOVED lines=15> */
.L_x_27701:
        /* <DEDUP_REMOVED lines=13> */
.L_x_27703:
[----:B------:R-:W-:Y:S05]  /*161d0*/  BSYNC.RECONVERGENT B1 ;  /* 0x0000000000017941 */ /* 0x000fea0003800200 */
.L_x_27702:
        /* <DEDUP_REMOVED lines=57> */
.L_x_27700:
[----:B------:R-:W-:Y:S05]  /*16570*/  BSYNC.RECONVERGENT B0 ;  /* 0x0000000000007941 */ /* 0x000fea0003800200 */
.L_x_27699:
        /* <DEDUP_REMOVED lines=17> */
.L_x_27706:
        /* <DEDUP_REMOVED lines=15> */
.L_x_27708:
[----:B------:R-:W-:Y:S05]  /*16780*/  BSYNC.RECONVERGENT B1 ;  /* 0x0000000000017941 */ /* 0x000fea0003800200 */
.L_x_27707:
        /* <DEDUP_REMOVED lines=57> */
.L_x_27705:
[----:B------:R-:W-:Y:S05]  /*16b20*/  BSYNC.RECONVERGENT B0 ;  /* 0x0000000000007941 */ /* 0x000fea0003800200 */
.L_x_27704:
[-C--:B------:R-:W-:Y:S01]  /*16b30*/  FMUL.FTZ R28, R4, R176.reuse ;  /* 0x000000b0041c7220 */ /* 0x080fe20000410000 */
[----:B------:R-:W-:Y:S01]  /*16b40*/  FSETP.GTU.FTZ.AND P6, PT, R34, R175, PT ;  /* 0x000000af2200720b */ /* 0x000fe20003fdc000 */
[-C--:B------:R-:W-:Y:S01]  /*16b50*/  FMUL.FTZ R30, R5, R176.reuse ;  /* 0x000000b0051e7220 */ /* 0x080fe20000410000 */
[----:B------:R-:W-:Y:S01]  /*16b60*/  I2FP.F32.U32 R31, R29 ;  /* 0x0000001d001f7245 */ /* 0x000fe20000201000 */
[----:B------:R-:W-:Y:S01]  /*16b70*/  FMUL.FTZ R34, R6, R176 ;  /* 0x000000b006227220 */ /* 0x000fe20000410000 */
[----:B------:R-:W-:Y:S02]  /*16b80*/  FSEL R28, R28, RZ, !P6 ;  /* 0x000000ff1c1c7208 */ /* 0x000fe40007000000 */
[----:B------:R-:W-:Y:S02]  /*16b90*/  SEL R32, RZ, 0x1, P6 ;  /* 0x00000001ff207807 */ /* 0x000fe40003000000 */
[----:B------:R-:W-:Y:S02]  /*16ba0*/  FSETP.GTU.FTZ.AND P6, PT, R38, R175, PT ;  /* 0x000000af2600720b */ /* 0x000fe40003fdc000 */
[----:B------:R-:W-:-:S02]  /*16bb0*/  FSEL R40, R40, RZ, P4 ;  /* 0x000000ff28287208 */ /* 0x000fc40002000000 */
[----:B------:R-:W-:Y:S01]  /*16bc0*/  FSEL R29, R30, RZ, !P6 ;  /* 0x000000ff1e1d7208 */ /* 0x000fe20007000000 */
[----:B------:R-:W-:Y:S01]  /*16bd0*/  FFMA.FTZ R30, R31, R170, 1.1641532182693481445e-10 ;  /* 0x2f0000001f1e7423 */ /* 0x000fe200000100aa */
[----:B------:R-:W-:Y:S02]  /*16be0*/  SEL R33, RZ, 0x1, P6 ;  /* 0x00000001ff217807 */ /* 0x000fe40003000000 */
[-C--:B------:R-:W-:Y:S02]  /*16bf0*/  FSETP.GTU.FTZ.AND P6, PT, R41, R175.reuse, PT ;  /* 0x000000af2900720b */ /* 0x080fe40003fdc000 */
[----:B------:R-:W-:Y:S02]  /*16c00*/  FSEL R38, R39, RZ, P3 ;  /* 0x000000ff27267208 */ /* 0x000fe40001800000 */
[----:B------:R-:W-:Y:S02]  /*16c10*/  FSEL R31, R34, RZ, !P6 ;  /* 0x000000ff221f7208 */ /* 0x000fe40007000000 */
[----:B------:R-:W-:Y:S01]  /*16c20*/  SEL R34, RZ, 0x1, P6 ;  /* 0x00000001ff227807 */ /* 0x000fe20003000000 */
[----:B------:R-:W-:Y:S01]  /*16c30*/  FADD.FTZ R29, R38, R29 ;  /* 0x0000001d261d7221 */ /* 0x000fe20000010000 */
[----:B------:R-:W-:Y:S01]  /*16c40*/  FSETP.GTU.FTZ.AND P6, PT, R30, R175, PT ;  /* 0x000000af1e00720b */ /* 0x000fe20003fdc000 */
[----:B------:R-:W-:Y:S01]  /*16c50*/  FMUL.FTZ R30, R7, R176 ;  /* 0x000000b0071e7220 */ /* 0x000fe20000410000 */
[----:B------:R-:W-:Y:S01]  /*16c60*/  FSEL R35, R35, RZ, P2 ;  /* 0x000000ff23237208 */ /* 0x000fe20001000000 */
[----:B------:R-:W-:Y:S01]  /*16c70*/  @P1 FADD.FTZ R29, R9, R29 ;  /* 0x0000001d091d1221 */ /* 0x000fe20000010000 */
[----:B------:R-:W-:-:S02]  /*16c80*/  FSEL R42, R42, RZ, P5 ;  /* 0x000000ff2a2a7208 */ /* 0x000fc40002800000 */
[----:B------:R-:W-:Y:S01]  /*16c90*/  FSEL R39, R30, RZ, !P6 ;  /* 0x000000ff1e277208 */ /* 0x000fe20007000000 */
[----:B------:R-:W-:Y:S01]  /*16ca0*/  FADD.FTZ R30, R40, R31 ;  /* 0x0000001f281e7221 */ /* 0x000fe20000010000 */
[----:B------:R-:W-:Y:S01]  /*16cb0*/  PRMT R125, R32, 0x7610, R125 ;  /* 0x00007610207d7816 */ /* 0x000fe2000000007d */
[----:B------:R-:W-:Y:S01]  /*16cc0*/  FADD.FTZ R28, R35, R28 ;  /* 0x0000001c231c7221 */ /* 0x000fe20000010000 */
[----:B------:R-:W-:Y:S01]  /*16cd0*/  SEL R32, RZ, 0x1, P6 ;  /* 0x00000001ff207807 */ /* 0x000fe20003000000 */
[----:B------:R-:W-:Y:S01]  /*16ce0*/  FADD.FTZ R31, R39, R42 ;  /* 0x0000002a271f7221 */ /* 0x000fe20000010000 */
[----:B------:R-:W-:Y:S01]  /*16cf0*/  PRMT R126, R33, 0x7610, R126 ;  /* 0x00007610217e7816 */ /* 0x000fe2000000007e */
[----:B------:R-:W-:Y:S01]  /*16d00*/  @P1 FADD.FTZ R30, R10, R30 ;  /* 0x0000001e0a1e1221 */ /* 0x000fe20000010000 */
[----:B------:R-:W-:Y:S01]  /*16d10*/  PRMT R127, R34, 0x7610, R127 ;  /* 0x00007610227f7816 */ /* 0x000fe2000000007f */
[----:B------:R-:W-:Y:S01]  /*16d20*/  @P1 FADD.FTZ R28, R8, R28 ;  /* 0x0000001c081c1221 */ /* 0x000fe20000010000 */
[----:B------:R-:W-:Y:S01]  /*16d30*/  PRMT R128, R32, 0x7610, R128 ;  /* 0x0000761020807816 */ /* 0x000fe20000000080 */
[----:B------:R-:W-:Y:S01]  /*16d40*/  @P1 FADD.FTZ R31, R11, R31 ;  /* 0x0000001f0b1f1221 */ /* 0x000fe20000010000 */
[----:B------:R-:W-:Y:S06]  /*16d50*/  BRA `(.L_x_27709) ;  /* 0x0000001400bc7947 */ /* 0x000fec0003800000 */
.L_x_27668:
[----:B------:R-:W-:Y:S01]  /*16d60*/  ISETP.NE.AND P2, PT, R32, 0x1, PT ;  /* 0x000000012000780c */ /* 0x000fe20003f45270 */
[----:B------:R-:W-:Y:S01]  /*16d70*/  BSSY.RECONVERGENT B0, `(.L_x_27710) ;  /* 0x0000055000007945 */ /* 0x000fe20003800200 */
[----:B-1----:R-:W-:Y:S01]  /*16d80*/  IMAD.MOV.U32 R35, RZ, RZ, 0x2 ;  /* 0x00000002ff237424 */ /* 0x002fe200078e00ff */
        /* <DEDUP_REMOVED lines=13> */
.L_x_27712:
        /* <DEDUP_REMOVED lines=13> */
.L_x_27714:
[----:B------:R-:W-:Y:S05]  /*16f30*/  BSYNC.RECONVERGENT B1 ;  /* 0x0000000000017941 */ /* 0x000fea0003800200 */
.L_x_27713:
        /* <DEDUP_REMOVED lines=52> */
[----:B------:R-:W-:Y:S02]  /*17280*/  LOP3.LUT R120, R120, UR15, R39, 0x96, !PT ;  /* 0x0000000f78787c12 */ /* 0x000fe4000f8e9627 */
[----:B------:R-:W-:Y:S02]  /*17290*/  MOV R124, R38 ;  /* 0x00000026007c7202 */ /* 0x000fe40000000f00 */
[----:B------:R-:W-:Y:S01]  /*172a0*/  LOP3.LUT R121, R34, UR16, R37, 0x96, !PT ;  /* 0x0000001022797c12 */ /* 0x000fe2000f8e9625 */
[----:B------:R-:W-:-:S07]  /*172b0*/  IMAD.MOV.U32 R34, RZ, RZ, R33 ;  /* 0x000000ffff227224 */ /* 0x000fce00078e0021 */
.L_x_27711:
[----:B------:R-:W-:Y:S05]  /*172c0*/  BSYNC.RECONVERGENT B0 ;  /* 0x0000000000007941 */ /* 0x000fea0003800200 */
.L_x_27710:
        /* <DEDUP_REMOVED lines=16> */
.L_x_27717:
        /* <DEDUP_REMOVED lines=13> */
.L_x_27719:
[----:B------:R-:W-:Y:S05]  /*174a0*/  BSYNC.RECONVERGENT B1 ;  /* 0x0000000000017941 */ /* 0x000fea0003800200 */
.L_x_27718:
        /* <DEDUP_REMOVED lines=57> */
.L_x_27716:
[----:B------:R-:W-:Y:S05]  /*17840*/  BSYNC.RECONVERGENT B0 ;  /* 0x0000000000007941 */ /* 0x000fea0003800200 */
.L_x_27715:
        /* <DEDUP_REMOVED lines=16> */
.L_x_27722:
        /* <DEDUP_REMOVED lines=13> */
.L_x_27724:
[----:B------:R-:W-:Y:S05]  /*17a20*/  BSYNC.RECONVERGENT B1 ;  /* 0x0000000000017941 */ /* 0x000fea0003800200 */
.L_x_27723:
        /* <DEDUP_REMOVED lines=57> */
.L_x_27721:
[----:B------:R-:W-:Y:S05]  /*17dc0*/  BSYNC.RECONVERGENT B0 ;  /* 0x0000000000007941 */ /* 0x000fea0003800200 */
.L_x_27720:
        /* <DEDUP_REMOVED lines=16> */
.L_x_27727:
        /* <DEDUP_REMOVED lines=13> */
.L_x_27729:
[----:B------:R-:W-:Y:S05]  /*17fa0*/  BSYNC.RECONVERGENT B1 ;  /* 0x0000000000017941 */ /* 0x000fea0003800200 */
.L_x_27728:
        /* <DEDUP_REMOVED lines=57> */
.L_x_27726:
[----:B------:R-:W-:Y:S05]  /*18340*/  BSYNC.RECONVERGENT B0 ;  /* 0x0000000000007941 */ /* 0x000fea0003800200 */
.L_x_27725:
        /* <DEDUP_REMOVED lines=16> */
.L_x_27709:
[----:B------:R-:W-:Y:S01]  /*18450*/  SEL R32, RZ, 0x1000000, !P5 ;  /* 0x01000000ff207807 */ /* 0x000fe20006800000 */
[----:B------:R-:W-:Y:S01]  /*18460*/  IMAD.WIDE.U32 R42, R158, 0x10, R190 ;  /* 0x000000109e2a7825 */ /* 0x000fe200078e00be */
[----:B------:R-:W-:Y:S01]  /*18470*/  SEL R33, RZ, 0x10000, !P4 ;  /* 0x00010000ff217807 */ /* 0x000fe20006000000 */
[----:B------:R-:W0:Y:S01]  /*18480*/  @P0 LDC.64 R38, c[0x0][0x398] ;  /* 0x0000e600ff260b82 */ /* 0x000e220000000a00 */
[----:B------:R-:W-:Y:S02]  /*18490*/  SEL R40, RZ, 0x100, !P3 ;  /* 0x00000100ff287807 */ /* 0x000fe40005800000 */
[----:B------:R1:W-:Y:S01]  /*184a0*/  STG.E.128 desc[UR6][R42.64], R28 ;  /* 0x0000001c2a007986 */ /* 0x0003e2000c101d06 */
[----:B------:R-:W-:Y:S02]  /*184b0*/  IADD3 R161, PT, PT, R157, 0xa0, RZ ;  /* 0x000000a09da17810 */ /* 0x000fe40007ffe0ff */
[----:B------:R-:W-:Y:S02]  /*184c0*/  IADD3 R40, PT, PT, R40, R32, R33 ;  /* 0x0000002028287210 */ /* 0x000fe40007ffe021 */
[----:B------:R-:W-:Y:S01]  /*184d0*/  SEL R33, RZ, 0x1, !P2 ;  /* 0x00000001ff217807 */ /* 0x000fe20005000000 */
[----:B------:R-:W2:Y:S01]  /*184e0*/  @P1 LDC.64 R34, c[0x0][0x3a0] ;  /* 0x0000e800ff221b82 */ /* 0x000ea20000000a00 */
[----:B------:R-:W-:-:S04]  /*184f0*/  IMAD.WIDE.U32 R44, R161, 0x10, R186 ;  /* 0x00000010a12c7825 */ /* 0x000fc800078e00ba */
[----:B------:R-:W-:Y:S02]  /*18500*/  IMAD.IADD R40, R40, 0x1, R33 ;  /* 0x0000000128287824 */ /* 0x000fe400078e0221 */
[----:B------:R-:W-:-:S05]  /*18510*/  IMAD.WIDE.U32 R32, R158, 0x4, R188 ;  /* 0x000000049e207825 */ /* 0x000fca00078e00bc */
[----:B------:R1:W-:Y:S01]  /*18520*/  STG.E desc[UR6][R32.64], R40 ;  /* 0x0000002820007986 */ /* 0x0003e2000c101906 */
[----:B0-----:R-:W-:-:S04]  /*18530*/  @P0 IMAD.WIDE.U32 R38, R161, 0x10, R38 ;  /* 0x00000010a1260825 */ /* 0x001fc800078e0026 */
[----:B--2---:R-:W-:Y:S01]  /*18540*/  @P1 IMAD.WIDE.U32 R34, R161, 0x10, R34 ;  /* 0x00000010a1221825 */ /* 0x004fe200078e0022 */
        /* <DEDUP_REMOVED lines=12> */
.L_x_27730:
[----:B------:R1:W5:Y:S04]  /*18610*/  @P1 LDG.E.128 R8, desc[UR6][R34.64] ;  /* 0x0000000622081981 */ /* 0x000368000c1e1d00 */
[----:B------:R1:W5:Y:S04]  /*18620*/  @P0 LDG.E.128 R4, desc[UR6][R38.64] ;  /* 0x0000000626040981 */ /* 0x000368000c1e1d00 */
[----:B0-----:R1:W5:Y:S01]  /*18630*/  LDG.E.128 R32, desc[UR6][R44.64] ;  /* 0x000000062c207981 */ /* 0x001362000c1e1d00 */
        /* <DEDUP_REMOVED lines=17> */
.L_x_27734:
        /* <DEDUP_REMOVED lines=13> */
.L_x_27736:
[----:B------:R-:W-:Y:S05]  /*18820*/  BSYNC.RECONVERGENT B1 ;  /* 0x0000000000017941 */ /* 0x000fea0003800200 */
.L_x_27735:
        /* <DEDUP_REMOVED lines=57> */
.L_x_27733:
[----:B------:R-:W-:Y:S05]  /*18bc0*/  BSYNC.RECONVERGENT B0 ;  /* 0x0000000000007941 */ /* 0x000fea0003800200 */
.L_x_27732:
        /* <DEDUP_REMOVED lines=17> */
.L_x_27739:
        /* <DEDUP_REMOVED lines=13> */
.L_x_27741:
[----:B------:R-:W-:Y:S05]  /*18db0*/  BSYNC.RECONVERGENT B1 ;  /* 0x0000000000017941 */ /* 0x000fea0003800200 */
.L_x_27740:
        /* <DEDUP_REMOVED lines=57> */
.L_x_27738:
[----:B------:R-:W-:Y:S05]  /*19150*/  BSYNC.RECONVERGENT B0 ;  /* 0x0000000000007941 */ /* 0x000fea0003800200 */
.L_x_27737:
        /* <DEDUP_REMOVED lines=15> */
.L_x_27744:
        /* <DEDUP_REMOVED lines=13> */
.L_x_27746:
[----:B------:R-:W-:Y:S05]  /*19320*/  BSYNC.RECONVERGENT B1 ;  /* 0x0000000000017941 */ /* 0x000fea0003800200 */
.L_x_27745:
        /* <DEDUP_REMOVED lines=57> */
.L_x_27743:
[----:B------:R-:W-:Y:S05]  /*196c0*/  BSYNC.RECONVERGENT B0 ;  /* 0x0000000000007941 */ /* 0x000fea0003800200 */
.L_x_27742:
        /* <DEDUP_REMOVED lines=17> */
.L_x_27749:
        /* <DEDUP_REMOVED lines=13> */
.L_x_27751:
[----:B------:R-:W-:Y:S05]  /*198b0*/  BSYNC.RECONVERGENT B1 ;  /* 0x0000000000017941 */ /* 0x000fea0003800200 */
.L_x_27750:
        /* <DEDUP_REMOVED lines=57> */
.L_x_27748:
[----:B------:R-:W-:Y:S05]  /*19c50*/  BSYNC.RECONVERGENT B0 ;  /* 0x0000000000007941 */ /* 0x000fea0003800200 */
.L_x_27747:
        /* <DEDUP_REMOVED lines=15> */
.L_x_27754:
        /* <DEDUP_REMOVED lines=13> */
.L_x_27756:
[----:B------:R-:W-:Y:S05]  /*19e20*/  BSYNC.RECONVERGENT B1 ;  /* 0x0000000000017941 */ /* 0x000fea0003800200 */
.L_x_27755:
        /* <DEDUP_REMOVED lines=57> */
.L_x_27753:
[----:B------:R-:W-:Y:S05]  /*1a1c0*/  BSYNC.RECONVERGENT B0 ;  /* 0x0000000000007941 */ /* 0x000fea0003800200 */
.L_x_27752:
        /* <DEDUP_REMOVED lines=17> */
.L_x_27759:
        /* <DEDUP_REMOVED lines=13> */
.L_x_27761:
[----:B------:R-:W-:Y:S05]  /*1a3b0*/  BSYNC.RECONVERGENT B1 ;  /* 0x0000000000017941 */ /* 0x000fea0003800200 */
.L_x_27760:
        /* <DEDUP_REMOVED lines=57> */
.L_x_27758:
[----:B------:R-:W-:Y:S05]  /*1a750*/  BSYNC.RECONVERGENT B0 ;  /* 0x0000000000007941 */ /* 0x000fea0003800200 */
.L_x_27757:
        /* <DEDUP_REMOVED lines=15> */
.L_x_27764:
        /* <DEDUP_REMOVED lines=13> */
.L_x_27766:
[----:B------:R-:W-:Y:S05]  /*1a920*/  BSYNC.RECONVERGENT B1 ;  /* 0x0000000000017941 */ /* 0x000fea0003800200 */
.L_x_27765:
        /* <DEDUP_REMOVED lines=57> */
.L_x_27763:
[----:B------:R-:W-:Y:S05]  /*1acc0*/  BSYNC.RECONVERGENT B0 ;  /* 0x0000000000007941 */ /* 0x000fea0003800200 */
.L_x_27762:
        /* <DEDUP_REMOVED lines=17> */
.L_x_27769:
        /* <DEDUP_REMOVED lines=15> */
.L_x_27771:
[----:B------:R-:W-:Y:S05]  /*1aed0*/  BSYNC.RECONVERGENT B1 ;  /* 0x0000000000017941 */ /* 0x000fea0003800200 */
.L_x_27770:
        /* <DEDUP_REMOVED lines=57> */
.L_x_27768:
[----:B------:R-:W-:Y:S05]  /*1b270*/  BSYNC.RECONVERGENT B0 ;  /* 0x0000000000007941 */ /* 0x000fea0003800200 */
.L_x_27767:
[-C--:B------:R-:W-:Y:S01]  /*1b280*/  FMUL.FTZ R32, R4, R176.reuse ;  /* 0x000000b004207220 */ /* 0x080fe20000410000 */
[----:B------:R-:W-:Y:S01]  /*1b290*/  FSETP.GTU.FTZ.AND P6, PT, R37, R175, PT ;  /* 0x000000af2500720b */ /* 0x000fe20003fdc000 */
[----:B------:R-:W-:Y:S01]  /*1b2a0*/  FMUL.FTZ R37, R5, R176 ;  /* 0x000000b005257220 */ /* 0x000fe20000410000 */
[----:B------:R-:W-:Y:S02]  /*1b2b0*/  I2FP.F32.U32 R39, R33 ;  /* 0x0000002100277245 */ /* 0x000fe40000201000 */
[----:B------:R-:W-:Y:S02]  /*1b2c0*/  FSEL R32, R32, RZ, !P6 ;  /* 0x000000ff20207208 */ /* 0x000fe40007000000 */
[----:B------:R-:W-:Y:S01]  /*1b2d0*/  SEL R38, RZ, 0x1, P6 ;  /* 0x00000001ff267807 */ /* 0x000fe20003000000 */
[----:B------:R-:W-:Y:S01]  /*1b2e0*/  FFMA.FTZ R46, R39, R170, 1.1641532182693481445e-10 ;  /* 0x2f000000272e7423 */ /* 0x000fe200000100aa */
[----:B------:R-:W-:Y:S01]  /*1b2f0*/  FSETP.GTU.FTZ.AND P6, PT, R36, R175, PT ;  /* 0x000000af2400720b */ /* 0x000fe20003fdc000 */
[-C--:B------:R-:W-:Y:S01]  /*1b300*/  FMUL.FTZ R36, R6, R176.reuse ;  /* 0x000000b006247220 */ /* 0x080fe20000410000 */
[----:B------:R-:W-:Y:S01]  /*1b310*/  FMUL.FTZ R39, R7, R176 ;  /* 0x000000b007277220 */ /* 0x000fe20000410000 */
        /* <DEDUP_REMOVED lines=25> */
.L_x_27731:
        /* <DEDUP_REMOVED lines=16> */
.L_x_27775:
        /* <DEDUP_REMOVED lines=13> */
.L_x_27777:
[----:B------:R-:W-:Y:S05]  /*1b680*/  BSYNC.RECONVERGENT B1 ;  /* 0x0000000000017941 */ /* 0x000fea0003800200 */
.L_x_27776:
        /* <DEDUP_REMOVED lines=57> */
.L_x_27774:
[----:B------:R-:W-:Y:S05]  /*1ba20*/  BSYNC.RECONVERGENT B0 ;  /* 0x0000000000007941 */ /* 0x000fea0003800200 */
.L_x_27773:
        /* <DEDUP_REMOVED lines=16> */
.L_x_27780:
        /* <DEDUP_REMOVED lines=13> */
.L_x_27782:
[----:B------:R-:W-:Y:S05]  /*1bc00*/  BSYNC.RECONVERGENT B1 ;  /* 0x0000000000017941 */ /* 0x000fea0003800200 */
.L_x_27781:
        /* <DEDUP_REMOVED lines=57> */
.L_x_27779:
[----:B------:R-:W-:Y:S05]  /*1bfa0*/  BSYNC.RECONVERGENT B0 ;  /* 0x0000000000007941 */ /* 0x000fea0003800200 */
.L_x_27778:
        /* <DEDUP_REMOVED lines=16> */
.L_x_27785:
        /* <DEDUP_REMOVED lines=13> */
.L_x_27787:
[----:B------:R-:W-:Y:S05]  /*1c180*/  BSYNC.RECONVERGENT B1 ;  /* 0x0000000000017941 */ /* 0x000fea0003800200 */
.L_x_27786:
        /* <DEDUP_REMOVED lines=57> */
.L_x_27784:
[----:B------:R-:W-:Y:S05]  /*1c520*/  BSYNC.RECONVERGENT B0 ;  /* 0x0000000000007941 */ /* 0x000fea0003800200 */
.L_x_27783:
        /* <DEDUP_REMOVED lines=16> */
.L_x_27790:
        /* <DEDUP_REMOVED lines=13> */
.L_x_27792:
[----:B------:R-:W-:Y:S05]  /*1c700*/  BSYNC.RECONVERGENT B1 ;  /* 0x0000000000017941 */ /* 0x000fea0003800200 */
.L_x_27791:
        /* <DEDUP_REMOVED lines=57> */
.L_x_27789:
[----:B------:R-:W-:Y:S05]  /*1caa0*/  BSYNC.RECONVERGENT B0 ;  /* 0x0000000000007941 */ /* 0x000fea0003800200 */
.L_x_27788:
        /* <DEDUP_REMOVED lines=16> */
.L_x_27772:
[----:B------:R-:W-:Y:S01]  /*1cbb0*/  SEL R36, RZ, 0x1000000, !P5 ;  /* 0x01000000ff247807 */ /* 0x000fe20006800000 */
[----:B------:R-:W-:Y:S01]  /*1cbc0*/  IMAD.WIDE.U32 R46, R161, 0x10, R190 ;  /* 0x00000010a12e7825 */ /* 0x000fe200078e00be */
[----:B------:R-:W-:Y:S01]  /*1cbd0*/  SEL R37, RZ, 0x10000, !P4 ;  /* 0x00010000ff257807 */ /* 0x000fe20006000000 */
[----:B------:R-:W0:Y:S01]  /*1cbe0*/  @P0 LDC.64 R44, c[0x0][0x398] ;  /* 0x0000e600ff2c0b82 */ /* 0x000e220000000a00 */
[----:B------:R-:W-:Y:S02]  /*1cbf0*/  SEL R38, RZ, 0x100, !P3 ;  /* 0x00000100ff267807 */ /* 0x000fe40005800000 */
[----:B------:R1:W-:Y:S01]  /*1cc00*/  STG.E.128 desc[UR6][R46.64], R32 ;  /* 0x000000202e007986 */ /* 0x0003e2000c101d06 */
[----:B------:R-:W-:Y:S02]  /*1cc10*/  IADD3 R163, PT, PT, R157, 0xc0, RZ ;  /* 0x000000c09da37810 */ /* 0x000fe40007ffe0ff */
[----:B------:R-:W-:Y:S01]  /*1cc20*/  IADD3 R36, PT, PT, R38, R36, R37 ;  /* 0x0000002426247210 */ /* 0x000fe20007ffe025 */
[----:B------:R-:W-:Y:S01]  /*1cc30*/  IMAD.WIDE.U32 R38, R161, 0x4, R188 ;  /* 0x00000004a1267825 */ /* 0x000fe200078e00bc */
[----:B------:R-:W-:Y:S01]  /*1cc40*/  SEL R37, RZ, 0x1, !P2 ;  /* 0x00000001ff257807 */ /* 0x000fe20005000000 */
[----:B------:R-:W2:Y:S04]  /*1cc50*/  @P1 LDC.64 R42, c[0x0][0x3a0] ;  /* 0x0000e800ff2a1b82 */ /* 0x000ea80000000a00 */
[----:B------:R-:W-:-:S05]  /*1cc60*/  IMAD.IADD R36, R36, 0x1, R37 ;  /* 0x0000000124247824 */ /* 0x000fca00078e0225 */
[----:B------:R3:W-:Y:S01]  /*1cc70*/  STG.E desc[UR6][R38.64], R36 ;  /* 0x0000002426007986 */ /* 0x0007e2000c101906 */
[----:B-1----:R-:W-:-:S04]  /*1cc80*/  IMAD.WIDE.U32 R46, R163, 0x10, R186 ;  /* 0x00000010a32e7825 */ /* 0x002fc800078e00ba */
[----:B0-----:R-:W-:-:S04]  /*1cc90*/  @P0 IMAD.WIDE.U32 R44, R163, 0x10, R44 ;  /* 0x00000010a32c0825 */ /* 0x001fc800078e002c */
[----:B--2---:R-:W-:Y:S01]  /*1cca0*/  @P1 IMAD.WIDE.U32 R42, R163, 0x10, R42 ;  /* 0x00000010a32a1825 */ /* 0x004fe200078e002a */
[----:B---3--:R-:W-:Y:S06]  /*1ccb0*/  @!P0 BRA `(.L_x_27793) ;  /* 0x00000000002c8947 */ /* 0x008fec0003800000 */
        /* <DEDUP_REMOVED lines=11> */
.L_x_27793:
        /* <DEDUP_REMOVED lines=20> */
.L_x_27797:
        /* <DEDUP_REMOVED lines=13> */
.L_x_27799:
[----:B------:R-:W-:Y:S05]  /*1cf80*/  BSYNC.RECONVERGENT B1 ;  /* 0x0000000000017941 */ /* 0x000fea0003800200 */
.L_x_27798:
        /* <DEDUP_REMOVED lines=57> */
.L_x_27796:
[----:B------:R-:W-:Y:S05]  /*1d320*/  BSYNC.RECONVERGENT B0 ;  /* 0x0000000000007941 */ /* 0x000fea0003800200 */
.L_x_27795:
[----:B------:R-:W-:Y:S01]  /*1d330*/  ISETP.NE.AND P3, PT, R43, 0x1, PT ;  /* 0x000000012b00780c */ /* 0x000fe20003f65270 */
[----:B------:R-:W-:Y:S01]  /*1d340*/  BSSY.RECONVERGENT B0, `(.L_x_27800) ;  /* 0x0000057000007945 */ /* 0x000fe20003800200 */
[----:B------:R-:W-:Y:S01]  /*1d350*/  I2FP.F32.U32 R41, R42 ;  /* 0x0000002a00297245 */ /* 0x000fe20000201000 */
[----:B-----5:R-:W-:Y:S01]  /*1d360*/  FMUL.FTZ R46, R36, R176 ;  /* 0x000000b0242e7220 */ /* 0x020fe20000410000 */
        /* <DEDUP_REMOVED lines=13> */
.L_x_27802:
        /* <DEDUP_REMOVED lines=13> */
.L_x_27804:
[----:B------:R-:W-:Y:S05]  /*1d510*/  BSYNC.RECONVERGENT B1 ;  /* 0x0000000000017941 */ /* 0x000fea0003800200 */
.L_x_27803:
        /* <DEDUP_REMOVED lines=57> */
.L_x_27801:
[----:B------:R-:W-:Y:S05]  /*1d8b0*/  BSYNC.RECONVERGENT B0 ;  /* 0x0000000000007941 */ /* 0x000fea0003800200 */
.L_x_27800:
        /* <DEDUP_REMOVED lines=15> */
.L_x_27807:
        /* <DEDUP_REMOVED lines=13> */
.L_x_27809:
[----:B------:R-:W-:Y:S05]  /*1da80*/  BSYNC.RECONVERGENT B1 ;  /* 0x0000000000017941 */ /* 0x000fea0003800200 */
.L_x_27808:
[----:B------:R-:W-:Y:S01]  /*1da90*/  IMAD.WIDE.U32 R120, R119, -0x326172a9, RZ ;  /* 0xcd9e8d5777787825 */ /* 0x000fe200078e00ff */
[----:B------:R-:W-:Y:S01]  /*1daa0*/  LOP3.LUT R48, R123, UR5, R43, 0x96, !PT ;  /* 0x000000057b307c12 */ /* 0x000fe2000f8e962b */
[----:B------:R-:W-:Y:S02]  /*1dab0*/  UIADD3 UR15, UPT, UPT, UR4, 0x3c6ef372, URZ ;  /* 0x3c6ef372040f7890 */ /* 0x000fe4000fffe0ff */
[----:B------:R-:W-:Y:S01]  /*1dac0*/  UIADD3 UR16, UPT, UPT, UR5, 0x76cf5d0a, URZ ;  /* 0x76cf5d0a05107890 */ /* 0x000fe2000fffe0ff */
        /* <DEDUP_REMOVED lines=53> */
.L_x_27806:
[----:B------:R-:W-:Y:S05]  /*1de20*/  BSYNC.RECONVERGENT B0 ;  /* 0x0000000000007941 */ /* 0x000fea0003800200 */
.L_x_27805:
        /* <DEDUP_REMOVED lines=17> */
.L_x_27812:
        /* <DEDUP_REMOVED lines=13> */
.L_x_27814:
[----:B------:R-:W-:Y:S05]  /*1e010*/  BSYNC.RECONVERGENT B1 ;  /* 0x0000000000017941 */ /* 0x000fea0003800200 */
.L_x_27813:
[----:B------:R-:W-:Y:S01]  /*1e020*/  IMAD.WIDE.U32 R120, R119, -0x326172a9, RZ ;  /* 0xcd9e8d5777787825 */ /* 0x000fe200078e00ff */
[----:B------:R-:W-:Y:S01]  /*1e030*/  LOP3.LUT R48, R123, UR5, R43, 0x96, !PT ;  /* 0x000000057b307c12 */ /* 0x000fe2000f8e962b */
[----:B------:R-:W-:Y:S02]  /*1e040*/  UIADD3 UR15, UPT, UPT, UR4, 0x3c6ef372, URZ ;  /* 0x3c6ef372040f7890 */ /* 0x000fe4000fffe0ff */
[----:B------:R-:W-:Y:S01]  /*1e050*/  UIADD3 UR16, UPT, UPT, UR5, 0x76cf5d0a, URZ ;  /* 0x76cf5d0a05107890 */ /* 0x000fe2000fffe0ff */
        /* <DEDUP_REMOVED lines=53> */
.L_x_27811:
[----:B------:R-:W-:Y:S05]  /*1e3b0*/  BSYNC.RECONVERGENT B0 ;  /* 0x0000000000007941 */ /* 0x000fea0003800200 */
.L_x_27810:
        /* <DEDUP_REMOVED lines=15> */
.L_x_27817:
        /* <DEDUP_REMOVED lines=13> */
.L_x_27819:
[----:B------:R-:W-:Y:S05]  /*1e580*/  BSYNC.RECONVERGENT B1 ;  /* 0x0000000000017941 */ /* 0x000fea0003800200 */
.L_x_27818:
        /* <DEDUP_REMOVED lines=57> */
.L_x_27816:
[----:B------:R-:W-:Y:S05]  /*1e920*/  BSYNC.RECONVERGENT B0 ;  /* 0x0000000000007941 */ /* 0x000fea0003800200 */
.L_x_27815:
        /* <DEDUP_REMOVED lines=17> */
.L_x_27822:
        /* <DEDUP_REMOVED lines=13> */
.L_x_27824:
[----:B------:R-:W-:Y:S05]  /*1eb10*/  BSYNC.RECONVERGENT B1 ;  /* 0x0000000000017941 */ /* 0x000fea0003800200 */
.L_x_27823:
        /* <DEDUP_REMOVED lines=57> */
.L_x_27821:
[----:B------:R-:W-:Y:S05]  /*1eeb0*/  BSYNC.RECONVERGENT B0 ;  /* 0x0000000000007941 */ /* 0x000fea0003800200 */
.L_x_27820:
        /* <DEDUP_REMOVED lines=15> */
.L_x_27827:
        /* <DEDUP_REMOVED lines=13> */
.L_x_27829:
[----:B------:R-:W-:Y:S05]  /*1f080*/  BSYNC.RECONVERGENT B1 ;  /* 0x0000000000017941 */ /* 0x000fea0003800200 */
.L_x_27828:
        /* <DEDUP_REMOVED lines=57> */
.L_x_27826:
[----:B------:R-:W-:Y:S05]  /*1f420*/  BSYNC.RECONVERGENT B0 ;  /* 0x0000000000007941 */ /* 0x000fea0003800200 */
.L_x_27825:
        /* <DEDUP_REMOVED lines=17> */
.L_x_27832:
        /* <DEDUP_REMOVED lines=15> */
.L_x_27834:
[----:B------:R-:W-:Y:S05]  /*1f630*/  BSYNC.RECONVERGENT B1 ;  /* 0x0000000000017941 */ /* 0x000fea0003800200 */
.L_x_27833:
        /* <DEDUP_REMOVED lines=57> */
.L_x_27831:
[----:B------:R-:W-:Y:S05]  /*1f9d0*/  BSYNC.RECONVERGENT B0 ;  /* 0x0000000000007941 */ /* 0x000fea0003800200 */
.L_x_27830:
[-C--:B------:R-:W-:Y:S01]  /*1f9e0*/  FMUL.FTZ R42, R4, R176.reuse ;  /* 0x000000b0042a7220 */ /* 0x080fe20000410000 */
[-C--:B------:R-:W-:Y:S01]  /*1f9f0*/  FSETP.GTU.FTZ.AND P6, PT, R36, R175.reuse, PT ;  /* 0x000000af2400720b */ /* 0x080fe20003fdc000 */
[----:B------:R-:W-:Y:S01]  /*1fa00*/  FMUL.FTZ R37, R5, R176 ;  /* 0x000000b005257220 */ /* 0x000fe20000410000 */
[----:B------:R-:W-:Y:S01]  /*1fa10*/  I2FP.F32.U32 R43, R38 ;  /* 0x00000026002b7245 */ /* 0x000fe20000201000 */
[----:B------:R-:W-:Y:S01]  /*1fa20*/  FMUL.FTZ R38, R6, R176 ;  /* 0x000000b006267220 */ /* 0x000fe20000410000 */
[----:B------:R-:W-:Y:S02]  /*1fa30*/  FSEL R36, R42, RZ, !P6 ;  /* 0x000000ff2a247208 */ /* 0x000fe40007000000 */
        /* <DEDUP_REMOVED lines=14> */
[----:B------:R-:W-:Y:S01]  /*1fb20*/  FADD.FTZ R38, R48, R38 ;  /* 0x0000002630267221 */ /* 0x000fe20000010000 */
[----:B------:R-:W-:Y:S01]  /*1fb30*/  FSEL R39, R39, RZ, P5 ;  /* 0x000000ff27277208 */ /* 0x000fe20002800000 */
[----:B------:R-:W-:Y:S01]  /*1fb40*/  @P1 FADD.FTZ R37, R9, R37 ;  /* 0x0000002509251221 */ /* 0x000fe20000010000 */
[----:B------:R-:W-:Y:S01]  /*1fb50*/  FSEL R43, R43, RZ, !P6 ;  /* 0x000000ff2b2b7208 */ /* 0x000fe20007000000 */
[----:B------:R-:W-:Y:S01]  /*1fb60*/  FADD.FTZ R36, R46, R36 ;  /* 0x000000242e247221 */ /* 0x000fe20000010000 */
[----:B------:R-:W-:Y:S01]  /*1fb70*/  PRMT R127, R40, 0x7610, R127 ;  /* 0x00007610287f7816 */ /* 0x000fe2000000007f */
[----:B------:R-:W-:Y:S01]  /*1fb80*/  @P1 FADD.FTZ R38, R10, R38 ;  /* 0x000000260a261221 */ /* 0x000fe20000010000 */
        /* <DEDUP_REMOVED lines=8> */
.L_x_27794:
        /* <DEDUP_REMOVED lines=16> */
.L_x_27838:
        /* <DEDUP_REMOVED lines=13> */
.L_x_27840:
[----:B------:R-:W-:Y:S05]  /*1fde0*/  BSYNC.RECONVERGENT B1 ;  /* 0x0000000000017941 */ /* 0x000fea0003800200 */
.L_x_27839:
        /* <DEDUP_REMOVED lines=57> */
.L_x_27837:
[----:B------:R-:W-:Y:S05]  /*20180*/  BSYNC.RECONVERGENT B0 ;  /* 0x0000000000007941 */ /* 0x000fea0003800200 */
.L_x_27836:
[----:B------:R-:W-:Y:S01]  /*20190*/  ISETP.NE.AND P3, PT, R43, 0x1, PT ;  /* 0x000000012b00780c */ /* 0x000fe20003f65270 */
[----:B------:R-:W-:Y:S01]  /*201a0*/  BSSY.RECONVERGENT B0, `(.L_x_27841) ;  /* 0x0000056000007945 */ /* 0x000fe20003800200 */
[----:B------:R-:W-:Y:S01]  /*201b0*/  I2FP.F32.U32 R40, R42 ;  /* 0x0000002a00287245 */ /* 0x000fe20000201000 */
[----:B------:R-:W-:-:S04]  /*201c0*/  IMAD.MOV.U32 R41, RZ, RZ, R124 ;  /* 0x000000ffff297224 */ /* 0x000fc800078e007c */
        /* <DEDUP_REMOVED lines=12> */
.L_x_27843:
        /* <DEDUP_REMOVED lines=13> */
.L_x_27845:
[----:B------:R-:W-:Y:S05]  /*20360*/  BSYNC.RECONVERGENT B1 ;  /* 0x0000000000017941 */ /* 0x000fea0003800200 */
.L_x_27844:
        /* <DEDUP_REMOVED lines=57> */
.L_x_27842:
[----:B------:R-:W-:Y:S05]  /*20700*/  BSYNC.RECONVERGENT B0 ;  /* 0x0000000000007941 */ /* 0x000fea0003800200 */
.L_x_27841:
[----:B------:R-:W-:Y:S01]  /*20710*/  ISETP.NE.AND P4, PT, R40, 0x1, PT ;  /* 0x000000012800780c */ /* 0x000fe20003f85270 */
[----:B------:R-:W-:Y:S01]  /*20720*/  BSSY.RECONVERGENT B0, `(.L_x_27846) ;  /* 0x0000056000007945 */ /* 0x000fe20003800200 */
[----:B------:R-:W-:Y:S02]  /*20730*/  I2FP.F32.U32 R41, R41 ;  /* 0x0000002900297245 */ /* 0x000fe40000201000 */
        /* <DEDUP_REMOVED lines=13> */
.L_x_27848:
        /* <DEDUP_REMOVED lines=13> */
.L_x_27850:
[----:B------:R-:W-:Y:S05]  /*208e0*/  BSYNC.RECONVERGENT B1 ;  /* 0x0000000000017941 */ /* 0x000fea0003800200 */
.L_x_27849:
        /* <DEDUP_REMOVED lines=57> */
.L_x_27847:
[----:B------:R-:W-:Y:S05]  /*20c80*/  BSYNC.RECONVERGENT B0 ;  /* 0x0000000000007941 */ /* 0x000fea0003800200 */
.L_x_27846:
[----:B------:R-:W-:Y:S01]  /*20c90*/  ISETP.NE.AND P5, PT, R41, 0x1, PT ;  /* 0x000000012900780c */ /* 0x000fe20003fa5270 */
[----:B------:R-:W-:Y:S01]  /*20ca0*/  BSSY.RECONVERGENT B0, `(.L_x_27851) ;  /* 0x0000056000007945 */ /* 0x000fe20003800200 */
[----:B------:R-:W-:Y:S01]  /*20cb0*/  I2FP.F32.U32 R40, R42 ;  /* 0x0000002a00287245 */ /* 0x000fe20000201000 */
[----:B------:R-:W-:-:S04]  /*20cc0*/  IMAD.MOV.U32 R44, RZ, RZ, 0x2 ;  /* 0x00000002ff2c7424 */ /* 0x000fc800078e00ff */
        /* <DEDUP_REMOVED lines=12> */
.L_x_27853:
        /* <DEDUP_REMOVED lines=13> */
.L_x_27855:
[----:B------:R-:W-:Y:S05]  /*20e60*/  BSYNC.RECONVERGENT B1 ;  /* 0x0000000000017941 */ /* 0x000fea0003800200 */
.L_x_27854:
        /* <DEDUP_REMOVED lines=57> */
.L_x_27852:
[----:B------:R-:W-:Y:S05]  /*21200*/  BSYNC.RECONVERGENT B0 ;  /* 0x0000000000007941 */ /* 0x000fea0003800200 */
.L_x_27851:
        /* <DEDUP_REMOVED lines=16> */
.L_x_27835:
        /* <DEDUP_REMOVED lines=28> */
.L_x_27856:
        /* <DEDUP_REMOVED lines=20> */
.L_x_27860:
        /* <DEDUP_REMOVED lines=13> */
.L_x_27862:
[----:B------:R-:W-:Y:S05]  /*216e0*/  BSYNC.RECONVERGENT B1 ;  /* 0x0000000000017941 */ /* 0x000fea0003800200 */
.L_x_27861:
        /* <DEDUP_REMOVED lines=57> */
.L_x_27859:
[----:B------:R-:W-:Y:S05]  /*21a80*/  BSYNC.RECONVERGENT B0 ;  /* 0x0000000000007941 */ /* 0x000fea0003800200 */
.L_x_27858:
        /* <DEDUP_REMOVED lines=17> */
.L_x_27865:
        /* <DEDUP_REMOVED lines=13> */
.L_x_27867:
[----:B------:R-:W-:Y:S05]  /*21c70*/  BSYNC.RECONVERGENT B1 ;  /* 0x0000000000017941 */ /* 0x000fea0003800200 */
.L_x_27866:
        /* <DEDUP_REMOVED lines=57> */
.L_x_27864:
[----:B------:R-:W-:Y:S05]  /*22010*/  BSYNC.RECONVERGENT B0 ;  /* 0x0000000000007941 */ /* 0x000fea0003800200 */
.L_x_27863:
        /* <DEDUP_REMOVED lines=15> */
.L_x_27870:
        /* <DEDUP_REMOVED lines=13> */
.L_x_27872:
[----:B------:R-:W-:Y:S05]  /*221e0*/  BSYNC.RECONVERGENT B1 ;  /* 0x0000000000017941 */ /* 0x000fea0003800200 */
.L_x_27871:
        /* <DEDUP_REMOVED lines=52> */
[----:B------:R-:W-:Y:S01]  /*22530*/  IMAD.MOV.U32 R124, RZ, RZ, R52 ;  /* 0x000000ffff7c7224 */ /* 0x000fe200078e0034 */
[----:B------:R-:W-:Y:S02]  /*22540*/  LOP3.LUT R121, R46, UR16, R45, 0x96, !PT ;  /* 0x000000102e797c12 */ /* 0x000fe4000f8e962d */
[----:B------:R-:W-:Y:S01]  /*22550*/  MOV R46, R49 ;  /* 0x00000031002e7202 */ /* 0x000fe20000000f00 */
[----:B------:R-:W-:Y:S02]  /*22560*/  IMAD.MOV.U32 R49, RZ, RZ, R44 ;  /* 0x000000ffff317224 */ /* 0x000fe400078e002c */
[----:B------:R-:W-:-:S07]  /*22570*/  IMAD.MOV.U32 R44, RZ, RZ, RZ ;  /* 0x000000ffff2c7224 */ /* 0x000fce00078e00ff */
.L_x_27869:
[----:B------:R-:W-:Y:S05]  /*22580*/  BSYNC.RECONVERGENT B0 ;  /* 0x0000000000007941 */ /* 0x000fea0003800200 */
.L_x_27868:
        /* <DEDUP_REMOVED lines=17> */
.L_x_27875:
        /* <DEDUP_REMOVED lines=13> */
.L_x_27877:
[----:B------:R-:W-:Y:S05]  /*22770*/  BSYNC.RECONVERGENT B1 ;  /* 0x0000000000017941 */ /* 0x000fea0003800200 */
.L_x_27876:
        /* <DEDUP_REMOVED lines=57> */
.L_x_27874:
[----:B------:R-:W-:Y:S05]  /*22b10*/  BSYNC.RECONVERGENT B0 ;  /* 0x0000000000007941 */ /* 0x000fea0003800200 */
.L_x_27873:
        /* <DEDUP_REMOVED lines=15> */
.L_x_27880:
        /* <DEDUP_REMOVED lines=13> */
.L_x_27882:
[----:B------:R-:W-:Y:S05]  /*22ce0*/  BSYNC.RECONVERGENT B1 ;  /* 0x0000000000017941 */ /* 0x000fea0003800200 */
.L_x_27881:
        /* <DEDUP_REMOVED lines=50> */
[----:B------:R-:W-:Y:S02]  /*23010*/  HFMA2 R41, -RZ, RZ, 0, 0 ;  /* 0x00000000ff297431 */ /* 0x000fe400000001ff */
[----:B------:R-:W-:Y:S01]  /*23020*/  IMAD.WIDE.U32 R52, R44, -0x2daee0ad, RZ ;  /* 0xd2511f532c347825 */ /* 0x000fe200078e00ff */
[----:B------:R-:W-:Y:S02]  /*23030*/  MOV R44, R49 ;  /* 0x00000031002c7202 */ /* 0x000fe40000000f00 */
[----:B------:R-:W-:Y:S01]  /*23040*/  LOP3.LUT R120, R120, UR15, R55, 0x96, !PT ;  /* 0x0000000f78787c12 */ /* 0x000fe2000f8e9637 */
[----:B------:R-:W-:Y:S01]  /*23050*/  IMAD.MOV.U32 R124, RZ, RZ, R54 ;  /* 0x000000ffff7c7224 */ /* 0x000fe200078e0036 */
[----:B------:R-:W-:Y:S01]  /*23060*/  LOP3.LUT R121, R46, UR16, R53, 0x96, !PT ;  /* 0x000000102e797c12 */ /* 0x000fe2000f8e9635 */
[----:B------:R-:W-:-:S07]  /*23070*/  IMAD.MOV.U32 R49, RZ, RZ, R52 ;  /* 0x000000ffff317224 */ /* 0x000fce00078e0034 */
.L_x_27879:
[----:B------:R-:W-:Y:S05]  /*23080*/  BSYNC.RECONVERGENT B0 ;  /* 0x0000000000007941 */ /* 0x000fea0003800200 */
.L_x_27878:
        /* <DEDUP_REMOVED lines=17> */
.L_x_27885:
        /* <DEDUP_REMOVED lines=13> */
.L_x_27887:
[----:B------:R-:W-:Y:S05]  /*23270*/  BSYNC.RECONVERGENT B1 ;  /* 0x0000000000017941 */ /* 0x000fea0003800200 */
.L_x_27886:
        /* <DEDUP_REMOVED lines=55> */
[----:B------:R-:W-:Y:S01]  /*235f0*/  IMAD.MOV.U32 R46, RZ, RZ, RZ ;  /* 0x000000ffff2e7224 */ /* 0x000fe200078e00ff */
[----:B------:R-:W-:-:S07]  /*23600*/  MOV R49, R54 ;  /* 0x0000003600317202 */ /* 0x000fce0000000f00 */
.L_x_27884:
[----:B------:R-:W-:Y:S05]  /*23610*/  BSYNC.RECONVERGENT B0 ;  /* 0x0000000000007941 */ /* 0x000fea0003800200 */
.L_x_27883:
        /* <DEDUP_REMOVED lines=15> */
.L_x_27890:
        /* <DEDUP_REMOVED lines=13> */
.L_x_27892:
[----:B------:R-:W-:Y:S05]  /*237e0*/  BSYNC.RECONVERGENT B1 ;  /* 0x0000000000017941 */ /* 0x000fea0003800200 */
.L_x_27891:
        /* <DEDUP_REMOVED lines=57> */
.L_x_27889:
[----:B------:R-:W-:Y:S05]  /*23b80*/  BSYNC.RECONVERGENT B0 ;  /* 0x0000000000007941 */ /* 0x000fea0003800200 */
.L_x_27888:
        /* <DEDUP_REMOVED lines=17> */
.L_x_27895:
        /* <DEDUP_REMOVED lines=15> */
.L_x_27897:
[----:B------:R-:W-:Y:S05]  /*23d90*/  BSYNC.RECONVERGENT B1 ;  /* 0x0000000000017941 */ /* 0x000fea0003800200 */
.L_x_27896:
        /* <DEDUP_REMOVED lines=55> */
[----:B------:R-:W-:Y:S02]  /*24110*/  LOP3.LUT R121, R46, UR16, R55, 0x96, !PT ;  /* 0x000000102e797c12 */ /* 0x000fe4000f8e9637 */
[----:B------:R-:W-:-:S07]  /*24120*/  MOV R49, R54 ;  /* 0x0000003600317202 */ /* 0x000fce0000000f00 */
.L_x_27894:
[----:B------:R-:W-:Y:S05]  /*24130*/  BSYNC.RECONVERGENT B0 ;  /* 0x0000000000007941 */ /* 0x000fea0003800200 */
.L_x_27893:
        /* <DEDUP_REMOVED lines=35> */
.L_x_27857:
        /* <DEDUP_REMOVED lines=16> */
.L_x_27901:
        /* <DEDUP_REMOVED lines=13> */
.L_x_27903:
[----:B------:R-:W-:Y:S05]  /*24540*/  BSYNC.RECONVERGENT B1 ;  /* 0x0000000000017941 */ /* 0x000fea0003800200 */
.L_x_27902:
        /* <DEDUP_REMOVED lines=57> */
.L_x_27900:
[----:B------:R-:W-:Y:S05]  /*248e0*/  BSYNC.RECONVERGENT B0 ;  /* 0x0000000000007941 */ /* 0x000fea0003800200 */
.L_x_27899:
        /* <DEDUP_REMOVED lines=16> */
.L_x_27906:
        /* <DEDUP_REMOVED lines=13> */
.L_x_27908:
[----:B------:R-:W-:Y:S05]  /*24ac0*/  BSYNC.RECONVERGENT B1 ;  /* 0x0000000000017941 */ /* 0x000fea0003800200 */
.L_x_27907:
        /* <DEDUP_REMOVED lines=56> */
[----:B------:R-:W-:-:S07]  /*24e50*/  HFMA2 R44, -RZ, RZ, 0, 0 ;  /* 0x00000000ff2c7431 */ /* 0x000fce00000001ff */
.L_x_27905:
[----:B------:R-:W-:Y:S05]  /*24e60*/  BSYNC.RECONVERGENT B0 ;  /* 0x0000000000007941 */ /* 0x000fea0003800200 */
.L_x_27904:
        /* <DEDUP_REMOVED lines=16> */
.L_x_27911:
        /* <DEDUP_REMOVED lines=13> */
.L_x_27913:
[----:B------:R-:W-:Y:S05]  /*25040*/  BSYNC.RECONVERGENT B1 ;  /* 0x0000000000017941 */ /* 0x000fea0003800200 */
.L_x_27912:
        /* <DEDUP_REMOVED lines=50> */
[----:B------:R-:W-:Y:S01]  /*25370*/  IMAD.WIDE.U32 R44, R45, -0x2daee0ad, RZ ;  /* 0xd2511f532d2c7825 */ /* 0x000fe200078e00ff */
[----:B------:R-:W-:Y:S02]  /*25380*/  MOV R124, R50 ;  /* 0x00000032007c7202 */ /* 0x000fe40000000f00 */
[----:B------:R-:W-:Y:S02]  /*25390*/  LOP3.LUT R120, R120, UR15, R51, 0x96, !PT ;  /* 0x0000000f78787c12 */ /* 0x000fe4000f8e9633 */
[----:B------:R-:W-:Y:S01]  /*253a0*/  LOP3.LUT R121, R46, UR16, R45, 0x96, !PT ;  /* 0x000000102e797c12 */ /* 0x000fe2000f8e962d */
[----:B------:R-:W-:Y:S01]  /*253b0*/  IMAD.MOV.U32 R46, RZ, RZ, R49 ;  /* 0x000000ffff2e7224 */ /* 0x000fe200078e0031 */
[----:B------:R-:W-:Y:S01]  /*253c0*/  MOV R49, R44 ;  /* 0x0000002c00317202 */ /* 0x000fe20000000f00 */
[----:B------:R-:W-:-:S07]  /*253d0*/  IMAD.MOV.U32 R45, RZ, RZ, RZ ;  /* 0x000000ffff2d7224 */ /* 0x000fce00078e00ff */
.L_x_27910:
[----:B------:R-:W-:Y:S05]  /*253e0*/  BSYNC.RECONVERGENT B0 ;  /* 0x0000000000007941 */ /* 0x000fea0003800200 */
.L_x_27909:
        /* <DEDUP_REMOVED lines=16> */
.L_x_27916:
        /* <DEDUP_REMOVED lines=13> */
.L_x_27918:
[----:B------:R-:W-:Y:S05]  /*255c0*/  BSYNC.RECONVERGENT B1 ;  /* 0x0000000000017941 */ /* 0x000fea0003800200 */
.L_x_27917:
        /* <DEDUP_REMOVED lines=50> */
[----:B------:R-:W-:Y:S01]  /*258f0*/  IMAD.WIDE.U32 R52, R44, -0x326172a9, RZ ;  /* 0xcd9e8d572c347825 */ /* 0x000fe200078e00ff */
[----:B------:R-:W-:-:S03]  /*25900*/  MOV R44, R49 ;  /* 0x00000031002c7202 */ /* 0x000fc60000000f00 */
[----:B------:R-:W-:Y:S01]  /*25910*/  IMAD.WIDE.U32 R50, R45, -0x2daee0ad, RZ ;  /* 0xd2511f532d327825 */ /* 0x000fe200078e00ff */
[----:B------:R-:W-:-:S03]  /*25920*/  LOP3.LUT R120, R120, UR15, R53, 0x96, !PT ;  /* 0x0000000f78787c12 */ /* 0x000fc6000f8e9635 */
[----:B------:R-:W-:Y:S01]  /*25930*/  IMAD.MOV.U32 R124, RZ, RZ, R52 ;  /* 0x000000ffff7c7224 */ /* 0x000fe200078e0034 */
[----:B------:R-:W-:Y:S01]  /*25940*/  LOP3.LUT R121, R46, UR16, R51, 0x96, !PT ;  /* 0x000000102e797c12 */ /* 0x000fe2000f8e9633 */
[----:B------:R-:W-:-:S07]  /*25950*/  IMAD.MOV.U32 R49, RZ, RZ, R50 ;  /* 0x000000ffff317224 */ /* 0x000fce00078e0032 */
.L_x_27915:
[----:B------:R-:W-:Y:S05]  /*25960*/  BSYNC.RECONVERGENT B0 ;  /* 0x0000000000007941 */ /* 0x000fea0003800200 */
.L_x_27914:
        /* <DEDUP_REMOVED lines=16> */
.L_x_27898:
[----:B------:R-:W-:Y:S01]  /*25a70*/  SEL R46, RZ, 0x1000000, !P5 ;  /* 0x01000000ff2e7807 */ /* 0x000fe20006800000 */
[C---:B------:R-:W-:Y:S01]  /*25a80*/  IMAD.WIDE.U32 R54, R166.reuse, 0x10, R190 ;  /* 0x00000010a6367825 */ /* 0x040fe200078e00be */
[----:B------:R-:W-:Y:S01]  /*25a90*/  SEL R44, RZ, 0x10000, !P4 ;  /* 0x00010000ff2c7807 */ /* 0x000fe20006000000 */
[----:B------:R-:W0:Y:S01]  /*25aa0*/  @P0 LDC.64 R52, c[0x0][0x398] ;  /* 0x0000e600ff340b82 */ /* 0x000e220000000a00 */
[----:B------:R-:W-:Y:S01]  /*25ab0*/  SEL R45, RZ, 0x100, !P3 ;  /* 0x00000100ff2d7807 */ /* 0x000fe20005800000 */
[----:B------:R-:W-:Y:S01]  /*25ac0*/  VIADD R168, R157, 0x100 ;  /* 0x000001009da87836 */ /* 0x000fe20000000000 */
[----:B------:R1:W-:Y:S02]  /*25ad0*/  STG.E.128 desc[UR6][R54.64], R40 ;  /* 0x0000002836007986 */ /* 0x0003e4000c101d06 */
[----:B------:R-:W-:Y:S01]  /*25ae0*/  IADD3 R45, PT, PT, R45, R46, R44 ;  /* 0x0000002e2d2d7210 */ /* 0x000fe20007ffe02c */
[----:B------:R-:W-:Y:S01]  /*25af0*/  IMAD.WIDE.U32 R46, R166, 0x4, R188 ;  /* 0x00000004a62e7825 */ /* 0x000fe200078e00bc */
[----:B------:R-:W-:Y:S01]  /*25b00*/  SEL R44, RZ, 0x1, !P2 ;  /* 0x00000001ff2c7807 */ /* 0x000fe20005000000 */
[----:B------:R-:W2:Y:S03]  /*25b10*/  @P1 LDC.64 R50, c[0x0][0x3a0] ;  /* 0x0000e800ff321b82 */ /* 0x000ea60000000a00 */
[----:B------:R-:W-:-:S05]  /*25b20*/  IADD3 R44, PT, PT, R45, R44, RZ ;  /* 0x0000002c2d2c7210 */ /* 0x000fca0007ffe0ff */
        /* <DEDUP_REMOVED lines=16> */
.L_x_27919:
[----:B------:R1:W5:Y:S04]  /*25c30*/  @P0 LDG.E.128 R4, desc[UR6][R52.64] ;  /* 0x0000000634040981 */ /* 0x000368000c1e1d00 */
[----:B------:R1:W5:Y:S04]  /*25c40*/  @P1 LDG.E.128 R8, desc[UR6][R50.64] ;  /* 0x0000000632081981 */ /* 0x000368000c1e1d00 */
[----:B0-----:R1:W5:Y:S01]  /*25c50*/  LDG.E.128 R44, desc[UR6][R54.64] ;  /* 0x00000006362c7981 */ /* 0x001362000c1e1d00 */
        /* <DEDUP_REMOVED lines=17> */
.L_x_27923:
        /* <DEDUP_REMOVED lines=13> */
.L_x_27925:
[----:B------:R-:W-:Y:S05]  /*25e40*/  BSYNC.RECONVERGENT B1 ;  /* 0x0000000000017941 */ /* 0x000fea0003800200 */
.L_x_27924:
        /* <DEDUP_REMOVED lines=54> */
[----:B------:R-:W-:Y:S01]  /*261b0*/  HFMA2 R50, -RZ, RZ, 0, 0 ;  /* 0x00000000ff327431 */ /* 0x000fe200000001ff */
[----:B------:R-:W-:Y:S01]  /*261c0*/  LOP3.LUT R121, R52, UR16, R51, 0x96, !PT ;  /* 0x0000001034797c12 */ /* 0x000fe2000f8e9633 */
[----:B------:R-:W-:-:S07]  /*261d0*/  IMAD.MOV.U32 R51, RZ, RZ, R49 ;  /* 0x000000ffff337224 */ /* 0x000fce00078e0031 */
.L_x_27922:
[----:B------:R-:W-:Y:S05]  /*261e0*/  BSYNC.RECONVERGENT B0 ;  /* 0x0000000000007941 */ /* 0x000fea0003800200 */
.L_x_27921:
        /* <DEDUP_REMOVED lines=17> */
.L_x_27928:
        /* <DEDUP_REMOVED lines=13> */
.L_x_27930:
[----:B------:R-:W-:Y:S05]  /*263d0*/  BSYNC.RECONVERGENT B1 ;  /* 0x0000000000017941 */ /* 0x000fea0003800200 */
.L_x_27929:
        /* <DEDUP_REMOVED lines=57> */
.L_x_27927:
[----:B------:R-:W-:Y:S05]  /*26770*/  BSYNC.RECONVERGENT B0 ;  /* 0x0000000000007941 */ /* 0x000fea0003800200 */
.L_x_27926:
        /* <DEDUP_REMOVED lines=15> */
.L_x_27933:
        /* <DEDUP_REMOVED lines=13> */
.L_x_27935:
[----:B------:R-:W-:Y:S05]  /*26940*/  BSYNC.RECONVERGENT B1 ;  /* 0x0000000000017941 */ /* 0x000fea0003800200 */
.L_x_27934:
        /* <DEDUP_REMOVED lines=57> */
.L_x_27932:
[----:B------:R-:W-:Y:S05]  /*26ce0*/  BSYNC.RECONVERGENT B0 ;  /* 0x0000000000007941 */ /* 0x000fea0003800200 */
.L_x_27931:
        /* <DEDUP_REMOVED lines=17> */
.L_x_27938:
        /* <DEDUP_REMOVED lines=13> */
.L_x_27940:
[----:B------:R-:W-:Y:S05]  /*26ed0*/  BSYNC.RECONVERGENT B1 ;  /* 0x0000000000017941 */ /* 0x000fea0003800200 */
.L_x_27939:
        /* <DEDUP_REMOVED lines=57> */
.L_x_27937:
[----:B------:R-:W-:Y:S05]  /*27270*/  BSYNC.RECONVERGENT B0 ;  /* 0x0000000000007941 */ /* 0x000fea0003800200 */
.L_x_27936:
        /* <DEDUP_REMOVED lines=15> */
.L_x_27943:
        /* <DEDUP_REMOVED lines=13> */
.L_x_27945:
[----:B------:R-:W-:Y:S05]  /*27440*/  BSYNC.RECONVERGENT B1 ;  /* 0x0000000000017941 */ /* 0x000fea0003800200 */
.L_x_27944:
        /* <DEDUP_REMOVED lines=57> */
.L_x_27942:
[----:B------:R-:W-:Y:S05]  /*277e0*/  BSYNC.RECONVERGENT B0 ;  /* 0x0000000000007941 */ /* 0x000fea0003800200 */
.L_x_27941:
        /* <DEDUP_REMOVED lines=17> */
.L_x_27948:
        /* <DEDUP_REMOVED lines=13> */
.L_x_27950:
[----:B------:R-:W-:Y:S05]  /*279d0*/  BSYNC.RECONVERGENT B1 ;  /* 0x0000000000017941 */ /* 0x000fea0003800200 */
.L_x_27949:
        /* <DEDUP_REMOVED lines=57> */
.L_x_27947:
[----:B------:R-:W-:Y:S05]  /*27d70*/  BSYNC.RECONVERGENT B0 ;  /* 0x0000000000007941 */ /* 0x000fea0003800200 */
.L_x_27946:
        /* <DEDUP_REMOVED lines=15> */
.L_x_27953:
        /* <DEDUP_REMOVED lines=13> */
.L_x_27955:
[----:B------:R-:W-:Y:S05]  /*27f40*/  BSYNC.RECONVERGENT B1 ;  /* 0x0000000000017941 */ /* 0x000fea0003800200 */
.L_x_27954:
        /* <DEDUP_REMOVED lines=57> */
.L_x_27952:
[----:B------:R-:W-:Y:S05]  /*282e0*/  BSYNC.RECONVERGENT B0 ;  /* 0x0000000000007941 */ /* 0x000fea0003800200 */
.L_x_27951:
        /* <DEDUP_REMOVED lines=17> */
.L_x_27958:
        /* <DEDUP_REMOVED lines=15> */
.L_x_27960:
[----:B------:R-:W-:Y:S05]  /*284f0*/  BSYNC.RECONVERGENT B1 ;  /* 0x0000000000017941 */ /* 0x000fea0003800200 */
.L_x_27959:
        /* <DEDUP_REMOVED lines=57> */
.L_x_27957:
[----:B------:R-:W-:Y:S05]  /*28890*/  BSYNC.RECONVERGENT B0 ;  /* 0x0000000000007941 */ /* 0x000fea0003800200 */
.L_x_27956:
        /* <DEDUP_REMOVED lines=35> */
.L_x_27920:
        /* <DEDUP_REMOVED lines=16> */
.L_x_27964:
        /* <DEDUP_REMOVED lines=13> */
.L_x_27966:
[----:B------:R-:W-:Y:S05]  /*28ca0*/  BSYNC.RECONVERGENT B1 ;  /* 0x0000000000017941 */ /* 0x000fea0003800200 */
.L_x_27965:
        /* <DEDUP_REMOVED lines=57> */
.L_x_27963:
[----:B------:R-:W-:Y:S05]  /*29040*/  BSYNC.RECONVERGENT B0 ;  /* 0x0000000000007941 */ /* 0x000fea0003800200 */
.L_x_27962:
        /* <DEDUP_REMOVED lines=16> */
.L_x_27969:
        /* <DEDUP_REMOVED lines=13> */
.L_x_27971:
[----:B------:R-:W-:Y:S05]  /*29220*/  BSYNC.RECONVERGENT B1 ;  /* 0x0000000000017941 */ /* 0x000fea0003800200 */
.L_x_27970:
        /* <DEDUP_REMOVED lines=57> */
.L_x_27968:
[----:B------:R-:W-:Y:S05]  /*295c0*/  BSYNC.RECONVERGENT B0 ;  /* 0x0000000000007941 */ /* 0x000fea0003800200 */
.L_x_27967:
        /* <DEDUP_REMOVED lines=16> */
.L_x_27974:
        /* <DEDUP_REMOVED lines=13> */
.L_x_27976:
[----:B------:R-:W-:Y:S05]  /*297a0*/  BSYNC.RECONVERGENT B1 ;  /* 0x0000000000017941 */ /* 0x000fea0003800200 */
.L_x_27975:
        /* <DEDUP_REMOVED lines=57> */
.L_x_27973:
[----:B------:R-:W-:Y:S05]  /*29b40*/  BSYNC.RECONVERGENT B0 ;  /* 0x0000000000007941 */ /* 0x000fea0003800200 */
.L_x_27972:
        /* <DEDUP_REMOVED lines=16> */
.L_x_27979:
        /* <DEDUP_REMOVED lines=13> */
.L_x_27981:
[----:B------:R-:W-:Y:S05]  /*29d20*/  BSYNC.RECONVERGENT B1 ;  /* 0x0000000000017941 */ /* 0x000fea0003800200 */
.L_x_27980:
        /* <DEDUP_REMOVED lines=57> */
.L_x_27978:
[----:B------:R-:W-:Y:S05]  /*2a0c0*/  BSYNC.RECONVERGENT B0 ;  /* 0x0000000000007941 */ /* 0x000fea0003800200 */
.L_x_27977:
        /* <DEDUP_REMOVED lines=16> */
.L_x_27961:
        /* <DEDUP_REMOVED lines=28> */
.L_x_27982:
        /* <DEDUP_REMOVED lines=20> */
.L_x_27986:
        /* <DEDUP_REMOVED lines=13> */
.L_x_27988:
[----:B------:R-:W-:Y:S05]  /*2a5a0*/  BSYNC.RECONVERGENT B1 ;  /* 0x0000000000017941 */ /* 0x000fea0003800200 */
.L_x_27987:
        /* <DEDUP_REMOVED lines=57> */
.L_x_27985:
[----:B------:R-:W-:Y:S05]  /*2a940*/  BSYNC.RECONVERGENT B0 ;  /* 0x0000000000007941 */ /* 0x000fea0003800200 */
.L_x_27984:
        /* <DEDUP_REMOVED lines=17> */
.L_x_27991:
        /* <DEDUP_REMOVED lines=13> */
.L_x_27993:
[----:B------:R-:W-:Y:S05]  /*2ab30*/  BSYNC.RECONVERGENT B1 ;  /* 0x0000000000017941 */ /* 0x000fea0003800200 */
.L_x_27992:
        /* <DEDUP_REMOVED lines=57> */
.L_x_27990:
[----:B------:R-:W-:Y:S05]  /*2aed0*/  BSYNC.RECONVERGENT B0 ;  /* 0x0000000000007941 */ /* 0x000fea0003800200 */
.L_x_27989:
        /* <DEDUP_REMOVED lines=15> */
.L_x_27996:
        /* <DEDUP_REMOVED lines=13> */
.L_x_27998:
[----:B------:R-:W-:Y:S05]  /*2b0a0*/  BSYNC.RECONVERGENT B1 ;  /* 0x0000000000017941 */ /* 0x000fea0003800200 */
.L_x_27997:
        /* <DEDUP_REMOVED lines=57> */
.L_x_27995:
[----:B------:R-:W-:Y:S05]  /*2b440*/  BSYNC.RECONVERGENT B0 ;  /* 0x0000000000007941 */ /* 0x000fea0003800200 */
.L_x_27994:
        /* <DEDUP_REMOVED lines=17> */
.L_x_28001:
        /* <DEDUP_REMOVED lines=13> */
.L_x_28003:
[----:B------:R-:W-:Y:S05]  /*2b630*/  BSYNC.RECONVERGENT B1 ;  /* 0x0000000000017941 */ /* 0x000fea0003800200 */
.L_x_28002:
        /* <DEDUP_REMOVED lines=57> */
.L_x_28000:
[----:B------:R-:W-:Y:S05]  /*2b9d0*/  BSYNC.RECONVERGENT B0 ;  /* 0x0000000000007941 */ /* 0x000fea0003800200 */
.L_x_27999:
        /* <DEDUP_REMOVED lines=15> */
.L_x_28006:
        /* <DEDUP_REMOVED lines=13> */
.L_x_28008:
[----:B------:R-:W-:Y:S05]  /*2bba0*/  BSYNC.RECONVERGENT B1 ;  /* 0x0000000000017941 */ /* 0x000fea0003800200 */
.L_x_28007:
        /* <DEDUP_REMOVED lines=57> */
.L_x_28005:
[----:B------:R-:W-:Y:S05]  /*2bf40*/  BSYNC.RECONVERGENT B0 ;  /* 0x0000000000007941 */ /* 0x000fea0003800200 */
.L_x_28004:
        /* <DEDUP_REMOVED lines=17> */
.L_x_28011:
        /* <DEDUP_REMOVED lines=13> */
.L_x_28013:
[----:B------:R-:W-:Y:S05]  /*2c130*/  BSYNC.RECONVERGENT B1 ;  /* 0x0000000000017941 */ /* 0x000fea0003800200 */
.L_x_28012:
        /* <DEDUP_REMOVED lines=57> */
.L_x_28010:
[----:B------:R-:W-:Y:S05]  /*2c4d0*/  BSYNC.RECONVERGENT B0 ;  /* 0x0000000000007941 */ /* 0x000fea0003800200 */
.L_x_28009:
        /* <DEDUP_REMOVED lines=15> */
.L_x_28016:
        /* <DEDUP_REMOVED lines=13> */
.L_x_28018:
[----:B------:R-:W-:Y:S05]  /*2c6a0*/  BSYNC.RECONVERGENT B1 ;  /* 0x0000000000017941 */ /* 0x000fea0003800200 */
.L_x_28017:
        /* <DEDUP_REMOVED lines=57> */
.L_x_28015:
[----:B------:R-:W-:Y:S05]  /*2ca40*/  BSYNC.RECONVERGENT B0 ;  /* 0x0000000000007941 */ /* 0x000fea0003800200 */
.L_x_28014:
        /* <DEDUP_REMOVED lines=17> */
.L_x_28021:
        /* <DEDUP_REMOVED lines=15> */
.L_x_28023:
[----:B------:R-:W-:Y:S05]  /*2cc50*/  BSYNC.RECONVERGENT B1 ;  /* 0x0000000000017941 */ /* 0x000fea0003800200 */
.L_x_28022:
        /* <DEDUP_REMOVED lines=57> */
.L_x_28020:
[----:B------:R-:W-:Y:S05]  /*2cff0*/  BSYNC.RECONVERGENT B0 ;  /* 0x0000000000007941 */ /* 0x000fea0003800200 */
.L_x_28019:
        /* <DEDUP_REMOVED lines=35> */
.L_x_27983:
        /* <DEDUP_REMOVED lines=16> */
.L_x_28027:
        /* <DEDUP_REMOVED lines=13> */
.L_x_28029:
[----:B------:R-:W-:Y:S05]  /*2d400*/  BSYNC.RECONVERGENT B1 ;  /* 0x0000000000017941 */ /* 0x000fea0003800200 */
.L_x_28028:
        /* <DEDUP_REMOVED lines=57> */
.L_x_28026:
[----:B------:R-:W-:Y:S05]  /*2d7a0*/  BSYNC.RECONVERGENT B0 ;  /* 0x0000000000007941 */ /* 0x000fea0003800200 */
.L_x_28025:
        /* <DEDUP_REMOVED lines=16> */
.L_x_28032:
        /* <DEDUP_REMOVED lines=13> */
.L_x_28034:
[----:B------:R-:W-:Y:S05]  /*2d980*/  BSYNC.RECONVERGENT B1 ;  /* 0x0000000000017941 */ /* 0x000fea0003800200 */
.L_x_28033:
        /* <DEDUP_REMOVED lines=57> */
.L_x_28031:
[----:B------:R-:W-:Y:S05]  /*2dd20*/  BSYNC.RECONVERGENT B0 ;  /* 0x0000000000007941 */ /* 0x000fea0003800200 */
.L_x_28030:
        /* <DEDUP_REMOVED lines=16> */
.L_x_28037:
        /* <DEDUP_REMOVED lines=13> */
.L_x_28039:
[----:B------:R-:W-:Y:S05]  /*2df00*/  BSYNC.RECONVERGENT B1 ;  /* 0x0000000000017941 */ /* 0x000fea0003800200 */
.L_x_28038:
        /* <DEDUP_REMOVED lines=57> */
.L_x_28036:
[----:B------:R-:W-:Y:S05]  /*2e2a0*/  BSYNC.RECONVERGENT B0 ;  /* 0x0000000000007941 */ /* 0x000fea0003800200 */
.L_x_28035:
        /* <DEDUP_REMOVED lines=16> */
.L_x_28042:
        /* <DEDUP_REMOVED lines=13> */
.L_x_28044:
[----:B------:R-:W-:Y:S05]  /*2e480*/  BSYNC.RECONVERGENT B1 ;  /* 0x0000000000017941 */ /* 0x000fea0003800200 */
.L_x_28043:
        /* <DEDUP_REMOVED lines=57> */
.L_x_28041:
[----:B------:R-:W-:Y:S05]  /*2e820*/  BSYNC.RECONVERGENT B0 ;  /* 0x0000000000007941 */ /* 0x000fea0003800200 */
.L_x_28040:
        /* <DEDUP_REMOVED lines=16> */
.L_x_28024:
[----:B------:R-:W-:Y:S01]  /*2e930*/  SEL R54, RZ, 0x1000000, !P5 ;  /* 0x01000000ff367807 */ /* 0x000fe20006800000 */
[----:B------:R-:W-:Y:S01]  /*2e940*/  IMAD.WIDE.U32 R192, R169, 0x10, R190 ;  /* 0x00000010a9c07825 */ /* 0x000fe200078e00be */
        /* <DEDUP_REMOVED lines=26> */
.L_x_28045:
        /* <DEDUP_REMOVED lines=20> */
.L_x_28049:
        /* <DEDUP_REMOVED lines=13> */
.L_x_28051:
[----:B------:R-:W-:Y:S05]  /*2ed00*/  BSYNC.RECONVERGENT B1 ;  /* 0x0000000000017941 */ /* 0x000fea0003800200 */
.L_x_28050:
        /* <DEDUP_REMOVED lines=57> */
.L_x_28048:
[----:B------:R-:W-:Y:S05]  /*2f0a0*/  BSYNC.RECONVERGENT B0 ;  /* 0x0000000000007941 */ /* 0x000fea0003800200 */
.L_x_28047:
        /* <DEDUP_REMOVED lines=17> */
.L_x_28054:
        /* <DEDUP_REMOVED lines=13> */
.L_x_28056:
[----:B------:R-:W-:Y:S05]  /*2f290*/  BSYNC.RECONVERGENT B1 ;  /* 0x0000000000017941 */ /* 0x000fea0003800200 */
.L_x_28055:
        /* <DEDUP_REMOVED lines=57> */
.L_x_28053:
[----:B------:R-:W-:Y:S05]  /*2f630*/  BSYNC.RECONVERGENT B0 ;  /* 0x0000000000007941 */ /* 0x000fea0003800200 */
.L_x_28052:
        /* <DEDUP_REMOVED lines=15> */
.L_x_28059:
        /* <DEDUP_REMOVED lines=13> */
.L_x_28061:
[----:B------:R-:W-:Y:S05]  /*2f800*/  BSYNC.RECONVERGENT B1 ;  /* 0x0000000000017941 */ /* 0x000fea0003800200 */
.L_x_28060:
        /* <DEDUP_REMOVED lines=57> */
.L_x_28058:
[----:B------:R-:W-:Y:S05]  /*2fba0*/  BSYNC.RECONVERGENT B0 ;  /* 0x0000000000007941 */ /* 0x000fea0003800200 */
.L_x_28057:
        /* <DEDUP_REMOVED lines=17> */
.L_x_28064:
        /* <DEDUP_REMOVED lines=13> */
.L_x_28066:
[----:B------:R-:W-:Y:S05]  /*2fd90*/  BSYNC.RECONVERGENT B1 ;  /* 0x0000000000017941 */ /* 0x000fea0003800200 */
.L_x_28065:
        /* <DEDUP_REMOVED lines=57> */
.L_x_28063:
[----:B------:R-:W-:Y:S05]  /*30130*/  BSYNC.RECONVERGENT B0 ;  /* 0x0000000000007941 */ /* 0x000fea0003800200 */
.L_x_28062:
        /* <DEDUP_REMOVED lines=15> */
.L_x_28069:
        /* <DEDUP_REMOVED lines=13> */
.L_x_28071:
[----:B------:R-:W-:Y:S05]  /*30300*/  BSYNC.RECONVERGENT B1 ;  /* 0x0000000000017941 */ /* 0x000fea0003800200 */
.L_x_28070:
        /* <DEDUP_REMOVED lines=57> */
.L_x_28068:
[----:B------:R-:W-:Y:S05]  /*306a0*/  BSYNC.RECONVERGENT B0 ;  /* 0x0000000000007941 */ /* 0x000fea0003800200 */
.L_x_28067:
        /* <DEDUP_REMOVED lines=17> */
.L_x_28074:
        /* <DEDUP_REMOVED lines=13> */
.L_x_28076:
[----:B------:R-:W-:Y:S05]  /*30890*/  BSYNC.RECONVERGENT B1 ;  /* 0x0000000000017941 */ /* 0x000fea0003800200 */
.L_x_28075:
        /* <DEDUP_REMOVED lines=57> */
.L_x_28073:
[----:B------:R-:W-:Y:S05]  /*30c30*/  BSYNC.RECONVERGENT B0 ;  /* 0x0000000000007941 */ /* 0x000fea0003800200 */
.L_x_28072:
        /* <DEDUP_REMOVED lines=15> */
.L_x_28079:
        /* <DEDUP_REMOVED lines=13> */
.L_x_28081:
[----:B------:R-:W-:Y:S05]  /*30e00*/  BSYNC.RECONVERGENT B1 ;  /* 0x0000000000017941 */ /* 0x000fea0003800200 */
.L_x_28080:
        /* <DEDUP_REMOVED lines=57> */
.L_x_28078:
[----:B------:R-:W-:Y:S05]  /*311a0*/  BSYNC.RECONVERGENT B0 ;  /* 0x0000000000007941 */ /* 0x000fea0003800200 */
.L_x_28077:
        /* <DEDUP_REMOVED lines=17> */
.L_x_28084:
        /* <DEDUP_REMOVED lines=15> */
.L_x_28086:
[----:B------:R-:W-:Y:S05]  /*313b0*/  BSYNC.RECONVERGENT B1 ;  /* 0x0000000000017941 */ /* 0x000fea0003800200 */
.L_x_28085:
        /* <DEDUP_REMOVED lines=57> */
.L_x_28083:
[----:B------:R-:W-:Y:S05]  /*31750*/  BSYNC.RECONVERGENT B0 ;  /* 0x0000000000007941 */ /* 0x000fea0003800200 */
.L_x_28082:
        /* <DEDUP_REMOVED lines=35> */
.L_x_28046:
        /* <DEDUP_REMOVED lines=16> */
.L_x_28090:
        /* <DEDUP_REMOVED lines=13> */
.L_x_28092:
[----:B------:R-:W-:Y:S05]  /*31b60*/  BSYNC.RECONVERGENT B1 ;  /* 0x0000000000017941 */ /* 0x000fea0003800200 */
.L_x_28091:
        /* <DEDUP_REMOVED lines=57> */
.L_x_28089:
[----:B------:R-:W-:Y:S05]  /*31f00*/  BSYNC.RECONVERGENT B0 ;  /* 0x0000000000007941 */ /* 0x000fea0003800200 */
.L_x_28088:
        /* <DEDUP_REMOVED lines=16> */
.L_x_28095:
        /* <DEDUP_REMOVED lines=13> */
.L_x_28097:
[----:B------:R-:W-:Y:S05]  /*320e0*/  BSYNC.RECONVERGENT B1 ;  /* 0x0000000000017941 */ /* 0x000fea0003800200 */
.L_x_28096:
        /* <DEDUP_REMOVED lines=57> */
.L_x_28094:
[----:B------:R-:W-:Y:S05]  /*32480*/  BSYNC.RECONVERGENT B0 ;  /* 0x0000000000007941 */ /* 0x000fea0003800200 */
.L_x_28093:
        /* <DEDUP_REMOVED lines=16> */
.L_x_28100:
        /* <DEDUP_REMOVED lines=13> */
.L_x_28102:
[----:B------:R-:W-:Y:S05]  /*32660*/  BSYNC.RECONVERGENT B1 ;  /* 0x0000000000017941 */ /* 0x000fea0003800200 */
.L_x_28101:
        /* <DEDUP_REMOVED lines=57> */
.L_x_28099:
[----:B------:R-:W-:Y:S05]  /*32a00*/  BSYNC.RECONVERGENT B0 ;  /* 0x0000000000007941 */ /* 0x000fea0003800200 */
.L_x_28098:
        /* <DEDUP_REMOVED lines=16> */
.L_x_28105:
        /* <DEDUP_REMOVED lines=13> */
.L_x_28107:
[----:B------:R-:W-:Y:S05]  /*32be0*/  BSYNC.RECONVERGENT B1 ;  /* 0x0000000000017941 */ /* 0x000fea0003800200 */
.L_x_28106:
        /* <DEDUP_REMOVED lines=57> */
.L_x_28104:
[----:B------:R-:W-:Y:S05]  /*32f80*/  BSYNC.RECONVERGENT B0 ;  /* 0x0000000000007941 */ /* 0x000fea0003800200 */
.L_x_28103:
        /* <DEDUP_REMOVED lines=16> */
.L_x_28087:
        /* <DEDUP_REMOVED lines=28> */
.L_x_28108:
        /* <DEDUP_REMOVED lines=20> */
.L_x_28112:
        /* <DEDUP_REMOVED lines=13> */
.L_x_28114:
[----:B------:R-:W-:Y:S05]  /*33460*/  BSYNC.RECONVERGENT B1 ;  /* 0x0000000000017941 */ /* 0x000fea0003800200 */
.L_x_28113:
        /* <DEDUP_REMOVED lines=47> */
[----:B------:R-:W-:Y:S01]  /*33760*/  IMAD.MOV.U32 R185, RZ, RZ, R183 ;  /* 0x000000ffffb97224 */ /* 0x000fe200078e00b7 */
[----:B------:R-:W-:Y:S01]  /*33770*/  LOP3.LUT R121, R186, UR15, R195, 0x96, !PT ;  /* 0x0000000fba797c12 */ /* 0x000fe2000f8e96c3 */
[----:B------:R-:W-:Y:S01]  /*33780*/  UIADD3 UR15, UPT, UPT, UR4, -0x700cb87f, URZ ;  /* 0x8ff34781040f7890 */ /* 0x000fe2000fffe0ff */
[----:B------:R-:W-:-:S04]  /*33790*/  IMAD.WIDE.U32 R192, R120, -0x326172a9, RZ ;  /* 0xcd9e8d5778c07825 */ /* 0x000fc800078e00ff */
[----:B------:R-:W-:Y:S01]  /*337a0*/  IMAD.WIDE.U32 R186, R121, -0x2daee0ad, RZ ;  /* 0xd2511f5379ba7825 */ /* 0x000fe200078e00ff */
[----:B------:R-:W-:-:S03]  /*337b0*/  LOP3.LUT R120, R194, UR15, R193, 0x96, !PT ;  /* 0x0000000fc2787c12 */ /* 0x000fc6000f8e96c1 */
[----:B------:R-:W-:Y:S01]  /*337c0*/  IMAD.MOV.U32 R124, RZ, RZ, R192 ;  /* 0x000000ffff7c7224 */ /* 0x000fe200078e00c0 */
[----:B------:R-:W-:Y:S01]  /*337d0*/  LOP3.LUT R121, R184, UR16, R187, 0x96, !PT ;  /* 0x00000010b8797c12 */ /* 0x000fe2000f8e96bb */
[----:B------:R-:W-:Y:S01]  /*337e0*/  HFMA2 R184, -RZ, RZ, 0, 0 ;  /* 0x00000000ffb87431 */ /* 0x000fe200000001ff */
[----:B------:R-:W-:-:S07]  /*337f0*/  MOV R138, R186 ;  /* 0x000000ba008a7202 */ /* 0x000fce0000000f00 */
.L_x_28111:
[----:B------:R-:W-:Y:S05]  /*33800*/  BSYNC.RECONVERGENT B0 ;  /* 0x0000000000007941 */ /* 0x000fea0003800200 */
.L_x_28110:
        /* <DEDUP_REMOVED lines=17> */
.L_x_28117:
        /* <DEDUP_REMOVED lines=13> */
.L_x_28119:
[----:B------:R-:W-:Y:S05]  /*339f0*/  BSYNC.RECONVERGENT B1 ;  /* 0x0000000000017941 */ /* 0x000fea0003800200 */
.L_x_28118:
        /* <DEDUP_REMOVED lines=57> */
.L_x_28116:
[----:B------:R-:W-:Y:S05]  /*33d90*/  BSYNC.RECONVERGENT B0 ;  /* 0x0000000000007941 */ /* 0x000fea0003800200 */
.L_x_28115:
        /* <DEDUP_REMOVED lines=15> */
.L_x_28122:
        /* <DEDUP_REMOVED lines=13> */
.L_x_28124:
[----:B------:R-:W-:Y:S05]  /*33f60*/  BSYNC.RECONVERGENT B1 ;  /* 0x0000000000017941 */ /* 0x000fea0003800200 */
.L_x_28123:
[----:B------:R-:W-:Y:S01]  /*33f70*/  IMAD.WIDE.U32 R192, R119, -0x326172a9, RZ ;  /* 0xcd9e8d5777c07825 */ /* 0x000fe200078e00ff */
[----:B------:R-:W-:Y:S01]  /*33f80*/  LOP3.LUT R120, R123, UR5, R185, 0x96, !PT ;  /* 0x000000057b787c12 */ /* 0x000fe2000f8e96b9 */
[----:B------:R-:W-:Y:S02]  /*33f90*/  UIADD3 UR15, UPT, UPT, UR4, 0x3c6ef372, URZ ;  /* 0x3c6ef372040f7890 */ /* 0x000fe4000fffe0ff */
[----:B------:R-:W-:Y:S01]  /*33fa0*/  HFMA2 R137, -RZ, RZ, 0, 0 ;  /* 0x00000000ff897431 */ /* 0x000fe200000001ff */
        /* <DEDUP_REMOVED lines=53> */
.L_x_28121:
[----:B------:R-:W-:Y:S05]  /*34300*/  BSYNC.RECONVERGENT B0 ;  /* 0x0000000000007941 */ /* 0x000fea0003800200 */
.L_x_28120:
[----:B------:R-:W-:Y:S01]  /*34310*/  ISETP.NE.AND P4, PT, R137, 0x1, PT ;  /* 0x000000018900780c */ /* 0x000fe20003f85270 */
[----:B------:R-:W-:Y:S01]  /*34320*/  BSSY.RECONVERGENT B0, `(.L_x_28125) ;  /* 0x0000057000007945 */ /* 0x000fe20003800200 */
[----:B------:R-:W-:Y:S01]  /*34330*/  I2FP.F32.U32 R184, R184 ;  /* 0x000000b800b87245 */ /* 0x000fe20000201000 */
[----:B------:R-:W-:-:S04]  /*34340*/  IMAD.MOV.U32 R186, RZ, RZ, 0x2 ;  /* 0x00000002ffba7424 */ /* 0x000fc800078e00ff */
[----:B------:R-:W-:-:S05]  /*34350*/  FFMA.FTZ R184, R184, R170, 1.1641532182693481445e-10 ;  /* 0x2f000000b8b87423 */ /* 0x000fca00000100aa */
        /* <DEDUP_REMOVED lines=12> */
.L_x_28127:
        /* <DEDUP_REMOVED lines=13> */
.L_x_28129:
[----:B------:R-:W-:Y:S05]  /*344f0*/  BSYNC.RECONVERGENT B1 ;  /* 0x0000000000017941 */ /* 0x000fea0003800200 */
.L_x_28128:
        /* <DEDUP_REMOVED lines=57> */
.L_x_28126:
[----:B------:R-:W-:Y:S05]  /*34890*/  BSYNC.RECONVERGENT B0 ;  /* 0x0000000000007941 */ /* 0x000fea0003800200 */
.L_x_28125:
        /* <DEDUP_REMOVED lines=15> */
.L_x_28132:
        /* <DEDUP_REMOVED lines=13> */
.L_x_28134:
[----:B------:R-:W-:Y:S05]  /*34a60*/  BSYNC.RECONVERGENT B1 ;  /* 0x0000000000017941 */ /* 0x000fea0003800200 */
.L_x_28133:
[----:B------:R-:W-:Y:S01]  /*34a70*/  IMAD.WIDE.U32 R194, R119, -0x326172a9, RZ ;  /* 0xcd9e8d5777c27825 */ /* 0x000fe200078e00ff */
[----:B------:R-:W-:Y:S01]  /*34a80*/  LOP3.LUT R120, R123, UR5, R187, 0x96, !PT ;  /* 0x000000057b787c12 */ /* 0x000fe2000f8e96bb */
[----:B------:R-:W-:Y:S02]  /*34a90*/  UIADD3 UR16, UPT, UPT, UR5, 0x76cf5d0a, URZ ;  /* 0x76cf5d0a05107890 */ /* 0x000fe4000fffe0ff */
[----:B------:R-:W-:Y:S01]  /*34aa0*/  HFMA2 R137, -RZ, RZ, 0, 0 ;  /* 0x00000000ff897431 */ /* 0x000fe200000001ff */
[----:B------:R-:W-:Y:S02]  /*34ab0*/  UIADD3 UR15, UPT, UPT, UR4, 0x3c6ef372, URZ ;  /* 0x3c6ef372040f7890 */ /* 0x000fe4000fffe0ff */
[----:B------:R-:W-:Y:S01]  /*34ac0*/  LOP3.LUT R121, R122, UR4, R195, 0x96, !PT ;  /* 0x000000047a797c12 */ /* 0x000fe2000f8e96c3 */
[----:B------:R-:W-:Y:S01]  /*34ad0*/  IMAD.WIDE.U32 R192, R120, -0x326172a9, RZ ;  /* 0xcd9e8d5778c07825 */ /* 0x000fe200078e00ff */
[----:B------:R-:W-:-:S03]  /*34ae0*/  MOV R185, R138 ;  /* 0x0000008a00b97202 */ /* 0x000fc60000000f00 */
        /* <DEDUP_REMOVED lines=49> */
.L_x_28131:
[----:B------:R-:W-:Y:S05]  /*34e00*/  BSYNC.RECONVERGENT B0 ;  /* 0x0000000000007941 */ /* 0x000fea0003800200 */
.L_x_28130:
        /* <DEDUP_REMOVED lines=17> */
.L_x_28137:
        /* <DEDUP_REMOVED lines=13> */
.L_x_28139:
[----:B------:R-:W-:Y:S05]  /*34ff0*/  BSYNC.RECONVERGENT B1 ;  /* 0x0000000000017941 */ /* 0x000fea0003800200 */
.L_x_28138:
        /* <DEDUP_REMOVED lines=57> */
.L_x_28136:
[----:B------:R-:W-:Y:S05]  /*35390*/  BSYNC.RECONVERGENT B0 ;  /* 0x0000000000007941 */ /* 0x000fea0003800200 */
.L_x_28135:
        /* <DEDUP_REMOVED lines=15> */
.L_x_28142:
        /* <DEDUP_REMOVED lines=13> */
.L_x_28144:
[----:B------:R-:W-:Y:S05]  /*35560*/  BSYNC.RECONVERGENT B1 ;  /* 0x0000000000017941 */ /* 0x000fea0003800200 */
.L_x_28143:
[----:B------:R-:W-:Y:S01]  /*35570*/  IMAD.WIDE.U32 R194, R119, -0x326172a9, RZ ;  /* 0xcd9e8d5777c27825 */ /* 0x000fe200078e00ff */
[----:B------:R-:W-:Y:S01]  /*35580*/  LOP3.LUT R120, R123, UR5, R187, 0x96, !PT ;  /* 0x000000057b787c12 */ /* 0x000fe2000f8e96bb */
[----:B------:R-:W-:Y:S01]  /*35590*/  UIADD3 UR15, UPT, UPT, UR4, 0x3c6ef372, URZ ;  /* 0x3c6ef372040f7890 */ /* 0x000fe2000fffe0ff */
[----:B------:R-:W-:Y:S01]  /*355a0*/  MOV R137, R138 ;  /* 0x0000008a00897202 */ /* 0x000fe20000000f00 */
        /* <DEDUP_REMOVED lines=53> */
.L_x_28141:
[----:B------:R-:W-:Y:S05]  /*35900*/  BSYNC.RECONVERGENT B0 ;  /* 0x0000000000007941 */ /* 0x000fea0003800200 */
.L_x_28140:
        /* <DEDUP_REMOVED lines=17> */
.L_x_28147:
        /* <DEDUP_REMOVED lines=15> */
.L_x_28149:
[----:B------:R-:W-:Y:S05]  /*35b10*/  BSYNC.RECONVERGENT B1 ;  /* 0x0000000000017941 */ /* 0x000fea0003800200 */
.L_x_28148:
        /* <DEDUP_REMOVED lines=53> */
[----:B------:R-:W-:Y:S02]  /*35e70*/  LOP3.LUT R120, R194, UR15, R193, 0x96, !PT ;  /* 0x0000000fc2787c12 */ /* 0x000fe4000f8e96c1 */
[----:B------:R-:W-:Y:S02]  /*35e80*/  MOV R124, R192 ;  /* 0x000000c0007c7202 */ /* 0x000fe40000000f00 */
[----:B------:R-:W-:Y:S02]  /*35e90*/  LOP3.LUT R121, R186, UR16, R173, 0x96, !PT ;  /* 0x00000010ba797c12 */ /* 0x000fe4000f8e96ad */
[----:B------:R-:W-:-:S07]  /*35ea0*/  MOV R138, R172 ;  /* 0x000000ac008a7202 */ /* 0x000fce0000000f00 */
.L_x_28146:
[----:B------:R-:W-:Y:S05]  /*35eb0*/  BSYNC.RECONVERGENT B0 ;  /* 0x0000000000007941 */ /* 0x000fea0003800200 */
.L_x_28145:
        /* <DEDUP_REMOVED lines=35> */
.L_x_28109:
        /* <DEDUP_REMOVED lines=16> */
.L_x_28153:
        /* <DEDUP_REMOVED lines=13> */
.L_x_28155:
[----:B------:R-:W-:Y:S05]  /*362c0*/  BSYNC.RECONVERGENT B1 ;  /* 0x0000000000017941 */ /* 0x000fea0003800200 */
.L_x_28154:
        /* <DEDUP_REMOVED lines=57> */
.L_x_28152:
[----:B------:R-:W-:Y:S05]  /*36660*/  BSYNC.RECONVERGENT B0 ;  /* 0x0000000000007941 */ /* 0x000fea0003800200 */
.L_x_28151:
        /* <DEDUP_REMOVED lines=16> */
.L_x_28158:
        /* <DEDUP_REMOVED lines=13> */
.L_x_28160:
[----:B------:R-:W-:Y:S05]  /*36840*/  BSYNC.RECONVERGENT B1 ;  /* 0x0000000000017941 */ /* 0x000fea0003800200 */
.L_x_28159:
        /* <DEDUP_REMOVED lines=57> */
.L_x_28157:
[----:B------:R-:W-:Y:S05]  /*36be0*/  BSYNC.RECONVERGENT B0 ;  /* 0x0000000000007941 */ /* 0x000fea0003800200 */
.L_x_28156:
[----:B------:R-:W-:Y:S01]  /*36bf0*/  ISETP.NE.AND P4, PT, R137, 0x1, PT ;  /* 0x000000018900780c */ /* 0x000fe20003f85270 */
[----:B------:R-:W-:Y:S01]  /*36c00*/  BSSY.RECONVERGENT B0, `(.L_x_28161) ;  /* 0x0000056000007945 */ /* 0x000fe20003800200 */
[----:B------:R-:W-:Y:S01]  /*36c10*/  I2FP.F32.U32 R183, R183 ;  /* 0x000000b700b77245 */ /* 0x000fe20000201000 */
[----:B------:R-:W-:-:S04]  /*36c20*/  IMAD.MOV.U32 R184, RZ, RZ, 0x2 ;  /* 0x00000002ffb87424 */ /* 0x000fc800078e00ff */
        /* <DEDUP_REMOVED lines=12> */
.L_x_28163:
        /* <DEDUP_REMOVED lines=13> */
.L_x_28165:
[----:B------:R-:W-:Y:S05]  /*36dc0*/  BSYNC.RECONVERGENT B1 ;  /* 0x0000000000017941 */ /* 0x000fea0003800200 */
.L_x_28164:
        /* <DEDUP_REMOVED lines=55> */
[----:B------:R-:W-:Y:S01]  /*37140*/  IMAD.MOV.U32 R184, RZ, RZ, RZ ;  /* 0x000000ffffb87224 */ /* 0x000fe200078e00ff */
[----:B------:R-:W-:-:S07]  /*37150*/  MOV R138, R186 ;  /* 0x000000ba008a7202 */ /* 0x000fce0000000f00 */
.L_x_28162:
[----:B------:R-:W-:Y:S05]  /*37160*/  BSYNC.RECONVERGENT B0 ;  /* 0x0000000000007941 */ /* 0x000fea0003800200 */
.L_x_28161:
        /* <DEDUP_REMOVED lines=16> */
.L_x_28168:
        /* <DEDUP_REMOVED lines=13> */
.L_x_28170:
[----:B------:R-:W-:Y:S05]  /*37340*/  BSYNC.RECONVERGENT B1 ;  /* 0x0000000000017941 */ /* 0x000fea0003800200 */
.L_x_28169:
        /* <DEDUP_REMOVED lines=57> */
.L_x_28167:
[----:B------:R-:W-:Y:S05]  /*376e0*/  BSYNC.RECONVERGENT B0 ;  /* 0x0000000000007941 */ /* 0x000fea0003800200 */
.L_x_28166:
        /* <DEDUP_REMOVED lines=16> */
.L_x_28150:
[----:B------:R-:W-:Y:S01]  /*377f0*/  FADD.FTZ R171, RZ, R12 ;  /* 0x0000000cffab7221 */ /* 0x000fe20000010000 */
[----:B------:R-:W-:Y:S01]  /*37800*/  SEL R174, RZ, 0x1000000, !P5 ;  /* 0x01000000ffae7807 */ /* 0x000fe20006800000 */
[----:B------:R-:W0:Y:S01]  /*37810*/  S2R R170, SR_TID.X ;  /* 0x0000000000aa7919 */ /* 0x000e220000002100 */
[----:B------:R-:W-:Y:S01]  /*37820*/  SEL R173, RZ, 0x10000, !P4 ;  /* 0x00010000ffad7807 */ /* 0x000fe20006000000 */
[----:B------:R-:W-:Y:S01]  /*37830*/  FADD.FTZ R171, R171, R13 ;  /* 0x0000000dabab7221 */ /* 0x000fe20000010000 */
[----:B------:R-:W-:Y:S01]  /*37840*/  SEL R172, RZ, 0x100, !P3 ;  /* 0x00000100ffac7807 */ /* 0x000fe20005800000 */
[----:B------:R-:W-:-:S04]  /*37850*/  IMAD.WIDE.U32 R190, R179, 0x10, R190 ;  /* 0x00000010b3be7825 */ /* 0x000fc800078e00be */
[----:B------:R-:W-:Y:S01]  /*37860*/  FADD.FTZ R171, R171, R14 ;  /* 0x0000000eabab7221 */ /* 0x000fe20000010000 */
[----:B------:R-:W-:Y:S01]  /*37870*/  IADD3 R173, PT, PT, R172, R174, R173 ;  /* 0x000000aeacad7210 */ /* 0x000fe20007ffe0ad */
[----:B------:R-:W-:Y:S01]  /*37880*/  IMAD.WIDE.U32 R188, R179, 0x4, R188 ;  /* 0x00000004b3bc7825 */ /* 0x000fe200078e00bc */
[----:B------:R-:W-:-:S03]  /*37890*/  SEL R172, RZ, 0x1, !P2 ;  /* 0x00000001ffac7807 */ /* 0x000fc60005000000 */
[----:B------:R-:W-:Y:S01]  /*378a0*/  FADD.FTZ R171, R171, R15 ;  /* 0x0000000fabab7221 */ /* 0x000fe20000010000 */
[----:B------:R1:W-:Y:S03]  /*378b0*/  STG.E.128 desc[UR6][R190.64], R56 ;  /* 0x00000038be007986 */ /* 0x0003e6000c101d06 */
[----:B------:R-:W-:Y:S01]  /*378c0*/  FADD.FTZ R171, R171, R16 ;  /* 0x00000010abab7221 */ /* 0x000fe20000010000 */
[----:B------:R-:W-:-:S03]  /*378d0*/  IMAD.IADD R172, R173, 0x1, R172 ;  /* 0x00000001adac7824 */ /* 0x000fc600078e02ac */
[----:B------:R-:W-:Y:S02]  /*378e0*/  FADD.FTZ R171, R171, R17 ;  /* 0x00000011abab7221 */ /* 0x000fe40000010000 */
[----:B------:R1:W-:Y:S02]  /*378f0*/  STG.E desc[UR6][R188.64], R172 ;  /* 0x000000acbc007986 */ /* 0x0003e4000c101906 */
        /* <DEDUP_REMOVED lines=43> */
[----:B------:R-:W0:Y:S01]  /*37bb0*/  LDC.64 R184, c[0x0][0x3b8] ;  /* 0x0000ee00ffb87b82 */ /* 0x000e220000000a00 */
        /* <DEDUP_REMOVED lines=10> */
.L_x_28171:
[----:B------:R-:W-:Y:S01]  /*37c60*/  UMOV UR15, 0xffffffff ;  /* 0xffffffff000f7882 */ /* 0x000fe20000000000 */
[----:B------:R-:W-:Y:S02]  /*37c70*/  FADD.FTZ R174, R174, R59 ;  /* 0x0000003baeae7221 */ /* 0x000fe40000010000 */
[----:B------:R-:W-:Y:S05]  /*37c80*/  BRA.DIV UR15, `(.L_x_28172) ;  /* 0x000000260f447947 */ /* 0x000fea000b800000 */
[----:B0-----:R-:W0:Y:S01]  /*37c90*/  SHFL.BFLY PT, R170, R174, 0x1, 0x1f ;  /* 0x0c201f00aeaa7f89 */ /* 0x001e2200000e0000 */
        /* <DEDUP_REMOVED lines=116> */
.L_x_28185:
[----:B------:R-:W-:Y:S01]  /*383e0*/  ISETP.NE.AND P2, PT, RZ, UR13, PT ;  /* 0x0000000dff007c0c */ /* 0x000fe2000bf45270 */
[----:B01----:R-:W-:Y:S01]  /*383f0*/  FADD.FTZ R174, R174, R170 ;  /* 0x000000aaaeae7221 */ /* 0x003fe20000010000 */
[C---:B------:R-:W-:Y:S01]  /*38400*/  FMUL.FTZ R170, R228.reuse, R228 ;  /* 0x000000e4e4aa7220 */ /* 0x040fe20000410000 */
[----:B------:R-:W0:Y:S01]  /*38410*/  @!P1 LDC.64 R232, c[0x0][0x3c8] ;  /* 0x0000f200ffe89b82 */ /* 0x000e220000000a00 */
[----:B------:R-:W-:Y:S01]  /*38420*/  FSEL R196, R228, RZ, !P2 ;  /* 0x000000ffe4c47208 */ /* 0x000fe20005000000 */
[----:B------:R-:W-:Y:S02]  /*38430*/  FFMA.FTZ R174, R174, R173, UR14 ;  /* 0x0000000eaeae7e23 */ /* 0x000fe400080100ad */
[----:B------:R-:W-:Y:S02]  /*38440*/  FSEL R170, R170, RZ, P2 ;  /* 0x000000ffaaaa7208 */ /* 0x000fe40001000000 */
[C---:B------:R-:W-:Y:S01]  /*38450*/  FADD.FTZ R225, -R196.reuse, R18 ;  /* 0x00000012c4e17221 */ /* 0x040fe20000010100 */
[----:B------:R-:W-:Y:S01]  /*38460*/  FADD.FTZ R224, -R196, R19 ;  /* 0x00000013c4e07221 */ /* 0x000fe20000010100 */
[----:B------:R-:W1:Y:S01]  /*38470*/  LDC.64 R230, c[0x0][0x428] ;  /* 0x00010a00ffe67b82 */ /* 0x000e620000000a00 */
[----:B------:R-:W-:Y:S01]  /*38480*/  FADD.FTZ R192, R174, R170 ;  /* 0x000000aaaec07221 */ /* 0x000fe20000010000 */
[C---:B------:R-:W-:Y:S01]  /*38490*/  FADD.FTZ R227, -R196.reuse, R16 ;  /* 0x00000010c4e37221 */ /* 0x040fe20000010100 */
[C---:B------:R-:W-:Y:S01]  /*384a0*/  FADD.FTZ R12, -R196.reuse, R12 ;  /* 0x0000000cc40c7221 */ /* 0x040fe20000010100 */
[C---:B------:R-:W-:Y:S01]  /*384b0*/  FADD.FTZ R13, -R196.reuse, R13 ;  /* 0x0000000dc40d7221 */ /* 0x040fe20000010100 */
[----:B------:R2:W3:Y:S01]  /*384c0*/  MUFU.RSQ R16, R192 ;  /* 0x000000c000107308 */ /* 0x0004e20000001400 */
[C---:B------:R-:W-:Y:S01]  /*384d0*/  FADD.FTZ R14, -R196.reuse, R14 ;  /* 0x0000000ec40e7221 */ /* 0x040fe20000010100 */
[C---:B------:R-:W-:Y:S01]  /*384e0*/  FADD.FTZ R15, -R196.reuse, R15 ;  /* 0x0000000fc40f7221 */ /* 0x040fe20000010100 */
[----:B------:R-:W4:Y:S01]  /*384f0*/  @!P1 LDC.64 R18, c[0x0][0x3c0] ;  /* 0x0000f000ff129b82 */ /* 0x000f220000000a00 */
        /* <DEDUP_REMOVED lines=18> */
[C---:B------:R-:W-:Y:S01]  /*38620*/  FADD.FTZ R28, -R196.reuse, R28 ;  /* 0x0000001cc41c7221 */ /* 0x040fe20000010100 */
[----:B------:R-:W-:Y:S02]  /*38630*/  HADD2.F32 R46, -RZ, R82.H0_H0 ;  /* 0x20000052ff2e7230 */ /* 0x000fe40000004100 */
[C---:B------:R-:W-:Y:S01]  /*38640*/  FADD.FTZ R31, -R196.reuse, R31 ;  /* 0x0000001fc41f7221 */ /* 0x040fe20000010100 */
[----:B------:R-:W-:Y:S02]  /*38650*/  HADD2.F32 R26, -RZ, R127.H1_H1 ;  /* 0x3000007fff1a7230 */ /* 0x000fe40000004100 */
[----:B------:R-:W-:Y:S01]  /*38660*/  FADD.FTZ R32, -R196, R32 ;  /* 0x00000020c4207221 */ /* 0x000fe20000010100 */
[----:B----4-:R-:W-:-:S04]  /*38670*/  @!P1 IMAD.WIDE R18, R129, 0x4, R18 ;  /* 0x0000000481129825 */ /* 0x010fc800078e0212 */
[C---:B------:R-:W-:Y:S01]  /*38680*/  FADD.FTZ R33, -R196.reuse, R33 ;  /* 0x00000021c4217221 */ /* 0x040fe20000010100 */
[C---:B------:R-:W-:Y:S01]  /*38690*/  FADD.FTZ R34, -R196.reuse, R34 ;  /* 0x00000022c4227221 */ /* 0x040fe20000010100 */
[C---:B------:R-:W-:Y:S01]  /*386a0*/  FADD.FTZ R35, -R196.reuse, R35 ;  /* 0x00000023c4237221 */ /* 0x040fe20000010100 */
[----:B------:R-:W-:Y:S01]  /*386b0*/  HADD2.F32 R25, -RZ, R205.H0_H0 ;  /* 0x200000cdff197230 */ /* 0x000fe20000004100 */
[----:B------:R4:W-:Y:S01]  /*386c0*/  @!P1 STG.E desc[UR6][R18.64], R228 ;  /* 0x000000e412009986 */ /* 0x0009e2000c101906 */
[----:B------:R-:W-:Y:S02]  /*386d0*/  HADD2.F32 R23, -RZ, R126.H1_H1 ;  /* 0x3000007eff177230 */ /* 0x000fe40000004100 */
[C---:B------:R-:W-:Y:S01]  /*386e0*/  FADD.FTZ R36, -R196.reuse, R36 ;  /* 0x00000024c4247221 */ /* 0x040fe20000010100 */
[----:B------:R-:W-:Y:S02]  /*386f0*/  HADD2.F32 R22, -RZ, R83.H0_H0 ;  /* 0x20000053ff167230 */ /* 0x000fe40000004100 */
[----:B------:R-:W-:Y:S01]  /*38700*/  FADD.FTZ R39, -R196, R39 ;  /* 0x00000027c4277221 */ /* 0x000fe20000010100 */
[----:B------:R-:W-:-:S02]  /*38710*/  HADD2.F32 R21, -RZ, R128.H1_H1 ;  /* 0x30000080ff157230 */ /* 0x000fc40000004100 */
        /* <DEDUP_REMOVED lines=12> */
[C---:B--2---:R-:W-:Y:S01]  /*387e0*/  FADD.FTZ R192, -R196.reuse, R55 ;  /* 0x00000037c4c07221 */ /* 0x044fe20000010100 */
[C---:B------:R-:W-:Y:S01]  /*387f0*/  FADD.FTZ R193, -R196.reuse, R56 ;  /* 0x00000038c4c17221 */ /* 0x040fe20000010100 */
[C---:B------:R-:W-:Y:S01]  /*38800*/  FADD.FTZ R194, -R196.reuse, R57 ;  /* 0x00000039c4c27221 */ /* 0x040fe20000010100 */
[----:B------:R-:W-:Y:S01]  /*38810*/  FADD.FTZ R195, -R196, R58 ;  /* 0x0000003ac4c37221 */ /* 0x000fe20000010100 */
[C---:B---3--:R-:W-:Y:S01]  /*38820*/  FMUL.FTZ R24, R16.reuse, R12 ;  /* 0x0000000c10187220 */ /* 0x048fe20000410000 */
[C---:B----4-:R-:W-:Y:S01]  /*38830*/  FMUL.FTZ R19, R16.reuse, R13 ;  /* 0x0000000d10137220 */ /* 0x050fe20000410000 */
[C---:B------:R-:W-:Y:S01]  /*38840*/  FMUL.FTZ R18, R16.reuse, R14 ;  /* 0x0000000e10127220 */ /* 0x040fe20000410000 */
[----:B------:R-:W-:Y:S01]  /*38850*/  FMUL.FTZ R17, R16, R15 ;  /* 0x0000000f10117220 */ /* 0x000fe20000410000 */
[----:B------:R-:W-:Y:S01]  /*38860*/  FADD.FTZ R196, -R196, R59 ;  /* 0x0000003bc4c47221 */ /* 0x000fe20000010100 */
[C---:B------:R-:W-:Y:S01]  /*38870*/  FMUL.FTZ R58, R16.reuse, R29 ;  /* 0x0000001d103a7220 */ /* 0x040fe20000410000 */
[----:B------:R-:W-:Y:S01]  /*38880*/  FMUL.FTZ R59, R16, R30 ;  /* 0x0000001e103b7220 */ /* 0x000fe20000410000 */
[----:B0-----:R-:W-:-:S04]  /*38890*/  @!P1 IMAD.WIDE R232, R129, 0x4, R232 ;  /* 0x0000000481e89825 */ /* 0x001fc800078e02e8 */
[C---:B------:R-:W-:Y:S01]  /*388a0*/  FMUL.FTZ R29, R16.reuse, R37 ;  /* 0x00000025101d7220 */ /* 0x040fe20000410000 */
[----:B------:R-:W-:Y:S01]  /*388b0*/  FMUL.FTZ R30, R16, R38 ;  /* 0x00000026101e7220 */ /* 0x000fe20000410000 */
[----:B------:R-:W-:Y:S01]  /*388c0*/  FFMA.FTZ R12, R24, R47, R46 ;  /* 0x0000002f180c7223 */ /* 0x000fe2000001002e */
[----:B------:R-:W-:Y:S01]  /*388d0*/  FFMA.FTZ R13, R19, R26, R25 ;  /* 0x0000001a130d7223 */ /* 0x000fe20000010019 */
[----:B------:R-:W-:Y:S01]  /*388e0*/  FFMA.FTZ R14, R18, R23, R22 ;  /* 0x00000017120e7223 */ /* 0x000fe20000010016 */
[----:B------:R-:W-:Y:S01]  /*388f0*/  FFMA.FTZ R15, R17, R21, R20 ;  /* 0x00000015110f7223 */ /* 0x000fe20000010014 */
[----:B-1----:R-:W-:-:S04]  /*38900*/  IMAD.WIDE.U32 R228, R157, 0x10, R230 ;  /* 0x000000109de47825 */ /* 0x002fc800078e00e6 */
[C---:B------:R-:W-:Y:S01]  /*38910*/  FMUL.FTZ R38, R16.reuse, R190 ;  /* 0x000000be10267220 */ /* 0x040fe20000410000 */
[C---:B------:R-:W-:Y:S01]  /*38920*/  FMUL.FTZ R37, R16.reuse, R191 ;  /* 0x000000bf10257220 */ /* 0x040fe20000410000 */
[C---:B------:R-:W-:Y:S01]  /*38930*/  FMUL.FTZ R57, R16.reuse, R28 ;  /* 0x0000001c10397220 */ /* 0x040fe20000410000 */
[----:B------:R-:W-:Y:S01]  /*38940*/  HADD2.F32 R25, -RZ, R130.H0_H0 ;  /* 0x20000082ff197230 */ /* 0x000fe20000004100 */
[----:B------:R-:W0:Y:S01]  /*38950*/  LDC.64 R190, c[0x0][0x430] ;  /* 0x00010c00ffbe7b82 */ /* 0x000e220000000a00 */
[----:B------:R-:W-:Y:S02]  /*38960*/  HADD2.F32 R26, -RZ, R2.H0_H0 ;  /* 0x20000002ff1a7230 */ /* 0x000fe40000004100 */
[C---:B------:R-:W-:Y:S01]  /*38970*/  FMUL.FTZ R56, R16.reuse, R31 ;  /* 0x0000001f10387220 */ /* 0x040fe20000410000 */
[----:B------:R-:W-:Y:S01]  /*38980*/  @!P1 STG.E desc[UR6][R232.64], R16 ;  /* 0x00000010e8009986 */ /* 0x000fe2000c101906 */
        /* <DEDUP_REMOVED lines=37> */
[----:B-1----:R-:W-:Y:S01]  /*38be0*/  FFMA.FTZ R12, R24, R25, R26 ;  /* 0x00000019180c7223 */ /* 0x002fe2000001001a */
[----:B------:R-:W-:-:S02]  /*38bf0*/  HADD2.F32 R184, -RZ, R130.H1_H1 ;  /* 0x30000082ffb87230 */ /* 0x000fc40000004100 */
[----:B------:R-:W-:Y:S02]  /*38c00*/  HADD2.F32 R14, -RZ, R3.H0_H0 ;  /* 0x20000003ff0e7230 */ /* 0x000fe40000004100 */
[--C-:B------:R-:W-:Y:S02]  /*38c10*/  HADD2.F32 R27, -RZ, R131.reuse.H1_H1 ;  /* 0x30000083ff1b7230 */ /* 0x100fe40000004100 */
[----:B------:R-:W-:Y:S02]  /*38c20*/  HADD2.F32 R15, -RZ, R206.H1_H1 ;  /* 0x300000ceff0f7230 */ /* 0x000fe40000004100 */
[----:B------:R-:W-:Y:S01]  /*38c30*/  FFMA.FTZ R14, R18, R184, R14 ;  /* 0x000000b8120e7223 */ /* 0x000fe2000001000e */
[----:B------:R-:W-:Y:S02]  /*38c40*/  HADD2.F32 R26, -RZ, R132.H0_H0 ;  /* 0x20000084ff1a7230 */ /* 0x000fe40000004100 */
[----:B------:R-:W-:Y:S02]  /*38c50*/  HADD2.F32 R16, -RZ, R84.H0_H0 ;  /* 0x20000054ff107230 */ /* 0x000fe40000004100 */
[----:B------:R-:W-:Y:S01]  /*38c60*/  FFMA.FTZ R15, R17, R27, R15 ;  /* 0x0000001b110f7223 */ /* 0x000fe2000001000f */
[----:B------:R-:W-:-:S02]  /*38c70*/  HADD2.F32 R185, -RZ, R131.H0_H0 ;  /* 0x20000083ffb97230 */ /* 0x000fc40000004100 */
[----:B------:R-:W-:Y:S02]  /*38c80*/  HADD2.F32 R13, -RZ, R205.H1_H1 ;  /* 0x300000cdff0d7230 */ /* 0x000fe40000004100 */
[----:B------:R-:W-:Y:S01]  /*38c90*/  FFMA.FTZ R16, R20, R26, R16 ;  /* 0x0000001a14107223 */ /* 0x000fe20000010010 */
[----:B------:R-:W-:Y:S02]  /*38ca0*/  HADD2.F32 R25, -RZ, R134.H0_H0 ;  /* 0x20000086ff197230 */ /* 0x000fe40000004100 */
[----:B------:R-:W-:Y:S02]  /*38cb0*/  HADD2.F32 R24, -RZ, R60.H0_H0 ;  /* 0x2000003cff187230 */ /* 0x000fe40000004100 */
[----:B------:R-:W-:Y:S01]  /*38cc0*/  FFMA.FTZ R13, R19, R185, R13 ;  /* 0x000000b9130d7223 */ /* 0x000fe2000001000d */
[----:B------:R-:W-:Y:S02]  /*38cd0*/  HADD2.F32 R27, -RZ, R132.H1_H1 ;  /* 0x30000084ff1b7230 */ /* 0x000fe40000004100 */
[----:B------:R-:W-:-:S02]  /*38ce0*/  HADD2.F32 R18, -RZ, R85.H0_H0 ;  /* 0x20000055ff127230 */ /* 0x000fc40000004100 */
[----:B------:R-:W-:Y:S01]  /*38cf0*/  FFMA.FTZ R20, R20, R25, R24 ;  /* 0x0000001914147223 */ /* 0x000fe20000010018 */
[----:B------:R-:W-:Y:S02]  /*38d00*/  HADD2.F32 R186, -RZ, R133.H0_H0 ;  /* 0x20000085ffba7230 */ /* 0x000fe40000004100 */
[----:B------:R-:W-:Y:S02]  /*38d10*/  HADD2.F32 R17, -RZ, R207.H0_H0 ;  /* 0x200000cfff117230 */ /* 0x000fe40000004100 */
[----:B------:R-:W-:Y:S01]  /*38d20*/  FFMA.FTZ R18, R22, R27, R18 ;  /* 0x0000001b16127223 */ /* 0x000fe20000010012 */
[----:B------:R-:W-:Y:S02]  /*38d30*/  HADD2.F32 R26, -RZ, R134.H1_H1 ;  /* 0x30000086ff1a7230 */ /* 0x000fe40000004100 */
[----:B------:R-:W-:Y:S02]  /*38d40*/  HADD2.F32 R25, -RZ, R61.H0_H0 ;  /* 0x2000003dff197230 */ /* 0x000fe40000004100 */
[----:B------:R-:W-:Y:S01]  /*38d50*/  FFMA.FTZ R17, R21, R186, R17 ;  /* 0x000000ba15117223 */ /* 0x000fe20000010011 */
[----:B------:R-:W-:-:S02]  /*38d60*/  HADD2.F32 R24, -RZ, R133.H1_H1 ;  /* 0x30000085ff187230 */ /* 0x000fc40000004100 */
[--C-:B------:R-:W-:Y:S02]  /*38d70*/  HADD2.F32 R19, -RZ, R208.reuse.H0_H0 ;  /* 0x200000d0ff137230 */ /* 0x100fe40000004100 */
        /* <DEDUP_REMOVED lines=9> */
[----:B------:R-:W-:Y:S01]  /*38e10*/  FFMA.FTZ R24, R183, R187, R24 ;  /* 0x000000bbb7187223 */ /* 0x000fe20000010018 */
[----:B------:R-:W-:Y:S02]  /*38e20*/  HADD2.F32 R185, -RZ, R135.H0_H0 ;  /* 0x20000087ffb97230 */ /* 0x000fe40000004100 */
[----:B------:R-:W-:Y:S02]  /*38e30*/  HADD2.F32 R184, -RZ, R207.H1_H1 ;  /* 0x300000cfffb87230 */ /* 0x000fe40000004100 */
[----:B------:R-:W-:Y:S01]  /*38e40*/  FFMA.FTZ R25, R176, R186, R25 ;  /* 0x000000bab0197223 */ /* 0x000fe20000010019 */
[----:B0-----:R-:W-:-:S04]  /*38e50*/  IMAD.WIDE.U32 R188, R157, 0x10, R190 ;  /* 0x000000109dbc7825 */ /* 0x001fc800078e00be */
[----:B------:R-:W-:Y:S01]  /*38e60*/  FFMA.FTZ R21, R21, R185, R184 ;  /* 0x000000b915157223 */ /* 0x000fe200000100b8 */
[C---:B------:R-:W-:Y:S01]  /*38e70*/  IMAD.WIDE.U32 R186, R160.reuse, 0x10, R230 ;  /* 0x00000010a0ba7825 */ /* 0x040fe200078e00e6 */
[----:B------:R0:W-:Y:S03]  /*38e80*/  STG.E.128 desc[UR6][R188.64], R12 ;  /* 0x0000000cbc007986 */ /* 0x0001e6000c101d06 */
[----:B------:R-:W-:Y:S01]  /*38e90*/  IMAD.WIDE.U32 R194, R160, 0x10, R190 ;  /* 0x00000010a0c27825 */ /* 0x000fe200078e00be */
[----:B------:R1:W-:Y:S03]  /*38ea0*/  STG.E.128 desc[UR6][R186.64], R16 ;  /* 0x00000010ba007986 */ /* 0x0003e6000c101d06 */
[----:B------:R-:W-:Y:S01]  /*38eb0*/  HADD2.F32 R185, -RZ, R136.H1_H1 ;  /* 0x30000088ffb97230 */ /* 0x000fe20000004100 */
[----:B------:R2:W-:Y:S01]  /*38ec0*/  STG.E.128 desc[UR6][R194.64], R20 ;  /* 0x00000014c2007986 */ /* 0x0005e2000c101d06 */
[----:B------:R-:W-:-:S02]  /*38ed0*/  HADD2.F32 R26, -RZ, R87.H0_H0 ;  /* 0x20000057ff1a7230 */ /* 0x000fc40000004100 */
[----:B------:R-:W-:Y:S02]  /*38ee0*/  HADD2.F32 R184, -RZ, R139.H1_H1 ;  /* 0x3000008bffb87230 */ /* 0x000fe40000004100 */
[----:B------:R-:W-:Y:S02]  /*38ef0*/  HADD2.F32 R27, -RZ, R210.H0_H0 ;  /* 0x200000d2ff1b7230 */ /* 0x000fe40000004100 */
[----:B------:R-:W-:Y:S01]  /*38f00*/  FFMA.FTZ R26, R175, R185, R26 ;  /* 0x000000b9af1a7223 */ /* 0x000fe2000001001a */
[----:B------:R-:W-:-:S04]  /*38f10*/  IMAD.WIDE.U32 R192, R152, 0x10, R230 ;  /* 0x0000001098c07825 */ /* 0x000fc800078e00e6 */
[C---:B------:R-:W-:Y:S01]  /*38f20*/  FFMA.FTZ R27, R174.reuse, R184, R27 ;  /* 0x000000b8ae1b7223 */ /* 0x040fe2000001001b */
[----:B0-----:R-:W-:Y:S02]  /*38f30*/  HADD2.F32 R15, -RZ, R210.H1_H1 ;  /* 0x300000d2ff0f7230 */ /* 0x001fe40000004100 */
[----:B------:R-:W-:Y:S02]  /*38f40*/  HADD2.F32 R13, -RZ, R209.H1_H1 ;  /* 0x300000d1ff0d7230 */ /* 0x000fe40000004100 */
[----:B-1----:R-:W-:Y:S01]  /*38f50*/  HADD2.F32 R19, -RZ, R141.H1_H1 ;  /* 0x3000008dff137230 */ /* 0x002fe20000004100 */
[----:B------:R0:W-:Y:S01]  /*38f60*/  STG.E.128 desc[UR6][R192.64], R24 ;  /* 0x00000018c0007986 */ /* 0x0001e2000c101d06 */
[----:B------:R-:W-:Y:S02]  /*38f70*/  HADD2.F32 R18, -RZ, R142.H0_H0 ;  /* 0x2000008eff127230 */ /* 0x000fe40000004100 */
[----:B------:R-:W-:Y:S02]  /*38f80*/  HADD2.F32 R16, -RZ, R88.H0_H0 ;  /* 0x20000058ff107230 */ /* 0x000fe40000004100 */
[----:B------:R-:W-:Y:S01]  /*38f90*/  FFMA.FTZ R15, R174, R19, R15 ;  /* 0x00000013ae0f7223 */ /* 0x000fe2000001000f */
[----:B------:R-:W-:-:S02]  /*38fa0*/  HADD2.F32 R17, -RZ, R144.H0_H0 ;  /* 0x20000090ff117230 */ /* 0x000fc40000004100 */
[----:B--2---:R-:W-:Y:S02]  /*38fb0*/  HADD2.F32 R20, -RZ, R64.H0_H0 ;  /* 0x20000040ff147230 */ /* 0x004fe40000004100 */
[C---:B------:R-:W-:Y:S01]  /*38fc0*/  FFMA.FTZ R16, R173.reuse, R18, R16 ;  /* 0x00000012ad107223 */ /* 0x040fe20000010010 */
[----:B------:R-:W-:Y:S02]  /*38fd0*/  HADD2.F32 R22, -RZ, R141.H0_H0 ;  /* 0x2000008dff167230 */ /* 0x000fe40000004100 */
[----:B------:R-:W-:Y:S02]  /*38fe0*/  HADD2.F32 R21, -RZ, R140.H1_H1 ;  /* 0x3000008cff157230 */ /* 0x000fe40000004100 */
[----:B------:R-:W-:Y:S01]  /*38ff0*/  FFMA.FTZ R20, R173, R17, R20 ;  /* 0x00000011ad147223 */ /* 0x000fe20000010014 */
[----:B------:R-:W-:Y:S02]  /*39000*/  HADD2.F32 R14, -RZ, R63.H0_H0 ;  /* 0x2000003fff0e7230 */ /* 0x000fe40000004100 */
[----:B------:R-:W-:Y:S01]  /*39010*/  FFMA.FTZ R13, R176, R22, R13 ;  /* 0x00000016b00d7223 */ /* 0x000fe2000001000d */
[----:B------:R-:W-:-:S02]  /*39020*/  HADD2.F32 R23, -RZ, R143.H1_H1 ;  /* 0x3000008fff177230 */ /* 0x000fc40000004100 */
[----:B------:R-:W-:Y:S02]  /*39030*/  HADD2.F32 R19, -RZ, R212.H0_H0 ;  /* 0x200000d4ff137230 */ /* 0x000fe40000004100 */
[----:B------:R-:W-:Y:S01]  /*39040*/  FFMA.FTZ R14, R175, R21, R14 ;  /* 0x00000015af0e7223 */ /* 0x000fe2000001000e */
[----:B------:R-:W-:Y:S02]  /*39050*/  HADD2.F32 R184, -RZ, R140.H0_H0 ;  /* 0x2000008cffb87230 */ /* 0x000fe40000004100 */
[----:B------:R-:W-:Y:S02]  /*39060*/  HADD2.F32 R157, -RZ, R62.H0_H0 ;  /* 0x2000003eff9d7230 */ /* 0x000fe40000004100 */
[----:B------:R-:W-:Y:S01]  /*39070*/  FFMA.FTZ R19, R170, R23, R19 ;  /* 0x00000017aa137223 */ /* 0x000fe20000010013 */
[----:B0-----:R-:W-:Y:S02]  /*39080*/  HADD2.F32 R27, -RZ, R143.H0_H0 ;  /* 0x2000008fff1b7230 */ /* 0x001fe40000004100 */
[----:B------:R-:W-:-:S02]  /*39090*/  HADD2.F32 R17, -RZ, R211.H0_H0 ;  /* 0x200000d3ff117230 */ /* 0x000fc40000004100 */
[----:B------:R-:W-:Y:S01]  /*390a0*/  FFMA.FTZ R12, R183, R184, R157 ;  /* 0x000000b8b70c7223 */ /* 0x000fe2000001009d */
        /* <DEDUP_REMOVED lines=12> */
[----:B------:R-:W-:-:S04]  /*39170*/  IMAD.WIDE.U32 R236, R152, 0x10, R190 ;  /* 0x0000001098ec7825 */ /* 0x000fc800078e00be */
[----:B------:R-:W-:Y:S01]  /*39180*/  FFMA.FTZ R23, R170, R173, R23 ;  /* 0x000000adaa177223 */ /* 0x000fe20000010017 */
[C---:B------:R-:W-:Y:S01]  /*39190*/  IMAD.WIDE.U32 R234, R155.reuse, 0x10, R230 ;  /* 0x000000109bea7825 */ /* 0x040fe200078e00e6 */
[----:B------:R-:W-:Y:S03]  /*391a0*/  STG.E.128 desc[UR6][R236.64], R12 ;  /* 0x0000000cec007986 */ /* 0x000fe6000c101d06 */
[----:B------:R-:W-:Y:S01]  /*391b0*/  IMAD.WIDE.U32 R238, R155, 0x10, R190 ;  /* 0x000000109bee7825 */ /* 0x000fe200078e00be */
[----:B------:R0:W-:Y:S03]  /*391c0*/  STG.E.128 desc[UR6][R234.64], R16 ;  /* 0x00000010ea007986 */ /* 0x0001e6000c101d06 */
[----:B------:R-:W-:Y:S01]  /*391d0*/  HADD2.F32 R172, -RZ, R146.H0_H0 ;  /* 0x20000092ffac7230 */ /* 0x000fe20000004100 */
[----:B------:R1:W-:Y:S01]  /*391e0*/  STG.E.128 desc[UR6][R238.64], R20 ;  /* 0x00000014ee007986 */ /* 0x0003e2000c101d06 */
[----:B------:R-:W-:-:S02]  /*391f0*/  HADD2.F32 R24, -RZ, R90.H0_H0 ;  /* 0x2000005aff187230 */ /* 0x000fc40000004100 */
[----:B------:R-:W-:Y:S02]  /*39200*/  HADD2.F32 R171, -RZ, R147.H0_H0 ;  /* 0x20000093ffab7230 */ /* 0x000fe40000004100 */
[----:B------:R-:W-:Y:S02]  /*39210*/  HADD2.F32 R25, -RZ, R213.H0_H0 ;  /* 0x200000d5ff197230 */ /* 0x000fe40000004100 */
[----:B------:R-:W-:Y:S01]  /*39220*/  FFMA.FTZ R24, R57, R172, R24 ;  /* 0x000000ac39187223 */ /* 0x000fe20000010018 */
[----:B------:R-:W-:Y:S02]  /*39230*/  HADD2.F32 R160, -RZ, R146.H1_H1 ;  /* 0x30000092ffa07230 */ /* 0x000fe40000004100 */
[----:B------:R-:W-:Y:S02]  /*39240*/  HADD2.F32 R26, -RZ, R91.H0_H0 ;  /* 0x2000005bff1a7230 */ /* 0x000fe40000004100 */
[----:B------:R-:W-:Y:S01]  /*39250*/  FFMA.FTZ R25, R58, R171, R25 ;  /* 0x000000ab3a197223 */ /* 0x000fe20000010019 */
[----:B------:R-:W-:-:S02]  /*39260*/  HADD2.F32 R157, -RZ, R147.H1_H1 ;  /* 0x30000093ff9d7230 */ /* 0x000fc40000004100 */
[----:B------:R-:W-:Y:S02]  /*39270*/  HADD2.F32 R27, -RZ, R214.H0_H0 ;  /* 0x200000d6ff1b7230 */ /* 0x000fe40000004100 */
[----:B------:R-:W-:Y:S01]  /*39280*/  FFMA.FTZ R26, R59, R160, R26 ;  /* 0x000000a03b1a7223 */ /* 0x000fe2000001001a */
[----:B0-----:R-:W-:Y:S02]  /*39290*/  HADD2.F32 R19, -RZ, R148.H1_H1 ;  /* 0x30000094ff137230 */ /* 0x001fe40000004100 */
[----:B------:R-:W-:Y:S02]  /*392a0*/  HADD2.F32 R14, -RZ, R67.H0_H0 ;  /* 0x20000043ff0e7230 */ /* 0x000fe40000004100 */
[----:B------:R-:W-:Y:S01]  /*392b0*/  FFMA.FTZ R27, R56, R157, R27 ;  /* 0x0000009d381b7223 */ /* 0x000fe2000001001b */
[----:B------:R-:W-:-:S04]  /*392c0*/  IMAD.WIDE.U32 R232, R158, 0x10, R230 ;  /* 0x000000109ee87825 */ /* 0x000fc800078e00e6 */
[----:B------:R-:W-:Y:S01]  /*392d0*/  FFMA.FTZ R14, R59, R19, R14 ;  /* 0x000000133b0e7223 */ /* 0x000fe2000001000e */
[----:B-1----:R-:W-:Y:S01]  /*392e0*/  HADD2.F32 R21, -RZ, R148.H0_H0 ;  /* 0x20000094ff157230 */ /* 0x002fe20000004100 */
[----:B------:R0:W-:Y:S01]  /*392f0*/  STG.E.128 desc[UR6][R232.64], R24 ;  /* 0x00000018e8007986 */ /* 0x0001e2000c101d06 */
[----:B------:R-:W-:Y:S02]  /*39300*/  HADD2.F32 R12, -RZ, R66.H0_H0 ;  /* 0x20000042ff0c7230 */ /* 0x000fe40000004100 */
[----:B------:R-:W-:Y:S02]  /*39310*/  HADD2.F32 R17, -RZ, R150.H0_H0 ;  /* 0x20000096ff117230 */ /* 0x000fe40000004100 */
        /* <DEDUP_REMOVED lines=8> */
[----:B------:R-:W-:Y:S02]  /*393a0*/  HADD2.F32 R19, -RZ, R153.H1_H1 ;  /* 0x30000099ff137230 */ /* 0x000fe40000004100 */
[----:B------:R-:W-:-:S02]  /*393b0*/  HADD2.F32 R22, -RZ, R69.H0_H0 ;  /* 0x20000045ff167230 */ /* 0x000fc40000004100 */
[----:B------:R-:W-:Y:S01]  /*393c0*/  FFMA.FTZ R15, R56, R18, R15 ;  /* 0x00000012380f7223 */ /* 0x000fe2000001000f */
[----:B0-----:R-:W-:Y:S02]  /*393d0*/  HADD2.F32 R25, -RZ, R151.H0_H0 ;  /* 0x20000097ff197230 */ /* 0x001fe40000004100 */
[--C-:B------:R-:W-:Y:S02]  /*393e0*/  HADD2.F32 R17, -RZ, R215.reuse.H0_H0 ;  /* 0x200000d7ff117230 */ /* 0x100fe40000004100 */
[----:B------:R-:W-:Y:S01]  /*393f0*/  FFMA.FTZ R22, R53, R19, R22 ;  /* 0x0000001335167223 */ /* 0x000fe20000010016 */
[----:B------:R-:W-:Y:S02]  /*39400*/  HADD2.F32 R24, -RZ, R154.H0_H0 ;  /* 0x2000009aff187230 */ /* 0x000fe40000004100 */
[----:B------:R-:W-:Y:S02]  /*39410*/  HADD2.F32 R21, -RZ, R215.H1_H1 ;  /* 0x300000d7ff157230 */ /* 0x000fe40000004100 */
[----:B------:R-:W-:Y:S01]  /*39420*/  FFMA.FTZ R17, R54, R25, R17 ;  /* 0x0000001936117223 */ /* 0x000fe20000010011 */
[----:B------:R-:W-:-:S02]  /*39430*/  HADD2.F32 R26, -RZ, R153.H0_H0 ;  /* 0x20000099ff1a7230 */ /* 0x000fc40000004100 */
        /* <DEDUP_REMOVED lines=14> */
[----:B------:R0:W-:Y:S01]  /*39520*/  STG.E.128 desc[UR6][R224.64], R12 ;  /* 0x0000000ce0007986 */ /* 0x0001e2000c101d06 */
[----:B------:R-:W-:Y:S02]  /*39530*/  HADD2.F32 R23, -RZ, R216.H1_H1 ;  /* 0x300000d8ff177230 */ /* 0x000fe40000004100 */
        /* <DEDUP_REMOVED lines=8> */
[----:B------:R-:W-:Y:S01]  /*395c0*/  IMAD.WIDE.U32 R226, R161, 0x10, R190 ;  /* 0x00000010a1e27825 */ /* 0x000fe200078e00be */
[----:B------:R1:W-:Y:S01]  /*395d0*/  STG.E.128 desc[UR6][R194.64], R16 ;  /* 0x00000010c2007986 */ /* 0x0003e2000c101d06 */
[----:B0-----:R-:W-:Y:S02]  /*395e0*/  SHF.R.U64 R13, R116, 0x10, R117 ;  /* 0x00000010740d7819 */ /* 0x001fe40000001275 */
[----:B------:R-:W-:Y:S01]  /*395f0*/  HADD2.F32 R57, -RZ, R156.H1_H1 ;  /* 0x3000009cff397230 */ /* 0x000fe20000004100 */
[----:B------:R0:W-:Y:S01]  /*39600*/  STG.E.128 desc[UR6][R226.64], R20 ;  /* 0x00000014e2007986 */ /* 0x0001e2000c101d06 */
[----:B------:R-:W-:Y:S02]  /*39610*/  HADD2.F32 R26, -RZ, R95.H0_H0 ;  /* 0x2000005fff1a7230 */ /* 0x000fe40000004100 */
[----:B------:R-:W-:Y:S02]  /*39620*/  HADD2.F32 R54, -RZ, R159.H1_H1 ;  /* 0x3000009fff367230 */ /* 0x000fe40000004100 */
[----:B------:R-:W-:-:S02]  /*39630*/  HADD2.F32 R27, -RZ, R218.H0_H0 ;  /* 0x200000daff1b7230 */ /* 0x000fc40000004100 */
[----:B------:R-:W-:Y:S01]  /*39640*/  FFMA.FTZ R26, R30, R57, R26 ;  /* 0x000000391e1a7223 */ /* 0x000fe2000001001a */
[----:B------:R-:W-:-:S04]  /*39650*/  IMAD.WIDE.U32 R192, R163, 0x10, R230 ;  /* 0x00000010a3c07825 */ /* 0x000fc800078e00e6 */
[----:B------:R-:W-:Y:S01]  /*39660*/  FFMA.FTZ R27, R31, R54, R27 ;  /* 0x000000361f1b7223 */ /* 0x000fe2000001001b */
[----:B------:R-:W-:Y:S02]  /*39670*/  HADD2.F32 R12, -RZ, R96.H0_H0 ;  /* 0x20000060ff0c7230 */ /* 0x000fe40000004100 */
[----:B------:R-:W-:Y:S01]  /*39680*/  HADD2.F32 R59, -RZ, R164.H0_H0 ;  /* 0x200000a4ff3b7230 */ /* 0x000fe20000004100 */
[----:B-1----:R-:W-:Y:S01]  /*39690*/  SHF.R.U64 R19, R96, 0x10, R97 ;  /* 0x0000001060137819 */ /* 0x002fe20000001261 */
[----:B------:R-:W-:Y:S01]  /*396a0*/  HADD2.F32 R58, -RZ, R217.H1_H1 ;  /* 0x300000d9ff3a7230 */ /* 0x000fe20000004100 */
[----:B------:R-:W-:Y:S01]  /*396b0*/  SHF.R.U64 R17, R110, 0x10, R111 ;  /* 0x000000106e117819 */ /* 0x000fe2000000126f */
[----:B------:R-:W-:Y:S01]  /*396c0*/  HADD2.F32 R56, -RZ, R162.H1_H1 ;  /* 0x300000a2ff387230 */ /* 0x000fe20000004100 */
[----:B------:R-:W-:Y:S01]  /*396d0*/  SHF.R.U64 R18, R72, 0x10, R73 ;  /* 0x0000001048127819 */ /* 0x000fe20000001249 */
[----:B0-----:R-:W-:Y:S01]  /*396e0*/  HADD2.F32 R21, -RZ, R199.H0_H0 ;  /* 0x200000c7ff157230 */ /* 0x001fe20000004100 */
[----:B------:R0:W-:Y:S01]  /*396f0*/  STG.E.128 desc[UR6][R192.64], R24 ;  /* 0x00000018c0007986 */ /* 0x0001e2000c101d06 */
[----:B------:R-:W-:-:S02]  /*39700*/  HADD2.F32 R55, -RZ, R71.H0_H0 ;  /* 0x20000047ff377230 */ /* 0x000fc40000004100 */
[----:B------:R-:W-:Y:S01]  /*39710*/  FFMA.FTZ R29, R29, R59, R58 ;  /* 0x0000003b1d1d7223 */ /* 0x000fe2000001003a */
[----:B------:R-:W-:Y:S02]  /*39720*/  HADD2.F32 R52, -RZ, R164.H1_H1 ;  /* 0x300000a4ff347230 */ /* 0x000fe40000004100 */
[----:B------:R-:W-:Y:S01]  /*39730*/  FFMA.FTZ R12, R51, R21, R12 ;  /* 0x00000015330c7223 */ /* 0x000fe2000001000c */
[----:B------:R-:W-:Y:S02]  /*39740*/  HADD2.F32 R53, -RZ, R218.H1_H1 ;  /* 0x300000daff357230 */ /* 0x000fe40000004100 */
[----:B------:R-:W-:Y:S01]  /*39750*/  FFMA.FTZ R30, R30, R56, R55 ;  /* 0x000000381e1e7223 */ /* 0x000fe20000010037 */
[----:B------:R-:W-:Y:S01]  /*39760*/  HADD2.F32 R13, -RZ, R13.H0_H0 ;  /* 0x2000000dff0d7230 */ /* 0x000fe20000004100 */
[----:B------:R-:W-:Y:S01]  /*39770*/  SHF.R.U32.HI R23, RZ, 0x10, R111 ;  /* 0x00000010ff177819 */ /* 0x000fe2000001166f */
        /* <DEDUP_REMOVED lines=9> */
[----:B------:R-:W-:Y:S01]  /*39810*/  IMAD.WIDE.U32 R228, R163, 0x10, R190 ;  /* 0x00000010a3e47825 */ /* 0x000fe200078e00be */
[----:B0-----:R-:W-:-:S03]  /*39820*/  SHF.R.U32.HI R25, RZ, 0x10, R117 ;  /* 0x00000010ff197819 */ /* 0x001fc60000011675 */
[----:B------:R-:W-:Y:S01]  /*39830*/  FFMA.FTZ R17, R50, R17, R18 ;  /* 0x0000001132117223 */ /* 0x000fe20000010012 */
[----:B------:R-:W-:Y:S01]  /*39840*/  HADD2.F32 R21, -RZ, R202.H0_H0 ;  /* 0x200000caff157230 */ /* 0x000fe20000004100 */
[----:B------:R0:W-:Y:S01]  /*39850*/  STG.E.128 desc[UR6][R228.64], R28 ;  /* 0x0000001ce4007986 */ /* 0x0001e2000c101d06 */
[----:B------:R-:W-:Y:S01]  /*39860*/  HADD2.F32 R24, -RZ, R74.H0_H0 ;  /* 0x2000004aff187230 */ /* 0x000fe20000004100 */
[----:B------:R-:W-:Y:S01]  /*39870*/  SHF.R.U32.HI R27, RZ, 0x10, R115 ;  /* 0x00000010ff1b7819 */ /* 0x000fe20000011673 */
[----:B------:R-:W-:Y:S02]  /*39880*/  HADD2.F32 R14, -RZ, R199.H1_H1 ;  /* 0x300000c7ff0e7230 */ /* 0x000fe40000004100 */
[----:B------:R-:W-:Y:S02]  /*39890*/  HADD2.F32 R15, -RZ, R97.H0_H0 ;  /* 0x20000061ff0f7230 */ /* 0x000fe40000004100 */
[----:B------:R-:W-:Y:S01]  /*398a0*/  FFMA.FTZ R24, R47, R21, R24 ;  /* 0x000000152f187223 */ /* 0x000fe20000010018 */
[----:B------:R-:W-:Y:S01]  /*398b0*/  HADD2.F32 R26, -RZ, R200.H1_H1 ;  /* 0x300000c8ff1a7230 */ /* 0x000fe20000004100 */
[----:B------:R-:W-:Y:S01]  /*398c0*/  SHF.R.U64 R21, R98, 0x10, R99 ;  /* 0x0000001062157819 */ /* 0x000fe20000001263 */
[----:B------:R-:W-:-:S02]  /*398d0*/  HADD2.F32 R18, -RZ, R73.H0_H0 ;  /* 0x20000049ff127230 */ /* 0x000fc40000004100 */
[C---:B------:R-:W-:Y:S01]  /*398e0*/  FFMA.FTZ R14, R49.reuse, R14, R15 ;  /* 0x0000000e310e7223 */ /* 0x040fe2000001000f */
[----:B------:R-:W-:Y:S01]  /*398f0*/  HADD2.F32 R22, -RZ, R201.H0_H0 ;  /* 0x200000c9ff167230 */ /* 0x000fe20000004100 */
[----:B------:R-:W-:Y:S01]  /*39900*/  SHF.R.U32.HI R15, RZ, 0x10, R97 ;  /* 0x00000010ff0f7819 */ /* 0x000fe20000011661 */
[----:B------:R-:W-:Y:S02]  /*39910*/  HADD2.F32 R20, -RZ, R98.H0_H0 ;  /* 0x20000062ff147230 */ /* 0x000fe40000004100 */
[----:B------:R-:W-:Y:S01]  /*39920*/  FFMA.FTZ R18, R49, R26, R18 ;  /* 0x0000001a31127223 */ /* 0x000fe20000010012 */
[----:B------:R-:W-:Y:S01]  /*39930*/  HADD2.F32 R23, -RZ, R23.H0_H0 ;  /* 0x20000017ff177230 */ /* 0x000fe20000004100 */
[----:B------:R-:W-:Y:S01]  /*39940*/  SHF.R.U32.HI R49, RZ, 0x10, R109 ;  /* 0x00000010ff317819 */ /* 0x000fe2000001166d */
[----:B------:R-:W-:Y:S01]  /*39950*/  HADD2.F32 R19, -RZ, R19.H0_H0 ;  /* 0x20000013ff137230 */ /* 0x000fe20000004100 */
[----:B0-----:R-:W-:Y:S01]  /*39960*/  SHF.R.U64 R31, R114, 0x10, R115 ;  /* 0x00000010721f7819 */ /* 0x001fe20000001273 */
[----:B------:R-:W-:Y:S01]  /*39970*/  FFMA.FTZ R20, R47, R22, R20 ;  /* 0x000000162f147223 */ /* 0x000fe20000010014 */
[----:B------:R-:W-:Y:S01]  /*39980*/  HADD2.F32 R29, -RZ, R201.H1_H1 ;  /* 0x300000c9ff1d7230 */ /* 0x000fe20000004100 */
[----:B------:R-:W-:Y:S01]  /*39990*/  SHF.R.U64 R47, R112, 0x10, R113 ;  /* 0x00000010702f7819 */ /* 0x000fe20000001271 */
[----:B------:R-:W-:Y:S01]  /*399a0*/  FFMA.FTZ R19, R48, R23, R19 ;  /* 0x0000001730137223 */ /* 0x000fe20000010013 */
[----:B------:R-:W-:Y:S01]  /*399b0*/  HADD2.F32 R22, -RZ, R99.H0_H0 ;  /* 0x20000063ff167230 */ /* 0x000fe20000004100 */
[----:B------:R-:W-:Y:S01]  /*399c0*/  SHF.R.U32.HI R23, RZ, 0x10, R99 ;  /* 0x00000010ff177819 */ /* 0x000fe20000011663 */
[----:B------:R-:W-:Y:S01]  /*399d0*/  HADD2.F32 R28, -RZ, R202.H1_H1 ;  /* 0x300000caff1c7230 */ /* 0x000fe20000004100 */
[----:B------:R-:W-:Y:S01]  /*399e0*/  SHF.R.U64 R30, R108, 0x10, R109 ;  /* 0x000000106c1e7819 */ /* 0x000fe2000000126d */
[----:B------:R-:W-:-:S02]  /*399f0*/  HADD2.F32 R31, -RZ, R31.H0_H0 ;  /* 0x2000001fff1f7230 */ /* 0x000fc40000004100 */
[C---:B------:R-:W-:Y:S01]  /*39a00*/  FFMA.FTZ R22, R45.reuse, R29, R22 ;  /* 0x0000001d2d167223 */ /* 0x040fe20000010016 */
[----:B------:R-:W-:Y:S01]  /*39a10*/  HADD2.F32 R21, -RZ, R21.H0_H0 ;  /* 0x20000015ff157230 */ /* 0x000fe20000004100 */
[----:B------:R-:W-:Y:S01]  /*39a20*/  SHF.R.U64 R29, R100, 0x10, R101 ;  /* 0x00000010641d7819 */ /* 0x000fe20000001265 */
[----:B------:R-:W-:Y:S02]  /*39a30*/  HADD2.F32 R26, -RZ, R75.H0_H0 ;  /* 0x2000004bff1a7230 */ /* 0x000fe40000004100 */
[----:B------:R-:W-:Y:S02]  /*39a40*/  HADD2.F32 R25, -RZ, R25.H0_H0 ;  /* 0x20000019ff197230 */ /* 0x000fe40000004100 */
[----:B------:R-:W-:Y:S01]  /*39a50*/  FFMA.FTZ R21, R46, R31, R21 ;  /* 0x0000001f2e157223 */ /* 0x000fe20000010015 */
[----:B------:R-:W-:Y:S02]  /*39a60*/  HADD2.F32 R15, -RZ, R15.H0_H0 ;  /* 0x2000000fff0f7230 */ /* 0x000fe40000004100 */
[----:B------:R-:W-:Y:S01]  /*39a70*/  FFMA.FTZ R26, R45, R28, R26 ;  /* 0x0000001c2d1a7223 */ /* 0x000fe2000001001a */
[----:B------:R-:W-:Y:S01]  /*39a80*/  HADD2.F32 R27, -RZ, R27.H0_H0 ;  /* 0x2000001bff1b7230 */ /* 0x000fe20000004100 */
[----:B------:R-:W-:Y:S01]  /*39a90*/  SHF.R.U32.HI R45, RZ, 0x10, R113 ;  /* 0x00000010ff2d7819 */ /* 0x000fe20000011671 */
[----:B------:R-:W-:-:S02]  /*39aa0*/  HADD2.F32 R23, -RZ, R23.H0_H0 ;  /* 0x20000017ff177230 */ /* 0x000fc40000004100 */
[----:B------:R-:W-:Y:S01]  /*39ab0*/  FFMA.FTZ R15, R48, R25, R15 ;  /* 0x00000019300f7223 */ /* 0x000fe2000001000f */
[----:B------:R-:W-:Y:S01]  /*39ac0*/  SHF.R.U32.HI R31, RZ, 0x10, R101 ;  /* 0x00000010ff1f7819 */ /* 0x000fe20000011665 */
[----:B------:R-:W-:Y:S01]  /*39ad0*/  HADD2.F32 R47, -RZ, R47.H0_H0 ;  /* 0x2000002fff2f7230 */ /* 0x000fe20000004100 */
[----:B------:R-:W-:Y:S01]  /*39ae0*/  SHF.R.U64 R25, R74, 0x10, R75 ;  /* 0x000000104a197819 */ /* 0x000fe2000000124b */
[----:B------:R-:W-:Y:S01]  /*39af0*/  FFMA.FTZ R23, R44, R27, R23 ;  /* 0x0000001b2c177223 */ /* 0x000fe20000010017 */
[----:B------:R-:W-:Y:S01]  /*39b00*/  HADD2.F32 R29, -RZ, R29.H0_H0 ;  /* 0x2000001dff1d7230 */ /* 0x000fe20000004100 */
[----:B------:R-:W-:Y:S01]  /*39b10*/  SHF.R.U32.HI R27, RZ, 0x10, R75 ;  /* 0x00000010ff1b7819 */ /* 0x000fe2000001164b */
[----:B------:R-:W-:Y:S02]  /*39b20*/  HADD2.F32 R45, -RZ, R45.H0_H0 ;  /* 0x2000002dff2d7230 */ /* 0x000fe40000004100 */
[----:B------:R-:W-:Y:S02]  /*39b30*/  HADD2.F32 R31, -RZ, R31.H0_H0 ;  /* 0x2000001fff1f7230 */ /* 0x000fe40000004100 */
[----:B------:R-:W-:Y:S01]  /*39b40*/  FFMA.FTZ R29, R42, R47, R29 ;  /* 0x0000002f2a1d7223 */ /* 0x000fe2000001001d */
[----:B------:R-:W-:Y:S01]  /*39b50*/  IMAD.WIDE.U32 R184, R166, 0x10, R230 ;  /* 0x00000010a6b87825 */ /* 0x000fe200078e00e6 */
[----:B------:R-:W-:-:S03]  /*39b60*/  SHF.R.U64 R47, R76, 0x10, R77 ;  /* 0x000000104c2f7819 */ /* 0x000fc6000000124d */
[----:B------:R-:W-:Y:S01]  /*39b70*/  FFMA.FTZ R31, R40, R45, R31 ;  /* 0x0000002d281f7223 */ /* 0x000fe2000001001f */
[----:B------:R-:W-:Y:S01]  /*39b80*/  HADD2.F32 R30, -RZ, R30.H0_H0 ;  /* 0x2000001eff1e7230 */ /* 0x000fe20000004100 */
[----:B------:R0:W-:Y:S01]  /*39b90*/  STG.E.128 desc[UR6][R184.64], R12 ;  /* 0x0000000cb8007986 */ /* 0x0001e2000c101d06 */
[----:B------:R-:W-:Y:S01]  /*39ba0*/  HADD2.F32 R25, -RZ, R25.H0_H0 ;  /* 0x20000019ff197230 */ /* 0x000fe20000004100 */
[----:B------:R-:W-:Y:S01]  /*39bb0*/  SHF.R.U64 R45, R106, 0x10, R107 ;  /* 0x000000106a2d7819 */ /* 0x000fe2000000126b */
[----:B------:R-:W-:-:S04]  /*39bc0*/  IMAD.WIDE.U32 R186, R166, 0x10, R190 ;  /* 0x00000010a6ba7825 */ /* 0x000fc800078e00be */
[----:B------:R-:W-:Y:S01]  /*39bd0*/  FFMA.FTZ R25, R46, R30, R25 ;  /* 0x0000001e2e197223 */ /* 0x000fe20000010019 */
[----:B------:R-:W-:Y:S01]  /*39be0*/  HADD2.F32 R49, -RZ, R49.H0_H0 ;  /* 0x20000031ff317230 */ /* 0x000fe20000004100 */
[----:B------:R1:W-:Y:S01]  /*39bf0*/  STG.E.128 desc[UR6][R186.64], R16 ;  /* 0x00000010ba007986 */ /* 0x0003e2000c101d06 */
[----:B------:R-:W-:Y:S02]  /*39c00*/  HADD2.F32 R27, -RZ, R27.H0_H0 ;  /* 0x2000001bff1b7230 */ /* 0x000fe40000004100 */
[--C-:B------:R-:W-:Y:S02]  /*39c10*/  HADD2.F32 R48, -RZ, R203.reuse.H0_H0 ;  /* 0x200000cbff307230 */ /* 0x100fe40000004100 */
[----:B------:R-:W-:Y:S02]  /*39c20*/  HADD2.F32 R28, -RZ, R100.H0_H0 ;  /* 0x20000064ff1c7230 */ /* 0x000fe40000004100 */
[----:B------:R-:W-:Y:S01]  /*39c30*/  FFMA.FTZ R27, R44, R49, R27 ;  /* 0x000000312c1b7223 */ /* 0x000fe2000001001b */
[----:B------:R-:W-:-:S02]  /*39c40*/  HADD2.F32 R46, -RZ, R203.H1_H1 ;  /* 0x300000cbff2e7230 */ /* 0x000fc40000004100 */
[----:B------:R-:W-:Y:S01]  /*39c50*/  HADD2.F32 R30, -RZ, R101.H0_H0 ;  /* 0x20000065ff1e7230 */ /* 0x000fe20000004100 */
[----:B0-----:R-:W-:Y:S01]  /*39c60*/  SHF.R.U32.HI R12, RZ, 0x10, R107 ;  /* 0x00000010ff0c7819 */ /* 0x001fe2000001166b */
[----:B------:R-:W-:-:S04]  /*39c70*/  IMAD.WIDE.U32 R174, R168, 0x10, R230 ;  /* 0x00000010a8ae7825 */ /* 0x000fc800078e00e6 */
[----:B------:R-:W-:Y:S01]  /*39c80*/  FFMA.FTZ R28, R43, R48, R28 ;  /* 0x000000302b1c7223 */ /* 0x000fe2000001001c */
[----:B------:R-:W-:Y:S01]  /*39c90*/  FFMA.FTZ R30, R41, R46, R30 ;  /* 0x0000002e291e7223 */ /* 0x000fe2000001001e */
[----:B------:R-:W-:Y:S01]  /*39ca0*/  IMAD.WIDE.U32 R188, R168, 0x10, R190 ;  /* 0x00000010a8bc7825 */ /* 0x000fe200078e00be */
[----:B------:R0:W-:Y:S03]  /*39cb0*/  STG.E.128 desc[UR6][R174.64], R20 ;  /* 0x00000014ae007986 */ /* 0x0001e6000c101d06 */
[----:B------:R-:W-:Y:S01]  /*39cc0*/  HADD2.F32 R13, -RZ, R45.H0_H0 ;  /* 0x2000002dff0d7230 */ /* 0x000fe20000004100 */
[----:B------:R-:W-:Y:S01]  /*39cd0*/  STG.E.128 desc[UR6][R188.64], R24 ;  /* 0x00000018bc007986 */ /* 0x000fe2000c101d06 */
[----:B------:R-:W-:Y:S02]  /*39ce0*/  HADD2.F32 R15, -RZ, R47.H0_H0 ;  /* 0x2000002fff0f7230 */ /* 0x000fe40000004100 */
[----:B------:R-:W-:-:S04]  /*39cf0*/  IMAD.WIDE.U32 R172, R169, 0x10, R230 ;  /* 0x00000010a9ac7825 */ /* 0x000fc800078e00e6 */
[----:B------:R-:W-:Y:S01]  /*39d00*/  FFMA.FTZ R13, R42, R13, R15 ;  /* 0x0000000d2a0d7223 */ /* 0x000fe2000001000f */
[----:B-1----:R-:W-:Y:S01]  /*39d10*/  HADD2.F32 R19, -RZ, R219.H0_H0 ;  /* 0x200000dbff137230 */ /* 0x002fe20000004100 */
[----:B------:R1:W-:Y:S01]  /*39d20*/  STG.E.128 desc[UR6][R172.64], R28 ;  /* 0x0000001cac007986 */ /* 0x0003e2000c101d06 */
[----:B------:R-:W-:Y:S02]  /*39d30*/  HADD2.F32 R16, -RZ, R165.H0_H0 ;  /* 0x200000a5ff107230 */ /* 0x000fe40000004100 */
[----:B------:R-:W-:Y:S02]  /*39d40*/  HADD2.F32 R17, -RZ, R12.H0_H0 ;  /* 0x2000000cff117230 */ /* 0x000fe40000004100 */
[----:B------:R-:W-:Y:S02]  /*39d50*/  HADD2.F32 R18, -RZ, R102.H0_H0 ;  /* 0x20000066ff127230 */ /* 0x000fe40000004100 */
[----:B0-----:R-:W-:Y:S02]  /*39d60*/  HADD2.F32 R21, -RZ, R180.H0_H0 ;  /* 0x200000b4ff157230 */ /* 0x001fe40000004100 */
[----:B------:R-:W-:Y:S01]  /*39d70*/  FFMA.FTZ R15, R40, R17, R19 ;  /* 0x00000011280f7223 */ /* 0x000fe20000010013 */
[----:B------:R-:W-:-:S02]  /*39d80*/  HADD2.F32 R22, -RZ, R220.H0_H0 ;  /* 0x200000dcff167230 */ /* 0x000fc40000004100 */
[C---:B------:R-:W-:Y:S01]  /*39d90*/  FFMA.FTZ R16, R39.reuse, R16, R18 ;  /* 0x0000001027107223 */ /* 0x040fe20000010012 */
[----:B------:R-:W-:Y:S02]  /*39da0*/  HADD2.F32 R20, -RZ, R178.H0_H0 ;  /* 0x200000b2ff147230 */ /* 0x000fe40000004100 */
[----:B------:R-:W-:Y:S02]  /*39db0*/  HADD2.F32 R18, -RZ, R78.H0_H0 ;  /* 0x2000004eff127230 */ /* 0x000fe40000004100 */
[----:B------:R-:W-:Y:S01]  /*39dc0*/  FFMA.FTZ R21, R38, R21, R22 ;  /* 0x0000001526157223 */ /* 0x000fe20000010016 */
[----:B------:R-:W-:Y:S02]  /*39dd0*/  HADD2.F32 R17, -RZ, R167.H0_H0 ;  /* 0x200000a7ff117230 */ /* 0x000fe40000004100 */
[----:B------:R-:W-:Y:S02]  /*39de0*/  HADD2.F32 R19, -RZ, R219.H1_H1 ;  /* 0x300000dbff137230 */ /* 0x000fe40000004100 */
[----:B------:R-:W-:Y:S01]  /*39df0*/  FFMA.FTZ R20, R39, R20, R18 ;  /* 0x0000001427147223 */ /* 0x000fe20000010012 */
[----:B-1----:R-:W-:-:S02]  /*39e00*/  HADD2.F32 R28, -RZ, R178.H1_H1 ;  /* 0x300000b2ff1c7230 */ /* 0x002fc40000004100 */
[----:B------:R-:W-:Y:S02]  /*39e10*/  HADD2.F32 R23, -RZ, R79.H0_H0 ;  /* 0x2000004fff177230 */ /* 0x000fe40000004100 */
[----:B------:R-:W-:Y:S01]  /*39e20*/  FFMA.FTZ R17, R38, R17, R19 ;  /* 0x0000001126117223 */ /* 0x000fe20000010013 */
[----:B------:R-:W-:Y:S02]  /*39e30*/  HADD2.F32 R24, -RZ, R165.H1_H1 ;  /* 0x300000a5ff187230 */ /* 0x000fe40000004100 */
[----:B------:R-:W-:Y:S02]  /*39e40*/  HADD2.F32 R26, -RZ, R103.H0_H0 ;  /* 0x20000067ff1a7230 */ /* 0x000fe40000004100 */
[----:B------:R-:W-:Y:S01]  /*39e50*/  FFMA.FTZ R22, R37, R28, R23 ;  /* 0x0000001c25167223 */ /* 0x000fe20000010017 */
[----:B------:R-:W-:Y:S02]  /*39e60*/  HADD2.F32 R19, -RZ, R167.H1_H1 ;  /* 0x300000a7ff137230 */ /* 0x000fe40000004100 */
[----:B------:R-:W-:-:S02]  /*39e70*/  HADD2.F32 R23, -RZ, R220.H1_H1 ;  /* 0x300000dcff177230 */ /* 0x000fc40000004100 */
[----:B------:R-:W-:Y:S01]  /*39e80*/  FFMA.FTZ R18, R37, R24, R26 ;  /* 0x0000001825127223 */ /* 0x000fe2000001001a */
[----:B------:R-:W-:Y:S02]  /*39e90*/  HADD2.F32 R25, -RZ, R180.H1_H1 ;  /* 0x300000b4ff197230 */ /* 0x000fe40000004100 */
[----:B------:R-:W-:Y:S02]  /*39ea0*/  HADD2.F32 R24, -RZ, R221.H0_H0 ;  /* 0x200000ddff187230 */ /* 0x000fe40000004100 */
[C---:B------:R-:W-:Y:S01]  /*39eb0*/  FFMA.FTZ R19, R36.reuse, R19, R23 ;  /* 0x0000001324137223 */ /* 0x040fe20000010017 */
[----:B------:R-:W-:Y:S02]  /*39ec0*/  HADD2.F32 R26, -RZ, R181.H0_H0 ;  /* 0x200000b5ff1a7230 */ /* 0x000fe40000004100 */
[----:B------:R-:W-:Y:S02]  /*39ed0*/  HADD2.F32 R28, -RZ, R104.H0_H0 ;  /* 0x20000068ff1c7230 */ /* 0x000fe40000004100 */
[----:B------:R-:W-:Y:S01]  /*39ee0*/  FFMA.FTZ R23, R36, R25, R24 ;  /* 0x0000001924177223 */ /* 0x000fe20000010018 */
[----:B------:R-:W-:Y:S01]  /*39ef0*/  HADD2.F32 R30, -RZ, R197.H0_H0 ;  /* 0x200000c5ff1e7230 */ /* 0x000fe20000004100 */
[----:B------:R-:W0:Y:S01]  /*39f00*/  LDC.64 R36, c[0x0][0x380] ;  /* 0x0000e000ff247b82 */ /* 0x000e220000000a00 */
[----:B------:R-:W-:-:S02]  /*39f10*/  HADD2.F32 R27, -RZ, R80.H0_H0 ;  /* 0x20000050ff1b7230 */ /* 0x000fc40000004100 */
[C---:B------:R-:W-:Y:S01]  /*39f20*/  FFMA.FTZ R24, R35.reuse, R26, R28 ;  /* 0x0000001a23187223 */ /* 0x040fe2000001001c */
[----:B------:R-:W-:Y:S02]  /*39f30*/  HADD2.F32 R29, -RZ, R182.H0_H0 ;  /* 0x200000b6ff1d7230 */ /* 0x000fe40000004100 */
[----:B------:R-:W-:Y:S02]  /*39f40*/  HADD2.F32 R31, -RZ, R221.H1_H1 ;  /* 0x300000ddff1f7230 */ /* 0x000fe40000004100 */
[----:B------:R-:W-:Y:S01]  /*39f50*/  FFMA.FTZ R28, R35, R30, R27 ;  /* 0x0000001e231c7223 */ /* 0x000fe2000001001b */
[--C-:B------:R-:W-:Y:S02]  /*39f60*/  HADD2.F32 R48, -RZ, R204.reuse.H1_H1 ;  /* 0x300000ccff307230 */ /* 0x100fe40000004100 */
        /* <DEDUP_REMOVED lines=11> */
[----:B------:R-:W-:Y:S01]  /*3a020*/  HADD2.F32 R38, -RZ, R197.H1_H1 ;  /* 0x300000c5ff267230 */ /* 0x000fe20000004100 */
[----:B0-----:R-:W-:Y:S01]  /*3a030*/  LEA R129, R36, R129, 0x2 ;  /* 0x0000008124817211 */ /* 0x001fe200078e10ff */
[----:B------:R-:W-:Y:S02]  /*3a040*/  HADD2.F32 R31, -RZ, R81.H0_H0 ;  /* 0x20000051ff1f7230 */ /* 0x000fe40000004100 */
[----:B------:R-:W-:Y:S01]  /*3a050*/  FFMA.FTZ R26, R33, R26, R30 ;  /* 0x0000001a211a7223 */ /* 0x000fe2000001001e */
[----:B------:R-:W-:Y:S01]  /*3a060*/  HADD2.F32 R35, -RZ, R182.H1_H1 ;  /* 0x300000b6ff237230 */ /* 0x000fe20000004100 */
[----:B------:R-:W-:Y:S01]  /*3a070*/  ISETP.GE.AND P1, PT, R129, R37, PT ;  /* 0x000000258100720c */ /* 0x000fe20003f26270 */
[----:B------:R-:W-:Y:S02]  /*3a080*/  HADD2.F32 R39, -RZ, R222.H1_H1 ;  /* 0x300000deff277230 */ /* 0x000fe40000004100 */
[----:B------:R-:W-:Y:S01]  /*3a090*/  FFMA.FTZ R30, R33, R38, R31 ;  /* 0x00000026211e7223 */ /* 0x000fe2000001001f */
[----:B------:R-:W-:-:S02]  /*3a0a0*/  HADD2.F32 R41, -RZ, R198.H1_H1 ;  /* 0x300000c6ff297230 */ /* 0x000fc40000004100 */
[----:B------:R-:W-:Y:S02]  /*3a0b0*/  HADD2.F32 R40, -RZ, R223.H0_H0 ;  /* 0x200000dfff287230 */ /* 0x000fe40000004100 */
[----:B------:R-:W-:Y:S01]  /*3a0c0*/  FFMA.FTZ R27, R32, R35, R39 ;  /* 0x00000023201b7223 */ /* 0x000fe20000010027 */
[----:B------:R-:W-:-:S04]  /*3a0d0*/  IMAD.WIDE.U32 R160, R169, 0x10, R190 ;  /* 0x00000010a9a07825 */ /* 0x000fc800078e00be */
[----:B------:R-:W-:Y:S01]  /*3a0e0*/  FFMA.FTZ R31, R32, R41, R40 ;  /* 0x00000029201f7223 */ /* 0x000fe20000010028 */
[C---:B------:R-:W-:Y:S01]  /*3a0f0*/  IMAD.WIDE.U32 R170, R177.reuse, 0x10, R230 ;  /* 0x00000010b1aa7825 */ /* 0x040fe200078e00e6 */
[----:B------:R0:W-:Y:S03]  /*3a100*/  STG.E.128 desc[UR6][R160.64], R12 ;  /* 0x0000000ca0007986 */ /* 0x0001e6000c101d06 */
[----:B------:R-:W-:Y:S01]  /*3a110*/  IMAD.WIDE.U32 R168, R177, 0x10, R190 ;  /* 0x00000010b1a87825 */ /* 0x000fe200078e00be */
[----:B------:R0:W-:Y:S03]  /*3a120*/  STG.E.128 desc[UR6][R170.64], R16 ;  /* 0x00000010aa007986 */ /* 0x0001e6000c101d06 */
[C---:B------:R-:W-:Y:S01]  /*3a130*/  IMAD.WIDE.U32 R230, R179.reuse, 0x10, R230 ;  /* 0x00000010b3e67825 */ /* 0x040fe200078e00e6 */
[----:B------:R0:W-:Y:S03]  /*3a140*/  STG.E.128 desc[UR6][R168.64], R20 ;  /* 0x00000014a8007986 */ /* 0x0001e6000c101d06 */
[----:B------:R-:W-:Y:S01]  /*3a150*/  IMAD.WIDE.U32 R190, R179, 0x10, R190 ;  /* 0x00000010b3be7825 */ /* 0x000fe200078e00be */
[----:B------:R0:W-:Y:S04]  /*3a160*/  STG.E.128 desc[UR6][R230.64], R24 ;  /* 0x00000018e6007986 */ /* 0x0001e8000c101d06 */
[----:B------:R0:W-:Y:S01]  /*3a170*/  STG.E.128 desc[UR6][R190.64], R28 ;  /* 0x0000001cbe007986 */ /* 0x0001e2000c101d06 */
[----:B------:R-:W-:Y:S05]  /*3a180*/  @!P1 BRA `(.L_x_28173) ;  /* 0xfffffc7c00f09947 */ /* 0x000fea000383ffff */
[----:B------:R-:W-:Y:S05]  /*3a190*/  EXIT ;  /* 0x000000000000794d */ /* 0x000fea0003800000 */
.L_x_28172:
[----:B------:R-:W-:Y:S01]  /*3a1a0*/  HFMA2 R171, -RZ, RZ, 0, 5.9604644775390625e-08 ;  /* 0x00000001ffab7431 */ /* 0x000fe200000001ff */
[----:B------:R-:W-:Y:S01]  /*3a1b0*/  BSSY B0, `(.L_x_28174) ;  /* 0x0000007000007945 */ /* 0x000fe20003800000 */
[----:B------:R-:W-:Y:S01]  /*3a1c0*/  IMAD.MOV.U32 R175, RZ, RZ, R174 ;  /* 0x000000ffffaf7224 */ /* 0x000fe200078e00ae */
[----:B------:R-:W-:Y:S01]  /*3a1d0*/  MOV R172, 0xffffffff ;  /* 0xffffffff00ac7802 */ /* 0x000fe20000000f00 */
[----:B0-----:R-:W-:-:S07]  /*3a1e0*/  IMAD.MOV.U32 R170, RZ, RZ, 0x1f ;  /* 0x0000001fffaa7424 */ /* 0x001fce00078e00ff */
[----:B------:R-:W-:Y:S05]  /*3a1f0*/  WARPSYNC.COLLECTIVE R172, `(.L_x_28175) ;  /* 0x00000000ac087348 */ /* 0x000fea0003c00000 */
[----:B------:R0:W1:Y:S02]  /*3a200*/  SHFL.BFLY P2, R170, R175, R171, R170 ;  /* 0x0c0000abafaa7389 */ /* 0x00006400000400aa */
[----:B01----:R-:W-:Y:S05]  /*3a210*/  ENDCOLLECTIVE ;  /* 0x000000000000791b */ /* 0x003fea0003800000 */
.L_x_28175:
[----:B------:R-:W-:Y:S05]  /*3a220*/  BSYNC B0 ;  /* 0x0000000000007941 */ /* 0x000fea0003800000 */
.L_x_28174:
[----:B------:R-:W-:Y:S01]  /*3a230*/  FADD.FTZ R174, R174, R170 ;  /* 0x000000aaaeae7221 */ /* 0x000fe20000010000 */
[----:B------:R-:W-:Y:S02]  /*3a240*/  IMAD.MOV.U32 R170, RZ, RZ, 0x1f ;  /* 0x0000001fffaa7424 */ /* 0x000fe400078e00ff */
[----:B------:R-:W-:Y:S01]  /*3a250*/  HFMA2 R171, -RZ, RZ, 0, 1.1920928955078125e-07 ;  /* 0x00000002ffab7431 */ /* 0x000fe200000001ff */
[----:B------:R-:W-:Y:S01]  /*3a260*/  MOV R172, 0xffffffff ;  /* 0xffffffff00ac7802 */ /* 0x000fe20000000f00 */
[----:B------:R-:W-:Y:S01]  /*3a270*/  IMAD.MOV.U32 R175, RZ, RZ, R174 ;  /* 0x000000ffffaf7224 */ /* 0x000fe200078e00ae */
[----:B------:R-:W0:Y:S06]  /*3a280*/  LDC R173, c[0x0][0x400] ;  /* 0x00010000ffad7b82 */ /* 0x000e2c0000000800 */
[----:B0-----:R-:W-:Y:S05]  /*3a290*/  WARPSYNC.COLLECTIVE R172, `(.L_x_28176) ;  /* 0x00000000ac087348 */ /* 0x001fea0003c00000 */
[----:B------:R1:W2:Y:S02]  /*3a2a0*/  SHFL.BFLY P2, R170, R175, R171, R170 ;  /* 0x0c0000abafaa7389 */ /* 0x0002a400000400aa */
[----:B012---:R-:W-:Y:S05]  /*3a2b0*/  ENDCOLLECTIVE ;  /* 0x000000000000791b */ /* 0x007fea0003800000 */
.L_x_28176:
[----:B------:R-:W-:Y:S02]  /*3a2c0*/  HFMA2 R171, -RZ, RZ, 0, 2.384185791015625e-07 ;  /* 0x00000004ffab7431 */ /* 0x000fe400000001ff */
[----:B------:R-:W-:Y:S01]  /*3a2d0*/  FADD.FTZ R174, R174, R170 ;  /* 0x000000aaaeae7221 */ /* 0x000fe20000010000 */
[----:B------:R-:W-:-:S03]  /*3a2e0*/  IMAD.MOV.U32 R170, RZ, RZ, 0x1f ;  /* 0x0000001fffaa7424 */ /* 0x000fc600078e00ff */
[----:B------:R-:W-:-:S07]  /*3a2f0*/  IMAD.MOV.U32 R175, RZ, RZ, R174 ;  /* 0x000000ffffaf7224 */ /* 0x000fce00078e00ae */
[----:B------:R-:W-:Y:S05]  /*3a300*/  WARPSYNC.COLLECTIVE R172, `(.L_x_28177) ;  /* 0x00000000ac087348 */ /* 0x000fea0003c00000 */
[----:B------:R0:W1:Y:S02]  /*3a310*/  SHFL.BFLY P2, R170, R175, R171, R170 ;  /* 0x0c0000abafaa7389 */ /* 0x00006400000400aa */
[----:B01----:R-:W-:Y:S05]  /*3a320*/  ENDCOLLECTIVE ;  /* 0x000000000000791b */ /* 0x003fea0003800000 */
.L_x_28177:
[----:B------:R-:W-:Y:S02]  /*3a330*/  IMAD.MOV.U32 R171, RZ, RZ, 0x8 ;  /* 0x00000008ffab7424 */ /* 0x000fe400078e00ff */
[----:B------:R-:W-:Y:S01]  /*3a340*/  FADD.FTZ R174, R174, R170 ;  /* 0x000000aaaeae7221 */ /* 0x000fe20000010000 */
[----:B------:R-:W-:-:S04]  /*3a350*/  HFMA2 R170, -RZ, RZ, 0, 1.847743988037109375e-06 ;  /* 0x0000001fffaa7431 */ /* 0x000fc800000001ff */
[----:B------:R-:W-:-:S07]  /*3a360*/  MOV R175, R174 ;  /* 0x000000ae00af7202 */ /* 0x000fce0000000f00 */
[----:B------:R-:W-:Y:S05]  /*3a370*/  WARPSYNC.COLLECTIVE R172, `(.L_x_28178) ;  /* 0x00000000ac087348 */ /* 0x000fea0003c00000 */
[----:B------:R0:W1:Y:S02]  /*3a380*/  SHFL.BFLY P2, R170, R175, R171, R170 ;  /* 0x0c0000abafaa7389 */ /* 0x00006400000400aa */
[----:B01----:R-:W-:Y:S05]  /*3a390*/  ENDCOLLECTIVE ;  /* 0x000000000000791b */ /* 0x003fea0003800000 */
.L_x_28178:
[----:B------:R-:W-:Y:S01]  /*3a3a0*/  MOV R171, 0x10 ;  /* 0x0000001000ab7802 */ /* 0x000fe20000000f00 */
[----:B------:R-:W-:Y:S01]  /*3a3b0*/  FADD.FTZ R174, R174, R170 ;  /* 0x000000aaaeae7221 */ /* 0x000fe20000010000 */
[----:B------:R-:W-:-:S03]  /*3a3c0*/  IMAD.MOV.U32 R170, RZ, RZ, 0x1f ;  /* 0x0000001fffaa7424 */ /* 0x000fc600078e00ff */
[----:B------:R-:W-:-:S07]  /*3a3d0*/  IMAD.MOV.U32 R175, RZ, RZ, R174 ;  /* 0x000000ffffaf7224 */ /* 0x000fce00078e00ae */
[----:B------:R-:W-:Y:S05]  /*3a3e0*/  WARPSYNC.COLLECTIVE R172, `(.L_x_28179) ;  /* 0x00000000ac087348 */ /* 0x000fea0003c00000 */
[----:B------:R0:W1:Y:S02]  /*3a3f0*/  SHFL.BFLY P2, R170, R175, R171, R170 ;  /* 0x0c0000abafaa7389 */ /* 0x00006400000400aa */
[----:B01----:R-:W-:Y:S05]  /*3a400*/  ENDCOLLECTIVE ;  /* 0x000000000000791b */ /* 0x003fea0003800000 */
.L_x_28179:
        /* <DEDUP_REMOVED lines=99> */
[----:B------:R-:W-:-:S04]  /*3aa40*/  HFMA2 R170, -RZ, RZ, 0, 1.847743988037109375e-06 ;  /* 0x0000001fffaa7431 */ /* 0x000fc800000001ff */
[----:B------:R-:W-:-:S07]  /*3aa50*/  MOV R175, R174 ;  /* 0x000000ae00af7202 */ /* 0x000fce0000000f00 */
[----:B------:R-:W-:Y:S05]  /*3aa60*/  WARPSYNC.COLLECTIVE R172, `(.L_x_28180) ;  /* 0x00000000ac087348 */ /* 0x000fea0003c00000 */
[----:B------:R0:W1:Y:S02]  /*3aa70*/  SHFL.BFLY P2, R170, R175, R171, R170 ;  /* 0x0c0000abafaa7389 */ /* 0x00006400000400aa */
[----:B01----:R-:W-:Y:S05]  /*3aa80*/  ENDCOLLECTIVE ;  /* 0x000000000000791b */ /* 0x003fea0003800000 */
.L_x_28180:
[----:B------:R-:W-:Y:S01]  /*3aa90*/  MOV R171, 0x2 ;  /* 0x0000000200ab7802 */ /* 0x000fe20000000f00 */
[----:B------:R-:W-:Y:S01]  /*3aaa0*/  FADD.FTZ R174, R174, R170 ;  /* 0x000000aaaeae7221 */ /* 0x000fe20000010000 */
[----:B------:R-:W-:-:S03]  /*3aab0*/  IMAD.MOV.U32 R170, RZ, RZ, 0x1f ;  /* 0x0000001fffaa7424 */ /* 0x000fc600078e00ff */
[----:B------:R-:W-:-:S07]  /*3aac0*/  IMAD.MOV.U32 R175, RZ, RZ, R174 ;  /* 0x000000ffffaf7224 */ /* 0x000fce00078e00ae */
[----:B------:R-:W-:Y:S05]  /*3aad0*/  WARPSYNC.COLLECTIVE R172, `(.L_x_28181) ;  /* 0x00000000ac087348 */ /* 0x000fea0003c00000 */
[----:B------:R0:W1:Y:S02]  /*3aae0*/  SHFL.BFLY P2, R170, R175, R171, R170 ;  /* 0x0c0000abafaa7389 */ /* 0x00006400000400aa */
[----:B01----:R-:W-:Y:S05]  /*3aaf0*/  ENDCOLLECTIVE ;  /* 0x000000000000791b */ /* 0x003fea0003800000 */
.L_x_28181:
[----:B------:R-:W-:Y:S02]  /*3ab00*/  IMAD.MOV.U32 R171, RZ, RZ, 0x4 ;  /* 0x00000004ffab7424 */ /* 0x000fe400078e00ff */
[----:B------:R-:W-:Y:S01]  /*3ab10*/  FADD.FTZ R174, R174, R170 ;  /* 0x000000aaaeae7221 */ /* 0x000fe20000010000 */
[----:B------:R-:W-:-:S04]  /*3ab20*/  HFMA2 R170, -RZ, RZ, 0, 1.847743988037109375e-06 ;  /* 0x0000001fffaa7431 */ /* 0x000fc800000001ff */
[----:B------:R-:W-:-:S07]  /*3ab30*/  MOV R175, R174 ;  /* 0x000000ae00af7202 */ /* 0x000fce0000000f00 */
[----:B------:R-:W-:Y:S05]  /*3ab40*/  WARPSYNC.COLLECTIVE R172, `(.L_x_28182) ;  /* 0x00000000ac087348 */ /* 0x000fea0003c00000 */
[----:B------:R0:W1:Y:S02]  /*3ab50*/  SHFL.BFLY P2, R170, R175, R171, R170 ;  /* 0x0c0000abafaa7389 */ /* 0x00006400000400aa */
[----:B01----:R-:W-:Y:S05]  /*3ab60*/  ENDCOLLECTIVE ;  /* 0x000000000000791b */ /* 0x003fea0003800000 */
.L_x_28182:
[----:B------:R-:W-:Y:S01]  /*3ab70*/  MOV R171, 0x8 ;  /* 0x0000000800ab7802 */ /* 0x000fe20000000f00 */
[----:B------:R-:W-:Y:S01]  /*3ab80*/  FADD.FTZ R174, R174, R170 ;  /* 0x000000aaaeae7221 */ /* 0x000fe20000010000 */
[----:B------:R-:W-:-:S03]  /*3ab90*/  IMAD.MOV.U32 R170, RZ, RZ, 0x1f ;  /* 0x0000001fffaa7424 */ /* 0x000fc600078e00ff */
[----:B------:R-:W-:-:S07]  /*3aba0*/  IMAD.MOV.U32 R175, RZ, RZ, R174 ;  /* 0x000000ffffaf7224 */ /* 0x000fce00078e00ae */
[----:B------:R-:W-:Y:S05]  /*3abb0*/  WARPSYNC.COLLECTIVE R172, `(.L_x_28183) ;  /* 0x00000000ac087348 */ /* 0x000fea0003c00000 */
[----:B------:R0:W1:Y:S02]  /*3abc0*/  SHFL.BFLY P2, R170, R175, R171, R170 ;  /* 0x0c0000abafaa7389 */ /* 0x00006400000400aa */
[----:B01----:R-:W-:Y:S05]  /*3abd0*/  ENDCOLLECTIVE ;  /* 0x000000000000791b */ /* 0x003fea0003800000 */
.L_x_28183:
[----:B------:R-:W-:Y:S02]  /*3abe0*/  IMAD.MOV.U32 R171, RZ, RZ, 0x10 ;  /* 0x00000010ffab7424 */ /* 0x000fe400078e00ff */
[----:B------:R-:W-:Y:S01]  /*3abf0*/  FADD.FTZ R174, R174, R170 ;  /* 0x000000aaaeae7221 */ /* 0x000fe20000010000 */
[----:B------:R-:W-:-:S04]  /*3ac00*/  HFMA2 R170, -RZ, RZ, 0, 1.847743988037109375e-06 ;  /* 0x0000001fffaa7431 */ /* 0x000fc800000001ff */
[----:B------:R-:W-:-:S07]  /*3ac10*/  MOV R175, R174 ;  /* 0x000000ae00af7202 */ /* 0x000fce0000000f00 */
[----:B------:R-:W-:Y:S05]  /*3ac20*/  WARPSYNC.COLLECTIVE R172, `(.L_x_28184) ;  /* 0x00000000ac087348 */ /* 0x000fea0003c00000 */
[----:B------:R0:W1:Y:S02]  /*3ac30*/  SHFL.BFLY P2, R170, R175, R171, R170 ;  /* 0x0c0000abafaa7389 */ /* 0x00006400000400aa */
[----:B01----:R-:W-:Y:S05]  /*3ac40*/  ENDCOLLECTIVE ;  /* 0x000000000000791b */ /* 0x003fea0003800000 */
.L_x_28184:
[----:B------:R-:W-:Y:S05]  /*3ac50*/  BRA `(.L_x_28185) ;  /* 0xffffffd400e07947 */ /* 0x000fea000383ffff */
.L_x_28186:
        /* <DEDUP_REMOVED lines=10> */
.L_x_33313:


//--------------------- .text._ZN10layer_norm31ln_parallel_residual_fwd_kernelINS_13Kernel_traitsI6__halfffffjLj1536ELj1ELj4ELj1ELj16ENS_18Kernel_traits_baseILj1536ES2_ffffjLj128EEEEELb1ELb1ELb0EEEvNS_9FwdParamsE --------------------------
	.section	.text._ZN10layer_norm31ln_parallel_residual_fwd_kernelINS_13Kernel_traitsI6__halfffffjLj1536ELj1ELj4ELj1ELj16ENS_18Kernel_traits_baseILj1536ES2_ffffjLj128EEEEELb1ELb1ELb0EEEvNS_9FwdParamsE,"ax",@progbits
	.align	128
        .global         _ZN10layer_norm31ln_parallel_residual_fwd_kernelINS_13Kernel_traitsI6__halfffffjLj1536ELj1ELj4ELj1ELj16ENS_18Kernel_traits_baseILj1536ES2_ffffjLj128EEEEELb1ELb1ELb0EEEvNS_9FwdParamsE
        .type           _ZN10layer_norm31ln_parallel_residual_fwd_kernelINS_13Kernel_traitsI6__halfffffjLj1536ELj1ELj4ELj1ELj16ENS_18Kernel_traits_baseILj1536ES2_ffffjLj128EEEEELb1ELb1ELb0EEEvNS_9FwdParamsE,@function
        .size           _ZN10layer_norm31ln_parallel_residual_fwd_kernelINS_13Kernel_traitsI6__halfffffjLj1536ELj1ELj4ELj1ELj16ENS_18Kernel_traits_baseILj1536ES2_ffffjLj128EEEEELb1ELb1ELb0EEEvNS_9FwdParamsE,(.L_x_33314 - _ZN10layer_norm31ln_parallel_residual_fwd_kernelINS_13Kernel_traitsI6__halfffffjLj1536ELj1ELj4ELj1ELj16ENS_18Kernel_traits_baseILj1536ES2_ffffjLj128EEEEELb1ELb1ELb0EEEvNS_9FwdParamsE)
        .other          _ZN10layer_norm31ln_parallel_residual_fwd_kernelINS_13Kernel_traitsI6__halfffffjLj1536ELj1ELj4ELj1ELj16ENS_18Kernel_traits_baseILj1536ES2_ffffjLj128EEEEELb1ELb1ELb0EEEvNS_9FwdParamsE,@"STO_CUDA_ENTRY STV_DEFAULT"
_ZN10layer_norm31ln_parallel_residual_fwd_kernelINS_13Kernel_traitsI6__halfffffjLj1536ELj1ELj4ELj1ELj16ENS_18Kernel_traits_baseILj1536ES2_ffffjLj128EEEEELb1ELb1ELb0EEEvNS_9FwdParamsE:
.text._ZN10layer_norm31ln_parallel_residual_fwd_kernelINS_13Kernel_traitsI6__halfffffjLj1536ELj1ELj4ELj1ELj16ENS_18Kernel_traits_baseILj1536ES2_ffffjLj128EEEEELb1ELb1ELb0EEEvNS_9FwdParamsE:
        /* <DEDUP_REMOVED lines=23> */
[----:B------:R-:W-:Y:S02]  /*0170*/  LEA.HI R4, R4, R7, RZ, 0x2 ;  /* 0x0000000704047211 */ /* 0x000fe400078f10ff */
[----:B------:R-:W-:-:S04]  /*0180*/  LOP3.LUT R15, R0, 0x1f, RZ, 0x3c, !PT ;  /* 0x0000001f000f7812 */ /* 0x000fc800078e3cff */
[----:B------:R-:W-:Y:S01]  /*0190*/  LEA.HI.SX32 R15, R4, R15, 0x1e ;  /* 0x0000000f040f7211 */ /* 0x000fe200078ff2ff */
[----:B0-----:R-:W-:Y:S02]  /*01a0*/  USHF.L.U32 UR4, UR5, 0x2, URZ ;  /* 0x0000000205047899 */ /* 0x001fe400080006ff */
[--C-:B-----5:R-:W-:Y:S01]  /*01b0*/  IMAD R104, R104, UR5, R105.reuse ;  /* 0x0000000568687c24 */ /* 0x120fe2000f8e0269 */
[----:B------:R-:W-:-:S04]  /*01c0*/  SHF.R.U32.HI R105, RZ, 0x5, R105 ;  /* 0x00000005ff697819 */ /* 0x000fc80000011669 */
[----:B------:R-:W-:Y:S02]  /*01d0*/  LOP3.LUT R105, R105, UR4, RZ, 0xfc, !PT ;  /* 0x0000000469697c12 */ /* 0x000fe4000f8efcff */
[----:B-1----:R-:W-:-:S05]  /*01e0*/  @P0 IADD3 R98, P1, PT, R2, R5, RZ ;  /* 0x0000000502620210 */ /* 0x002fca0007f3e0ff */
[----:B------:R-:W-:-:S05]  /*01f0*/  @P0 IMAD.X R99, RZ, RZ, R3, P1 ;  /* 0x000000ffff630224 */ /* 0x000fca00008e0603 */
        /* <DEDUP_REMOVED lines=11> */
[C---:B------:R-:W-:Y:S01]  /*02b0*/  VIADD R14, R110.reuse, 0x1715609d ;  /* 0x1715609d6e0e7836 */ /* 0x040fe20000000000 */
[----:B------:R-:W-:Y:S01]  /*02c0*/  IADD3 R101, PT, PT, R110, -0x700cb87f, RZ ;  /* 0x8ff347816e657810 */ /* 0x000fe20007ffe0ff */
        /* <DEDUP_REMOVED lines=11> */
[C---:B------:R-:W-:Y:S02]  /*0380*/  ISETP.GE.U32.AND P4, PT, R15.reuse, 0xa0, PT ;  /* 0x000000a00f00780c */ /* 0x040fe40003f86070 */
[----:B------:R-:W-:-:S02]  /*0390*/  ISETP.GE.U32.AND P0, PT, R15, 0xc0, PT ;  /* 0x000000c00f00780c */ /* 0x000fc40003f06070 */
[----:B------:R-:W-:Y:S01]  /*03a0*/  ISETP.GE.U32.AND P3, PT, R15, 0xe0, PT ;  /* 0x000000e00f00780c */ /* 0x000fe20003f66070 */
[----:B------:R-:W0:Y:S01]  /*03b0*/  @P6 LDC.64 R6, c[0x0][0x3d0] ;  /* 0x0000f400ff066b82 */ /* 0x000e220000000a00 */
[----:B------:R-:W-:-:S04]  /*03c0*/  LOP3.LUT R107, R107, 0xfffbffff, RZ, 0xc0, !PT ;  /* 0xfffbffff6b6b7812 */ /* 0x000fc800078ec0ff */
[----:B------:R-:W-:-:S03]  /*03d0*/  @P6 LOP3.LUT R107, R107, 0x40000, RZ, 0xfc, !PT ;  /* 0x000400006b6b6812 */ /* 0x000fc600078efcff */
        /* <DEDUP_REMOVED lines=13> */
[----:B---3--:R-:W-:-:S04]  /*04b0*/  @P2 IMAD.WIDE.U32 R70, R0, 0x8, R70 ;  /* 0x0000000800462825 */ /* 0x008fc800078e0046 */
[----:B------:R-:W-:Y:S01]  /*04c0*/  @P2 VIADD R0, R0, 0x20 ;  /* 0x0000002000002836 */ /* 0x000fe20000000000 */
[----:B------:R3:W5:Y:S02]  /*04d0*/  @P2 LD.E.64 R96, desc[UR6][R70.64] ;  /* 0x0000000646602980 */ /* 0x000764000c101b00 */
[----:B------:R-:W2:Y:S01]  /*04e0*/  @P5 LDC.64 R78, c[0x0][0x438] ;  /* 0x00010e00ff4e5b82 */ /* 0x000ea20000000a00 */
[----:B0-----:R-:W-:-:S07]  /*04f0*/  @P1 IMAD.WIDE.U32 R72, R0, 0x8, R72 ;  /* 0x0000000800481825 */ /* 0x001fce00078e0048 */
[----:B------:R-:W0:Y:S01]  /*0500*/  @P4 LDC.64 R80, c[0x0][0x3d0] ;  /* 0x0000f400ff504b82 */ /* 0x000e220000000a00 */
[----:B-1----:R-:W-:-:S07]  /*0510*/  @P1 IMAD.WIDE.U32 R74, R0, 0x8, R74 ;  /* 0x00000008004a1825 */ /* 0x002fce00078e004a */
[----:B------:R-:W1:Y:S01]  /*0520*/  @P4 LDC.64 R82, c[0x0][0x438] ;  /* 0x00010e00ff524b82 */ /* 0x000e620000000a00 */
[----:B------:R-:W-:Y:S01]  /*0530*/  @P1 VIADD R0, R0, 0x20 ;  /* 0x0000002000001836 */ /* 0x000fe20000000000 */
[C---:B------:R-:W-:Y:S01]  /*0540*/  ISETP.GE.U32.AND P2, PT, R15.reuse, 0x100, PT ;  /* 0x000001000f00780c */ /* 0x040fe20003f46070 */
[----:B------:R3:W5:Y:S02]  /*0550*/  @P1 LDG.E.64 R48, desc[UR6][R72.64] ;  /* 0x0000000648301981 */ /* 0x000764000c1e1b00 */
[C---:B----4-:R-:W-:Y:S02]  /*0560*/  @P5 IMAD.WIDE.U32 R76, R0.reuse, 0x8, R76 ;  /* 0x00000008004c5825 */ /* 0x050fe400078e004c */
[----:B------:R-:W5:Y:S01]  /*0570*/  @P1 LD.E.64 R34, desc[UR6][R74.64] ;  /* 0x000000064a221980 */ /* 0x000f62000c101b00 */
[----:B------:R-:W4:Y:S01]  /*0580*/  @P0 LDC.64 R84, c[0x0][0x3d0] ;  /* 0x0000f400ff540b82 */ /* 0x000f220000000a00 */
[C---:B--2---:R-:W-:Y:S01]  /*0590*/  @P5 IMAD.WIDE.U32 R78, R0.reuse, 0x8, R78 ;  /* 0x00000008004e5825 */ /* 0x044fe200078e004e */
[----:B------:R-:W-:Y:S01]  /*05a0*/  ISETP.GE.U32.AND P1, PT, R15, 0x120, PT ;  /* 0x000001200f00780c */ /* 0x000fe20003f26070 */
[----:B------:R2:W5:Y:S01]  /*05b0*/  @P5 LDG.E.64 R50, desc[UR6][R76.64] ;  /* 0x000000064c325981 */ /* 0x000562000c1e1b00 */
[----:B------:R-:W-:-:S03]  /*05c0*/  @P5 IADD3 R0, PT, PT, R0, 0x20, RZ ;  /* 0x0000002000005810 */ /* 0x000fc60007ffe0ff */
[----:B------:R2:W5:Y:S01]  /*05d0*/  @P5 LD.E.64 R32, desc[UR6][R78.64] ;  /* 0x000000064e205980 */ /* 0x000562000c101b00 */
[----:B------:R-:W4:Y:S01]  /*05e0*/  @P0 LDC.64 R86, c[0x0][0x438] ;  /* 0x00010e00ff560b82 */ /* 0x000f220000000a00 */
[----:B------:R-:W-:Y:S01]  /*05f0*/  ISETP.GE.U32.AND P5, PT, R15, 0x140, PT ;  /* 0x000001400f00780c */ /* 0x000fe20003fa6070 */
[----:B0-----:R-:W-:-:S05]  /*0600*/  @P4 IMAD.WIDE.U32 R80, R0, 0x8, R80 ;  /* 0x0000000800504825 */ /* 0x001fca00078e0050 */
[----:B------:R0:W5:Y:S01]  /*0610*/  @P4 LDG.E.64 R2, desc[UR6][R80.64] ;  /* 0x0000000650024981 */ /* 0x000162000c1e1b00 */
[----:B------:R-:W0:Y:S01]  /*0620*/  @P3 LDC.64 R68, c[0x0][0x3d0] ;  /* 0x0000f400ff443b82 */ /* 0x000e220000000a00 */
[----:B-1----:R-:W-:-:S07]  /*0630*/  @P4 IMAD.WIDE.U32 R82, R0, 0x8, R82 ;  /* 0x0000000800524825 */ /* 0x002fce00078e0052 */
[----:B---3--:R-:W1:Y:S01]  /*0640*/  @P3 LDC.64 R70, c[0x0][0x438] ;  /* 0x00010e00ff463b82 */ /* 0x008e620000000a00 */
[----:B------:R3:W5:Y:S01]  /*0650*/  @P4 LD.E.64 R30, desc[UR6][R82.64] ;  /* 0x00000006521e4980 */ /* 0x000762000c101b00 */
[----:B------:R-:W-:Y:S01]  /*0660*/  @P4 VIADD R0, R0, 0x20 ;  /* 0x0000002000004836 */ /* 0x000fe20000000000 */
[----:B------:R-:W-:-:S05]  /*0670*/  ISETP.GE.U32.AND P4, PT, R15, 0x160, PT ;  /* 0x000001600f00780c */ /* 0x000fca0003f86070 */
[----:B------:R-:W3:Y:S08]  /*0680*/  @P2 LDC.64 R72, c[0x0][0x3d0] ;  /* 0x0000f400ff482b82 */ /* 0x000ef00000000a00 */
[----:B--2---:R-:W2:Y:S08]  /*0690*/  @P2 LDC.64 R76, c[0x0][0x438] ;  /* 0x00010e00ff4c2b82 */ /* 0x004eb00000000a00 */
[----:B------:R-:W2:Y:S08]  /*06a0*/  @P1 LDC.64 R74, c[0x0][0x3d0] ;  /* 0x0000f400ff4a1b82 */ /* 0x000eb00000000a00 */
[----:B------:R-:W2:Y:S01]  /*06b0*/  @P1 LDC.64 R78, c[0x0][0x438] ;  /* 0x00010e00ff4e1b82 */ /* 0x000ea20000000a00 */
[----:B----4-:R-:W-:-:S04]  /*06c0*/  @P0 IMAD.WIDE.U32 R84, R0, 0x8, R84 ;  /* 0x0000000800540825 */ /* 0x010fc800078e0054 */
[C---:B------:R-:W-:Y:S01]  /*06d0*/  @P0 IMAD.WIDE.U32 R86, R0.reuse, 0x8, R86 ;  /* 0x0000000800560825 */ /* 0x040fe200078e0056 */
[----:B------:R4:W5:Y:S02]  /*06e0*/  @P0 LDG.E.64 R54, desc[UR6][R84.64] ;  /* 0x0000000654360981 */ /* 0x000964000c1e1b00 */
[----:B------:R-:W4:Y:S01]  /*06f0*/  @P5 LDC.64 R88, c[0x0][0x3d0] ;  /* 0x0000f400ff585b82 */ /* 0x000f220000000a00 */
[----:B------:R-:W-:Y:S01]  /*0700*/  @P0 VIADD R0, R0, 0x20 ;  /* 0x0000002000000836 */ /* 0x000fe20000000000 */
[----:B------:R1:W5:Y:S06]  /*0710*/  @P0 LD.E.64 R26, desc[UR6][R86.64] ;  /* 0x00000006561a0980 */ /* 0x00036c000c101b00 */
[----:B------:R-:W4:Y:S01]  /*0720*/  @P5 LDC.64 R90, c[0x0][0x438] ;  /* 0x00010e00ff5a5b82 */ /* 0x000f220000000a00 */
[----:B0-----:R-:W-:-:S04]  /*0730*/  @P3 IMAD.WIDE.U32 R68, R0, 0x8, R68 ;  /* 0x0000000800443825 */ /* 0x001fc800078e0044 */
[----:B-1----:R-:W-:-:S03]  /*0740*/  @P3 IMAD.WIDE.U32 R70, R0, 0x8, R70 ;  /* 0x0000000800463825 */ /* 0x002fc600078e0046 */
[----:B------:R-:W0:Y:S01]  /*0750*/  @P4 LDC.64 R80, c[0x0][0x3d0] ;  /* 0x0000f400ff504b82 */ /* 0x000e220000000a00 */
[----:B------:R-:W-:Y:S01]  /*0760*/  @P3 IADD3 R0, PT, PT, R0, 0x20, RZ ;  /* 0x0000002000003810 */ /* 0x000fe20007ffe0ff */
[----:B------:R1:W5:Y:S06]  /*0770*/  @P3 LDG.E.64 R56, desc[UR6][R68.64] ;  /* 0x0000000644383981 */ /* 0x00036c000c1e1b00 */
[----:B---3--:R-:W3:Y:S01]  /*0780*/  @P4 LDC.64 R82, c[0x0][0x438] ;  /* 0x00010e00ff524b82 */ /* 0x008ee20000000a00 */
[C---:B------:R-:W-:Y:S01]  /*0790*/  @P2 IMAD.WIDE.U32 R72, R0.reuse, 0x8, R72 ;  /* 0x0000000800482825 */ /* 0x040fe200078e0048 */
[----:B------:R1:W5:Y:S03]  /*07a0*/  @P3 LD.E.64 R24, desc[UR6][R70.64] ;  /* 0x0000000646183980 */ /* 0x000366000c101b00 */
[C---:B--2---:R-:W-:Y:S01]  /*07b0*/  @P2 IMAD.WIDE.U32 R76, R0.reuse, 0x8, R76 ;  /* 0x00000008004c2825 */ /* 0x044fe200078e004c */
[----:B------:R1:W5:Y:S03]  /*07c0*/  @P2 LDG.E.64 R58, desc[UR6][R72.64] ;  /* 0x00000006483a2981 */ /* 0x000366000c1e1b00 */
[----:B------:R-:W-:Y:S01]  /*07d0*/  @P2 VIADD R0, R0, 0x20 ;  /* 0x0000002000002836 */ /* 0x000fe20000000000 */
[----:B------:R1:W5:Y:S03]  /*07e0*/  @P2 LD.E.64 R22, desc[UR6][R76.64] ;  /* 0x000000064c162980 */ /* 0x000366000c101b00 */
[----:B------:R-:W-:-:S04]  /*07f0*/  @P1 IMAD.WIDE.U32 R74, R0, 0x8, R74 ;  /* 0x00000008004a1825 */ /* 0x000fc800078e004a */
[C---:B------:R-:W-:Y:S01]  /*0800*/  @P1 IMAD.WIDE.U32 R78, R0.reuse, 0x8, R78 ;  /* 0x00000008004e1825 */ /* 0x040fe200078e004e */
[----:B------:R1:W5:Y:S03]  /*0810*/  @P1 LDG.E.64 R60, desc[UR6][R74.64] ;  /* 0x000000064a3c1981 */ /* 0x000366000c1e1b00 */
[----:B------:R-:W-:Y:S01]  /*0820*/  @P1 VIADD R0, R0, 0x20 ;  /* 0x0000002000001836 */ /* 0x000fe20000000000 */
[----:B------:R1:W5:Y:S03]  /*0830*/  @P1 LD.E.64 R20, desc[UR6][R78.64] ;  /* 0x000000064e141980 */ /* 0x000366000c101b00 */
[----:B----4-:R-:W-:-:S04]  /*0840*/  @P5 IMAD.WIDE.U32 R88, R0, 0x8, R88 ;  /* 0x0000000800585825 */ /* 0x010fc800078e0058 */
[C---:B------:R-:W-:Y:S01]  /*0850*/  @P5 IMAD.WIDE.U32 R90, R0.reuse, 0x8, R90 ;  /* 0x00000008005a5825 */ /* 0x040fe200078e005a */
[----:B------:R-:W-:Y:S01]  /*0860*/  @P5 IADD3 R0, PT, PT, R0, 0x20, RZ ;  /* 0x0000002000005810 */ /* 0x000fe20007ffe0ff */
[----:B------:R1:W5:Y:S04]  /*0870*/  @P5 LDG.E.64 R62, desc[UR6][R88.64] ;  /* 0x00000006583e5981 */ /* 0x000368000c1e1b00 */
[C---:B0-----:R-:W-:Y:S01]  /*0880*/  @P4 IMAD.WIDE.U32 R80, R0.reuse, 0x8, R80 ;  /* 0x0000000800504825 */ /* 0x041fe200078e0050 */
[----:B------:R1:W5:Y:S03]  /*0890*/  @P5 LD.E.64 R18, desc[UR6][R90.64] ;  /* 0x000000065a125980 */ /* 0x000366000c101b00 */
[C---:B---3--:R-:W-:Y:S01]  /*08a0*/  @P4 IMAD.WIDE.U32 R82, R0.reuse, 0x8, R82 ;  /* 0x0000000800524825 */ /* 0x048fe200078e0052 */
[----:B------:R1:W5:Y:S04]  /*08b0*/  @P4 LDG.E.64 R64, desc[UR6][R80.64] ;  /* 0x0000000650404981 */ /* 0x000368000c1e1b00 */
[----:B------:R1:W5:Y:S01]  /*08c0*/  @P4 LD.E.64 R16, desc[UR6][R82.64] ;  /* 0x0000000652104980 */ /* 0x000362000c101b00 */
[----:B------:R-:W-:Y:S01]  /*08d0*/  ISETP.GE.U32.AND P0, PT, R15, 0x180, PT ;  /* 0x000001800f00780c */ /* 0x000fe20003f06070 */
[----:B------:R-:W-:-:S12]  /*08e0*/  @P4 VIADD R0, R0, 0x20 ;  /* 0x0000002000004836 */ /* 0x000fd80000000000 */
[----:B-1----:R-:W-:Y:S05]  /*08f0*/  @!P0 BRA `(.L_x_28189) ;  /* 0x0000000400408947 */ /* 0x002fea0003800000 */
[----:B------:R-:W0:Y:S08]  /*0900*/  LDC.64 R66, c[0x0][0x3d0] ;  /* 0x0000f400ff427b82 */ /* 0x000e300000000a00 */
[----:B------:R-:W1:Y:S01]  /*0910*/  LDC.64 R6, c[0x0][0x438] ;  /* 0x00010e00ff067b82 */ /* 0x000e620000000a00 */
[----:B0-----:R-:W-:-:S06]  /*0920*/  IMAD.WIDE.U32 R66, R0, 0x8, R66 ;  /* 0x0000000800427825 */ /* 0x001fcc00078e0042 */
[----:B------:R-:W5:Y:S01]  /*0930*/  LDG.E.64 R66, desc[UR6][R66.64] ;  /* 0x0000000642427981 */ /* 0x000f62000c1e1b00 */
[----:B-1----:R-:W-:-:S06]  /*0940*/  IMAD.WIDE.U32 R6, R0, 0x8, R6 ;  /* 0x0000000800067825 */ /* 0x002fcc00078e0006 */
[----:B------:R-:W5:Y:S01]  /*0950*/  LD.E.64 R6, desc[UR6][R6.64] ;  /* 0x0000000606067980 */ /* 0x000f62000c101b00 */
[----:B------:R-:W-:Y:S05]  /*0960*/  BRA `(.L_x_28189) ;  /* 0x0000000400247947 */ /* 0x000fea0003800000 */
.L_x_28188:
        /* <DEDUP_REMOVED lines=8> */
[----:B------:R-:W-:-:S07]  /*09f0*/  LOP3.LUT R107, R107, 0xfffbffff, RZ, 0xc0, !PT ;  /* 0xfffbffff6b6b7812 */ /* 0x000fce00078ec0ff */
[----:B------:R-:W1:Y:S08]  /*0a00*/  @P3 LDC.64 R72, c[0x0][0x3d0] ;  /* 0x0000f400ff483b82 */ /* 0x000e700000000a00 */
[----:B------:R-:W2:Y:S08]  /*0a10*/  @P2 LDC.64 R74, c[0x0][0x3d0] ;  /* 0x0000f400ff4a2b82 */ /* 0x000eb00000000a00 */
[----:B------:R-:W3:Y:S01]  /*0a20*/  @P5 LDC.64 R76, c[0x0][0x3d0] ;  /* 0x0000f400ff4c5b82 */ /* 0x000ee20000000a00 */
[C---:B0-----:R-:W-:Y:S01]  /*0a30*/  @P6 IMAD.WIDE.U32 R70, R0.reuse, 0x8, R68 ;  /* 0x0000000800466825 */ /* 0x041fe200078e0044 */
[----:B------:R-:W-:-:S06]  /*0a40*/  @P6 LOP3.LUT R0, R0, 0x20, RZ, 0xfc, !PT ;  /* 0x0000002000006812 */ /* 0x000fcc00078efcff */
[----:B------:R-:W0:Y:S01]  /*0a50*/  @P1 LDC.64 R78, c[0x0][0x3d0] ;  /* 0x0000f400ff4e1b82 */ /* 0x000e220000000a00 */
[C---:B-1----:R-:W-:Y:S01]  /*0a60*/  @P3 IMAD.WIDE.U32 R72, R0.reuse, 0x8, R72 ;  /* 0x0000000800483825 */ /* 0x042fe200078e0048 */
[----:B------:R-:W-:Y:S02]  /*0a70*/  @P3 CS2R R96, SRZ ;  /* 0x0000000000603805 */ /* 0x000fe4000001ff00 */
[----:B------:R-:W-:Y:S02]  /*0a80*/  @P2 CS2R R34, SRZ ;  /* 0x0000000000222805 */ /* 0x000fe4000001ff00 */
[----:B------:R-:W-:Y:S01]  /*0a90*/  @P5 CS2R R32, SRZ ;  /* 0x0000000000205805 */ /* 0x000fe2000001ff00 */
[----:B------:R-:W-:Y:S01]  /*0aa0*/  @P3 VIADD R0, R0, 0x20 ;  /* 0x0000002000003836 */ /* 0x000fe20000000000 */
[----:B------:R1:W5:Y:S01]  /*0ab0*/  @P3 LDG.E.64 R46, desc[UR6][R72.64] ;  /* 0x00000006482e3981 */ /* 0x000362000c1e1b00 */
[----:B------:R-:W-:Y:S01]  /*0ac0*/  @P4 CS2R R30, SRZ ;  /* 0x00000000001e4805 */ /* 0x000fe2000001ff00 */
[----:B------:R-:W4:Y:S01]  /*0ad0*/  @P4 LDC.64 R68, c[0x0][0x3d0] ;  /* 0x0000f400ff444b82 */ /* 0x000f220000000a00 */
[C---:B--2---:R-:W-:Y:S01]  /*0ae0*/  @P2 IMAD.WIDE.U32 R74, R0.reuse, 0x8, R74 ;  /* 0x00000008004a2825 */ /* 0x044fe200078e004a */
[----:B------:R-:W-:-:S02]  /*0af0*/  @P2 IADD3 R0, PT, PT, R0, 0x20, RZ ;  /* 0x0000002000002810 */ /* 0x000fc40007ffe0ff */
[----:B------:R-:W-:Y:S02]  /*0b00*/  @P1 CS2R R26, SRZ ;  /* 0x00000000001a1805 */ /* 0x000fe4000001ff00 */
[----:B------:R-:W-:Y:S01]  /*0b10*/  ISETP.GE.U32.AND P3, PT, R15, 0x100, PT ;  /* 0x000001000f00780c */ /* 0x000fe20003f66070 */
[----:B------:R-:W5:Y:S01]  /*0b20*/  @P6 LDG.E.64 R52, desc[UR6][R70.64] ;  /* 0x0000000646346981 */ /* 0x000f62000c1e1b00 */
[----:B------:R-:W-:Y:S01]  /*0b30*/  @P6 LOP3.LUT R107, R107, 0x40000, RZ, 0xfc, !PT ;  /* 0x000400006b6b6812 */ /* 0x000fe200078efcff */
[C---:B---3--:R-:W-:Y:S02]  /*0b40*/  @P5 IMAD.WIDE.U32 R76, R0.reuse, 0x8, R76 ;  /* 0x00000008004c5825 */ /* 0x048fe400078e004c */
[----:B------:R2:W5:Y:S01]  /*0b50*/  @P2 LDG.E.64 R48, desc[UR6][R74.64] ;  /* 0x000000064a302981 */ /* 0x000562000c1e1b00 */
[C---:B------:R-:W-:Y:S01]  /*0b60*/  ISETP.GE.U32.AND P2, PT, R15.reuse, 0x120, PT ;  /* 0x000001200f00780c */ /* 0x040fe20003f46070 */
[----:B-1----:R-:W1:Y:S01]  /*0b70*/  @P0 LDC.64 R72, c[0x0][0x3d0] ;  /* 0x0000f400ff480b82 */ /* 0x002e620000000a00 */
[----:B------:R-:W-:Y:S01]  /*0b80*/  @P5 VIADD R0, R0, 0x20 ;  /* 0x0000002000005836 */ /* 0x000fe20000000000 */
[----:B------:R3:W5:Y:S01]  /*0b90*/  @P5 LDG.E.64 R50, desc[UR6][R76.64] ;  /* 0x000000064c325981 */ /* 0x000762000c1e1b00 */
[----:B------:R-:W-:-:S05]  /*0ba0*/  ISETP.GE.U32.AND P5, PT, R15, 0x140, PT ;  /* 0x000001400f00780c */ /* 0x000fca0003fa6070 */
[----:B--2---:R-:W2:Y:S01]  /*0bb0*/  @P3 LDC.64 R74, c[0x0][0x3d0] ;  /* 0x0000f400ff4a3b82 */ /* 0x004ea20000000a00 */
[----:B----4-:R-:W-:-:S07]  /*0bc0*/  @P4 IMAD.WIDE.U32 R68, R0, 0x8, R68 ;  /* 0x0000000800444825 */ /* 0x010fce00078e0044 */
[----:B---3--:R-:W3:Y:S01]  /*0bd0*/  @P2 LDC.64 R76, c[0x0][0x3d0] ;  /* 0x0000f400ff4c2b82 */ /* 0x008ee20000000a00 */
[----:B------:R-:W-:Y:S01]  /*0be0*/  @P4 VIADD R0, R0, 0x20 ;  /* 0x0000002000004836 */ /* 0x000fe20000000000 */
[----:B------:R4:W5:Y:S01]  /*0bf0*/  @P4 LDG.E.64 R2, desc[UR6][R68.64] ;  /* 0x0000000644024981 */ /* 0x000962000c1e1b00 */
[C---:B------:R-:W-:Y:S02]  /*0c00*/  ISETP.GE.U32.AND P4, PT, R15.reuse, 0x160, PT ;  /* 0x000001600f00780c */ /* 0x040fe40003f86070 */
[C---:B0-----:R-:W-:Y:S01]  /*0c10*/  @P1 IMAD.WIDE.U32 R78, R0.reuse, 0x8, R78 ;  /* 0x00000008004e1825 */ /* 0x041fe200078e004e */
[----:B------:R-:W-:Y:S02]  /*0c20*/  @P1 IADD3 R0, PT, PT, R0, 0x20, RZ ;  /* 0x0000002000001810 */ /* 0x000fe40007ffe0ff */
[----:B------:R-:W0:Y:S02]  /*0c30*/  @P5 LDC.64 R80, c[0x0][0x3d0] ;  /* 0x0000f400ff505b82 */ /* 0x000e240000000a00 */
[----:B------:R0:W5:Y:S01]  /*0c40*/  @P1 LDG.E.64 R54, desc[UR6][R78.64] ;  /* 0x000000064e361981 */ /* 0x000162000c1e1b00 */
[----:B------:R-:W-:Y:S01]  /*0c50*/  ISETP.GE.U32.AND P1, PT, R15, 0x180, PT ;  /* 0x000001800f00780c */ /* 0x000fe20003f26070 */
[----:B-1----:R-:W-:-:S04]  /*0c60*/  @P0 IMAD.WIDE.U32 R72, R0, 0x8, R72 ;  /* 0x0000000800480825 */ /* 0x002fc800078e0048 */
[----:B----4-:R-:W1:Y:S01]  /*0c70*/  @P4 LDC.64 R68, c[0x0][0x3d0] ;  /* 0x0000f400ff444b82 */ /* 0x010e620000000a00 */
[----:B------:R-:W-:Y:S01]  /*0c80*/  @P0 VIADD R0, R0, 0x20 ;  /* 0x0000002000000836 */ /* 0x000fe20000000000 */
[----:B------:R4:W5:Y:S03]  /*0c90*/  @P0 LDG.E.64 R56, desc[UR6][R72.64] ;  /* 0x0000000648380981 */ /* 0x000966000c1e1b00 */
[----:B--2---:R-:W-:-:S03]  /*0ca0*/  @P3 IMAD.WIDE.U32 R74, R0, 0x8, R74 ;  /* 0x00000008004a3825 */ /* 0x004fc600078e004a */
[----:B------:R-:W2:Y:S01]  /*0cb0*/  @P1 LDC.64 R82, c[0x0][0x3d0] ;  /* 0x0000f400ff521b82 */ /* 0x000ea20000000a00 */
[----:B------:R-:W-:Y:S01]  /*0cc0*/  @P3 VIADD R0, R0, 0x20 ;  /* 0x0000002000003836 */ /* 0x000fe20000000000 */
[----:B------:R4:W5:Y:S03]  /*0cd0*/  @P3 LDG.E.64 R58, desc[UR6][R74.64] ;  /* 0x000000064a3a3981 */ /* 0x000966000c1e1b00 */
[C---:B---3--:R-:W-:Y:S01]  /*0ce0*/  @P2 IMAD.WIDE.U32 R76, R0.reuse, 0x8, R76 ;  /* 0x00000008004c2825 */ /* 0x048fe200078e004c */
[----:B------:R-:W-:-:S04]  /*0cf0*/  @P2 IADD3 R0, PT, PT, R0, 0x20, RZ ;  /* 0x0000002000002810 */ /* 0x000fc80007ffe0ff */
[----:B------:R4:W5:Y:S01]  /*0d00*/  @P2 LDG.E.64 R60, desc[UR6][R76.64] ;  /* 0x000000064c3c2981 */ /* 0x000962000c1e1b00 */
[----:B0-----:R-:W-:-:S04]  /*0d10*/  @P5 IMAD.WIDE.U32 R80, R0, 0x8, R80 ;  /* 0x0000000800505825 */ /* 0x001fc800078e0050 */
[----:B------:R-:W-:Y:S01]  /*0d20*/  @P5 VIADD R0, R0, 0x20 ;  /* 0x0000002000005836 */ /* 0x000fe20000000000 */
[----:B------:R4:W5:Y:S03]  /*0d30*/  @P5 LDG.E.64 R62, desc[UR6][R80.64] ;  /* 0x00000006503e5981 */ /* 0x000966000c1e1b00 */
[----:B-1----:R-:W-:-:S04]  /*0d40*/  @P4 IMAD.WIDE.U32 R78, R0, 0x8, R68 ;  /* 0x00000008004e4825 */ /* 0x002fc800078e0044 */
[----:B------:R-:W-:Y:S01]  /*0d50*/  @P4 VIADD R0, R0, 0x20 ;  /* 0x0000002000004836 */ /* 0x000fe20000000000 */
[----:B------:R4:W5:Y:S03]  /*0d60*/  @P4 LDG.E.64 R64, desc[UR6][R78.64] ;  /* 0x000000064e404981 */ /* 0x000966000c1e1b00 */
[----:B--2---:R-:W-:-:S05]  /*0d70*/  @P1 IMAD.WIDE.U32 R68, R0, 0x8, R82 ;  /* 0x0000000800441825 */ /* 0x004fca00078e0052 */
[----:B------:R4:W5:Y:S01]  /*0d80*/  @P1 LDG.E.64 R66, desc[UR6][R68.64] ;  /* 0x0000000644421981 */ /* 0x000962000c1e1b00 */
[----:B------:R-:W-:Y:S02]  /*0d90*/  @P6 CS2R R28, SRZ ;  /* 0x00000000001c6805 */ /* 0x000fe4000001ff00 */
[----:B------:R-:W-:Y:S02]  /*0da0*/  @P0 CS2R R24, SRZ ;  /* 0x0000000000180805 */ /* 0x000fe4000001ff00 */
[----:B------:R-:W-:Y:S02]  /*0db0*/  @P3 CS2R R22, SRZ ;  /* 0x0000000000163805 */ /* 0x000fe4000001ff00 */
[----:B------:R-:W-:Y:S02]  /*0dc0*/  @P2 CS2R R20, SRZ ;  /* 0x0000000000142805 */ /* 0x000fe4000001ff00 */
[----:B------:R-:W-:Y:S02]  /*0dd0*/  @P5 CS2R R18, SRZ ;  /* 0x0000000000125805 */ /* 0x000fe4000001ff00 */
[----:B------:R-:W-:-:S02]  /*0de0*/  @P4 CS2R R16, SRZ ;  /* 0x0000000000104805 */ /* 0x000fc4000001ff00 */
[----:B----4-:R-:W-:-:S07]  /*0df0*/  @P1 CS2R R6, SRZ ;  /* 0x0000000000061805 */ /* 0x010fce000001ff00 */
.L_x_28189:
[----:B------:R-:W-:Y:S05]  /*0e00*/  BSYNC.RECONVERGENT B0 ;  /* 0x0000000000007941 */ /* 0x000fea0003800200 */
.L_x_28187:
[----:B------:R-:W0:Y:S02]  /*0e10*/  LDCU UR4, c[0x0][0x384] ;  /* 0x00007080ff0477ac */ /* 0x000e240008000800 */
[----:B0-----:R-:W-:-:S13]  /*0e20*/  ISETP.GE.AND P0, PT, R105, UR4, PT ;  /* 0x0000000469007c0c */ /* 0x001fda000bf06270 */
[----:B------:R-:W-:Y:S05]  /*0e30*/  @P0 EXIT ;  /* 0x000000000000094d */ /* 0x000fea0003800000 */
[----:B-----5:R-:W-:Y:S01]  /*0e40*/  MOV R45, R52 ;  /* 0x00000034002d7202 */ /* 0x020fe20000000f00 */
[----:B------:R-:W-:Y:S01]  /*0e50*/  IMAD.MOV.U32 R109, RZ, RZ, R46 ;  /* 0x000000ffff6d7224 */ /* 0x000fe200078e002e */
[----:B------:R-:W-:Y:S01]  /*0e60*/  SHF.R.U64 R69, R52, 0x10, R53 ;  /* 0x0000001034457819 */ /* 0x000fe20000001235 */
[----:B------:R-:W-:Y:S01]  /*0e70*/  IMAD.MOV.U32 R121, RZ, RZ, R54 ;  /* 0x000000ffff797224 */ /* 0x000fe200078e0036 */
[----:B------:R-:W-:Y:S01]  /*0e80*/  SHF.R.U64 R0, R66, 0x10, R67 ;  /* 0x0000001042007819 */ /* 0x000fe20000001243 */
[----:B------:R-:W-:Y:S01]  /*0e90*/  IMAD.MOV.U32 R113, RZ, RZ, R48 ;  /* 0x000000ffff717224 */ /* 0x000fe200078e0030 */
[----:B------:R-:W-:Y:S01]  /*0ea0*/  MOV R52, R47 ;  /* 0x0000002f00347202 */ /* 0x000fe20000000f00 */
[----:B------:R-:W-:Y:S01]  /*0eb0*/  IMAD.MOV.U32 R119, RZ, RZ, R2 ;  /* 0x000000ffff777224 */ /* 0x000fe200078e0002 */
[----:B------:R-:W-:Y:S01]  /*0ec0*/  SHF.R.U64 R112, R46, 0x10, R47 ;  /* 0x000000102e707819 */ /* 0x000fe2000000122f */
[----:B------:R-:W-:Y:S01]  /*0ed0*/  IMAD.MOV.U32 R46, RZ, RZ, R49 ;  /* 0x000000ffff2e7224 */ /* 0x000fe200078e0031 */
[----:B------:R-:W-:Y:S01]  /*0ee0*/  SHF.R.U32.HI R71, RZ, 0x10, R47 ;  /* 0x00000010ff477819 */ /* 0x000fe2000001162f */
[----:B------:R-:W-:Y:S01]  /*0ef0*/  IMAD.MOV.U32 R47, RZ, RZ, R51 ;  /* 0x000000ffff2f7224 */ /* 0x000fe200078e0033 */
[----:B------:R-:W-:Y:S01]  /*0f00*/  MOV R115, R50 ;  /* 0x0000003200737202 */ /* 0x000fe20000000f00 */
[----:B------:R-:W-:Y:S01]  /*0f10*/  IMAD.MOV.U32 R68, RZ, RZ, R53 ;  /* 0x000000ffff447224 */ /* 0x000fe200078e0035 */
[----:B------:R-:W-:Y:S01]  /*0f20*/  PRMT R0, R0, 0x5410, R45 ;  /* 0x0000541000007816 */ /* 0x000fe2000000002d */
[----:B------:R-:W-:Y:S01]  /*0f30*/  IMAD.HI.U32 R45, R104, -0x326172a9, RZ ;  /* 0xcd9e8d57682d7827 */ /* 0x000fe200078e00ff */
[----:B------:R-:W-:Y:S01]  /*0f40*/  PRMT R115, R115, 0x5410, R47 ;  /* 0x0000541073737816 */ /* 0x000fe2000000002f */
[----:B------:R-:W0:Y:S01]  /*0f50*/  LDCU UR10, c[0x0][0x408] ;  /* 0x00008100ff0a77ac */ /* 0x000e220008000800 */
[--C-:B------:R-:W-:Y:S01]  /*0f60*/  SHF.R.U64 R114, R48, 0x10, R49.reuse ;  /* 0x0000001030727819 */ /* 0x100fe20000001231 */
[----:B------:R-:W-:Y:S01]  /*0f70*/  IMAD.HI.U32 R47, R103, -0x2daee0ad, RZ ;  /* 0xd2511f53672f7827 */ /* 0x000fe200078e00ff */
[----:B------:R-:W-:Y:S01]  /*0f80*/  SHF.R.U32.HI R72, RZ, 0x10, R49 ;  /* 0x00000010ff487819 */ /* 0x000fe20000011631 */
[----:B------:R-:W1:Y:S01]  /*0f90*/  LDCU UR13, c[0x0][0x388] ;  /* 0x00007100ff0d77ac */ /* 0x000e620008000800 */
[----:B------:R-:W-:Y:S01]  /*0fa0*/  SHF.R.U64 R118, R50, 0x10, R51 ;  /* 0x0000001032767819 */ /* 0x000fe20000001233 */
[----:B------:R-:W-:Y:S01]  /*0fb0*/  IMAD.MOV.U32 R49, RZ, RZ, R55 ;  /* 0x000000ffff317224 */ /* 0x000fe200078e0037 */
[----:B------:R-:W-:Y:S01]  /*0fc0*/  MOV R123, R56 ;  /* 0x00000038007b7202 */ /* 0x000fe20000000f00 */
[----:B------:R-:W-:Y:S01]  /*0fd0*/  IMAD.MOV.U32 R50, RZ, RZ, R57 ;  /* 0x000000ffff327224 */ /* 0x000fe200078e0039 */
[----:B------:R-:W-:Y:S01]  /*0fe0*/  LOP3.LUT R45, R12, R45, R110, 0x96, !PT ;  /* 0x0000002d0c2d7212 */ /* 0x000fe200078e966e */
[----:B------:R-:W-:Y:S01]  /*0ff0*/  IMAD.MOV.U32 R4, RZ, RZ, R66 ;  /* 0x000000ffff047224 */ /* 0x000fe200078e0042 */
[----:B------:R-:W-:Y:S01]  /*1000*/  MOV R48, R3 ;  /* 0x0000000300307202 */ /* 0x000fe20000000f00 */
[----:B------:R-:W-:Y:S01]  /*1010*/  IMAD.MOV.U32 R125, RZ, RZ, R58 ;  /* 0x000000ffff7d7224 */ /* 0x000fe200078e003a */
[----:B------:R-:W-:Y:S01]  /*1020*/  LOP3.LUT R47, R47, R111, RZ, 0x3c, !PT ;  /* 0x0000006f2f2f7212 */ /* 0x000fe200078e3cff */
[----:B------:R-:W-:Y:S01]  /*1030*/  IMAD.MOV.U32 R127, RZ, RZ, R60 ;  /* 0x000000ffff7f7224 */ /* 0x000fe200078e003c */
[----:B------:R-:W-:Y:S01]  /*1040*/  PRMT R121, R121, 0x5410, R49 ;  /* 0x0000541079797816 */ /* 0x000fe20000000031 */
[----:B------:R-:W-:Y:S01]  /*1050*/  IMAD.HI.U32 R49, R45, -0x2daee0ad, RZ ;  /* 0xd2511f532d317827 */ /* 0x000fe200078e00ff */
[----:B------:R-:W-:Y:S01]  /*1060*/  PRMT R123, R123, 0x5410, R50 ;  /* 0x000054107b7b7816 */ /* 0x000fe20000000032 */
[----:B------:R-:W2:Y:S01]  /*1070*/  LDCU.U8 UR11, c[0x0][0x410] ;  /* 0x00008200ff0b77ac */ /* 0x000ea20008000000 */
[----:B------:R-:W-:Y:S01]  /*1080*/  PRMT R113, R113, 0x5410, R46 ;  /* 0x0000541071717816 */ /* 0x000fe2000000002e */
[----:B------:R-:W-:Y:S01]  /*1090*/  IMAD R50, R103, -0x2daee0ad, RZ ;  /* 0xd2511f5367327824 */ /* 0x000fe200078e02ff */
[----:B------:R-:W-:Y:S01]  /*10a0*/  PRMT R119, R119, 0x5410, R48 ;  /* 0x0000541077777816 */ /* 0x000fe20000000030 */
[----:B------:R-:W-:Y:S01]  /*10b0*/  IMAD R48, R104, -0x326172a9, RZ ;  /* 0xcd9e8d5768307824 */ /* 0x000fe200078e02ff */
[----:B------:R-:W-:Y:S01]  /*10c0*/  SHF.R.U64 R120, R2, 0x10, R3 ;  /* 0x0000001002787819 */ /* 0x000fe20000001203 */
[C---:B------:R-:W-:Y:S01]  /*10d0*/  IMAD.HI.U32 R46, R47.reuse, -0x326172a9, RZ ;  /* 0xcd9e8d572f2e7827 */ /* 0x040fe200078e00ff */
[----:B------:R-:W-:Y:S01]  /*10e0*/  LOP3.LUT R44, R44, R50, R49, 0x96, !PT ;  /* 0x000000322c2c7212 */ /* 0x000fe200078e9631 */
[----:B------:R-:W3:Y:S01]  /*10f0*/  LDCU UR12, c[0x0][0x448] ;  /* 0x00008900ff0c77ac */ /* 0x000ee20008000800 */
[----:B------:R-:W-:Y:S01]  /*1100*/  SHF.R.U32.HI R74, RZ, 0x10, R3 ;  /* 0x00000010ff4a7819 */ /* 0x000fe20000011603 */
[----:B------:R-:W-:Y:S01]  /*1110*/  IMAD R47, R47, -0x326172a9, RZ ;  /* 0xcd9e8d572f2f7824 */ /* 0x000fe200078e02ff */
[----:B------:R-:W-:Y:S01]  /*1120*/  LOP3.LUT R43, R43, R48, R46, 0x96, !PT ;  /* 0x000000302b2b7212 */ /* 0x000fe200078e962e */
[----:B------:R-:W-:Y:S01]  /*1130*/  IMAD.HI.U32 R46, R44, -0x326172a9, RZ ;  /* 0xcd9e8d572c2e7827 */ /* 0x000fe200078e00ff */
[----:B------:R-:W-:Y:S01]  /*1140*/  SHF.R.U64 R147, R18, 0x10, R19 ;  /* 0x0000001012937819 */ /* 0x000fe20000001213 */
[----:B------:R-:W4:Y:S01]  /*1150*/  LDCU.64 UR4, c[0x0][0x398] ;  /* 0x00007300ff0477ac */ /* 0x000f220008000a00 */
[----:B------:R-:W-:Y:S01]  /*1160*/  SHF.R.U32.HI R70, RZ, 0x10, R53 ;  /* 0x00000010ff467819 */ /* 0x000fe20000011635 */
[----:B------:R-:W-:Y:S01]  /*1170*/  IMAD R48, R45, -0x2daee0ad, RZ ;  /* 0xd2511f532d307824 */ /* 0x000fe200078e02ff */
[----:B------:R-:W-:Y:S01]  /*1180*/  LOP3.LUT R41, R41, R47, R46, 0x96, !PT ;  /* 0x0000002f29297212 */ /* 0x000fe200078e962e */
[C---:B------:R-:W-:Y:S01]  /*1190*/  IMAD.HI.U32 R45, R43.reuse, -0x2daee0ad, RZ ;  /* 0xd2511f532b2d7827 */ /* 0x040fe200078e00ff */
[----:B------:R-:W-:Y:S01]  /*11a0*/  SHF.R.U32.HI R2, RZ, 0x10, R67 ;  /* 0x00000010ff027819 */ /* 0x000fe20000011643 */
[----:B------:R-:W0:Y:S01]  /*11b0*/  LDCU.64 UR8, c[0x0][0x3a0] ;  /* 0x00007400ff0877ac */ /* 0x000e220008000a00 */
[----:B------:R-:W-:Y:S01]  /*11c0*/  SHF.R.U64 R124, R56, 0x10, R57 ;  /* 0x00000010387c7819 */ /* 0x000fe20000001239 */
[----:B------:R-:W-:Y:S01]  /*11d0*/  IMAD R46, R43, -0x2daee0ad, RZ ;  /* 0xd2511f532b2e7824 */ /* 0x000fe200078e02ff */
[----:B------:R-:W-:Y:S01]  /*11e0*/  LOP3.LUT R42, R42, R48, R45, 0x96, !PT ;  /* 0x000000302a2a7212 */ /* 0x000fe200078e962d */
[----:B------:R-:W-:Y:S01]  /*11f0*/  IMAD.HI.U32 R43, R41, -0x2daee0ad, RZ ;  /* 0xd2511f53292b7827 */ /* 0x000fe200078e00ff */
[----:B------:R-:W-:-:S02]  /*1200*/  SHF.R.U32.HI R73, RZ, 0x10, R51 ;  /* 0x00000010ff497819 */ /* 0x000fc40000011633 */
[----:B------:R-:W-:Y:S01]  /*1210*/  SHF.R.U64 R122, R54, 0x10, R55 ;  /* 0x00000010367a7819 */ /* 0x000fe20000001237 */
[----:B------:R-:W-:Y:S01]  /*1220*/  IMAD R45, R44, -0x326172a9, RZ ;  /* 0xcd9e8d572c2d7824 */ /* 0x000fe200078e02ff */
[----:B------:R-:W-:Y:S01]  /*1230*/  LOP3.LUT R40, R40, R46, R43, 0x96, !PT ;  /* 0x0000002e28287212 */ /* 0x000fe200078e962b */
[C---:B------:R-:W-:Y:S01]  /*1240*/  IMAD.HI.U32 R44, R42.reuse, -0x326172a9, RZ ;  /* 0xcd9e8d572a2c7827 */ /* 0x040fe200078e00ff */
[----:B------:R-:W-:Y:S02]  /*1250*/  SHF.R.U32.HI R56, RZ, 0x10, R57 ;  /* 0x00000010ff387819 */ /* 0x000fe40000011639 */
[----:B------:R-:W-:Y:S01]  /*1260*/  SHF.R.U32.HI R75, RZ, 0x10, R55 ;  /* 0x00000010ff4b7819 */ /* 0x000fe20000011637 */
[----:B------:R-:W-:Y:S01]  /*1270*/  IMAD R43, R42, -0x326172a9, RZ ;  /* 0xcd9e8d572a2b7824 */ /* 0x000fe200078e02ff */
[----:B------:R-:W-:Y:S01]  /*1280*/  LOP3.LUT R39, R39, R45, R44, 0x96, !PT ;  /* 0x0000002d27277212 */ /* 0x000fe200078e962c */
[----:B------:R-:W-:Y:S01]  /*1290*/  IMAD.HI.U32 R42, R40, -0x326172a9, RZ ;  /* 0xcd9e8d57282a7827 */ /* 0x000fe200078e00ff */
[----:B------:R-:W-:-:S02]  /*12a0*/  MOV R51, R59 ;  /* 0x0000003b00337202 */ /* 0x000fc40000000f00 */
[--C-:B------:R-:W-:Y:S01]  /*12b0*/  SHF.R.U64 R126, R58, 0x10, R59.reuse ;  /* 0x000000103a7e7819 */ /* 0x100fe2000000123b */
[----:B------:R-:W-:Y:S01]  /*12c0*/  IMAD R44, R41, -0x2daee0ad, RZ ;  /* 0xd2511f53292c7824 */ /* 0x000fe200078e02ff */
[----:B------:R-:W-:Y:S01]  /*12d0*/  LOP3.LUT R37, R37, R43, R42, 0x96, !PT ;  /* 0x0000002b25257212 */ /* 0x000fe200078e962a */
[C---:B------:R-:W-:Y:S01]  /*12e0*/  IMAD.HI.U32 R41, R39.reuse, -0x2daee0ad, RZ ;  /* 0xd2511f5327297827 */ /* 0x040fe200078e00ff */
[----:B------:R-:W-:Y:S02]  /*12f0*/  SHF.R.U32.HI R57, RZ, 0x10, R59 ;  /* 0x00000010ff397819 */ /* 0x000fe4000001163b */
[----:B------:R-:W-:Y:S01]  /*1300*/  SHF.R.U64 R128, R60, 0x10, R61 ;  /* 0x000000103c807819 */ /* 0x000fe2000000123d */
        /* <DEDUP_REMOVED lines=8> */
[----:B------:R-:W-:Y:S02]  /*1390*/  SHF.R.U64 R148, R16, 0x10, R17 ;  /* 0x0000001010947819 */ /* 0x000fe40000001211 */
[----:B------:R-:W-:Y:S01]  /*13a0*/  SHF.R.U32.HI R58, RZ, 0x10, R61 ;  /* 0x00000010ff3a7819 */ /* 0x000fe2000001163d */
[----:B------:R-:W-:Y:S01]  /*13b0*/  IMAD R37, R37, -0x2daee0ad, RZ ;  /* 0xd2511f5325257824 */ /* 0x000fe200078e02ff */
[----:B------:R-:W-:Y:S01]  /*13c0*/  LOP3.LUT R14, R14, R40, R39, 0x96, !PT ;  /* 0x000000280e0e7212 */ /* 0x000fe200078e9627 */
[----:B------:R-:W-:Y:S01]  /*13d0*/  IMAD R39, R38, -0x326172a9, RZ ;  /* 0xcd9e8d5726277824 */ /* 0x000fe200078e02ff */
[----:B------:R-:W-:Y:S01]  /*13e0*/  MOV R129, R62 ;  /* 0x0000003e00817202 */ /* 0x000fe20000000f00 */
[----:B------:R-:W-:Y:S01]  /*13f0*/  IMAD.HI.U32 R38, R36, -0x326172a9, RZ ;  /* 0xcd9e8d5724267827 */ /* 0x000fe200078e00ff */
[----:B------:R-:W-:-:S02]  /*1400*/  SHF.R.U64 R130, R62, 0x10, R63 ;  /* 0x000000103e827819 */ /* 0x000fc4000000123f */
[----:B------:R-:W-:Y:S01]  /*1410*/  SHF.R.U32.HI R59, RZ, 0x10, R63 ;  /* 0x00000010ff3b7819 */ /* 0x000fe2000001163f */
[C---:B------:R-:W-:Y:S01]  /*1420*/  IMAD.HI.U32 R40, R14.reuse, -0x2daee0ad, RZ ;  /* 0xd2511f530e287827 */ /* 0x040fe200078e00ff */
[----:B------:R-:W-:Y:S02]  /*1430*/  LOP3.LUT R11, R11, R39, R38, 0x96, !PT ;  /* 0x000000270b0b7212 */ /* 0x000fe400078e9626 */
[----:B------:R-:W-:Y:S01]  /*1440*/  MOV R55, R65 ;  /* 0x0000004100377202 */ /* 0x000fe20000000f00 */
[----:B------:R-:W-:Y:S01]  /*1450*/  IMAD R38, R14, -0x2daee0ad, RZ ;  /* 0xd2511f530e267824 */ /* 0x000fe200078e02ff */
[----:B------:R-:W-:Y:S01]  /*1460*/  LOP3.LUT R13, R13, R37, R40, 0x96, !PT ;  /* 0x000000250d0d7212 */ /* 0x000fe200078e9628 */
[----:B------:R-:W-:Y:S01]  /*1470*/  IMAD.HI.U32 R37, R11, -0x2daee0ad, RZ ;  /* 0xd2511f530b257827 */ /* 0x000fe200078e00ff */
[--C-:B------:R-:W-:Y:S02]  /*1480*/  SHF.R.U64 R132, R64, 0x10, R65.reuse ;  /* 0x0000001040847819 */ /* 0x100fe40000001241 */
[----:B------:R-:W-:Y:S01]  /*1490*/  SHF.R.U32.HI R60, RZ, 0x10, R65 ;  /* 0x00000010ff3c7819 */ /* 0x000fe20000011641 */
[----:B------:R-:W-:Y:S01]  /*14a0*/  IMAD R36, R36, -0x326172a9, RZ ;  /* 0xcd9e8d5724247824 */ /* 0x000fe200078e02ff */
[----:B------:R-:W-:Y:S01]  /*14b0*/  LOP3.LUT R10, R10, R38, R37, 0x96, !PT ;  /* 0x000000260a0a7212 */ /* 0x000fe200078e9625 */
[----:B------:R-:W-:Y:S01]  /*14c0*/  IMAD.HI.U32 R14, R13, -0x326172a9, RZ ;  /* 0xcd9e8d570d0e7827 */ /* 0x000fe200078e00ff */
[----:B------:R-:W-:-:S02]  /*14d0*/  SHF.R.U32.HI R37, RZ, 0x10, R19 ;  /* 0x00000010ff257819 */ /* 0x000fc40000011613 */
[----:B------:R-:W-:Y:S01]  /*14e0*/  SHF.R.U64 R133, R28, 0x10, R29 ;  /* 0x000000101c857819 */ /* 0x000fe2000000121d */
[----:B------:R-:W-:Y:S01]  /*14f0*/  IMAD R13, R13, -0x326172a9, RZ ;  /* 0xcd9e8d570d0d7824 */ /* 0x000fe200078e02ff */
[----:B------:R-:W-:Y:S01]  /*1500*/  LOP3.LUT R9, R9, R36, R14, 0x96, !PT ;  /* 0x0000002409097212 */ /* 0x000fe200078e960e */
[----:B------:R-:W-:Y:S01]  /*1510*/  IMAD.HI.U32 R14, R10, -0x326172a9, RZ ;  /* 0xcd9e8d570a0e7827 */ /* 0x000fe200078e00ff */
[----:B------:R-:W-:Y:S02]  /*1520*/  PRMT R147, R147, 0x5410, R37 ;  /* 0x0000541093937816 */ /* 0x000fe40000000025 */
[----:B------:R-:W-:Y:S01]  /*1530*/  SHF.R.U64 R37, R6, 0x10, R7 ;  /* 0x0000001006257819 */ /* 0x000fe20000001207 */
[----:B------:R-:W-:Y:S01]  /*1540*/  IMAD R36, R11, -0x2daee0ad, RZ ;  /* 0xd2511f530b247824 */ /* 0x000fe200078e02ff */
[----:B------:R-:W-:Y:S01]  /*1550*/  LOP3.LUT R99, R5, R13, R14, 0x96, !PT ;  /* 0x0000000d05637212 */ /* 0x000fe200078e960e */
[----:B------:R-:W-:Y:S01]  /*1560*/  IMAD.HI.U32 R11, R9, -0x2daee0ad, RZ ;  /* 0xd2511f53090b7827 */ /* 0x000fe200078e00ff */
[----:B------:R-:W-:-:S02]  /*1570*/  IADD3 R5, PT, PT, R111, -0x695add53, RZ ;  /* 0x96a522ad6f057810 */ /* 0x000fc40007ffe0ff */
[----:B------:R-:W-:Y:S01]  /*1580*/  SHF.R.U32.HI R49, RZ, 0x10, R29 ;  /* 0x00000010ff317819 */ /* 0x000fe2000001161d */
[----:B------:R-:W-:Y:S01]  /*1590*/  IMAD R9, R9, -0x2daee0ad, RZ ;  /* 0xd2511f5309097824 */ /* 0x000fe200078e02ff */
[----:B------:R-:W-:Y:S01]  /*15a0*/  LOP3.LUT R36, R8, R36, R11, 0x96, !PT ;  /* 0x0000002408247212 */ /* 0x000fe200078e960b */
[----:B------:R-:W-:Y:S01]  /*15b0*/  IMAD.HI.U32 R102, R99, -0x2daee0ad, RZ ;  /* 0xd2511f5363667827 */ /* 0x000fe200078e00ff */
[----:B------:R-:W-:Y:S02]  /*15c0*/  SHF.R.U32.HI R11, RZ, 0x10, R17 ;  /* 0x00000010ff0b7819 */ /* 0x000fe40000011611 */
[----:B------:R-:W-:Y:S01]  /*15d0*/  SHF.R.U64 R134, R96, 0x10, R97 ;  /* 0x0000001060867819 */ /* 0x000fe20000001261 */
[----:B------:R-:W-:Y:S01]  /*15e0*/  IMAD.MOV.U32 R3, RZ, RZ, R67 ;  /* 0x000000ffff037224 */ /* 0x000fe200078e0043 */
[----:B------:R-:W-:Y:S01]  /*15f0*/  LOP3.LUT R102, R5, R9, R102, 0x96, !PT ;  /* 0x0000000905667212 */ /* 0x000fe200078e9666 */
[----:B------:R-:W-:Y:S01]  /*1600*/  IMAD R10, R10, -0x326172a9, RZ ;  /* 0xcd9e8d570a0a7824 */ /* 0x000fe200078e02ff */
[----:B------:R-:W-:Y:S01]  /*1610*/  SHF.R.U32.HI R5, RZ, 0x10, R7 ;  /* 0x00000010ff057819 */ /* 0x000fe20000011607 */
[----:B------:R-:W-:Y:S01]  /*1620*/  IMAD.HI.U32 R8, R36, -0x326172a9, RZ ;  /* 0xcd9e8d5724087827 */ /* 0x000fe200078e00ff */
[----:B------:R-:W-:-:S02]  /*1630*/  PRMT R3, R3, 0x5410, R69 ;  /* 0x0000541003037816 */ /* 0x000fc40000000045 */
[----:B------:R-:W-:Y:S01]  /*1640*/  SHF.R.U32.HI R47, RZ, 0x10, R97 ;  /* 0x00000010ff2f7819 */ /* 0x000fe20000011661 */
[----:B------:R-:W-:Y:S01]  /*1650*/  IMAD.MOV.U32 R53, RZ, RZ, R61 ;  /* 0x000000ffff357224 */ /* 0x000fe200078e003d */
[----:B------:R-:W-:Y:S01]  /*1660*/  SHF.R.U64 R135, R34, 0x10, R35 ;  /* 0x0000001022877819 */ /* 0x000fe20000001223 */
[----:B------:R-:W-:Y:S01]  /*1670*/  IMAD.MOV.U32 R54, RZ, RZ, R63 ;  /* 0x000000ffff367224 */ /* 0x000fe200078e003f */
[----:B------:R-:W-:Y:S01]  /*1680*/  SHF.R.U32.HI R48, RZ, 0x10, R35 ;  /* 0x00000010ff307819 */ /* 0x000fe20000011623 */
[----:B------:R-:W-:Y:S01]  /*1690*/  IMAD.MOV.U32 R131, RZ, RZ, R64 ;  /* 0x000000ffff837224 */ /* 0x000fe200078e0040 */
[--C-:B------:R-:W-:Y:S01]  /*16a0*/  SHF.R.U64 R140, R32, 0x10, R33.reuse ;  /* 0x00000010208c7819 */ /* 0x100fe20000001221 */
[----:B------:R-:W-:Y:S01]  /*16b0*/  HADD2.F32 R13, -RZ, R6.H0_H0 ;  /* 0x20000006ff0d7230 */ /* 0x000fe20000004100 */
[----:B------:R-:W-:Y:S01]  /*16c0*/  SHF.R.U32.HI R45, RZ, 0x10, R33 ;  /* 0x00000010ff2d7819 */ /* 0x000fe20000011621 */
[----:B------:R-:W-:Y:S01]  /*16d0*/  HADD2.F32 R14, -RZ, R7.H0_H0 ;  /* 0x20000007ff0e7230 */ /* 0x000fe20000004100 */
        /* <DEDUP_REMOVED lines=9> */
[----:B------:R-:W-:Y:S01]  /*1770*/  IMAD R100, R36, -0x326172a9, RZ ;  /* 0xcd9e8d5724647824 */ /* 0x000fe200078e02ff */
[----:B------:R-:W-:Y:S01]  /*1780*/  SHF.R.U32.HI R41, RZ, 0x10, R25 ;  /* 0x00000010ff297819 */ /* 0x000fe20000011619 */
[----:B------:R-:W-:Y:S01]  /*1790*/  IMAD R99, R99, -0x2daee0ad, RZ ;  /* 0xd2511f5363637824 */ /* 0x000fe200078e02ff */
[----:B------:R-:W-:-:S02]  /*17a0*/  SHF.R.U64 R145, R22, 0x10, R23 ;  /* 0x0000001016917819 */ /* 0x000fc40000001217 */
[----:B------:R-:W-:Y:S02]  /*17b0*/  SHF.R.U32.HI R39, RZ, 0x10, R23 ;  /* 0x00000010ff277819 */ /* 0x000fe40000011617 */
[--C-:B------:R-:W-:Y:S02]  /*17c0*/  SHF.R.U64 R146, R20, 0x10, R21.reuse ;  /* 0x0000001014927819 */ /* 0x100fe40000001215 */
[----:B------:R-:W-:Y:S02]  /*17d0*/  SHF.R.U32.HI R40, RZ, 0x10, R21 ;  /* 0x00000010ff287819 */ /* 0x000fe40000011615 */
[----:B------:R-:W-:Y:S01]  /*17e0*/  PRMT R148, R148, 0x5410, R11 ;  /* 0x0000541094947816 */ /* 0x000fe2000000000b */
[----:B------:R-:W-:Y:S01]  /*17f0*/  IMAD.MOV.U32 R11, RZ, RZ, RZ ;  /* 0x000000ffff0b7224 */ /* 0x000fe200078e00ff */
[----:B------:R-:W-:Y:S01]  /*1800*/  LOP3.LUT R101, R101, R10, R8, 0x96, !PT ;  /* 0x0000000a65657212 */ /* 0x000fe200078e9608 */
[----:B------:R-:W-:Y:S01]  /*1810*/  HADD2.F32 R10, -RZ, R4.H0_H0 ;  /* 0x20000004ff0a7230 */ /* 0x000fe20000004100 */
[----:B------:R-:W-:Y:S01]  /*1820*/  PRMT R109, R109, 0x5410, R52 ;  /* 0x000054106d6d7816 */ /* 0x000fe20000000034 */
[----:B------:R-:W-:Y:S01]  /*1830*/  HADD2.F32 R8, -RZ, R2.H0_H0 ;  /* 0x20000002ff087230 */ /* 0x000fe20000004100 */
        /* <DEDUP_REMOVED lines=23> */
[----:B01234-:R-:W-:-:S07]  /*19b0*/  LOP3.LUT R98, R98, 0x3, RZ, 0xc0, !PT ;  /* 0x0000000362627812 */ /* 0x01ffce00078ec0ff */
.L_x_28994:
        /* <DEDUP_REMOVED lines=40> */
.L_x_28195:
        /* <DEDUP_REMOVED lines=13> */
.L_x_28197:
[----:B------:R-:W-:Y:S05]  /*1d10*/  BSYNC.RECONVERGENT B2 ;  /* 0x0000000000027941 */ /* 0x000fea0003800200 */
.L_x_28196:
[----:B------:R-:W-:Y:S01]  /*1d20*/  IMAD.WIDE.U32 R136, R104, -0x326172a9, RZ ;  /* 0xcd9e8d5768887825 */ /* 0x000fe200078e00ff */
[----:B------:R-:W-:Y:S02]  /*1d30*/  LOP3.LUT R93, R11, R95, R111, 0x96, !PT ;  /* 0x0000005f0b5d7212 */ /* 0x000fe400078e966f */
[----:B------:R-:W-:Y:S02]  /*1d40*/  IADD3 R102, PT, PT, R111, -0x695add53, RZ ;  /* 0x96a522ad6f667810 */ /* 0x000fe40007ffe0ff */
        /* <DEDUP_REMOVED lines=52> */
[----:B------:R-:W-:Y:S01]  /*2090*/  IMAD.MOV.U32 R100, RZ, RZ, R116 ;  /* 0x000000ffff647224 */ /* 0x000fe200078e0074 */
[----:B------:R-:W-:-:S03]  /*20a0*/  LOP3.LUT R101, R101, R136, R117, 0x96, !PT ;  /* 0x0000008865657212 */ /* 0x000fc600078e9675 */
[----:B------:R-:W-:-:S05]  /*20b0*/  IMAD.WIDE.U32 R92, R92, -0x2daee0ad, RZ ;  /* 0xd2511f535c5c7825 */ /* 0x000fca00078e00ff */
[----:B------:R-:W-:Y:S01]  /*20c0*/  LOP3.LUT R102, R102, R94, R93, 0x96, !PT ;  /* 0x0000005e66667212 */ /* 0x000fe200078e965d */
[----:B------:R-:W-:-:S07]  /*20d0*/  IMAD.MOV.U32 R94, RZ, RZ, R99 ;  /* 0x000000ffff5e7224 */ /* 0x000fce00078e0063 */
.L_x_28194:
[----:B------:R-:W-:Y:S05]  /*20e0*/  BSYNC.RECONVERGENT B1 ;  /* 0x0000000000017941 */ /* 0x000fea0003800200 */
.L_x_28193:
[----:B------:R-:W0:Y:S01]  /*20f0*/  LDC R93, c[0x0][0x404] ;  /* 0x00010100ff5d7b82 */ /* 0x000e220000000800 */
[----:B------:R-:W-:Y:S01]  /*2100*/  ISETP.NE.AND P3, PT, R95, 0x1, PT ;  /* 0x000000015f00780c */ /* 0x000fe20003f65270 */
[----:B------:R-:W-:Y:S01]  /*2110*/  BSSY.RECONVERGENT B1, `(.L_x_28198) ;  /* 0x000005b000017945 */ /* 0x000fe20003800200 */
[----:B------:R-:W-:Y:S01]  /*2120*/  I2FP.F32.U32 R99, R94 ;  /* 0x0000005e00637245 */ /* 0x000fe20000201000 */
[----:B------:R-:W-:-:S04]  /*2130*/  IMAD.MOV.U32 R94, RZ, RZ, 0x2f800000 ;  /* 0x2f800000ff5e7424 */ /* 0x000fc800078e00ff */
[----:B------:R-:W-:Y:S01]  /*2140*/  FFMA.FTZ R98, R99, R94, 1.1641532182693481445e-10 ;  /* 0x2f00000063627423 */ /* 0x000fe2000001005e */
[----:B------:R-:W-:-:S04]  /*2150*/  MOV R99, R100 ;  /* 0x0000006400637202 */ /* 0x000fc80000000f00 */
[----:B0-----:R-:W-:Y:S01]  /*2160*/  FSETP.LE.FTZ.AND P2, PT, R98, R93, PT ;  /* 0x0000005d6200720b */ /* 0x001fe20003f53000 */
        /* <DEDUP_REMOVED lines=10> */
.L_x_28200:
        /* <DEDUP_REMOVED lines=13> */
.L_x_28202:
[----:B------:R-:W-:Y:S05]  /*22e0*/  BSYNC.RECONVERGENT B2 ;  /* 0x0000000000027941 */ /* 0x000fea0003800200 */
.L_x_28201:
        /* <DEDUP_REMOVED lines=61> */
.L_x_28199:
[----:B------:R-:W-:Y:S05]  /*26c0*/  BSYNC.RECONVERGENT B1 ;  /* 0x0000000000017941 */ /* 0x000fea0003800200 */
.L_x_28198:
        /* <DEDUP_REMOVED lines=16> */
.L_x_28205:
        /* <DEDUP_REMOVED lines=13> */
.L_x_28207:
[----:B------:R-:W-:Y:S05]  /*28a0*/  BSYNC.RECONVERGENT B2 ;  /* 0x0000000000027941 */ /* 0x000fea0003800200 */
.L_x_28206:
[----:B------:R-:W-:Y:S01]  /*28b0*/  IMAD.WIDE.U32 R138, R104, -0x326172a9, RZ ;  /* 0xcd9e8d57688a7825 */ /* 0x000fe200078e00ff */
[----:B------:R-:W-:-:S03]  /*28c0*/  LOP3.LUT R98, R11, R117, R111, 0x96, !PT ;  /* 0x000000750b627212 */ /* 0x000fc600078e966f */
        /* <DEDUP_REMOVED lines=54> */
[----:B------:R-:W-:Y:S01]  /*2c30*/  IMAD.WIDE.U32 R98, R95, -0x2daee0ad, RZ ;  /* 0xd2511f535f627825 */ /* 0x000fe200078e00ff */
[----:B------:R-:W-:-:S03]  /*2c40*/  MOV R95, R92 ;  /* 0x0000005c005f7202 */ /* 0x000fc60000000f00 */
[----:B------:R-:W-:Y:S01]  /*2c50*/  IMAD.MOV.U32 R92, RZ, RZ, R98 ;  /* 0x000000ffff5c7224 */ /* 0x000fe200078e0062 */
[----:B------:R-:W-:Y:S01]  /*2c60*/  LOP3.LUT R102, R102, R116, R99, 0x96, !PT ;  /* 0x0000007466667212 */ /* 0x000fe200078e9663 */
[----:B------:R-:W-:-:S07]  /*2c70*/  IMAD.MOV.U32 R99, RZ, RZ, RZ ;  /* 0x000000ffff637224 */ /* 0x000fce00078e00ff */
.L_x_28204:
[----:B------:R-:W-:Y:S05]  /*2c80*/  BSYNC.RECONVERGENT B1 ;  /* 0x0000000000017941 */ /* 0x000fea0003800200 */
.L_x_28203:
[----:B------:R-:W-:Y:S01]  /*2c90*/  ISETP.NE.AND P5, PT, R99, 0x1, PT ;  /* 0x000000016300780c */ /* 0x000fe20003fa5270 */
[----:B------:R-:W-:Y:S01]  /*2ca0*/  BSSY.RECONVERGENT B1, `(.L_x_28208) ;  /* 0x000005a000017945 */ /* 0x000fe20003800200 */
[----:B------:R-:W-:-:S05]  /*2cb0*/  I2FP.F32.U32 R95, R95 ;  /* 0x0000005f005f7245 */ /* 0x000fca0000201000 */
        /* <DEDUP_REMOVED lines=13> */
.L_x_28210:
        /* <DEDUP_REMOVED lines=13> */
.L_x_28212:
[----:B------:R-:W-:Y:S05]  /*2e60*/  BSYNC.RECONVERGENT B2 ;  /* 0x0000000000027941 */ /* 0x000fea0003800200 */
.L_x_28211:
        /* <DEDUP_REMOVED lines=55> */
[----:B------:R-:W-:-:S03]  /*31e0*/  LOP3.LUT R101, R101, R138, R137, 0x96, !PT ;  /* 0x0000008a65657212 */ /* 0x000fc600078e9689 */
[----:B------:R-:W-:-:S04]  /*31f0*/  IMAD.WIDE.U32 R98, R95, -0x2daee0ad, RZ ;  /* 0xd2511f535f627825 */ /* 0x000fc800078e00ff */
[----:B------:R-:W-:Y:S01]  /*3200*/  IMAD.MOV.U32 R95, RZ, RZ, R92 ;  /* 0x000000ffff5f7224 */ /* 0x000fe200078e005c */
[----:B------:R-:W-:Y:S01]  /*3210*/  MOV R92, R98 ;  /* 0x00000062005c7202 */ /* 0x000fe20000000f00 */
[----:B------:R-:W-:Y:S01]  /*3220*/  IMAD.MOV.U32 R98, RZ, RZ, RZ ;  /* 0x000000ffff627224 */ /* 0x000fe200078e00ff */
[----:B------:R-:W-:-:S07]  /*3230*/  LOP3.LUT R102, R102, R116, R99, 0x96, !PT ;  /* 0x0000007466667212 */ /* 0x000fce00078e9663 */
.L_x_28209:
[----:B------:R-:W-:Y:S05]  /*3240*/  BSYNC.RECONVERGENT B1 ;  /* 0x0000000000017941 */ /* 0x000fea0003800200 */
.L_x_28208:
        /* <DEDUP_REMOVED lines=17> */
.L_x_28192:
        /* <DEDUP_REMOVED lines=16> */
.L_x_28216:
        /* <DEDUP_REMOVED lines=13> */
.L_x_28218:
[----:B------:R-:W-:Y:S05]  /*3530*/  BSYNC.RECONVERGENT B2 ;  /* 0x0000000000027941 */ /* 0x000fea0003800200 */
.L_x_28217:
        /* <DEDUP_REMOVED lines=60> */
.L_x_28215:
[----:B------:R-:W-:Y:S05]  /*3900*/  BSYNC.RECONVERGENT B1 ;  /* 0x0000000000017941 */ /* 0x000fea0003800200 */
.L_x_28214:
[----:B------:R-:W0:Y:S01]  /*3910*/  LDC R99, c[0x0][0x404] ;  /* 0x00010100ff637b82 */ /* 0x000e220000000800 */
[----:B------:R-:W-:Y:S01]  /*3920*/  ISETP.NE.AND P3, PT, R94, 0x1, PT ;  /* 0x000000015e00780c */ /* 0x000fe20003f65270 */
[----:B------:R-:W-:Y:S01]  /*3930*/  BSSY.RECONVERGENT B1, `(.L_x_28219) ;  /* 0x000005d000017945 */ /* 0x000fe20003800200 */
[----:B------:R-:W-:Y:S01]  /*3940*/  I2FP.F32.U32 R98, R93 ;  /* 0x0000005d00627245 */ /* 0x000fe20000201000 */
[----:B------:R-:W-:Y:S02]  /*3950*/  HFMA2 R93, -RZ, RZ, 0.1171875, 0 ;  /* 0x2f800000ff5d7431 */ /* 0x000fe400000001ff */
[----:B------:R-:W-:Y:S02]  /*3960*/  IMAD.MOV.U32 R116, RZ, RZ, R100 ;  /* 0x000000ffff747224 */ /* 0x000fe400078e0064 */
        /* <DEDUP_REMOVED lines=14> */
.L_x_28221:
        /* <DEDUP_REMOVED lines=13> */
.L_x_28223:
[----:B------:R-:W-:Y:S05]  /*3b20*/  BSYNC.RECONVERGENT B2 ;  /* 0x0000000000027941 */ /* 0x000fea0003800200 */
.L_x_28222:
[----:B------:R-:W-:Y:S01]  /*3b30*/  IMAD.WIDE.U32 R138, R104, -0x326172a9, RZ ;  /* 0xcd9e8d57688a7825 */ /* 0x000fe200078e00ff */
[----:B------:R-:W-:-:S03]  /*3b40*/  LOP3.LUT R98, R11, R117, R111, 0x96, !PT ;  /* 0x000000750b627212 */ /* 0x000fc600078e966f */
[----:B------:R-:W-:Y:S01]  /*3b50*/  VIADD R102, R111, 0x96a522ad ;  /* 0x96a522ad6f667836 */ /* 0x000fe20000000000 */
        /* <DEDUP_REMOVED lines=58> */
.L_x_28220:
[----:B------:R-:W-:Y:S05]  /*3f00*/  BSYNC.RECONVERGENT B1 ;  /* 0x0000000000017941 */ /* 0x000fea0003800200 */
.L_x_28219:
        /* <DEDUP_REMOVED lines=15> */
.L_x_28226:
        /* <DEDUP_REMOVED lines=13> */
.L_x_28228:
[----:B------:R-:W-:Y:S05]  /*40d0*/  BSYNC.RECONVERGENT B2 ;  /* 0x0000000000027941 */ /* 0x000fea0003800200 */
.L_x_28227:
[----:B------:R-:W-:Y:S01]  /*40e0*/  IMAD.WIDE.U32 R150, R104, -0x326172a9, RZ ;  /* 0xcd9e8d5768967825 */ /* 0x000fe200078e00ff */
[----:B------:R-:W-:Y:S02]  /*40f0*/  LOP3.LUT R98, R11, R137, R111, 0x96, !PT ;  /* 0x000000890b627212 */ /* 0x000fe400078e966f */
[----:B------:R-:W-:Y:S01]  /*4100*/  IADD3 R102, PT, PT, R111, -0x695add53, RZ ;  /* 0x96a522ad6f667810 */ /* 0x000fe20007ffe0ff */
        /* <DEDUP_REMOVED lines=58> */
.L_x_28225:
[----:B------:R-:W-:Y:S05]  /*44b0*/  BSYNC.RECONVERGENT B1 ;  /* 0x0000000000017941 */ /* 0x000fea0003800200 */
.L_x_28224:
        /* <DEDUP_REMOVED lines=17> */
.L_x_28231:
        /* <DEDUP_REMOVED lines=13> */
.L_x_28233:
[----:B------:R-:W-:Y:S05]  /*46a0*/  BSYNC.RECONVERGENT B2 ;  /* 0x0000000000027941 */ /* 0x000fea0003800200 */
.L_x_28232:
        /* <DEDUP_REMOVED lines=45> */
[----:B------:R-:W-:Y:S01]  /*4980*/  LOP3.LUT R98, R98, R150, R101, 0x96, !PT ;  /* 0x0000009662627212 */ /* 0x000fe200078e9665 */
[----:B------:R-:W-:Y:S02]  /*4990*/  VIADD R101, R110, 0x8ff34781 ;  /* 0x8ff347816e657836 */ /* 0x000fe40000000000 */
        /* <DEDUP_REMOVED lines=14> */
.L_x_28230:
[----:B------:R-:W-:Y:S05]  /*4a80*/  BSYNC.RECONVERGENT B1 ;  /* 0x0000000000017941 */ /* 0x000fea0003800200 */
.L_x_28229:
        /* <DEDUP_REMOVED lines=15> */
.L_x_28236:
        /* <DEDUP_REMOVED lines=13> */
.L_x_28238:
[----:B------:R-:W-:Y:S05]  /*4c50*/  BSYNC.RECONVERGENT B2 ;  /* 0x0000000000027941 */ /* 0x000fea0003800200 */
.L_x_28237:
        /* <DEDUP_REMOVED lines=56> */
[----:B------:R-:W-:-:S03]  /*4fe0*/  LOP3.LUT R101, R101, R152, R151, 0x96, !PT ;  /* 0x0000009865657212 */ /* 0x000fc600078e9697 */
[----:B------:R-:W-:Y:S01]  /*4ff0*/  IMAD.MOV.U32 R100, RZ, RZ, R150 ;  /* 0x000000ffff647224 */ /* 0x000fe200078e0096 */
[----:B------:R-:W-:Y:S01]  /*5000*/  LOP3.LUT R102, R102, R136, R139, 0x96, !PT ;  /* 0x0000008866667212 */ /* 0x000fe200078e968b */
[----:B------:R-:W-:Y:S02]  /*5010*/  IMAD.MOV.U32 R92, RZ, RZ, R138 ;  /* 0x000000ffff5c7224 */ /* 0x000fe400078e008a */
[----:B------:R-:W-:-:S07]  /*5020*/  IMAD.MOV.U32 R98, RZ, RZ, RZ ;  /* 0x000000ffff627224 */ /* 0x000fce00078e00ff */
.L_x_28235:
[----:B------:R-:W-:Y:S05]  /*5030*/  BSYNC.RECONVERGENT B1 ;  /* 0x0000000000017941 */ /* 0x000fea0003800200 */
.L_x_28234:
        /* <DEDUP_REMOVED lines=17> */
.L_x_28241:
        /* <DEDUP_REMOVED lines=13> */
.L_x_28243:
[----:B------:R-:W-:Y:S05]  /*5220*/  BSYNC.RECONVERGENT B2 ;  /* 0x0000000000027941 */ /* 0x000fea0003800200 */
.L_x_28242:
[----:B------:R-:W-:Y:S01]  /*5230*/  IMAD.WIDE.U32 R152, R104, -0x326172a9, RZ ;  /* 0xcd9e8d5768987825 */ /* 0x000fe200078e00ff */
[----:B------:R-:W-:Y:S02]  /*5240*/  LOP3.LUT R100, R11, R137, R111, 0x96, !PT ;  /* 0x000000890b647212 */ /* 0x000fe400078e966f */
[----:B------:R-:W-:Y:S01]  /*5250*/  IADD3 R102, PT, PT, R111, -0x695add53, RZ ;  /* 0x96a522ad6f667810 */ /* 0x000fe20007ffe0ff */
[----:B------:R-:W-:Y:S01]  /*5260*/  VIADD R101, R110, 0x8ff34781 ;  /* 0x8ff347816e657836 */ /* 0x000fe20000000000 */
[----:B------:R-:W-:Y:S01]  /*5270*/  LOP3.LUT R98, R12, R153, R110, 0x96, !PT ;  /* 0x000000990c627212 */ /* 0x000fe200078e966e */
[----:B------:R-:W-:-:S04]  /*5280*/  IMAD.WIDE.U32 R138, R100, -0x326172a9, RZ ;  /* 0xcd9e8d57648a7825 */ /* 0x000fc800078e00ff */
[----:B------:R-:W-:-:S04]  /*5290*/  IMAD.WIDE.U32 R150, R98, -0x2daee0ad, RZ ;  /* 0xd2511f5362967825 */ /* 0x000fc800078e00ff */
[----:B------:R-:W-:Y:S02]  /*52a0*/  VIADD R98, R111, 0xbb67ae85 ;  /* 0xbb67ae856f627836 */ /* 0x000fe40000000000 */
[----:B------:R-:W-:Y:S02]  /*52b0*/  VIADD R100, R110, 0x9e3779b9 ;  /* 0x9e3779b96e647836 */ /* 0x000fe40000000000 */
[----:B------:R-:W-:Y:S01]  /*52c0*/  IMAD.MOV.U32 R117, RZ, RZ, R92 ;  /* 0x000000ffff757224 */ /* 0x000fe200078e005c */
        /* <DEDUP_REMOVED lines=42> */
[----:B------:R-:W-:Y:S01]  /*5570*/  LOP3.LUT R100, R100, R150, R137, 0x96, !PT ;  /* 0x0000009664647212 */ /* 0x000fe200078e9689 */
[----:B------:R-:W-:-:S03]  /*5580*/  IMAD.MOV.U32 R137, RZ, RZ, RZ ;  /* 0x000000ffff897224 */ /* 0x000fc600078e00ff */
[----:B------:R-:W-:Y:S01]  /*5590*/  LOP3.LUT R98, R98, R138, R153, 0x96, !PT ;  /* 0x0000008a62627212 */ /* 0x000fe200078e9699 */
[----:B------:R-:W-:-:S04]  /*55a0*/  IMAD.WIDE.U32 R150, R100, -0x326172a9, RZ ;  /* 0xcd9e8d5764967825 */ /* 0x000fc800078e00ff */
[----:B------:R-:W-:Y:S01]  /*55b0*/  IMAD.WIDE.U32 R138, R98, -0x2daee0ad, RZ ;  /* 0xd2511f53628a7825 */ /* 0x000fe200078e00ff */
[----:B------:R-:W-:-:S03]  /*55c0*/  LOP3.LUT R101, R101, R152, R151, 0x96, !PT ;  /* 0x0000009865657212 */ /* 0x000fc600078e9697 */
[----:B------:R-:W-:Y:S01]  /*55d0*/  IMAD.MOV.U32 R100, RZ, RZ, R150 ;  /* 0x000000ffff647224 */ /* 0x000fe200078e0096 */
[----:B------:R-:W-:Y:S02]  /*55e0*/  LOP3.LUT R102, R102, R136, R139, 0x96, !PT ;  /* 0x0000008866667212 */ /* 0x000fe400078e968b */
[----:B------:R-:W-:-:S07]  /*55f0*/  MOV R92, R138 ;  /* 0x0000008a005c7202 */ /* 0x000fce0000000f00 */
.L_x_28240:
[----:B------:R-:W-:Y:S05]  /*5600*/  BSYNC.RECONVERGENT B1 ;  /* 0x0000000000017941 */ /* 0x000fea0003800200 */
.L_x_28239:
        /* <DEDUP_REMOVED lines=15> */
.L_x_28246:
        /* <DEDUP_REMOVED lines=13> */
.L_x_28248:
[----:B------:R-:W-:Y:S05]  /*57d0*/  BSYNC.RECONVERGENT B2 ;  /* 0x0000000000027941 */ /* 0x000fea0003800200 */
.L_x_28247:
        /* <DEDUP_REMOVED lines=57> */
[----:B------:R-:W-:Y:S01]  /*5b70*/  MOV R100, R152 ;  /* 0x0000009800647202 */ /* 0x000fe20000000f00 */
[----:B------:R-:W-:Y:S01]  /*5b80*/  IMAD.MOV.U32 R98, RZ, RZ, R92 ;  /* 0x000000ffff627224 */ /* 0x000fe200078e005c */
[----:B------:R-:W-:Y:S01]  /*5b90*/  LOP3.LUT R102, R102, R138, R151, 0x96, !PT ;  /* 0x0000008a66667212 */ /* 0x000fe200078e9697 */
[----:B------:R-:W-:-:S07]  /*5ba0*/  IMAD.MOV.U32 R92, RZ, RZ, R150 ;  /* 0x000000ffff5c7224 */ /* 0x000fce00078e0096 */
.L_x_28245:
[----:B------:R-:W-:Y:S05]  /*5bb0*/  BSYNC.RECONVERGENT B1 ;  /* 0x0000000000017941 */ /* 0x000fea0003800200 */
.L_x_28244:
        /* <DEDUP_REMOVED lines=17> */
.L_x_28251:
        /* <DEDUP_REMOVED lines=15> */
.L_x_28253:
[----:B------:R-:W-:Y:S05]  /*5dc0*/  BSYNC.RECONVERGENT B2 ;  /* 0x0000000000027941 */ /* 0x000fea0003800200 */
.L_x_28252:
        /* <DEDUP_REMOVED lines=61> */
.L_x_28250:
[----:B------:R-:W-:Y:S05]  /*61a0*/  BSYNC.RECONVERGENT B1 ;  /* 0x0000000000017941 */ /* 0x000fea0003800200 */
.L_x_28249:
[----:B------:R-:W-:Y:S01]  /*61b0*/  FMUL.FTZ R138, R36, R95 ;  /* 0x0000005f248a7220 */ /* 0x000fe20000410000 */
[----:B------:R-:W-:Y:S01]  /*61c0*/  FSETP.GTU.FTZ.AND P6, PT, R116, R99, PT ;  /* 0x000000637400720b */ /* 0x000fe20003fdc000 */
        /* <DEDUP_REMOVED lines=11> */
[----:B------:R-:W-:Y:S02]  /*6280*/  FSETP.GTU.FTZ.AND P6, PT, R150, R99, PT ;  /* 0x000000639600720b */ /* 0x000fe40003fdc000 */
[----:B------:R-:W-:Y:S02]  /*6290*/  FSEL R150, R45, RZ, P3 ;  /* 0x000000ff2d967208 */ /* 0x000fe40001800000 */
[----:B------:R-:W-:Y:S02]  /*62a0*/  FSEL R47, R47, RZ, !P6 ;  /* 0x000000ff2f2f7208 */ /* 0x000fe40007000000 */
[----:B------:R-:W-:-:S02]  /*62b0*/  SEL R93, RZ, 0x1, P6 ;  /* 0x00000001ff5d7807 */ /* 0x000fc40003000000 */
[----:B------:R-:W-:Y:S02]  /*62c0*/  FSETP.GTU.FTZ.AND P6, PT, R136, R99, PT ;  /* 0x000000638800720b */ /* 0x000fe40003fdc000 */
[----:B------:R-:W-:Y:S02]  /*62d0*/  FSEL R45, R44, RZ, P2 ;  /* 0x000000ff2c2d7208 */ /* 0x000fe40001000000 */
[----:B------:R-:W-:Y:S02]  /*62e0*/  FSEL R95, R95, RZ, !P6 ;  /* 0x000000ff5f5f7208 */ /* 0x000fe40007000000 */
[----:B------:R-:W-:Y:S01]  /*62f0*/  FSEL R136, R137, RZ, P5 ;  /* 0x000000ff89887208 */ /* 0x000fe20002800000 */
[----:B------:R-:W-:Y:S01]  /*6300*/  FADD.FTZ R44, R45, R138 ;  /* 0x0000008a2d2c7221 */ /* 0x000fe20000010000 */
[----:B------:R-:W-:Y:S01]  /*6310*/  FADD.FTZ R45, R150, R117 ;  /* 0x00000075962d7221 */ /* 0x000fe20000010000 */
[----:B------:R-:W-:Y:S01]  /*6320*/  FADD.FTZ R46, R46, R95 ;  /* 0x0000005f2e2e7221 */ /* 0x000fe20000010000 */
[----:B------:R-:W-:Y:S01]  /*6330*/  SEL R95, RZ, 0x1, P6 ;  /* 0x00000001ff5f7807 */ /* 0x000fe20003000000 */
[----:B------:R-:W-:Y:S01]  /*6340*/  FADD.FTZ R47, R47, R136 ;  /* 0x000000882f2f7221 */ /* 0x000fe20000010000 */
[----:B------:R-:W-:Y:S01]  /*6350*/  @P1 FADD.FTZ R44, R40, R44 ;  /* 0x0000002c282c1221 */ /* 0x000fe20000010000 */
[----:B------:R-:W-:Y:S01]  /*6360*/  @P1 FADD.FTZ R45, R41, R45 ;  /* 0x0000002d292d1221 */ /* 0x000fe20000010000 */
[----:B------:R-:W-:Y:S01]  /*6370*/  @P1 FADD.FTZ R46, R42, R46 ;  /* 0x0000002e2a2e1221 */ /* 0x000fe20000010000 */
[----:B------:R-:W-:Y:S01]  /*6380*/  @P1 FADD.FTZ R47, R43, R47 ;  /* 0x0000002f2b2f1221 */ /* 0x000fe20000010000 */
[----:B------:R-:W-:-:S02]  /*6390*/  PRMT R4, R116, 0x7610, R4 ;  /* 0x0000761074047816 */ /* 0x000fc40000000004 */
[----:B------:R-:W-:Y:S02]  /*63a0*/  PRMT R3, R94, 0x7610, R3 ;  /* 0x000076105e037816 */ /* 0x000fe40000000003 */
[----:B------:R-:W-:Y:S02]  /*63b0*/  PRMT R2, R95, 0x7610, R2 ;  /* 0x000076105f027816 */ /* 0x000fe40000000002 */
[----:B------:R-:W-:-:S07]  /*63c0*/  PRMT R0, R93, 0x7610, R0 ;  /* 0x000076105d007816 */ /* 0x000fce0000000000 */
.L_x_28213:
        /* <DEDUP_REMOVED lines=24> */
.L_x_28254:
[----:B------:R-:W-:Y:S01]  /*6550*/  IMAD.MOV.U32 R99, RZ, RZ, R92 ;  /* 0x000000ffff637224 */ /* 0x000fe200078e005c */
[----:B------:R-:W-:-:S07]  /*6560*/  IADD3 R92, PT, PT, R108, 0x20, RZ ;  /* 0x000000206c5c7810 */ /* 0x000fce0007ffe0ff */
.L_x_28191:
[----:B------:R-:W-:Y:S05]  /*6570*/  BSYNC.RECONVERGENT B0 ;  /* 0x0000000000007941 */ /* 0x000fea0003800200 */
.L_x_28190:
        /* <DEDUP_REMOVED lines=35> */
.L_x_28260:
        /* <DEDUP_REMOVED lines=13> */
.L_x_28262:
[----:B------:R-:W-:Y:S05]  /*6880*/  BSYNC.RECONVERGENT B2 ;  /* 0x0000000000027941 */ /* 0x000fea0003800200 */
.L_x_28261:
[----:B------:R-:W-:Y:S01]  /*6890*/  IMAD.WIDE.U32 R138, R104, -0x326172a9, RZ ;  /* 0xcd9e8d57688a7825 */ /* 0x000fe200078e00ff */
[----:B------:R-:W-:-:S03]  /*68a0*/  LOP3.LUT R94, R11, R117, R111, 0x96, !PT ;  /* 0x000000750b5e7212 */ /* 0x000fc600078e966f */
[----:B------:R-:W-:Y:S01]  /*68b0*/  VIADD R102, R111, 0x96a522ad ;  /* 0x96a522ad6f667836 */ /* 0x000fe20000000000 */
        /* <DEDUP_REMOVED lines=53> */
[----:B------:R-:W-:-:S05]  /*6c10*/  IMAD.WIDE.U32 R94, R93, -0x2daee0ad, RZ ;  /* 0xd2511f535d5e7825 */ /* 0x000fca00078e00ff */
[----:B------:R-:W-:Y:S01]  /*6c20*/  LOP3.LUT R102, R102, R116, R95, 0x96, !PT ;  /* 0x0000007466667212 */ /* 0x000fe200078e965f */
[----:B------:R-:W-:Y:S01]  /*6c30*/  IMAD.MOV.U32 R95, RZ, RZ, RZ ;  /* 0x000000ffff5f7224 */ /* 0x000fe200078e00ff */
[----:B------:R-:W-:-:S07]  /*6c40*/  MOV R116, R99 ;  /* 0x0000006300747202 */ /* 0x000fce0000000f00 */
.L_x_28259:
[----:B------:R-:W-:Y:S05]  /*6c50*/  BSYNC.RECONVERGENT B1 ;  /* 0x0000000000017941 */ /* 0x000fea0003800200 */
.L_x_28258:
[----:B------:R-:W0:Y:S01]  /*6c60*/  LDC R117, c[0x0][0x404] ;  /* 0x00010100ff757b82 */ /* 0x000e220000000800 */
[----:B------:R-:W-:Y:S01]  /*6c70*/  ISETP.NE.AND P3, PT, R95, 0x1, PT ;  /* 0x000000015f00780c */ /* 0x000fe20003f65270 */
[----:B-1----:R-:W-:Y:S01]  /*6c80*/  IMAD.MOV.U32 R136, RZ, RZ, 0x2f800000 ;  /* 0x2f800000ff887424 */ /* 0x002fe200078e00ff */
[----:B------:R-:W-:Y:S01]  /*6c90*/  I2FP.F32.U32 R99, R116 ;  /* 0x0000007400637245 */ /* 0x000fe20000201000 */
[----:B------:R-:W-:Y:S04]  /*6ca0*/  BSSY.RECONVERGENT B1, `(.L_x_28263) ;  /* 0x000005b000017945 */ /* 0x000fe80003800200 */
[----:B------:R-:W1:Y:S01]  /*6cb0*/  LDC R93, c[0x0][0x408] ;  /* 0x00010200ff5d7b82 */ /* 0x000e620000000800 */
[----:B------:R-:W-:Y:S01]  /*6cc0*/  FFMA.FTZ R98, R99, R136, 1.1641532182693481445e-10 ;  /* 0x2f00000063627423 */ /* 0x000fe20000010088 */
[----:B------:R-:W-:-:S04]  /*6cd0*/  IMAD.MOV.U32 R99, RZ, RZ, R100 ;  /* 0x000000ffff637224 */ /* 0x000fc800078e0064 */
[----:B0-----:R-:W-:Y:S01]  /*6ce0*/  FSETP.LE.FTZ.AND P2, PT, R98, R117, PT ;  /* 0x000000756200720b */ /* 0x001fe20003f53000 */
[----:B------:R-:W-:Y:S02]  /*6cf0*/  HFMA2 R98, -RZ, RZ, 0, 1.1920928955078125e-07 ;  /* 0x00000002ff627431 */ /* 0x000fe400000001ff */
        /* <DEDUP_REMOVED lines=10> */
.L_x_28265:
        /* <DEDUP_REMOVED lines=13> */
.L_x_28267:
[----:B------:R-:W-:Y:S05]  /*6e70*/  BSYNC.RECONVERGENT B2 ;  /* 0x0000000000027941 */ /* 0x000fea0003800200 */
.L_x_28266:
        /* <DEDUP_REMOVED lines=56> */
[----:B------:R-:W-:-:S05]  /*7200*/  IMAD.WIDE.U32 R98, R95, -0x2daee0ad, RZ ;  /* 0xd2511f535f627825 */ /* 0x000fca00078e00ff */
[----:B------:R-:W-:Y:S01]  /*7210*/  LOP3.LUT R102, R102, R138, R99, 0x96, !PT ;  /* 0x0000008a66667212 */ /* 0x000fe200078e9663 */
[----:B------:R-:W-:Y:S01]  /*7220*/  IMAD.MOV.U32 R99, RZ, RZ, R94 ;  /* 0x000000ffff637224 */ /* 0x000fe200078e005e */
[----:B------:R-:W-:Y:S01]  /*7230*/  MOV R94, R98 ;  /* 0x00000062005e7202 */ /* 0x000fe20000000f00 */
[----:B------:R-:W-:-:S07]  /*7240*/  IMAD.MOV.U32 R98, RZ, RZ, RZ ;  /* 0x000000ffff627224 */ /* 0x000fce00078e00ff */
.L_x_28264:
[----:B------:R-:W-:Y:S05]  /*7250*/  BSYNC.RECONVERGENT B1 ;  /* 0x0000000000017941 */ /* 0x000fea0003800200 */
.L_x_28263:
        /* <DEDUP_REMOVED lines=15> */
.L_x_28270:
        /* <DEDUP_REMOVED lines=13> */
.L_x_28272:
[----:B------:R-:W-:Y:S05]  /*7420*/  BSYNC.RECONVERGENT B2 ;  /* 0x0000000000027941 */ /* 0x000fea0003800200 */
.L_x_28271:
        /* <DEDUP_REMOVED lines=61> */
.L_x_28269:
[----:B------:R-:W-:Y:S05]  /*7800*/  BSYNC.RECONVERGENT B1 ;  /* 0x0000000000017941 */ /* 0x000fea0003800200 */
.L_x_28268:
[----:B------:R-:W-:Y:S01]  /*7810*/  ISETP.NE.AND P4, PT, R95, 0x1, PT ;  /* 0x000000015f00780c */ /* 0x000fe20003f85270 */
[----:B------:R-:W-:Y:S01]  /*7820*/  BSSY.RECONVERGENT B1, `(.L_x_28273) ;  /* 0x000005b000017945 */ /* 0x000fe20003800200 */
[----:B------:R-:W-:Y:S01]  /*7830*/  I2FP.F32.U32 R99, R99 ;  /* 0x0000006300637245 */ /* 0x000fe20000201000 */
[----:B------:R-:W-:-:S04]  /*7840*/  FMUL.FTZ R49, R49, R93 ;  /* 0x0000005d31317220 */ /* 0x000fc80000410000 */
[----:B------:R-:W-:Y:S01]  /*7850*/  FFMA.FTZ R98, R99, R136, 1.1641532182693481445e-10 ;  /* 0x2f00000063627423 */ /* 0x000fe20000010088 */
[----:B------:R-:W-:-:S04]  /*7860*/  IMAD.MOV.U32 R99, RZ, RZ, 0x2 ;  /* 0x00000002ff637424 */ /* 0x000fc800078e00ff */
        /* <DEDUP_REMOVED lines=11> */
.L_x_28275:
        /* <DEDUP_REMOVED lines=13> */
.L_x_28277:
[----:B------:R-:W-:Y:S05]  /*79f0*/  BSYNC.RECONVERGENT B2 ;  /* 0x0000000000027941 */ /* 0x000fea0003800200 */
.L_x_28276:
        /* <DEDUP_REMOVED lines=61> */
.L_x_28274:
[----:B------:R-:W-:Y:S05]  /*7dd0*/  BSYNC.RECONVERGENT B1 ;  /* 0x0000000000017941 */ /* 0x000fea0003800200 */
.L_x_28273:
        /* <DEDUP_REMOVED lines=15> */
.L_x_28280:
        /* <DEDUP_REMOVED lines=13> */
.L_x_28282:
[----:B------:R-:W-:Y:S05]  /*7fa0*/  BSYNC.RECONVERGENT B2 ;  /* 0x0000000000027941 */ /* 0x000fea0003800200 */
.L_x_28281:
        /* <DEDUP_REMOVED lines=57> */
[----:B------:R-:W-:-:S04]  /*8340*/  IMAD.WIDE.U32 R152, R95, -0x2daee0ad, RZ ;  /* 0xd2511f535f987825 */ /* 0x000fc800078e00ff */
[----:B------:R-:W-:Y:S01]  /*8350*/  IMAD.MOV.U32 R95, RZ, RZ, RZ ;  /* 0x000000ffff5f7224 */ /* 0x000fe200078e00ff */
[----:B------:R-:W-:Y:S02]  /*8360*/  LOP3.LUT R102, R102, R138, R153, 0x96, !PT ;  /* 0x0000008a66667212 */ /* 0x000fe400078e9699 */
[----:B------:R-:W-:-:S07]  /*8370*/  MOV R94, R152 ;  /* 0x00000098005e7202 */ /* 0x000fce0000000f00 */
.L_x_28279:
[----:B------:R-:W-:Y:S05]  /*8380*/  BSYNC.RECONVERGENT B1 ;  /* 0x0000000000017941 */ /* 0x000fea0003800200 */
.L_x_28278:
        /* <DEDUP_REMOVED lines=17> */
.L_x_28285:
        /* <DEDUP_REMOVED lines=13> */
.L_x_28287:
[----:B------:R-:W-:Y:S05]  /*8570*/  BSYNC.RECONVERGENT B2 ;  /* 0x0000000000027941 */ /* 0x000fea0003800200 */
.L_x_28286:
        /* <DEDUP_REMOVED lines=61> */
.L_x_28284:
[----:B------:R-:W-:Y:S05]  /*8950*/  BSYNC.RECONVERGENT B1 ;  /* 0x0000000000017941 */ /* 0x000fea0003800200 */
.L_x_28283:
        /* <DEDUP_REMOVED lines=15> */
.L_x_28290:
        /* <DEDUP_REMOVED lines=13> */
.L_x_28292:
[----:B------:R-:W-:Y:S05]  /*8b20*/  BSYNC.RECONVERGENT B2 ;  /* 0x0000000000027941 */ /* 0x000fea0003800200 */
.L_x_28291:
        /* <DEDUP_REMOVED lines=55> */
[----:B------:R-:W-:Y:S01]  /*8ea0*/  MOV R98, R94 ;  /* 0x0000005e00627202 */ /* 0x000fe20000000f00 */
[----:B------:R-:W-:Y:S01]  /*8eb0*/  IMAD.WIDE.U32 R152, R95, -0x2daee0ad, RZ ;  /* 0xd2511f535f987825 */ /* 0x000fe200078e00ff */
[----:B------:R-:W-:-:S03]  /*8ec0*/  LOP3.LUT R101, R101, R154, R99, 0x96, !PT ;  /* 0x0000009a65657212 */ /* 0x000fc600078e9663 */
[----:B------:R-:W-:Y:S01]  /*8ed0*/  IMAD.MOV.U32 R94, RZ, RZ, R152 ;  /* 0x000000ffff5e7224 */ /* 0x000fe200078e0098 */
[----:B------:R-:W-:Y:S01]  /*8ee0*/  LOP3.LUT R102, R102, R138, R153, 0x96, !PT ;  /* 0x0000008a66667212 */ /* 0x000fe200078e9699 */
[----:B------:R-:W-:-:S07]  /*8ef0*/  IMAD.MOV.U32 R95, RZ, RZ, RZ ;  /* 0x000000ffff5f7224 */ /* 0x000fce00078e00ff */
.L_x_28289:
[----:B------:R-:W-:Y:S05]  /*8f00*/  BSYNC.RECONVERGENT B1 ;  /* 0x0000000000017941 */ /* 0x000fea0003800200 */
.L_x_28288:
        /* <DEDUP_REMOVED lines=17> */
.L_x_28295:
        /* <DEDUP_REMOVED lines=15> */
.L_x_28297:
[----:B------:R-:W-:Y:S05]  /*9110*/  BSYNC.RECONVERGENT B2 ;  /* 0x0000000000027941 */ /* 0x000fea0003800200 */
.L_x_28296:
        /* <DEDUP_REMOVED lines=60> */
[----:B------:R-:W-:-:S07]  /*94e0*/  IMAD.MOV.U32 R98, RZ, RZ, RZ ;  /* 0x000000ffff627224 */ /* 0x000fce00078e00ff */
.L_x_28294:
[----:B------:R-:W-:Y:S05]  /*94f0*/  BSYNC.RECONVERGENT B1 ;  /* 0x0000000000017941 */ /* 0x000fea0003800200 */
.L_x_28293:
        /* <DEDUP_REMOVED lines=12> */
[----:B------:R-:W-:Y:S01]  /*95c0*/  SEL R99, RZ, 0x1, P6 ;  /* 0x00000001ff637807 */ /* 0x000fe20003000000 */
[----:B------:R-:W-:Y:S01]  /*95d0*/  FADD.FTZ R48, R48, R139 ;  /* 0x0000008b30307221 */ /* 0x000fe20000010000 */
[----:B------:R-:W-:Y:S02]  /*95e0*/  FSETP.GTU.FTZ.AND P6, PT, R50, R117, PT ;  /* 0x000000753200720b */ /* 0x000fe40003fdc000 */
[----:B------:R-:W-:Y:S01]  /*95f0*/  FSEL R137, R137, RZ, P4 ;  /* 0x000000ff89897208 */ /* 0x000fe20002000000 */
[----:B------:R-:W-:Y:S01]  /*9600*/  @P1 FADD.FTZ R48, R40, R48 ;  /* 0x0000003028301221 */ /* 0x000fe20000010000 */
[----:B------:R-:W-:Y:S02]  /*9610*/  FSEL R50, R95, RZ, !P6 ;  /* 0x000000ff5f327208 */ /* 0x000fe40007000000 */
[----:B------:R-:W-:-:S02]  /*9620*/  SEL R95, RZ, 0x1, P6 ;  /* 0x00000001ff5f7807 */ /* 0x000fc40003000000 */
[----:B------:R-:W-:Y:S01]  /*9630*/  FSETP.GTU.FTZ.AND P6, PT, R136, R117, PT ;  /* 0x000000758800720b */ /* 0x000fe20003fdc000 */
[----:B------:R-:W-:Y:S01]  /*9640*/  FADD.FTZ R50, R137, R50 ;  /* 0x0000003289327221 */ /* 0x000fe20000010000 */
[----:B------:R-:W-:Y:S02]  /*9650*/  FSEL R136, R49, RZ, P3 ;  /* 0x000000ff31887208 */ /* 0x000fe40001800000 */
[----:B------:R-:W-:Y:S01]  /*9660*/  FSEL R117, R93, RZ, !P6 ;  /* 0x000000ff5d757208 */ /* 0x000fe20007000000 */
[----:B------:R-:W-:Y:S01]  /*9670*/  @P1 FADD.FTZ R50, R42, R50 ;  /* 0x000000322a321221 */ /* 0x000fe20000010000 */
        /* <DEDUP_REMOVED lines=11> */
.L_x_28257:
        /* <DEDUP_REMOVED lines=16> */
.L_x_28301:
        /* <DEDUP_REMOVED lines=13> */
.L_x_28303:
[----:B------:R-:W-:Y:S05]  /*9900*/  BSYNC.RECONVERGENT B2 ;  /* 0x0000000000027941 */ /* 0x000fea0003800200 */
.L_x_28302:
[----:B------:R-:W-:Y:S01]  /*9910*/  IMAD.WIDE.U32 R138, R104, -0x326172a9, RZ ;  /* 0xcd9e8d57688a7825 */ /* 0x000fe200078e00ff */
[----:B------:R-:W-:-:S03]  /*9920*/  LOP3.LUT R94, R11, R117, R111, 0x96, !PT ;  /* 0x000000750b5e7212 */ /* 0x000fc600078e966f */
[----:B------:R-:W-:Y:S01]  /*9930*/  VIADD R102, R111, 0x96a522ad ;  /* 0x96a522ad6f667836 */ /* 0x000fe20000000000 */
        /* <DEDUP_REMOVED lines=57> */
.L_x_28300:
[----:B------:R-:W-:Y:S05]  /*9cd0*/  BSYNC.RECONVERGENT B1 ;  /* 0x0000000000017941 */ /* 0x000fea0003800200 */
.L_x_28299:
        /* <DEDUP_REMOVED lines=18> */
.L_x_28306:
        /* <DEDUP_REMOVED lines=13> */
.L_x_28308:
[----:B------:R-:W-:Y:S05]  /*9ed0*/  BSYNC.RECONVERGENT B2 ;  /* 0x0000000000027941 */ /* 0x000fea0003800200 */
.L_x_28307:
        /* <DEDUP_REMOVED lines=57> */
[----:B------:R-:W-:Y:S02]  /*a270*/  LOP3.LUT R102, R102, R116, R99, 0x96, !PT ;  /* 0x0000007466667212 */ /* 0x000fe400078e9663 */
[----:B------:R-:W-:Y:S01]  /*a280*/  MOV R99, R94 ;  /* 0x0000005e00637202 */ /* 0x000fe20000000f00 */
[----:B------:R-:W-:Y:S02]  /*a290*/  IMAD.MOV.U32 R94, RZ, RZ, R98 ;  /* 0x000000ffff5e7224 */ /* 0x000fe400078e0062 */
[----:B------:R-:W-:-:S07]  /*a2a0*/  IMAD.MOV.U32 R98, RZ, RZ, RZ ;  /* 0x000000ffff627224 */ /* 0x000fce00078e00ff */
.L_x_28305:
[----:B------:R-:W-:Y:S05]  /*a2b0*/  BSYNC.RECONVERGENT B1 ;  /* 0x0000000000017941 */ /* 0x000fea0003800200 */
.L_x_28304:
        /* <DEDUP_REMOVED lines=16> */
.L_x_28311:
        /* <DEDUP_REMOVED lines=13> */
.L_x_28313:
[----:B------:R-:W-:Y:S05]  /*a490*/  BSYNC.RECONVERGENT B2 ;  /* 0x0000000000027941 */ /* 0x000fea0003800200 */
.L_x_28312:
        /* <DEDUP_REMOVED lines=56> */
[----:B------:R-:W-:Y:S02]  /*a820*/  IMAD.MOV.U32 R117, RZ, RZ, RZ ;  /* 0x000000ffff757224 */ /* 0x000fe400078e00ff */
[----:B------:R-:W-:-:S05]  /*a830*/  IMAD.WIDE.U32 R98, R98, -0x2daee0ad, RZ ;  /* 0xd2511f5362627825 */ /* 0x000fca00078e00ff */
[----:B------:R-:W-:Y:S01]  /*a840*/  LOP3.LUT R102, R102, R116, R99, 0x96, !PT ;  /* 0x0000007466667212 */ /* 0x000fe200078e9663 */
[----:B------:R-:W-:Y:S01]  /*a850*/  IMAD.MOV.U32 R99, RZ, RZ, R94 ;  /* 0x000000ffff637224 */ /* 0x000fe200078e005e */
[----:B------:R-:W-:-:S07]  /*a860*/  MOV R94, R98 ;  /* 0x00000062005e7202 */ /* 0x000fce0000000f00 */
.L_x_28310:
[----:B------:R-:W-:Y:S05]  /*a870*/  BSYNC.RECONVERGENT B1 ;  /* 0x0000000000017941 */ /* 0x000fea0003800200 */
.L_x_28309:
        /* <DEDUP_REMOVED lines=16> */
.L_x_28316:
        /* <DEDUP_REMOVED lines=13> */
.L_x_28318:
[----:B------:R-:W-:Y:S05]  /*aa50*/  BSYNC.RECONVERGENT B2 ;  /* 0x0000000000027941 */ /* 0x000fea0003800200 */
.L_x_28317:
        /* <DEDUP_REMOVED lines=61> */
.L_x_28315:
[----:B------:R-:W-:Y:S05]  /*ae30*/  BSYNC.RECONVERGENT B1 ;  /* 0x0000000000017941 */ /* 0x000fea0003800200 */
.L_x_28314:
        /* <DEDUP_REMOVED lines=16> */
.L_x_28298:
        /* <DEDUP_REMOVED lines=24> */
.L_x_28319:
[----:B------:R-:W-:Y:S01]  /*b0c0*/  MOV R99, R94 ;  /* 0x0000005e00637202 */ /* 0x000fe20000000f00 */
[----:B------:R-:W-:-:S07]  /*b0d0*/  VIADD R92, R92, 0x20 ;  /* 0x000000205c5c7836 */ /* 0x000fce0000000000 */
.L_x_28256:
[----:B------:R-:W-:Y:S05]  /*b0e0*/  BSYNC.RECONVERGENT B0 ;  /* 0x0000000000007941 */ /* 0x000fea0003800200 */
.L_x_28255:
        /* <DEDUP_REMOVED lines=35> */
.L_x_28325:
        /* <DEDUP_REMOVED lines=13> */
.L_x_28327:
[----:B------:R-:W-:Y:S05]  /*b3f0*/  BSYNC.RECONVERGENT B2 ;  /* 0x0000000000027941 */ /* 0x000fea0003800200 */
.L_x_28326:
        /* <DEDUP_REMOVED lines=60> */
.L_x_28324:
[----:B------:R-:W-:Y:S05]  /*b7c0*/  BSYNC.RECONVERGENT B1 ;  /* 0x0000000000017941 */ /* 0x000fea0003800200 */
.L_x_28323:
[----:B------:R-:W0:Y:S01]  /*b7d0*/  LDC R117, c[0x0][0x404] ;  /* 0x00010100ff757b82 */ /* 0x000e220000000800 */
[----:B------:R-:W-:Y:S01]  /*b7e0*/  ISETP.NE.AND P3, PT, R95, 0x1, PT ;  /* 0x000000015f00780c */ /* 0x000fe20003f65270 */
[----:B-1----:R-:W-:Y:S01]  /*b7f0*/  HFMA2 R136, -RZ, RZ, 0.1171875, 0 ;  /* 0x2f800000ff887431 */ /* 0x002fe200000001ff */
[----:B------:R-:W-:Y:S01]  /*b800*/  I2FP.F32.U32 R99, R116 ;  /* 0x0000007400637245 */ /* 0x000fe20000201000 */
[----:B------:R-:W-:Y:S04]  /*b810*/  BSSY.RECONVERGENT B1, `(.L_x_28328) ;  /* 0x000005b000017945 */ /* 0x000fe80003800200 */
[----:B------:R-:W1:Y:S01]  /*b820*/  LDC R93, c[0x0][0x408] ;  /* 0x00010200ff5d7b82 */ /* 0x000e620000000800 */
[----:B------:R-:W-:Y:S01]  /*b830*/  FFMA.FTZ R98, R99, R136, 1.1641532182693481445e-10 ;  /* 0x2f00000063627423 */ /* 0x000fe20000010088 */
[----:B------:R-:W-:-:S04]  /*b840*/  IMAD.MOV.U32 R99, RZ, RZ, R100 ;  /* 0x000000ffff637224 */ /* 0x000fc800078e0064 */
        /* <DEDUP_REMOVED lines=12> */
.L_x_28330:
        /* <DEDUP_REMOVED lines=13> */
.L_x_28332:
[----:B------:R-:W-:Y:S05]  /*b9e0*/  BSYNC.RECONVERGENT B2 ;  /* 0x0000000000027941 */ /* 0x000fea0003800200 */
.L_x_28331:
        /* <DEDUP_REMOVED lines=61> */
.L_x_28329:
[----:B------:R-:W-:Y:S05]  /*bdc0*/  BSYNC.RECONVERGENT B1 ;  /* 0x0000000000017941 */ /* 0x000fea0003800200 */
.L_x_28328:
        /* <DEDUP_REMOVED lines=15> */
.L_x_28335:
        /* <DEDUP_REMOVED lines=13> */
.L_x_28337:
[----:B------:R-:W-:Y:S05]  /*bf90*/  BSYNC.RECONVERGENT B2 ;  /* 0x0000000000027941 */ /* 0x000fea0003800200 */
.L_x_28336:
        /* <DEDUP_REMOVED lines=57> */
[----:B------:R-:W-:Y:S01]  /*c330*/  IMAD.MOV.U32 R95, RZ, RZ, RZ ;  /* 0x000000ffff5f7224 */ /* 0x000fe200078e00ff */
[----:B------:R-:W-:Y:S01]  /*c340*/  LOP3.LUT R102, R102, R138, R99, 0x96, !PT ;  /* 0x0000008a66667212 */ /* 0x000fe200078e9663 */
[----:B------:R-:W-:Y:S01]  /*c350*/  IMAD.MOV.U32 R99, RZ, RZ, R94 ;  /* 0x000000ffff637224 */ /* 0x000fe200078e005e */
[----:B------:R-:W-:-:S07]  /*c360*/  MOV R94, R98 ;  /* 0x00000062005e7202 */ /* 0x000fce0000000f00 */
.L_x_28334:
[----:B------:R-:W-:Y:S05]  /*c370*/  BSYNC.RECONVERGENT B1 ;  /* 0x0000000000017941 */ /* 0x000fea0003800200 */
.L_x_28333:
[----:B------:R-:W-:Y:S01]  /*c380*/  ISETP.NE.AND P4, PT, R95, 0x1, PT ;  /* 0x000000015f00780c */ /* 0x000fe20003f85270 */
[----:B------:R-:W-:Y:S01]  /*c390*/  BSSY.RECONVERGENT B1, `(.L_x_28338) ;  /* 0x000005b000017945 */ /* 0x000fe20003800200 */
[----:B------:R-:W-:Y:S01]  /*c3a0*/  I2FP.F32.U32 R99, R99 ;  /* 0x0000006300637245 */ /* 0x000fe20000201000 */
[----:B------:R-:W-:-:S04]  /*c3b0*/  FMUL.FTZ R53, R53, R93 ;  /* 0x0000005d35357220 */ /* 0x000fc80000410000 */
[----:B------:R-:W-:Y:S01]  /*c3c0*/  FFMA.FTZ R98, R99, R136, 1.1641532182693481445e-10 ;  /* 0x2f00000063627423 */ /* 0x000fe20000010088 */
[----:B------:R-:W-:-:S04]  /*c3d0*/  IMAD.MOV.U32 R99, RZ, RZ, 0x2 ;  /* 0x00000002ff637424 */ /* 0x000fc800078e00ff */
        /* <DEDUP_REMOVED lines=11> */
.L_x_28340:
        /* <DEDUP_REMOVED lines=13> */
.L_x_28342:
[----:B------:R-:W-:Y:S05]  /*c560*/  BSYNC.RECONVERGENT B2 ;  /* 0x0000000000027941 */ /* 0x000fea0003800200 */
.L_x_28341:
        /* <DEDUP_REMOVED lines=61> */
.L_x_28339:
[----:B------:R-:W-:Y:S05]  /*c940*/  BSYNC.RECONVERGENT B1 ;  /* 0x0000000000017941 */ /* 0x000fea0003800200 */
.L_x_28338:
        /* <DEDUP_REMOVED lines=15> */
.L_x_28345:
        /* <DEDUP_REMOVED lines=13> */
.L_x_28347:
[----:B------:R-:W-:Y:S05]  /*cb10*/  BSYNC.RECONVERGENT B2 ;  /* 0x0000000000027941 */ /* 0x000fea0003800200 */
.L_x_28346:
        /* <DEDUP_REMOVED lines=61> */
.L_x_28344:
[----:B------:R-:W-:Y:S05]  /*cef0*/  BSYNC.RECONVERGENT B1 ;  /* 0x0000000000017941 */ /* 0x000fea0003800200 */
.L_x_28343:
        /* <DEDUP_REMOVED lines=17> */
.L_x_28350:
        /* <DEDUP_REMOVED lines=13> */
.L_x_28352:
[----:B------:R-:W-:Y:S05]  /*d0e0*/  BSYNC.RECONVERGENT B2 ;  /* 0x0000000000027941 */ /* 0x000fea0003800200 */
.L_x_28351:
        /* <DEDUP_REMOVED lines=61> */
.L_x_28349:
[----:B------:R-:W-:Y:S05]  /*d4c0*/  BSYNC.RECONVERGENT B1 ;  /* 0x0000000000017941 */ /* 0x000fea0003800200 */
.L_x_28348:
        /* <DEDUP_REMOVED lines=15> */
.L_x_28355:
        /* <DEDUP_REMOVED lines=13> */
.L_x_28357:
[----:B------:R-:W-:Y:S05]  /*d690*/  BSYNC.RECONVERGENT B2 ;  /* 0x0000000000027941 */ /* 0x000fea0003800200 */
.L_x_28356:
        /* <DEDUP_REMOVED lines=55> */
[----:B------:R-:W-:-:S03]  /*da10*/  MOV R100, R98 ;  /* 0x0000006200647202 */ /* 0x000fc60000000f00 */
[----:B------:R-:W-:Y:S01]  /*da20*/  HFMA2 R95, -RZ, RZ, 0, 0 ;  /* 0x00000000ff5f7431 */ /* 0x000fe200000001ff */
[----:B------:R-:W-:Y:S01]  /*da30*/  LOP3.LUT R101, R101, R154, R99, 0x96, !PT ;  /* 0x0000009a65657212 */ /* 0x000fe200078e9663 */
[----:B------:R-:W-:Y:S01]  /*da40*/  IMAD.MOV.U32 R98, RZ, RZ, R94 ;  /* 0x000000ffff627224 */ /* 0x000fe200078e005e */
[----:B------:R-:W-:Y:S01]  /*da50*/  LOP3.LUT R102, R102, R138, R153, 0x96, !PT ;  /* 0x0000008a66667212 */ /* 0x000fe200078e9699 */
[----:B------:R-:W-:-:S07]  /*da60*/  IMAD.MOV.U32 R94, RZ, RZ, R152 ;  /* 0x000000ffff5e7224 */ /* 0x000fce00078e0098 */
.L_x_28354:
[----:B------:R-:W-:Y:S05]  /*da70*/  BSYNC.RECONVERGENT B1 ;  /* 0x0000000000017941 */ /* 0x000fea0003800200 */
.L_x_28353:
        /* <DEDUP_REMOVED lines=17> */
.L_x_28360:
        /* <DEDUP_REMOVED lines=15> */
.L_x_28362:
[----:B------:R-:W-:Y:S05]  /*dc80*/  BSYNC.RECONVERGENT B2 ;  /* 0x0000000000027941 */ /* 0x000fea0003800200 */
.L_x_28361:
[----:B------:R-:W-:Y:S01]  /*dc90*/  IMAD.WIDE.U32 R154, R104, -0x326172a9, RZ ;  /* 0xcd9e8d57689a7825 */ /* 0x000fe200078e00ff */
[----:B------:R-:W-:Y:S02]  /*dca0*/  LOP3.LUT R95, R11, R99, R111, 0x96, !PT ;  /* 0x000000630b5f7212 */ /* 0x000fe400078e966f */
[----:B------:R-:W-:Y:S01]  /*dcb0*/  MOV R141, R94 ;  /* 0x0000005e008d7202 */ /* 0x000fe20000000f00 */
        /* <DEDUP_REMOVED lines=58> */
.L_x_28359:
[----:B------:R-:W-:Y:S05]  /*e060*/  BSYNC.RECONVERGENT B1 ;  /* 0x0000000000017941 */ /* 0x000fea0003800200 */
.L_x_28358:
        /* <DEDUP_REMOVED lines=35> */
.L_x_28322:
        /* <DEDUP_REMOVED lines=16> */
.L_x_28366:
        /* <DEDUP_REMOVED lines=13> */
.L_x_28368:
[----:B------:R-:W-:Y:S05]  /*e470*/  BSYNC.RECONVERGENT B2 ;  /* 0x0000000000027941 */ /* 0x000fea0003800200 */
.L_x_28367:
[----:B------:R-:W-:Y:S01]  /*e480*/  IMAD.WIDE.U32 R138, R104, -0x326172a9, RZ ;  /* 0xcd9e8d57688a7825 */ /* 0x000fe200078e00ff */
[----:B------:R-:W-:Y:S02]  /*e490*/  LOP3.LUT R94, R11, R117, R111, 0x96, !PT ;  /* 0x000000750b5e7212 */ /* 0x000fe400078e966f */
[----:B------:R-:W-:Y:S02]  /*e4a0*/  IADD3 R102, PT, PT, R111, -0x695add53, RZ ;  /* 0x96a522ad6f667810 */ /* 0x000fe40007ffe0ff */
        /* <DEDUP_REMOVED lines=55> */
[----:B------:R-:W-:Y:S02]  /*e820*/  HFMA2 R116, -RZ, RZ, 0, 0 ;  /* 0x00000000ff747431 */ /* 0x000fe400000001ff */
[----:B------:R-:W-:-:S07]  /*e830*/  IMAD.MOV.U32 R95, RZ, RZ, R99 ;  /* 0x000000ffff5f7224 */ /* 0x000fce00078e0063 */
.L_x_28365:
[----:B------:R-:W-:Y:S05]  /*e840*/  BSYNC.RECONVERGENT B1 ;  /* 0x0000000000017941 */ /* 0x000fea0003800200 */
.L_x_28364:
[----:B-1----:R-:W0:Y:S01]  /*e850*/  LDC R93, c[0x0][0x404] ;  /* 0x00010100ff5d7b82 */ /* 0x002e220000000800 */
[----:B------:R-:W-:Y:S01]  /*e860*/  ISETP.NE.AND P3, PT, R116, 0x1, PT ;  /* 0x000000017400780c */ /* 0x000fe20003f65270 */
[----:B------:R-:W-:Y:S01]  /*e870*/  BSSY.RECONVERGENT B1, `(.L_x_28369) ;  /* 0x000005b000017945 */ /* 0x000fe20003800200 */
[----:B------:R-:W-:Y:S01]  /*e880*/  I2FP.F32.U32 R98, R95 ;  /* 0x0000005f00627245 */ /* 0x000fe20000201000 */
[----:B------:R-:W-:Y:S02]  /*e890*/  IMAD.MOV.U32 R95, RZ, RZ, 0x2f800000 ;  /* 0x2f800000ff5f7424 */ /* 0x000fe400078e00ff */
[----:B------:R-:W-:Y:S02]  /*e8a0*/  IMAD.MOV.U32 R99, RZ, RZ, 0x2 ;  /* 0x00000002ff637424 */ /* 0x000fe400078e00ff */
[----:B------:R-:W-:-:S05]  /*e8b0*/  FFMA.FTZ R98, R98, R95, 1.1641532182693481445e-10 ;  /* 0x2f00000062627423 */ /* 0x000fca000001005f */
        /* <DEDUP_REMOVED lines=11> */
.L_x_28371:
        /* <DEDUP_REMOVED lines=13> */
.L_x_28373:
[----:B------:R-:W-:Y:S05]  /*ea40*/  BSYNC.RECONVERGENT B2 ;  /* 0x0000000000027941 */ /* 0x000fea0003800200 */
.L_x_28372:
        /* <DEDUP_REMOVED lines=61> */
.L_x_28370:
[----:B------:R-:W-:Y:S05]  /*ee20*/  BSYNC.RECONVERGENT B1 ;  /* 0x0000000000017941 */ /* 0x000fea0003800200 */
.L_x_28369:
        /* <DEDUP_REMOVED lines=16> */
.L_x_28376:
        /* <DEDUP_REMOVED lines=13> */
.L_x_28378:
[----:B------:R-:W-:Y:S05]  /*f000*/  BSYNC.RECONVERGENT B2 ;  /* 0x0000000000027941 */ /* 0x000fea0003800200 */
.L_x_28377:
        /* <DEDUP_REMOVED lines=51> */
[----:B------:R-:W-:Y:S01]  /*f340*/  LOP3.LUT R99, R99, R136, R117, 0x96, !PT ;  /* 0x0000008863637212 */ /* 0x000fe200078e9675 */
[----:B------:R-:W-:Y:S01]  /*f350*/  IMAD.MOV.U32 R117, RZ, RZ, RZ ;  /* 0x000000ffff757224 */ /* 0x000fe200078e00ff */
        /* <DEDUP_REMOVED lines=8> */
.L_x_28375:
[----:B------:R-:W-:Y:S05]  /*f3e0*/  BSYNC.RECONVERGENT B1 ;  /* 0x0000000000017941 */ /* 0x000fea0003800200 */
.L_x_28374:
        /* <DEDUP_REMOVED lines=16> */
.L_x_28381:
        /* <DEDUP_REMOVED lines=13> */
.L_x_28383:
[----:B------:R-:W-:Y:S05]  /*f5c0*/  BSYNC.RECONVERGENT B2 ;  /* 0x0000000000027941 */ /* 0x000fea0003800200 */
.L_x_28382:
        /* <DEDUP_REMOVED lines=61> */
.L_x_28380:
[----:B------:R-:W-:Y:S05]  /*f9a0*/  BSYNC.RECONVERGENT B1 ;  /* 0x0000000000017941 */ /* 0x000fea0003800200 */
.L_x_28379:
        /* <DEDUP_REMOVED lines=16> */
.L_x_28363:
        /* <DEDUP_REMOVED lines=24> */
.L_x_28384:
[----:B------:R-:W-:Y:S02]  /*fc30*/  IMAD.MOV.U32 R99, RZ, RZ, R94 ;  /* 0x000000ffff637224 */ /* 0x000fe400078e005e */
[----:B------:R-:W-:-:S07]  /*fc40*/  VIADD R92, R92, 0x20 ;  /* 0x000000205c5c7836 */ /* 0x000fce0000000000 */
.L_x_28321:
[----:B------:R-:W-:Y:S05]  /*fc50*/  BSYNC.RECONVERGENT B0 ;  /* 0x0000000000007941 */ /* 0x000fea0003800200 */
.L_x_28320:
        /* <DEDUP_REMOVED lines=35> */
.L_x_28390:
        /* <DEDUP_REMOVED lines=13> */
.L_x_28392:
[----:B------:R-:W-:Y:S05]  /*ff60*/  BSYNC.RECONVERGENT B2 ;  /* 0x0000000000027941 */ /* 0x000fea0003800200 */
.L_x_28391:
        /* <DEDUP_REMOVED lines=60> */
.L_x_28389:
[----:B------:R-:W-:Y:S05]  /*10330*/  BSYNC.RECONVERGENT B1 ;  /* 0x0000000000017941 */ /* 0x000fea0003800200 */
.L_x_28388:
[----:B------:R-:W0:Y:S01]  /*10340*/  LDC R117, c[0x0][0x404] ;  /* 0x00010100ff757b82 */ /* 0x000e220000000800 */
[----:B------:R-:W-:Y:S01]  /*10350*/  ISETP.NE.AND P3, PT, R95, 0x1, PT ;  /* 0x000000015f00780c */ /* 0x000fe20003f65270 */
[----:B-1----:R-:W-:Y:S01]  /*10360*/  IMAD.MOV.U32 R136, RZ, RZ, 0x2f800000 ;  /* 0x2f800000ff887424 */ /* 0x002fe200078e00ff */
[----:B------:R-:W-:Y:S01]  /*10370*/  I2FP.F32.U32 R99, R116 ;  /* 0x0000007400637245 */ /* 0x000fe20000201000 */
[----:B------:R-:W-:Y:S01]  /*10380*/  BSSY.RECONVERGENT B1, `(.L_x_28393) ;  /* 0x000005b000017945 */ /* 0x000fe20003800200 */
[----:B------:R-:W-:-:S03]  /*10390*/  IMAD.MOV.U32 R98, RZ, RZ, 0x2 ;  /* 0x00000002ff627424 */ /* 0x000fc600078e00ff */
[----:B------:R-:W1:Y:S01]  /*103a0*/  LDC R93, c[0x0][0x408] ;  /* 0x00010200ff5d7b82 */ /* 0x000e620000000800 */
[----:B------:R-:W-:Y:S01]  /*103b0*/  FFMA.FTZ R116, R99, R136, 1.1641532182693481445e-10 ;  /* 0x2f00000063747423 */ /* 0x000fe20000010088 */
[----:B------:R-:W-:-:S04]  /*103c0*/  MOV R99, R100 ;  /* 0x0000006400637202 */ /* 0x000fc80000000f00 */
[----:B0-----:R-:W-:Y:S01]  /*103d0*/  FSETP.LE.FTZ.AND P2, PT, R116, R117, PT ;  /* 0x000000757400720b */ /* 0x001fe20003f53000 */
[----:B-1---5:R-:W-:Y:S01]  /*103e0*/  FMUL.FTZ R56, R56, R93 ;  /* 0x0000005d38387220 */ /* 0x022fe20000410000 */
        /* <DEDUP_REMOVED lines=9> */
.L_x_28395:
        /* <DEDUP_REMOVED lines=13> */
.L_x_28397:
[----:B------:R-:W-:Y:S05]  /*10550*/  BSYNC.RECONVERGENT B2 ;  /* 0x0000000000027941 */ /* 0x000fea0003800200 */
.L_x_28396:
        /* <DEDUP_REMOVED lines=61> */
.L_x_28394:
[----:B------:R-:W-:Y:S05]  /*10930*/  BSYNC.RECONVERGENT B1 ;  /* 0x0000000000017941 */ /* 0x000fea0003800200 */
.L_x_28393:
        /* <DEDUP_REMOVED lines=15> */
.L_x_28400:
        /* <DEDUP_REMOVED lines=13> */
.L_x_28402:
[----:B------:R-:W-:Y:S05]  /*10b00*/  BSYNC.RECONVERGENT B2 ;  /* 0x0000000000027941 */ /* 0x000fea0003800200 */
.L_x_28401:
        /* <DEDUP_REMOVED lines=56> */
[----:B------:R-:W-:-:S04]  /*10e90*/  IMAD.WIDE.U32 R98, R95, -0x2daee0ad, RZ ;  /* 0xd2511f535f627825 */ /* 0x000fc800078e00ff */
[----:B------:R-:W-:Y:S01]  /*10ea0*/  IMAD.MOV.U32 R95, RZ, RZ, RZ ;  /* 0x000000ffff5f7224 */ /* 0x000fe200078e00ff */
[----:B------:R-:W-:Y:S02]  /*10eb0*/  LOP3.LUT R102, R102, R138, R99, 0x96, !PT ;  /* 0x0000008a66667212 */ /* 0x000fe400078e9663 */
[----:B------:R-:W-:Y:S01]  /*10ec0*/  MOV R99, R94 ;  /* 0x0000005e00637202 */ /* 0x000fe20000000f00 */
[----:B------:R-:W-:-:S07]  /*10ed0*/  IMAD.MOV.U32 R94, RZ, RZ, R98 ;  /* 0x000000ffff5e7224 */ /* 0x000fce00078e0062 */
.L_x_28399:
[----:B------:R-:W-:Y:S05]  /*10ee0*/  BSYNC.RECONVERGENT B1 ;  /* 0x0000000000017941 */ /* 0x000fea0003800200 */
.L_x_28398:
        /* <DEDUP_REMOVED lines=17> */
.L_x_28405:
        /* <DEDUP_REMOVED lines=13> */
.L_x_28407:
[----:B------:R-:W-:Y:S05]  /*110d0*/  BSYNC.RECONVERGENT B2 ;  /* 0x0000000000027941 */ /* 0x000fea0003800200 */
.L_x_28406:
        /* <DEDUP_REMOVED lines=59> */
[----:B------:R-:W-:Y:S01]  /*11490*/  IMAD.MOV.U32 R99, RZ, RZ, RZ ;  /* 0x000000ffff637224 */ /* 0x000fe200078e00ff */
[----:B------:R-:W-:-:S07]  /*114a0*/  MOV R94, R98 ;  /* 0x00000062005e7202 */ /* 0x000fce0000000f00 */
.L_x_28404:
[----:B------:R-:W-:Y:S05]  /*114b0*/  BSYNC.RECONVERGENT B1 ;  /* 0x0000000000017941 */ /* 0x000fea0003800200 */
.L_x_28403:
        /* <DEDUP_REMOVED lines=15> */
.L_x_28410:
        /* <DEDUP_REMOVED lines=13> */
.L_x_28412:
[----:B------:R-:W-:Y:S05]  /*11680*/  BSYNC.RECONVERGENT B2 ;  /* 0x0000000000027941 */ /* 0x000fea0003800200 */
.L_x_28411:
        /* <DEDUP_REMOVED lines=61> */
.L_x_28409:
[----:B------:R-:W-:Y:S05]  /*11a60*/  BSYNC.RECONVERGENT B1 ;  /* 0x0000000000017941 */ /* 0x000fea0003800200 */
.L_x_28408:
        /* <DEDUP_REMOVED lines=17> */
.L_x_28415:
        /* <DEDUP_REMOVED lines=13> */
.L_x_28417:
[----:B------:R-:W-:Y:S05]  /*11c50*/  BSYNC.RECONVERGENT B2 ;  /* 0x0000000000027941 */ /* 0x000fea0003800200 */
.L_x_28416:
        /* <DEDUP_REMOVED lines=61> */
.L_x_28414:
[----:B------:R-:W-:Y:S05]  /*12030*/  BSYNC.RECONVERGENT B1 ;  /* 0x0000000000017941 */ /* 0x000fea0003800200 */
.L_x_28413:
        /* <DEDUP_REMOVED lines=15> */
.L_x_28420:
        /* <DEDUP_REMOVED lines=13> */
.L_x_28422:
[----:B------:R-:W-:Y:S05]  /*12200*/  BSYNC.RECONVERGENT B2 ;  /* 0x0000000000027941 */ /* 0x000fea0003800200 */
.L_x_28421:
        /* <DEDUP_REMOVED lines=61> */
.L_x_28419:
[----:B------:R-:W-:Y:S05]  /*125e0*/  BSYNC.RECONVERGENT B1 ;  /* 0x0000000000017941 */ /* 0x000fea0003800200 */
.L_x_28418:
        /* <DEDUP_REMOVED lines=17> */
.L_x_28425:
        /* <DEDUP_REMOVED lines=15> */
.L_x_28427:
[----:B------:R-:W-:Y:S05]  /*127f0*/  BSYNC.RECONVERGENT B2 ;  /* 0x0000000000027941 */ /* 0x000fea0003800200 */
.L_x_28426:
        /* <DEDUP_REMOVED lines=44> */
[C---:B------:R-:W-:Y:S02]  /*12ac0*/  IADD3 R95, PT, PT, R110.reuse, 0x5384540f, RZ ;  /* 0x5384540f6e5f7810 */ /* 0x040fe40007ffe0ff */
[----:B------:R-:W-:Y:S02]  /*12ad0*/  LOP3.LUT R59, R59, R98, R153, 0x96, !PT ;  /* 0x000000623b3b7212 */ /* 0x000fe400078e9699 */
[----:B------:R-:W-:Y:S01]  /*12ae0*/  LOP3.LUT R95, R95, R154, R101, 0x96, !PT ;  /* 0x0000009a5f5f7212 */ /* 0x000fe200078e9665 */
[C---:B------:R-:W-:Y:S02]  /*12af0*/  VIADD R101, R110.reuse, 0x8ff34781 ;  /* 0x8ff347816e657836 */ /* 0x040fe40000000000 */
        /* <DEDUP_REMOVED lines=13> */
.L_x_28424:
[----:B------:R-:W-:Y:S05]  /*12bd0*/  BSYNC.RECONVERGENT B1 ;  /* 0x0000000000017941 */ /* 0x000fea0003800200 */
.L_x_28423:
        /* <DEDUP_REMOVED lines=35> */
.L_x_28387:
        /* <DEDUP_REMOVED lines=16> */
.L_x_28431:
        /* <DEDUP_REMOVED lines=13> */
.L_x_28433:
[----:B------:R-:W-:Y:S05]  /*12fe0*/  BSYNC.RECONVERGENT B2 ;  /* 0x0000000000027941 */ /* 0x000fea0003800200 */
.L_x_28432:
        /* <DEDUP_REMOVED lines=60> */
.L_x_28430:
[----:B------:R-:W-:Y:S05]  /*133b0*/  BSYNC.RECONVERGENT B1 ;  /* 0x0000000000017941 */ /* 0x000fea0003800200 */
.L_x_28429:
        /* <DEDUP_REMOVED lines=18> */
.L_x_28436:
        /* <DEDUP_REMOVED lines=13> */
.L_x_28438:
[----:B------:R-:W-:Y:S05]  /*135b0*/  BSYNC.RECONVERGENT B2 ;  /* 0x0000000000027941 */ /* 0x000fea0003800200 */
.L_x_28437:
        /* <DEDUP_REMOVED lines=61> */
.L_x_28435:
[----:B------:R-:W-:Y:S05]  /*13990*/  BSYNC.RECONVERGENT B1 ;  /* 0x0000000000017941 */ /* 0x000fea0003800200 */
.L_x_28434:
        /* <DEDUP_REMOVED lines=16> */
.L_x_28441:
        /* <DEDUP_REMOVED lines=13> */
.L_x_28443:
[----:B------:R-:W-:Y:S05]  /*13b70*/  BSYNC.RECONVERGENT B2 ;  /* 0x0000000000027941 */ /* 0x000fea0003800200 */
.L_x_28442:
        /* <DEDUP_REMOVED lines=61> */
.L_x_28440:
[----:B------:R-:W-:Y:S05]  /*13f50*/  BSYNC.RECONVERGENT B1 ;  /* 0x0000000000017941 */ /* 0x000fea0003800200 */
.L_x_28439:
        /* <DEDUP_REMOVED lines=16> */
.L_x_28446:
        /* <DEDUP_REMOVED lines=13> */
.L_x_28448:
[----:B------:R-:W-:Y:S05]  /*14130*/  BSYNC.RECONVERGENT B2 ;  /* 0x0000000000027941 */ /* 0x000fea0003800200 */
.L_x_28447:
        /* <DEDUP_REMOVED lines=61> */
.L_x_28445:
[----:B------:R-:W-:Y:S05]  /*14510*/  BSYNC.RECONVERGENT B1 ;  /* 0x0000000000017941 */ /* 0x000fea0003800200 */
.L_x_28444:
        /* <DEDUP_REMOVED lines=16> */
.L_x_28428:
        /* <DEDUP_REMOVED lines=24> */
.L_x_28449:
[----:B------:R-:W-:Y:S01]  /*147a0*/  IMAD.MOV.U32 R99, RZ, RZ, R94 ;  /* 0x000000ffff637224 */ /* 0x000fe200078e005e */
[----:B------:R-:W-:-:S07]  /*147b0*/  IADD3 R92, PT, PT, R92, 0x20, RZ ;  /* 0x000000205c5c7810 */ /* 0x000fce0007ffe0ff */
.L_x_28386:
[----:B------:R-:W-:Y:S05]  /*147c0*/  BSYNC.RECONVERGENT B0 ;  /* 0x0000000000007941 */ /* 0x000fea0003800200 */
.L_x_28385:
        /* <DEDUP_REMOVED lines=35> */
.L_x_28455:
        /* <DEDUP_REMOVED lines=13> */
.L_x_28457:
[----:B------:R-:W-:Y:S05]  /*14ad0*/  BSYNC.RECONVERGENT B2 ;  /* 0x0000000000027941 */ /* 0x000fea0003800200 */
.L_x_28456:
        /* <DEDUP_REMOVED lines=60> */
.L_x_28454:
[----:B------:R-:W-:Y:S05]  /*14ea0*/  BSYNC.RECONVERGENT B1 ;  /* 0x0000000000017941 */ /* 0x000fea0003800200 */
.L_x_28453:
[----:B-1----:R-:W0:Y:S01]  /*14eb0*/  LDC R93, c[0x0][0x408] ;  /* 0x00010200ff5d7b82 */ /* 0x002e220000000800 */
[----:B------:R-:W-:Y:S01]  /*14ec0*/  ISETP.NE.AND P3, PT, R95, 0x1, PT ;  /* 0x000000015f00780c */ /* 0x000fe20003f65270 */
[----:B------:R-:W-:Y:S01]  /*14ed0*/  IMAD.MOV.U32 R136, RZ, RZ, 0x2f800000 ;  /* 0x2f800000ff887424 */ /* 0x000fe200078e00ff */
[----:B------:R-:W-:Y:S01]  /*14ee0*/  I2FP.F32.U32 R99, R116 ;  /* 0x0000007400637245 */ /* 0x000fe20000201000 */
[----:B------:R-:W-:Y:S01]  /*14ef0*/  BSSY.RECONVERGENT B1, `(.L_x_28458) ;  /* 0x000005b000017945 */ /* 0x000fe20003800200 */
[----:B------:R-:W-:-:S03]  /*14f00*/  HFMA2 R98, -RZ, RZ, 0, 1.1920928955078125e-07 ;  /* 0x00000002ff627431 */ /* 0x000fc600000001ff */
[----:B------:R-:W1:Y:S01]  /*14f10*/  LDC R117, c[0x0][0x404] ;  /* 0x00010100ff757b82 */ /* 0x000e620000000800 */
[----:B------:R-:W-:Y:S01]  /*14f20*/  FFMA.FTZ R116, R99, R136, 1.1641532182693481445e-10 ;  /* 0x2f00000063747423 */ /* 0x000fe20000010088 */
[----:B------:R-:W-:Y:S02]  /*14f30*/  IMAD.MOV.U32 R99, RZ, RZ, R100 ;  /* 0x000000ffff637224 */ /* 0x000fe400078e0064 */
[----:B0----5:R-:W-:Y:S02]  /*14f40*/  FMUL.FTZ R60, R60, R93 ;  /* 0x0000005d3c3c7220 */ /* 0x021fe40000410000 */
[----:B-1----:R-:W-:Y:S01]  /*14f50*/  FSETP.LE.FTZ.AND P2, PT, R116, R117, PT ;  /* 0x000000757400720b */ /* 0x002fe20003f53000 */
        /* <DEDUP_REMOVED lines=9> */
.L_x_28460:
        /* <DEDUP_REMOVED lines=13> */
.L_x_28462:
[----:B------:R-:W-:Y:S05]  /*150c0*/  BSYNC.RECONVERGENT B2 ;  /* 0x0000000000027941 */ /* 0x000fea0003800200 */
.L_x_28461:
        /* <DEDUP_REMOVED lines=61> */
.L_x_28459:
[----:B------:R-:W-:Y:S05]  /*154a0*/  BSYNC.RECONVERGENT B1 ;  /* 0x0000000000017941 */ /* 0x000fea0003800200 */
.L_x_28458:
        /* <DEDUP_REMOVED lines=15> */
.L_x_28465:
        /* <DEDUP_REMOVED lines=13> */
.L_x_28467:
[----:B------:R-:W-:Y:S05]  /*15670*/  BSYNC.RECONVERGENT B2 ;  /* 0x0000000000027941 */ /* 0x000fea0003800200 */
.L_x_28466:
        /* <DEDUP_REMOVED lines=61> */
.L_x_28464:
[----:B------:R-:W-:Y:S05]  /*15a50*/  BSYNC.RECONVERGENT B1 ;  /* 0x0000000000017941 */ /* 0x000fea0003800200 */
.L_x_28463:
        /* <DEDUP_REMOVED lines=17> */
.L_x_28470:
        /* <DEDUP_REMOVED lines=13> */
.L_x_28472:
[----:B------:R-:W-:Y:S05]  /*15c40*/  BSYNC.RECONVERGENT B2 ;  /* 0x0000000000027941 */ /* 0x000fea0003800200 */
.L_x_28471:
[----:B------:R-:W-:Y:S01]  /*15c50*/  IMAD.WIDE.U32 R152, R104, -0x326172a9, RZ ;  /* 0xcd9e8d5768987825 */ /* 0x000fe200078e00ff */
[----:B------:R-:W-:Y:S02]  /*15c60*/  LOP3.LUT R98, R11, R139, R111, 0x96, !PT ;  /* 0x0000008b0b627212 */ /* 0x000fe400078e966f */
[----:B------:R-:W-:Y:S01]  /*15c70*/  MOV R137, R94 ;  /* 0x0000005e00897202 */ /* 0x000fe20000000f00 */
        /* <DEDUP_REMOVED lines=55> */
[----:B------:R-:W-:Y:S01]  /*15ff0*/  IMAD.MOV.U32 R94, RZ, RZ, R98 ;  /* 0x000000ffff5e7224 */ /* 0x000fe200078e0062 */
[----:B------:R-:W-:Y:S01]  /*16000*/  LOP3.LUT R102, R102, R138, R99, 0x96, !PT ;  /* 0x0000008a66667212 */ /* 0x000fe200078e9663 */
[----:B------:R-:W-:-:S07]  /*16010*/  IMAD.MOV.U32 R99, RZ, RZ, RZ ;  /* 0x000000ffff637224 */ /* 0x000fce00078e00ff */
.L_x_28469:
[----:B------:R-:W-:Y:S05]  /*16020*/  BSYNC.RECONVERGENT B1 ;  /* 0x0000000000017941 */ /* 0x000fea0003800200 */
.L_x_28468:
        /* <DEDUP_REMOVED lines=15> */
.L_x_28475:
        /* <DEDUP_REMOVED lines=13> */
.L_x_28477:
[----:B------:R-:W-:Y:S05]  /*161f0*/  BSYNC.RECONVERGENT B2 ;  /* 0x0000000000027941 */ /* 0x000fea0003800200 */
.L_x_28476:
        /* <DEDUP_REMOVED lines=61> */
.L_x_28474:
[----:B------:R-:W-:Y:S05]  /*165d0*/  BSYNC.RECONVERGENT B1 ;  /* 0x0000000000017941 */ /* 0x000fea0003800200 */
.L_x_28473:
        /* <DEDUP_REMOVED lines=17> */
.L_x_28480:
        /* <DEDUP_REMOVED lines=13> */
.L_x_28482:
[----:B------:R-:W-:Y:S05]  /*167c0*/  BSYNC.RECONVERGENT B2 ;  /* 0x0000000000027941 */ /* 0x000fea0003800200 */
.L_x_28481:
        /* <DEDUP_REMOVED lines=61> */
.L_x_28479:
[----:B------:R-:W-:Y:S05]  /*16ba0*/  BSYNC.RECONVERGENT B1 ;  /* 0x0000000000017941 */ /* 0x000fea0003800200 */
.L_x_28478:
        /* <DEDUP_REMOVED lines=15> */
.L_x_28485:
        /* <DEDUP_REMOVED lines=13> */
.L_x_28487:
[----:B------:R-:W-:Y:S05]  /*16d70*/  BSYNC.RECONVERGENT B2 ;  /* 0x0000000000027941 */ /* 0x000fea0003800200 */
.L_x_28486:
        /* <DEDUP_REMOVED lines=61> */
.L_x_28484:
[----:B------:R-:W-:Y:S05]  /*17150*/  BSYNC.RECONVERGENT B1 ;  /* 0x0000000000017941 */ /* 0x000fea0003800200 */
.L_x_28483:
        /* <DEDUP_REMOVED lines=17> */
.L_x_28490:
        /* <DEDUP_REMOVED lines=15> */
.L_x_28492:
[----:B------:R-:W-:Y:S05]  /*17360*/  BSYNC.RECONVERGENT B2 ;  /* 0x0000000000027941 */ /* 0x000fea0003800200 */
.L_x_28491:
        /* <DEDUP_REMOVED lines=61> */
.L_x_28489:
[----:B------:R-:W-:Y:S05]  /*17740*/  BSYNC.RECONVERGENT B1 ;  /* 0x0000000000017941 */ /* 0x000fea0003800200 */
.L_x_28488:
        /* <DEDUP_REMOVED lines=35> */
.L_x_28452:
        /* <DEDUP_REMOVED lines=16> */
.L_x_28496:
        /* <DEDUP_REMOVED lines=13> */
.L_x_28498:
[----:B------:R-:W-:Y:S05]  /*17b50*/  BSYNC.RECONVERGENT B2 ;  /* 0x0000000000027941 */ /* 0x000fea0003800200 */
.L_x_28497:
        /* <DEDUP_REMOVED lines=60> */
.L_x_28495:
[----:B------:R-:W-:Y:S05]  /*17f20*/  BSYNC.RECONVERGENT B1 ;  /* 0x0000000000017941 */ /* 0x000fea0003800200 */
.L_x_28494:
[----:B-1----:R-:W0:Y:S01]  /*17f30*/  LDC R93, c[0x0][0x404] ;  /* 0x00010100ff5d7b82 */ /* 0x002e220000000800 */
[----:B------:R-:W-:Y:S01]  /*17f40*/  ISETP.NE.AND P3, PT, R116, 0x1, PT ;  /* 0x000000017400780c */ /* 0x000fe20003f65270 */
[----:B------:R-:W-:Y:S01]  /*17f50*/  BSSY.RECONVERGENT B1, `(.L_x_28499) ;  /* 0x000005b000017945 */ /* 0x000fe20003800200 */
[----:B------:R-:W-:Y:S01]  /*17f60*/  I2FP.F32.U32 R136, R95 ;  /* 0x0000005f00887245 */ /* 0x000fe20000201000 */
[----:B------:R-:W-:Y:S02]  /*17f70*/  HFMA2 R95, -RZ, RZ, 0.1171875, 0 ;  /* 0x2f800000ff5f7431 */ /* 0x000fe400000001ff */
[----:B------:R-:W-:Y:S02]  /*17f80*/  IMAD.MOV.U32 R99, RZ, RZ, 0x2 ;  /* 0x00000002ff637424 */ /* 0x000fe400078e00ff */
        /* <DEDUP_REMOVED lines=12> */
.L_x_28501:
        /* <DEDUP_REMOVED lines=13> */
.L_x_28503:
[----:B------:R-:W-:Y:S05]  /*18120*/  BSYNC.RECONVERGENT B2 ;  /* 0x0000000000027941 */ /* 0x000fea0003800200 */
.L_x_28502:
        /* <DEDUP_REMOVED lines=61> */
.L_x_28500:
[----:B------:R-:W-:Y:S05]  /*18500*/  BSYNC.RECONVERGENT B1 ;  /* 0x0000000000017941 */ /* 0x000fea0003800200 */
.L_x_28499:
        /* <DEDUP_REMOVED lines=16> */
.L_x_28506:
        /* <DEDUP_REMOVED lines=13> */
.L_x_28508:
[----:B------:R-:W-:Y:S05]  /*186e0*/  BSYNC.RECONVERGENT B2 ;  /* 0x0000000000027941 */ /* 0x000fea0003800200 */
.L_x_28507:
        /* <DEDUP_REMOVED lines=61> */
.L_x_28505:
[----:B------:R-:W-:Y:S05]  /*18ac0*/  BSYNC.RECONVERGENT B1 ;  /* 0x0000000000017941 */ /* 0x000fea0003800200 */
.L_x_28504:
        /* <DEDUP_REMOVED lines=16> */
.L_x_28511:
        /* <DEDUP_REMOVED lines=13> */
.L_x_28513:
[----:B------:R-:W-:Y:S05]  /*18ca0*/  BSYNC.RECONVERGENT B2 ;  /* 0x0000000000027941 */ /* 0x000fea0003800200 */
.L_x_28512:
        /* <DEDUP_REMOVED lines=53> */
[----:B------:R-:W-:Y:S02]  /*19000*/  LOP3.LUT R98, R98, R100, R139, 0x96, !PT ;  /* 0x0000006462627212 */ /* 0x000fe400078e968b */
[----:B------:R-:W-:Y:S02]  /*19010*/  LOP3.LUT R101, R101, R138, R137, 0x96, !PT ;  /* 0x0000008a65657212 */ /* 0x000fe400078e9689 */
[----:B------:R-:W-:Y:S01]  /*19020*/  MOV R100, R136 ;  /* 0x0000008800647202 */ /* 0x000fe20000000f00 */
[----:B------:R-:W-:-:S05]  /*19030*/  IMAD.WIDE.U32 R98, R98, -0x2daee0ad, RZ ;  /* 0xd2511f5362627825 */ /* 0x000fca00078e00ff */
[----:B------:R-:W-:Y:S01]  /*19040*/  LOP3.LUT R102, R102, R116, R99, 0x96, !PT ;  /* 0x0000007466667212 */ /* 0x000fe200078e9663 */
[----:B------:R-:W-:Y:S01]  /*19050*/  IMAD.MOV.U32 R99, RZ, RZ, R94 ;  /* 0x000000ffff637224 */ /* 0x000fe200078e005e */
[----:B------:R-:W-:Y:S01]  /*19060*/  MOV R94, R98 ;  /* 0x00000062005e7202 */ /* 0x000fe20000000f00 */
[----:B------:R-:W-:-:S07]  /*19070*/  IMAD.MOV.U32 R98, RZ, RZ, RZ ;  /* 0x000000ffff627224 */ /* 0x000fce00078e00ff */
.L_x_28510:
[----:B------:R-:W-:Y:S05]  /*19080*/  BSYNC.RECONVERGENT B1 ;  /* 0x0000000000017941 */ /* 0x000fea0003800200 */
.L_x_28509:
        /* <DEDUP_REMOVED lines=16> */
.L_x_28493:
        /* <DEDUP_REMOVED lines=24> */
.L_x_28514:
[----:B------:R-:W-:Y:S01]  /*19310*/  IMAD.MOV.U32 R99, RZ, RZ, R94 ;  /* 0x000000ffff637224 */ /* 0x000fe200078e005e */
[----:B------:R-:W-:-:S07]  /*19320*/  IADD3 R92, PT, PT, R92, 0x20, RZ ;  /* 0x000000205c5c7810 */ /* 0x000fce0007ffe0ff */
.L_x_28451:
[----:B------:R-:W-:Y:S05]  /*19330*/  BSYNC.RECONVERGENT B0 ;  /* 0x0000000000007941 */ /* 0x000fea0003800200 */
.L_x_28450:
        /* <DEDUP_REMOVED lines=35> */
.L_x_28520:
        /* <DEDUP_REMOVED lines=13> */
.L_x_28522:
[----:B------:R-:W-:Y:S05]  /*19640*/  BSYNC.RECONVERGENT B2 ;  /* 0x0000000000027941 */ /* 0x000fea0003800200 */
.L_x_28521:
[----:B------:R-:W-:Y:S01]  /*19650*/  IMAD.WIDE.U32 R138, R104, -0x326172a9, RZ ;  /* 0xcd9e8d57688a7825 */ /* 0x000fe200078e00ff */
[----:B------:R-:W-:Y:S02]  /*19660*/  LOP3.LUT R94, R11, R117, R111, 0x96, !PT ;  /* 0x000000750b5e7212 */ /* 0x000fe400078e966f */
[----:B------:R-:W-:Y:S02]  /*19670*/  IADD3 R102, PT, PT, R111, -0x695add53, RZ ;  /* 0x96a522ad6f667810 */ /* 0x000fe40007ffe0ff */
        /* <DEDUP_REMOVED lines=57> */
.L_x_28519:
[----:B------:R-:W-:Y:S05]  /*19a10*/  BSYNC.RECONVERGENT B1 ;  /* 0x0000000000017941 */ /* 0x000fea0003800200 */
.L_x_28518:
[----:B-1----:R-:W0:Y:S01]  /*19a20*/  LDC R93, c[0x0][0x408] ;  /* 0x00010200ff5d7b82 */ /* 0x002e220000000800 */
[----:B------:R-:W-:Y:S01]  /*19a30*/  ISETP.NE.AND P3, PT, R95, 0x1, PT ;  /* 0x000000015f00780c */ /* 0x000fe20003f65270 */
[----:B------:R-:W-:Y:S01]  /*19a40*/  HFMA2 R136, -RZ, RZ, 0.1171875, 0 ;  /* 0x2f800000ff887431 */ /* 0x000fe200000001ff */
[----:B------:R-:W-:Y:S01]  /*19a50*/  I2FP.F32.U32 R99, R116 ;  /* 0x0000007400637245 */ /* 0x000fe20000201000 */
[----:B------:R-:W-:Y:S01]  /*19a60*/  BSSY.RECONVERGENT B1, `(.L_x_28523) ;  /* 0x000005b000017945 */ /* 0x000fe20003800200 */
[----:B------:R-:W-:-:S03]  /*19a70*/  IMAD.MOV.U32 R98, RZ, RZ, 0x2 ;  /* 0x00000002ff627424 */ /* 0x000fc600078e00ff */
[----:B------:R-:W1:Y:S01]  /*19a80*/  LDC R117, c[0x0][0x404] ;  /* 0x00010100ff757b82 */ /* 0x000e620000000800 */
[----:B------:R-:W-:Y:S01]  /*19a90*/  FFMA.FTZ R116, R99, R136, 1.1641532182693481445e-10 ;  /* 0x2f00000063747423 */ /* 0x000fe20000010088 */
[----:B------:R-:W-:Y:S01]  /*19aa0*/  MOV R99, R100 ;  /* 0x0000006400637202 */ /* 0x000fe20000000f00 */
[----:B0----5:R-:W-:-:S03]  /*19ab0*/  FMUL.FTZ R64, R64, R93 ;  /* 0x0000005d40407220 */ /* 0x021fc60000410000 */
        /* <DEDUP_REMOVED lines=10> */
.L_x_28525:
        /* <DEDUP_REMOVED lines=13> */
.L_x_28527:
[----:B------:R-:W-:Y:S05]  /*19c30*/  BSYNC.RECONVERGENT B2 ;  /* 0x0000000000027941 */ /* 0x000fea0003800200 */
.L_x_28526:
        /* <DEDUP_REMOVED lines=61> */
.L_x_28524:
[----:B------:R-:W-:Y:S05]  /*1a010*/  BSYNC.RECONVERGENT B1 ;  /* 0x0000000000017941 */ /* 0x000fea0003800200 */
.L_x_28523:
        /* <DEDUP_REMOVED lines=15> */
.L_x_28530:
        /* <DEDUP_REMOVED lines=13> */
.L_x_28532:
[----:B------:R-:W-:Y:S05]  /*1a1e0*/  BSYNC.RECONVERGENT B2 ;  /* 0x0000000000027941 */ /* 0x000fea0003800200 */
.L_x_28531:
        /* <DEDUP_REMOVED lines=61> */
.L_x_28529:
[----:B------:R-:W-:Y:S05]  /*1a5c0*/  BSYNC.RECONVERGENT B1 ;  /* 0x0000000000017941 */ /* 0x000fea0003800200 */
.L_x_28528:
        /* <DEDUP_REMOVED lines=17> */
.L_x_28535:
        /* <DEDUP_REMOVED lines=13> */
.L_x_28537:
[----:B------:R-:W-:Y:S05]  /*1a7b0*/  BSYNC.RECONVERGENT B2 ;  /* 0x0000000000027941 */ /* 0x000fea0003800200 */
.L_x_28536:
        /* <DEDUP_REMOVED lines=59> */
[----:B------:R-:W-:Y:S01]  /*1ab70*/  IMAD.MOV.U32 R99, RZ, RZ, RZ ;  /* 0x000000ffff637224 */ /* 0x000fe200078e00ff */
[----:B------:R-:W-:-:S07]  /*1ab80*/  MOV R94, R98 ;  /* 0x00000062005e7202 */ /* 0x000fce0000000f00 */
.L_x_28534:
[----:B------:R-:W-:Y:S05]  /*1ab90*/  BSYNC.RECONVERGENT B1 ;  /* 0x0000000000017941 */ /* 0x000fea0003800200 */
.L_x_28533:
        /* <DEDUP_REMOVED lines=15> */
.L_x_28540:
        /* <DEDUP_REMOVED lines=13> */
.L_x_28542:
[----:B------:R-:W-:Y:S05]  /*1ad60*/  BSYNC.RECONVERGENT B2 ;  /* 0x0000000000027941 */ /* 0x000fea0003800200 */
.L_x_28541:
        /* <DEDUP_REMOVED lines=61> */
.L_x_28539:
[----:B------:R-:W-:Y:S05]  /*1b140*/  BSYNC.RECONVERGENT B1 ;  /* 0x0000000000017941 */ /* 0x000fea0003800200 */
.L_x_28538:
        /* <DEDUP_REMOVED lines=17> */
.L_x_28545:
        /* <DEDUP_REMOVED lines=13> */
.L_x_28547:
[----:B------:R-:W-:Y:S05]  /*1b330*/  BSYNC.RECONVERGENT B2 ;  /* 0x0000000000027941 */ /* 0x000fea0003800200 */
.L_x_28546:
        /* <DEDUP_REMOVED lines=54> */
[----:B------:R-:W-:Y:S01]  /*1b6a0*/  IMAD.MOV.U32 R99, RZ, RZ, RZ ;  /* 0x000000ffff637224 */ /* 0x000fe200078e00ff */
[----:B------:R-:W-:Y:S02]  /*1b6b0*/  LOP3.LUT R101, R101, R152, R155, 0x96, !PT ;  /* 0x0000009865657212 */ /* 0x000fe400078e969b */
[----:B------:R-:W-:Y:S01]  /*1b6c0*/  MOV R100, R154 ;  /* 0x0000009a00647202 */ /* 0x000fe20000000f00 */
[----:B------:R-:W-:-:S04]  /*1b6d0*/  IMAD.WIDE.U32 R138, R66, -0x2daee0ad, RZ ;  /* 0xd2511f53428a7825 */ /* 0x000fc800078e00ff */
[----:B------:R-:W-:Y:S01]  /*1b6e0*/  IMAD.MOV.U32 R66, RZ, RZ, R94 ;  /* 0x000000ffff427224 */ /* 0x000fe200078e005e */
[----:B------:R-:W-:Y:S02]  /*1b6f0*/  LOP3.LUT R102, R102, R98, R139, 0x96, !PT ;  /* 0x0000006266667212 */ /* 0x000fe400078e968b */
[----:B------:R-:W-:-:S07]  /*1b700*/  MOV R94, R138 ;  /* 0x0000008a005e7202 */ /* 0x000fce0000000f00 */
.L_x_28544:
[----:B------:R-:W-:Y:S05]  /*1b710*/  BSYNC.RECONVERGENT B1 ;  /* 0x0000000000017941 */ /* 0x000fea0003800200 */
.L_x_28543:
        /* <DEDUP_REMOVED lines=15> */
.L_x_28550:
        /* <DEDUP_REMOVED lines=13> */
.L_x_28552:
[----:B------:R-:W-:Y:S05]  /*1b8e0*/  BSYNC.RECONVERGENT B2 ;  /* 0x0000000000027941 */ /* 0x000fea0003800200 */
.L_x_28551:
        /* <DEDUP_REMOVED lines=61> */
.L_x_28549:
[----:B------:R-:W-:Y:S05]  /*1bcc0*/  BSYNC.RECONVERGENT B1 ;  /* 0x0000000000017941 */ /* 0x000fea0003800200 */
.L_x_28548:
        /* <DEDUP_REMOVED lines=17> */
.L_x_28555:
        /* <DEDUP_REMOVED lines=15> */
.L_x_28557:
[----:B------:R-:W-:Y:S05]  /*1bed0*/  BSYNC.RECONVERGENT B2 ;  /* 0x0000000000027941 */ /* 0x000fea0003800200 */
.L_x_28556:
        /* <DEDUP_REMOVED lines=61> */
.L_x_28554:
[----:B------:R-:W-:Y:S05]  /*1c2b0*/  BSYNC.RECONVERGENT B1 ;  /* 0x0000000000017941 */ /* 0x000fea0003800200 */
.L_x_28553:
        /* <DEDUP_REMOVED lines=35> */
.L_x_28517:
        /* <DEDUP_REMOVED lines=16> */
.L_x_28561:
        /* <DEDUP_REMOVED lines=13> */
.L_x_28563:
[----:B------:R-:W-:Y:S05]  /*1c6c0*/  BSYNC.RECONVERGENT B2 ;  /* 0x0000000000027941 */ /* 0x000fea0003800200 */
.L_x_28562:
        /* <DEDUP_REMOVED lines=58> */
[----:B------:R-:W-:Y:S02]  /*1ca70*/  HFMA2 R116, -RZ, RZ, 0, 0 ;  /* 0x00000000ff747431 */ /* 0x000fe400000001ff */
[----:B------:R-:W-:-:S07]  /*1ca80*/  IMAD.MOV.U32 R95, RZ, RZ, R99 ;  /* 0x000000ffff5f7224 */ /* 0x000fce00078e0063 */
.L_x_28560:
[----:B------:R-:W-:Y:S05]  /*1ca90*/  BSYNC.RECONVERGENT B1 ;  /* 0x0000000000017941 */ /* 0x000fea0003800200 */
.L_x_28559:
        /* <DEDUP_REMOVED lines=18> */
.L_x_28566:
        /* <DEDUP_REMOVED lines=13> */
.L_x_28568:
[----:B------:R-:W-:Y:S05]  /*1cc90*/  BSYNC.RECONVERGENT B2 ;  /* 0x0000000000027941 */ /* 0x000fea0003800200 */
.L_x_28567:
        /* <DEDUP_REMOVED lines=61> */
.L_x_28565:
[----:B------:R-:W-:Y:S05]  /*1d070*/  BSYNC.RECONVERGENT B1 ;  /* 0x0000000000017941 */ /* 0x000fea0003800200 */
.L_x_28564:
        /* <DEDUP_REMOVED lines=16> */
.L_x_28571:
        /* <DEDUP_REMOVED lines=13> */
.L_x_28573:
[----:B------:R-:W-:Y:S05]  /*1d250*/  BSYNC.RECONVERGENT B2 ;  /* 0x0000000000027941 */ /* 0x000fea0003800200 */
.L_x_28572:
        /* <DEDUP_REMOVED lines=61> */
.L_x_28570:
[----:B------:R-:W-:Y:S05]  /*1d630*/  BSYNC.RECONVERGENT B1 ;  /* 0x0000000000017941 */ /* 0x000fea0003800200 */
.L_x_28569:
        /* <DEDUP_REMOVED lines=16> */
.L_x_28576:
        /* <DEDUP_REMOVED lines=13> */
.L_x_28578:
[----:B------:R-:W-:Y:S05]  /*1d810*/  BSYNC.RECONVERGENT B2 ;  /* 0x0000000000027941 */ /* 0x000fea0003800200 */
.L_x_28577:
        /* <DEDUP_REMOVED lines=61> */
.L_x_28575:
[----:B------:R-:W-:Y:S05]  /*1dbf0*/  BSYNC.RECONVERGENT B1 ;  /* 0x0000000000017941 */ /* 0x000fea0003800200 */
.L_x_28574:
        /* <DEDUP_REMOVED lines=16> */
.L_x_28558:
        /* <DEDUP_REMOVED lines=24> */
.L_x_28579:
[----:B------:R-:W-:Y:S01]  /*1de80*/  MOV R99, R94 ;  /* 0x0000005e00637202 */ /* 0x000fe20000000f00 */
[----:B------:R-:W-:-:S07]  /*1de90*/  VIADD R92, R92, 0x20 ;  /* 0x000000205c5c7836 */ /* 0x000fce0000000000 */
.L_x_28516:
[----:B------:R-:W-:Y:S05]  /*1dea0*/  BSYNC.RECONVERGENT B0 ;  /* 0x0000000000007941 */ /* 0x000fea0003800200 */
.L_x_28515:
        /* <DEDUP_REMOVED lines=35> */
.L_x_28585:
        /* <DEDUP_REMOVED lines=13> */
.L_x_28587:
[----:B------:R-:W-:Y:S05]  /*1e1b0*/  BSYNC.RECONVERGENT B2 ;  /* 0x0000000000027941 */ /* 0x000fea0003800200 */
.L_x_28586:
        /* <DEDUP_REMOVED lines=60> */
.L_x_28584:
[----:B------:R-:W-:Y:S05]  /*1e580*/  BSYNC.RECONVERGENT B1 ;  /* 0x0000000000017941 */ /* 0x000fea0003800200 */
.L_x_28583:
[----:B-1----:R-:W0:Y:S01]  /*1e590*/  LDC R93, c[0x0][0x408] ;  /* 0x00010200ff5d7b82 */ /* 0x002e220000000800 */
[----:B------:R-:W-:Y:S01]  /*1e5a0*/  ISETP.NE.AND P3, PT, R95, 0x1, PT ;  /* 0x000000015f00780c */ /* 0x000fe20003f65270 */
[----:B------:R-:W-:Y:S01]  /*1e5b0*/  IMAD.MOV.U32 R136, RZ, RZ, 0x2f800000 ;  /* 0x2f800000ff887424 */ /* 0x000fe200078e00ff */
[----:B------:R-:W-:Y:S01]  /*1e5c0*/  I2FP.F32.U32 R99, R116 ;  /* 0x0000007400637245 */ /* 0x000fe20000201000 */
[----:B------:R-:W-:Y:S01]  /*1e5d0*/  BSSY.RECONVERGENT B1, `(.L_x_28588) ;  /* 0x000005b000017945 */ /* 0x000fe20003800200 */
[----:B------:R-:W-:-:S03]  /*1e5e0*/  MOV R98, 0x2 ;  /* 0x0000000200627802 */ /* 0x000fc60000000f00 */
        /* <DEDUP_REMOVED lines=14> */
.L_x_28590:
        /* <DEDUP_REMOVED lines=13> */
.L_x_28592:
[----:B------:R-:W-:Y:S05]  /*1e7a0*/  BSYNC.RECONVERGENT B2 ;  /* 0x0000000000027941 */ /* 0x000fea0003800200 */
.L_x_28591:
        /* <DEDUP_REMOVED lines=61> */
.L_x_28589:
[----:B------:R-:W-:Y:S05]  /*1eb80*/  BSYNC.RECONVERGENT B1 ;  /* 0x0000000000017941 */ /* 0x000fea0003800200 */
.L_x_28588:
        /* <DEDUP_REMOVED lines=15> */
.L_x_28595:
        /* <DEDUP_REMOVED lines=13> */
.L_x_28597:
[----:B------:R-:W-:Y:S05]  /*1ed50*/  BSYNC.RECONVERGENT B2 ;  /* 0x0000000000027941 */ /* 0x000fea0003800200 */
.L_x_28596:
        /* <DEDUP_REMOVED lines=56> */
[----:B------:R-:W-:-:S04]  /*1f0e0*/  IMAD.WIDE.U32 R98, R95, -0x2daee0ad, RZ ;  /* 0xd2511f535f627825 */ /* 0x000fc800078e00ff */
[----:B------:R-:W-:Y:S01]  /*1f0f0*/  IMAD.MOV.U32 R95, RZ, RZ, RZ ;  /* 0x000000ffff5f7224 */ /* 0x000fe200078e00ff */
[----:B------:R-:W-:Y:S01]  /*1f100*/  LOP3.LUT R102, R102, R138, R99, 0x96, !PT ;  /* 0x0000008a66667212 */ /* 0x000fe200078e9663 */
[----:B------:R-:W-:Y:S01]  /*1f110*/  IMAD.MOV.U32 R99, RZ, RZ, R94 ;  /* 0x000000ffff637224 */ /* 0x000fe200078e005e */
[----:B------:R-:W-:-:S07]  /*1f120*/  MOV R94, R98 ;  /* 0x00000062005e7202 */ /* 0x000fce0000000f00 */
.L_x_28594:
[----:B------:R-:W-:Y:S05]  /*1f130*/  BSYNC.RECONVERGENT B1 ;  /* 0x0000000000017941 */ /* 0x000fea0003800200 */
.L_x_28593:
        /* <DEDUP_REMOVED lines=17> */
.L_x_28600:
        /* <DEDUP_REMOVED lines=13> */
.L_x_28602:
[----:B------:R-:W-:Y:S05]  /*1f320*/  BSYNC.RECONVERGENT B2 ;  /* 0x0000000000027941 */ /* 0x000fea0003800200 */
.L_x_28601:
[----:B------:R-:W-:Y:S01]  /*1f330*/  IMAD.WIDE.U32 R152, R104, -0x326172a9, RZ ;  /* 0xcd9e8d5768987825 */ /* 0x000fe200078e00ff */
[----:B------:R-:W-:Y:S02]  /*1f340*/  LOP3.LUT R98, R11, R139, R111, 0x96, !PT ;  /* 0x0000008b0b627212 */ /* 0x000fe400078e966f */
[----:B------:R-:W-:Y:S02]  /*1f350*/  IADD3 R102, PT, PT, R111, -0x695add53, RZ ;  /* 0x96a522ad6f667810 */ /* 0x000fe40007ffe0ff */
        /* <DEDUP_REMOVED lines=56> */
[----:B------:R-:W-:Y:S02]  /*1f6e0*/  HFMA2 R99, -RZ, RZ, 0, 0 ;  /* 0x00000000ff637431 */ /* 0x000fe400000001ff */
[----:B------:R-:W-:-:S07]  /*1f6f0*/  IMAD.MOV.U32 R94, RZ, RZ, R98 ;  /* 0x000000ffff5e7224 */ /* 0x000fce00078e0062 */
.L_x_28599:
[----:B------:R-:W-:Y:S05]  /*1f700*/  BSYNC.RECONVERGENT B1 ;  /* 0x0000000000017941 */ /* 0x000fea0003800200 */
.L_x_28598:
        /* <DEDUP_REMOVED lines=15> */
.L_x_28605:
        /* <DEDUP_REMOVED lines=13> */
.L_x_28607:
[----:B------:R-:W-:Y:S05]  /*1f8d0*/  BSYNC.RECONVERGENT B2 ;  /* 0x0000000000027941 */ /* 0x000fea0003800200 */
.L_x_28606:
        /* <DEDUP_REMOVED lines=54> */
[----:B------:R-:W-:Y:S01]  /*1fc40*/  MOV R100, R98 ;  /* 0x0000006200647202 */ /* 0x000fe20000000f00 */
[----:B------:R-:W-:Y:S01]  /*1fc50*/  IMAD.MOV.U32 R98, RZ, RZ, R94 ;  /* 0x000000ffff627224 */ /* 0x000fe200078e005e */
[----:B------:R-:W-:Y:S01]  /*1fc60*/  LOP3.LUT R101, R101, R154, R99, 0x96, !PT ;  /* 0x0000009a65657212 */ /* 0x000fe200078e9663 */
[----:B------:R-:W-:-:S04]  /*1fc70*/  IMAD.WIDE.U32 R152, R95, -0x2daee0ad, RZ ;  /* 0xd2511f535f987825 */ /* 0x000fc800078e00ff */
[----:B------:R-:W-:Y:S01]  /*1fc80*/  IMAD.MOV.U32 R95, RZ, RZ, RZ ;  /* 0x000000ffff5f7224 */ /* 0x000fe200078e00ff */
[----:B------:R-:W-:Y:S02]  /*1fc90*/  LOP3.LUT R102, R102, R138, R153, 0x96, !PT ;  /* 0x0000008a66667212 */ /* 0x000fe400078e9699 */
[----:B------:R-:W-:-:S07]  /*1fca0*/  MOV R94, R152 ;  /* 0x00000098005e7202 */ /* 0x000fce0000000f00 */
.L_x_28604:
[----:B------:R-:W-:Y:S05]  /*1fcb0*/  BSYNC.RECONVERGENT B1 ;  /* 0x0000000000017941 */ /* 0x000fea0003800200 */
.L_x_28603:
        /* <DEDUP_REMOVED lines=17> */
.L_x_28610:
        /* <DEDUP_REMOVED lines=13> */
.L_x_28612:
[----:B------:R-:W-:Y:S05]  /*1fea0*/  BSYNC.RECONVERGENT B2 ;  /* 0x0000000000027941 */ /* 0x000fea0003800200 */
.L_x_28611:
        /* <DEDUP_REMOVED lines=61> */
.L_x_28609:
[----:B------:R-:W-:Y:S05]  /*20280*/  BSYNC.RECONVERGENT B1 ;  /* 0x0000000000017941 */ /* 0x000fea0003800200 */
.L_x_28608:
        /* <DEDUP_REMOVED lines=15> */
.L_x_28615:
        /* <DEDUP_REMOVED lines=13> */
.L_x_28617:
[----:B------:R-:W-:Y:S05]  /*20450*/  BSYNC.RECONVERGENT B2 ;  /* 0x0000000000027941 */ /* 0x000fea0003800200 */
.L_x_28616:
        /* <DEDUP_REMOVED lines=61> */
.L_x_28614:
[----:B------:R-:W-:Y:S05]  /*20830*/  BSYNC.RECONVERGENT B1 ;  /* 0x0000000000017941 */ /* 0x000fea0003800200 */
.L_x_28613:
        /* <DEDUP_REMOVED lines=17> */
.L_x_28620:
        /* <DEDUP_REMOVED lines=15> */
.L_x_28622:
[----:B------:R-:W-:Y:S05]  /*20a40*/  BSYNC.RECONVERGENT B2 ;  /* 0x0000000000027941 */ /* 0x000fea0003800200 */
.L_x_28621:
        /* <DEDUP_REMOVED lines=57> */
[----:B------:R-:W-:Y:S02]  /*20de0*/  HFMA2 R98, -RZ, RZ, 0, 0 ;  /* 0x00000000ff627431 */ /* 0x000fe400000001ff */
[----:B------:R-:W-:Y:S01]  /*20df0*/  IMAD.MOV.U32 R100, RZ, RZ, R156 ;  /* 0x000000ffff647224 */ /* 0x000fe200078e009c */
[----:B------:R-:W-:Y:S01]  /*20e00*/  LOP3.LUT R101, R101, R154, R157, 0x96, !PT ;  /* 0x0000009a65657212 */ /* 0x000fe200078e969d */
[----:B------:R-:W-:-:S07]  /*20e10*/  IMAD.MOV.U32 R94, RZ, RZ, R152 ;  /* 0x000000ffff5e7224 */ /* 0x000fce00078e0098 */
.L_x_28619:
[----:B------:R-:W-:Y:S05]  /*20e20*/  BSYNC.RECONVERGENT B1 ;  /* 0x0000000000017941 */ /* 0x000fea0003800200 */
.L_x_28618:
        /* <DEDUP_REMOVED lines=35> */
.L_x_28582:
        /* <DEDUP_REMOVED lines=16> */
.L_x_28626:
        /* <DEDUP_REMOVED lines=13> */
.L_x_28628:
[----:B------:R-:W-:Y:S05]  /*21230*/  BSYNC.RECONVERGENT B2 ;  /* 0x0000000000027941 */ /* 0x000fea0003800200 */
.L_x_28627:
        /* <DEDUP_REMOVED lines=60> */
.L_x_28625:
[----:B------:R-:W-:Y:S05]  /*21600*/  BSYNC.RECONVERGENT B1 ;  /* 0x0000000000017941 */ /* 0x000fea0003800200 */
.L_x_28624:
        /* <DEDUP_REMOVED lines=18> */
.L_x_28631:
        /* <DEDUP_REMOVED lines=13> */
.L_x_28633:
[----:B------:R-:W-:Y:S05]  /*21800*/  BSYNC.RECONVERGENT B2 ;  /* 0x0000000000027941 */ /* 0x000fea0003800200 */
.L_x_28632:
        /* <DEDUP_REMOVED lines=61> */
.L_x_28630:
[----:B------:R-:W-:Y:S05]  /*21be0*/  BSYNC.RECONVERGENT B1 ;  /* 0x0000000000017941 */ /* 0x000fea0003800200 */
.L_x_28629:
        /* <DEDUP_REMOVED lines=16> */
.L_x_28636:
        /* <DEDUP_REMOVED lines=13> */
.L_x_28638:
[----:B------:R-:W-:Y:S05]  /*21dc0*/  BSYNC.RECONVERGENT B2 ;  /* 0x0000000000027941 */ /* 0x000fea0003800200 */
.L_x_28637:
        /* <DEDUP_REMOVED lines=61> */
.L_x_28635:
[----:B------:R-:W-:Y:S05]  /*221a0*/  BSYNC.RECONVERGENT B1 ;  /* 0x0000000000017941 */ /* 0x000fea0003800200 */
.L_x_28634:
        /* <DEDUP_REMOVED lines=16> */
.L_x_28641:
        /* <DEDUP_REMOVED lines=13> */
.L_x_28643:
[----:B------:R-:W-:Y:S05]  /*22380*/  BSYNC.RECONVERGENT B2 ;  /* 0x0000000000027941 */ /* 0x000fea0003800200 */
.L_x_28642:
        /* <DEDUP_REMOVED lines=61> */
.L_x_28640:
[----:B------:R-:W-:Y:S05]  /*22760*/  BSYNC.RECONVERGENT B1 ;  /* 0x0000000000017941 */ /* 0x000fea0003800200 */
.L_x_28639:
        /* <DEDUP_REMOVED lines=16> */
.L_x_28623:
        /* <DEDUP_REMOVED lines=24> */
.L_x_28644:
[----:B------:R-:W-:Y:S01]  /*229f0*/  IMAD.MOV.U32 R99, RZ, RZ, R94 ;  /* 0x000000ffff637224 */ /* 0x000fe200078e005e */
[----:B------:R-:W-:-:S07]  /*22a00*/  IADD3 R92, PT, PT, R92, 0x20, RZ ;  /* 0x000000205c5c7810 */ /* 0x000fce0007ffe0ff */
.L_x_28581:
[----:B------:R-:W-:Y:S05]  /*22a10*/  BSYNC.RECONVERGENT B0 ;  /* 0x0000000000007941 */ /* 0x000fea0003800200 */
.L_x_28580:
        /* <DEDUP_REMOVED lines=35> */
.L_x_28650:
        /* <DEDUP_REMOVED lines=13> */
.L_x_28652:
[----:B------:R-:W-:Y:S05]  /*22d20*/  BSYNC.RECONVERGENT B2 ;  /* 0x0000000000027941 */ /* 0x000fea0003800200 */
.L_x_28651:
        /* <DEDUP_REMOVED lines=60> */
.L_x_28649:
[----:B------:R-:W-:Y:S05]  /*230f0*/  BSYNC.RECONVERGENT B1 ;  /* 0x0000000000017941 */ /* 0x000fea0003800200 */
.L_x_28648:
        /* <DEDUP_REMOVED lines=20> */
.L_x_28655:
        /* <DEDUP_REMOVED lines=13> */
.L_x_28657:
[----:B------:R-:W-:Y:S05]  /*23310*/  BSYNC.RECONVERGENT B2 ;  /* 0x0000000000027941 */ /* 0x000fea0003800200 */
.L_x_28656:
        /* <DEDUP_REMOVED lines=61> */
.L_x_28654:
[----:B------:R-:W-:Y:S05]  /*236f0*/  BSYNC.RECONVERGENT B1 ;  /* 0x0000000000017941 */ /* 0x000fea0003800200 */
.L_x_28653:
        /* <DEDUP_REMOVED lines=15> */
.L_x_28660:
        /* <DEDUP_REMOVED lines=13> */
.L_x_28662:
[----:B------:R-:W-:Y:S05]  /*238c0*/  BSYNC.RECONVERGENT B2 ;  /* 0x0000000000027941 */ /* 0x000fea0003800200 */
.L_x_28661:
        /* <DEDUP_REMOVED lines=61> */
.L_x_28659:
[----:B------:R-:W-:Y:S05]  /*23ca0*/  BSYNC.RECONVERGENT B1 ;  /* 0x0000000000017941 */ /* 0x000fea0003800200 */
.L_x_28658:
        /* <DEDUP_REMOVED lines=17> */
.L_x_28665:
        /* <DEDUP_REMOVED lines=13> */
.L_x_28667:
[----:B------:R-:W-:Y:S05]  /*23e90*/  BSYNC.RECONVERGENT B2 ;  /* 0x0000000000027941 */ /* 0x000fea0003800200 */
.L_x_28666:
        /* <DEDUP_REMOVED lines=61> */
.L_x_28664:
[----:B------:R-:W-:Y:S05]  /*24270*/  BSYNC.RECONVERGENT B1 ;  /* 0x0000000000017941 */ /* 0x000fea0003800200 */
.L_x_28663:
        /* <DEDUP_REMOVED lines=15> */
.L_x_28670:
        /* <DEDUP_REMOVED lines=13> */
.L_x_28672:
[----:B------:R-:W-:Y:S05]  /*24440*/  BSYNC.RECONVERGENT B2 ;  /* 0x0000000000027941 */ /* 0x000fea0003800200 */
.L_x_28671:
        /* <DEDUP_REMOVED lines=61> */
.L_x_28669:
[----:B------:R-:W-:Y:S05]  /*24820*/  BSYNC.RECONVERGENT B1 ;  /* 0x0000000000017941 */ /* 0x000fea0003800200 */
.L_x_28668:
        /* <DEDUP_REMOVED lines=17> */
.L_x_28675:
        /* <DEDUP_REMOVED lines=13> */
.L_x_28677:
[----:B------:R-:W-:Y:S05]  /*24a10*/  BSYNC.RECONVERGENT B2 ;  /* 0x0000000000027941 */ /* 0x000fea0003800200 */
.L_x_28676:
        /* <DEDUP_REMOVED lines=61> */
.L_x_28674:
[----:B------:R-:W-:Y:S05]  /*24df0*/  BSYNC.RECONVERGENT B1 ;  /* 0x0000000000017941 */ /* 0x000fea0003800200 */
.L_x_28673:
        /* <DEDUP_REMOVED lines=15> */
.L_x_28680:
        /* <DEDUP_REMOVED lines=13> */
.L_x_28682:
[----:B------:R-:W-:Y:S05]  /*24fc0*/  BSYNC.RECONVERGENT B2 ;  /* 0x0000000000027941 */ /* 0x000fea0003800200 */
.L_x_28681:
        /* <DEDUP_REMOVED lines=61> */
.L_x_28679:
[----:B------:R-:W-:Y:S05]  /*253a0*/  BSYNC.RECONVERGENT B1 ;  /* 0x0000000000017941 */ /* 0x000fea0003800200 */
.L_x_28678:
        /* <DEDUP_REMOVED lines=17> */
.L_x_28685:
        /* <DEDUP_REMOVED lines=15> */
.L_x_28687:
[----:B------:R-:W-:Y:S05]  /*255b0*/  BSYNC.RECONVERGENT B2 ;  /* 0x0000000000027941 */ /* 0x000fea0003800200 */
.L_x_28686:
        /* <DEDUP_REMOVED lines=61> */
.L_x_28684:
[----:B------:R-:W-:Y:S05]  /*25990*/  BSYNC.RECONVERGENT B1 ;  /* 0x0000000000017941 */ /* 0x000fea0003800200 */
.L_x_28683:
        /* <DEDUP_REMOVED lines=35> */
.L_x_28647:
        /* <DEDUP_REMOVED lines=16> */
.L_x_28691:
        /* <DEDUP_REMOVED lines=13> */
.L_x_28693:
[----:B------:R-:W-:Y:S05]  /*25da0*/  BSYNC.RECONVERGENT B2 ;  /* 0x0000000000027941 */ /* 0x000fea0003800200 */
.L_x_28692:
        /* <DEDUP_REMOVED lines=60> */
.L_x_28690:
[----:B------:R-:W-:Y:S05]  /*26170*/  BSYNC.RECONVERGENT B1 ;  /* 0x0000000000017941 */ /* 0x000fea0003800200 */
.L_x_28689:
        /* <DEDUP_REMOVED lines=18> */
.L_x_28696:
        /* <DEDUP_REMOVED lines=13> */
.L_x_28698:
[----:B------:R-:W-:Y:S05]  /*26370*/  BSYNC.RECONVERGENT B2 ;  /* 0x0000000000027941 */ /* 0x000fea0003800200 */
.L_x_28697:
        /* <DEDUP_REMOVED lines=61> */
.L_x_28695:
[----:B------:R-:W-:Y:S05]  /*26750*/  BSYNC.RECONVERGENT B1 ;  /* 0x0000000000017941 */ /* 0x000fea0003800200 */
.L_x_28694:
        /* <DEDUP_REMOVED lines=16> */
.L_x_28701:
        /* <DEDUP_REMOVED lines=13> */
.L_x_28703:
[----:B------:R-:W-:Y:S05]  /*26930*/  BSYNC.RECONVERGENT B2 ;  /* 0x0000000000027941 */ /* 0x000fea0003800200 */
.L_x_28702:
        /* <DEDUP_REMOVED lines=61> */
.L_x_28700:
[----:B------:R-:W-:Y:S05]  /*26d10*/  BSYNC.RECONVERGENT B1 ;  /* 0x0000000000017941 */ /* 0x000fea0003800200 */
.L_x_28699:
        /* <DEDUP_REMOVED lines=16> */
.L_x_28706:
        /* <DEDUP_REMOVED lines=13> */
.L_x_28708:
[----:B------:R-:W-:Y:S05]  /*26ef0*/  BSYNC.RECONVERGENT B2 ;  /* 0x0000000000027941 */ /* 0x000fea0003800200 */
.L_x_28707:
        /* <DEDUP_REMOVED lines=61> */
.L_x_28705:
[----:B------:R-:W-:Y:S05]  /*272d0*/  BSYNC.RECONVERGENT B1 ;  /* 0x0000000000017941 */ /* 0x000fea0003800200 */
.L_x_28704:
        /* <DEDUP_REMOVED lines=16> */
.L_x_28688:
        /* <DEDUP_REMOVED lines=24> */
.L_x_28709:
[----:B------:R-:W-:Y:S01]  /*27560*/  MOV R99, R94 ;  /* 0x0000005e00637202 */ /* 0x000fe20000000f00 */
[----:B------:R-:W-:-:S07]  /*27570*/  VIADD R92, R92, 0x20 ;  /* 0x000000205c5c7836 */ /* 0x000fce0000000000 */
.L_x_28646:
[----:B------:R-:W-:Y:S05]  /*27580*/  BSYNC.RECONVERGENT B0 ;  /* 0x0000000000007941 */ /* 0x000fea0003800200 */
.L_x_28645:
        /* <DEDUP_REMOVED lines=35> */
.L_x_28715:
        /* <DEDUP_REMOVED lines=13> */
.L_x_28717:
[----:B------:R-:W-:Y:S05]  /*27890*/  BSYNC.RECONVERGENT B2 ;  /* 0x0000000000027941 */ /* 0x000fea0003800200 */
.L_x_28716:
        /* <DEDUP_REMOVED lines=60> */
.L_x_28714:
[----:B------:R-:W-:Y:S05]  /*27c60*/  BSYNC.RECONVERGENT B1 ;  /* 0x0000000000017941 */ /* 0x000fea0003800200 */
.L_x_28713:
        /* <DEDUP_REMOVED lines=20> */
.L_x_28720:
        /* <DEDUP_REMOVED lines=13> */
.L_x_28722:
[----:B------:R-:W-:Y:S05]  /*27e80*/  BSYNC.RECONVERGENT B2 ;  /* 0x0000000000027941 */ /* 0x000fea0003800200 */
.L_x_28721:
        /* <DEDUP_REMOVED lines=61> */
.L_x_28719:
[----:B------:R-:W-:Y:S05]  /*28260*/  BSYNC.RECONVERGENT B1 ;  /* 0x0000000000017941 */ /* 0x000fea0003800200 */
.L_x_28718:
        /* <DEDUP_REMOVED lines=15> */
.L_x_28725:
        /* <DEDUP_REMOVED lines=13> */
.L_x_28727:
[----:B------:R-:W-:Y:S05]  /*28430*/  BSYNC.RECONVERGENT B2 ;  /* 0x0000000000027941 */ /* 0x000fea0003800200 */
.L_x_28726:
        /* <DEDUP_REMOVED lines=61> */
.L_x_28724:
[----:B------:R-:W-:Y:S05]  /*28810*/  BSYNC.RECONVERGENT B1 ;  /* 0x0000000000017941 */ /* 0x000fea0003800200 */
.L_x_28723:
        /* <DEDUP_REMOVED lines=17> */
.L_x_28730:
        /* <DEDUP_REMOVED lines=13> */
.L_x_28732:
[----:B------:R-:W-:Y:S05]  /*28a00*/  BSYNC.RECONVERGENT B2 ;  /* 0x0000000000027941 */ /* 0x000fea0003800200 */
.L_x_28731:
        /* <DEDUP_REMOVED lines=61> */
.L_x_28729:
[----:B------:R-:W-:Y:S05]  /*28de0*/  BSYNC.RECONVERGENT B1 ;  /* 0x0000000000017941 */ /* 0x000fea0003800200 */
.L_x_28728:
        /* <DEDUP_REMOVED lines=15> */
.L_x_28735:
        /* <DEDUP_REMOVED lines=13> */
.L_x_28737:
[----:B------:R-:W-:Y:S05]  /*28fb0*/  BSYNC.RECONVERGENT B2 ;  /* 0x0000000000027941 */ /* 0x000fea0003800200 */
.L_x_28736:
        /* <DEDUP_REMOVED lines=61> */
.L_x_28734:
[----:B------:R-:W-:Y:S05]  /*29390*/  BSYNC.RECONVERGENT B1 ;  /* 0x0000000000017941 */ /* 0x000fea0003800200 */
.L_x_28733:
        /* <DEDUP_REMOVED lines=17> */
.L_x_28740:
        /* <DEDUP_REMOVED lines=13> */
.L_x_28742:
[----:B------:R-:W-:Y:S05]  /*29580*/  BSYNC.RECONVERGENT B2 ;  /* 0x0000000000027941 */ /* 0x000fea0003800200 */
.L_x_28741:
        /* <DEDUP_REMOVED lines=61> */
.L_x_28739:
[----:B------:R-:W-:Y:S05]  /*29960*/  BSYNC.RECONVERGENT B1 ;  /* 0x0000000000017941 */ /* 0x000fea0003800200 */
.L_x_28738:
        /* <DEDUP_REMOVED lines=15> */
.L_x_28745:
        /* <DEDUP_REMOVED lines=13> */
.L_x_28747:
[----:B------:R-:W-:Y:S05]  /*29b30*/  BSYNC.RECONVERGENT B2 ;  /* 0x0000000000027941 */ /* 0x000fea0003800200 */
.L_x_28746:
        /* <DEDUP_REMOVED lines=61> */
.L_x_28744:
[----:B------:R-:W-:Y:S05]  /*29f10*/  BSYNC.RECONVERGENT B1 ;  /* 0x0000000000017941 */ /* 0x000fea0003800200 */
.L_x_28743:
        /* <DEDUP_REMOVED lines=17> */
.L_x_28750:
        /* <DEDUP_REMOVED lines=15> */
.L_x_28752:
[----:B------:R-:W-:Y:S05]  /*2a120*/  BSYNC.RECONVERGENT B2 ;  /* 0x0000000000027941 */ /* 0x000fea0003800200 */
.L_x_28751:
        /* <DEDUP_REMOVED lines=61> */
.L_x_28749:
[----:B------:R-:W-:Y:S05]  /*2a500*/  BSYNC.RECONVERGENT B1 ;  /* 0x0000000000017941 */ /* 0x000fea0003800200 */
.L_x_28748:
        /* <DEDUP_REMOVED lines=35> */
.L_x_28712:
        /* <DEDUP_REMOVED lines=16> */
.L_x_28756:
        /* <DEDUP_REMOVED lines=13> */
.L_x_28758:
[----:B------:R-:W-:Y:S05]  /*2a910*/  BSYNC.RECONVERGENT B2 ;  /* 0x0000000000027941 */ /* 0x000fea0003800200 */
.L_x_28757:
        /* <DEDUP_REMOVED lines=60> */
.L_x_28755:
[----:B------:R-:W-:Y:S05]  /*2ace0*/  BSYNC.RECONVERGENT B1 ;  /* 0x0000000000017941 */ /* 0x000fea0003800200 */
.L_x_28754:
        /* <DEDUP_REMOVED lines=18> */
.L_x_28761:
        /* <DEDUP_REMOVED lines=13> */
.L_x_28763:
[----:B------:R-:W-:Y:S05]  /*2aee0*/  BSYNC.RECONVERGENT B2 ;  /* 0x0000000000027941 */ /* 0x000fea0003800200 */
.L_x_28762:
        /* <DEDUP_REMOVED lines=61> */
.L_x_28760:
[----:B------:R-:W-:Y:S05]  /*2b2c0*/  BSYNC.RECONVERGENT B1 ;  /* 0x0000000000017941 */ /* 0x000fea0003800200 */
.L_x_28759:
        /* <DEDUP_REMOVED lines=16> */
.L_x_28766:
        /* <DEDUP_REMOVED lines=13> */
.L_x_28768:
[----:B------:R-:W-:Y:S05]  /*2b4a0*/  BSYNC.RECONVERGENT B2 ;  /* 0x0000000000027941 */ /* 0x000fea0003800200 */
.L_x_28767:
        /* <DEDUP_REMOVED lines=61> */
.L_x_28765:
[----:B------:R-:W-:Y:S05]  /*2b880*/  BSYNC.RECONVERGENT B1 ;  /* 0x0000000000017941 */ /* 0x000fea0003800200 */
.L_x_28764:
        /* <DEDUP_REMOVED lines=16> */
.L_x_28771:
        /* <DEDUP_REMOVED lines=13> */
.L_x_28773:
[----:B------:R-:W-:Y:S05]  /*2ba60*/  BSYNC.RECONVERGENT B2 ;  /* 0x0000000000027941 */ /* 0x000fea0003800200 */
.L_x_28772:
        /* <DEDUP_REMOVED lines=61> */
.L_x_28770:
[----:B------:R-:W-:Y:S05]  /*2be40*/  BSYNC.RECONVERGENT B1 ;  /* 0x0000000000017941 */ /* 0x000fea0003800200 */
.L_x_28769:
        /* <DEDUP_REMOVED lines=16> */
.L_x_28753:
        /* <DEDUP_REMOVED lines=24> */
.L_x_28774:
[----:B------:R-:W-:Y:S01]  /*2c0d0*/  IMAD.MOV.U32 R99, RZ, RZ, R94 ;  /* 0x000000ffff637224 */ /* 0x000fe200078e005e */
[----:B------:R-:W-:-:S07]  /*2c0e0*/  IADD3 R92, PT, PT, R92, 0x20, RZ ;  /* 0x000000205c5c7810 */ /* 0x000fce0007ffe0ff */
.L_x_28711:
[----:B------:R-:W-:Y:S05]  /*2c0f0*/  BSYNC.RECONVERGENT B0 ;  /* 0x0000000000007941 */ /* 0x000fea0003800200 */
.L_x_28710:
        /* <DEDUP_REMOVED lines=35> */
.L_x_28780:
        /* <DEDUP_REMOVED lines=13> */
.L_x_28782:
[----:B------:R-:W-:Y:S05]  /*2c400*/  BSYNC.RECONVERGENT B2 ;  /* 0x0000000000027941 */ /* 0x000fea0003800200 */
.L_x_28781:
        /* <DEDUP_REMOVED lines=60> */
.L_x_28779:
[----:B------:R-:W-:Y:S05]  /*2c7d0*/  BSYNC.RECONVERGENT B1 ;  /* 0x0000000000017941 */ /* 0x000fea0003800200 */
.L_x_28778:
        /* <DEDUP_REMOVED lines=20> */
.L_x_28785:
        /* <DEDUP_REMOVED lines=13> */
.L_x_28787:
[----:B------:R-:W-:Y:S05]  /*2c9f0*/  BSYNC.RECONVERGENT B2 ;  /* 0x0000000000027941 */ /* 0x000fea0003800200 */
.L_x_28786:
        /* <DEDUP_REMOVED lines=61> */
.L_x_28784:
[----:B------:R-:W-:Y:S05]  /*2cdd0*/  BSYNC.RECONVERGENT B1 ;  /* 0x0000000000017941 */ /* 0x000fea0003800200 */
.L_x_28783:
        /* <DEDUP_REMOVED lines=15> */
.L_x_28790:
        /* <DEDUP_REMOVED lines=13> */
.L_x_28792:
[----:B------:R-:W-:Y:S05]  /*2cfa0*/  BSYNC.RECONVERGENT B2 ;  /* 0x0000000000027941 */ /* 0x000fea0003800200 */
.L_x_28791:
        /* <DEDUP_REMOVED lines=61> */
.L_x_28789:
[----:B------:R-:W-:Y:S05]  /*2d380*/  BSYNC.RECONVERGENT B1 ;  /* 0x0000000000017941 */ /* 0x000fea0003800200 */
.L_x_28788:
        /* <DEDUP_REMOVED lines=17> */
.L_x_28795:
        /* <DEDUP_REMOVED lines=13> */
.L_x_28797:
[----:B------:R-:W-:Y:S05]  /*2d570*/  BSYNC.RECONVERGENT B2 ;  /* 0x0000000000027941 */ /* 0x000fea0003800200 */
.L_x_28796:
        /* <DEDUP_REMOVED lines=61> */
.L_x_28794:
[----:B------:R-:W-:Y:S05]  /*2d950*/  BSYNC.RECONVERGENT B1 ;  /* 0x0000000000017941 */ /* 0x000fea0003800200 */
.L_x_28793:
        /* <DEDUP_REMOVED lines=15> */
.L_x_28800:
        /* <DEDUP_REMOVED lines=13> */
.L_x_28802:
[----:B------:R-:W-:Y:S05]  /*2db20*/  BSYNC.RECONVERGENT B2 ;  /* 0x0000000000027941 */ /* 0x000fea0003800200 */
.L_x_28801:
        /* <DEDUP_REMOVED lines=61> */
.L_x_28799:
[----:B------:R-:W-:Y:S05]  /*2df00*/  BSYNC.RECONVERGENT B1 ;  /* 0x0000000000017941 */ /* 0x000fea0003800200 */
.L_x_28798:
        /* <DEDUP_REMOVED lines=17> */
.L_x_28805:
        /* <DEDUP_REMOVED lines=13> */
.L_x_28807:
[----:B------:R-:W-:Y:S05]  /*2e0f0*/  BSYNC.RECONVERGENT B2 ;  /* 0x0000000000027941 */ /* 0x000fea0003800200 */
.L_x_28806:
        /* <DEDUP_REMOVED lines=61> */
.L_x_28804:
[----:B------:R-:W-:Y:S05]  /*2e4d0*/  BSYNC.RECONVERGENT B1 ;  /* 0x0000000000017941 */ /* 0x000fea0003800200 */
.L_x_28803:
        /* <DEDUP_REMOVED lines=15> */
.L_x_28810:
        /* <DEDUP_REMOVED lines=13> */
.L_x_28812:
[----:B------:R-:W-:Y:S05]  /*2e6a0*/  BSYNC.RECONVERGENT B2 ;  /* 0x0000000000027941 */ /* 0x000fea0003800200 */
.L_x_28811:
        /* <DEDUP_REMOVED lines=61> */
.L_x_28809:
[----:B------:R-:W-:Y:S05]  /*2ea80*/  BSYNC.RECONVERGENT B1 ;  /* 0x0000000000017941 */ /* 0x000fea0003800200 */
.L_x_28808:
        /* <DEDUP_REMOVED lines=17> */
.L_x_28815:
        /* <DEDUP_REMOVED lines=15> */
.L_x_28817:
[----:B------:R-:W-:Y:S05]  /*2ec90*/  BSYNC.RECONVERGENT B2 ;  /* 0x0000000000027941 */ /* 0x000fea0003800200 */
.L_x_28816:
        /* <DEDUP_REMOVED lines=61> */
.L_x_28814:
[----:B------:R-:W-:Y:S05]  /*2f070*/  BSYNC.RECONVERGENT B1 ;  /* 0x0000000000017941 */ /* 0x000fea0003800200 */
.L_x_28813:
        /* <DEDUP_REMOVED lines=35> */
.L_x_28777:
        /* <DEDUP_REMOVED lines=16> */
.L_x_28821:
        /* <DEDUP_REMOVED lines=13> */
.L_x_28823:
[----:B------:R-:W-:Y:S05]  /*2f480*/  BSYNC.RECONVERGENT B2 ;  /* 0x0000000000027941 */ /* 0x000fea0003800200 */
.L_x_28822:
        /* <DEDUP_REMOVED lines=60> */
.L_x_28820:
[----:B------:R-:W-:Y:S05]  /*2f850*/  BSYNC.RECONVERGENT B1 ;  /* 0x0000000000017941 */ /* 0x000fea0003800200 */
.L_x_28819:
        /* <DEDUP_REMOVED lines=18> */
.L_x_28826:
        /* <DEDUP_REMOVED lines=13> */
.L_x_28828:
[----:B------:R-:W-:Y:S05]  /*2fa50*/  BSYNC.RECONVERGENT B2 ;  /* 0x0000000000027941 */ /* 0x000fea0003800200 */
.L_x_28827:
        /* <DEDUP_REMOVED lines=61> */
.L_x_28825:
[----:B------:R-:W-:Y:S05]  /*2fe30*/  BSYNC.RECONVERGENT B1 ;  /* 0x0000000000017941 */ /* 0x000fea0003800200 */
.L_x_28824:
        /* <DEDUP_REMOVED lines=16> */
.L_x_28831:
        /* <DEDUP_REMOVED lines=13> */
.L_x_28833:
[----:B------:R-:W-:Y:S05]  /*30010*/  BSYNC.RECONVERGENT B2 ;  /* 0x0000000000027941 */ /* 0x000fea0003800200 */
.L_x_28832:
        /* <DEDUP_REMOVED lines=61> */
.L_x_28830:
[----:B------:R-:W-:Y:S05]  /*303f0*/  BSYNC.RECONVERGENT B1 ;  /* 0x0000000000017941 */ /* 0x000fea0003800200 */
.L_x_28829:
        /* <DEDUP_REMOVED lines=16> */
.L_x_28836:
        /* <DEDUP_REMOVED lines=13> */
.L_x_28838:
[----:B------:R-:W-:Y:S05]  /*305d0*/  BSYNC.RECONVERGENT B2 ;  /* 0x0000000000027941 */ /* 0x000fea0003800200 */
.L_x_28837:
        /* <DEDUP_REMOVED lines=61> */
.L_x_28835:
[----:B------:R-:W-:Y:S05]  /*309b0*/  BSYNC.RECONVERGENT B1 ;  /* 0x0000000000017941 */ /* 0x000fea0003800200 */
.L_x_28834:
        /* <DEDUP_REMOVED lines=16> */
.L_x_28818:
        /* <DEDUP_REMOVED lines=24> */
.L_x_28839:
[----:B------:R-:W-:Y:S01]  /*30c40*/  MOV R99, R94 ;  /* 0x0000005e00637202 */ /* 0x000fe20000000f00 */
[----:B------:R-:W-:-:S07]  /*30c50*/  VIADD R92, R92, 0x20 ;  /* 0x000000205c5c7836 */ /* 0x000fce0000000000 */
.L_x_28776:
[----:B------:R-:W-:Y:S05]  /*30c60*/  BSYNC.RECONVERGENT B0 ;  /* 0x0000000000007941 */ /* 0x000fea0003800200 */
.L_x_28775:
        /* <DEDUP_REMOVED lines=35> */
.L_x_28845:
        /* <DEDUP_REMOVED lines=13> */
.L_x_28847:
[----:B------:R-:W-:Y:S05]  /*30f70*/  BSYNC.RECONVERGENT B2 ;  /* 0x0000000000027941 */ /* 0x000fea0003800200 */
.L_x_28846:
        /* <DEDUP_REMOVED lines=60> */
.L_x_28844:
[----:B------:R-:W-:Y:S05]  /*31340*/  BSYNC.RECONVERGENT B1 ;  /* 0x0000000000017941 */ /* 0x000fea0003800200 */
.L_x_28843:
        /* <DEDUP_REMOVED lines=20> */
.L_x_28850:
        /* <DEDUP_REMOVED lines=13> */
.L_x_28852:
[----:B------:R-:W-:Y:S05]  /*31560*/  BSYNC.RECONVERGENT B2 ;  /* 0x0000000000027941 */ /* 0x000fea0003800200 */
.L_x_28851:
        /* <DEDUP_REMOVED lines=61> */
.L_x_28849:
[----:B------:R-:W-:Y:S05]  /*31940*/  BSYNC.RECONVERGENT B1 ;  /* 0x0000000000017941 */ /* 0x000fea0003800200 */
.L_x_28848:
        /* <DEDUP_REMOVED lines=15> */
.L_x_28855:
        /* <DEDUP_REMOVED lines=13> */
.L_x_28857:
[----:B------:R-:W-:Y:S05]  /*31b10*/  BSYNC.RECONVERGENT B2 ;  /* 0x0000000000027941 */ /* 0x000fea0003800200 */
.L_x_28856:
        /* <DEDUP_REMOVED lines=61> */
.L_x_28854:
[----:B------:R-:W-:Y:S05]  /*31ef0*/  BSYNC.RECONVERGENT B1 ;  /* 0x0000000000017941 */ /* 0x000fea0003800200 */
.L_x_28853:
        /* <DEDUP_REMOVED lines=17> */
.L_x_28860:
        /* <DEDUP_REMOVED lines=13> */
.L_x_28862:
[----:B------:R-:W-:Y:S05]  /*320e0*/  BSYNC.RECONVERGENT B2 ;  /* 0x0000000000027941 */ /* 0x000fea0003800200 */
.L_x_28861:
        /* <DEDUP_REMOVED lines=61> */
.L_x_28859:
[----:B------:R-:W-:Y:S05]  /*324c0*/  BSYNC.RECONVERGENT B1 ;  /* 0x0000000000017941 */ /* 0x000fea0003800200 */
.L_x_28858:
        /* <DEDUP_REMOVED lines=15> */
.L_x_28865:
        /* <DEDUP_REMOVED lines=13> */
.L_x_28867:
[----:B------:R-:W-:Y:S05]  /*32690*/  BSYNC.RECONVERGENT B2 ;  /* 0x0000000000027941 */ /* 0x000fea0003800200 */
.L_x_28866:
        /* <DEDUP_REMOVED lines=61> */
.L_x_28864:
[----:B------:R-:W-:Y:S05]  /*32a70*/  BSYNC.RECONVERGENT B1 ;  /* 0x0000000000017941 */ /* 0x000fea0003800200 */
.L_x_28863:
        /* <DEDUP_REMOVED lines=17> */
.L_x_28870:
        /* <DEDUP_REMOVED lines=13> */
.L_x_28872:
[----:B------:R-:W-:Y:S05]  /*32c60*/  BSYNC.RECONVERGENT B2 ;  /* 0x0000000000027941 */ /* 0x000fea0003800200 */
.L_x_28871:
        /* <DEDUP_REMOVED lines=61> */
.L_x_28869:
[----:B------:R-:W-:Y:S05]  /*33040*/  BSYNC.RECONVERGENT B1 ;  /* 0x0000000000017941 */ /* 0x000fea0003800200 */
.L_x_28868:
        /* <DEDUP_REMOVED lines=15> */
.L_x_28875:
        /* <DEDUP_REMOVED lines=13> */
.L_x_28877:
[----:B------:R-:W-:Y:S05]  /*33210*/  BSYNC.RECONVERGENT B2 ;  /* 0x0000000000027941 */ /* 0x000fea0003800200 */
.L_x_28876:
        /* <DEDUP_REMOVED lines=61> */
.L_x_28874:
[----:B------:R-:W-:Y:S05]  /*335f0*/  BSYNC.RECONVERGENT B1 ;  /* 0x0000000000017941 */ /* 0x000fea0003800200 */
.L_x_28873:
        /* <DEDUP_REMOVED lines=17> */
.L_x_28880:
        /* <DEDUP_REMOVED lines=15> */
.L_x_28882:
[----:B------:R-:W-:Y:S05]  /*33800*/  BSYNC.RECONVERGENT B2 ;  /* 0x0000000000027941 */ /* 0x000fea0003800200 */
.L_x_28881:
        /* <DEDUP_REMOVED lines=61> */
.L_x_28879:
[----:B------:R-:W-:Y:S05]  /*33be0*/  BSYNC.RECONVERGENT B1 ;  /* 0x0000000000017941 */ /* 0x000fea0003800200 */
.L_x_28878:
        /* <DEDUP_REMOVED lines=35> */
.L_x_28842:
        /* <DEDUP_REMOVED lines=16> */
.L_x_28886:
        /* <DEDUP_REMOVED lines=13> */
.L_x_28888:
[----:B------:R-:W-:Y:S05]  /*33ff0*/  BSYNC.RECONVERGENT B2 ;  /* 0x0000000000027941 */ /* 0x000fea0003800200 */
.L_x_28887:
        /* <DEDUP_REMOVED lines=60> */
.L_x_28885:
[----:B------:R-:W-:Y:S05]  /*343c0*/  BSYNC.RECONVERGENT B1 ;  /* 0x0000000000017941 */ /* 0x000fea0003800200 */
.L_x_28884:
        /* <DEDUP_REMOVED lines=18> */
.L_x_28891:
        /* <DEDUP_REMOVED lines=13> */
.L_x_28893:
[----:B------:R-:W-:Y:S05]  /*345c0*/  BSYNC.RECONVERGENT B2 ;  /* 0x0000000000027941 */ /* 0x000fea0003800200 */
.L_x_28892:
        /* <DEDUP_REMOVED lines=61> */
.L_x_28890:
[----:B------:R-:W-:Y:S05]  /*349a0*/  BSYNC.RECONVERGENT B1 ;  /* 0x0000000000017941 */ /* 0x000fea0003800200 */
.L_x_28889:
        /* <DEDUP_REMOVED lines=16> */
.L_x_28896:
        /* <DEDUP_REMOVED lines=13> */
.L_x_28898:
[----:B------:R-:W-:Y:S05]  /*34b80*/  BSYNC.RECONVERGENT B2 ;  /* 0x0000000000027941 */ /* 0x000fea0003800200 */
.L_x_28897:
        /* <DEDUP_REMOVED lines=61> */
.L_x_28895:
[----:B------:R-:W-:Y:S05]  /*34f60*/  BSYNC.RECONVERGENT B1 ;  /* 0x0000000000017941 */ /* 0x000fea0003800200 */
.L_x_28894:
        /* <DEDUP_REMOVED lines=16> */
.L_x_28901:
        /* <DEDUP_REMOVED lines=13> */
.L_x_28903:
[----:B------:R-:W-:Y:S05]  /*35140*/  BSYNC.RECONVERGENT B2 ;  /* 0x0000000000027941 */ /* 0x000fea0003800200 */
.L_x_28902:
        /* <DEDUP_REMOVED lines=61> */
.L_x_28900:
[----:B------:R-:W-:Y:S05]  /*35520*/  BSYNC.RECONVERGENT B1 ;  /* 0x0000000000017941 */ /* 0x000fea0003800200 */
.L_x_28899:
        /* <DEDUP_REMOVED lines=16> */
.L_x_28883:
        /* <DEDUP_REMOVED lines=24> */
.L_x_28904:
[----:B------:R-:W-:Y:S01]  /*357b0*/  IMAD.MOV.U32 R99, RZ, RZ, R94 ;  /* 0x000000ffff637224 */ /* 0x000fe200078e005e */
[----:B------:R-:W-:-:S07]  /*357c0*/  IADD3 R92, PT, PT, R92, 0x20, RZ ;  /* 0x000000205c5c7810 */ /* 0x000fce0007ffe0ff */
.L_x_28841:
[----:B------:R-:W-:Y:S05]  /*357d0*/  BSYNC.RECONVERGENT B0 ;  /* 0x0000000000007941 */ /* 0x000fea0003800200 */
.L_x_28840:
        /* <DEDUP_REMOVED lines=35> */
.L_x_28910:
        /* <DEDUP_REMOVED lines=13> */
.L_x_28912:
[----:B------:R-:W-:Y:S05]  /*35ae0*/  BSYNC.RECONVERGENT B2 ;  /* 0x0000000000027941 */ /* 0x000fea0003800200 */
.L_x_28911:
        /* <DEDUP_REMOVED lines=60> */
.L_x_28909:
[----:B------:R-:W-:Y:S05]  /*35eb0*/  BSYNC.RECONVERGENT B1 ;  /* 0x0000000000017941 */ /* 0x000fea0003800200 */
.L_x_28908:
        /* <DEDUP_REMOVED lines=20> */
.L_x_28915:
        /* <DEDUP_REMOVED lines=13> */
.L_x_28917:
[----:B------:R-:W-:Y:S05]  /*360d0*/  BSYNC.RECONVERGENT B2 ;  /* 0x0000000000027941 */ /* 0x000fea0003800200 */
.L_x_28916:
        /* <DEDUP_REMOVED lines=61> */
.L_x_28914:
[----:B------:R-:W-:Y:S05]  /*364b0*/  BSYNC.RECONVERGENT B1 ;  /* 0x0000000000017941 */ /* 0x000fea0003800200 */
.L_x_28913:
        /* <DEDUP_REMOVED lines=15> */
.L_x_28920:
        /* <DEDUP_REMOVED lines=13> */
.L_x_28922:
[----:B------:R-:W-:Y:S05]  /*36680*/  BSYNC.RECONVERGENT B2 ;  /* 0x0000000000027941 */ /* 0x000fea0003800200 */
.L_x_28921:
        /* <DEDUP_REMOVED lines=61> */
.L_x_28919:
[----:B------:R-:W-:Y:S05]  /*36a60*/  BSYNC.RECONVERGENT B1 ;  /* 0x0000000000017941 */ /* 0x000fea0003800200 */
.L_x_28918:
        /* <DEDUP_REMOVED lines=17> */
.L_x_28925:
        /* <DEDUP_REMOVED lines=13> */
.L_x_28927:
[----:B------:R-:W-:Y:S05]  /*36c50*/  BSYNC.RECONVERGENT B2 ;  /* 0x0000000000027941 */ /* 0x000fea0003800200 */
.L_x_28926:
        /* <DEDUP_REMOVED lines=61> */
.L_x_28924:
[----:B------:R-:W-:Y:S05]  /*37030*/  BSYNC.RECONVERGENT B1 ;  /* 0x0000000000017941 */ /* 0x000fea0003800200 */
.L_x_28923:
        /* <DEDUP_REMOVED lines=15> */
.L_x_28930:
        /* <DEDUP_REMOVED lines=13> */
.L_x_28932:
[----:B------:R-:W-:Y:S05]  /*37200*/  BSYNC.RECONVERGENT B2 ;  /* 0x0000000000027941 */ /* 0x000fea0003800200 */
.L_x_28931:
        /* <DEDUP_REMOVED lines=61> */
.L_x_28929:
[----:B------:R-:W-:Y:S05]  /*375e0*/  BSYNC.RECONVERGENT B1 ;  /* 0x0000000000017941 */ /* 0x000fea0003800200 */
.L_x_28928:
        /* <DEDUP_REMOVED lines=17> */
.L_x_28935:
        /* <DEDUP_REMOVED lines=13> */
.L_x_28937:
[----:B------:R-:W-:Y:S05]  /*377d0*/  BSYNC.RECONVERGENT B2 ;  /* 0x0000000000027941 */ /* 0x000fea0003800200 */
.L_x_28936:
        /* <DEDUP_REMOVED lines=61> */
.L_x_28934:
[----:B------:R-:W-:Y:S05]  /*37bb0*/  BSYNC.RECONVERGENT B1 ;  /* 0x0000000000017941 */ /* 0x000fea0003800200 */
.L_x_28933:
        /* <DEDUP_REMOVED lines=15> */
.L_x_28940:
        /* <DEDUP_REMOVED lines=13> */
.L_x_28942:
[----:B------:R-:W-:Y:S05]  /*37d80*/  BSYNC.RECONVERGENT B2 ;  /* 0x0000000000027941 */ /* 0x000fea0003800200 */
.L_x_28941:
        /* <DEDUP_REMOVED lines=61> */
.L_x_28939:
[----:B------:R-:W-:Y:S05]  /*38160*/  BSYNC.RECONVERGENT B1 ;  /* 0x0000000000017941 */ /* 0x000fea0003800200 */
.L_x_28938:
        /* <DEDUP_REMOVED lines=17> */
.L_x_28945:
        /* <DEDUP_REMOVED lines=15> */
.L_x_28947:
[----:B------:R-:W-:Y:S05]  /*38370*/  BSYNC.RECONVERGENT B2 ;  /* 0x0000000000027941 */ /* 0x000fea0003800200 */
.L_x_28946:
        /* <DEDUP_REMOVED lines=61> */
.L_x_28944:
[----:B------:R-:W-:Y:S05]  /*38750*/  BSYNC.RECONVERGENT B1 ;  /* 0x0000000000017941 */ /* 0x000fea0003800200 */
.L_x_28943:
        /* <DEDUP_REMOVED lines=35> */
.L_x_28907:
        /* <DEDUP_REMOVED lines=16> */
.L_x_28951:
        /* <DEDUP_REMOVED lines=13> */
.L_x_28953:
[----:B------:R-:W-:Y:S05]  /*38b60*/  BSYNC.RECONVERGENT B2 ;  /* 0x0000000000027941 */ /* 0x000fea0003800200 */
.L_x_28952:
        /* <DEDUP_REMOVED lines=60> */
.L_x_28950:
[----:B------:R-:W-:Y:S05]  /*38f30*/  BSYNC.RECONVERGENT B1 ;  /* 0x0000000000017941 */ /* 0x000fea0003800200 */
.L_x_28949:
        /* <DEDUP_REMOVED lines=18> */
.L_x_28956:
        /* <DEDUP_REMOVED lines=13> */
.L_x_28958:
[----:B------:R-:W-:Y:S05]  /*39130*/  BSYNC.RECONVERGENT B2 ;  /* 0x0000000000027941 */ /* 0x000fea0003800200 */
.L_x_28957:
        /* <DEDUP_REMOVED lines=61> */
.L_x_28955:
[----:B------:R-:W-:Y:S05]  /*39510*/  BSYNC.RECONVERGENT B1 ;  /* 0x0000000000017941 */ /* 0x000fea0003800200 */
.L_x_28954:
        /* <DEDUP_REMOVED lines=16> */
.L_x_28961:
        /* <DEDUP_REMOVED lines=13> */
.L_x_28963:
[----:B------:R-:W-:Y:S05]  /*396f0*/  BSYNC.RECONVERGENT B2 ;  /* 0x0000000000027941 */ /* 0x000fea0003800200 */
.L_x_28962:
        /* <DEDUP_REMOVED lines=61> */
.L_x_28960:
[----:B------:R-:W-:Y:S05]  /*39ad0*/  BSYNC.RECONVERGENT B1 ;  /* 0x0000000000017941 */ /* 0x000fea0003800200 */
.L_x_28959:
        /* <DEDUP_REMOVED lines=16> */
.L_x_28966:
        /* <DEDUP_REMOVED lines=13> */
.L_x_28968:
[----:B------:R-:W-:Y:S05]  /*39cb0*/  BSYNC.RECONVERGENT B2 ;  /* 0x0000000000027941 */ /* 0x000fea0003800200 */
.L_x_28967:
        /* <DEDUP_REMOVED lines=61> */
.L_x_28965:
[----:B------:R-:W-:Y:S05]  /*3a090*/  BSYNC.RECONVERGENT B1 ;  /* 0x0000000000017941 */ /* 0x000fea0003800200 */
.L_x_28964:
        /* <DEDUP_REMOVED lines=16> */
.L_x_28948:
        /* <DEDUP_REMOVED lines=25> */
.L_x_28906:
[----:B------:R-:W-:Y:S05]  /*3a330*/  BSYNC.RECONVERGENT B0 ;  /* 0x0000000000007941 */ /* 0x000fea0003800200 */
.L_x_28905:
[----:B------:R-:W-:Y:S01]  /*3a340*/  FADD.FTZ R92, RZ, R44 ;  /* 0x0000002cff5c7221 */ /* 0x000fe20000010000 */
[C---:B------:R-:W-:Y:S01]  /*3a350*/  ISETP.GE.U32.AND P5, PT, R15.reuse, 0x20, PT ;  /* 0x000000200f00780c */ /* 0x040fe20003fa6070 */
[----:B0123--:R-:W0:Y:S01]  /*3a360*/  S2R R136, SR_TID.X ;  /* 0x0000000000887919 */ /* 0x00fe220000002100 */
        /* <DEDUP_REMOVED lines=200> */
.L_x_29006:
        /* <DEDUP_REMOVED lines=18> */
[--C-:B0-----:R-:W-:Y:S01]  /*3b110*/  FADD.FTZ R138, R44, -R116.reuse ;  /* 0x800000742c8a7221 */ /* 0x101fe20000010000 */
[--C-:B------:R-:W-:Y:S01]  /*3b120*/  FADD.FTZ R136, R45, -R116.reuse ;  /* 0x800000742d887221 */ /* 0x100fe20000010000 */
[----:B------:R-:W-:Y:S02]  /*3b130*/  HADD2.F32 R95, -RZ, R0.H1_H1 ;  /* 0x30000000ff5f7230 */ /* 0x000fe40000004100 */
[----:B------:R-:W-:Y:S01]  /*3b140*/  FADD.FTZ R150, R46, -R116 ;  /* 0x800000742e967221 */ /* 0x000fe20000010000 */
[----:B------:R-:W-:Y:S02]  /*3b150*/  HADD2.F32 R92, -RZ, R28.H0_H0 ;  /* 0x2000001cff5c7230 */ /* 0x000fe40000004100 */
[C---:B------:R-:W-:Y:S01]  /*3b160*/  FMUL.FTZ R137, R117.reuse, R138 ;  /* 0x0000008a75897220 */ /* 0x040fe20000410000 */
[----:B------:R-:W-:Y:S02]  /*3b170*/  HADD2.F32 R94, -RZ, R3.H1_H1 ;  /* 0x30000003ff5e7230 */ /* 0x000fe40000004100 */
[----:B------:R-:W-:Y:S01]  /*3b180*/  FMUL.FTZ R136, R117, R136 ;  /* 0x0000008875887220 */ /* 0x000fe20000410000 */
[----:B------:R-:W-:-:S02]  /*3b190*/  HADD2.F32 R93, -RZ, R133.H0_H0 ;  /* 0x20000085ff5d7230 */ /* 0x000fc40000004100 */
[----:B------:R-:W-:Y:S01]  /*3b1a0*/  FADD.FTZ R138, R47, -R116 ;  /* 0x800000742f8a7221 */ /* 0x000fe20000010000 */
[----:B------:R-:W-:Y:S01]  /*3b1b0*/  FFMA.FTZ R92, R137, R95, R92 ;  /* 0x0000005f895c7223 */ /* 0x000fe2000001005c */
[----:B------:R-:W-:Y:S02]  /*3b1c0*/  HADD2.F32 R137, -RZ, R2.H1_H1 ;  /* 0x30000002ff897230 */ /* 0x000fe40000004100 */
[C---:B------:R-:W-:Y:S01]  /*3b1d0*/  FMUL.FTZ R139, R117.reuse, R150 ;  /* 0x00000096758b7220 */ /* 0x040fe20000410000 */
[----:B------:R-:W-:Y:S01]  /*3b1e0*/  FFMA.FTZ R93, R136, R94, R93 ;  /* 0x0000005e885d7223 */ /* 0x000fe2000001005d */
[----:B------:R-:W-:Y:S02]  /*3b1f0*/  HADD2.F32 R94, -RZ, R29.H0_H0 ;  /* 0x2000001dff5e7230 */ /* 0x000fe40000004100 */
[----:B------:R-:W-:Y:S01]  /*3b200*/  FMUL.FTZ R138, R117, R138 ;  /* 0x0000008a758a7220 */ /* 0x000fe20000410000 */
[----:B------:R-:W-:Y:S02]  /*3b210*/  HADD2.F32 R136, -RZ, R4.H1_H1 ;  /* 0x30000004ff887230 */ /* 0x000fe40000004100 */
[----:B------:R-:W-:-:S02]  /*3b220*/  HADD2.F32 R95, -RZ, R133.H1_H1 ;  /* 0x30000085ff5f7230 */ /* 0x000fc40000004100 */
[----:B------:R-:W-:-:S03]  /*3b230*/  FFMA.FTZ R94, R139, R137, R94 ;  /* 0x000000898b5e7223 */ /* 0x000fc6000001005e */
[----:B------:R-:W-:Y:S01]  /*3b240*/  FFMA.FTZ R95, R138, R136, R95 ;  /* 0x000000888a5f7223 */ /* 0x000fe2000001005f */
[----:B-1----:R-:W-:-:S04]  /*3b250*/  IMAD.WIDE.U32 R152, R108, 0x10, R152 ;  /* 0x000000106c987825 */ /* 0x002fc800078e0098 */
[----:B------:R-:W-:Y:S01]  /*3b260*/  VIADD R108, R108, 0x20 ;  /* 0x000000206c6c7836 */ /* 0x000fe20000000000 */
[----:B------:R1:W-:Y:S06]  /*3b270*/  STG.E.128 desc[UR6][R152.64], R92 ;  /* 0x0000005c98007986 */ /* 0x0003ec000c101d06 */
.L_x_28971:
[----:B------:R-:W-:Y:S05]  /*3b280*/  BSYNC.RECONVERGENT B0 ;  /* 0x0000000000007941 */ /* 0x000fea0003800200 */
.L_x_28970:
[----:B------:R-:W-:Y:S01]  /*3b290*/  LOP3.LUT P0, RZ, R107, 0x20000, RZ, 0xc0, !PT ;  /* 0x000200006bff7812 */ /* 0x000fe2000780c0ff */
[----:B------:R-:W-:-:S12]  /*3b2a0*/  BSSY.RECONVERGENT B0, `(.L_x_28972) ;  /* 0x000001a000007945 */ /* 0x000fd80003800200 */
[----:B------:R-:W-:Y:S05]  /*3b2b0*/  @!P0 BRA `(.L_x_28973) ;  /* 0x0000000000608947 */ /* 0x000fea0003800000 */
[----:B-1----:R-:W1:Y:S01]  /*3b2c0*/  LDC.64 R152, c[0x0][0x428] ;  /* 0x00010a00ff987b82 */ /* 0x002e620000000a00 */
[--C-:B0-----:R-:W-:Y:S01]  /*3b2d0*/  FADD.FTZ R138, R48, -R116.reuse ;  /* 0x80000074308a7221 */ /* 0x101fe20000010000 */
[--C-:B------:R-:W-:Y:S01]  /*3b2e0*/  FADD.FTZ R136, R49, -R116.reuse ;  /* 0x8000007431887221 */ /* 0x100fe20000010000 */
[----:B------:R-:W-:Y:S02]  /*3b2f0*/  HADD2.F32 R95, -RZ, R109.H0_H0 ;  /* 0x2000006dff5f7230 */ /* 0x000fe40000004100 */
[----:B------:R-:W-:Y:S01]  /*3b300*/  FADD.FTZ R150, R50, -R116 ;  /* 0x8000007432967221 */ /* 0x000fe20000010000 */
[----:B------:R-:W-:Y:S02]  /*3b310*/  HADD2.F32 R92, -RZ, R96.H0_H0 ;  /* 0x20000060ff5c7230 */ /* 0x000fe40000004100 */
[C---:B------:R-:W-:Y:S01]  /*3b320*/  FMUL.FTZ R137, R117.reuse, R138 ;  /* 0x0000008a75897220 */ /* 0x040fe20000410000 */
[----:B------:R-:W-:Y:S02]  /*3b330*/  HADD2.F32 R94, -RZ, R112.H0_H0 ;  /* 0x20000070ff5e7230 */ /* 0x000fe40000004100 */
        /* <DEDUP_REMOVED lines=13> */
[C---:B-1----:R-:W-:Y:S01]  /*3b410*/  IMAD.WIDE.U32 R152, R108.reuse, 0x10, R152 ;  /* 0x000000106c987825 */ /* 0x042fe200078e0098 */
[----:B------:R-:W-:-:S04]  /*3b420*/  IADD3 R108, PT, PT, R108, 0x20, RZ ;  /* 0x000000206c6c7810 */ /* 0x000fc80007ffe0ff */
[----:B------:R2:W-:Y:S03]  /*3b430*/  STG.E.128 desc[UR6][R152.64], R92 ;  /* 0x0000005c98007986 */ /* 0x0005e6000c101d06 */
.L_x_28973:
[----:B------:R-:W-:Y:S05]  /*3b440*/  BSYNC.RECONVERGENT B0 ;  /* 0x0000000000007941 */ /* 0x000fea0003800200 */
.L_x_28972:
[----:B------:R-:W-:Y:S01]  /*3b450*/  LOP3.LUT P0, RZ, R107, 0x10000, RZ, 0xc0, !PT ;  /* 0x000100006bff7812 */ /* 0x000fe2000780c0ff */
[----:B------:R-:W-:-:S12]  /*3b460*/  BSSY.RECONVERGENT B0, `(.L_x_28974) ;  /* 0x000001a000007945 */ /* 0x000fd80003800200 */
[----:B------:R-:W-:Y:S05]  /*3b470*/  @!P0 BRA `(.L_x_28975) ;  /* 0x0000000000608947 */ /* 0x000fea0003800000 */
[----:B-12---:R-:W1:Y:S01]  /*3b480*/  LDC.64 R152, c[0x0][0x428] ;  /* 0x00010a00ff987b82 */ /* 0x006e620000000a00 */
        /* <DEDUP_REMOVED lines=23> */
.L_x_28975:
[----:B------:R-:W-:Y:S05]  /*3b600*/  BSYNC.RECONVERGENT B0 ;  /* 0x0000000000007941 */ /* 0x000fea0003800200 */
.L_x_28974:
[----:B------:R-:W-:Y:S01]  /*3b610*/  LOP3.LUT P0, RZ, R107, 0x8000, RZ, 0xc0, !PT ;  /* 0x000080006bff7812 */ /* 0x000fe2000780c0ff */
[----:B------:R-:W-:-:S12]  /*3b620*/  BSSY.RECONVERGENT B0, `(.L_x_28976) ;  /* 0x000001a000007945 */ /* 0x000fd80003800200 */
[----:B------:R-:W-:Y:S05]  /*3b630*/  @!P0 BRA `(.L_x_28977) ;  /* 0x0000000000608947 */ /* 0x000fea0003800000 */
[----:B------:R-:W4:Y:S01]  /*3b640*/  LDC.64 R150, c[0x0][0x428] ;  /* 0x00010a00ff967b82 */ /* 0x000f220000000a00 */
[--C-:B0-----:R-:W-:Y:S01]  /*3b650*/  FADD.FTZ R136, R57, -R116.reuse ;  /* 0x8000007439887221 */ /* 0x101fe20000010000 */
[----:B-123--:R-:W-:Y:S02]  /*3b660*/  HADD2.F32 R94, -RZ, R118.H0_H0 ;  /* 0x20000076ff5e7230 */ /* 0x00efe40000004100 */
[----:B------:R-:W-:Y:S01]  /*3b670*/  FADD.FTZ R138, R56, -R116 ;  /* 0x80000074388a7221 */ /* 0x000fe20000010000 */
[----:B------:R-:W-:Y:S02]  /*3b680*/  HADD2.F32 R93, -RZ, R140.H0_H0 ;  /* 0x2000008cff5d7230 */ /* 0x000fe40000004100 */
[C---:B------:R-:W-:Y:S01]  /*3b690*/  FMUL.FTZ R136, R117.reuse, R136 ;  /* 0x0000008875887220 */ /* 0x040fe20000410000 */
[----:B------:R-:W-:Y:S02]  /*3b6a0*/  HADD2.F32 R95, -RZ, R115.H0_H0 ;  /* 0x20000073ff5f7230 */ /* 0x000fe40000004100 */
[----:B------:R-:W-:Y:S01]  /*3b6b0*/  FMUL.FTZ R137, R117, R138 ;  /* 0x0000008a75897220 */ /* 0x000fe20000410000 */
[----:B------:R-:W-:-:S02]  /*3b6c0*/  HADD2.F32 R92, -RZ, R32.H0_H0 ;  /* 0x20000020ff5c7230 */ /* 0x000fc40000004100 */
[----:B------:R-:W-:Y:S01]  /*3b6d0*/  FFMA.FTZ R93, R136, R94, R93 ;  /* 0x0000005e885d7223 */ /* 0x000fe2000001005d */
[--C-:B------:R-:W-:Y:S01]  /*3b6e0*/  FADD.FTZ R136, R58, -R116.reuse ;  /* 0x800000743a887221 */ /* 0x100fe20000010000 */
[----:B------:R-:W-:Y:S01]  /*3b6f0*/  FADD.FTZ R138, R59, -R116 ;  /* 0x800000743b8a7221 */ /* 0x000fe20000010000 */
[----:B------:R-:W-:Y:S02]  /*3b700*/  HADD2.F32 R139, -RZ, R115.H1_H1 ;  /* 0x30000073ff8b7230 */ /* 0x000fe40000004100 */
[----:B------:R-:W-:Y:S01]  /*3b710*/  FFMA.FTZ R92, R137, R95, R92 ;  /* 0x0000005f895c7223 */ /* 0x000fe2000001005c */
[C---:B------:R-:W-:Y:S01]  /*3b720*/  FMUL.FTZ R141, R117.reuse, R136 ;  /* 0x00000088758d7220 */ /* 0x040fe20000410000 */
[----:B------:R-:W-:Y:S02]  /*3b730*/  HADD2.F32 R94, -RZ, R33.H0_H0 ;  /* 0x20000021ff5e7230 */ /* 0x000fe40000004100 */
[----:B------:R-:W-:Y:S01]  /*3b740*/  FMUL.FTZ R137, R117, R138 ;  /* 0x0000008a75897220 */ /* 0x000fe20000410000 */
[----:B------:R-:W-:-:S02]  /*3b750*/  HADD2.F32 R95, -RZ, R118.H1_H1 ;  /* 0x30000076ff5f7230 */ /* 0x000fc40000004100 */
[----:B------:R-:W-:Y:S02]  /*3b760*/  HADD2.F32 R136, -RZ, R140.H1_H1 ;  /* 0x3000008cff887230 */ /* 0x000fe40000004100 */
[----:B------:R-:W-:-:S03]  /*3b770*/  FFMA.FTZ R94, R141, R139, R94 ;  /* 0x0000008b8d5e7223 */ /* 0x000fc6000001005e */
[----:B------:R-:W-:Y:S01]  /*3b780*/  FFMA.FTZ R95, R137, R95, R136 ;  /* 0x0000005f895f7223 */ /* 0x000fe20000010088 */
[C---:B----4-:R-:W-:Y:S01]  /*3b790*/  IMAD.WIDE.U32 R150, R108.reuse, 0x10, R150 ;  /* 0x000000106c967825 */ /* 0x050fe200078e0096 */
[----:B------:R-:W-:-:S04]  /*3b7a0*/  IADD3 R108, PT, PT, R108, 0x20, RZ ;  /* 0x000000206c6c7810 */ /* 0x000fc80007ffe0ff */
[----:B------:R4:W-:Y:S03]  /*3b7b0*/  STG.E.128 desc[UR6][R150.64], R92 ;  /* 0x0000005c96007986 */ /* 0x0009e6000c101d06 */
.L_x_28977:
[----:B------:R-:W-:Y:S05]  /*3b7c0*/  BSYNC.RECONVERGENT B0 ;  /* 0x0000000000007941 */ /* 0x000fea0003800200 */
.L_x_28976:
[----:B------:R-:W-:Y:S01]  /*3b7d0*/  LOP3.LUT P0, RZ, R107, 0x4000, RZ, 0xc0, !PT ;  /* 0x000040006bff7812 */ /* 0x000fe2000780c0ff */
[----:B------:R-:W-:-:S12]  /*3b7e0*/  BSSY.RECONVERGENT B0, `(.L_x_28978) ;  /* 0x000001a000007945 */ /* 0x000fd80003800200 */
[----:B------:R-:W-:Y:S05]  /*3b7f0*/  @!P0 BRA `(.L_x_28979) ;  /* 0x0000000000608947 */ /* 0x000fea0003800000 */
[----:B----4-:R-:W4:Y:S01]  /*3b800*/  LDC.64 R150, c[0x0][0x428] ;  /* 0x00010a00ff967b82 */ /* 0x010f220000000a00 */
        /* <DEDUP_REMOVED lines=20> */
[----:B----4-:R-:W-:-:S04]  /*3b950*/  IMAD.WIDE.U32 R150, R108, 0x10, R150 ;  /* 0x000000106c967825 */ /* 0x010fc800078e0096 */
[----:B------:R-:W-:Y:S01]  /*3b960*/  VIADD R108, R108, 0x20 ;  /* 0x000000206c6c7836 */ /* 0x000fe20000000000 */
[----:B------:R0:W-:Y:S06]  /*3b970*/  STG.E.128 desc[UR6][R150.64], R92 ;  /* 0x0000005c96007986 */ /* 0x0001ec000c101d06 */
.L_x_28979:
[----:B------:R-:W-:Y:S05]  /*3b980*/  BSYNC.RECONVERGENT B0 ;  /* 0x0000000000007941 */ /* 0x000fea0003800200 */
.L_x_28978:
[----:B------:R-:W-:Y:S01]  /*3b990*/  LOP3.LUT P0, RZ, R107, 0x2000, RZ, 0xc0, !PT ;  /* 0x000020006bff7812 */ /* 0x000fe2000780c0ff */
[----:B------:R-:W-:-:S12]  /*3b9a0*/  BSSY.RECONVERGENT B0, `(.L_x_28980) ;  /* 0x000001a000007945 */ /* 0x000fd80003800200 */
[----:B------:R-:W-:Y:S05]  /*3b9b0*/  @!P0 BRA `(.L_x_28981) ;  /* 0x0000000000608947 */ /* 0x000fea0003800000 */
[----:B0---4-:R-:W0:Y:S01]  /*3b9c0*/  LDC.64 R150, c[0x0][0x428] ;  /* 0x00010a00ff967b82 */ /* 0x011e220000000a00 */
[--C-:B------:R-:W-:Y:S01]  /*3b9d0*/  FADD.FTZ R136, R65, -R116.reuse ;  /* 0x8000007441887221 */ /* 0x100fe20000010000 */
        /* <DEDUP_REMOVED lines=19> */
[C---:B0-----:R-:W-:Y:S01]  /*3bb10*/  IMAD.WIDE.U32 R150, R108.reuse, 0x10, R150 ;  /* 0x000000106c967825 */ /* 0x041fe200078e0096 */
[----:B------:R-:W-:-:S04]  /*3bb20*/  IADD3 R108, PT, PT, R108, 0x20, RZ ;  /* 0x000000206c6c7810 */ /* 0x000fc80007ffe0ff */
[----:B------:R0:W-:Y:S03]  /*3bb30*/  STG.E.128 desc[UR6][R150.64], R92 ;  /* 0x0000005c96007986 */ /* 0x0001e6000c101d06 */
.L_x_28981:
[----:B------:R-:W-:Y:S05]  /*3bb40*/  BSYNC.RECONVERGENT B0 ;  /* 0x0000000000007941 */ /* 0x000fea0003800200 */
.L_x_28980:
        /* <DEDUP_REMOVED lines=24> */
[----:B0-----:R-:W-:-:S04]  /*3bcd0*/  IMAD.WIDE.U32 R150, R108, 0x10, R150 ;  /* 0x000000106c967825 */ /* 0x001fc800078e0096 */
[----:B------:R-:W-:Y:S01]  /*3bce0*/  VIADD R108, R108, 0x20 ;  /* 0x000000206c6c7836 */ /* 0x000fe20000000000 */
[----:B------:R0:W-:Y:S06]  /*3bcf0*/  STG.E.128 desc[UR6][R150.64], R92 ;  /* 0x0000005c96007986 */ /* 0x0001ec000c101d06 */
.L_x_28983:
[----:B------:R-:W-:Y:S05]  /*3bd00*/  BSYNC.RECONVERGENT B0 ;  /* 0x0000000000007941 */ /* 0x000fea0003800200 */
.L_x_28982:
        /* <DEDUP_REMOVED lines=27> */
.L_x_28985:
[----:B------:R-:W-:Y:S05]  /*3bec0*/  BSYNC.RECONVERGENT B0 ;  /* 0x0000000000007941 */ /* 0x000fea0003800200 */
.L_x_28984:
        /* <DEDUP_REMOVED lines=27> */
.L_x_28987:
[----:B------:R-:W-:Y:S05]  /*3c080*/  BSYNC.RECONVERGENT B0 ;  /* 0x0000000000007941 */ /* 0x000fea0003800200 */
.L_x_28986:
        /* <DEDUP_REMOVED lines=27> */
.L_x_28989:
[----:B------:R-:W-:Y:S05]  /*3c240*/  BSYNC.RECONVERGENT B0 ;  /* 0x0000000000007941 */ /* 0x000fea0003800200 */
.L_x_28988:
        /* <DEDUP_REMOVED lines=27> */
.L_x_28991:
[----:B------:R-:W-:Y:S05]  /*3c400*/  BSYNC.RECONVERGENT B0 ;  /* 0x0000000000007941 */ /* 0x000fea0003800200 */
.L_x_28990:
[----:B------:R-:W-:Y:S01]  /*3c410*/  LOP3.LUT P0, RZ, R107, 0x80, RZ, 0xc0, !PT ;  /* 0x000000806bff7812 */ /* 0x000fe2000780c0ff */
[----:B------:R-:W-:-:S12]  /*3c420*/  BSSY.RECONVERGENT B0, `(.L_x_28992) ;  /* 0x0000011000007945 */ /* 0x000fd80003800200 */
[----:B------:R-:W-:Y:S05]  /*3c430*/  @!P0 BRA `(.L_x_28993) ;  /* 0x00000000003c8947 */ /* 0x000fea0003800000 */
[----:B0-----:R-:W0:Y:S01]  /*3c440*/  LDC.64 R138, c[0x0][0x428] ;  /* 0x00010a00ff8a7b82 */ /* 0x001e220000000a00 */
        /* <DEDUP_REMOVED lines=12> */
[----:B0-----:R-:W-:-:S05]  /*3c510*/  IMAD.WIDE.U32 R138, R108, 0x10, R138 ;  /* 0x000000106c8a7825 */ /* 0x001fca00078e008a */
[----:B------:R0:W-:Y:S02]  /*3c520*/  STG.E.128 desc[UR6][R138.64], R92 ;  /* 0x0000005c8a007986 */ /* 0x0001e4000c101d06 */
.L_x_28993:
[----:B------:R-:W-:Y:S05]  /*3c530*/  BSYNC.RECONVERGENT B0 ;  /* 0x0000000000007941 */ /* 0x000fea0003800200 */
.L_x_28992:
[----:B01234-:R-:W0:Y:S02]  /*3c540*/  LDC.64 R92, c[0x0][0x380] ;  /* 0x0000e000ff5c7b82 */ /* 0x01fe240000000a00 */
[----:B0-----:R-:W-:-:S04]  /*3c550*/  LEA R105, R92, R105, 0x2 ;  /* 0x000000695c697211 */ /* 0x001fc800078e10ff */
[----:B------:R-:W-:-:S13]  /*3c560*/  ISETP.GE.AND P0, PT, R105, R93, PT ;  /* 0x0000005d6900720c */ /* 0x000fda0003f06270 */
[----:B------:R-:W-:Y:S05]  /*3c570*/  @!P0 BRA `(.L_x_28994) ;  /* 0xfffffc5400108947 */ /* 0x000fea000383ffff */
[----:B------:R-:W-:Y:S05]  /*3c580*/  EXIT ;  /* 0x000000000000794d */ /* 0x000fea0003800000 */
.L_x_28969:
        /* <DEDUP_REMOVED lines=8> */
.L_x_28996:
[----:B------:R-:W-:Y:S05]  /*3c610*/  BSYNC B0 ;  /* 0x0000000000007941 */ /* 0x000fea0003800000 */
.L_x_28995:
        /* <DEDUP_REMOVED lines=8> */
.L_x_28997:
[----:B------:R-:W-:Y:S02]  /*3c6a0*/  IMAD.MOV.U32 R116, RZ, RZ, 0x4 ;  /* 0x00000004ff747424 */ /* 0x000fe400078e00ff */
[----:B------:R-:W-:-:S05]  /*3c6b0*/  FADD.FTZ R141, R150, R139 ;  /* 0x0000008b968d7221 */ /* 0x000fca0000010000 */
[----:B------:R-:W-:-:S07]  /*3c6c0*/  MOV R150, R141 ;  /* 0x0000008d00967202 */ /* 0x000fce0000000f00 */
[----:B------:R-:W-:Y:S05]  /*3c6d0*/  WARPSYNC.COLLECTIVE R117, `(.L_x_28998) ;  /* 0x0000000075087348 */ /* 0x000fea0003c00000 */
[----:B------:R0:W1:Y:S02]  /*3c6e0*/  SHFL.BFLY P6, R139, R150, R116, R95 ;  /* 0x0c000074968b7389 */ /* 0x00006400000c005f */
[----:B01----:R-:W-:Y:S05]  /*3c6f0*/  ENDCOLLECTIVE ;  /* 0x000000000000791b */ /* 0x003fea0003800000 */
.L_x_28998:
[----:B------:R-:W-:Y:S02]  /*3c700*/  IMAD.MOV.U32 R116, RZ, RZ, 0x8 ;  /* 0x00000008ff747424 */ /* 0x000fe400078e00ff */
[----:B------:R-:W-:-:S05]  /*3c710*/  FADD.FTZ R137, R141, R139 ;  /* 0x0000008b8d897221 */ /* 0x000fca0000010000 */
[----:B------:R-:W-:-:S07]  /*3c720*/  MOV R150, R137 ;  /* 0x0000008900967202 */ /* 0x000fce0000000f00 */
[----:B------:R-:W-:Y:S05]  /*3c730*/  WARPSYNC.COLLECTIVE R117, `(.L_x_28999) ;  /* 0x0000000075087348 */ /* 0x000fea0003c00000 */
[----:B------:R0:W1:Y:S02]  /*3c740*/  SHFL.BFLY P6, R139, R150, R116, R95 ;  /* 0x0c000074968b7389 */ /* 0x00006400000c005f */
[----:B01----:R-:W-:Y:S05]  /*3c750*/  ENDCOLLECTIVE ;  /* 0x000000000000791b */ /* 0x003fea0003800000 */
.L_x_28999:
[----:B------:R-:W-:Y:S02]  /*3c760*/  IMAD.MOV.U32 R116, RZ, RZ, 0x10 ;  /* 0x00000010ff747424 */ /* 0x000fe400078e00ff */
[----:B------:R-:W-:-:S05]  /*3c770*/  FADD.FTZ R94, R137, R139 ;  /* 0x0000008b895e7221 */ /* 0x000fca0000010000 */
[----:B------:R-:W-:-:S07]  /*3c780*/  MOV R150, R94 ;  /* 0x0000005e00967202 */ /* 0x000fce0000000f00 */
[----:B------:R-:W-:Y:S05]  /*3c790*/  WARPSYNC.COLLECTIVE R117, `(.L_x_29000) ;  /* 0x0000000075087348 */ /* 0x000fea0003c00000 */
[----:B------:R0:W1:Y:S02]  /*3c7a0*/  SHFL.BFLY P6, R139, R150, R116, R95 ;  /* 0x0c000074968b7389 */ /* 0x00006400000c005f */
[----:B01----:R-:W-:Y:S05]  /*3c7b0*/  ENDCOLLECTIVE ;  /* 0x000000000000791b */ /* 0x003fea0003800000 */
.L_x_29000:
        /* <DEDUP_REMOVED lines=111> */
.L_x_29001:
[----:B------:R-:W-:Y:S01]  /*3ceb0*/  MOV R116, 0x2 ;  /* 0x0000000200747802 */ /* 0x000fe20000000f00 */
[----:B------:R-:W-:-:S04]  /*3cec0*/  FADD.FTZ R141, R149, R139 ;  /* 0x0000008b958d7221 */ /* 0x000fc80000010000 */
[----:B------:R-:W-:-:S07]  /*3ced0*/  IMAD.MOV.U32 R150, RZ, RZ, R141 ;  /* 0x000000ffff967224 */ /* 0x000fce00078e008d */
[----:B------:R-:W-:Y:S05]  /*3cee0*/  WARPSYNC.COLLECTIVE R117, `(.L_x_29002) ;  /* 0x0000000075087348 */ /* 0x000fea0003c00000 */
[----:B------:R0:W1:Y:S02]  /*3cef0*/  SHFL.BFLY P6, R139, R150, R116, R95 ;  /* 0x0c000074968b7389 */ /* 0x00006400000c005f */
[----:B01----:R-:W-:Y:S05]  /*3cf00*/  ENDCOLLECTIVE ;  /* 0x000000000000791b */ /* 0x003fea0003800000 */
.L_x_29002:
[----:B------:R-:W-:Y:S02]  /*3cf10*/  HFMA2 R116, -RZ, RZ, 0, 2.384185791015625e-07 ;  /* 0x00000004ff747431 */ /* 0x000fe400000001ff */
[----:B------:R-:W-:-:S04]  /*3cf20*/  FADD.FTZ R138, R141, R139 ;  /* 0x0000008b8d8a7221 */ /* 0x000fc80000010000 */
[----:B------:R-:W-:-:S07]  /*3cf30*/  IMAD.MOV.U32 R150, RZ, RZ, R138 ;  /* 0x000000ffff967224 */ /* 0x000fce00078e008a */
[----:B------:R-:W-:Y:S05]  /*3cf40*/  WARPSYNC.COLLECTIVE R117, `(.L_x_29003) ;  /* 0x0000000075087348 */ /* 0x000fea0003c00000 */
[----:B------:R0:W1:Y:S02]  /*3cf50*/  SHFL.BFLY P6, R139, R150, R116, R95 ;  /* 0x0c000074968b7389 */ /* 0x00006400000c005f */
[----:B01----:R-:W-:Y:S05]  /*3cf60*/  ENDCOLLECTIVE ;  /* 0x000000000000791b */ /* 0x003fea0003800000 */
.L_x_29003:
[----:B------:R-:W-:Y:S01]  /*3cf70*/  MOV R116, 0x8 ;  /* 0x0000000800747802 */ /* 0x000fe20000000f00 */
[----:B------:R-:W-:-:S04]  /*3cf80*/  FADD.FTZ R137, R138, R139 ;  /* 0x0000008b8a897221 */ /* 0x000fc80000010000 */
[----:B------:R-:W-:-:S07]  /*3cf90*/  IMAD.MOV.U32 R150, RZ, RZ, R137 ;  /* 0x000000ffff967224 */ /* 0x000fce00078e0089 */
[----:B------:R-:W-:Y:S05]  /*3cfa0*/  WARPSYNC.COLLECTIVE R117, `(.L_x_29004) ;  /* 0x0000000075087348 */ /* 0x000fea0003c00000 */
[----:B------:R0:W1:Y:S02]  /*3cfb0*/  SHFL.BFLY P6, R139, R150, R116, R95 ;  /* 0x0c000074968b7389 */ /* 0x00006400000c005f */
[----:B01----:R-:W-:Y:S05]  /*3cfc0*/  ENDCOLLECTIVE ;  /* 0x000000000000791b */ /* 0x003fea0003800000 */
.L_x_29004:
[----:B------:R-:W-:Y:S02]  /*3cfd0*/  HFMA2 R116, -RZ, RZ, 0, 9.5367431640625e-07 ;  /* 0x00000010ff747431 */ /* 0x000fe400000001ff */
[----:B------:R-:W-:-:S04]  /*3cfe0*/  FADD.FTZ R94, R137, R139 ;  /* 0x0000008b895e7221 */ /* 0x000fc80000010000 */
[----:B------:R-:W-:-:S07]  /*3cff0*/  IMAD.MOV.U32 R150, RZ, RZ, R94 ;  /* 0x000000ffff967224 */ /* 0x000fce00078e005e */
[----:B------:R-:W-:Y:S05]  /*3d000*/  WARPSYNC.COLLECTIVE R117, `(.L_x_29005) ;  /* 0x0000000075087348 */ /* 0x000fea0003c00000 */
[----:B------:R0:W1:Y:S02]  /*3d010*/  SHFL.BFLY P6, R139, R150, R116, R95 ;  /* 0x0c000074968b7389 */ /* 0x00006400000c005f */
[----:B01----:R-:W-:Y:S05]  /*3d020*/  ENDCOLLECTIVE ;  /* 0x000000000000791b */ /* 0x003fea0003800000 */
.L_x_29005:
[----:B------:R-:W-:Y:S05]  /*3d030*/  BRA `(.L_x_29006) ;  /* 0xffffffdc00ec7947 */ /* 0x000fea000383ffff */
.L_x_29007:
        /* <DEDUP_REMOVED lines=12> */
.L_x_33314:


//--------------------- .text._ZN10layer_norm31ln_parallel_residual_fwd_kernelINS_13Kernel_traitsI6__halfffffjLj1536ELj1ELj4ELj1ELj16ENS_18Kernel_traits_baseILj1536ES2_ffffjLj128EEEEELb1ELb1ELb1EEEvNS_9FwdParamsE --------------------------
	.section	.text._ZN10layer_norm31ln_parallel_residual_fwd_kernelINS_13Kernel_traitsI6__halfffffjLj1536ELj1ELj4ELj1ELj16ENS_18Kernel_traits_baseILj1536ES2_ffffjLj128EEEEELb1ELb1ELb1EEEvNS_9FwdParamsE,"ax",@progbits
	.align	128
        .global         _ZN10layer_norm31ln_parallel_residual_fwd_kernelINS_13Kernel_traitsI6__halfffffjLj1536ELj1ELj4ELj1ELj16ENS_18Kernel_traits_baseILj1536ES2_ffffjLj128EEEEELb1ELb1ELb1EEEvNS_9FwdParamsE
        .type           _ZN10layer_norm31ln_parallel_residual_fwd_kernelINS_13Kernel_traitsI6__halfffffjLj1536ELj1ELj4ELj1ELj16ENS_18Kernel_traits_baseILj1536ES2_ffffjLj128EEEEELb1ELb1ELb1EEEvNS_9FwdParamsE,@function
        .size           _ZN10layer_norm31ln_parallel_residual_fwd_kernelINS_13Kernel_traitsI6__halfffffjLj1536ELj1ELj4ELj1ELj16ENS_18Kernel_traits_baseILj1536ES2_ffffjLj128EEEEELb1ELb1ELb1EEEvNS_9FwdParamsE,(.L_x_33315 - _ZN10layer_norm31ln_parallel_residual_fwd_kernelINS_13Kernel_traitsI6__halfffffjLj1536ELj1ELj4ELj1ELj16ENS_18Kernel_traits_baseILj1536ES2_ffffjLj128EEEEELb1ELb1ELb1EEEvNS_9FwdParamsE)
        .other          _ZN10layer_norm31ln_parallel_residual_fwd_kernelINS_13Kernel_traitsI6__halfffffjLj1536ELj1ELj4ELj1ELj16ENS_18Kernel_traits_baseILj1536ES2_ffffjLj128EEEEELb1ELb1ELb1EEEvNS_9FwdParamsE,@"STO_CUDA_ENTRY STV_DEFAULT"
_ZN10layer_norm31ln_parallel_residual_fwd_kernelINS_13Kernel_traitsI6__halfffffjLj1536ELj1ELj4ELj1ELj16ENS_18Kernel_traits_baseILj1536ES2_ffffjLj128EEEEELb1ELb1ELb1EEEvNS_9FwdParamsE:
.text._ZN10layer_norm31ln_parallel_residual_fwd_kernelINS_13Kernel_traitsI6__halfffffjLj1536ELj1ELj4ELj1ELj16ENS_18Kernel_traits_baseILj1536ES2_ffffjLj128EEEEELb1ELb1ELb1EEEvNS_9FwdParamsE:
        /* <DEDUP_REMOVED lines=77> */
.L_x_29008:
[----:B------:R-:W0:Y:S02]  /*04d0*/  LDC.64 R2, c[0x0][0x3d0] ;  /* 0x0000f400ff027b82 */ /* 0x000e240000000a00 */
[----:B0-----:R-:W-:-:S05]  /*04e0*/  IMAD.WIDE.U32 R34, R94, 0x8, R2 ;  /* 0x000000085e227825 */ /* 0x001fca00078e0002 */
        /* <DEDUP_REMOVED lines=24> */
.L_x_29009:
[----:B------:R-:W1:Y:S02]  /*0670*/  LDCU UR4, c[0x0][0x384] ;  /* 0x00007080ff0477ac */ /* 0x000e640008000800 */
[----:B-1----:R-:W-:-:S13]  /*0680*/  ISETP.GE.AND P0, PT, R93, UR4, PT ;  /* 0x000000045d007c0c */ /* 0x002fda000bf06270 */
[----:B------:R-:W-:Y:S05]  /*0690*/  @P0 EXIT ;  /* 0x000000000000094d */ /* 0x000fea0003800000 */
[--C-:B-----5:R-:W-:Y:S01]  /*06a0*/  IMAD.MOV.U32 R9, RZ, RZ, R11.reuse ;  /* 0x000000ffff097224 */ /* 0x120fe200078e000b */
[--C-:B------:R-:W-:Y:S01]  /*06b0*/  SHF.R.U64 R176, R10, 0x10, R11.reuse ;  /* 0x000000100ab07819 */ /* 0x100fe2000000120b */
[----:B------:R-:W-:Y:S01]  /*06c0*/  IMAD.MOV.U32 R173, RZ, RZ, R14 ;  /* 0x000000ffffad7224 */ /* 0x000fe200078e000e */
[----:B0-----:R-:W-:Y:S01]  /*06d0*/  SHF.R.U32.HI R34, RZ, 0x10, R11 ;  /* 0x00000010ff227819 */ /* 0x001fe2000001160b */
[----:B------:R-:W-:Y:S01]  /*06e0*/  IMAD.MOV.U32 R11, RZ, RZ, R15 ;  /* 0x000000ffff0b7224 */ /* 0x000fe200078e000f */
[----:B------:R-:W-:Y:S01]  /*06f0*/  MOV R177, R10 ;  /* 0x0000000a00b17202 */ /* 0x000fe20000000f00 */
[----:B------:R-:W-:Y:S01]  /*0700*/  IMAD.MOV.U32 R175, RZ, RZ, R12 ;  /* 0x000000ffffaf7224 */ /* 0x000fe200078e000c */
[----:B------:R-:W-:Y:S01]  /*0710*/  MOV R10, R13 ;  /* 0x0000000d000a7202 */ /* 0x000fe20000000f00 */
[----:B------:R-:W-:Y:S01]  /*0720*/  IMAD.MOV.U32 R169, RZ, RZ, R18 ;  /* 0x000000ffffa97224 */ /* 0x000fe200078e0012 */
[----:B------:R-:W-:Y:S01]  /*0730*/  PRMT R177, R9, 0x5410, R177 ;  /* 0x0000541009b17816 */ /* 0x000fe200000000b1 */
[----:B------:R-:W-:Y:S01]  /*0740*/  IMAD.HI.U32 R9, R95, -0x326172a9, RZ ;  /* 0xcd9e8d575f097827 */ /* 0x000fe200078e00ff */
[----:B------:R-:W-:Y:S01]  /*0750*/  PRMT R173, R11, 0x5410, R173 ;  /* 0x000054100bad7816 */ /* 0x000fe200000000ad */
[----:B------:R-:W0:Y:S01]  /*0760*/  LDCU.64 UR4, c[0x0][0x398] ;  /* 0x00007300ff0477ac */ /* 0x000e220008000a00 */
[----:B------:R-:W-:Y:S01]  /*0770*/  SHF.R.U64 R174, R12, 0x10, R13 ;  /* 0x000000100cae7819 */ /* 0x000fe2000000120d */
[----:B------:R-:W-:Y:S01]  /*0780*/  IMAD.HI.U32 R11, R92, -0x2daee0ad, RZ ;  /* 0xd2511f535c0b7827 */ /* 0x000fe200078e00ff */
[----:B------:R-:W-:-:S03]  /*0790*/  SHF.R.U64 R172, R14, 0x10, R15 ;  /* 0x000000100eac7819 */ /* 0x000fc6000000120f */
[----:B------:R-:W-:Y:S01]  /*07a0*/  HFMA2 R89, -RZ, RZ, 0, 0 ;  /* 0x00000000ff597431 */ /* 0x000fe200000001ff */
[----:B------:R-:W-:Y:S01]  /*07b0*/  SHF.R.U32.HI R46, RZ, 0x10, R15 ;  /* 0x00000010ff2e7819 */ /* 0x000fe2000001160f */
[----:B------:R-:W-:Y:S01]  /*07c0*/  IMAD.MOV.U32 R12, RZ, RZ, R17 ;  /* 0x000000ffff0c7224 */ /* 0x000fe200078e0011 */
[----:B------:R-:W-:Y:S01]  /*07d0*/  SHF.R.U32.HI R35, RZ, 0x10, R13 ;  /* 0x00000010ff237819 */ /* 0x000fe2000001160d */
[----:B------:R-:W-:Y:S01]  /*07e0*/  IMAD.MOV.U32 R15, RZ, RZ, R23 ;  /* 0x000000ffff0f7224 */ /* 0x000fe200078e0017 */
[----:B------:R-:W-:Y:S01]  /*07f0*/  PRMT R175, R10, 0x5410, R175 ;  /* 0x000054100aaf7816 */ /* 0x000fe200000000af */
[----:B------:R-:W-:Y:S01]  /*0800*/  IMAD.MOV.U32 R166, RZ, RZ, R20 ;  /* 0x000000ffffa67224 */ /* 0x000fe200078e0014 */
[----:B------:R-:W-:Y:S01]  /*0810*/  MOV R171, R16 ;  /* 0x0000001000ab7202 */ /* 0x000fe20000000f00 */
[----:B------:R-:W-:Y:S01]  /*0820*/  IMAD.MOV.U32 R14, RZ, RZ, R21 ;  /* 0x000000ffff0e7224 */ /* 0x000fe200078e0015 */
[----:B------:R-:W-:Y:S01]  /*0830*/  MOV R13, R19 ;  /* 0x00000013000d7202 */ /* 0x000fe20000000f00 */
[----:B------:R-:W-:Y:S01]  /*0840*/  IMAD.MOV.U32 R158, RZ, RZ, R24 ;  /* 0x000000ffff9e7224 */ /* 0x000fe200078e0018 */
[----:B------:R-:W-:Y:S01]  /*0850*/  MOV R162, R22 ;  /* 0x0000001600a27202 */ /* 0x000fe20000000f00 */
[----:B------:R-:W-:Y:S01]  /*0860*/  IMAD.MOV.U32 R146, RZ, RZ, R26 ;  /* 0x000000ffff927224 */ /* 0x000fe200078e001a */
[--C-:B------:R-:W-:Y:S01]  /*0870*/  SHF.R.U64 R109, R76, 0x10, R77.reuse ;  /* 0x000000104c6d7819 */ /* 0x100fe2000000124d */
[----:B0-----:R-:W-:Y:S01]  /*0880*/  UISETP.NE.U32.AND UP0, UPT, UR4, URZ, UPT ;  /* 0x000000ff0400728c */ /* 0x001fe2000bf05070 */
[----:B------:R-:W-:Y:S01]  /*0890*/  SHF.R.U32.HI R10, RZ, 0x10, R77 ;  /* 0x00000010ff0a7819 */ /* 0x000fe2000001164d */
[----:B------:R-:W-:Y:S01]  /*08a0*/  IMAD.MOV.U32 R113, RZ, RZ, R30 ;  /* 0x000000ffff717224 */ /* 0x000fe200078e001e */
[----:B------:R-:W-:Y:S01]  /*08b0*/  LOP3.LUT R9, R91, R9, R78, 0x96, !PT ;  /* 0x000000095b097212 */ /* 0x000fe200078e964e */
[----:B------:R-:W-:Y:S01]  /*08c0*/  UISETP.NE.AND.EX UP0, UPT, UR5, URZ, UPT, UP0 ;  /* 0x000000ff0500728c */ /* 0x000fe2000bf05300 */
[----:B------:R-:W-:Y:S01]  /*08d0*/  LOP3.LUT R11, R11, R79, RZ, 0x3c, !PT ;  /* 0x0000004f0b0b7212 */ /* 0x000fe200078e3cff */
[----:B------:R-:W-:Y:S01]  /*08e0*/  IMAD.MOV.U32 R111, RZ, RZ, R32 ;  /* 0x000000ffff6f7224 */ /* 0x000fe200078e0020 */
[----:B------:R-:W-:Y:S01]  /*08f0*/  PRMT R171, R12, 0x5410, R171 ;  /* 0x000054100cab7816 */ /* 0x000fe200000000ab */
[----:B------:R-:W-:Y:S01]  /*0900*/  IMAD.HI.U32 R12, R9, -0x2daee0ad, RZ ;  /* 0xd2511f53090c7827 */ /* 0x000fe200078e00ff */
[----:B------:R-:W-:Y:S01]  /*0910*/  PRMT R169, R13, 0x5410, R169 ;  /* 0x000054100da97816 */ /* 0x000fe200000000a9 */
[----:B------:R-:W0:Y:S01]  /*0920*/  LDCU UR11, c[0x0][0x404] ;  /* 0x00008080ff0b77ac */ /* 0x000e220008000800 */
[----:B------:R-:W-:Y:S01]  /*0930*/  PRMT R162, R15, 0x5410, R162 ;  /* 0x000054100fa27816 */ /* 0x000fe200000000a2 */
[----:B------:R-:W-:Y:S01]  /*0940*/  IMAD R15, R92, -0x2daee0ad, RZ ;  /* 0xd2511f535c0f7824 */ /* 0x000fe200078e02ff */
[----:B------:R-:W-:Y:S01]  /*0950*/  PRMT R109, R10, 0x5410, R109 ;  /* 0x000054100a6d7816 */ /* 0x000fe2000000006d */
[----:B------:R-:W-:Y:S01]  /*0960*/  IMAD R13, R95, -0x326172a9, RZ ;  /* 0xcd9e8d575f0d7824 */ /* 0x000fe200078e02ff */
[----:B------:R-:W-:Y:S01]  /*0970*/  SHF.R.U64 R170, R16, 0x10, R17 ;  /* 0x0000001010aa7819 */ /* 0x000fe20000001211 */
[----:B------:R-:W-:Y:S01]  /*0980*/  IMAD.HI.U32 R10, R11, -0x326172a9, RZ ;  /* 0xcd9e8d570b0a7827 */ /* 0x000fe200078e00ff */
[----:B------:R-:W-:Y:S01]  /*0990*/  PRMT R166, R14, 0x5410, R166 ;  /* 0x000054100ea67816 */ /* 0x000fe200000000a6 */
[----:B------:R-:W1:Y:S01]  /*09a0*/  LDCU UR12, c[0x0][0x408] ;  /* 0x00008100ff0c77ac */ /* 0x000e620008000800 */
[----:B------:R-:W-:-:S02]  /*09b0*/  MOV R16, R25 ;  /* 0x0000001900107202 */ /* 0x000fc40000000f00 */
[--C-:B------:R-:W-:Y:S01]  /*09c0*/  SHF.R.U64 R108, R74, 0x10, R75.reuse ;  /* 0x000000104a6c7819 */ /* 0x100fe2000000124b */
[----:B------:R-:W2:Y:S01]  /*09d0*/  LDCU UR4, c[0x0][0x388] ;  /* 0x00007100ff0477ac */ /* 0x000ea20008000800 */
[----:B------:R-:W-:Y:S02]  /*09e0*/  SHF.R.U32.HI R14, RZ, 0x10, R75 ;  /* 0x00000010ff0e7819 */ /* 0x000fe4000001164b */
[----:B------:R-:W-:Y:S01]  /*09f0*/  LOP3.LUT R12, R37, R15, R12, 0x96, !PT ;  /* 0x0000000f250c7212 */ /* 0x000fe200078e960c */
[----:B------:R-:W3:Y:S01]  /*0a00*/  LDCU.U8 UR5, c[0x0][0x410] ;  /* 0x00008200ff0577ac */ /* 0x000ee20008000000 */
[----:B------:R-:W-:Y:S02]  /*0a10*/  LOP3.LUT R10, R36, R13, R10, 0x96, !PT ;  /* 0x0000000d240a7212 */ /* 0x000fe400078e960a */
[----:B------:R-:W-:Y:S01]  /*0a20*/  PRMT R158, R16, 0x5410, R158 ;  /* 0x00005410109e7816 */ /* 0x000fe2000000009e */
[----:B------:R-:W-:Y:S01]  /*0a30*/  IMAD R16, R9, -0x2daee0ad, RZ ;  /* 0xd2511f5309107824 */ /* 0x000fe200078e02ff */
[----:B------:R-:W-:Y:S01]  /*0a40*/  PRMT R108, R14, 0x5410, R108 ;  /* 0x000054100e6c7816 */ /* 0x000fe2000000006c */
[----:B------:R-:W-:Y:S01]  /*0a50*/  IMAD R14, R11, -0x326172a9, RZ ;  /* 0xcd9e8d570b0e7824 */ /* 0x000fe200078e02ff */
[--C-:B------:R-:W-:Y:S01]  /*0a60*/  SHF.R.U64 R107, R72, 0x10, R73.reuse ;  /* 0x00000010486b7819 */ /* 0x100fe20000001249 */
[----:B------:R-:W-:Y:S01]  /*0a70*/  IMAD.HI.U32 R9, R12, -0x326172a9, RZ ;  /* 0xcd9e8d570c097827 */ /* 0x000fe200078e00ff */
[----:B------:R-:W-:Y:S01]  /*0a80*/  SHF.R.U32.HI R13, RZ, 0x10, R73 ;  /* 0x00000010ff0d7819 */ /* 0x000fe20000011649 */
[----:B------:R-:W4:Y:S01]  /*0a90*/  LDCU UR10, c[0x0][0x448] ;  /* 0x00008900ff0a77ac */ /* 0x000f220008000800 */
[----:B------:R-:W-:Y:S01]  /*0aa0*/  PRMT R107, R107, 0x5410, R107 ;  /* 0x000054106b6b7816 */ /* 0x000fe2000000006b */
[----:B------:R-:W-:Y:S01]  /*0ab0*/  IMAD.HI.U32 R11, R10, -0x2daee0ad, RZ ;  /* 0xd2511f530a0b7827 */ /* 0x000fe200078e00ff */
[--C-:B------:R-:W-:Y:S01]  /*0ac0*/  SHF.R.U64 R106, R70, 0x10, R71.reuse ;  /* 0x00000010466a7819 */ /* 0x100fe20000001247 */
[----:B------:R-:W0:Y:S01]  /*0ad0*/  LDCU.64 UR8, c[0x0][0x3a0] ;  /* 0x00007400ff0877ac */ /* 0x000e220008000a00 */
[----:B------:R-:W-:-:S02]  /*0ae0*/  SHF.R.U32.HI R15, RZ, 0x10, R71 ;  /* 0x00000010ff0f7819 */ /* 0x000fc40000011647 */
[----:B------:R-:W-:Y:S02]  /*0af0*/  LOP3.LUT R9, R38, R14, R9, 0x96, !PT ;  /* 0x0000000e26097212 */ /* 0x000fe400078e9609 */
[----:B------:R-:W-:Y:S02]  /*0b00*/  LOP3.LUT R11, R39, R16, R11, 0x96, !PT ;  /* 0x00000010270b7212 */ /* 0x000fe400078e960b */
[----:B------:R-:W-:Y:S01]  /*0b10*/  PRMT R107, R13, 0x7610, R107 ;  /* 0x000076100d6b7816 */ /* 0x000fe2000000006b */
[----:B------:R-:W-:Y:S01]  /*0b20*/  IMAD R13, R12, -0x326172a9, RZ ;  /* 0xcd9e8d570c0d7824 */ /* 0x000fe200078e02ff */
[----:B------:R-:W-:Y:S01]  /*0b30*/  PRMT R106, R15, 0x5410, R106 ;  /* 0x000054100f6a7816 */ /* 0x000fe2000000006a */
[----:B------:R-:W-:Y:S01]  /*0b40*/  IMAD R15, R10, -0x2daee0ad, RZ ;  /* 0xd2511f530a0f7824 */ /* 0x000fe200078e02ff */
[--C-:B------:R-:W-:Y:S01]  /*0b50*/  SHF.R.U64 R105, R68, 0x10, R69.reuse ;  /* 0x0000001044697819 */ /* 0x100fe20000001245 */
[----:B------:R-:W-:Y:S01]  /*0b60*/  IMAD.HI.U32 R10, R11, -0x326172a9, RZ ;  /* 0xcd9e8d570b0a7827 */ /* 0x000fe200078e00ff */
[----:B------:R-:W-:-:S02]  /*0b70*/  SHF.R.U32.HI R14, RZ, 0x10, R69 ;  /* 0x00000010ff0e7819 */ /* 0x000fc40000011645 */
[----:B------:R-:W-:Y:S01]  /*0b80*/  SHF.R.U64 R104, R66, 0x10, R67 ;  /* 0x0000001042687819 */ /* 0x000fe20000001243 */
        /* <DEDUP_REMOVED lines=8> */
[----:B------:R-:W-:-:S02]  /*0c10*/  SHF.R.U32.HI R13, RZ, 0x10, R67 ;  /* 0x00000010ff0d7819 */ /* 0x000fc40000011643 */
[--C-:B------:R-:W-:Y:S01]  /*0c20*/  SHF.R.U64 R103, R64, 0x10, R65.reuse ;  /* 0x0000001040677819 */ /* 0x100fe20000001241 */
[----:B------:R-:W-:Y:S01]  /*0c30*/  IMAD.HI.U32 R9, R12, -0x326172a9, RZ ;  /* 0xcd9e8d570c097827 */ /* 0x000fe200078e00ff */
[----:B------:R-:W-:Y:S02]  /*0c40*/  SHF.R.U32.HI R15, RZ, 0x10, R65 ;  /* 0x00000010ff0f7819 */ /* 0x000fe40000011641 */
        /* <DEDUP_REMOVED lines=10> */
[C---:B------:R-:W-:Y:S01]  /*0cf0*/  IMAD.HI.U32 R12, R9.reuse, -0x2daee0ad, RZ ;  /* 0xd2511f53090c7827 */ /* 0x040fe200078e00ff */
[----:B------:R-:W-:Y:S02]  /*0d00*/  LOP3.LUT R10, R44, R13, R10, 0x96, !PT ;  /* 0x0000000d2c0a7212 */ /* 0x000fe400078e960a */
[----:B------:R-:W-:Y:S01]  /*0d10*/  PRMT R102, R14, 0x5410, R102 ;  /* 0x000054100e667816 */ /* 0x000fe20000000066 */
[----:B------:R-:W-:Y:S01]  /*0d20*/  IMAD R13, R9, -0x2daee0ad, RZ ;  /* 0xd2511f53090d7824 */ /* 0x000fe200078e02ff */
[----:B------:R-:W-:Y:S01]  /*0d30*/  LOP3.LUT R12, R45, R15, R12, 0x96, !PT ;  /* 0x0000000f2d0c7212 */ /* 0x000fe200078e960c */
[----:B------:R-:W-:Y:S01]  /*0d40*/  IMAD R11, R11, -0x326172a9, RZ ;  /* 0xcd9e8d570b0b7824 */ /* 0x000fe200078e02ff */
[----:B------:R-:W-:Y:S01]  /*0d50*/  SHF.R.U32.HI R47, RZ, 0x10, R17 ;  /* 0x00000010ff2f7819 */ /* 0x000fe20000011611 */
[----:B------:R-:W-:Y:S01]  /*0d60*/  IMAD.HI.U32 R14, R10, -0x2daee0ad, RZ ;  /* 0xd2511f530a0e7827 */ /* 0x000fe200078e00ff */
[----:B------:R-:W-:-:S02]  /*0d70*/  SHF.R.U64 R168, R18, 0x10, R19 ;  /* 0x0000001012a87819 */ /* 0x000fc40000001213 */
[----:B------:R-:W-:Y:S01]  /*0d80*/  SHF.R.U64 R164, R20, 0x10, R21 ;  /* 0x0000001014a47819 */ /* 0x000fe20000001215 */
[C---:B------:R-:W-:Y:S01]  /*0d90*/  IMAD.HI.U32 R9, R12.reuse, -0x326172a9, RZ ;  /* 0xcd9e8d570c097827 */ /* 0x040fe200078e00ff */
[----:B------:R-:W-:Y:S02]  /*0da0*/  LOP3.LUT R7, R7, R13, R14, 0x96, !PT ;  /* 0x0000000d07077212 */ /* 0x000fe400078e960e */
[----:B------:R-:W-:Y:S01]  /*0db0*/  SHF.R.U32.HI R22, RZ, 0x10, R23 ;  /* 0x00000010ff167819 */ /* 0x000fe20000011617 */
[----:B------:R-:W-:Y:S01]  /*0dc0*/  IMAD R12, R12, -0x326172a9, RZ ;  /* 0xcd9e8d570c0c7824 */ /* 0x000fe200078e02ff */
[----:B------:R-:W-:Y:S01]  /*0dd0*/  LOP3.LUT R8, R8, R11, R9, 0x96, !PT ;  /* 0x0000000b08087212 */ /* 0x000fe200078e9609 */
[----:B------:R-:W-:Y:S01]  /*0de0*/  IMAD R11, R10, -0x2daee0ad, RZ ;  /* 0xd2511f530a0b7824 */ /* 0x000fe200078e02ff */
[----:B------:R-:W-:Y:S01]  /*0df0*/  SHF.R.U64 R148, R24, 0x10, R25 ;  /* 0x0000001018947819 */ /* 0x000fe20000001219 */
[----:B------:R-:W-:Y:S01]  /*0e00*/  IMAD.HI.U32 R9, R7, -0x326172a9, RZ ;  /* 0xcd9e8d5707097827 */ /* 0x000fe200078e00ff */
[----:B------:R-:W-:-:S02]  /*0e10*/  SHF.R.U32.HI R48, RZ, 0x10, R19 ;  /* 0x00000010ff307819 */ /* 0x000fc40000011613 */
[----:B------:R-:W-:Y:S01]  /*0e20*/  SHF.R.U32.HI R23, RZ, 0x10, R25 ;  /* 0x00000010ff177819 */ /* 0x000fe20000011619 */
[----:B------:R-:W-:Y:S01]  /*0e30*/  IMAD.HI.U32 R10, R8, -0x2daee0ad, RZ ;  /* 0xd2511f53080a7827 */ /* 0x000fe200078e00ff */
[----:B------:R-:W-:Y:S02]  /*0e40*/  LOP3.LUT R6, R6, R12, R9, 0x96, !PT ;  /* 0x0000000c06067212 */ /* 0x000fe400078e9609 */
[--C-:B------:R-:W-:Y:S01]  /*0e50*/  SHF.R.U64 R142, R26, 0x10, R27.reuse ;  /* 0x000000101a8e7819 */ /* 0x100fe2000000121b */
[----:B------:R-:W-:Y:S01]  /*0e60*/  IMAD R9, R7, -0x326172a9, RZ ;  /* 0xcd9e8d5707097824 */ /* 0x000fe200078e02ff */
[----:B------:R-:W-:Y:S01]  /*0e70*/  LOP3.LUT R5, R5, R11, R10, 0x96, !PT ;  /* 0x0000000b05057212 */ /* 0x000fe200078e960a */
[----:B------:R-:W-:Y:S01]  /*0e80*/  IMAD R8, R8, -0x2daee0ad, RZ ;  /* 0xd2511f5308087824 */ /* 0x000fe200078e02ff */
[----:B------:R-:W-:Y:S01]  /*0e90*/  SHF.R.U32.HI R24, RZ, 0x10, R27 ;  /* 0x00000010ff187819 */ /* 0x000fe2000001161b */
[----:B------:R-:W-:Y:S01]  /*0ea0*/  IMAD.HI.U32 R11, R6, -0x2daee0ad, RZ ;  /* 0xd2511f53060b7827 */ /* 0x000fe200078e00ff */
[----:B------:R-:W-:-:S02]  /*0eb0*/  SHF.R.U32.HI R21, RZ, 0x10, R21 ;  /* 0x00000010ff157819 */ /* 0x000fc40000011615 */
[----:B------:R-:W-:Y:S01]  /*0ec0*/  MOV R140, R28 ;  /* 0x0000001c008c7202 */ /* 0x000fe20000000f00 */
[C---:B------:R-:W-:Y:S01]  /*0ed0*/  IMAD.HI.U32 R7, R5.reuse, -0x326172a9, RZ ;  /* 0xcd9e8d5705077827 */ /* 0x040fe200078e00ff */
[----:B------:R-:W-:Y:S02]  /*0ee0*/  LOP3.LUT R0, R0, R8, R11, 0x96, !PT ;  /* 0x0000000800007212 */ /* 0x000fe400078e960b */
[----:B------:R-:W-:Y:S01]  /*0ef0*/  SHF.R.U64 R114, R28, 0x10, R29 ;  /* 0x000000101c727819 */ /* 0x000fe2000000121d */
[----:B------:R-:W-:Y:S01]  /*0f00*/  IMAD R8, R5, -0x326172a9, RZ ;  /* 0xcd9e8d5705087824 */ /* 0x000fe200078e02ff */
[----:B------:R-:W-:Y:S01]  /*0f10*/  LOP3.LUT R4, R4, R9, R7, 0x96, !PT ;  /* 0x0000000904047212 */ /* 0x000fe200078e9607 */
[----:B------:R-:W-:Y:S01]  /*0f20*/  IMAD.MOV.U32 R17, RZ, RZ, R27 ;  /* 0x000000ffff117224 */ /* 0x000fe200078e001b */
[--C-:B------:R-:W-:Y:S01]  /*0f30*/  SHF.R.U32.HI R25, RZ, 0x10, R29.reuse ;  /* 0x00000010ff197819 */ /* 0x100fe2000001161d */
[----:B------:R-:W-:Y:S01]  /*0f40*/  IMAD.MOV.U32 R18, RZ, RZ, R29 ;  /* 0x000000ffff127224 */ /* 0x000fe200078e001d */
[----:B------:R-:W-:Y:S01]  /*0f50*/  MOV R19, R31 ;  /* 0x0000001f00137202 */ /* 0x000fe20000000f00 */
[----:B------:R-:W-:Y:S01]  /*0f60*/  IMAD.MOV.U32 R20, RZ, RZ, R33 ;  /* 0x000000ffff147224 */ /* 0x000fe200078e0021 */
[--C-:B------:R-:W-:Y:S01]  /*0f70*/  SHF.R.U64 R112, R30, 0x10, R31.reuse ;  /* 0x000000101e707819 */ /* 0x100fe2000000121f */
[----:B------:R-:W-:Y:S01]  /*0f80*/  IMAD R6, R6, -0x2daee0ad, RZ ;  /* 0xd2511f5306067824 */ /* 0x000fe200078e02ff */
[----:B------:R-:W-:Y:S01]  /*0f90*/  SHF.R.U32.HI R26, RZ, 0x10, R31 ;  /* 0x00000010ff1a7819 */ /* 0x000fe2000001161f */
[----:B------:R-:W-:Y:S01]  /*0fa0*/  IMAD.HI.U32 R7, R4, -0x2daee0ad, RZ ;  /* 0xd2511f5304077827 */ /* 0x000fe200078e00ff */
[----:B------:R-:W-:-:S02]  /*0fb0*/  SHF.R.U64 R110, R32, 0x10, R33 ;  /* 0x00000010206e7819 */ /* 0x000fc40000001221 */
[----:B------:R-:W-:Y:S01]  /*0fc0*/  SHF.R.U32.HI R27, RZ, 0x10, R33 ;  /* 0x00000010ff1b7819 */ /* 0x000fe20000011621 */
[----:B------:R-:W-:Y:S01]  /*0fd0*/  IMAD.HI.U32 R5, R0, -0x326172a9, RZ ;  /* 0xcd9e8d5700057827 */ /* 0x000fe200078e00ff */
[--C-:B------:R-:W-:Y:S02]  /*0fe0*/  SHF.R.U64 R101, R60, 0x10, R61.reuse ;  /* 0x000000103c657819 */ /* 0x100fe4000000123d */
[----:B------:R-:W-:Y:S01]  /*0ff0*/  SHF.R.U32.HI R15, RZ, 0x10, R61 ;  /* 0x00000010ff0f7819 */ /* 0x000fe2000001163d */
[----:B------:R-:W-:Y:S01]  /*1000*/  IMAD R0, R0, -0x326172a9, RZ ;  /* 0xcd9e8d5700007824 */ /* 0x000fe200078e02ff */
[--C-:B------:R-:W-:Y:S01]  /*1010*/  SHF.R.U64 R100, R58, 0x10, R59.reuse ;  /* 0x000000103a647819 */ /* 0x100fe2000000123b */
[----:B------:R-:W-:Y:S01]  /*1020*/  IMAD R116, R4, -0x2daee0ad, RZ ;  /* 0xd2511f5304747824 */ /* 0x000fe200078e02ff */
[----:B------:R-:W-:Y:S02]  /*1030*/  SHF.R.U32.HI R13, RZ, 0x10, R59 ;  /* 0x00000010ff0d7819 */ /* 0x000fe4000001163b */
[----:B------:R-:W-:-:S02]  /*1040*/  SHF.R.U64 R99, R56, 0x10, R57 ;  /* 0x0000001038637819 */ /* 0x000fc40000001239 */
[----:B------:R-:W-:Y:S02]  /*1050*/  SHF.R.U32.HI R98, RZ, 0x10, R57 ;  /* 0x00000010ff627819 */ /* 0x000fe40000011639 */
[--C-:B------:R-:W-:Y:S02]  /*1060*/  SHF.R.U64 R97, R2, 0x10, R3.reuse ;  /* 0x0000001002617819 */ /* 0x100fe40000001203 */
[----:B------:R-:W-:Y:S02]  /*1070*/  SHF.R.U32.HI R96, RZ, 0x10, R3 ;  /* 0x00000010ff607819 */ /* 0x000fe40000011603 */
        /* <DEDUP_REMOVED lines=22> */
[----:B------:R-:W-:Y:S02]  /*11e0*/  LOP3.LUT R90, R90, R6, R7, 0x96, !PT ;  /* 0x000000065a5a7212 */ /* 0x000fe400078e9607 */
[----:B------:R-:W-:Y:S02]  /*11f0*/  PLOP3.LUT P0, PT, PT, PT, UP0, 0x80, 0x8 ;  /* 0x000000000008781c */ /* 0x000fe40003f0f008 */
[----:B------:R-:W-:Y:S02]  /*1200*/  LOP3.LUT R88, R88, R8, R5, 0x96, !PT ;  /* 0x0000000858587212 */ /* 0x000fe400078e9605 */
[----:B01234-:R-:W-:-:S09]  /*1210*/  LOP3.LUT R144, R144, 0x3, RZ, 0xc0, !PT ;  /* 0x0000000390907812 */ /* 0x01ffd200078ec0ff */
.L_x_29767:
[----:B------:R-:W-:Y:S01]  /*1220*/  ISETP.NE.U32.AND P1, PT, RZ, UR8, PT ;  /* 0x00000008ff007c0c */ /* 0x000fe2000bf25070 */
[----:B------:R-:W0:Y:S01]  /*1230*/  LDC.64 R80, c[0x0][0x390] ;  /* 0x0000e400ff507b82 */ /* 0x000e220000000a00 */
[----:B-1----:R-:W-:Y:S02]  /*1240*/  IMAD R12, R93, UR4, RZ ;  /* 0x000000045d0c7c24 */ /* 0x002fe4000f8e02ff */
        /* <DEDUP_REMOVED lines=23> */
[C---:B------:R-:W-:Y:S01]  /*13c0*/  VIADD R125, R78.reuse, 0x5384540f ;  /* 0x5384540f4e7d7836 */ /* 0x040fe20000000000 */
[C---:B------:R-:W-:Y:S01]  /*13d0*/  IADD3 R133, PT, PT, R78.reuse, -0x4ab325aa, RZ ;  /* 0xb54cda564e857810 */ /* 0x040fe20007ffe0ff */
[C---:B------:R-:W-:Y:S01]  /*13e0*/  VIADD R126, R79.reuse, 0x32370b8f ;  /* 0x32370b8f4f7e7836 */ /* 0x040fe20000000000 */
[----:B------:R-:W-:Y:S01]  /*13f0*/  IADD3 R136, PT, PT, R79, 0x76cf5d0a, RZ ;  /* 0x76cf5d0a4f887810 */ /* 0x000fe20007ffe0ff */
[----:B------:R-:W-:-:S02]  /*1400*/  VIADD R128, R78, 0x78dde6e4 ;  /* 0x78dde6e44e807836 */ /* 0x000fc40000000000 */
[C---:B------:R-:W-:Y:S02]  /*1410*/  VIADD R129, R78.reuse, 0xdaa66d2b ;  /* 0xdaa66d2b4e817836 */ /* 0x040fe40000000000 */
[C---:B------:R-:W-:Y:S02]  /*1420*/  VIADD R131, R79.reuse, 0xbb67ae85 ;  /* 0xbb67ae854f837836 */ /* 0x040fe40000000000 */
[----:B------:R-:W-:Y:S02]  /*1430*/  VIADD R132, R78, 0x9e3779b9 ;  /* 0x9e3779b94e847836 */ /* 0x000fe40000000000 */
[C---:B------:R-:W-:Y:S02]  /*1440*/  VIADD R134, R79.reuse, 0x646e171e ;  /* 0x646e171e4f867836 */ /* 0x040fe40000000000 */
        /* <DEDUP_REMOVED lines=19> */
.L_x_29013:
        /* <DEDUP_REMOVED lines=13> */
.L_x_29015:
[----:B------:R-:W-:Y:S05]  /*1650*/  BSYNC.RECONVERGENT B1 ;  /* 0x0000000000017941 */ /* 0x000fea0003800200 */
.L_x_29014:
        /* <DEDUP_REMOVED lines=42> */
.L_x_29012:
[----:B------:R-:W-:Y:S05]  /*1900*/  BSYNC.RECONVERGENT B0 ;  /* 0x0000000000007941 */ /* 0x000fea0003800200 */
.L_x_29011:
[----:B------:R-:W-:Y:S01]  /*1910*/  ISETP.NE.AND P0, PT, R20, 0x1, PT ;  /* 0x000000011400780c */ /* 0x000fe20003f05270 */
[----:B------:R-:W-:Y:S01]  /*1920*/  BSSY.RECONVERGENT B0, `(.L_x_29016) ;  /* 0x0000049000007945 */ /* 0x000fe20003800200 */
[----:B------:R-:W-:Y:S01]  /*1930*/  I2FP.F32.U32 R18, R18 ;  /* 0x0000001200127245 */ /* 0x000fe20000201000 */
[----:B------:R-:W-:Y:S01]  /*1940*/  IMAD.MOV.U32 R21, RZ, RZ, 0x2 ;  /* 0x00000002ff157424 */ /* 0x000fe200078e00ff */
[----:B------:R-:W-:-:S03]  /*1950*/  MOV R138, UR11 ;  /* 0x0000000b008a7c02 */ /* 0x000fc60008000f00 */
        /* <DEDUP_REMOVED lines=12> */
.L_x_29018:
        /* <DEDUP_REMOVED lines=13> */
.L_x_29020:
[----:B------:R-:W-:Y:S05]  /*1af0*/  BSYNC.RECONVERGENT B1 ;  /* 0x0000000000017941 */ /* 0x000fea0003800200 */
.L_x_29019:
        /* <DEDUP_REMOVED lines=43> */
.L_x_29017:
[----:B------:R-:W-:Y:S05]  /*1db0*/  BSYNC.RECONVERGENT B0 ;  /* 0x0000000000007941 */ /* 0x000fea0003800200 */
.L_x_29016:
        /* <DEDUP_REMOVED lines=16> */
.L_x_29023:
        /* <DEDUP_REMOVED lines=13> */
.L_x_29025:
[----:B------:R-:W-:Y:S05]  /*1f90*/  BSYNC.RECONVERGENT B1 ;  /* 0x0000000000017941 */ /* 0x000fea0003800200 */
.L_x_29024:
        /* <DEDUP_REMOVED lines=43> */
.L_x_29022:
[----:B------:R-:W-:Y:S05]  /*2250*/  BSYNC.RECONVERGENT B0 ;  /* 0x0000000000007941 */ /* 0x000fea0003800200 */
.L_x_29021:
        /* <DEDUP_REMOVED lines=16> */
.L_x_29028:
        /* <DEDUP_REMOVED lines=13> */
.L_x_29030:
[----:B------:R-:W-:Y:S05]  /*2430*/  BSYNC.RECONVERGENT B1 ;  /* 0x0000000000017941 */ /* 0x000fea0003800200 */
.L_x_29029:
        /* <DEDUP_REMOVED lines=43> */
.L_x_29027:
[----:B------:R-:W-:Y:S05]  /*26f0*/  BSYNC.RECONVERGENT B0 ;  /* 0x0000000000007941 */ /* 0x000fea0003800200 */
.L_x_29026:
        /* <DEDUP_REMOVED lines=18> */
.L_x_29010:
        /* <DEDUP_REMOVED lines=16> */
.L_x_29034:
        /* <DEDUP_REMOVED lines=13> */
.L_x_29036:
[----:B------:R-:W-:Y:S05]  /*29f0*/  BSYNC.RECONVERGENT B1 ;  /* 0x0000000000017941 */ /* 0x000fea0003800200 */
.L_x_29035:
        /* <DEDUP_REMOVED lines=42> */
.L_x_29033:
[----:B------:R-:W-:Y:S05]  /*2ca0*/  BSYNC.RECONVERGENT B0 ;  /* 0x0000000000007941 */ /* 0x000fea0003800200 */
.L_x_29032:
[----:B------:R-:W-:Y:S01]  /*2cb0*/  ISETP.NE.AND P0, PT, R20, 0x1, PT ;  /* 0x000000011400780c */ /* 0x000fe20003f05270 */
[----:B------:R-:W-:Y:S01]  /*2cc0*/  IMAD.U32 R139, RZ, RZ, UR12 ;  /* 0x0000000cff8b7e24 */ /* 0x000fe2000f8e00ff */
[----:B------:R-:W-:Y:S01]  /*2cd0*/  I2FP.F32.U32 R18, R18 ;  /* 0x0000001200127245 */ /* 0x000fe20000201000 */
[----:B------:R-:W-:Y:S01]  /*2ce0*/  BSSY.RECONVERGENT B0, `(.L_x_29037) ;  /* 0x0000049000007945 */ /* 0x000fe20003800200 */
[----:B------:R-:W-:Y:S01]  /*2cf0*/  MOV R138, UR11 ;  /* 0x0000000b008a7c02 */ /* 0x000fe20008000f00 */
[----:B-----5:R-:W-:Y:S02]  /*2d00*/  FMUL.FTZ R24, R12, R139 ;  /* 0x0000008b0c187220 */ /* 0x020fe40000410000 */
        /* <DEDUP_REMOVED lines=13> */
.L_x_29039:
        /* <DEDUP_REMOVED lines=13> */
.L_x_29041:
[----:B------:R-:W-:Y:S05]  /*2eb0*/  BSYNC.RECONVERGENT B1 ;  /* 0x0000000000017941 */ /* 0x000fea0003800200 */
.L_x_29040:
        /* <DEDUP_REMOVED lines=43> */
.L_x_29038:
[----:B------:R-:W-:Y:S05]  /*3170*/  BSYNC.RECONVERGENT B0 ;  /* 0x0000000000007941 */ /* 0x000fea0003800200 */
.L_x_29037:
        /* <DEDUP_REMOVED lines=15> */
.L_x_29044:
        /* <DEDUP_REMOVED lines=13> */
.L_x_29046:
[----:B------:R-:W-:Y:S05]  /*3340*/  BSYNC.RECONVERGENT B1 ;  /* 0x0000000000017941 */ /* 0x000fea0003800200 */
.L_x_29045:
        /* <DEDUP_REMOVED lines=43> */
.L_x_29043:
[----:B------:R-:W-:Y:S05]  /*3600*/  BSYNC.RECONVERGENT B0 ;  /* 0x0000000000007941 */ /* 0x000fea0003800200 */
.L_x_29042:
        /* <DEDUP_REMOVED lines=17> */
.L_x_29049:
        /* <DEDUP_REMOVED lines=13> */
.L_x_29051:
[----:B------:R-:W-:Y:S05]  /*37f0*/  BSYNC.RECONVERGENT B1 ;  /* 0x0000000000017941 */ /* 0x000fea0003800200 */
.L_x_29050:
        /* <DEDUP_REMOVED lines=43> */
.L_x_29048:
[----:B------:R-:W-:Y:S05]  /*3ab0*/  BSYNC.RECONVERGENT B0 ;  /* 0x0000000000007941 */ /* 0x000fea0003800200 */
.L_x_29047:
        /* <DEDUP_REMOVED lines=15> */
.L_x_29054:
        /* <DEDUP_REMOVED lines=13> */
.L_x_29056:
[----:B------:R-:W-:Y:S05]  /*3c80*/  BSYNC.RECONVERGENT B1 ;  /* 0x0000000000017941 */ /* 0x000fea0003800200 */
.L_x_29055:
        /* <DEDUP_REMOVED lines=43> */
.L_x_29053:
[----:B------:R-:W-:Y:S05]  /*3f40*/  BSYNC.RECONVERGENT B0 ;  /* 0x0000000000007941 */ /* 0x000fea0003800200 */
.L_x_29052:
[----:B------:R-:W-:Y:S01]  /*3f50*/  ISETP.NE.AND P0, PT, R19, 0x1, PT ;  /* 0x000000011300780c */ /* 0x000fe20003f05270 */
[----:B------:R-:W-:Y:S01]  /*3f60*/  BSSY.RECONVERGENT B0, `(.L_x_29057) ;  /* 0x0000049000007945 */ /* 0x000fe20003800200 */
[----:B------:R-:W-:Y:S01]  /*3f70*/  I2FP.F32.U32 R12, R13 ;  /* 0x0000000d000c7245 */ /* 0x000fe20000201000 */
[----:B------:R-:W-:Y:S01]  /*3f80*/  FMUL.FTZ R28, R14, R139 ;  /* 0x0000008b0e1c7220 */ /* 0x000fe20000410000 */
[----:B------:R-:W-:-:S03]  /*3f90*/  IMAD.MOV.U32 R14, RZ, RZ, 0x2 ;  /* 0x00000002ff0e7424 */ /* 0x000fc600078e00ff */
        /* <DEDUP_REMOVED lines=12> */
.L_x_29059:
        /* <DEDUP_REMOVED lines=13> */
.L_x_29061:
[----:B------:R-:W-:Y:S05]  /*4130*/  BSYNC.RECONVERGENT B1 ;  /* 0x0000000000017941 */ /* 0x000fea0003800200 */
.L_x_29060:
        /* <DEDUP_REMOVED lines=43> */
.L_x_29058:
[----:B------:R-:W-:Y:S05]  /*43f0*/  BSYNC.RECONVERGENT B0 ;  /* 0x0000000000007941 */ /* 0x000fea0003800200 */
.L_x_29057:
        /* <DEDUP_REMOVED lines=15> */
.L_x_29064:
        /* <DEDUP_REMOVED lines=13> */
.L_x_29066:
[----:B------:R-:W-:Y:S05]  /*45c0*/  BSYNC.RECONVERGENT B1 ;  /* 0x0000000000017941 */ /* 0x000fea0003800200 */
.L_x_29065:
        /* <DEDUP_REMOVED lines=43> */
.L_x_29063:
[----:B------:R-:W-:Y:S05]  /*4880*/  BSYNC.RECONVERGENT B0 ;  /* 0x0000000000007941 */ /* 0x000fea0003800200 */
.L_x_29062:
        /* <DEDUP_REMOVED lines=17> */
.L_x_29069:
        /* <DEDUP_REMOVED lines=13> */
.L_x_29071:
[----:B------:R-:W-:Y:S05]  /*4a70*/  BSYNC.RECONVERGENT B1 ;  /* 0x0000000000017941 */ /* 0x000fea0003800200 */
.L_x_29070:
        /* <DEDUP_REMOVED lines=43> */
.L_x_29068:
[----:B------:R-:W-:Y:S05]  /*4d30*/  BSYNC.RECONVERGENT B0 ;  /* 0x0000000000007941 */ /* 0x000fea0003800200 */
.L_x_29067:
[----:B------:R-:W-:Y:S01]  /*4d40*/  I2FP.F32.U32 R14, R13 ;  /* 0x0000000d000e7245 */ /* 0x000fe20000201000 */
[-C--:B------:R-:W-:Y:S01]  /*4d50*/  FMUL.FTZ R12, R4, R139.reuse ;  /* 0x0000008b040c7220 */ /* 0x080fe20000410000 */
[-C--:B------:R-:W-:Y:S01]  /*4d60*/  FSETP.GTU.FTZ.AND P6, PT, R25, R138.reuse, PT ;  /* 0x0000008a1900720b */ /* 0x080fe20003fdc000 */
[----:B------:R-:W-:Y:S01]  /*4d70*/  FMUL.FTZ R13, R5, R139 ;  /* 0x0000008b050d7220 */ /* 0x000fe20000410000 */
[-C--:B------:R-:W-:Y:S01]  /*4d80*/  FSETP.GTU.FTZ.AND P0, PT, R27, R138.reuse, PT ;  /* 0x0000008a1b00720b */ /* 0x080fe20003f1c000 */
[----:B------:R-:W-:Y:S01]  /*4d90*/  FFMA.FTZ R21, R14, R137, 1.1641532182693481445e-10 ;  /* 0x2f0000000e157423 */ /* 0x000fe20000010089 */
[----:B------:R-:W-:Y:S01]  /*4da0*/  FSEL R19, R12, RZ, !P6 ;  /* 0x000000ff0c137208 */ /* 0x000fe20007000000 */
[-C--:B------:R-:W-:Y:S01]  /*4db0*/  FMUL.FTZ R12, R6, R139.reuse ;  /* 0x0000008b060c7220 */ /* 0x080fe20000410000 */
[----:B------:R-:W-:Y:S01]  /*4dc0*/  SEL R20, RZ, 0x1, P6 ;  /* 0x00000001ff147807 */ /* 0x000fe20003000000 */
[----:B------:R-:W-:Y:S01]  /*4dd0*/  FMUL.FTZ R14, R7, R139 ;  /* 0x0000008b070e7220 */ /* 0x000fe20000410000 */
[----:B------:R-:W-:-:S02]  /*4de0*/  FSETP.GTU.FTZ.AND P6, PT, R29, R138, PT ;  /* 0x0000008a1d00720b */ /* 0x000fc40003fdc000 */
[----:B------:R-:W-:Y:S02]  /*4df0*/  FSEL R15, R13, RZ, !P0 ;  /* 0x000000ff0d0f7208 */ /* 0x000fe40004000000 */
[----:B------:R-:W-:Y:S02]  /*4e00*/  SEL R22, RZ, 0x1, P0 ;  /* 0x00000001ff167807 */ /* 0x000fe40000000000 */
[----:B------:R-:W-:Y:S02]  /*4e10*/  FSETP.GTU.FTZ.AND P0, PT, R21, R138, PT ;  /* 0x0000008a1500720b */ /* 0x000fe40003f1c000 */
[----:B------:R-:W-:Y:S02]  /*4e20*/  FSEL R28, R28, RZ, P4 ;  /* 0x000000ff1c1c7208 */ /* 0x000fe40002000000 */
[----:B------:R-:W-:Y:S02]  /*4e30*/  FSEL R13, R12, RZ, !P6 ;  /* 0x000000ff0c0d7208 */ /* 0x000fe40007000000 */
[----:B------:R-:W-:-:S02]  /*4e40*/  FSEL R26, R26, RZ, P3 ;  /* 0x000000ff1a1a7208 */ /* 0x000fc40001800000 */
[----:B------:R-:W-:Y:S02]  /*4e50*/  FSEL R24, R24, RZ, P2 ;  /* 0x000000ff18187208 */ /* 0x000fe40001000000 */
[----:B------:R-:W-:Y:S02]  /*4e60*/  FSEL R21, R23, RZ, P5 ;  /* 0x000000ff17157208 */ /* 0x000fe40002800000 */
[----:B------:R-:W-:Y:S01]  /*4e70*/  FSEL R18, R14, RZ, !P0 ;  /* 0x000000ff0e127208 */ /* 0x000fe20004000000 */
[----:B------:R-:W-:Y:S01]  /*4e80*/  FADD.FTZ R14, R28, R13 ;  /* 0x0000000d1c0e7221 */ /* 0x000fe20000010000 */
[----:B------:R-:W-:Y:S01]  /*4e90*/  FADD.FTZ R13, R26, R15 ;  /* 0x0000000f1a0d7221 */ /* 0x000fe20000010000 */
[----:B------:R-:W-:Y:S01]  /*4ea0*/  FADD.FTZ R12, R24, R19 ;  /* 0x00000013180c7221 */ /* 0x000fe20000010000 */
[----:B------:R-:W-:Y:S01]  /*4eb0*/  SEL R19, RZ, 0x1, P6 ;  /* 0x00000001ff137807 */ /* 0x000fe20003000000 */
[----:B------:R-:W-:Y:S01]  /*4ec0*/  FADD.FTZ R15, R18, R21 ;  /* 0x00000015120f7221 */ /* 0x000fe20000010000 */
[----:B------:R-:W-:Y:S01]  /*4ed0*/  SEL R18, RZ, 0x1, P0 ;  /* 0x00000001ff127807 */ /* 0x000fe20000000000 */
[----:B------:R-:W-:Y:S01]  /*4ee0*/  @P1 FADD.FTZ R14, R10, R14 ;  /* 0x0000000e0a0e1221 */ /* 0x000fe20000010000 */
[----:B------:R-:W-:Y:S01]  /*4ef0*/  PRMT R96, R20, 0x7610, R96 ;  /* 0x0000761014607816 */ /* 0x000fe20000000060 */
[----:B------:R-:W-:Y:S01]  /*4f00*/  @P1 FADD.FTZ R13, R9, R13 ;  /* 0x0000000d090d1221 */ /* 0x000fe20000010000 */
[----:B------:R-:W-:Y:S01]  /*4f10*/  PRMT R97, R22, 0x7610, R97 ;  /* 0x0000761016617816 */ /* 0x000fe20000000061 */
[----:B------:R-:W-:Y:S01]  /*4f20*/  @P1 FADD.FTZ R12, R8, R12 ;  /* 0x0000000c080c1221 */ /* 0x000fe20000010000 */
[----:B------:R-:W-:Y:S01]  /*4f30*/  PRMT R98, R19, 0x7610, R98 ;  /* 0x0000761013627816 */ /* 0x000fe20000000062 */
[----:B------:R-:W-:Y:S01]  /*4f40*/  @P1 FADD.FTZ R15, R11, R15 ;  /* 0x0000000f0b0f1221 */ /* 0x000fe20000010000 */
[----:B------:R-:W-:-:S07]  /*4f50*/  PRMT R99, R18, 0x7610, R99 ;  /* 0x0000761012637816 */ /* 0x000fce0000000063 */
.L_x_29031:
[----:B------:R-:W0:Y:S01]  /*4f60*/  LDC.64 R84, c[0x0][0x3a8] ;  /* 0x0000ea00ff547b82 */ /* 0x000e220000000a00 */
[----:B------:R-:W-:Y:S01]  /*4f70*/  ISETP.NE.U32.AND P0, PT, R16, RZ, PT ;  /* 0x000000ff1000720c */ /* 0x000fe20003f05070 */
[----:B------:R-:W-:Y:S01]  /*4f80*/  VIADD R117, R115, 0x20 ;  /* 0x0000002073757836 */ /* 0x000fe20000000000 */
[----:B------:R-:W-:Y:S02]  /*4f90*/  SEL R20, RZ, 0x1000000, !P5 ;  /* 0x01000000ff147807 */ /* 0x000fe40006800000 */
[----:B------:R-:W-:Y:S02]  /*4fa0*/  ISETP.NE.AND.EX P0, PT, R17, RZ, PT, P0 ;  /* 0x000000ff1100720c */ /* 0x000fe40003f05300 */
[----:B------:R-:W-:Y:S01]  /*4fb0*/  SEL R21, RZ, 0x10000, !P4 ;  /* 0x00010000ff157807 */ /* 0x000fe20006000000 */
[----:B------:R-:W1:Y:S01]  /*4fc0*/  LDC.64 R86, c[0x0][0x3b0] ;  /* 0x0000ec00ff567b82 */ /* 0x000e620000000a00 */
[----:B------:R-:W-:-:S04]  /*4fd0*/  SEL R22, RZ, 0x100, !P3 ;  /* 0x00000100ff167807 */ /* 0x000fc80005800000 */
[----:B------:R-:W-:Y:S02]  /*4fe0*/  IADD3 R20, PT, PT, R22, R20, R21 ;  /* 0x0000001416147210 */ /* 0x000fe40007ffe015 */
[----:B------:R-:W-:Y:S01]  /*4ff0*/  SEL R21, RZ, 0x1, !P2 ;  /* 0x00000001ff157807 */ /* 0x000fe20005000000 */
[----:B------:R-:W2:Y:S04]  /*5000*/  @P1 LDC.64 R16, c[0x0][0x3a0] ;  /* 0x0000e800ff101b82 */ /* 0x000ea80000000a00 */
[----:B------:R-:W-:Y:S02]  /*5010*/  IMAD.IADD R31, R20, 0x1, R21 ;  /* 0x00000001141f7824 */ /* 0x000fe400078e0215 */
[----:B------:R-:W-:Y:S02]  /*5020*/  IMAD.WIDE.U32 R20, R117, 0x10, R80 ;  /* 0x0000001075147825 */ /* 0x000fe400078e0050 */
[----:B------:R-:W3:Y:S02]  /*5030*/  @P0 LDC.64 R18, c[0x0][0x398] ;  /* 0x0000e600ff120b82 */ /* 0x000ee40000000a00 */
[----:B0-----:R-:W-:-:S05]  /*5040*/  IMAD.WIDE.U32 R28, R115, 0x10, R84 ;  /* 0x00000010731c7825 */ /* 0x001fca00078e0054 */
[----:B------:R0:W-:Y:S01]  /*5050*/  STG.E.128 desc[UR6][R28.64], R12 ;  /* 0x0000000c1c007986 */ /* 0x0001e2000c101d06 */
[----:B-1----:R-:W-:-:S05]  /*5060*/  IMAD.WIDE.U32 R22, R115, 0x4, R86 ;  /* 0x0000000473167825 */ /* 0x002fca00078e0056 */
[----:B------:R0:W-:Y:S01]  /*5070*/  STG.E desc[UR6][R22.64], R31 ;  /* 0x0000001f16007986 */ /* 0x0001e2000c101906 */
[----:B--2---:R-:W-:-:S04]  /*5080*/  @P1 IMAD.WIDE.U32 R24, R117, 0x10, R16 ;  /* 0x0000001075181825 */ /* 0x004fc800078e0010 */
[----:B---3--:R-:W-:Y:S01]  /*5090*/  @P0 IMAD.WIDE.U32 R26, R117, 0x10, R18 ;  /* 0x00000010751a0825 */ /* 0x008fe200078e0012 */
[----:B0-----:R-:W-:Y:S06]  /*50a0*/  @!P0 BRA `(.L_x_29072) ;  /* 0x00000000002c8947 */ /* 0x001fec0003800000 */
        /* <DEDUP_REMOVED lines=11> */
.L_x_29072:
        /* <DEDUP_REMOVED lines=20> */
.L_x_29076:
        /* <DEDUP_REMOVED lines=13> */
.L_x_29078:
[----:B------:R-:W-:Y:S05]  /*5370*/  BSYNC.RECONVERGENT B1 ;  /* 0x0000000000017941 */ /* 0x000fea0003800200 */
.L_x_29077:
        /* <DEDUP_REMOVED lines=42> */
.L_x_29075:
[----:B------:R-:W-:Y:S05]  /*5620*/  BSYNC.RECONVERGENT B0 ;  /* 0x0000000000007941 */ /* 0x000fea0003800200 */
.L_x_29074:
[----:B------:R-:W-:Y:S01]  /*5630*/  ISETP.NE.AND P3, PT, R22, 0x1, PT ;  /* 0x000000011600780c */ /* 0x000fe20003f65270 */
[----:B------:R-:W-:Y:S01]  /*5640*/  BSSY.RECONVERGENT B0, `(.L_x_29079) ;  /* 0x0000049000007945 */ /* 0x000fe20003800200 */
[----:B------:R-:W-:Y:S01]  /*5650*/  I2FP.F32.U32 R20, R20 ;  /* 0x0000001400147245 */ /* 0x000fe20000201000 */
[----:B-----5:R-:W-:Y:S01]  /*5660*/  FMUL.FTZ R26, R16, R139 ;  /* 0x0000008b101a7220 */ /* 0x020fe20000410000 */
        /* <DEDUP_REMOVED lines=13> */
.L_x_29081:
        /* <DEDUP_REMOVED lines=13> */
.L_x_29083:
[----:B------:R-:W-:Y:S05]  /*5810*/  BSYNC.RECONVERGENT B1 ;  /* 0x0000000000017941 */ /* 0x000fea0003800200 */
.L_x_29082:
        /* <DEDUP_REMOVED lines=43> */
.L_x_29080:
[----:B------:R-:W-:Y:S05]  /*5ad0*/  BSYNC.RECONVERGENT B0 ;  /* 0x0000000000007941 */ /* 0x000fea0003800200 */
.L_x_29079:
        /* <DEDUP_REMOVED lines=15> */
.L_x_29086:
        /* <DEDUP_REMOVED lines=13> */
.L_x_29088:
[----:B------:R-:W-:Y:S05]  /*5ca0*/  BSYNC.RECONVERGENT B1 ;  /* 0x0000000000017941 */ /* 0x000fea0003800200 */
.L_x_29087:
        /* <DEDUP_REMOVED lines=43> */
.L_x_29085:
[----:B------:R-:W-:Y:S05]  /*5f60*/  BSYNC.RECONVERGENT B0 ;  /* 0x0000000000007941 */ /* 0x000fea0003800200 */
.L_x_29084:
        /* <DEDUP_REMOVED lines=17> */
.L_x_29091:
        /* <DEDUP_REMOVED lines=13> */
.L_x_29093:
[----:B------:R-:W-:Y:S05]  /*6150*/  BSYNC.RECONVERGENT B1 ;  /* 0x0000000000017941 */ /* 0x000fea0003800200 */
.L_x_29092:
        /* <DEDUP_REMOVED lines=43> */
.L_x_29090:
[----:B------:R-:W-:Y:S05]  /*6410*/  BSYNC.RECONVERGENT B0 ;  /* 0x0000000000007941 */ /* 0x000fea0003800200 */
.L_x_29089:
        /* <DEDUP_REMOVED lines=15> */
.L_x_29096:
        /* <DEDUP_REMOVED lines=13> */
.L_x_29098:
[----:B------:R-:W-:Y:S05]  /*65e0*/  BSYNC.RECONVERGENT B1 ;  /* 0x0000000000017941 */ /* 0x000fea0003800200 */
.L_x_29097:
        /* <DEDUP_REMOVED lines=43> */
.L_x_29095:
[----:B------:R-:W-:Y:S05]  /*68a0*/  BSYNC.RECONVERGENT B0 ;  /* 0x0000000000007941 */ /* 0x000fea0003800200 */
.L_x_29094:
        /* <DEDUP_REMOVED lines=17> */
.L_x_29101:
        /* <DEDUP_REMOVED lines=13> */
.L_x_29103:
[----:B------:R-:W-:Y:S05]  /*6a90*/  BSYNC.RECONVERGENT B1 ;  /* 0x0000000000017941 */ /* 0x000fea0003800200 */
.L_x_29102:
        /* <DEDUP_REMOVED lines=43> */
.L_x_29100:
[----:B------:R-:W-:Y:S05]  /*6d50*/  BSYNC.RECONVERGENT B0 ;  /* 0x0000000000007941 */ /* 0x000fea0003800200 */
.L_x_29099:
        /* <DEDUP_REMOVED lines=15> */
.L_x_29106:
        /* <DEDUP_REMOVED lines=13> */
.L_x_29108:
[----:B------:R-:W-:Y:S05]  /*6f20*/  BSYNC.RECONVERGENT B1 ;  /* 0x0000000000017941 */ /* 0x000fea0003800200 */
.L_x_29107:
        /* <DEDUP_REMOVED lines=43> */
.L_x_29105:
[----:B------:R-:W-:Y:S05]  /*71e0*/  BSYNC.RECONVERGENT B0 ;  /* 0x0000000000007941 */ /* 0x000fea0003800200 */
.L_x_29104:
        /* <DEDUP_REMOVED lines=17> */
.L_x_29111:
        /* <DEDUP_REMOVED lines=15> */
.L_x_29113:
[----:B------:R-:W-:Y:S05]  /*73f0*/  BSYNC.RECONVERGENT B1 ;  /* 0x0000000000017941 */ /* 0x000fea0003800200 */
.L_x_29112:
        /* <DEDUP_REMOVED lines=43> */
.L_x_29110:
[----:B------:R-:W-:Y:S05]  /*76b0*/  BSYNC.RECONVERGENT B0 ;  /* 0x0000000000007941 */ /* 0x000fea0003800200 */
.L_x_29109:
        /* <DEDUP_REMOVED lines=17> */
[----:B------:R-:W-:Y:S01]  /*77d0*/  FSETP.GTU.FTZ.AND P6, PT, R23, R138, PT ;  /* 0x0000008a1700720b */ /* 0x000fe20003fdc000 */
[----:B------:R-:W-:Y:S01]  /*77e0*/  FADD.FTZ R18, R30, R17 ;  /* 0x000000111e127221 */ /* 0x000fe20000010000 */
[----:B------:R-:W-:Y:S01]  /*77f0*/  FSEL R23, R32, RZ, P5 ;  /* 0x000000ff20177208 */ /* 0x000fe20002800000 */
[----:B------:R-:W-:Y:S01]  /*7800*/  FADD.FTZ R17, R28, R19 ;  /* 0x000000131c117221 */ /* 0x000fe20000010000 */
[----:B------:R-:W-:Y:S01]  /*7810*/  FSEL R20, R20, RZ, !P6 ;  /* 0x000000ff14147208 */ /* 0x000fe20007000000 */
[----:B------:R-:W-:Y:S01]  /*7820*/  @P1 FADD.FTZ R18, R10, R18 ;  /* 0x000000120a121221 */ /* 0x000fe20000010000 */
[----:B------:R-:W-:Y:S01]  /*7830*/  FSEL R26, R26, RZ, P2 ;  /* 0x000000ff1a1a7208 */ /* 0x000fe20001000000 */
[----:B------:R-:W-:Y:S01]  /*7840*/  @P1 FADD.FTZ R17, R9, R17 ;  /* 0x0000001109111221 */ /* 0x000fe20000010000 */
        /* <DEDUP_REMOVED lines=10> */
.L_x_29073:
        /* <DEDUP_REMOVED lines=16> */
.L_x_29117:
        /* <DEDUP_REMOVED lines=13> */
.L_x_29119:
[----:B------:R-:W-:Y:S05]  /*7ac0*/  BSYNC.RECONVERGENT B1 ;  /* 0x0000000000017941 */ /* 0x000fea0003800200 */
.L_x_29118:
        /* <DEDUP_REMOVED lines=42> */
.L_x_29116:
[----:B------:R-:W-:Y:S05]  /*7d70*/  BSYNC.RECONVERGENT B0 ;  /* 0x0000000000007941 */ /* 0x000fea0003800200 */
.L_x_29115:
        /* <DEDUP_REMOVED lines=16> */
.L_x_29122:
        /* <DEDUP_REMOVED lines=13> */
.L_x_29124:
[----:B------:R-:W-:Y:S05]  /*7f50*/  BSYNC.RECONVERGENT B1 ;  /* 0x0000000000017941 */ /* 0x000fea0003800200 */
.L_x_29123:
        /* <DEDUP_REMOVED lines=43> */
.L_x_29121:
[----:B------:R-:W-:Y:S05]  /*8210*/  BSYNC.RECONVERGENT B0 ;  /* 0x0000000000007941 */ /* 0x000fea0003800200 */
.L_x_29120:
        /* <DEDUP_REMOVED lines=16> */
.L_x_29127:
        /* <DEDUP_REMOVED lines=13> */
.L_x_29129:
[----:B------:R-:W-:Y:S05]  /*83f0*/  BSYNC.RECONVERGENT B1 ;  /* 0x0000000000017941 */ /* 0x000fea0003800200 */
.L_x_29128:
        /* <DEDUP_REMOVED lines=43> */
.L_x_29126:
[----:B------:R-:W-:Y:S05]  /*86b0*/  BSYNC.RECONVERGENT B0 ;  /* 0x0000000000007941 */ /* 0x000fea0003800200 */
.L_x_29125:
        /* <DEDUP_REMOVED lines=16> */
.L_x_29132:
        /* <DEDUP_REMOVED lines=13> */
.L_x_29134:
[----:B------:R-:W-:Y:S05]  /*8890*/  BSYNC.RECONVERGENT B1 ;  /* 0x0000000000017941 */ /* 0x000fea0003800200 */
.L_x_29133:
        /* <DEDUP_REMOVED lines=43> */
.L_x_29131:
[----:B------:R-:W-:Y:S05]  /*8b50*/  BSYNC.RECONVERGENT B0 ;  /* 0x0000000000007941 */ /* 0x000fea0003800200 */
.L_x_29130:
        /* <DEDUP_REMOVED lines=16> */
.L_x_29114:
        /* <DEDUP_REMOVED lines=11> */
[----:B------:R-:W-:Y:S01]  /*8d10*/  IADD3 R35, PT, PT, R24, R25, RZ ;  /* 0x0000001918237210 */ /* 0x000fe20007ffe0ff */
[----:B------:R-:W-:-:S04]  /*8d20*/  IMAD.WIDE.U32 R24, R119, 0x10, R80 ;  /* 0x0000001077187825 */ /* 0x000fc800078e0050 */
        /* <DEDUP_REMOVED lines=15> */
.L_x_29135:
[----:B------:R1:W5:Y:S04]  /*8e20*/  @P0 LDG.E.128 R4, desc[UR6][R28.64] ;  /* 0x000000061c040981 */ /* 0x000368000c1e1d00 */
[----:B------:R1:W5:Y:S04]  /*8e30*/  @P1 LDG.E.128 R8, desc[UR6][R30.64] ;  /* 0x000000061e081981 */ /* 0x000368000c1e1d00 */
[----:B0-----:R1:W5:Y:S01]  /*8e40*/  LDG.E.128 R20, desc[UR6][R24.64] ;  /* 0x0000000618147981 */ /* 0x001362000c1e1d00 */
        /* <DEDUP_REMOVED lines=17> */
.L_x_29139:
        /* <DEDUP_REMOVED lines=13> */
.L_x_29141:
[----:B------:R-:W-:Y:S05]  /*9030*/  BSYNC.RECONVERGENT B1 ;  /* 0x0000000000017941 */ /* 0x000fea0003800200 */
.L_x_29140:
        /* <DEDUP_REMOVED lines=42> */
.L_x_29138:
[----:B------:R-:W-:Y:S05]  /*92e0*/  BSYNC.RECONVERGENT B0 ;  /* 0x0000000000007941 */ /* 0x000fea0003800200 */
.L_x_29137:
[----:B------:R-:W-:Y:S01]  /*92f0*/  ISETP.NE.AND P3, PT, R26, 0x1, PT ;  /* 0x000000011a00780c */ /* 0x000fe20003f65270 */
[----:B------:R-:W-:Y:S01]  /*9300*/  BSSY.RECONVERGENT B0, `(.L_x_29142) ;  /* 0x0000049000007945 */ /* 0x000fe20003800200 */
[----:B------:R-:W-:Y:S01]  /*9310*/  I2FP.F32.U32 R24, R24 ;  /* 0x0000001800187245 */ /* 0x000fe20000201000 */
[----:B-----5:R-:W-:Y:S01]  /*9320*/  FMUL.FTZ R30, R20, R139 ;  /* 0x0000008b141e7220 */ /* 0x020fe20000410000 */
        /* <DEDUP_REMOVED lines=13> */
.L_x_29144:
        /* <DEDUP_REMOVED lines=13> */
.L_x_29146:
[----:B------:R-:W-:Y:S05]  /*94d0*/  BSYNC.RECONVERGENT B1 ;  /* 0x0000000000017941 */ /* 0x000fea0003800200 */
.L_x_29145:
        /* <DEDUP_REMOVED lines=43> */
.L_x_29143:
[----:B------:R-:W-:Y:S05]  /*9790*/  BSYNC.RECONVERGENT B0 ;  /* 0x0000000000007941 */ /* 0x000fea0003800200 */
.L_x_29142:
        /* <DEDUP_REMOVED lines=15> */
.L_x_29149:
        /* <DEDUP_REMOVED lines=13> */
.L_x_29151:
[----:B------:R-:W-:Y:S05]  /*9960*/  BSYNC.RECONVERGENT B1 ;  /* 0x0000000000017941 */ /* 0x000fea0003800200 */
.L_x_29150:
        /* <DEDUP_REMOVED lines=43> */
.L_x_29148:
[----:B------:R-:W-:Y:S05]  /*9c20*/  BSYNC.RECONVERGENT B0 ;  /* 0x0000000000007941 */ /* 0x000fea0003800200 */
.L_x_29147:
        /* <DEDUP_REMOVED lines=17> */
.L_x_29154:
        /* <DEDUP_REMOVED lines=13> */
.L_x_29156:
[----:B------:R-:W-:Y:S05]  /*9e10*/  BSYNC.RECONVERGENT B1 ;  /* 0x0000000000017941 */ /* 0x000fea0003800200 */
.L_x_29155:
        /* <DEDUP_REMOVED lines=43> */
.L_x_29153:
[----:B------:R-:W-:Y:S05]  /*a0d0*/  BSYNC.RECONVERGENT B0 ;  /* 0x0000000000007941 */ /* 0x000fea0003800200 */
.L_x_29152:
        /* <DEDUP_REMOVED lines=15> */
.L_x_29159:
        /* <DEDUP_REMOVED lines=13> */
.L_x_29161:
[----:B------:R-:W-:Y:S05]  /*a2a0*/  BSYNC.RECONVERGENT B1 ;  /* 0x0000000000017941 */ /* 0x000fea0003800200 */
.L_x_29160:
        /* <DEDUP_REMOVED lines=43> */
.L_x_29158:
[----:B------:R-:W-:Y:S05]  /*a560*/  BSYNC.RECONVERGENT B0 ;  /* 0x0000000000007941 */ /* 0x000fea0003800200 */
.L_x_29157:
        /* <DEDUP_REMOVED lines=17> */
.L_x_29164:
        /* <DEDUP_REMOVED lines=13> */
.L_x_29166:
[----:B------:R-:W-:Y:S05]  /*a750*/  BSYNC.RECONVERGENT B1 ;  /* 0x0000000000017941 */ /* 0x000fea0003800200 */
.L_x_29165:
        /* <DEDUP_REMOVED lines=43> */
.L_x_29163:
[----:B------:R-:W-:Y:S05]  /*aa10*/  BSYNC.RECONVERGENT B0 ;  /* 0x0000000000007941 */ /* 0x000fea0003800200 */
.L_x_29162:
        /* <DEDUP_REMOVED lines=15> */
.L_x_29169:
        /* <DEDUP_REMOVED lines=13> */
.L_x_29171:
[----:B------:R-:W-:Y:S05]  /*abe0*/  BSYNC.RECONVERGENT B1 ;  /* 0x0000000000017941 */ /* 0x000fea0003800200 */
.L_x_29170:
        /* <DEDUP_REMOVED lines=43> */
.L_x_29168:
[----:B------:R-:W-:Y:S05]  /*aea0*/  BSYNC.RECONVERGENT B0 ;  /* 0x0000000000007941 */ /* 0x000fea0003800200 */
.L_x_29167:
[----:B------:R-:W-:Y:S01]  /*aeb0*/  ISETP.NE.AND P6, PT, R24, 0x1, PT ;  /* 0x000000011800780c */ /* 0x000fe20003fc5270 */
[----:B------:R-:W-:Y:S01]  /*aec0*/  BSSY.RECONVERGENT B0, `(.L_x_29172) ;  /* 0x000004b000007945 */ /* 0x000fe20003800200 */
[----:B------:R-:W-:Y:S01]  /*aed0*/  I2FP.F32.U32 R20, R21 ;  /* 0x0000001500147245 */ /* 0x000fe20000201000 */
[----:B------:R-:W-:Y:S02]  /*aee0*/  HFMA2 R40, -RZ, RZ, 0, 1.1920928955078125e-07 ;  /* 0x00000002ff287431 */ /* 0x000fe400000001ff */
[----:B------:R-:W-:Y:S02]  /*aef0*/  FMUL.FTZ R36, R23, R139 ;  /* 0x0000008b17247220 */ /* 0x000fe40000410000 */
        /* <DEDUP_REMOVED lines=12> */
.L_x_29174:
        /* <DEDUP_REMOVED lines=15> */
.L_x_29176:
[----:B------:R-:W-:Y:S05]  /*b0b0*/  BSYNC.RECONVERGENT B1 ;  /* 0x0000000000017941 */ /* 0x000fea0003800200 */
.L_x_29175:
        /* <DEDUP_REMOVED lines=43> */
.L_x_29173:
[----:B------:R-:W-:Y:S05]  /*b370*/  BSYNC.RECONVERGENT B0 ;  /* 0x0000000000007941 */ /* 0x000fea0003800200 */
.L_x_29172:
        /* <DEDUP_REMOVED lines=35> */
.L_x_29136:
        /* <DEDUP_REMOVED lines=16> */
.L_x_29180:
        /* <DEDUP_REMOVED lines=13> */
.L_x_29182:
[----:B------:R-:W-:Y:S05]  /*b780*/  BSYNC.RECONVERGENT B1 ;  /* 0x0000000000017941 */ /* 0x000fea0003800200 */
.L_x_29181:
        /* <DEDUP_REMOVED lines=42> */
.L_x_29179:
[----:B------:R-:W-:Y:S05]  /*ba30*/  BSYNC.RECONVERGENT B0 ;  /* 0x0000000000007941 */ /* 0x000fea0003800200 */
.L_x_29178:
        /* <DEDUP_REMOVED lines=16> */
.L_x_29185:
        /* <DEDUP_REMOVED lines=13> */
.L_x_29187:
[----:B------:R-:W-:Y:S05]  /*bc10*/  BSYNC.RECONVERGENT B1 ;  /* 0x0000000000017941 */ /* 0x000fea0003800200 */
.L_x_29186:
        /* <DEDUP_REMOVED lines=43> */
.L_x_29184:
[----:B------:R-:W-:Y:S05]  /*bed0*/  BSYNC.RECONVERGENT B0 ;  /* 0x0000000000007941 */ /* 0x000fea0003800200 */
.L_x_29183:
        /* <DEDUP_REMOVED lines=16> */
.L_x_29190:
        /* <DEDUP_REMOVED lines=13> */
.L_x_29192:
[----:B------:R-:W-:Y:S05]  /*c0b0*/  BSYNC.RECONVERGENT B1 ;  /* 0x0000000000017941 */ /* 0x000fea0003800200 */
.L_x_29191:
        /* <DEDUP_REMOVED lines=43> */
.L_x_29189:
[----:B------:R-:W-:Y:S05]  /*c370*/  BSYNC.RECONVERGENT B0 ;  /* 0x0000000000007941 */ /* 0x000fea0003800200 */
.L_x_29188:
        /* <DEDUP_REMOVED lines=16> */
.L_x_29195:
        /* <DEDUP_REMOVED lines=13> */
.L_x_29197:
[----:B------:R-:W-:Y:S05]  /*c550*/  BSYNC.RECONVERGENT B1 ;  /* 0x0000000000017941 */ /* 0x000fea0003800200 */
.L_x_29196:
        /* <DEDUP_REMOVED lines=43> */
.L_x_29194:
[----:B------:R-:W-:Y:S05]  /*c810*/  BSYNC.RECONVERGENT B0 ;  /* 0x0000000000007941 */ /* 0x000fea0003800200 */
.L_x_29193:
        /* <DEDUP_REMOVED lines=16> */
.L_x_29177:
        /* <DEDUP_REMOVED lines=11> */
[----:B------:R-:W-:-:S02]  /*c9d0*/  IMAD.IADD R39, R28, 0x1, R29 ;  /* 0x000000011c277824 */ /* 0x000fc400078e021d */
[----:B------:R-:W-:-:S03]  /*c9e0*/  IMAD.WIDE.U32 R28, R141, 0x10, R80 ;  /* 0x000000108d1c7825 */ /* 0x000fc600078e0050 */
        /* <DEDUP_REMOVED lines=15> */
.L_x_29198:
[----:B------:R1:W5:Y:S04]  /*cae0*/  @P0 LDG.E.128 R4, desc[UR6][R32.64] ;  /* 0x0000000620040981 */ /* 0x000368000c1e1d00 */
[----:B------:R1:W5:Y:S04]  /*caf0*/  @P1 LDG.E.128 R8, desc[UR6][R34.64] ;  /* 0x0000000622081981 */ /* 0x000368000c1e1d00 */
[----:B0-----:R1:W5:Y:S01]  /*cb00*/  LDG.E.128 R24, desc[UR6][R28.64] ;  /* 0x000000061c187981 */ /* 0x001362000c1e1d00 */
[----:B------:R-:W-:Y:S05]  /*cb10*/  @!P0 BRA `(.L_x_29199) ;  /* 0x0000002400d48947 */ /* 0x000fea0003800000 */
        /* <DEDUP_REMOVED lines=16> */
.L_x_29202:
        /* <DEDUP_REMOVED lines=13> */
.L_x_29204:
[----:B------:R-:W-:Y:S05]  /*ccf0*/  BSYNC.RECONVERGENT B1 ;  /* 0x0000000000017941 */ /* 0x000fea0003800200 */
.L_x_29203:
        /* <DEDUP_REMOVED lines=42> */
.L_x_29201:
[----:B------:R-:W-:Y:S05]  /*cfa0*/  BSYNC.RECONVERGENT B0 ;  /* 0x0000000000007941 */ /* 0x000fea0003800200 */
.L_x_29200:
[----:B------:R-:W-:Y:S01]  /*cfb0*/  ISETP.NE.AND P3, PT, R30, 0x1, PT ;  /* 0x000000011e00780c */ /* 0x000fe20003f65270 */
[----:B------:R-:W-:Y:S01]  /*cfc0*/  BSSY.RECONVERGENT B0, `(.L_x_29205) ;  /* 0x0000049000007945 */ /* 0x000fe20003800200 */
[----:B------:R-:W-:Y:S01]  /*cfd0*/  I2FP.F32.U32 R28, R28 ;  /* 0x0000001c001c7245 */ /* 0x000fe20000201000 */
[----:B-----5:R-:W-:Y:S01]  /*cfe0*/  FMUL.FTZ R34, R24, R139 ;  /* 0x0000008b18227220 */ /* 0x020fe20000410000 */
        /* <DEDUP_REMOVED lines=13> */
.L_x_29207:
        /* <DEDUP_REMOVED lines=13> */
.L_x_29209:
[----:B------:R-:W-:Y:S05]  /*d190*/  BSYNC.RECONVERGENT B1 ;  /* 0x0000000000017941 */ /* 0x000fea0003800200 */
.L_x_29208:
        /* <DEDUP_REMOVED lines=43> */
.L_x_29206:
[----:B------:R-:W-:Y:S05]  /*d450*/  BSYNC.RECONVERGENT B0 ;  /* 0x0000000000007941 */ /* 0x000fea0003800200 */
.L_x_29205:
        /* <DEDUP_REMOVED lines=15> */
.L_x_29212:
        /* <DEDUP_REMOVED lines=13> */
.L_x_29214:
[----:B------:R-:W-:Y:S05]  /*d620*/  BSYNC.RECONVERGENT B1 ;  /* 0x0000000000017941 */ /* 0x000fea0003800200 */
.L_x_29213:
        /* <DEDUP_REMOVED lines=43> */
.L_x_29211:
[----:B------:R-:W-:Y:S05]  /*d8e0*/  BSYNC.RECONVERGENT B0 ;  /* 0x0000000000007941 */ /* 0x000fea0003800200 */
.L_x_29210:
        /* <DEDUP_REMOVED lines=17> */
.L_x_29217:
        /* <DEDUP_REMOVED lines=13> */
.L_x_29219:
[----:B------:R-:W-:Y:S05]  /*dad0*/  BSYNC.RECONVERGENT B1 ;  /* 0x0000000000017941 */ /* 0x000fea0003800200 */
.L_x_29218:
        /* <DEDUP_REMOVED lines=43> */
.L_x_29216:
[----:B------:R-:W-:Y:S05]  /*dd90*/  BSYNC.RECONVERGENT B0 ;  /* 0x0000000000007941 */ /* 0x000fea0003800200 */
.L_x_29215:
        /* <DEDUP_REMOVED lines=15> */
.L_x_29222:
        /* <DEDUP_REMOVED lines=13> */
.L_x_29224:
[----:B------:R-:W-:Y:S05]  /*df60*/  BSYNC.RECONVERGENT B1 ;  /* 0x0000000000017941 */ /* 0x000fea0003800200 */
.L_x_29223:
        /* <DEDUP_REMOVED lines=43> */
.L_x_29221:
[----:B------:R-:W-:Y:S05]  /*e220*/  BSYNC.RECONVERGENT B0 ;  /* 0x0000000000007941 */ /* 0x000fea0003800200 */
.L_x_29220:
[----:B------:R-:W-:Y:S01]  /*e230*/  ISETP.NE.AND P5, PT, R29, 0x1, PT ;  /* 0x000000011d00780c */ /* 0x000fe20003fa5270 */
[----:B------:R-:W-:Y:S01]  /*e240*/  FMUL.FTZ R38, R26, R139 ;  /* 0x0000008b1a267220 */ /* 0x000fe20000410000 */
[----:B------:R-:W-:Y:S01]  /*e250*/  I2FP.F32.U32 R24, R25 ;  /* 0x0000001900187245 */ /* 0x000fe20000201000 */
[----:B------:R-:W-:Y:S01]  /*e260*/  BSSY.RECONVERGENT B0, `(.L_x_29225) ;  /* 0x0000047000007945 */ /* 0x000fe20003800200 */
[----:B------:R-:W-:-:S03]  /*e270*/  HFMA2 R26, -RZ, RZ, 0, 1.1920928955078125e-07 ;  /* 0x00000002ff1a7431 */ /* 0x000fc600000001ff */
        /* <DEDUP_REMOVED lines=12> */
.L_x_29227:
        /* <DEDUP_REMOVED lines=13> */
.L_x_29229:
[----:B------:R-:W-:Y:S05]  /*e410*/  BSYNC.RECONVERGENT B1 ;  /* 0x0000000000017941 */ /* 0x000fea0003800200 */
.L_x_29228:
        /* <DEDUP_REMOVED lines=43> */
.L_x_29226:
[----:B------:R-:W-:Y:S05]  /*e6d0*/  BSYNC.RECONVERGENT B0 ;  /* 0x0000000000007941 */ /* 0x000fea0003800200 */
.L_x_29225:
        /* <DEDUP_REMOVED lines=15> */
.L_x_29232:
        /* <DEDUP_REMOVED lines=13> */
.L_x_29234:
[----:B------:R-:W-:Y:S05]  /*e8a0*/  BSYNC.RECONVERGENT B1 ;  /* 0x0000000000017941 */ /* 0x000fea0003800200 */
.L_x_29233:
        /* <DEDUP_REMOVED lines=43> */
.L_x_29231:
[----:B------:R-:W-:Y:S05]  /*eb60*/  BSYNC.RECONVERGENT B0 ;  /* 0x0000000000007941 */ /* 0x000fea0003800200 */
.L_x_29230:
        /* <DEDUP_REMOVED lines=17> */
.L_x_29237:
        /* <DEDUP_REMOVED lines=15> */
.L_x_29239:
[----:B------:R-:W-:Y:S05]  /*ed70*/  BSYNC.RECONVERGENT B1 ;  /* 0x0000000000017941 */ /* 0x000fea0003800200 */
.L_x_29238:
        /* <DEDUP_REMOVED lines=43> */
.L_x_29236:
[----:B------:R-:W-:Y:S05]  /*f030*/  BSYNC.RECONVERGENT B0 ;  /* 0x0000000000007941 */ /* 0x000fea0003800200 */
.L_x_29235:
        /* <DEDUP_REMOVED lines=35> */
.L_x_29199:
        /* <DEDUP_REMOVED lines=16> */
.L_x_29243:
        /* <DEDUP_REMOVED lines=13> */
.L_x_29245:
[----:B------:R-:W-:Y:S05]  /*f440*/  BSYNC.RECONVERGENT B1 ;  /* 0x0000000000017941 */ /* 0x000fea0003800200 */
.L_x_29244:
        /* <DEDUP_REMOVED lines=42> */
.L_x_29242:
[----:B------:R-:W-:Y:S05]  /*f6f0*/  BSYNC.RECONVERGENT B0 ;  /* 0x0000000000007941 */ /* 0x000fea0003800200 */
.L_x_29241:
        /* <DEDUP_REMOVED lines=16> */
.L_x_29248:
        /* <DEDUP_REMOVED lines=13> */
.L_x_29250:
[----:B------:R-:W-:Y:S05]  /*f8d0*/  BSYNC.RECONVERGENT B1 ;  /* 0x0000000000017941 */ /* 0x000fea0003800200 */
.L_x_29249:
        /* <DEDUP_REMOVED lines=43> */
.L_x_29247:
[----:B------:R-:W-:Y:S05]  /*fb90*/  BSYNC.RECONVERGENT B0 ;  /* 0x0000000000007941 */ /* 0x000fea0003800200 */
.L_x_29246:
        /* <DEDUP_REMOVED lines=16> */
.L_x_29253:
        /* <DEDUP_REMOVED lines=13> */
.L_x_29255:
[----:B------:R-:W-:Y:S05]  /*fd70*/  BSYNC.RECONVERGENT B1 ;  /* 0x0000000000017941 */ /* 0x000fea0003800200 */
.L_x_29254:
        /* <DEDUP_REMOVED lines=43> */
.L_x_29252:
[----:B------:R-:W-:Y:S05]  /*10030*/  BSYNC.RECONVERGENT B0 ;  /* 0x0000000000007941 */ /* 0x000fea0003800200 */
.L_x_29251:
        /* <DEDUP_REMOVED lines=16> */
.L_x_29258:
        /* <DEDUP_REMOVED lines=13> */
.L_x_29260:
[----:B------:R-:W-:Y:S05]  /*10210*/  BSYNC.RECONVERGENT B1 ;  /* 0x0000000000017941 */ /* 0x000fea0003800200 */
.L_x_29259:
        /* <DEDUP_REMOVED lines=43> */
.L_x_29257:
[----:B------:R-:W-:Y:S05]  /*104d0*/  BSYNC.RECONVERGENT B0 ;  /* 0x0000000000007941 */ /* 0x000fea0003800200 */
.L_x_29256:
        /* <DEDUP_REMOVED lines=16> */
.L_x_29240:
        /* <DEDUP_REMOVED lines=28> */
.L_x_29261:
        /* <DEDUP_REMOVED lines=20> */
.L_x_29265:
        /* <DEDUP_REMOVED lines=13> */
.L_x_29267:
[----:B------:R-:W-:Y:S05]  /*109b0*/  BSYNC.RECONVERGENT B1 ;  /* 0x0000000000017941 */ /* 0x000fea0003800200 */
.L_x_29266:
        /* <DEDUP_REMOVED lines=42> */
.L_x_29264:
[----:B------:R-:W-:Y:S05]  /*10c60*/  BSYNC.RECONVERGENT B0 ;  /* 0x0000000000007941 */ /* 0x000fea0003800200 */
.L_x_29263:
        /* <DEDUP_REMOVED lines=17> */
.L_x_29270:
        /* <DEDUP_REMOVED lines=13> */
.L_x_29272:
[----:B------:R-:W-:Y:S05]  /*10e50*/  BSYNC.RECONVERGENT B1 ;  /* 0x0000000000017941 */ /* 0x000fea0003800200 */
.L_x_29271:
        /* <DEDUP_REMOVED lines=43> */
.L_x_29269:
[----:B------:R-:W-:Y:S05]  /*11110*/  BSYNC.RECONVERGENT B0 ;  /* 0x0000000000007941 */ /* 0x000fea0003800200 */
.L_x_29268:
        /* <DEDUP_REMOVED lines=15> */
.L_x_29275:
        /* <DEDUP_REMOVED lines=13> */
.L_x_29277:
[----:B------:R-:W-:Y:S05]  /*112e0*/  BSYNC.RECONVERGENT B1 ;  /* 0x0000000000017941 */ /* 0x000fea0003800200 */
.L_x_29276:
        /* <DEDUP_REMOVED lines=43> */
.L_x_29274:
[----:B------:R-:W-:Y:S05]  /*115a0*/  BSYNC.RECONVERGENT B0 ;  /* 0x0000000000007941 */ /* 0x000fea0003800200 */
.L_x_29273:
        /* <DEDUP_REMOVED lines=17> */
.L_x_29280:
        /* <DEDUP_REMOVED lines=13> */
.L_x_29282:
[----:B------:R-:W-:Y:S05]  /*11790*/  BSYNC.RECONVERGENT B1 ;  /* 0x0000000000017941 */ /* 0x000fea0003800200 */
.L_x_29281:
        /* <DEDUP_REMOVED lines=43> */
.L_x_29279:
[----:B------:R-:W-:Y:S05]  /*11a50*/  BSYNC.RECONVERGENT B0 ;  /* 0x0000000000007941 */ /* 0x000fea0003800200 */
.L_x_29278:
        /* <DEDUP_REMOVED lines=15> */
.L_x_29285:
        /* <DEDUP_REMOVED lines=13> */
.L_x_29287:
[----:B------:R-:W-:Y:S05]  /*11c20*/  BSYNC.RECONVERGENT B1 ;  /* 0x0000000000017941 */ /* 0x000fea0003800200 */
.L_x_29286:
        /* <DEDUP_REMOVED lines=43> */
.L_x_29284:
[----:B------:R-:W-:Y:S05]  /*11ee0*/  BSYNC.RECONVERGENT B0 ;  /* 0x0000000000007941 */ /* 0x000fea0003800200 */
.L_x_29283:
        /* <DEDUP_REMOVED lines=17> */
.L_x_29290:
        /* <DEDUP_REMOVED lines=13> */
.L_x_29292:
[----:B------:R-:W-:Y:S05]  /*120d0*/  BSYNC.RECONVERGENT B1 ;  /* 0x0000000000017941 */ /* 0x000fea0003800200 */
.L_x_29291:
        /* <DEDUP_REMOVED lines=43> */
.L_x_29289:
[----:B------:R-:W-:Y:S05]  /*12390*/  BSYNC.RECONVERGENT B0 ;  /* 0x0000000000007941 */ /* 0x000fea0003800200 */
.L_x_29288:
        /* <DEDUP_REMOVED lines=15> */
.L_x_29295:
        /* <DEDUP_REMOVED lines=13> */
.L_x_29297:
[----:B------:R-:W-:Y:S05]  /*12560*/  BSYNC.RECONVERGENT B1 ;  /* 0x0000000000017941 */ /* 0x000fea0003800200 */
.L_x_29296:
        /* <DEDUP_REMOVED lines=43> */
.L_x_29294:
[----:B------:R-:W-:Y:S05]  /*12820*/  BSYNC.RECONVERGENT B0 ;  /* 0x0000000000007941 */ /* 0x000fea0003800200 */
.L_x_29293:
        /* <DEDUP_REMOVED lines=17> */
.L_x_29300:
        /* <DEDUP_REMOVED lines=15> */
.L_x_29302:
[----:B------:R-:W-:Y:S05]  /*12a30*/  BSYNC.RECONVERGENT B1 ;  /* 0x0000000000017941 */ /* 0x000fea0003800200 */
.L_x_29301:
        /* <DEDUP_REMOVED lines=43> */
.L_x_29299:
[----:B------:R-:W-:Y:S05]  /*12cf0*/  BSYNC.RECONVERGENT B0 ;  /* 0x0000000000007941 */ /* 0x000fea0003800200 */
.L_x_29298:
        /* <DEDUP_REMOVED lines=35> */
.L_x_29262:
        /* <DEDUP_REMOVED lines=16> */
.L_x_29306:
        /* <DEDUP_REMOVED lines=13> */
.L_x_29308:
[----:B------:R-:W-:Y:S05]  /*13100*/  BSYNC.RECONVERGENT B1 ;  /* 0x0000000000017941 */ /* 0x000fea0003800200 */
.L_x_29307:
        /* <DEDUP_REMOVED lines=42> */
.L_x_29305:
[----:B------:R-:W-:Y:S05]  /*133b0*/  BSYNC.RECONVERGENT B0 ;  /* 0x0000000000007941 */ /* 0x000fea0003800200 */
.L_x_29304:
        /* <DEDUP_REMOVED lines=16> */
.L_x_29311:
        /* <DEDUP_REMOVED lines=13> */
.L_x_29313:
[----:B------:R-:W-:Y:S05]  /*13590*/  BSYNC.RECONVERGENT B1 ;  /* 0x0000000000017941 */ /* 0x000fea0003800200 */
.L_x_29312:
        /* <DEDUP_REMOVED lines=43> */
.L_x_29310:
[----:B------:R-:W-:Y:S05]  /*13850*/  BSYNC.RECONVERGENT B0 ;  /* 0x0000000000007941 */ /* 0x000fea0003800200 */
.L_x_29309:
        /* <DEDUP_REMOVED lines=16> */
.L_x_29316:
        /* <DEDUP_REMOVED lines=13> */
.L_x_29318:
[----:B------:R-:W-:Y:S05]  /*13a30*/  BSYNC.RECONVERGENT B1 ;  /* 0x0000000000017941 */ /* 0x000fea0003800200 */
.L_x_29317:
        /* <DEDUP_REMOVED lines=43> */
.L_x_29315:
[----:B------:R-:W-:Y:S05]  /*13cf0*/  BSYNC.RECONVERGENT B0 ;  /* 0x0000000000007941 */ /* 0x000fea0003800200 */
.L_x_29314:
        /* <DEDUP_REMOVED lines=16> */
.L_x_29321:
        /* <DEDUP_REMOVED lines=13> */
.L_x_29323:
[----:B------:R-:W-:Y:S05]  /*13ed0*/  BSYNC.RECONVERGENT B1 ;  /* 0x0000000000017941 */ /* 0x000fea0003800200 */
.L_x_29322:
        /* <DEDUP_REMOVED lines=43> */
.L_x_29320:
[----:B------:R-:W-:Y:S05]  /*14190*/  BSYNC.RECONVERGENT B0 ;  /* 0x0000000000007941 */ /* 0x000fea0003800200 */
.L_x_29319:
        /* <DEDUP_REMOVED lines=16> */
.L_x_29303:
        /* <DEDUP_REMOVED lines=28> */
.L_x_29324:
        /* <DEDUP_REMOVED lines=20> */
.L_x_29328:
        /* <DEDUP_REMOVED lines=13> */
.L_x_29330:
[----:B------:R-:W-:Y:S05]  /*14670*/  BSYNC.RECONVERGENT B1 ;  /* 0x0000000000017941 */ /* 0x000fea0003800200 */
.L_x_29329:
        /* <DEDUP_REMOVED lines=42> */
.L_x_29327:
[----:B------:R-:W-:Y:S05]  /*14920*/  BSYNC.RECONVERGENT B0 ;  /* 0x0000000000007941 */ /* 0x000fea0003800200 */
.L_x_29326:
        /* <DEDUP_REMOVED lines=17> */
.L_x_29333:
        /* <DEDUP_REMOVED lines=13> */
.L_x_29335:
[----:B------:R-:W-:Y:S05]  /*14b10*/  BSYNC.RECONVERGENT B1 ;  /* 0x0000000000017941 */ /* 0x000fea0003800200 */
.L_x_29334:
        /* <DEDUP_REMOVED lines=43> */
.L_x_29332:
[----:B------:R-:W-:Y:S05]  /*14dd0*/  BSYNC.RECONVERGENT B0 ;  /* 0x0000000000007941 */ /* 0x000fea0003800200 */
.L_x_29331:
        /* <DEDUP_REMOVED lines=15> */
.L_x_29338:
        /* <DEDUP_REMOVED lines=13> */
.L_x_29340:
[----:B------:R-:W-:Y:S05]  /*14fa0*/  BSYNC.RECONVERGENT B1 ;  /* 0x0000000000017941 */ /* 0x000fea0003800200 */
.L_x_29339:
        /* <DEDUP_REMOVED lines=43> */
.L_x_29337:
[----:B------:R-:W-:Y:S05]  /*15260*/  BSYNC.RECONVERGENT B0 ;  /* 0x0000000000007941 */ /* 0x000fea0003800200 */
.L_x_29336:
        /* <DEDUP_REMOVED lines=17> */
.L_x_29343:
        /* <DEDUP_REMOVED lines=13> */
.L_x_29345:
[----:B------:R-:W-:Y:S05]  /*15450*/  BSYNC.RECONVERGENT B1 ;  /* 0x0000000000017941 */ /* 0x000fea0003800200 */
.L_x_29344:
        /* <DEDUP_REMOVED lines=43> */
.L_x_29342:
[----:B------:R-:W-:Y:S05]  /*15710*/  BSYNC.RECONVERGENT B0 ;  /* 0x0000000000007941 */ /* 0x000fea0003800200 */
.L_x_29341:
        /* <DEDUP_REMOVED lines=15> */
.L_x_29348:
        /* <DEDUP_REMOVED lines=13> */
.L_x_29350:
[----:B------:R-:W-:Y:S05]  /*158e0*/  BSYNC.RECONVERGENT B1 ;  /* 0x0000000000017941 */ /* 0x000fea0003800200 */
.L_x_29349:
        /* <DEDUP_REMOVED lines=43> */
.L_x_29347:
[----:B------:R-:W-:Y:S05]  /*15ba0*/  BSYNC.RECONVERGENT B0 ;  /* 0x0000000000007941 */ /* 0x000fea0003800200 */
.L_x_29346:
        /* <DEDUP_REMOVED lines=17> */
.L_x_29353:
        /* <DEDUP_REMOVED lines=13> */
.L_x_29355:
[----:B------:R-:W-:Y:S05]  /*15d90*/  BSYNC.RECONVERGENT B1 ;  /* 0x0000000000017941 */ /* 0x000fea0003800200 */
.L_x_29354:
        /* <DEDUP_REMOVED lines=43> */
.L_x_29352:
[----:B------:R-:W-:Y:S05]  /*16050*/  BSYNC.RECONVERGENT B0 ;  /* 0x0000000000007941 */ /* 0x000fea0003800200 */
.L_x_29351:
        /* <DEDUP_REMOVED lines=15> */
.L_x_29358:
        /* <DEDUP_REMOVED lines=13> */
.L_x_29360:
[----:B------:R-:W-:Y:S05]  /*16220*/  BSYNC.RECONVERGENT B1 ;  /* 0x0000000000017941 */ /* 0x000fea0003800200 */
.L_x_29359:
        /* <DEDUP_REMOVED lines=43> */
.L_x_29357:
[----:B------:R-:W-:Y:S05]  /*164e0*/  BSYNC.RECONVERGENT B0 ;  /* 0x0000000000007941 */ /* 0x000fea0003800200 */
.L_x_29356:
        /* <DEDUP_REMOVED lines=17> */
.L_x_29363:
        /* <DEDUP_REMOVED lines=15> */
.L_x_29365:
[----:B------:R-:W-:Y:S05]  /*166f0*/  BSYNC.RECONVERGENT B1 ;  /* 0x0000000000017941 */ /* 0x000fea0003800200 */
.L_x_29364:
        /* <DEDUP_REMOVED lines=43> */
.L_x_29362:
[----:B------:R-:W-:Y:S05]  /*169b0*/  BSYNC.RECONVERGENT B0 ;  /* 0x0000000000007941 */ /* 0x000fea0003800200 */
.L_x_29361:
        /* <DEDUP_REMOVED lines=35> */
.L_x_29325:
        /* <DEDUP_REMOVED lines=16> */
.L_x_29369:
        /* <DEDUP_REMOVED lines=13> */
.L_x_29371:
[----:B------:R-:W-:Y:S05]  /*16dc0*/  BSYNC.RECONVERGENT B1 ;  /* 0x0000000000017941 */ /* 0x000fea0003800200 */
.L_x_29370:
        /* <DEDUP_REMOVED lines=42> */
.L_x_29368:
[----:B------:R-:W-:Y:S05]  /*17070*/  BSYNC.RECONVERGENT B0 ;  /* 0x0000000000007941 */ /* 0x000fea0003800200 */
.L_x_29367:
        /* <DEDUP_REMOVED lines=16> */
.L_x_29374:
        /* <DEDUP_REMOVED lines=13> */
.L_x_29376:
[----:B------:R-:W-:Y:S05]  /*17250*/  BSYNC.RECONVERGENT B1 ;  /* 0x0000000000017941 */ /* 0x000fea0003800200 */
.L_x_29375:
        /* <DEDUP_REMOVED lines=43> */
.L_x_29373:
[----:B------:R-:W-:Y:S05]  /*17510*/  BSYNC.RECONVERGENT B0 ;  /* 0x0000000000007941 */ /* 0x000fea0003800200 */
.L_x_29372:
        /* <DEDUP_REMOVED lines=16> */
.L_x_29379:
        /* <DEDUP_REMOVED lines=13> */
.L_x_29381:
[----:B------:R-:W-:Y:S05]  /*176f0*/  BSYNC.RECONVERGENT B1 ;  /* 0x0000000000017941 */ /* 0x000fea0003800200 */
.L_x_29380:
        /* <DEDUP_REMOVED lines=43> */
.L_x_29378:
[----:B------:R-:W-:Y:S05]  /*179b0*/  BSYNC.RECONVERGENT B0 ;  /* 0x0000000000007941 */ /* 0x000fea0003800200 */
.L_x_29377:
        /* <DEDUP_REMOVED lines=16> */
.L_x_29384:
        /* <DEDUP_REMOVED lines=13> */
.L_x_29386:
[----:B------:R-:W-:Y:S05]  /*17b90*/  BSYNC.RECONVERGENT B1 ;  /* 0x0000000000017941 */ /* 0x000fea0003800200 */
.L_x_29385:
        /* <DEDUP_REMOVED lines=43> */
.L_x_29383:
[----:B------:R-:W-:Y:S05]  /*17e50*/  BSYNC.RECONVERGENT B0 ;  /* 0x0000000000007941 */ /* 0x000fea0003800200 */
.L_x_29382:
        /* <DEDUP_REMOVED lines=16> */
.L_x_29366:
        /* <DEDUP_REMOVED lines=28> */
.L_x_29387:
        /* <DEDUP_REMOVED lines=20> */
.L_x_29391:
        /* <DEDUP_REMOVED lines=13> */
.L_x_29393:
[----:B------:R-:W-:Y:S05]  /*18330*/  BSYNC.RECONVERGENT B1 ;  /* 0x0000000000017941 */ /* 0x000fea0003800200 */
.L_x_29392:
        /* <DEDUP_REMOVED lines=42> */
.L_x_29390:
[----:B------:R-:W-:Y:S05]  /*185e0*/  BSYNC.RECONVERGENT B0 ;  /* 0x0000000000007941 */ /* 0x000fea0003800200 */
.L_x_29389:
        /* <DEDUP_REMOVED lines=17> */
.L_x_29396:
        /* <DEDUP_REMOVED lines=13> */
.L_x_29398:
[----:B------:R-:W-:Y:S05]  /*187d0*/  BSYNC.RECONVERGENT B1 ;  /* 0x0000000000017941 */ /* 0x000fea0003800200 */
.L_x_29397:
        /* <DEDUP_REMOVED lines=43> */
.L_x_29395:
[----:B------:R-:W-:Y:S05]  /*18a90*/  BSYNC.RECONVERGENT B0 ;  /* 0x0000000000007941 */ /* 0x000fea0003800200 */
.L_x_29394:
        /* <DEDUP_REMOVED lines=15> */
.L_x_29401:
        /* <DEDUP_REMOVED lines=13> */
.L_x_29403:
[----:B------:R-:W-:Y:S05]  /*18c60*/  BSYNC.RECONVERGENT B1 ;  /* 0x0000000000017941 */ /* 0x000fea0003800200 */
.L_x_29402:
        /* <DEDUP_REMOVED lines=43> */
.L_x_29400:
[----:B------:R-:W-:Y:S05]  /*18f20*/  BSYNC.RECONVERGENT B0 ;  /* 0x0000000000007941 */ /* 0x000fea0003800200 */
.L_x_29399:
        /* <DEDUP_REMOVED lines=17> */
.L_x_29406:
        /* <DEDUP_REMOVED lines=13> */
.L_x_29408:
[----:B------:R-:W-:Y:S05]  /*19110*/  BSYNC.RECONVERGENT B1 ;  /* 0x0000000000017941 */ /* 0x000fea0003800200 */
.L_x_29407:
        /* <DEDUP_REMOVED lines=43> */
.L_x_29405:
[----:B------:R-:W-:Y:S05]  /*193d0*/  BSYNC.RECONVERGENT B0 ;  /* 0x0000000000007941 */ /* 0x000fea0003800200 */
.L_x_29404:
        /* <DEDUP_REMOVED lines=15> */
.L_x_29411:
        /* <DEDUP_REMOVED lines=13> */
.L_x_29413:
[----:B------:R-:W-:Y:S05]  /*195a0*/  BSYNC.RECONVERGENT B1 ;  /* 0x0000000000017941 */ /* 0x000fea0003800200 */
.L_x_29412:
        /* <DEDUP_REMOVED lines=43> */
.L_x_29410:
[----:B------:R-:W-:Y:S05]  /*19860*/  BSYNC.RECONVERGENT B0 ;  /* 0x0000000000007941 */ /* 0x000fea0003800200 */
.L_x_29409:
        /* <DEDUP_REMOVED lines=17> */
.L_x_29416:
        /* <DEDUP_REMOVED lines=13> */
.L_x_29418:
[----:B------:R-:W-:Y:S05]  /*19a50*/  BSYNC.RECONVERGENT B1 ;  /* 0x0000000000017941 */ /* 0x000fea0003800200 */
.L_x_29417:
        /* <DEDUP_REMOVED lines=43> */
.L_x_29415:
[----:B------:R-:W-:Y:S05]  /*19d10*/  BSYNC.RECONVERGENT B0 ;  /* 0x0000000000007941 */ /* 0x000fea0003800200 */
.L_x_29414:
        /* <DEDUP_REMOVED lines=15> */
.L_x_29421:
        /* <DEDUP_REMOVED lines=13> */
.L_x_29423:
[----:B------:R-:W-:Y:S05]  /*19ee0*/  BSYNC.RECONVERGENT B1 ;  /* 0x0000000000017941 */ /* 0x000fea0003800200 */
.L_x_29422:
        /* <DEDUP_REMOVED lines=43> */
.L_x_29420:
[----:B------:R-:W-:Y:S05]  /*1a1a0*/  BSYNC.RECONVERGENT B0 ;  /* 0x0000000000007941 */ /* 0x000fea0003800200 */
.L_x_29419:
        /* <DEDUP_REMOVED lines=17> */
.L_x_29426:
        /* <DEDUP_REMOVED lines=15> */
.L_x_29428:
[----:B------:R-:W-:Y:S05]  /*1a3b0*/  BSYNC.RECONVERGENT B1 ;  /* 0x0000000000017941 */ /* 0x000fea0003800200 */
.L_x_29427:
        /* <DEDUP_REMOVED lines=43> */
.L_x_29425:
[----:B------:R-:W-:Y:S05]  /*1a670*/  BSYNC.RECONVERGENT B0 ;  /* 0x0000000000007941 */ /* 0x000fea0003800200 */
.L_x_29424:
        /* <DEDUP_REMOVED lines=35> */
.L_x_29388:
        /* <DEDUP_REMOVED lines=16> */
.L_x_29432:
        /* <DEDUP_REMOVED lines=13> */
.L_x_29434:
[----:B------:R-:W-:Y:S05]  /*1aa80*/  BSYNC.RECONVERGENT B1 ;  /* 0x0000000000017941 */ /* 0x000fea0003800200 */
.L_x_29433:
        /* <DEDUP_REMOVED lines=42> */
.L_x_29431:
[----:B------:R-:W-:Y:S05]  /*1ad30*/  BSYNC.RECONVERGENT B0 ;  /* 0x0000000000007941 */ /* 0x000fea0003800200 */
.L_x_29430:
        /* <DEDUP_REMOVED lines=16> */
.L_x_29437:
        /* <DEDUP_REMOVED lines=13> */
.L_x_29439:
[----:B------:R-:W-:Y:S05]  /*1af10*/  BSYNC.RECONVERGENT B1 ;  /* 0x0000000000017941 */ /* 0x000fea0003800200 */
.L_x_29438:
        /* <DEDUP_REMOVED lines=43> */
.L_x_29436:
[----:B------:R-:W-:Y:S05]  /*1b1d0*/  BSYNC.RECONVERGENT B0 ;  /* 0x0000000000007941 */ /* 0x000fea0003800200 */
.L_x_29435:
        /* <DEDUP_REMOVED lines=16> */
.L_x_29442:
        /* <DEDUP_REMOVED lines=13> */
.L_x_29444:
[----:B------:R-:W-:Y:S05]  /*1b3b0*/  BSYNC.RECONVERGENT B1 ;  /* 0x0000000000017941 */ /* 0x000fea0003800200 */
.L_x_29443:
        /* <DEDUP_REMOVED lines=43> */
.L_x_29441:
[----:B------:R-:W-:Y:S05]  /*1b670*/  BSYNC.RECONVERGENT B0 ;  /* 0x0000000000007941 */ /* 0x000fea0003800200 */
.L_x_29440:
        /* <DEDUP_REMOVED lines=16> */
.L_x_29447:
        /* <DEDUP_REMOVED lines=13> */
.L_x_29449:
[----:B------:R-:W-:Y:S05]  /*1b850*/  BSYNC.RECONVERGENT B1 ;  /* 0x0000000000017941 */ /* 0x000fea0003800200 */
.L_x_29448:
        /* <DEDUP_REMOVED lines=43> */
.L_x_29446:
[----:B------:R-:W-:Y:S05]  /*1bb10*/  BSYNC.RECONVERGENT B0 ;  /* 0x0000000000007941 */ /* 0x000fea0003800200 */
.L_x_29445:
        /* <DEDUP_REMOVED lines=16> */
.L_x_29429:
        /* <DEDUP_REMOVED lines=28> */
.L_x_29450:
        /* <DEDUP_REMOVED lines=20> */
.L_x_29454:
        /* <DEDUP_REMOVED lines=13> */
.L_x_29456:
[----:B------:R-:W-:Y:S05]  /*1bff0*/  BSYNC.RECONVERGENT B1 ;  /* 0x0000000000017941 */ /* 0x000fea0003800200 */
.L_x_29455:
        /* <DEDUP_REMOVED lines=43> */
.L_x_29453:
[----:B------:R-:W-:Y:S05]  /*1c2b0*/  BSYNC.RECONVERGENT B0 ;  /* 0x0000000000007941 */ /* 0x000fea0003800200 */
.L_x_29452:
        /* <DEDUP_REMOVED lines=17> */
.L_x_29459:
        /* <DEDUP_REMOVED lines=13> */
.L_x_29461:
[----:B------:R-:W-:Y:S05]  /*1c4a0*/  BSYNC.RECONVERGENT B1 ;  /* 0x0000000000017941 */ /* 0x000fea0003800200 */
.L_x_29460:
        /* <DEDUP_REMOVED lines=43> */
.L_x_29458:
[----:B------:R-:W-:Y:S05]  /*1c760*/  BSYNC.RECONVERGENT B0 ;  /* 0x0000000000007941 */ /* 0x000fea0003800200 */
.L_x_29457:
        /* <DEDUP_REMOVED lines=15> */
.L_x_29464:
        /* <DEDUP_REMOVED lines=13> */
.L_x_29466:
[----:B------:R-:W-:Y:S05]  /*1c930*/  BSYNC.RECONVERGENT B1 ;  /* 0x0000000000017941 */ /* 0x000fea0003800200 */
.L_x_29465:
        /* <DEDUP_REMOVED lines=43> */
.L_x_29463:
[----:B------:R-:W-:Y:S05]  /*1cbf0*/  BSYNC.RECONVERGENT B0 ;  /* 0x0000000000007941 */ /* 0x000fea0003800200 */
.L_x_29462:
        /* <DEDUP_REMOVED lines=17> */
.L_x_29469:
        /* <DEDUP_REMOVED lines=13> */
.L_x_29471:
[----:B------:R-:W-:Y:S05]  /*1cde0*/  BSYNC.RECONVERGENT B1 ;  /* 0x0000000000017941 */ /* 0x000fea0003800200 */
.L_x_29470:
        /* <DEDUP_REMOVED lines=43> */
.L_x_29468:
[----:B------:R-:W-:Y:S05]  /*1d0a0*/  BSYNC.RECONVERGENT B0 ;  /* 0x0000000000007941 */ /* 0x000fea0003800200 */
.L_x_29467:
        /* <DEDUP_REMOVED lines=15> */
.L_x_29474:
        /* <DEDUP_REMOVED lines=13> */
.L_x_29476:
[----:B------:R-:W-:Y:S05]  /*1d270*/  BSYNC.RECONVERGENT B1 ;  /* 0x0000000000017941 */ /* 0x000fea0003800200 */
.L_x_29475:
        /* <DEDUP_REMOVED lines=43> */
.L_x_29473:
[----:B------:R-:W-:Y:S05]  /*1d530*/  BSYNC.RECONVERGENT B0 ;  /* 0x0000000000007941 */ /* 0x000fea0003800200 */
.L_x_29472:
        /* <DEDUP_REMOVED lines=17> */
.L_x_29479:
        /* <DEDUP_REMOVED lines=13> */
.L_x_29481:
[----:B------:R-:W-:Y:S05]  /*1d720*/  BSYNC.RECONVERGENT B1 ;  /* 0x0000000000017941 */ /* 0x000fea0003800200 */
.L_x_29480:
        /* <DEDUP_REMOVED lines=43> */
.L_x_29478:
[----:B------:R-:W-:Y:S05]  /*1d9e0*/  BSYNC.RECONVERGENT B0 ;  /* 0x0000000000007941 */ /* 0x000fea0003800200 */
.L_x_29477:
        /* <DEDUP_REMOVED lines=15> */
.L_x_29484:
        /* <DEDUP_REMOVED lines=13> */
.L_x_29486:
[----:B------:R-:W-:Y:S05]  /*1dbb0*/  BSYNC.RECONVERGENT B1 ;  /* 0x0000000000017941 */ /* 0x000fea0003800200 */
.L_x_29485:
        /* <DEDUP_REMOVED lines=43> */
.L_x_29483:
[----:B------:R-:W-:Y:S05]  /*1de70*/  BSYNC.RECONVERGENT B0 ;  /* 0x0000000000007941 */ /* 0x000fea0003800200 */
.L_x_29482:
        /* <DEDUP_REMOVED lines=17> */
.L_x_29489:
        /* <DEDUP_REMOVED lines=15> */
.L_x_29491:
[----:B------:R-:W-:Y:S05]  /*1e080*/  BSYNC.RECONVERGENT B1 ;  /* 0x0000000000017941 */ /* 0x000fea0003800200 */
.L_x_29490:
        /* <DEDUP_REMOVED lines=43> */
.L_x_29488:
[----:B------:R-:W-:Y:S05]  /*1e340*/  BSYNC.RECONVERGENT B0 ;  /* 0x0000000000007941 */ /* 0x000fea0003800200 */
.L_x_29487:
        /* <DEDUP_REMOVED lines=35> */
.L_x_29451:
        /* <DEDUP_REMOVED lines=16> */
.L_x_29495:
        /* <DEDUP_REMOVED lines=13> */
.L_x_29497:
[----:B------:R-:W-:Y:S05]  /*1e750*/  BSYNC.RECONVERGENT B1 ;  /* 0x0000000000017941 */ /* 0x000fea0003800200 */
.L_x_29496:
        /* <DEDUP_REMOVED lines=43> */
.L_x_29494:
[----:B------:R-:W-:Y:S05]  /*1ea10*/  BSYNC.RECONVERGENT B0 ;  /* 0x0000000000007941 */ /* 0x000fea0003800200 */
.L_x_29493:
        /* <DEDUP_REMOVED lines=16> */
.L_x_29500:
        /* <DEDUP_REMOVED lines=13> */
.L_x_29502:
[----:B------:R-:W-:Y:S05]  /*1ebf0*/  BSYNC.RECONVERGENT B1 ;  /* 0x0000000000017941 */ /* 0x000fea0003800200 */
.L_x_29501:
        /* <DEDUP_REMOVED lines=43> */
.L_x_29499:
[----:B------:R-:W-:Y:S05]  /*1eeb0*/  BSYNC.RECONVERGENT B0 ;  /* 0x0000000000007941 */ /* 0x000fea0003800200 */
.L_x_29498:
        /* <DEDUP_REMOVED lines=16> */
.L_x_29505:
        /* <DEDUP_REMOVED lines=13> */
.L_x_29507:
[----:B------:R-:W-:Y:S05]  /*1f090*/  BSYNC.RECONVERGENT B1 ;  /* 0x0000000000017941 */ /* 0x000fea0003800200 */
.L_x_29506:
        /* <DEDUP_REMOVED lines=43> */
.L_x_29504:
[----:B------:R-:W-:Y:S05]  /*1f350*/  BSYNC.RECONVERGENT B0 ;  /* 0x0000000000007941 */ /* 0x000fea0003800200 */
.L_x_29503:
        /* <DEDUP_REMOVED lines=16> */
.L_x_29510:
        /* <DEDUP_REMOVED lines=13> */
.L_x_29512:
[----:B------:R-:W-:Y:S05]  /*1f530*/  BSYNC.RECONVERGENT B1 ;  /* 0x0000000000017941 */ /* 0x000fea0003800200 */
.L_x_29511:
        /* <DEDUP_REMOVED lines=43> */
.L_x_29509:
[----:B------:R-:W-:Y:S05]  /*1f7f0*/  BSYNC.RECONVERGENT B0 ;  /* 0x0000000000007941 */ /* 0x000fea0003800200 */
.L_x_29508:
        /* <DEDUP_REMOVED lines=16> */
.L_x_29492:
        /* <DEDUP_REMOVED lines=28> */
.L_x_29513:
        /* <DEDUP_REMOVED lines=20> */
.L_x_29517:
        /* <DEDUP_REMOVED lines=13> */
.L_x_29519:
[----:B------:R-:W-:Y:S05]  /*1fcd0*/  BSYNC.RECONVERGENT B1 ;  /* 0x0000000000017941 */ /* 0x000fea0003800200 */
.L_x_29518:
        /* <DEDUP_REMOVED lines=42> */
.L_x_29516:
[----:B------:R-:W-:Y:S05]  /*1ff80*/  BSYNC.RECONVERGENT B0 ;  /* 0x0000000000007941 */ /* 0x000fea0003800200 */
.L_x_29515:
        /* <DEDUP_REMOVED lines=17> */
.L_x_29522:
        /* <DEDUP_REMOVED lines=13> */
.L_x_29524:
[----:B------:R-:W-:Y:S05]  /*20170*/  BSYNC.RECONVERGENT B1 ;  /* 0x0000000000017941 */ /* 0x000fea0003800200 */
.L_x_29523:
        /* <DEDUP_REMOVED lines=43> */
.L_x_29521:
[----:B------:R-:W-:Y:S05]  /*20430*/  BSYNC.RECONVERGENT B0 ;  /* 0x0000000000007941 */ /* 0x000fea0003800200 */
.L_x_29520:
        /* <DEDUP_REMOVED lines=15> */
.L_x_29527:
        /* <DEDUP_REMOVED lines=13> */
.L_x_29529:
[----:B------:R-:W-:Y:S05]  /*20600*/  BSYNC.RECONVERGENT B1 ;  /* 0x0000000000017941 */ /* 0x000fea0003800200 */
.L_x_29528:
        /* <DEDUP_REMOVED lines=43> */
.L_x_29526:
[----:B------:R-:W-:Y:S05]  /*208c0*/  BSYNC.RECONVERGENT B0 ;  /* 0x0000000000007941 */ /* 0x000fea0003800200 */
.L_x_29525:
        /* <DEDUP_REMOVED lines=17> */
.L_x_29532:
        /* <DEDUP_REMOVED lines=13> */
.L_x_29534:
[----:B------:R-:W-:Y:S05]  /*20ab0*/  BSYNC.RECONVERGENT B1 ;  /* 0x0000000000017941 */ /* 0x000fea0003800200 */
.L_x_29533:
        /* <DEDUP_REMOVED lines=43> */
.L_x_29531:
[----:B------:R-:W-:Y:S05]  /*20d70*/  BSYNC.RECONVERGENT B0 ;  /* 0x0000000000007941 */ /* 0x000fea0003800200 */
.L_x_29530:
        /* <DEDUP_REMOVED lines=15> */
.L_x_29537:
        /* <DEDUP_REMOVED lines=13> */
.L_x_29539:
[----:B------:R-:W-:Y:S05]  /*20f40*/  BSYNC.RECONVERGENT B1 ;  /* 0x0000000000017941 */ /* 0x000fea0003800200 */
.L_x_29538:
        /* <DEDUP_REMOVED lines=43> */
.L_x_29536:
[----:B------:R-:W-:Y:S05]  /*21200*/  BSYNC.RECONVERGENT B0 ;  /* 0x0000000000007941 */ /* 0x000fea0003800200 */
.L_x_29535:
        /* <DEDUP_REMOVED lines=17> */
.L_x_29542:
        /* <DEDUP_REMOVED lines=13> */
.L_x_29544:
[----:B------:R-:W-:Y:S05]  /*213f0*/  BSYNC.RECONVERGENT B1 ;  /* 0x0000000000017941 */ /* 0x000fea0003800200 */
.L_x_29543:
        /* <DEDUP_REMOVED lines=43> */
.L_x_29541:
[----:B------:R-:W-:Y:S05]  /*216b0*/  BSYNC.RECONVERGENT B0 ;  /* 0x0000000000007941 */ /* 0x000fea0003800200 */
.L_x_29540:
        /* <DEDUP_REMOVED lines=15> */
.L_x_29547:
        /* <DEDUP_REMOVED lines=13> */
.L_x_29549:
[----:B------:R-:W-:Y:S05]  /*21880*/  BSYNC.RECONVERGENT B1 ;  /* 0x0000000000017941 */ /* 0x000fea0003800200 */
.L_x_29548:
        /* <DEDUP_REMOVED lines=43> */
.L_x_29546:
[----:B------:R-:W-:Y:S05]  /*21b40*/  BSYNC.RECONVERGENT B0 ;  /* 0x0000000000007941 */ /* 0x000fea0003800200 */
.L_x_29545:
        /* <DEDUP_REMOVED lines=17> */
.L_x_29552:
        /* <DEDUP_REMOVED lines=15> */
.L_x_29554:
[----:B------:R-:W-:Y:S05]  /*21d50*/  BSYNC.RECONVERGENT B1 ;  /* 0x0000000000017941 */ /* 0x000fea0003800200 */
.L_x_29553:
        /* <DEDUP_REMOVED lines=43> */
.L_x_29551:
[----:B------:R-:W-:Y:S05]  /*22010*/  BSYNC.RECONVERGENT B0 ;  /* 0x0000000000007941 */ /* 0x000fea0003800200 */
.L_x_29550:
        /* <DEDUP_REMOVED lines=35> */
.L_x_29514:
        /* <DEDUP_REMOVED lines=16> */
.L_x_29558:
        /* <DEDUP_REMOVED lines=13> */
.L_x_29560:
[----:B------:R-:W-:Y:S05]  /*22420*/  BSYNC.RECONVERGENT B1 ;  /* 0x0000000000017941 */ /* 0x000fea0003800200 */
.L_x_29559:
        /* <DEDUP_REMOVED lines=42> */
.L_x_29557:
[----:B------:R-:W-:Y:S05]  /*226d0*/  BSYNC.RECONVERGENT B0 ;  /* 0x0000000000007941 */ /* 0x000fea0003800200 */
.L_x_29556:
        /* <DEDUP_REMOVED lines=16> */
.L_x_29563:
        /* <DEDUP_REMOVED lines=13> */
.L_x_29565:
[----:B------:R-:W-:Y:S05]  /*228b0*/  BSYNC.RECONVERGENT B1 ;  /* 0x0000000000017941 */ /* 0x000fea0003800200 */
.L_x_29564:
        /* <DEDUP_REMOVED lines=43> */
.L_x_29562:
[----:B------:R-:W-:Y:S05]  /*22b70*/  BSYNC.RECONVERGENT B0 ;  /* 0x0000000000007941 */ /* 0x000fea0003800200 */
.L_x_29561:
        /* <DEDUP_REMOVED lines=16> */
.L_x_29568:
        /* <DEDUP_REMOVED lines=13> */
.L_x_29570:
[----:B------:R-:W-:Y:S05]  /*22d50*/  BSYNC.RECONVERGENT B1 ;  /* 0x0000000000017941 */ /* 0x000fea0003800200 */
.L_x_29569:
        /* <DEDUP_REMOVED lines=43> */
.L_x_29567:
[----:B------:R-:W-:Y:S05]  /*23010*/  BSYNC.RECONVERGENT B0 ;  /* 0x0000000000007941 */ /* 0x000fea0003800200 */
.L_x_29566:
        /* <DEDUP_REMOVED lines=16> */
.L_x_29573:
        /* <DEDUP_REMOVED lines=13> */
.L_x_29575:
[----:B------:R-:W-:Y:S05]  /*231f0*/  BSYNC.RECONVERGENT B1 ;  /* 0x0000000000017941 */ /* 0x000fea0003800200 */
.L_x_29574:
        /* <DEDUP_REMOVED lines=43> */
.L_x_29572:
[----:B------:R-:W-:Y:S05]  /*234b0*/  BSYNC.RECONVERGENT B0 ;  /* 0x0000000000007941 */ /* 0x000fea0003800200 */
.L_x_29571:
        /* <DEDUP_REMOVED lines=16> */
.L_x_29555:
        /* <DEDUP_REMOVED lines=28> */
.L_x_29576:
[----:B------:R1:W5:Y:S04]  /*23780*/  @P0 LDG.E.128 R4, desc[UR6][R82.64] ;  /* 0x0000000652040981 */ /* 0x000368000c1e1d00 */
[----:B------:R1:W5:Y:S04]  /*23790*/  @P1 LDG.E.128 R8, desc[UR6][R144.64] ;  /* 0x0000000690081981 */ /* 0x000368000c1e1d00 */
[----:B0-----:R1:W5:Y:S01]  /*237a0*/  LDG.E.128 R48, desc[UR6][R52.64] ;  /* 0x0000000634307981 */ /* 0x001362000c1e1d00 */
        /* <DEDUP_REMOVED lines=17> */
.L_x_29580:
        /* <DEDUP_REMOVED lines=13> */
.L_x_29582:
[----:B------:R-:W-:Y:S05]  /*23990*/  BSYNC.RECONVERGENT B1 ;  /* 0x0000000000017941 */ /* 0x000fea0003800200 */
.L_x_29581:
        /* <DEDUP_REMOVED lines=43> */
.L_x_29579:
[----:B------:R-:W-:Y:S05]  /*23c50*/  BSYNC.RECONVERGENT B0 ;  /* 0x0000000000007941 */ /* 0x000fea0003800200 */
.L_x_29578:
        /* <DEDUP_REMOVED lines=17> */
.L_x_29585:
        /* <DEDUP_REMOVED lines=13> */
.L_x_29587:
[----:B------:R-:W-:Y:S05]  /*23e40*/  BSYNC.RECONVERGENT B1 ;  /* 0x0000000000017941 */ /* 0x000fea0003800200 */
.L_x_29586:
        /* <DEDUP_REMOVED lines=43> */
.L_x_29584:
[----:B------:R-:W-:Y:S05]  /*24100*/  BSYNC.RECONVERGENT B0 ;  /* 0x0000000000007941 */ /* 0x000fea0003800200 */
.L_x_29583:
        /* <DEDUP_REMOVED lines=15> */
.L_x_29590:
        /* <DEDUP_REMOVED lines=13> */
.L_x_29592:
[----:B------:R-:W-:Y:S05]  /*242d0*/  BSYNC.RECONVERGENT B1 ;  /* 0x0000000000017941 */ /* 0x000fea0003800200 */
.L_x_29591:
        /* <DEDUP_REMOVED lines=43> */
.L_x_29589:
[----:B------:R-:W-:Y:S05]  /*24590*/  BSYNC.RECONVERGENT B0 ;  /* 0x0000000000007941 */ /* 0x000fea0003800200 */
.L_x_29588:
        /* <DEDUP_REMOVED lines=17> */
.L_x_29595:
        /* <DEDUP_REMOVED lines=13> */
.L_x_29597:
[----:B------:R-:W-:Y:S05]  /*24780*/  BSYNC.RECONVERGENT B1 ;  /* 0x0000000000017941 */ /* 0x000fea0003800200 */
.L_x_29596:
        /* <DEDUP_REMOVED lines=43> */
.L_x_29594:
[----:B------:R-:W-:Y:S05]  /*24a40*/  BSYNC.RECONVERGENT B0 ;  /* 0x0000000000007941 */ /* 0x000fea0003800200 */
.L_x_29593:
        /* <DEDUP_REMOVED lines=15> */
.L_x_29600:
        /* <DEDUP_REMOVED lines=13> */
.L_x_29602:
[----:B------:R-:W-:Y:S05]  /*24c10*/  BSYNC.RECONVERGENT B1 ;  /* 0x0000000000017941 */ /* 0x000fea0003800200 */
.L_x_29601:
        /* <DEDUP_REMOVED lines=43> */
.L_x_29599:
[----:B------:R-:W-:Y:S05]  /*24ed0*/  BSYNC.RECONVERGENT B0 ;  /* 0x0000000000007941 */ /* 0x000fea0003800200 */
.L_x_29598:
        /* <DEDUP_REMOVED lines=17> */
.L_x_29605:
        /* <DEDUP_REMOVED lines=13> */
.L_x_29607:
[----:B------:R-:W-:Y:S05]  /*250c0*/  BSYNC.RECONVERGENT B1 ;  /* 0x0000000000017941 */ /* 0x000fea0003800200 */
.L_x_29606:
        /* <DEDUP_REMOVED lines=43> */
.L_x_29604:
[----:B------:R-:W-:Y:S05]  /*25380*/  BSYNC.RECONVERGENT B0 ;  /* 0x0000000000007941 */ /* 0x000fea0003800200 */
.L_x_29603:
        /* <DEDUP_REMOVED lines=15> */
.L_x_29610:
        /* <DEDUP_REMOVED lines=13> */
.L_x_29612:
[----:B------:R-:W-:Y:S05]  /*25550*/  BSYNC.RECONVERGENT B1 ;  /* 0x0000000000017941 */ /* 0x000fea0003800200 */
.L_x_29611:
        /* <DEDUP_REMOVED lines=43> */
.L_x_29609:
[----:B------:R-:W-:Y:S05]  /*25810*/  BSYNC.RECONVERGENT B0 ;  /* 0x0000000000007941 */ /* 0x000fea0003800200 */
.L_x_29608:
        /* <DEDUP_REMOVED lines=17> */
.L_x_29615:
        /* <DEDUP_REMOVED lines=12> */
[----:B------:R-:W-:Y:S02]  /*259f0*/  @P0 IADD3 R48, PT, PT, R89, RZ, RZ ;  /* 0x000000ff59300210 */ /* 0x000fe40007ffe0ff */
[----:B------:R-:W-:-:S03]  /*25a00*/  ISETP.NE.AND P0, PT, R0, RZ, PT ;  /* 0x000000ff0000720c */ /* 0x000fc60003f05270 */
[----:B------:R-:W-:-:S10]  /*25a10*/  @!P6 IMAD.MOV.U32 R89, RZ, RZ, R48 ;  /* 0x000000ffff59e224 */ /* 0x000fd400078e0030 */
.L_x_29617:
[----:B------:R-:W-:Y:S05]  /*25a20*/  BSYNC.RECONVERGENT B1 ;  /* 0x0000000000017941 */ /* 0x000fea0003800200 */
.L_x_29616:
        /* <DEDUP_REMOVED lines=43> */
.L_x_29614:
[----:B------:R-:W-:Y:S05]  /*25ce0*/  BSYNC.RECONVERGENT B0 ;  /* 0x0000000000007941 */ /* 0x000fea0003800200 */
.L_x_29613:
        /* <DEDUP_REMOVED lines=35> */
.L_x_29577:
        /* <DEDUP_REMOVED lines=16> */
.L_x_29621:
        /* <DEDUP_REMOVED lines=13> */
.L_x_29623:
[----:B------:R-:W-:Y:S05]  /*260f0*/  BSYNC.RECONVERGENT B1 ;  /* 0x0000000000017941 */ /* 0x000fea0003800200 */
.L_x_29622:
        /* <DEDUP_REMOVED lines=43> */
.L_x_29620:
[----:B------:R-:W-:Y:S05]  /*263b0*/  BSYNC.RECONVERGENT B0 ;  /* 0x0000000000007941 */ /* 0x000fea0003800200 */
.L_x_29619:
        /* <DEDUP_REMOVED lines=16> */
.L_x_29626:
        /* <DEDUP_REMOVED lines=13> */
.L_x_29628:
[----:B------:R-:W-:Y:S05]  /*26590*/  BSYNC.RECONVERGENT B1 ;  /* 0x0000000000017941 */ /* 0x000fea0003800200 */
.L_x_29627:
        /* <DEDUP_REMOVED lines=43> */
.L_x_29625:
[----:B------:R-:W-:Y:S05]  /*26850*/  BSYNC.RECONVERGENT B0 ;  /* 0x0000000000007941 */ /* 0x000fea0003800200 */
.L_x_29624:
        /* <DEDUP_REMOVED lines=16> */
.L_x_29631:
        /* <DEDUP_REMOVED lines=13> */
.L_x_29633:
[----:B------:R-:W-:Y:S05]  /*26a30*/  BSYNC.RECONVERGENT B1 ;  /* 0x0000000000017941 */ /* 0x000fea0003800200 */
.L_x_29632:
        /* <DEDUP_REMOVED lines=43> */
.L_x_29630:
[----:B------:R-:W-:Y:S05]  /*26cf0*/  BSYNC.RECONVERGENT B0 ;  /* 0x0000000000007941 */ /* 0x000fea0003800200 */
.L_x_29629:
        /* <DEDUP_REMOVED lines=16> */
.L_x_29636:
        /* <DEDUP_REMOVED lines=13> */
.L_x_29638:
[----:B------:R-:W-:Y:S05]  /*26ed0*/  BSYNC.RECONVERGENT B1 ;  /* 0x0000000000017941 */ /* 0x000fea0003800200 */
.L_x_29637:
        /* <DEDUP_REMOVED lines=43> */
.L_x_29635:
[----:B------:R-:W-:Y:S05]  /*27190*/  BSYNC.RECONVERGENT B0 ;  /* 0x0000000000007941 */ /* 0x000fea0003800200 */
.L_x_29634:
        /* <DEDUP_REMOVED lines=16> */
.L_x_29618:
        /* <DEDUP_REMOVED lines=28> */
.L_x_29639:
        /* <DEDUP_REMOVED lines=20> */
.L_x_29643:
        /* <DEDUP_REMOVED lines=13> */
.L_x_29645:
[----:B------:R-:W-:Y:S05]  /*27670*/  BSYNC.RECONVERGENT B1 ;  /* 0x0000000000017941 */ /* 0x000fea0003800200 */
.L_x_29644:
        /* <DEDUP_REMOVED lines=42> */
.L_x_29642:
[----:B------:R-:W-:Y:S05]  /*27920*/  BSYNC.RECONVERGENT B0 ;  /* 0x0000000000007941 */ /* 0x000fea0003800200 */
.L_x_29641:
        /* <DEDUP_REMOVED lines=17> */
.L_x_29648:
        /* <DEDUP_REMOVED lines=13> */
.L_x_29650:
[----:B------:R-:W-:Y:S05]  /*27b10*/  BSYNC.RECONVERGENT B1 ;  /* 0x0000000000017941 */ /* 0x000fea0003800200 */
.L_x_29649:
        /* <DEDUP_REMOVED lines=43> */
.L_x_29647:
[----:B------:R-:W-:Y:S05]  /*27dd0*/  BSYNC.RECONVERGENT B0 ;  /* 0x0000000000007941 */ /* 0x000fea0003800200 */
.L_x_29646:
        /* <DEDUP_REMOVED lines=15> */
.L_x_29653:
        /* <DEDUP_REMOVED lines=13> */
.L_x_29655:
[----:B------:R-:W-:Y:S05]  /*27fa0*/  BSYNC.RECONVERGENT B1 ;  /* 0x0000000000017941 */ /* 0x000fea0003800200 */
.L_x_29654:
        /* <DEDUP_REMOVED lines=43> */
.L_x_29652:
[----:B------:R-:W-:Y:S05]  /*28260*/  BSYNC.RECONVERGENT B0 ;  /* 0x0000000000007941 */ /* 0x000fea0003800200 */
.L_x_29651:
        /* <DEDUP_REMOVED lines=17> */
.L_x_29658:
        /* <DEDUP_REMOVED lines=13> */
.L_x_29660:
[----:B------:R-:W-:Y:S05]  /*28450*/  BSYNC.RECONVERGENT B1 ;  /* 0x0000000000017941 */ /* 0x000fea0003800200 */
.L_x_29659:
        /* <DEDUP_REMOVED lines=43> */
.L_x_29657:
[----:B------:R-:W-:Y:S05]  /*28710*/  BSYNC.RECONVERGENT B0 ;  /* 0x0000000000007941 */ /* 0x000fea0003800200 */
.L_x_29656:
        /* <DEDUP_REMOVED lines=15> */
.L_x_29663:
        /* <DEDUP_REMOVED lines=13> */
.L_x_29665:
[----:B------:R-:W-:Y:S05]  /*288e0*/  BSYNC.RECONVERGENT B1 ;  /* 0x0000000000017941 */ /* 0x000fea0003800200 */
.L_x_29664:
        /* <DEDUP_REMOVED lines=43> */
.L_x_29662:
[----:B------:R-:W-:Y:S05]  /*28ba0*/  BSYNC.RECONVERGENT B0 ;  /* 0x0000000000007941 */ /* 0x000fea0003800200 */
.L_x_29661:
        /* <DEDUP_REMOVED lines=17> */
.L_x_29668:
        /* <DEDUP_REMOVED lines=13> */
.L_x_29670:
[----:B------:R-:W-:Y:S05]  /*28d90*/  BSYNC.RECONVERGENT B1 ;  /* 0x0000000000017941 */ /* 0x000fea0003800200 */
.L_x_29669:
        /* <DEDUP_REMOVED lines=43> */
.L_x_29667:
[----:B------:R-:W-:Y:S05]  /*29050*/  BSYNC.RECONVERGENT B0 ;  /* 0x0000000000007941 */ /* 0x000fea0003800200 */
.L_x_29666:
        /* <DEDUP_REMOVED lines=15> */
.L_x_29673:
        /* <DEDUP_REMOVED lines=13> */
.L_x_29675:
[----:B------:R-:W-:Y:S05]  /*29220*/  BSYNC.RECONVERGENT B1 ;  /* 0x0000000000017941 */ /* 0x000fea0003800200 */
.L_x_29674:
        /* <DEDUP_REMOVED lines=43> */
.L_x_29672:
[----:B------:R-:W-:Y:S05]  /*294e0*/  BSYNC.RECONVERGENT B0 ;  /* 0x0000000000007941 */ /* 0x000fea0003800200 */
.L_x_29671:
        /* <DEDUP_REMOVED lines=17> */
.L_x_29678:
        /* <DEDUP_REMOVED lines=15> */
.L_x_29680:
[----:B------:R-:W-:Y:S05]  /*296f0*/  BSYNC.RECONVERGENT B1 ;  /* 0x0000000000017941 */ /* 0x000fea0003800200 */
.L_x_29679:
        /* <DEDUP_REMOVED lines=43> */
.L_x_29677:
[----:B------:R-:W-:Y:S05]  /*299b0*/  BSYNC.RECONVERGENT B0 ;  /* 0x0000000000007941 */ /* 0x000fea0003800200 */
.L_x_29676:
        /* <DEDUP_REMOVED lines=35> */
.L_x_29640:
        /* <DEDUP_REMOVED lines=16> */
.L_x_29684:
        /* <DEDUP_REMOVED lines=13> */
.L_x_29686:
[----:B------:R-:W-:Y:S05]  /*29dc0*/  BSYNC.RECONVERGENT B1 ;  /* 0x0000000000017941 */ /* 0x000fea0003800200 */
.L_x_29685:
        /* <DEDUP_REMOVED lines=42> */
.L_x_29683:
[----:B------:R-:W-:Y:S05]  /*2a070*/  BSYNC.RECONVERGENT B0 ;  /* 0x0000000000007941 */ /* 0x000fea0003800200 */
.L_x_29682:
        /* <DEDUP_REMOVED lines=16> */
.L_x_29689:
        /* <DEDUP_REMOVED lines=13> */
.L_x_29691:
[----:B------:R-:W-:Y:S05]  /*2a250*/  BSYNC.RECONVERGENT B1 ;  /* 0x0000000000017941 */ /* 0x000fea0003800200 */
.L_x_29690:
        /* <DEDUP_REMOVED lines=43> */
.L_x_29688:
[----:B------:R-:W-:Y:S05]  /*2a510*/  BSYNC.RECONVERGENT B0 ;  /* 0x0000000000007941 */ /* 0x000fea0003800200 */
.L_x_29687:
        /* <DEDUP_REMOVED lines=16> */
.L_x_29694:
        /* <DEDUP_REMOVED lines=13> */
.L_x_29696:
[----:B------:R-:W-:Y:S05]  /*2a6f0*/  BSYNC.RECONVERGENT B1 ;  /* 0x0000000000017941 */ /* 0x000fea0003800200 */
.L_x_29695:
        /* <DEDUP_REMOVED lines=43> */
.L_x_29693:
[----:B------:R-:W-:Y:S05]  /*2a9b0*/  BSYNC.RECONVERGENT B0 ;  /* 0x0000000000007941 */ /* 0x000fea0003800200 */
.L_x_29692:
        /* <DEDUP_REMOVED lines=16> */
.L_x_29699:
        /* <DEDUP_REMOVED lines=13> */
.L_x_29701:
[----:B------:R-:W-:Y:S05]  /*2ab90*/  BSYNC.RECONVERGENT B1 ;  /* 0x0000000000017941 */ /* 0x000fea0003800200 */
.L_x_29700:
        /* <DEDUP_REMOVED lines=43> */
.L_x_29698:
[----:B------:R-:W-:Y:S05]  /*2ae50*/  BSYNC.RECONVERGENT B0 ;  /* 0x0000000000007941 */ /* 0x000fea0003800200 */
.L_x_29697:
        /* <DEDUP_REMOVED lines=16> */
.L_x_29681:
[----:B------:R-:W-:Y:S01]  /*2af60*/  SEL R116, RZ, 0x1000000, !P5 ;  /* 0x01000000ff747807 */ /* 0x000fe20006800000 */
[----:B------:R-:W0:Y:S01]  /*2af70*/  @P0 LDC.64 R82, c[0x0][0x398] ;  /* 0x0000e600ff520b82 */ /* 0x000e220000000a00 */
[----:B------:R-:W-:Y:S02]  /*2af80*/  SEL R151, RZ, 0x10000, !P4 ;  /* 0x00010000ff977807 */ /* 0x000fe40006000000 */
[----:B------:R-:W-:Y:S02]  /*2af90*/  SEL R150, RZ, 0x100, !P3 ;  /* 0x00000100ff967807 */ /* 0x000fe40005800000 */
[----:B------:R-:W-:Y:S02]  /*2afa0*/  SEL R153, RZ, 0x1, !P2 ;  /* 0x00000001ff997807 */ /* 0x000fe40005000000 */
[----:B------:R-:W-:Y:S01]  /*2afb0*/  IADD3 R116, PT, PT, R150, R116, R151 ;  /* 0x0000007496747210 */ /* 0x000fe20007ffe097 */
[----:B------:R-:W-:Y:S01]  /*2afc0*/  IMAD.WIDE.U32 R150, R165, 0x10, R84 ;  /* 0x00000010a5967825 */ /* 0x000fe200078e0054 */
[----:B------:R-:W1:Y:S01]  /*2afd0*/  @P1 LDC.64 R144, c[0x0][0x3a0] ;  /* 0x0000e800ff901b82 */ /* 0x000e620000000a00 */
[----:B------:R-:W-:-:S02]  /*2afe0*/  IADD3 R167, PT, PT, R115, 0x160, RZ ;  /* 0x0000016073a77810 */ /* 0x000fc40007ffe0ff */
[----:B------:R-:W-:Y:S01]  /*2aff0*/  IMAD.IADD R157, R116, 0x1, R153 ;  /* 0x00000001749d7824 */ /* 0x000fe200078e0299 */
[----:B------:R2:W-:Y:S01]  /*2b000*/  STG.E.128 desc[UR6][R150.64], R52 ;  /* 0x0000003496007986 */ /* 0x0005e2000c101d06 */
[----:B------:R-:W-:-:S04]  /*2b010*/  IMAD.WIDE.U32 R152, R165, 0x4, R86 ;  /* 0x00000004a5987825 */ /* 0x000fc800078e0056 */
[C---:B------:R-:W-:Y:S01]  /*2b020*/  IMAD.WIDE.U32 R80, R167.reuse, 0x10, R80 ;  /* 0x00000010a7507825 */ /* 0x040fe200078e0050 */
[----:B------:R2:W-:Y:S03]  /*2b030*/  STG.E desc[UR6][R152.64], R157 ;  /* 0x0000009d98007986 */ /* 0x0005e6000c101906 */
[----:B0-----:R-:W-:-:S04]  /*2b040*/  @P0 IMAD.WIDE.U32 R154, R167, 0x10, R82 ;  /* 0x00000010a79a0825 */ /* 0x001fc800078e0052 */
[----:B-1----:R-:W-:Y:S01]  /*2b050*/  @P1 IMAD.WIDE.U32 R144, R167, 0x10, R144 ;  /* 0x00000010a7901825 */ /* 0x002fe200078e0090 */
[----:B--2---:R-:W-:Y:S06]  /*2b060*/  @!P0 BRA `(.L_x_29702) ;  /* 0x00000000002c8947 */ /* 0x004fec0003800000 */
        /* <DEDUP_REMOVED lines=11> */
.L_x_29702:
        /* <DEDUP_REMOVED lines=20> */
.L_x_29706:
        /* <DEDUP_REMOVED lines=13> */
.L_x_29708:
[----:B------:R-:W-:Y:S05]  /*2b330*/  BSYNC.RECONVERGENT B1 ;  /* 0x0000000000017941 */ /* 0x000fea0003800200 */
.L_x_29707:
        /* <DEDUP_REMOVED lines=43> */
.L_x_29705:
[----:B------:R-:W-:Y:S05]  /*2b5f0*/  BSYNC.RECONVERGENT B0 ;  /* 0x0000000000007941 */ /* 0x000fea0003800200 */
.L_x_29704:
        /* <DEDUP_REMOVED lines=17> */
.L_x_29711:
        /* <DEDUP_REMOVED lines=13> */
.L_x_29713:
[----:B------:R-:W-:Y:S05]  /*2b7e0*/  BSYNC.RECONVERGENT B1 ;  /* 0x0000000000017941 */ /* 0x000fea0003800200 */
.L_x_29712:
        /* <DEDUP_REMOVED lines=43> */
.L_x_29710:
[----:B------:R-:W-:Y:S05]  /*2baa0*/  BSYNC.RECONVERGENT B0 ;  /* 0x0000000000007941 */ /* 0x000fea0003800200 */
.L_x_29709:
        /* <DEDUP_REMOVED lines=15> */
.L_x_29716:
        /* <DEDUP_REMOVED lines=13> */
.L_x_29718:
[----:B------:R-:W-:Y:S05]  /*2bc70*/  BSYNC.RECONVERGENT B1 ;  /* 0x0000000000017941 */ /* 0x000fea0003800200 */
.L_x_29717:
        /* <DEDUP_REMOVED lines=43> */
.L_x_29715:
[----:B------:R-:W-:Y:S05]  /*2bf30*/  BSYNC.RECONVERGENT B0 ;  /* 0x0000000000007941 */ /* 0x000fea0003800200 */
.L_x_29714:
        /* <DEDUP_REMOVED lines=17> */
.L_x_29721:
        /* <DEDUP_REMOVED lines=13> */
.L_x_29723:
[----:B------:R-:W-:Y:S05]  /*2c120*/  BSYNC.RECONVERGENT B1 ;  /* 0x0000000000017941 */ /* 0x000fea0003800200 */
.L_x_29722:
        /* <DEDUP_REMOVED lines=43> */
.L_x_29720:
[----:B------:R-:W-:Y:S05]  /*2c3e0*/  BSYNC.RECONVERGENT B0 ;  /* 0x0000000000007941 */ /* 0x000fea0003800200 */
.L_x_29719:
        /* <DEDUP_REMOVED lines=15> */
.L_x_29726:
        /* <DEDUP_REMOVED lines=13> */
.L_x_29728:
[----:B------:R-:W-:Y:S05]  /*2c5b0*/  BSYNC.RECONVERGENT B1 ;  /* 0x0000000000017941 */ /* 0x000fea0003800200 */
.L_x_29727:
        /* <DEDUP_REMOVED lines=43> */
.L_x_29725:
[----:B------:R-:W-:Y:S05]  /*2c870*/  BSYNC.RECONVERGENT B0 ;  /* 0x0000000000007941 */ /* 0x000fea0003800200 */
.L_x_29724:
        /* <DEDUP_REMOVED lines=17> */
.L_x_29731:
        /* <DEDUP_REMOVED lines=13> */
.L_x_29733:
[----:B------:R-:W-:Y:S05]  /*2ca60*/  BSYNC.RECONVERGENT B1 ;  /* 0x0000000000017941 */ /* 0x000fea0003800200 */
.L_x_29732:
        /* <DEDUP_REMOVED lines=43> */
.L_x_29730:
[----:B------:R-:W-:Y:S05]  /*2cd20*/  BSYNC.RECONVERGENT B0 ;  /* 0x0000000000007941 */ /* 0x000fea0003800200 */
.L_x_29729:
        /* <DEDUP_REMOVED lines=15> */
.L_x_29736:
        /* <DEDUP_REMOVED lines=13> */
.L_x_29738:
[----:B------:R-:W-:Y:S05]  /*2cef0*/  BSYNC.RECONVERGENT B1 ;  /* 0x0000000000017941 */ /* 0x000fea0003800200 */
.L_x_29737:
        /* <DEDUP_REMOVED lines=43> */
.L_x_29735:
[----:B------:R-:W-:Y:S05]  /*2d1b0*/  BSYNC.RECONVERGENT B0 ;  /* 0x0000000000007941 */ /* 0x000fea0003800200 */
.L_x_29734:
        /* <DEDUP_REMOVED lines=17> */
.L_x_29741:
        /* <DEDUP_REMOVED lines=15> */
.L_x_29743:
[----:B------:R-:W-:Y:S05]  /*2d3c0*/  BSYNC.RECONVERGENT B1 ;  /* 0x0000000000017941 */ /* 0x000fea0003800200 */
.L_x_29742:
        /* <DEDUP_REMOVED lines=43> */
.L_x_29740:
[----:B------:R-:W-:Y:S05]  /*2d680*/  BSYNC.RECONVERGENT B0 ;  /* 0x0000000000007941 */ /* 0x000fea0003800200 */
.L_x_29739:
        /* <DEDUP_REMOVED lines=35> */
.L_x_29703:
        /* <DEDUP_REMOVED lines=16> */
.L_x_29747:
        /* <DEDUP_REMOVED lines=13> */
.L_x_29749:
[----:B------:R-:W-:Y:S05]  /*2da90*/  BSYNC.RECONVERGENT B1 ;  /* 0x0000000000017941 */ /* 0x000fea0003800200 */
.L_x_29748:
        /* <DEDUP_REMOVED lines=43> */
.L_x_29746:
[----:B------:R-:W-:Y:S05]  /*2dd50*/  BSYNC.RECONVERGENT B0 ;  /* 0x0000000000007941 */ /* 0x000fea0003800200 */
.L_x_29745:
        /* <DEDUP_REMOVED lines=16> */
.L_x_29752:
        /* <DEDUP_REMOVED lines=13> */
.L_x_29754:
[----:B------:R-:W-:Y:S05]  /*2df30*/  BSYNC.RECONVERGENT B1 ;  /* 0x0000000000017941 */ /* 0x000fea0003800200 */
.L_x_29753:
        /* <DEDUP_REMOVED lines=43> */
.L_x_29751:
[----:B------:R-:W-:Y:S05]  /*2e1f0*/  BSYNC.RECONVERGENT B0 ;  /* 0x0000000000007941 */ /* 0x000fea0003800200 */
.L_x_29750:
        /* <DEDUP_REMOVED lines=16> */
.L_x_29757:
        /* <DEDUP_REMOVED lines=13> */
.L_x_29759:
[----:B------:R-:W-:Y:S05]  /*2e3d0*/  BSYNC.RECONVERGENT B1 ;  /* 0x0000000000017941 */ /* 0x000fea0003800200 */
.L_x_29758:
        /* <DEDUP_REMOVED lines=43> */
.L_x_29756:
[----:B------:R-:W-:Y:S05]  /*2e690*/  BSYNC.RECONVERGENT B0 ;  /* 0x0000000000007941 */ /* 0x000fea0003800200 */
.L_x_29755:
[----:B------:R-:W-:Y:S01]  /*2e6a0*/  ISETP.NE.AND P5, PT, R150, 0x1, PT ;  /* 0x000000019600780c */ /* 0x000fe20003fa5270 */
[----:B------:R-:W-:Y:S01]  /*2e6b0*/  BSSY.RECONVERGENT B0, `(.L_x_29760) ;  /* 0x0000048000007945 */ /* 0x000fe20003800200 */
[----:B------:R-:W-:-:S05]  /*2e6c0*/  I2FP.F32.U32 R144, R144 ;  /* 0x0000009000907245 */ /* 0x000fca0000201000 */
        /* <DEDUP_REMOVED lines=13> */
.L_x_29762:
        /* <DEDUP_REMOVED lines=13> */
.L_x_29764:
[----:B------:R-:W-:Y:S05]  /*2e870*/  BSYNC.RECONVERGENT B1 ;  /* 0x0000000000017941 */ /* 0x000fea0003800200 */
.L_x_29763:
        /* <DEDUP_REMOVED lines=43> */
.L_x_29761:
[----:B------:R-:W-:Y:S05]  /*2eb30*/  BSYNC.RECONVERGENT B0 ;  /* 0x0000000000007941 */ /* 0x000fea0003800200 */
.L_x_29760:
        /* <DEDUP_REMOVED lines=16> */
.L_x_29744:
[----:B------:R-:W-:Y:S01]  /*2ec40*/  FADD.FTZ R118, RZ, R12 ;  /* 0x0000000cff767221 */ /* 0x000fe20000010000 */
[----:B------:R-:W0:Y:S01]  /*2ec50*/  S2R R124, SR_TID.X ;  /* 0x00000000007c7919 */ /* 0x000e220000002100 */
[----:B------:R-:W-:-:S04]  /*2ec60*/  IMAD.WIDE.U32 R84, R167, 0x10, R84 ;  /* 0x00000010a7547825 */ /* 0x000fc800078e0054 */
[----:B------:R-:W-:Y:S01]  /*2ec70*/  FADD.FTZ R121, R118, R13 ;  /* 0x0000000d76797221 */ /* 0x000fe20000010000 */
[----:B------:R-:W-:Y:S01]  /*2ec80*/  IMAD.WIDE.U32 R86, R167, 0x4, R86 ;  /* 0x00000004a7567825 */ /* 0x000fe200078e0056 */
[----:B------:R1:W-:Y:S03]  /*2ec90*/  STG.E.128 desc[UR6][R84.64], R80 ;  /* 0x0000005054007986 */ /* 0x0003e6000c101d06 */
        /* <DEDUP_REMOVED lines=39> */
[----:B------:R-:W-:-:S03]  /*2ef10*/  SEL R121, RZ, 0x10000, !P4 ;  /* 0x00010000ff797807 */ /* 0x000fc60006000000 */
[----:B------:R-:W-:Y:S01]  /*2ef20*/  FADD.FTZ R123, R120, R51 ;  /* 0x00000033787b7221 */ /* 0x000fe20000010000 */
[----:B------:R-:W-:-:S03]  /*2ef30*/  SEL R120, RZ, 0x100, !P3 ;  /* 0x00000100ff787807 */ /* 0x000fc60005800000 */
[----:B------:R-:W-:Y:S01]  /*2ef40*/  FADD.FTZ R122, R123, R52 ;  /* 0x000000347b7a7221 */ /* 0x000fe20000010000 */
[----:B------:R-:W-:Y:S02]  /*2ef50*/  IADD3 R118, PT, PT, R120, R118, R121 ;  /* 0x0000007678767210 */ /* 0x000fe40007ffe079 */
[----:B------:R-:W-:Y:S01]  /*2ef60*/  SEL R121, RZ, 0x1, !P2 ;  /* 0x00000001ff797807 */ /* 0x000fe20005000000 */
[----:B------:R-:W-:-:S03]  /*2ef70*/  FADD.FTZ R123, R122, R53 ;  /* 0x000000357a7b7221 */ /* 0x000fc60000010000 */
[----:B------:R-:W-:Y:S01]  /*2ef80*/  IADD3 R121, PT, PT, R118, R121, RZ ;  /* 0x0000007976797210 */ /* 0x000fe20007ffe0ff */
[----:B------:R-:W-:-:S04]  /*2ef90*/  FADD.FTZ R118, R123, R54 ;  /* 0x000000367b767221 */ /* 0x000fc80000010000 */
[----:B------:R1:W-:Y:S01]  /*2efa0*/  STG.E desc[UR6][R86.64], R121 ;  /* 0x0000007956007986 */ /* 0x0003e2000c101906 */
[----:B------:R-:W-:-:S04]  /*2efb0*/  FADD.FTZ R123, R118, R55 ;  /* 0x00000037767b7221 */ /* 0x000fc80000010000 */
[----:B------:R-:W-:-:S04]  /*2efc0*/  FADD.FTZ R118, R123, R80 ;  /* 0x000000507b767221 */ /* 0x000fc80000010000 */
[----:B------:R-:W-:-:S04]  /*2efd0*/  FADD.FTZ R123, R118, R81 ;  /* 0x00000051767b7221 */ /* 0x000fc80000010000 */
[----:B------:R-:W-:Y:S01]  /*2efe0*/  FADD.FTZ R118, R123, R82 ;  /* 0x000000527b767221 */ /* 0x000fe20000010000 */
        /* <DEDUP_REMOVED lines=12> */
.L_x_29765:
        /* <DEDUP_REMOVED lines=120> */
.L_x_29779:
[----:B------:R-:W-:Y:S01]  /*2f830*/  FMUL.FTZ R84, R85, R85 ;  /* 0x0000005555547220 */ /* 0x000fe20000410000 */
[----:B------:R-:W-:Y:S01]  /*2f840*/  ISETP.NE.AND P2, PT, RZ, UR5, PT ;  /* 0x00000005ff007c0c */ /* 0x000fe2000bf45270 */
[----:B-1----:R-:W-:Y:S01]  /*2f850*/  FADD.FTZ R123, R120, R123 ;  /* 0x0000007b787b7221 */ /* 0x002fe20000010000 */
[----:B------:R-:W-:Y:S02]  /*2f860*/  HADD2.F32 R139, -RZ, R73.H0_H0 ;  /* 0x20000049ff8b7230 */ /* 0x000fe40000004100 */
[----:B------:R-:W-:Y:S01]  /*2f870*/  FSEL R87, R84, RZ, P2 ;  /* 0x000000ff54577208 */ /* 0x000fe20001000000 */
[----:B------:R-:W-:Y:S01]  /*2f880*/  FFMA.FTZ R86, R123, R86, UR10 ;  /* 0x0000000a7b567e23 */ /* 0x000fe20008010056 */
[----:B------:R-:W-:-:S03]  /*2f890*/  FSEL R84, R85, RZ, !P2 ;  /* 0x000000ff55547208 */ /* 0x000fc60005000000 */
[----:B------:R-:W-:Y:S02]  /*2f8a0*/  FADD.FTZ R86, R86, R87 ;  /* 0x0000005756567221 */ /* 0x000fe40000010000 */
[C---:B------:R-:W-:Y:S01]  /*2f8b0*/  FADD.FTZ R118, -R84.reuse, R12 ;  /* 0x0000000c54767221 */ /* 0x040fe20000010100 */
[C---:B0-----:R-:W-:Y:S01]  /*2f8c0*/  FADD.FTZ R120, -R84.reuse, R13 ;  /* 0x0000000d54787221 */ /* 0x041fe20000010100 */
[C---:B------:R-:W-:Y:S01]  /*2f8d0*/  FADD.FTZ R122, -R84.reuse, R14 ;  /* 0x0000000e547a7221 */ /* 0x040fe20000010100 */
[C---:B------:R-:W-:Y:S01]  /*2f8e0*/  FADD.FTZ R124, -R84.reuse, R15 ;  /* 0x0000000f547c7221 */ /* 0x040fe20000010100 */
[----:B------:R-:W0:Y:S01]  /*2f8f0*/  @!P1 LDC.64 R12, c[0x0][0x3c0] ;  /* 0x0000f000ff0c9b82 */ /* 0x000e220000000a00 */
[C---:B------:R-:W-:Y:S01]  /*2f900*/  FADD.FTZ R132, -R84.reuse, R19 ;  /* 0x0000001354847221 */ /* 0x040fe20000010100 */
[C---:B------:R-:W-:Y:S01]  /*2f910*/  FADD.FTZ R196, -R84.reuse, R40 ;  /* 0x0000002854c47221 */ /* 0x040fe20000010100 */
[----:B------:R-:W1:Y:S01]  /*2f920*/  MUFU.RSQ R19, R86 ;  /* 0x0000005600137308 */ /* 0x000e620000001400 */
[C---:B------:R-:W-:Y:S01]  /*2f930*/  FADD.FTZ R198, -R84.reuse, R41 ;  /* 0x0000002954c67221 */ /* 0x040fe20000010100 */
[C---:B------:R-:W-:Y:S01]  /*2f940*/  FADD.FTZ R126, -R84.reuse, R16 ;  /* 0x00000010547e7221 */ /* 0x040fe20000010100 */
[C---:B------:R-:W-:Y:S01]  /*2f950*/  FADD.FTZ R128, -R84.reuse, R17 ;  /* 0x0000001154807221 */ /* 0x040fe20000010100 */
[C---:B------:R-:W-:Y:S01]  /*2f960*/  FADD.FTZ R130, -R84.reuse, R18 ;  /* 0x0000001254827221 */ /* 0x040fe20000010100 */
[----:B------:R-:W2:Y:S01]  /*2f970*/  @!P1 LDC.64 R14, c[0x0][0x3c8] ;  /* 0x0000f200ff0e9b82 */ /* 0x000ea20000000a00 */
[C---:B------:R-:W-:Y:S01]  /*2f980*/  FADD.FTZ R134, -R84.reuse, R20 ;  /* 0x0000001454867221 */ /* 0x040fe20000010100 */
[C---:B------:R-:W-:Y:S01]  /*2f990*/  FADD.FTZ R136, -R84.reuse, R21 ;  /* 0x0000001554887221 */ /* 0x040fe20000010100 */
[----:B------:R-:W-:Y:S01]  /*2f9a0*/  FADD.FTZ R150, -R84, R23 ;  /* 0x0000001754967221 */ /* 0x000fe20000010100 */
[----:B------:R-:W-:-:S02]  /*2f9b0*/  HADD2.F32 R21, -RZ, R177.H1_H1 ;  /* 0x300000b1ff157230 */ /* 0x000fc40000004100 */
[C---:B------:R-:W-:Y:S01]  /*2f9c0*/  FADD.FTZ R138, -R84.reuse, R22 ;  /* 0x00000016548a7221 */ /* 0x040fe20000010100 */
[----:B------:R-:W-:Y:S02]  /*2f9d0*/  HADD2.F32 R23, -RZ, R76.H0_H0 ;  /* 0x2000004cff177230 */ /* 0x000fe40000004100 */
[C---:B------:R-:W-:Y:S01]  /*2f9e0*/  FADD.FTZ R182, -R84.reuse, R33 ;  /* 0x0000002154b67221 */ /* 0x040fe20000010100 */
[----:B------:R-:W3:Y:S01]  /*2f9f0*/  LDC.64 R40, c[0x0][0x428] ;  /* 0x00010a00ff287b82 */ /* 0x000ee20000000a00 */
[----:B------:R-:W-:Y:S02]  /*2fa00*/  HADD2.F32 R18, -RZ, R176.H1_H1 ;  /* 0x300000b0ff127230 */ /* 0x000fe40000004100 */
[C---:B------:R-:W-:Y:S01]  /*2fa10*/  FADD.FTZ R186, -R84.reuse, R35 ;  /* 0x0000002354ba7221 */ /* 0x040fe20000010100 */
[----:B------:R-:W-:Y:S02]  /*2fa20*/  HADD2.F32 R20, -RZ, R109.H1_H1 ;  /* 0x3000006dff147230 */ /* 0x000fe40000004100 */
        /* <DEDUP_REMOVED lines=8> */
[----:B------:R-:W-:Y:S01]  /*2fab0*/  HADD2.F32 R33, -RZ, R177.H0_H0 ;  /* 0x200000b1ff217230 */ /* 0x000fe20000004100 */
[----:B------:R0:W-:Y:S01]  /*2fac0*/  @!P1 STG.E desc[UR6][R12.64], R85 ;  /* 0x000000550c009986 */ /* 0x0001e2000c101906 */
[----:B------:R-:W-:Y:S02]  /*2fad0*/  HADD2.F32 R35, -RZ, R77.H0_H0 ;  /* 0x2000004dff237230 */ /* 0x000fe40000004100 */
[----:B------:R-:W-:Y:S01]  /*2fae0*/  FADD.FTZ R154, -R84, R27 ;  /* 0x0000001b549a7221 */ /* 0x000fe20000010100 */
[----:B--2---:R-:W-:-:S04]  /*2faf0*/  @!P1 IMAD.WIDE R16, R93, 0x4, R14 ;  /* 0x000000045d109825 */ /* 0x004fc800078e020e */
[C---:B-1----:R-:W-:Y:S01]  /*2fb00*/  FMUL.FTZ R14, R19.reuse, R118 ;  /* 0x00000076130e7220 */ /* 0x042fe20000410000 */
        /* <DEDUP_REMOVED lines=25> */
[----:B------:R-:W-:Y:S01]  /*2fca0*/  FMUL.FTZ R22, R19, R122 ;  /* 0x0000007a13167220 */ /* 0x000fe20000410000 */
[----:B0-----:R-:W-:Y:S01]  /*2fcb0*/  FFMA.FTZ R12, R14, R21, R23 ;  /* 0x000000150e0c7223 */ /* 0x001fe20000010017 */
[----:B------:R-:W-:Y:S01]  /*2fcc0*/  FFMA.FTZ R13, R15, R18, R20 ;  /* 0x000000120f0d7223 */ /* 0x000fe20000010014 */
[----:B------:R-:W-:Y:S01]  /*2fcd0*/  FMUL.FTZ R135, R19, R136 ;  /* 0x0000008813877220 */ /* 0x000fe20000410000 */
[----:B------:R-:W-:-:S02]  /*2fce0*/  HADD2.F32 R15, -RZ, R176.H0_H0 ;  /* 0x200000b0ff0f7230 */ /* 0x000fc40000004100 */
        /* <DEDUP_REMOVED lines=47> */
[----:B------:R-:W-:-:S02]  /*2ffe0*/  HADD2.F32 R23, -RZ, R175.H1_H1 ;  /* 0x300000afff177230 */ /* 0x000fc40000004100 */
[----:B------:R-:W-:Y:S01]  /*2fff0*/  FFMA.FTZ R15, R32, R15, R21 ;  /* 0x0000000f200f7223 */ /* 0x000fe20000010015 */
[----:B------:R-:W-:Y:S02]  /*30000*/  HADD2.F32 R33, -RZ, R74.H0_H0 ;  /* 0x2000004aff217230 */ /* 0x000fe40000004100 */
[----:B------:R-:W-:Y:S02]  /*30010*/  HADD2.F32 R39, -RZ, R175.H0_H0 ;  /* 0x200000afff277230 */ /* 0x000fe40000004100 */
[----:B------:R-:W-:Y:S02]  /*30020*/  HADD2.F32 R35, -RZ, R174.H1_H1 ;  /* 0x300000aeff237230 */ /* 0x000fe40000004100 */
[----:B------:R-:W-:Y:S02]  /*30030*/  HADD2.F32 R37, -RZ, R108.H1_H1 ;  /* 0x3000006cff257230 */ /* 0x000fe40000004100 */
[----:B0-----:R-:W-:Y:S02]  /*30040*/  HADD2.F32 R19, -RZ, R75.H0_H0 ;  /* 0x2000004bff137230 */ /* 0x001fe40000004100 */
[----:B------:R-:W-:Y:S01]  /*30050*/  FFMA.FTZ R16, R34, R23, R33 ;  /* 0x0000001722107223 */ /* 0x000fe20000010021 */
[----:B------:R-:W-:-:S02]  /*30060*/  HADD2.F32 R43, -RZ, R174.H0_H0 ;  /* 0x200000aeff2b7230 */ /* 0x000fc40000004100 */
[----:B------:R-:W-:Y:S01]  /*30070*/  FFMA.FTZ R17, R36, R35, R37 ;  /* 0x0000002324117223 */ /* 0x000fe20000010025 */
[----:B------:R-:W-:Y:S02]  /*30080*/  HADD2.F32 R45, -RZ, R108.H0_H0 ;  /* 0x2000006cff2d7230 */ /* 0x000fe40000004100 */
[----:B------:R-:W-:Y:S01]  /*30090*/  FFMA.FTZ R18, R38, R39, R19 ;  /* 0x0000002726127223 */ /* 0x000fe20000010013 */
[----:B---3--:R-:W-:-:S04]  /*300a0*/  IMAD.WIDE.U32 R20, R115, 0x10, R40 ;  /* 0x0000001073147825 */ /* 0x008fc800078e0028 */
[----:B------:R-:W-:Y:S01]  /*300b0*/  FFMA.FTZ R19, R42, R43, R45 ;  /* 0x0000002b2a137223 */ /* 0x000fe2000001002d */
[--C-:B------:R-:W-:Y:S01]  /*300c0*/  IMAD.WIDE.U32 R22, R117, 0x10, R40.reuse ;  /* 0x0000001075167825 */ /* 0x100fe200078e0028 */
[----:B------:R0:W-:Y:S03]  /*300d0*/  STG.E.128 desc[UR6][R20.64], R12 ;  /* 0x0000000c14007986 */ /* 0x0001e6000c101d06 */
[----:B------:R-:W-:Y:S01]  /*300e0*/  IMAD.WIDE.U32 R44, R141, 0x10, R40 ;  /* 0x000000108d2c7825 */ /* 0x000fe200078e0028 */
[----:B------:R1:W-:Y:S03]  /*300f0*/  STG.E.128 desc[UR6][R22.64], R16 ;  /* 0x0000001016007986 */ /* 0x0003e6000c101d06 */
[----:B------:R-:W-:Y:S02]  /*30100*/  HADD2.F32 R115, -RZ, R173.H1_H1 ;  /* 0x300000adff737230 */ /* 0x000fe40000004100 */
[----:B------:R-:W-:-:S02]  /*30110*/  HADD2.F32 R117, -RZ, R72.H0_H0 ;  /* 0x20000048ff757230 */ /* 0x000fc40000004100 */
[----:B------:R-:W-:Y:S02]  /*30120*/  HADD2.F32 R141, -RZ, R171.H1_H1 ;  /* 0x300000abff8d7230 */ /* 0x000fe40000004100 */
[----:B------:R-:W-:-:S04]  /*30130*/  IMAD.WIDE.U32 R42, R119, 0x10, R40 ;  /* 0x00000010772a7825 */ /* 0x000fc800078e0028 */
[----:B------:R-:W-:Y:S02]  /*30140*/  HADD2.F32 R119, -RZ, R173.H0_H0 ;  /* 0x200000adff777230 */ /* 0x000fe40000004100 */
[----:B0-----:R-:W-:Y:S01]  /*30150*/  FFMA.FTZ R12, R134, R115, R117 ;  /* 0x00000073860c7223 */ /* 0x001fe20000010075 */
[----:B------:R-:W-:Y:S02]  /*30160*/  HADD2.F32 R21, -RZ, R70.H0_H0 ;  /* 0x20000046ff157230 */ /* 0x000fe40000004100 */
[----:B------:R-:W-:Y:S02]  /*30170*/  HADD2.F32 R20, -RZ, R106.H1_H1 ;  /* 0x3000006aff147230 */ /* 0x000fe40000004100 */
[----:B------:R-:W-:Y:S01]  /*30180*/  FFMA.FTZ R14, R136, R119, R139 ;  /* 0x00000077880e7223 */ /* 0x000fe2000001008b */
[----:B-1----:R-:W-:Y:S02]  /*30190*/  HADD2.F32 R18, -RZ, R170.H1_H1 ;  /* 0x300000aaff127230 */ /* 0x002fe40000004100 */
        /* <DEDUP_REMOVED lines=13> */
[--C-:B------:R-:W-:Y:S02]  /*30270*/  HADD2.F32 R136, -RZ, R168.reuse.H1_H1 ;  /* 0x300000a8ff887230 */ /* 0x100fe40000004100 */
[----:B------:R-:W-:Y:S02]  /*30280*/  HADD2.F32 R138, -RZ, R105.H1_H1 ;  /* 0x30000069ff8a7230 */ /* 0x000fe40000004100 */
[----:B------:R-:W-:Y:S01]  /*30290*/  FFMA.FTZ R22, R128, R23, R115 ;  /* 0x0000001780167223 */ /* 0x000fe20000010073 */
[----:B------:R-:W-:-:S02]  /*302a0*/  HADD2.F32 R130, -RZ, R168.H0_H0 ;  /* 0x200000a8ff827230 */ /* 0x000fc40000004100 */
[----:B------:R-:W-:Y:S02]  /*302b0*/  HADD2.F32 R132, -RZ, R105.H0_H0 ;  /* 0x20000069ff847230 */ /* 0x000fe40000004100 */
[----:B------:R-:W-:Y:S01]  /*302c0*/  FFMA.FTZ R21, R129, R136, R138 ;  /* 0x0000008881157223 */ /* 0x000fe2000001008a */
[--C-:B------:R-:W-:Y:S02]  /*302d0*/  HADD2.F32 R150, -RZ, R172.reuse.H1_H1 ;  /* 0x300000acff967230 */ /* 0x100fe40000004100 */
[--C-:B------:R-:W-:Y:S02]  /*302e0*/  HADD2.F32 R152, -RZ, R107.reuse.H1_H1 ;  /* 0x3000006bff987230 */ /* 0x100fe40000004100 */
[----:B------:R-:W-:Y:S01]  /*302f0*/  FFMA.FTZ R23, R127, R130, R132 ;  /* 0x000000827f177223 */ /* 0x000fe20000010084 */
[----:B------:R-:W-:Y:S02]  /*30300*/  HADD2.F32 R154, -RZ, R172.H0_H0 ;  /* 0x200000acff9a7230 */ /* 0x000fe40000004100 */
[----:B------:R-:W-:-:S02]  /*30310*/  HADD2.F32 R156, -RZ, R107.H0_H0 ;  /* 0x2000006bff9c7230 */ /* 0x000fc40000004100 */
[----:B------:R-:W-:Y:S01]  /*30320*/  FFMA.FTZ R13, R135, R150, R152 ;  /* 0x00000096870d7223 */ /* 0x000fe20000010098 */
[----:B------:R-:W-:Y:S02]  /*30330*/  HADD2.F32 R117, -RZ, R166.H1_H1 ;  /* 0x300000a6ff757230 */ /* 0x000fe40000004100 */
[----:B------:R-:W-:Y:S02]  /*30340*/  HADD2.F32 R119, -RZ, R66.H0_H0 ;  /* 0x20000042ff777230 */ /* 0x000fe40000004100 */
[----:B------:R-:W-:Y:S01]  /*30350*/  FFMA.FTZ R15, R137, R154, R156 ;  /* 0x0000009a890f7223 */ /* 0x000fe2000001009c */
[----:B------:R-:W-:Y:S02]  /*30360*/  HADD2.F32 R134, -RZ, R164.H1_H1 ;  /* 0x300000a4ff867230 */ /* 0x000fe40000004100 */
[----:B------:R-:W-:Y:S02]  /*30370*/  HADD2.F32 R136, -RZ, R104.H1_H1 ;  /* 0x30000068ff887230 */ /* 0x000fe40000004100 */
[----:B------:R-:W-:Y:S01]  /*30380*/  FFMA.FTZ R24, R24, R117, R119 ;  /* 0x0000007518187223 */ /* 0x000fe20000010077 */
[----:B------:R-:W-:Y:S01]  /*30390*/  HADD2.F32 R129, -RZ, R166.H0_H0 ;  /* 0x200000a6ff817230 */ /* 0x000fe20000004100 */
[----:B------:R0:W-:Y:S01]  /*303a0*/  STG.E.128 desc[UR6][R42.64], R12 ;  /* 0x0000000c2a007986 */ /* 0x0001e2000c101d06 */
[----:B------:R-:W-:-:S02]  /*303b0*/  HADD2.F32 R131, -RZ, R67.H0_H0 ;  /* 0x20000043ff837230 */ /* 0x000fc40000004100 */
[----:B------:R-:W-:Y:S01]  /*303c0*/  FFMA.FTZ R25, R25, R134, R136 ;  /* 0x0000008619197223 */ /* 0x000fe20000010088 */
[----:B------:R-:W-:Y:S01]  /*303d0*/  HADD2.F32 R128, -RZ, R164.H0_H0 ;  /* 0x200000a4ff807230 */ /* 0x000fe20000004100 */
[----:B------:R1:W-:Y:S01]  /*303e0*/  STG.E.128 desc[UR6][R44.64], R16 ;  /* 0x000000102c007986 */ /* 0x0003e2000c101d06 */
[----:B------:R-:W-:Y:S02]  /*303f0*/  HADD2.F32 R130, -RZ, R104.H0_H0 ;  /* 0x20000068ff827230 */ /* 0x000fe40000004100 */
[----:B------:R-:W-:Y:S01]  /*30400*/  FFMA.FTZ R26, R26, R129, R131 ;  /* 0x000000811a1a7223 */ /* 0x000fe20000010083 */
[----:B------:R-:W-:-:S04]  /*30410*/  IMAD.WIDE.U32 R46, R143, 0x10, R40 ;  /* 0x000000108f2e7825 */ /* 0x000fc800078e0028 */
[----:B------:R-:W-:Y:S01]  /*30420*/  FFMA.FTZ R27, R27, R128, R130 ;  /* 0x000000801b1b7223 */ /* 0x000fe20000010082 */
[----:B------:R-:W-:Y:S01]  /*30430*/  IMAD.WIDE.U32 R48, R147, 0x10, R40 ;  /* 0x0000001093307825 */ /* 0x000fe200078e0028 */
[----:B------:R2:W-:Y:S03]  /*30440*/  STG.E.128 desc[UR6][R46.64], R20 ;  /* 0x000000142e007986 */ /* 0x0005e6000c101d06 */
[----:B------:R-:W-:Y:S01]  /*30450*/  HADD2.F32 R115, -RZ, R162.H1_H1 ;  /* 0x300000a2ff737230 */ /* 0x000fe20000004100 */
[----:B------:R3:W-:Y:S01]  /*30460*/  STG.E.128 desc[UR6][R48.64], R24 ;  /* 0x0000001830007986 */ /* 0x0007e2000c101d06 */
[----:B------:R-:W-:Y:S02]  /*30470*/  HADD2.F32 R117, -RZ, R64.H0_H0 ;  /* 0x20000040ff757230 */ /* 0x000fe40000004100 */
[----:B------:R-:W-:Y:S02]  /*30480*/  HADD2.F32 R132, -RZ, R160.H1_H1 ;  /* 0x300000a0ff847230 */ /* 0x000fe40000004100 */
        /* <DEDUP_REMOVED lines=8> */
[----:B0-----:R-:W-:-:S02]  /*30510*/  HADD2.F32 R42, -RZ, R148.H0_H0 ;  /* 0x20000094ff2a7230 */ /* 0x001fc40000004100 */
[----:B-1----:R-:W-:Y:S02]  /*30520*/  HADD2.F32 R16, -RZ, R102.H0_H0 ;  /* 0x20000066ff107230 */ /* 0x002fe40000004100 */
[----:B------:R-:W-:Y:S01]  /*30530*/  FFMA.FTZ R31, R31, R136, R138 ;  /* 0x000000881f1f7223 */ /* 0x000fe2000001008a */
[----:B------:R-:W-:Y:S02]  /*30540*/  HADD2.F32 R17, -RZ, R146.H1_H1 ;  /* 0x30000092ff117230 */ /* 0x000fe40000004100 */
[----:B------:R-:W-:Y:S02]  /*30550*/  HADD2.F32 R19, -RZ, R60.H0_H0 ;  /* 0x2000003cff137230 */ /* 0x000fe40000004100 */
[----:B------:R-:W-:Y:S01]  /*30560*/  FFMA.FTZ R15, R123, R42, R16 ;  /* 0x0000002a7b0f7223 */ /* 0x000fe20000010010 */
[----:B------:R-:W-:Y:S02]  /*30570*/  HADD2.F32 R18, -RZ, R142.H1_H1 ;  /* 0x3000008eff127230 */ /* 0x000fe40000004100 */
[----:B--2---:R-:W-:-:S02]  /*30580*/  HADD2.F32 R20, -RZ, R101.H1_H1 ;  /* 0x30000065ff147230 */ /* 0x004fc40000004100 */
[----:B------:R-:W-:Y:S01]  /*30590*/  FFMA.FTZ R16, R122, R17, R19 ;  /* 0x000000117a107223 */ /* 0x000fe20000010013 */
[----:B------:R-:W-:Y:S02]  /*305a0*/  HADD2.F32 R22, -RZ, R140.H1_H1 ;  /* 0x3000008cff167230 */ /* 0x000fe40000004100 */
[----:B---3--:R-:W-:Y:S02]  /*305b0*/  HADD2.F32 R24, -RZ, R58.H0_H0 ;  /* 0x2000003aff187230 */ /* 0x008fe40000004100 */
[----:B------:R-:W-:Y:S01]  /*305c0*/  FFMA.FTZ R17, R121, R18, R20 ;  /* 0x0000001279117223 */ /* 0x000fe20000010014 */
[----:B------:R-:W-:-:S04]  /*305d0*/  IMAD.WIDE.U32 R50, R149, 0x10, R40 ;  /* 0x0000001095327825 */ /* 0x000fc800078e0028 */
[----:B------:R-:W-:Y:S01]  /*305e0*/  FFMA.FTZ R20, R87, R22, R24 ;  /* 0x0000001657147223 */ /* 0x000fe20000010018 */
[----:B------:R-:W-:Y:S01]  /*305f0*/  HADD2.F32 R22, -RZ, R140.H0_H0 ;  /* 0x2000008cff167230 */ /* 0x000fe20000004100 */
[----:B------:R0:W-:Y:S01]  /*30600*/  STG.E.128 desc[UR6][R50.64], R28 ;  /* 0x0000001c32007986 */ /* 0x0001e2000c101d06 */
[----:B------:R-:W-:Y:S02]  /*30610*/  HADD2.F32 R24, -RZ, R59.H0_H0 ;  /* 0x2000003bff187230 */ /* 0x000fe40000004100 */
[----:B------:R-:W-:Y:S02]  /*30620*/  HADD2.F32 R26, -RZ, R113.H1_H1 ;  /* 0x30000071ff1a7230 */ /* 0x000fe40000004100 */
[----:B------:R-:W-:Y:S02]  /*30630*/  HADD2.F32 R42, -RZ, R57.H0_H0 ;  /* 0x20000039ff2a7230 */ /* 0x000fe40000004100 */
[----:B------:R-:W-:Y:S01]  /*30640*/  FFMA.FTZ R22, R85, R22, R24 ;  /* 0x0000001655167223 */ /* 0x000fe20000010018 */
[----:B------:R-:W-:-:S02]  /*30650*/  HADD2.F32 R19, -RZ, R146.H0_H0 ;  /* 0x20000092ff137230 */ /* 0x000fc40000004100 */
[----:B------:R-:W-:Y:S02]  /*30660*/  HADD2.F32 R21, -RZ, R61.H0_H0 ;  /* 0x2000003dff157230 */ /* 0x000fe40000004100 */
[----:B------:R-:W-:Y:S02]  /*30670*/  HADD2.F32 R23, -RZ, R142.H0_H0 ;  /* 0x2000008eff177230 */ /* 0x000fe40000004100 */
[----:B------:R-:W-:Y:S02]  /*30680*/  HADD2.F32 R25, -RZ, R101.H0_H0 ;  /* 0x20000065ff197230 */ /* 0x000fe40000004100 */
[----:B------:R-:W-:Y:S01]  /*30690*/  FFMA.FTZ R18, R120, R19, R21 ;  /* 0x0000001378127223 */ /* 0x000fe20000010015 */
[----:B------:R-:W-:Y:S02]  /*306a0*/  HADD2.F32 R27, -RZ, R114.H1_H1 ;  /* 0x30000072ff1b7230 */ /* 0x000fe40000004100 */
[----:B------:R-:W-:Y:S02]  /*306b0*/  HADD2.F32 R115, -RZ, R158.H1_H1 ;  /* 0x3000009eff737230 */ /* 0x000fe40000004100 */
[----:B------:R-:W-:Y:S01]  /*306c0*/  FFMA.FTZ R19, R118, R23, R25 ;  /* 0x0000001776137223 */ /* 0x000fe20000010019 */
[----:B0-----:R-:W-:-:S02]  /*306d0*/  HADD2.F32 R28, -RZ, R56.H0_H0 ;  /* 0x20000038ff1c7230 */ /* 0x001fc40000004100 */
[----:B------:R-:W-:Y:S02]  /*306e0*/  HADD2.F32 R30, -RZ, R113.H0_H0 ;  /* 0x20000071ff1e7230 */ /* 0x000fe40000004100 */
[----:B------:R-:W-:Y:S02]  /*306f0*/  HADD2.F32 R29, -RZ, R100.H1_H1 ;  /* 0x30000064ff1d7230 */ /* 0x000fe40000004100 */
[----:B------:R-:W-:Y:S01]  /*30700*/  FFMA.FTZ R24, R83, R26, R28 ;  /* 0x0000001a53187223 */ /* 0x000fe2000001001c */
[----:B------:R-:W-:Y:S02]  /*30710*/  HADD2.F32 R23, -RZ, R114.H0_H0 ;  /* 0x20000072ff177230 */ /* 0x000fe40000004100 */
[----:B------:R-:W-:Y:S01]  /*30720*/  FFMA.FTZ R26, R81, R30, R42 ;  /* 0x0000001e511a7223 */ /* 0x000fe2000001002a */
[----:B------:R-:W-:Y:S01]  /*30730*/  HADD2.F32 R25, -RZ, R100.H0_H0 ;  /* 0x20000064ff197230 */ /* 0x000fe20000004100 */
[----:B------:R-:W0:Y:S01]  /*30740*/  LDC.64 R42, c[0x0][0x380] ;  /* 0x0000e000ff2a7b82 */ /* 0x000e220000000a00 */
[----:B------:R-:W-:Y:S01]  /*30750*/  FFMA.FTZ R21, R86, R27, R29 ;  /* 0x0000001b56157223 */ /* 0x000fe2000001001d */
[----:B------:R-:W-:-:S02]  /*30760*/  HADD2.F32 R27, -RZ, R112.H1_H1 ;  /* 0x30000070ff1b7230 */ /* 0x000fc40000004100 */
[----:B------:R-:W-:Y:S02]  /*30770*/  HADD2.F32 R29, -RZ, R99.H1_H1 ;  /* 0x30000063ff1d7230 */ /* 0x000fe40000004100 */
[----:B------:R-:W-:Y:S01]  /*30780*/  FFMA.FTZ R23, R84, R23, R25 ;  /* 0x0000001754177223 */ /* 0x000fe20000010019 */
[----:B------:R-:W-:Y:S02]  /*30790*/  HADD2.F32 R117, -RZ, R62.H0_H0 ;  /* 0x2000003eff757230 */ /* 0x000fe40000004100 */
[----:B------:R-:W-:Y:S02]  /*307a0*/  HADD2.F32 R128, -RZ, R148.H1_H1 ;  /* 0x30000094ff807230 */ /* 0x000fe40000004100 */
[----:B------:R-:W-:Y:S01]  /*307b0*/  FFMA.FTZ R25, R82, R27, R29 ;  /* 0x0000001b52197223 */ /* 0x000fe2000001001d */
[----:B------:R-:W-:Y:S02]  /*307c0*/  HADD2.F32 R130, -RZ, R102.H1_H1 ;  /* 0x30000066ff827230 */ /* 0x000fe40000004100 */
[----:B------:R-:W-:Y:S01]  /*307d0*/  FFMA.FTZ R12, R126, R115, R117 ;  /* 0x000000737e0c7223 */ /* 0x000fe20000010075 */
[----:B------:R-:W-:-:S02]  /*307e0*/  HADD2.F32 R119, -RZ, R158.H0_H0 ;  /* 0x2000009eff777230 */ /* 0x000fc40000004100 */
[----:B------:R-:W-:Y:S02]  /*307f0*/  HADD2.F32 R127, -RZ, R63.H0_H0 ;  /* 0x2000003fff7f7230 */ /* 0x000fe40000004100 */
[----:B------:R-:W-:Y:S01]  /*30800*/  FFMA.FTZ R13, R125, R128, R130 ;  /* 0x000000807d0d7223 */ /* 0x000fe20000010082 */
[----:B------:R-:W-:Y:S02]  /*30810*/  HADD2.F32 R27, -RZ, R112.H0_H0 ;  /* 0x20000070ff1b7230 */ /* 0x000fe40000004100 */
[----:B------:R-:W-:Y:S02]  /*30820*/  HADD2.F32 R29, -RZ, R98.H1_H1 ;  /* 0x30000062ff1d7230 */ /* 0x000fe40000004100 */
[----:B------:R-:W-:Y:S01]  /*30830*/  FFMA.FTZ R14, R124, R119, R127 ;  /* 0x000000777c0e7223 */ /* 0x000fe2000001007f */
[----:B------:R-:W-:Y:S02]  /*30840*/  HADD2.F32 R28, -RZ, R111.H1_H1 ;  /* 0x3000006fff1c7230 */ /* 0x000fe40000004100 */
[----:B------:R-:W-:-:S02]  /*30850*/  HADD2.F32 R30, -RZ, R2.H0_H0 ;  /* 0x20000002ff1e7230 */ /* 0x000fc40000004100 */
[----:B------:R-:W-:Y:S01]  /*30860*/  FFMA.FTZ R27, R80, R27, R29 ;  /* 0x0000001b501b7223 */ /* 0x000fe2000001001d */
        /* <DEDUP_REMOVED lines=9> */
[----:B------:R-:W-:-:S04]  /*30900*/  IMAD.WIDE.U32 R32, R159, 0x10, R40 ;  /* 0x000000109f207825 */ /* 0x000fc800078e0028 */
[----:B------:R-:W-:Y:S01]  /*30910*/  FFMA.FTZ R31, R52, R47, R49 ;  /* 0x0000002f341f7223 */ /* 0x000fe20000010031 */
[--C-:B------:R-:W-:Y:S01]  /*30920*/  IMAD.WIDE.U32 R34, R161, 0x10, R40.reuse ;  /* 0x00000010a1227825 */ /* 0x100fe200078e0028 */
[----:B------:R1:W-:Y:S03]  /*30930*/  STG.E.128 desc[UR6][R32.64], R12 ;  /* 0x0000000c20007986 */ /* 0x0003e6000c101d06 */
[--C-:B------:R-:W-:Y:S01]  /*30940*/  IMAD.WIDE.U32 R36, R163, 0x10, R40.reuse ;  /* 0x00000010a3247825 */ /* 0x100fe200078e0028 */
[----:B------:R1:W-:Y:S03]  /*30950*/  STG.E.128 desc[UR6][R34.64], R16 ;  /* 0x0000001022007986 */ /* 0x0003e6000c101d06 */
[--C-:B------:R-:W-:Y:S01]  /*30960*/  IMAD.WIDE.U32 R38, R165, 0x10, R40.reuse ;  /* 0x00000010a5267825 */ /* 0x100fe200078e0028 */
[----:B------:R1:W-:Y:S03]  /*30970*/  STG.E.128 desc[UR6][R36.64], R20 ;  /* 0x0000001424007986 */ /* 0x0003e6000c101d06 */
[----:B------:R-:W-:Y:S01]  /*30980*/  IMAD.WIDE.U32 R40, R167, 0x10, R40 ;  /* 0x00000010a7287825 */ /* 0x000fe200078e0028 */
[----:B------:R1:W-:Y:S03]  /*30990*/  STG.E.128 desc[UR6][R38.64], R24 ;  /* 0x0000001826007986 */ /* 0x0003e6000c101d06 */
[----:B0-----:R-:W-:Y:S01]  /*309a0*/  IMAD R93, R42, 0x4, R93 ;  /* 0x000000042a5d7824 */ /* 0x001fe200078e025d */
[----:B------:R1:W-:Y:S04]  /*309b0*/  STG.E.128 desc[UR6][R40.64], R28 ;  /* 0x0000001c28007986 */ /* 0x0003e8000c101d06 */
[----:B------:R-:W-:-:S13]  /*309c0*/  ISETP.GE.AND P1, PT, R93, R43, PT ;  /* 0x0000002b5d00720c */ /* 0x000fda0003f26270 */
[----:B------:R-:W-:Y:S05]  /*309d0*/  @!P1 BRA `(.L_x_29767) ;  /* 0xfffffd0800109947 */ /* 0x000fea000383ffff */
[----:B------:R-:W-:Y:S05]  /*309e0*/  EXIT ;  /* 0x000000000000794d */ /* 0x000fea0003800000 */
.L_x_29766:
        /* <DEDUP_REMOVED lines=8> */
.L_x_29769:
[----:B------:R-:W-:Y:S05]  /*30a70*/  BSYNC B0 ;  /* 0x0000000000007941 */ /* 0x000fea0003800000 */
.L_x_29768:
        /* <DEDUP_REMOVED lines=10> */
.L_x_29770:
[----:B------:R-:W-:Y:S02]  /*30b20*/  IMAD.MOV.U32 R126, RZ, RZ, 0x4 ;  /* 0x00000004ff7e7424 */ /* 0x000fe400078e00ff */
[----:B------:R-:W-:-:S04]  /*30b30*/  IMAD.MOV.U32 R84, RZ, RZ, R123 ;  /* 0x000000ffff547224 */ /* 0x000fc800078e007b */
[----:B------:R-:W-:-:S05]  /*30b40*/  FADD.FTZ R120, R87, R84 ;  /* 0x0000005457787221 */ /* 0x000fca0000010000 */
[----:B------:R-:W-:-:S07]  /*30b50*/  MOV R125, R120 ;  /* 0x00000078007d7202 */ /* 0x000fce0000000f00 */
[----:B------:R-:W-:Y:S05]  /*30b60*/  WARPSYNC.COLLECTIVE R124, `(.L_x_29771) ;  /* 0x000000007c087348 */ /* 0x000fea0003c00000 */
[----:B------:R0:W1:Y:S02]  /*30b70*/  SHFL.BFLY P2, R123, R125, R126, R127 ;  /* 0x0c00007e7d7b7389 */ /* 0x000064000004007f */
[----:B01----:R-:W-:Y:S05]  /*30b80*/  ENDCOLLECTIVE ;  /* 0x000000000000791b */ /* 0x003fea0003800000 */
.L_x_29771:
[----:B------:R-:W-:Y:S01]  /*30b90*/  HFMA2 R126, -RZ, RZ, 0, 4.76837158203125e-07 ;  /* 0x00000008ff7e7431 */ /* 0x000fe200000001ff */
[----:B------:R-:W-:-:S05]  /*30ba0*/  MOV R85, R123 ;  /* 0x0000007b00557202 */ /* 0x000fca0000000f00 */
[----:B------:R-:W-:-:S04]  /*30bb0*/  FADD.FTZ R121, R120, R85 ;  /* 0x0000005578797221 */ /* 0x000fc80000010000 */
[----:B------:R-:W-:-:S07]  /*30bc0*/  IMAD.MOV.U32 R125, RZ, RZ, R121 ;  /* 0x000000ffff7d7224 */ /* 0x000fce00078e0079 */
[----:B------:R-:W-:Y:S05]  /*30bd0*/  WARPSYNC.COLLECTIVE R124, `(.L_x_29772) ;  /* 0x000000007c087348 */ /* 0x000fea0003c00000 */
[----:B------:R0:W1:Y:S02]  /*30be0*/  SHFL.BFLY P2, R123, R125, R126, R127 ;  /* 0x0c00007e7d7b7389 */ /* 0x000064000004007f */
[----:B01----:R-:W-:Y:S05]  /*30bf0*/  ENDCOLLECTIVE ;  /* 0x000000000000791b */ /* 0x003fea0003800000 */
.L_x_29772:
[----:B------:R-:W-:Y:S02]  /*30c00*/  IMAD.MOV.U32 R126, RZ, RZ, 0x10 ;  /* 0x00000010ff7e7424 */ /* 0x000fe400078e00ff */
[----:B------:R-:W-:-:S04]  /*30c10*/  IMAD.MOV.U32 R84, RZ, RZ, R123 ;  /* 0x000000ffff547224 */ /* 0x000fc800078e007b */
[----:B------:R-:W-:-:S05]  /*30c20*/  FADD.FTZ R122, R121, R84 ;  /* 0x00000054797a7221 */ /* 0x000fca0000010000 */
[----:B------:R-:W-:-:S07]  /*30c30*/  MOV R125, R122 ;  /* 0x0000007a007d7202 */ /* 0x000fce0000000f00 */
[----:B------:R-:W-:Y:S05]  /*30c40*/  WARPSYNC.COLLECTIVE R124, `(.L_x_29773) ;  /* 0x000000007c087348 */ /* 0x000fea0003c00000 */
[----:B------:R0:W1:Y:S02]  /*30c50*/  SHFL.BFLY P2, R123, R125, R126, R127 ;  /* 0x0c00007e7d7b7389 */ /* 0x000064000004007f */
[----:B01----:R-:W-:Y:S05]  /*30c60*/  ENDCOLLECTIVE ;  /* 0x000000000000791b */ /* 0x003fea0003800000 */
.L_x_29773:
        /* <DEDUP_REMOVED lines=104> */
.L_x_29774:
[----:B------:R-:W-:Y:S02]  /*312f0*/  IMAD.MOV.U32 R126, RZ, RZ, 0x2 ;  /* 0x00000002ff7e7424 */ /* 0x000fe400078e00ff */
[----:B------:R-:W-:-:S04]  /*31300*/  IMAD.MOV.U32 R87, RZ, RZ, R123 ;  /* 0x000000ffff577224 */ /* 0x000fc800078e007b */
[----:B------:R-:W-:-:S05]  /*31310*/  FADD.FTZ R87, R84, R87 ;  /* 0x0000005754577221 */ /* 0x000fca0000010000 */
[----:B------:R-:W-:-:S07]  /*31320*/  MOV R125, R87 ;  /* 0x00000057007d7202 */ /* 0x000fce0000000f00 */
[----:B------:R-:W-:Y:S05]  /*31330*/  WARPSYNC.COLLECTIVE R124, `(.L_x_29775) ;  /* 0x000000007c087348 */ /* 0x000fea0003c00000 */
[----:B------:R0:W1:Y:S02]  /*31340*/  SHFL.BFLY P2, R123, R125, R126, R127 ;  /* 0x0c00007e7d7b7389 */ /* 0x000064000004007f */
[----:B01----:R-:W-:Y:S05]  /*31350*/  ENDCOLLECTIVE ;  /* 0x000000000000791b */ /* 0x003fea0003800000 */
.L_x_29775:
[----:B------:R-:W-:Y:S01]  /*31360*/  HFMA2 R126, -RZ, RZ, 0, 2.384185791015625e-07 ;  /* 0x00000004ff7e7431 */ /* 0x000fe200000001ff */
[----:B------:R-:W-:-:S05]  /*31370*/  MOV R118, R123 ;  /* 0x0000007b00767202 */ /* 0x000fca0000000f00 */
[----:B------:R-:W-:-:S04]  /*31380*/  FADD.FTZ R118, R87, R118 ;  /* 0x0000007657767221 */ /* 0x000fc80000010000 */
[----:B------:R-:W-:-:S07]  /*31390*/  IMAD.MOV.U32 R125, RZ, RZ, R118 ;  /* 0x000000ffff7d7224 */ /* 0x000fce00078e0076 */
[----:B------:R-:W-:Y:S05]  /*313a0*/  WARPSYNC.COLLECTIVE R124, `(.L_x_29776) ;  /* 0x000000007c087348 */ /* 0x000fea0003c00000 */
[----:B------:R0:W1:Y:S02]  /*313b0*/  SHFL.BFLY P2, R123, R125, R126, R127 ;  /* 0x0c00007e7d7b7389 */ /* 0x000064000004007f */
[----:B01----:R-:W-:Y:S05]  /*313c0*/  ENDCOLLECTIVE ;  /* 0x000000000000791b */ /* 0x003fea0003800000 */
.L_x_29776:
[----:B------:R-:W-:Y:S02]  /*313d0*/  IMAD.MOV.U32 R126, RZ, RZ, 0x8 ;  /* 0x00000008ff7e7424 */ /* 0x000fe400078e00ff */
[----:B------:R-:W-:-:S04]  /*313e0*/  IMAD.MOV.U32 R121, RZ, RZ, R123 ;  /* 0x000000ffff797224 */ /* 0x000fc800078e007b */
[----:B------:R-:W-:-:S05]  /*313f0*/  FADD.FTZ R121, R118, R121 ;  /* 0x0000007976797221 */ /* 0x000fca0000010000 */
[----:B------:R-:W-:-:S07]  /*31400*/  MOV R125, R121 ;  /* 0x00000079007d7202 */ /* 0x000fce0000000f00 */
[----:B------:R-:W-:Y:S05]  /*31410*/  WARPSYNC.COLLECTIVE R124, `(.L_x_29777) ;  /* 0x000000007c087348 */ /* 0x000fea0003c00000 */
[----:B------:R0:W1:Y:S02]  /*31420*/  SHFL.BFLY P2, R123, R125, R126, R127 ;  /* 0x0c00007e7d7b7389 */ /* 0x000064000004007f */
[----:B01----:R-:W-:Y:S05]  /*31430*/  ENDCOLLECTIVE ;  /* 0x000000000000791b */ /* 0x003fea0003800000 */
.L_x_29777:
[----:B------:R-:W-:Y:S01]  /*31440*/  HFMA2 R126, -RZ, RZ, 0, 9.5367431640625e-07 ;  /* 0x00000010ff7e7431 */ /* 0x000fe200000001ff */
[----:B------:R-:W-:-:S05]  /*31450*/  MOV R120, R123 ;  /* 0x0000007b00787202 */ /* 0x000fca0000000f00 */
[----:B------:R-:W-:-:S04]  /*31460*/  FADD.FTZ R120, R121, R120 ;  /* 0x0000007879787221 */ /* 0x000fc80000010000 */
[----:B------:R-:W-:-:S07]  /*31470*/  IMAD.MOV.U32 R125, RZ, RZ, R120 ;  /* 0x000000ffff7d7224 */ /* 0x000fce00078e0078 */
[----:B------:R-:W-:Y:S05]  /*31480*/  WARPSYNC.COLLECTIVE R124, `(.L_x_29778) ;  /* 0x000000007c087348 */ /* 0x000fea0003c00000 */
[----:B------:R0:W1:Y:S02]  /*31490*/  SHFL.BFLY P2, R123, R125, R126, R127 ;  /* 0x0c00007e7d7b7389 */ /* 0x000064000004007f */
[----:B01----:R-:W-:Y:S05]  /*314a0*/  ENDCOLLECTIVE ;  /* 0x000000000000791b */ /* 0x003fea0003800000 */
.L_x_29778:
[----:B------:R-:W-:Y:S05]  /*314b0*/  BRA `(.L_x_29779) ;  /* 0xffffffe000dc7947 */ /* 0x000fea000383ffff */
.L_x_29780:
        /* <DEDUP_REMOVED lines=12> */
.L_x_33315:


//--------------------- .text._ZN10layer_norm31ln_parallel_residual_fwd_kernelINS_13Kernel_traitsIfffffjLj1536ELj1ELj4ELj1ELj16ENS_18Kernel_traits_baseILj1536EfffffjLj128EEEEELb0ELb0ELb0EEEvNS_9FwdParamsE --------------------------
	.section	.text._ZN10layer_norm31ln_parallel_residual_fwd_kernelINS_13Kernel_traitsIfffffjLj1536ELj1ELj4ELj1ELj16ENS_18Kernel_traits_baseILj1536EfffffjLj128EEEEELb0ELb0ELb0EEEvNS_9FwdParamsE,"ax",@progbits
	.align	128
        .global         _ZN10layer_norm31ln_parallel_residual_fwd_kernelINS_13Kernel_traitsIfffffjLj1536ELj1ELj4ELj1ELj16ENS_18Kernel_traits_baseILj1536EfffffjLj128EEEEELb0ELb0ELb0EEEvNS_9FwdParamsE
        .type           _ZN10layer_norm31ln_parallel_residual_fwd_kernelINS_13Kernel_traitsIfffffjLj1536ELj1ELj4ELj1ELj16ENS_18Kernel_traits_baseILj1536EfffffjLj128EEEEELb0ELb0ELb0EEEvNS_9FwdParamsE,@function
        .size           _ZN10layer_norm31ln_parallel_residual_fwd_kernelINS_13Kernel_traitsIfffffjLj1536ELj1ELj4ELj1ELj16ENS_18Kernel_traits_baseILj1536EfffffjLj128EEEEELb0ELb0ELb0EEEvNS_9FwdParamsE,(.L_x_33316 - _ZN10layer_norm31ln_parallel_residual_fwd_kernelINS_13Kernel_traitsIfffffjLj1536ELj1ELj4ELj1ELj16ENS_18Kernel_traits_baseILj1536EfffffjLj128EEEEELb0ELb0ELb0EEEvNS_9FwdParamsE)
        .other          _ZN10layer_norm31ln_parallel_residual_fwd_kernelINS_13Kernel_traitsIfffffjLj1536ELj1ELj4ELj1ELj16ENS_18Kernel_traits_baseILj1536EfffffjLj128EEEEELb0ELb0ELb0EEEvNS_9FwdParamsE,@"STO_CUDA_ENTRY STV_DEFAULT"
_ZN10layer_norm31ln_parallel_residual_fwd_kernelINS_13Kernel_traitsIfffffjLj1536ELj1ELj4ELj1ELj16ENS_18Kernel_traits_baseILj1536EfffffjLj128EEEEELb0ELb0ELb0EEEvNS_9FwdParamsE:
.text._ZN10layer_norm31ln_parallel_residual_fwd_kernelINS_13Kernel_traitsIfffffjLj1536ELj1ELj4ELj1ELj16ENS_18Kernel_traits_baseILj1536EfffffjLj128EEEEELb0ELb0ELb0EEEvNS_9FwdParamsE:
        /* <DEDUP_REMOVED lines=30> */
[----:B------:R-:W4:Y:S01]  /*01e0*/  LDL.64 R32, [R1] ;  /* 0x0000000001207983 */ /* 0x000f220000100a00 */
[----:B------:R-:W1:Y:S01]  /*01f0*/  LDC.64 R8, c[0x0][0x3d0] ;  /* 0x0000f400ff087b82 */ /* 0x000e620000000a00 */
[----:B------:R-:W-:-:S02]  /*0200*/  ISETP.GE.U32.AND P5, PT, R2, 0x20, PT ;  /* 0x000000200200780c */ /* 0x000fc40003fa6070 */
[----:B------:R-:W4:Y:S01]  /*0210*/  LDL.64 R34, [R1+0x8] ;  /* 0x0000080001227983 */ /* 0x000f220000100a00 */
[C---:B------:R-:W-:Y:S02]  /*0220*/  ISETP.GE.U32.AND P1, PT, R2.reuse, 0x40, PT ;  /* 0x000000400200780c */ /* 0x040fe40003f26070 */
[C---:B------:R-:W-:Y:S02]  /*0230*/  ISETP.GE.U32.AND P3, PT, R2.reuse, 0x60, PT ;  /* 0x000000600200780c */ /* 0x040fe40003f66070 */
[----:B------:R-:W1:Y:S01]  /*0240*/  LDC.64 R10, c[0x0][0x3d8] ;  /* 0x0000f600ff0a7b82 */ /* 0x000e620000000a00 */
[----:B------:R-:W-:-:S05]  /*0250*/  ISETP.GE.U32.AND P6, PT, R2, 0x80, PT ;  /* 0x000000800200780c */ /* 0x000fca0003fc6070 */
[C---:B0-----:R-:W-:Y:S02]  /*0260*/  @P5 IMAD.WIDE.U32 R4, R0.reuse, 0x10, R4 ;  /* 0x0000001000045825 */ /* 0x041fe400078e0004 */
[----:B------:R-:W0:Y:S02]  /*0270*/  LDC.64 R12, c[0x0][0x3d0] ;  /* 0x0000f400ff0c7b82 */ /* 0x000e240000000a00 */
[C---:B-1----:R-:W-:Y:S01]  /*0280*/  @P5 IMAD.WIDE.U32 R6, R0.reuse, 0x10, R6 ;  /* 0x0000001000065825 */ /* 0x042fe200078e0006 */
[----:B------:R-:W-:-:S05]  /*0290*/  @P5 LOP3.LUT R0, R0, 0x20, RZ, 0xfc, !PT ;  /* 0x0000002000005812 */ /* 0x000fca00078efcff */
[C---:B------:R-:W-:Y:S01]  /*02a0*/  @P1 IMAD.WIDE.U32 R8, R0.reuse, 0x10, R8 ;  /* 0x0000001000081825 */ /* 0x040fe200078e0008 */
[----:B------:R-:W1:Y:S03]  /*02b0*/  LDC.64 R14, c[0x0][0x3d8] ;  /* 0x0000f600ff0e7b82 */ /* 0x000e660000000a00 */
[C---:B------:R-:W-:Y:S01]  /*02c0*/  @P1 IMAD.WIDE.U32 R10, R0.reuse, 0x10, R10 ;  /* 0x00000010000a1825 */ /* 0x040fe200078e000a */
[----:B------:R-:W-:-:S04]  /*02d0*/  @P1 IADD3 R0, PT, PT, R0, 0x20, RZ ;  /* 0x0000002000001810 */ /* 0x000fc80007ffe0ff */
[----:B------:R-:W4:Y:S08]  /*02e0*/  LDC.64 R16, c[0x0][0x3d0] ;  /* 0x0000f400ff107b82 */ /* 0x000f300000000a00 */
[----:B------:R-:W4:Y:S08]  /*02f0*/  LDC.64 R18, c[0x0][0x3d8] ;  /* 0x0000f600ff127b82 */ /* 0x000f300000000a00 */
[----:B------:R-:W4:Y:S08]  /*0300*/  LDC.64 R20, c[0x0][0x3d0] ;  /* 0x0000f400ff147b82 */ /* 0x000f300000000a00 */
[----:B------:R-:W4:Y:S01]  /*0310*/  LDC.64 R22, c[0x0][0x3d8] ;  /* 0x0000f600ff167b82 */ /* 0x000f220000000a00 */
[----:B------:R-:W-:-:S02]  /*0320*/  ISETP.GE.U32.AND P0, PT, R2, 0xa0, PT ;  /* 0x000000a00200780c */ /* 0x000fc40003f06070 */
[----:B------:R-:W-:-:S05]  /*0330*/  ISETP.GE.U32.AND P2, PT, R2, 0xe0, PT ;  /* 0x000000e00200780c */ /* 0x000fca0003f46070 */
[----:B------:R-:W4:Y:S01]  /*0340*/  LDC.64 R36, c[0x0][0x3d8] ;  /* 0x0000f600ff247b82 */ /* 0x000f220000000a00 */
[----:B------:R-:W-:-:S07]  /*0350*/  ISETP.GE.U32.AND P4, PT, R2, 0x120, PT ;  /* 0x000001200200780c */ /* 0x000fce0003f86070 */
[----:B------:R-:W4:Y:S01]  /*0360*/  LDC.64 R38, c[0x0][0x3d8] ;  /* 0x0000f600ff267b82 */ /* 0x000f220000000a00 */
[----:B--2---:R2:W4:Y:S01]  /*0370*/  @P1 LDG.E.128 R24, desc[UR6][R8.64] ;  /* 0x0000000608181981 */ /* 0x004522000c1e1d00 */
[----:B0-----:R-:W-:-:S04]  /*0380*/  @P3 IMAD.WIDE.U32 R12, R0, 0x10, R12 ;  /* 0x00000010000c3825 */ /* 0x001fc800078e000c */
[C---:B-1----:R-:W-:Y:S01]  /*0390*/  @P3 IMAD.WIDE.U32 R14, R0.reuse, 0x10, R14 ;  /* 0x00000010000e3825 */ /* 0x042fe200078e000e */
[----:B------:R-:W-:Y:S01]  /*03a0*/  @P3 IADD3 R0, PT, PT, R0, 0x20, RZ ;  /* 0x0000002000003810 */ /* 0x000fe20007ffe0ff */
[----:B---3--:R0:W3:Y:S01]  /*03b0*/  @P1 LDG.E.128 R28, desc[UR6][R10.64] ;  /* 0x000000060a1c1981 */ /* 0x0080e2000c1e1d00 */
[----:B--2---:R-:W1:Y:S03]  /*03c0*/  LDC.64 R8, c[0x0][0x3d0] ;  /* 0x0000f400ff087b82 */ /* 0x004e660000000a00 */
[----:B----4-:R2:W4:Y:S01]  /*03d0*/  @P3 LDG.E.128 R32, desc[UR6][R12.64] ;  /* 0x000000060c203981 */ /* 0x010522000c1e1d00 */
[----:B------:R-:W-:-:S04]  /*03e0*/  @P6 IMAD.WIDE.U32 R16, R0, 0x10, R16 ;  /* 0x0000001000106825 */ /* 0x000fc800078e0010 */
[----:B0-----:R-:W0:Y:S01]  /*03f0*/  LDC.64 R10, c[0x0][0x3d0] ;  /* 0x0000f400ff0a7b82 */ /* 0x001e220000000a00 */
[----:B------:R2:W5:Y:S04]  /*0400*/  @P3 LDG.E.128 R240, desc[UR6][R14.64] ;  /* 0x000000060ef03981 */ /* 0x000568000c1e1d00 */
[----:B------:R1:W-:Y:S01]  /*0410*/  @P1 STL.64 [R1+0x20], R24 ;  /* 0x0000201801001387 */ /* 0x0003e20000100a00 */
[----:B------:R-:W-:Y:S02]  /*0420*/  @P6 IMAD.WIDE.U32 R18, R0, 0x10, R18 ;  /* 0x0000001000126825 */ /* 0x000fe400078e0012 */
[----:B--2---:R-:W2:Y:S01]  /*0430*/  LDC.64 R12, c[0x0][0x3d0] ;  /* 0x0000f400ff0c7b82 */ /* 0x004ea20000000a00 */
[----:B------:R0:W-:Y:S04]  /*0440*/  @P1 STL.64 [R1+0x28], R26 ;  /* 0x0000281a01001387 */ /* 0x0001e80000100a00 */
[----:B------:R0:W2:Y:S03]  /*0450*/  LDL.64 R44, [R1+0x40] ;  /* 0x00004000012c7983 */ /* 0x0000a60000100a00 */
[----:B------:R-:W2:Y:S01]  /*0460*/  LDC.64 R14, c[0x0][0x3d0] ;  /* 0x0000f400ff0e7b82 */ /* 0x000ea20000000a00 */
[----:B------:R0:W2:Y:S04]  /*0470*/  LDL.64 R46, [R1+0x48] ;  /* 0x00004800012e7983 */ /* 0x0000a80000100a00 */
[----:B---3--:R3:W-:Y:S03]  /*0480*/  @P1 STL.64 [R1+0x10], R28 ;  /* 0x0000101c01001387 */ /* 0x0087e60000100a00 */
[----:B-1----:R-:W1:Y:S01]  /*0490*/  LDC.64 R24, c[0x0][0x3d0] ;  /* 0x0000f400ff187b82 */ /* 0x002e620000000a00 */
[----:B------:R4:W-:Y:S04]  /*04a0*/  @P1 STL.64 [R1+0x18], R30 ;  /* 0x0000181e01001387 */ /* 0x0009e80000100a00 */
[----:B------:R1:W2:Y:S03]  /*04b0*/  LDL.64 R40, [R1+0x30] ;  /* 0x0000300001287983 */ /* 0x0002a60000100a00 */
[----:B0-----:R-:W0:Y:S01]  /*04c0*/  LDC.64 R26, c[0x0][0x3d8] ;  /* 0x0000f600ff1a7b82 */ /* 0x001e220000000a00 */
[----:B------:R0:W2:Y:S01]  /*04d0*/  LDL.64 R42, [R1+0x38] ;  /* 0x00003800012a7983 */ /* 0x0000a20000100a00 */
[----:B------:R-:W-:-:S02]  /*04e0*/  ISETP.GE.U32.AND P1, PT, R2, 0xc0, PT ;  /* 0x000000c00200780c */ /* 0x000fc40003f26070 */
[----:B------:R-:W-:Y:S01]  /*04f0*/  @P6 IADD3 R0, PT, PT, R0, 0x20, RZ ;  /* 0x0000002000006810 */ /* 0x000fe20007ffe0ff */
[----:B------:R0:W5:Y:S03]  /*0500*/  @P6 LDG.E.128 R236, desc[UR6][R16.64] ;  /* 0x0000000610ec6981 */ /* 0x000166000c1e1d00 */
[----:B---3--:R-:W3:Y:S01]  /*0510*/  LDC.64 R28, c[0x0][0x3d0] ;  /* 0x0000f400ff1c7b82 */ /* 0x008ee20000000a00 */
[----:B----4-:R4:W-:Y:S04]  /*0520*/  @P3 STL.64 [R1], R32 ;  /* 0x0000002001003387 */ /* 0x0109e80000100a00 */
[----:B------:R0:W5:Y:S03]  /*0530*/  @P6 LDG.E.128 R232, desc[UR6][R18.64] ;  /* 0x0000000612e86981 */ /* 0x000166000c1e1d00 */
[----:B------:R-:W3:Y:S01]  /*0540*/  LDC.64 R30, c[0x0][0x3d8] ;  /* 0x0000f600ff1e7b82 */ /* 0x000ee20000000a00 */
[C---:B------:R-:W-:Y:S01]  /*0550*/  @P0 IMAD.WIDE.U32 R20, R0.reuse, 0x10, R20 ;  /* 0x0000001000140825 */ /* 0x040fe200078e0014 */
[----:B------:R4:W-:Y:S06]  /*0560*/  @P3 STL.64 [R1+0x8], R34 ;  /* 0x0000082201003387 */ /* 0x0009ec0000100a00 */
[----:B----4-:R-:W4:Y:S01]  /*0570*/  LDC.64 R32, c[0x0][0x3d8] ;  /* 0x0000f600ff207b82 */ /* 0x010f220000000a00 */
[C---:B------:R-:W-:Y:S01]  /*0580*/  @P0 IMAD.WIDE.U32 R22, R0.reuse, 0x10, R22 ;  /* 0x0000001000160825 */ /* 0x040fe200078e0016 */
[----:B------:R-:W-:Y:S01]  /*0590*/  @P0 IADD3 R0, PT, PT, R0, 0x20, RZ ;  /* 0x0000002000000810 */ /* 0x000fe20007ffe0ff */
[----:B------:R0:W5:Y:S05]  /*05a0*/  @P0 LDG.E.128 R228, desc[UR6][R20.64] ;  /* 0x0000000614e40981 */ /* 0x00016a000c1e1d00 */
[----:B------:R-:W2:Y:S01]  /*05b0*/  LDC.64 R34, c[0x0][0x3d8] ;  /* 0x0000f600ff227b82 */ /* 0x000ea20000000a00 */
[----:B------:R-:W-:Y:S01]  /*05c0*/  ISETP.GE.U32.AND P3, PT, R2, 0x100, PT ;  /* 0x000001000200780c */ /* 0x000fe20003f66070 */
[----:B-1----:R-:W-:Y:S01]  /*05d0*/  @P1 IMAD.WIDE.U32 R24, R0, 0x10, R24 ;  /* 0x0000001000181825 */ /* 0x002fe200078e0018 */
[----:B------:R-:W-:Y:S01]  /*05e0*/  ISETP.GE.U32.AND P6, PT, R2, 0x140, PT ;  /* 0x000001400200780c */ /* 0x000fe20003fc6070 */
[----:B------:R1:W5:Y:S02]  /*05f0*/  @P0 LDG.E.128 R224, desc[UR6][R22.64] ;  /* 0x0000000616e00981 */ /* 0x000364000c1e1d00 */
[C---:B0-----:R-:W-:Y:S01]  /*0600*/  @P1 IMAD.WIDE.U32 R26, R0.reuse, 0x10, R26 ;  /* 0x00000010001a1825 */ /* 0x041fe200078e001a */
[----:B------:R-:W-:Y:S01]  /*0610*/  @P1 IADD3 R0, PT, PT, R0, 0x20, RZ ;  /* 0x0000002000001810 */ /* 0x000fe20007ffe0ff */
[----:B------:R1:W5:Y:S04]  /*0620*/  @P1 LDG.E.128 R220, desc[UR6][R24.64] ;  /* 0x0000000618dc1981 */ /* 0x000368000c1e1d00 */
[----:B---3--:R-:W-:Y:S01]  /*0630*/  @P2 IMAD.WIDE.U32 R28, R0, 0x10, R28 ;  /* 0x00000010001c2825 */ /* 0x008fe200078e001c */
[----:B------:R-:W-:Y:S01]  /*0640*/  ISETP.GE.U32.AND P0, PT, R2, 0x160, PT ;  /* 0x000001600200780c */ /* 0x000fe20003f06070 */
[----:B------:R1:W5:Y:S02]  /*0650*/  @P1 LDG.E.128 R216, desc[UR6][R26.64] ;  /* 0x000000061ad81981 */ /* 0x000364000c1e1d00 */
[C---:B------:R-:W-:Y:S01]  /*0660*/  @P2 IMAD.WIDE.U32 R30, R0.reuse, 0x10, R30 ;  /* 0x00000010001e2825 */ /* 0x040fe200078e001e */
[----:B------:R-:W-:Y:S01]  /*0670*/  @P2 IADD3 R0, PT, PT, R0, 0x20, RZ ;  /* 0x0000002000002810 */ /* 0x000fe20007ffe0ff */
[----:B------:R1:W5:Y:S04]  /*0680*/  @P2 LDG.E.128 R212, desc[UR6][R28.64] ;  /* 0x000000061cd42981 */ /* 0x000368000c1e1d00 */
[C---:B------:R-:W-:Y:S01]  /*0690*/  @P3 IMAD.WIDE.U32 R8, R0.reuse, 0x10, R8 ;  /* 0x0000001000083825 */ /* 0x040fe200078e0008 */
[----:B------:R1:W5:Y:S03]  /*06a0*/  @P2 LDG.E.128 R208, desc[UR6][R30.64] ;  /* 0x000000061ed02981 */ /* 0x000366000c1e1d00 */
[C---:B----4-:R-:W-:Y:S01]  /*06b0*/  @P3 IMAD.WIDE.U32 R32, R0.reuse, 0x10, R32 ;  /* 0x0000001000203825 */ /* 0x050fe200078e0020 */
[----:B------:R-:W-:Y:S01]  /*06c0*/  @P3 IADD3 R0, PT, PT, R0, 0x20, RZ ;  /* 0x0000002000003810 */ /* 0x000fe20007ffe0ff */
[----:B------:R1:W5:Y:S04]  /*06d0*/  @P3 LDG.E.128 R204, desc[UR6][R8.64] ;  /* 0x0000000608cc3981 */ /* 0x000368000c1e1d00 */
[C---:B------:R-:W-:Y:S01]  /*06e0*/  @P4 IMAD.WIDE.U32 R10, R0.reuse, 0x10, R10 ;  /* 0x00000010000a4825 */ /* 0x040fe200078e000a */
[----:B------:R1:W5:Y:S03]  /*06f0*/  @P3 LDG.E.128 R200, desc[UR6][R32.64] ;  /* 0x0000000620c83981 */ /* 0x000366000c1e1d00 */
[C---:B--2---:R-:W-:Y:S01]  /*0700*/  @P4 IMAD.WIDE.U32 R34, R0.reuse, 0x10, R34 ;  /* 0x0000001000224825 */ /* 0x044fe200078e0022 */
[----:B------:R-:W-:Y:S01]  /*0710*/  @P4 IADD3 R0, PT, PT, R0, 0x20, RZ ;  /* 0x0000002000004810 */ /* 0x000fe20007ffe0ff */
[----:B------:R1:W5:Y:S04]  /*0720*/  @P4 LDG.E.128 R196, desc[UR6][R10.64] ;  /* 0x000000060ac44981 */ /* 0x000368000c1e1d00 */
[C---:B------:R-:W-:Y:S01]  /*0730*/  @P6 IMAD.WIDE.U32 R12, R0.reuse, 0x10, R12 ;  /* 0x00000010000c6825 */ /* 0x040fe200078e000c */
[----:B------:R1:W5:Y:S03]  /*0740*/  @P4 LDG.E.128 R192, desc[UR6][R34.64] ;  /* 0x0000000622c04981 */ /* 0x000366000c1e1d00 */
[C---:B------:R-:W-:Y:S01]  /*0750*/  @P6 IMAD.WIDE.U32 R36, R0.reuse, 0x10, R36 ;  /* 0x0000001000246825 */ /* 0x040fe200078e0024 */
[----:B------:R-:W-:Y:S01]  /*0760*/  @P6 IADD3 R0, PT, PT, R0, 0x20, RZ ;  /* 0x0000002000006810 */ /* 0x000fe20007ffe0ff */
[----:B------:R1:W5:Y:S04]  /*0770*/  @P6 LDG.E.128 R188, desc[UR6][R12.64] ;  /* 0x000000060cbc6981 */ /* 0x000368000c1e1d00 */
[C---:B------:R-:W-:Y:S01]  /*0780*/  @P0 IMAD.WIDE.U32 R14, R0.reuse, 0x10, R14 ;  /* 0x00000010000e0825 */ /* 0x040fe200078e000e */
[----:B------:R1:W5:Y:S03]  /*0790*/  @P6 LDG.E.128 R184, desc[UR6][R36.64] ;  /* 0x0000000624b86981 */ /* 0x000366000c1e1d00 */
[----:B------:R-:W-:Y:S01]  /*07a0*/  @P0 IMAD.WIDE.U32 R38, R0, 0x10, R38 ;  /* 0x0000001000260825 */ /* 0x000fe200078e0026 */
[----:B------:R1:W5:Y:S04]  /*07b0*/  @P0 LDG.E.128 R180, desc[UR6][R14.64] ;  /* 0x000000060eb40981 */ /* 0x000368000c1e1d00 */
[----:B------:R1:W5:Y:S04]  /*07c0*/  @P0 LDG.E.128 R176, desc[UR6][R38.64] ;  /* 0x0000000626b00981 */ /* 0x000368000c1e1d00 */
[----:B------:R-:W2:Y:S04]  /*07d0*/  @P5 LDG.E.128 R44, desc[UR6][R4.64] ;  /* 0x00000006042c5981 */ /* 0x000ea8000c1e1d00 */
[----:B------:R-:W3:Y:S01]  /*07e0*/  @P5 LDG.E.128 R40, desc[UR6][R6.64] ;  /* 0x0000000606285981 */ /* 0x000ee2000c1e1d00 */
        /* <DEDUP_REMOVED lines=46> */
[----:B--2---:R1:W-:Y:S04]  /*0ad0*/  @P5 STL.64 [R1+0x40], R44 ;  /* 0x0000402c01005387 */ /* 0x0043e80000100a00 */
[----:B------:R1:W-:Y:S04]  /*0ae0*/  @P5 STL.64 [R1+0x48], R46 ;  /* 0x0000482e01005387 */ /* 0x0003e80000100a00 */
[----:B---3--:R1:W-:Y:S04]  /*0af0*/  @P5 STL.64 [R1+0x30], R40 ;  /* 0x0000302801005387 */ /* 0x0083e80000100a00 */
[----:B------:R1:W-:Y:S01]  /*0b00*/  @P5 STL.64 [R1+0x38], R42 ;  /* 0x0000382a01005387 */ /* 0x0003e20000100a00 */
[----:B------:R-:W-:Y:S05]  /*0b10*/  @!P1 BRA `(.L_x_29784) ;  /* 0x0000002800a89947 */ /* 0x000fea0003800000 */
[----:B------:R-:W0:Y:S08]  /*0b20*/  LDC.64 R168, c[0x0][0x3d8] ;  /* 0x0000f600ffa87b82 */ /* 0x000e300000000a00 */
[----:B------:R-:W2:Y:S01]  /*0b30*/  LDC.64 R172, c[0x0][0x3d0] ;  /* 0x0000f400ffac7b82 */ /* 0x000ea20000000a00 */
[----:B0-----:R-:W-:-:S06]  /*0b40*/  IMAD.WIDE.U32 R168, R0, 0x10, R168 ;  /* 0x0000001000a87825 */ /* 0x001fcc00078e00a8 */
[----:B------:R-:W5:Y:S01]  /*0b50*/  LDG.E.128 R168, desc[UR6][R168.64] ;  /* 0x00000006a8a87981 */ /* 0x000f62000c1e1d00 */
[----:B--2---:R-:W-:-:S06]  /*0b60*/  IMAD.WIDE.U32 R172, R0, 0x10, R172 ;  /* 0x0000001000ac7825 */ /* 0x004fcc00078e00ac */
[----:B------:R-:W5:Y:S01]  /*0b70*/  LDG.E.128 R172, desc[UR6][R172.64] ;  /* 0x00000006acac7981 */ /* 0x000f62000c1e1d00 */
        /* <DEDUP_REMOVED lines=49> */
.L_x_29783:
        /* <DEDUP_REMOVED lines=25> */
[----:B------:R-:W1:Y:S08]  /*1020*/  LDC.64 R12, c[0x0][0x3d8] ;  /* 0x0000f600ff0c7b82 */ /* 0x000e700000000a00 */
[----:B------:R-:W1:Y:S08]  /*1030*/  LDC.64 R10, c[0x0][0x3d0] ;  /* 0x0000f400ff0a7b82 */ /* 0x000e700000000a00 */
[----:B------:R-:W1:Y:S08]  /*1040*/  @P2 LDC.64 R14, c[0x0][0x440] ;  /* 0x00011000ff0e2b82 */ /* 0x000e700000000a00 */
[----:B------:R-:W1:Y:S01]  /*1050*/  LDC.64 R16, c[0x0][0x3d0] ;  /* 0x0000f400ff107b82 */ /* 0x000e620000000a00 */
[----:B0-----:R-:W-:Y:S01]  /*1060*/  @P5 IMAD.WIDE.U32 R6, R0, 0x10, R6 ;  /* 0x0000001000065825 */ /* 0x001fe200078e0006 */
[----:B------:R-:W-:-:S03]  /*1070*/  ISETP.GE.U32.AND P3, PT, R2, 0x60, PT ;  /* 0x000000600200780c */ /* 0x000fc60003f66070 */
[----:B-1----:R-:W-:Y:S01]  /*1080*/  @P5 IMAD.WIDE.U32 R8, R0, 0x10, R8 ;  /* 0x0000001000085825 */ /* 0x002fe200078e0008 */
[----:B------:R-:W-:Y:S02]  /*1090*/  ISETP.GE.U32.AND P6, PT, R2, 0x80, PT ;  /* 0x000000800200780c */ /* 0x000fe40003fc6070 */
[----:B------:R-:W0:Y:S01]  /*10a0*/  LDC.64 R18, c[0x0][0x3d8] ;  /* 0x0000f600ff127b82 */ /* 0x000e220000000a00 */
[C---:B------:R-:W-:Y:S01]  /*10b0*/  @P5 IMAD.WIDE.U32 R4, R0.reuse, 0x10, R4 ;  /* 0x0000001000045825 */ /* 0x040fe200078e0004 */
[----:B------:R-:W-:Y:S02]  /*10c0*/  @P5 LOP3.LUT R0, R0, 0x20, RZ, 0xfc, !PT ;  /* 0x0000002000005812 */ /* 0x000fe400078efcff */
[----:B------:R-:W-:-:S04]  /*10d0*/  ISETP.GE.U32.AND P0, PT, R2, 0xa0, PT ;  /* 0x000000a00200780c */ /* 0x000fc80003f06070 */
[----:B------:R-:W1:Y:S01]  /*10e0*/  LDC.64 R22, c[0x0][0x3d0] ;  /* 0x0000f400ff167b82 */ /* 0x000e620000000a00 */
[----:B------:R-:W-:Y:S01]  /*10f0*/  @P2 IMAD.WIDE.U32 R12, R0, 0x10, R12 ;  /* 0x00000010000c2825 */ /* 0x000fe200078e000c */
[----:B------:R-:W-:Y:S01]  /*1100*/  ISETP.GE.U32.AND P1, PT, R2, 0xc0, PT ;  /* 0x000000c00200780c */ /* 0x000fe20003f26070 */
[----:B------:R-:W5:Y:S02]  /*1110*/  @P5 LDG.E.128 R60, desc[UR6][R4.64] ;  /* 0x00000006043c5981 */ /* 0x000f64000c1e1d00 */
[----:B------:R-:W-:-:S03]  /*1120*/  @P2 IMAD.WIDE.U32 R10, R0, 0x10, R10 ;  /* 0x00000010000a2825 */ /* 0x000fc600078e000a */
[----:B------:R-:W1:Y:S01]  /*1130*/  @P3 LDC.64 R20, c[0x0][0x440] ;  /* 0x00011000ff143b82 */ /* 0x000e620000000a00 */
[C---:B------:R-:W-:Y:S01]  /*1140*/  @P2 IMAD.WIDE.U32 R14, R0.reuse, 0x10, R14 ;  /* 0x00000010000e2825 */ /* 0x040fe200078e000e */
[----:B------:R-:W-:-:S04]  /*1150*/  @P2 IADD3 R0, PT, PT, R0, 0x20, RZ ;  /* 0x0000002000002810 */ /* 0x000fc80007ffe0ff */
[----:B------:R-:W5:Y:S01]  /*1160*/  @P2 LDG.E.128 R64, desc[UR6][R14.64] ;  /* 0x000000060e402981 */ /* 0x000f62000c1e1d00 */
[C---:B------:R-:W-:Y:S01]  /*1170*/  @P3 IMAD.WIDE.U32 R16, R0.reuse, 0x10, R16 ;  /* 0x0000001000103825 */ /* 0x040fe200078e0010 */
[----:B------:R-:W1:Y:S08]  /*1180*/  LDC.64 R24, c[0x0][0x3d8] ;  /* 0x0000f600ff187b82 */ /* 0x000e700000000a00 */
[----:B------:R-:W1:Y:S01]  /*1190*/  @P6 LDC.64 R26, c[0x0][0x440] ;  /* 0x00011000ff1a6b82 */ /* 0x000e620000000a00 */
[----:B--2---:R-:W2:Y:S04]  /*11a0*/  @P5 LDG.E.128 R28, desc[UR6][R8.64] ;  /* 0x00000006081c5981 */ /* 0x004ea8000c1e1d00 */
[----:B---3--:R3:W2:Y:S04]  /*11b0*/  @P5 LDG.E.128 R32, desc[UR6][R6.64] ;  /* 0x0000000606205981 */ /* 0x0086a8000c1e1d00 */
[----:B----4-:R-:W4:Y:S04]  /*11c0*/  @P2 LDG.E.128 R40, desc[UR6][R12.64] ;  /* 0x000000060c282981 */ /* 0x010f28000c1e1d00 */
[----:B------:R1:W4:Y:S01]  /*11d0*/  @P2 LDG.E.128 R44, desc[UR6][R10.64] ;  /* 0x000000060a2c2981 */ /* 0x000322000c1e1d00 */
[C---:B0-----:R-:W-:Y:S01]  /*11e0*/  @P3 IMAD.WIDE.U32 R18, R0.reuse, 0x10, R18 ;  /* 0x0000001000123825 */ /* 0x041fe200078e0012 */
[----:B---3--:R-:W0:Y:S03]  /*11f0*/  LDC.64 R6, c[0x0][0x3d0] ;  /* 0x0000f400ff067b82 */ /* 0x008e260000000a00 */
[----:B-1----:R-:W-:Y:S01]  /*1200*/  @P3 IMAD.WIDE.U32 R20, R0, 0x10, R20 ;  /* 0x0000001000143825 */ /* 0x002fe200078e0014 */
[----:B------:R-:W-:Y:S01]  /*1210*/  ISETP.GE.U32.AND P4, PT, R2, 0x120, PT ;  /* 0x000001200200780c */ /* 0x000fe20003f86070 */
[----:B------:R1:W5:Y:S03]  /*1220*/  @P3 LDG.E.128 R240, desc[UR6][R18.64] ;  /* 0x0000000612f03981 */ /* 0x000366000c1e1d00 */
[----:B------:R-:W3:Y:S01]  /*1230*/  LDC.64 R14, c[0x0][0x3d8] ;  /* 0x0000f600ff0e7b82 */ /* 0x000ee20000000a00 */
[----:B------:R-:W3:Y:S01]  /*1240*/  @P3 LDG.E.128 R36, desc[UR6][R16.64] ;  /* 0x0000000610243981 */ /* 0x000ee2000c1e1d00 */
[----:B------:R-:W-:-:S06]  /*1250*/  @P3 IADD3 R0, PT, PT, R0, 0x20, RZ ;  /* 0x0000002000003810 */ /* 0x000fcc0007ffe0ff */
[----:B------:R-:W0:Y:S01]  /*1260*/  LDC.64 R8, c[0x0][0x3d8] ;  /* 0x0000f600ff087b82 */ /* 0x000e220000000a00 */
[----:B------:R1:W5:Y:S07]  /*1270*/  @P3 LDG.E.128 R68, desc[UR6][R20.64] ;  /* 0x0000000614443981 */ /* 0x00036e000c1e1d00 */
[----:B------:R-:W0:Y:S01]  /*1280*/  @P1 LDC.64 R10, c[0x0][0x440] ;  /* 0x00011000ff0a1b82 */ /* 0x000e220000000a00 */
[----:B------:R-:W-:-:S04]  /*1290*/  @P6 IMAD.WIDE.U32 R22, R0, 0x10, R22 ;  /* 0x0000001000166825 */ /* 0x000fc800078e0016 */
[C---:B------:R-:W-:Y:S01]  /*12a0*/  @P6 IMAD.WIDE.U32 R24, R0.reuse, 0x10, R24 ;  /* 0x0000001000186825 */ /* 0x040fe200078e0018 */
[----:B------:R-:W5:Y:S02]  /*12b0*/  @P6 LDG.E.128 R236, desc[UR6][R22.64] ;  /* 0x0000000616ec6981 */ /* 0x000f64000c1e1d00 */
[----:B------:R-:W0:Y:S01]  /*12c0*/  LDC.64 R12, c[0x0][0x3d0] ;  /* 0x0000f400ff0c7b82 */ /* 0x000e220000000a00 */
[C---:B------:R-:W-:Y:S01]  /*12d0*/  @P6 IMAD.WIDE.U32 R26, R0.reuse, 0x10, R26 ;  /* 0x00000010001a6825 */ /* 0x040fe200078e001a */
[----:B------:R-:W-:Y:S01]  /*12e0*/  @P6 IADD3 R0, PT, PT, R0, 0x20, RZ ;  /* 0x0000002000006810 */ /* 0x000fe20007ffe0ff */
[----:B------:R1:W5:Y:S04]  /*12f0*/  @P6 LDG.E.128 R232, desc[UR6][R24.64] ;  /* 0x0000000618e86981 */ /* 0x000368000c1e1d00 */
[----:B------:R1:W5:Y:S01]  /*1300*/  @P6 LDG.E.128 R72, desc[UR6][R26.64] ;  /* 0x000000061a486981 */ /* 0x000362000c1e1d00 */
[----:B------:R-:W-:Y:S01]  /*1310*/  ISETP.GE.U32.AND P6, PT, R2, 0x140, PT ;  /* 0x000001400200780c */ /* 0x000fe20003fc6070 */
[----:B-1----:R-:W1:Y:S08]  /*1320*/  LDC.64 R18, c[0x0][0x3d0] ;  /* 0x0000f400ff127b82 */ /* 0x002e700000000a00 */
[----:B------:R-:W1:Y:S08]  /*1330*/  LDC.64 R20, c[0x0][0x3d8] ;  /* 0x0000f600ff147b82 */ /* 0x000e700000000a00 */
[----:B------:R-:W1:Y:S08]  /*1340*/  LDC.64 R24, c[0x0][0x3d0] ;  /* 0x0000f400ff187b82 */ /* 0x000e700000000a00 */
[----:B------:R-:W1:Y:S01]  /*1350*/  LDC.64 R26, c[0x0][0x3d8] ;  /* 0x0000f600ff1a7b82 */ /* 0x000e620000000a00 */
[----:B--2---:R2:W-:Y:S04]  /*1360*/  @P5 STL.64 [R1+0x30], R28 ;  /* 0x0000301c01005387 */ /* 0x0045e80000100a00 */
[----:B------:R0:W-:Y:S03]  /*1370*/  @P5 STL.64 [R1+0x38], R30 ;  /* 0x0000381e01005387 */ /* 0x0001e60000100a00 */
[----:B--2---:R-:W2:Y:S01]  /*1380*/  LDC.64 R28, c[0x0][0x3d0] ;  /* 0x0000f400ff1c7b82 */ /* 0x004ea20000000a00 */
[----:B------:R1:W-:Y:S07]  /*1390*/  @P5 STL.64 [R1+0x40], R32 ;  /* 0x0000402001005387 */ /* 0x0003ee0000100a00 */
[----:B0-----:R-:W0:Y:S01]  /*13a0*/  LDC.64 R30, c[0x0][0x3d8] ;  /* 0x0000f600ff1e7b82 */ /* 0x001e220000000a00 */
[----:B------:R2:W-:Y:S07]  /*13b0*/  @P5 STL.64 [R1+0x48], R34 ;  /* 0x0000482201005387 */ /* 0x0005ee0000100a00 */
[----:B-1----:R-:W1:Y:S01]  /*13c0*/  @P0 LDC.64 R32, c[0x0][0x440] ;  /* 0x00011000ff200b82 */ /* 0x002e620000000a00 */
[----:B----4-:R-:W-:Y:S04]  /*13d0*/  @P2 STL.64 [R1+0x10], R40 ;  /* 0x0000102801002387 */ /* 0x010fe80000100a00 */
[----:B------:R-:W-:Y:S01]  /*13e0*/  @P2 STL.64 [R1+0x18], R42 ;  /* 0x0000182a01002387 */ /* 0x000fe20000100a00 */
[----:B--2---:R-:W-:-:S02]  /*13f0*/  @P0 IMAD.WIDE.U32 R28, R0, 0x10, R28 ;  /* 0x00000010001c0825 */ /* 0x004fc400078e001c */
[----:B------:R-:W2:Y:S03]  /*1400*/  @P6 LDC.64 R34, c[0x0][0x440] ;  /* 0x00011000ff226b82 */ /* 0x000ea60000000a00 */
[----:B------:R4:W5:Y:S04]  /*1410*/  @P0 LDG.E.128 R228, desc[UR6][R28.64] ;  /* 0x000000061ce40981 */ /* 0x000968000c1e1d00 */
[----:B------:R-:W-:Y:S04]  /*1420*/  @P2 STL.64 [R1+0x20], R44 ;  /* 0x0000202c01002387 */ /* 0x000fe80000100a00 */
[----:B------:R-:W-:Y:S01]  /*1430*/  @P2 STL.64 [R1+0x28], R46 ;  /* 0x0000282e01002387 */ /* 0x000fe20000100a00 */
[----:B------:R-:W-:Y:S01]  /*1440*/  ISETP.GE.U32.AND P2, PT, R2, 0xe0, PT ;  /* 0x000000e00200780c */ /* 0x000fe20003f46070 */
[C---:B0-----:R-:W-:Y:S01]  /*1450*/  @P0 IMAD.WIDE.U32 R30, R0.reuse, 0x10, R30 ;  /* 0x00000010001e0825 */ /* 0x041fe200078e001e */
[----:B----4-:R-:W0:Y:S03]  /*1460*/  @P4 LDC.64 R28, c[0x0][0x440] ;  /* 0x00011000ff1c4b82 */ /* 0x010e260000000a00 */
[----:B-1----:R-:W-:Y:S01]  /*1470*/  @P0 IMAD.WIDE.U32 R32, R0, 0x10, R32 ;  /* 0x0000001000200825 */ /* 0x002fe200078e0020 */
[----:B------:R1:W5:Y:S04]  /*1480*/  @P0 LDG.E.128 R224, desc[UR6][R30.64] ;  /* 0x000000061ee00981 */ /* 0x000368000c1e1d00 */
[----:B---3--:R3:W-:Y:S03]  /*1490*/  @P3 STL.64 [R1], R36 ;  /* 0x0000002401003387 */ /* 0x0087e60000100a00 */
[----:B------:R-:W4:Y:S01]  /*14a0*/  @P2 LDC.64 R16, c[0x0][0x440] ;  /* 0x00011000ff102b82 */ /* 0x000f220000000a00 */
[----:B------:R4:W-:Y:S01]  /*14b0*/  @P3 STL.64 [R1+0x8], R38 ;  /* 0x0000082601003387 */ /* 0x0009e20000100a00 */
[----:B------:R-:W-:-:S02]  /*14c0*/  ISETP.GE.U32.AND P3, PT, R2, 0x100, PT ;  /* 0x000001000200780c */ /* 0x000fc40003f66070 */
[----:B------:R-:W-:Y:S01]  /*14d0*/  @P0 IADD3 R0, PT, PT, R0, 0x20, RZ ;  /* 0x0000002000000810 */ /* 0x000fe20007ffe0ff */
[----:B------:R3:W5:Y:S01]  /*14e0*/  @P0 LDG.E.128 R76, desc[UR6][R32.64] ;  /* 0x00000006204c0981 */ /* 0x000762000c1e1d00 */
[----:B------:R-:W-:Y:S02]  /*14f0*/  ISETP.GE.U32.AND P0, PT, R2, 0x160, PT ;  /* 0x000001600200780c */ /* 0x000fe40003f06070 */
[----:B-1----:R-:W1:Y:S08]  /*1500*/  LDC.64 R30, c[0x0][0x3d0] ;  /* 0x0000f400ff1e7b82 */ /* 0x002e700000000a00 */
[----:B------:R-:W2:Y:S01]  /*1510*/  @P3 LDC.64 R22, c[0x0][0x440] ;  /* 0x00011000ff163b82 */ /* 0x000ea20000000a00 */
[----:B------:R-:W-:-:S04]  /*1520*/  @P1 IMAD.WIDE.U32 R6, R0, 0x10, R6 ;  /* 0x0000001000061825 */ /* 0x000fc800078e0006 */
[C---:B------:R-:W-:Y:S01]  /*1530*/  @P1 IMAD.WIDE.U32 R8, R0.reuse, 0x10, R8 ;  /* 0x0000001000081825 */ /* 0x040fe200078e0008 */
[----:B------:R0:W5:Y:S02]  /*1540*/  @P1 LDG.E.128 R220, desc[UR6][R6.64] ;  /* 0x0000000606dc1981 */ /* 0x000164000c1e1d00 */
[----:B---3--:R-:W3:Y:S01]  /*1550*/  LDC.64 R32, c[0x0][0x3d8] ;  /* 0x0000f600ff207b82 */ /* 0x008ee20000000a00 */
[C---:B------:R-:W-:Y:S01]  /*1560*/  @P1 IMAD.WIDE.U32 R10, R0.reuse, 0x10, R10 ;  /* 0x00000010000a1825 */ /* 0x040fe200078e000a */
[----:B------:R-:W-:Y:S01]  /*1570*/  @P1 IADD3 R0, PT, PT, R0, 0x20, RZ ;  /* 0x0000002000001810 */ /* 0x000fe20007ffe0ff */
[----:B------:R0:W5:Y:S04]  /*1580*/  @P1 LDG.E.128 R216, desc[UR6][R8.64] ;  /* 0x0000000608d81981 */ /* 0x000168000c1e1d00 */
[C---:B------:R-:W-:Y:S01]  /*1590*/  @P2 IMAD.WIDE.U32 R12, R0.reuse, 0x10, R12 ;  /* 0x00000010000c2825 */ /* 0x040fe200078e000c */
[----:B------:R-:W3:Y:S01]  /*15a0*/  LDC.64 R36, c[0x0][0x3d0] ;  /* 0x0000f400ff247b82 */ /* 0x000ee20000000a00 */
[----:B------:R0:W5:Y:S02]  /*15b0*/  @P1 LDG.E.128 R80, desc[UR6][R10.64] ;  /* 0x000000060a501981 */ /* 0x000164000c1e1d00 */
[----:B------:R-:W-:-:S02]  /*15c0*/  @P2 IMAD.WIDE.U32 R14, R0, 0x10, R14 ;  /* 0x00000010000e2825 */ /* 0x000fc400078e000e */
[----:B------:R0:W5:Y:S02]  /*15d0*/  @P2 LDG.E.128 R212, desc[UR6][R12.64] ;  /* 0x000000060cd42981 */ /* 0x000164000c1e1d00 */
[C---:B----4-:R-:W-:Y:S01]  /*15e0*/  @P2 IMAD.WIDE.U32 R16, R0.reuse, 0x10, R16 ;  /* 0x0000001000102825 */ /* 0x050fe200078e0010 */
[----:B------:R-:W4:Y:S01]  /*15f0*/  LDC.64 R38, c[0x0][0x3d8] ;  /* 0x0000f600ff267b82 */ /* 0x000f220000000a00 */
[----:B------:R-:W-:Y:S01]  /*1600*/  @P2 IADD3 R0, PT, PT, R0, 0x20, RZ ;  /* 0x0000002000002810 */ /* 0x000fe20007ffe0ff */
[----:B------:R0:W5:Y:S06]  /*1610*/  @P2 LDG.E.128 R208, desc[UR6][R14.64] ;  /* 0x000000060ed02981 */ /* 0x00016c000c1e1d00 */
[----:B------:R-:W4:Y:S01]  /*1620*/  @P0 LDC.64 R4, c[0x0][0x440] ;  /* 0x00011000ff040b82 */ /* 0x000f220000000a00 */
[C---:B------:R-:W-:Y:S01]  /*1630*/  @P3 IMAD.WIDE.U32 R18, R0.reuse, 0x10, R18 ;  /* 0x0000001000123825 */ /* 0x040fe200078e0012 */
[----:B------:R0:W5:Y:S03]  /*1640*/  @P2 LDG.E.128 R84, desc[UR6][R16.64] ;  /* 0x0000000610542981 */ /* 0x000166000c1e1d00 */
        /* <DEDUP_REMOVED lines=8> */
[----:B------:R2:W5:Y:S03]  /*16d0*/  @P4 LDG.E.128 R196, desc[UR6][R24.64] ;  /* 0x0000000618c44981 */ /* 0x000566000c1e1d00 */
[C---:B0-----:R-:W-:Y:S01]  /*16e0*/  @P4 IMAD.WIDE.U32 R28, R0.reuse, 0x10, R28 ;  /* 0x00000010001c4825 */ /* 0x041fe200078e001c */
[----:B------:R-:W-:Y:S01]  /*16f0*/  @P4 IADD3 R0, PT, PT, R0, 0x20, RZ ;  /* 0x0000002000004810 */ /* 0x000fe20007ffe0ff */
[----:B------:R2:W5:Y:S04]  /*1700*/  @P4 LDG.E.128 R192, desc[UR6][R26.64] ;  /* 0x000000061ac04981 */ /* 0x000568000c1e1d00 */
[C---:B-1----:R-:W-:Y:S01]  /*1710*/  @P6 IMAD.WIDE.U32 R30, R0.reuse, 0x10, R30 ;  /* 0x00000010001e6825 */ /* 0x042fe200078e001e */
[----:B------:R2:W5:Y:S03]  /*1720*/  @P4 LDG.E.128 R92, desc[UR6][R28.64] ;  /* 0x000000061c5c4981 */ /* 0x000566000c1e1d00 */
[C---:B---3--:R-:W-:Y:S01]  /*1730*/  @P6 IMAD.WIDE.U32 R32, R0.reuse, 0x10, R32 ;  /* 0x0000001000206825 */ /* 0x048fe200078e0020 */
[----:B------:R2:W5:Y:S03]  /*1740*/  @P6 LDG.E.128 R188, desc[UR6][R30.64] ;  /* 0x000000061ebc6981 */ /* 0x000566000c1e1d00 */
[C---:B------:R-:W-:Y:S01]  /*1750*/  @P6 IMAD.WIDE.U32 R34, R0.reuse, 0x10, R34 ;  /* 0x0000001000226825 */ /* 0x040fe200078e0022 */
[----:B------:R-:W-:Y:S01]  /*1760*/  @P6 IADD3 R0, PT, PT, R0, 0x20, RZ ;  /* 0x0000002000006810 */ /* 0x000fe20007ffe0ff */
[----:B------:R2:W5:Y:S04]  /*1770*/  @P6 LDG.E.128 R184, desc[UR6][R32.64] ;  /* 0x0000000620b86981 */ /* 0x000568000c1e1d00 */
[C---:B------:R-:W-:Y:S01]  /*1780*/  @P0 IMAD.WIDE.U32 R36, R0.reuse, 0x10, R36 ;  /* 0x0000001000240825 */ /* 0x040fe200078e0024 */
[----:B------:R2:W5:Y:S03]  /*1790*/  @P6 LDG.E.128 R96, desc[UR6][R34.64] ;  /* 0x0000000622606981 */ /* 0x000566000c1e1d00 */
[C---:B----4-:R-:W-:Y:S01]  /*17a0*/  @P0 IMAD.WIDE.U32 R38, R0.reuse, 0x10, R38 ;  /* 0x0000001000260825 */ /* 0x050fe200078e0026 */
[----:B------:R2:W5:Y:S03]  /*17b0*/  @P0 LDG.E.128 R180, desc[UR6][R36.64] ;  /* 0x0000000624b40981 */ /* 0x000566000c1e1d00 */
[----:B------:R-:W-:Y:S01]  /*17c0*/  @P0 IMAD.WIDE.U32 R4, R0, 0x10, R4 ;  /* 0x0000001000040825 */ /* 0x000fe200078e0004 */
        /* <DEDUP_REMOVED lines=26> */
[----:B--2---:R-:W-:Y:S06]  /*1970*/  @!P1 BRA `(.L_x_29784) ;  /* 0x0000001c00109947 */ /* 0x004fec0003800000 */
[----:B------:R-:W0:Y:S08]  /*1980*/  LDC.64 R156, c[0x0][0x440] ;  /* 0x00011000ff9c7b82 */ /* 0x000e300000000a00 */
[----:B------:R-:W1:Y:S08]  /*1990*/  LDC.64 R172, c[0x0][0x3d0] ;  /* 0x0000f400ffac7b82 */ /* 0x000e700000000a00 */
[----:B------:R-:W2:Y:S01]  /*19a0*/  LDC.64 R168, c[0x0][0x3d8] ;  /* 0x0000f600ffa87b82 */ /* 0x000ea20000000a00 */
[----:B0-----:R-:W-:-:S06]  /*19b0*/  IMAD.WIDE.U32 R156, R0, 0x10, R156 ;  /* 0x00000010009c7825 */ /* 0x001fcc00078e009c */
[----:B------:R-:W5:Y:S01]  /*19c0*/  LDG.E.128 R156, desc[UR6][R156.64] ;  /* 0x000000069c9c7981 */ /* 0x000f62000c1e1d00 */
[----:B-1----:R-:W-:-:S06]  /*19d0*/  IMAD.WIDE.U32 R172, R0, 0x10, R172 ;  /* 0x0000001000ac7825 */ /* 0x002fcc00078e00ac */
        /* <DEDUP_REMOVED lines=28> */
.L_x_29782:
[----:B------:R-:W0:Y:S02]  /*1ba0*/  LDCU.64 UR4, c[0x0][0x440] ;  /* 0x00008800ff0477ac */ /* 0x000e240008000a00 */
[----:B0-----:R-:W-:-:S04]  /*1bb0*/  UISETP.NE.U32.AND UP0, UPT, UR4, URZ, UPT ;  /* 0x000000ff0400728c */ /* 0x001fc8000bf05070 */
[----:B------:R-:W-:-:S09]  /*1bc0*/  UISETP.NE.AND.EX UP0, UPT, UR5, URZ, UPT, UP0 ;  /* 0x000000ff0500728c */ /* 0x000fd2000bf05300 */
[----:B------:R-:W-:Y:S05]  /*1bd0*/  BRA.U !UP0, `(.L_x_29785) ;  /* 0x0000000d082c7547 */ /* 0x000fea000b800000 */
[----:B------:R-:W2:Y:S04]  /*1be0*/  LDL R19, [R1+0x4] ;  /* 0x0000040001137983 */ /* 0x000ea80000100800 */
[----:B------:R-:W3:Y:S04]  /*1bf0*/  LDL R18, [R1+0x8] ;  /* 0x0000080001127983 */ /* 0x000ee80000100800 */
        /* <DEDUP_REMOVED lines=24> */
[----:B------:R-:W1:Y:S08]  /*1d80*/  LDC.64 R16, c[0x0][0x3d8] ;  /* 0x0000f600ff107b82 */ /* 0x000e700000000a00 */
[----:B------:R-:W1:Y:S08]  /*1d90*/  LDC.64 R12, c[0x0][0x3d0] ;  /* 0x0000f400ff0c7b82 */ /* 0x000e700000000a00 */
[----:B------:R-:W1:Y:S01]  /*1da0*/  @P2 LDC.64 R14, c[0x0][0x438] ;  /* 0x00010e00ff0e2b82 */ /* 0x000e620000000a00 */
[----:B0-----:R-:W-:Y:S01]  /*1db0*/  @P5 IMAD.WIDE.U32 R6, R0, 0x10, R6 ;  /* 0x0000001000065825 */ /* 0x001fe200078e0006 */
[----:B------:R-:W-:-:S03]  /*1dc0*/  ISETP.GE.U32.AND P3, PT, R2, 0x60, PT ;  /* 0x000000600200780c */ /* 0x000fc60003f66070 */
[----:B-1----:R-:W-:-:S04]  /*1dd0*/  @P5 IMAD.WIDE.U32 R4, R0, 0x10, R4 ;  /* 0x0000001000045825 */ /* 0x002fc800078e0004 */
[----:B------:R-:W-:Y:S01]  /*1de0*/  @P5 IMAD.WIDE.U32 R8, R0, 0x10, R8 ;  /* 0x0000001000085825 */ /* 0x000fe200078e0008 */
[----:B------:R-:W-:Y:S01]  /*1df0*/  ISETP.GE.U32.AND P4, PT, R2, 0x80, PT ;  /* 0x000000800200780c */ /* 0x000fe20003f86070 */
[----:B------:R0:W5:Y:S02]  /*1e00*/  @P5 LDG.E.128 R104, desc[UR6][R4.64] ;  /* 0x0000000604685981 */ /* 0x000164000c1e1d00 */
[C---:B------:R-:W-:Y:S01]  /*1e10*/  @P5 IMAD.WIDE.U32 R10, R0.reuse, 0x10, R10 ;  /* 0x00000010000a5825 */ /* 0x040fe200078e000a */
[----:B------:R-:W-:Y:S01]  /*1e20*/  @P5 LOP3.LUT R0, R0, 0x20, RZ, 0xfc, !PT ;  /* 0x0000002000005812 */ /* 0x000fe200078efcff */
[----:B------:R-:W1:Y:S01]  /*1e30*/  @P3 LDC.64 R22, c[0x0][0x438] ;  /* 0x00010e00ff163b82 */ /* 0x000e620000000a00 */
[----:B------:R-:W-:Y:S02]  /*1e40*/  ISETP.GE.U32.AND P1, PT, R2, 0xa0, PT ;  /* 0x000000a00200780c */ /* 0x000fe40003f26070 */
[----:B------:R0:W5:Y:S01]  /*1e50*/  @P5 LDG.E.128 R60, desc[UR6][R10.64] ;  /* 0x000000060a3c5981 */ /* 0x000162000c1e1d00 */
[----:B------:R-:W-:-:S04]  /*1e60*/  @P2 IMAD.WIDE.U32 R16, R0, 0x10, R16 ;  /* 0x0000001000102825 */ /* 0x000fc800078e0010 */
[C---:B------:R-:W-:Y:S01]  /*1e70*/  @P2 IMAD.WIDE.U32 R12, R0.reuse, 0x10, R12 ;  /* 0x00000010000c2825 */ /* 0x040fe200078e000c */
[----:B0-----:R-:W0:Y:S03]  /*1e80*/  LDC.64 R4, c[0x0][0x3d0] ;  /* 0x0000f400ff047b82 */ /* 0x001e260000000a00 */
[----:B------:R-:W-:Y:S01]  /*1e90*/  @P2 IMAD.WIDE.U32 R14, R0, 0x10, R14 ;  /* 0x00000010000e2825 */ /* 0x000fe200078e000e */
[----:B------:R-:W-:-:S04]  /*1ea0*/  ISETP.GE.U32.AND P0, PT, R2, 0xc0, PT ;  /* 0x000000c00200780c */ /* 0x000fc80003f06070 */
[----:B------:R1:W5:Y:S01]  /*1eb0*/  @P2 LDG.E.128 R116, desc[UR6][R14.64] ;  /* 0x000000060e742981 */ /* 0x000362000c1e1d00 */
[----:B------:R-:W0:Y:S08]  /*1ec0*/  LDC.64 R10, c[0x0][0x3d0] ;  /* 0x0000f400ff0a7b82 */ /* 0x000e300000000a00 */
[----:B-1----:R-:W1:Y:S01]  /*1ed0*/  @P1 LDC.64 R14, c[0x0][0x440] ;  /* 0x00011000ff0e1b82 */ /* 0x002e620000000a00 */
[----:B--2---:R-:W-:-:S02]  /*1ee0*/  MOV R33, R19 ;  /* 0x0000001300217202 */ /* 0x004fc40000000f00 */
[----:B---3--:R-:W-:-:S05]  /*1ef0*/  MOV R34, R18 ;  /* 0x0000001200227202 */ /* 0x008fca0000000f00 */
[----:B------:R-:W2:Y:S01]  /*1f00*/  @P2 LDC.64 R18, c[0x0][0x440] ;  /* 0x00011000ff122b82 */ /* 0x000ea20000000a00 */
[----:B----4-:R-:W-:-:S07]  /*1f10*/  MOV R32, R20 ;  /* 0x0000001400207202 */ /* 0x010fce0000000f00 */
[----:B------:R-:W3:Y:S01]  /*1f20*/  LDC.64 R20, c[0x0][0x3d0] ;  /* 0x0000f400ff147b82 */ /* 0x000ee20000000a00 */
[----:B------:R4:W3:Y:S01]  /*1f30*/  @P5 LDG.E.128 R24, desc[UR6][R6.64] ;  /* 0x0000000606185981 */ /* 0x0008e2000c1e1d00 */
[C---:B--2---:R-:W-:Y:S01]  /*1f40*/  @P2 IMAD.WIDE.U32 R18, R0.reuse, 0x10, R18 ;  /* 0x0000001000122825 */ /* 0x044fe200078e0012 */
[----:B------:R-:W-:-:S05]  /*1f50*/  @P2 IADD3 R0, PT, PT, R0, 0x20, RZ ;  /* 0x0000002000002810 */ /* 0x000fca0007ffe0ff */
[----:B----4-:R-:W2:Y:S01]  /*1f60*/  @P4 LDC.64 R6, c[0x0][0x438] ;  /* 0x00010e00ff064b82 */ /* 0x010ea20000000a00 */
[----:B------:R-:W5:Y:S04]  /*1f70*/  @P2 LDG.E.128 R64, desc[UR6][R18.64] ;  /* 0x0000000612402981 */ /* 0x000f68000c1e1d00 */
[----:B------:R-:W4:Y:S01]  /*1f80*/  @P2 LDG.E.128 R28, desc[UR6][R16.64] ;  /* 0x00000006101c2981 */ /* 0x000f22000c1e1d00 */
[----:B---3--:R-:W-:Y:S01]  /*1f90*/  @P3 IMAD.WIDE.U32 R20, R0, 0x10, R20 ;  /* 0x0000001000143825 */ /* 0x008fe200078e0014 */
[----:B------:R-:W-:-:S06]  /*1fa0*/  MOV R35, R3 ;  /* 0x0000000300237202 */ /* 0x000fcc0000000f00 */
[----:B------:R-:W3:Y:S04]  /*1fb0*/  @P3 LDG.E.128 R32, desc[UR6][R20.64] ;  /* 0x0000000614203981 */ /* 0x000ee8000c1e1d00 */
[----:B------:R0:W2:Y:S04]  /*1fc0*/  @P5 LDG.E.128 R40, desc[UR6][R8.64] ;  /* 0x0000000608285981 */ /* 0x0000a8000c1e1d00 */
[----:B------:R1:W3:Y:S01]  /*1fd0*/  @P2 LDG.E.128 R36, desc[UR6][R12.64] ;  /* 0x000000060c242981 */ /* 0x0002e2000c1e1d00 */
[----:B0-----:R-:W0:Y:S01]  /*1fe0*/  LDC.64 R8, c[0x0][0x3d8] ;  /* 0x0000f600ff087b82 */ /* 0x001e220000000a00 */
[----:B------:R-:W-:-:S05]  /*1ff0*/  @P3 IMAD.WIDE.U32 R22, R0, 0x10, R22 ;  /* 0x0000001000163825 */ /* 0x000fca00078e0016 */
[----:B------:R1:W5:Y:S02]  /*2000*/  @P3 LDG.E.128 R120, desc[UR6][R22.64] ;  /* 0x0000000616783981 */ /* 0x000364000c1e1d00 */
[----:B------:R-:W0:Y:S08]  /*2010*/  LDC.64 R16, c[0x0][0x3d0] ;  /* 0x0000f400ff107b82 */ /* 0x000e300000000a00 */
[----:B-1----:R-:W1:Y:S01]  /*2020*/  @P1 LDC.64 R12, c[0x0][0x438] ;  /* 0x00010e00ff0c1b82 */ /* 0x002e620000000a00 */
[----:B------:R-:W-:-:S07]  /*2030*/  ISETP.GE.U32.AND P6, PT, R2, 0x140, PT ;  /* 0x000001400200780c */ /* 0x000fce0003fc6070 */
[----:B------:R-:W1:Y:S01]  /*2040*/  LDC.64 R22, c[0x0][0x3d0] ;  /* 0x0000f400ff167b82 */ /* 0x000e620000000a00 */
[----:B------:R0:W-:Y:S04]  /*2050*/  @P5 STL.64 [R1+0x40], R24 ;  /* 0x0000401801005387 */ /* 0x0001e80000100a00 */
[----:B------:R1:W-:Y:S03]  /*2060*/  @P5 STL.64 [R1+0x48], R26 ;  /* 0x0000481a01005387 */ /* 0x0003e60000100a00 */
[----:B0-----:R-:W0:Y:S08]  /*2070*/  LDC.64 R24, c[0x0][0x3d8] ;  /* 0x0000f600ff187b82 */ /* 0x001e300000000a00 */
[----:B-1----:R-:W1:Y:S01]  /*2080*/  @P3 LDC.64 R26, c[0x0][0x440] ;  /* 0x00011000ff1a3b82 */ /* 0x002e620000000a00 */
[----:B----4-:R4:W-:Y:S04]  /*2090*/  @P2 STL.64 [R1+0x10], R28 ;  /* 0x0000101c01002387 */ /* 0x0109e80000100a00 */
[----:B------:R0:W-:Y:S03]  /*20a0*/  @P2 STL.64 [R1+0x18], R30 ;  /* 0x0000181e01002387 */ /* 0x0001e60000100a00 */
[----:B----4-:R-:W4:Y:S01]  /*20b0*/  @P4 LDC.64 R28, c[0x0][0x440] ;  /* 0x00011000ff1c4b82 */ /* 0x010f220000000a00 */
[----:B--2---:R-:W-:Y:S04]  /*20c0*/  @P5 STL.64 [R1+0x30], R40 ;  /* 0x0000302801005387 */ /* 0x004fe80000100a00 */
[----:B------:R-:W-:Y:S03]  /*20d0*/  @P5 STL.64 [R1+0x38], R42 ;  /* 0x0000382a01005387 */ /* 0x000fe60000100a00 */
[----:B0-----:R-:W0:Y:S01]  /*20e0*/  LDC.64 R30, c[0x0][0x3d8] ;  /* 0x0000f600ff1e7b82 */ /* 0x001e220000000a00 */
[----:B---3--:R2:W-:Y:S04]  /*20f0*/  @P3 STL.64 [R1], R32 ;  /* 0x0000002001003387 */ /* 0x0085e80000100a00 */
[----:B------:R3:W-:Y:S01]  /*2100*/  @P3 STL.64 [R1+0x8], R34 ;  /* 0x0000082201003387 */ /* 0x0007e20000100a00 */
[----:B------:R-:W-:-:S03]  /*2110*/  @P3 IMAD.WIDE.U32 R24, R0, 0x10, R24 ;  /* 0x0000001000183825 */ /* 0x000fc600078e0018 */
[----:B------:R3:W-:Y:S01]  /*2120*/  @P2 STL.64 [R1+0x20], R36 ;  /* 0x0000202401002387 */ /* 0x0007e20000100a00 */
[----:B-1----:R-:W-:-:S03]  /*2130*/  @P3 IMAD.WIDE.U32 R26, R0, 0x10, R26 ;  /* 0x00000010001a3825 */ /* 0x002fc600078e001a */
[----:B------:R1:W-:Y:S01]  /*2140*/  @P2 STL.64 [R1+0x28], R38 ;  /* 0x0000282601002387 */ /* 0x0003e20000100a00 */
[----:B------:R-:W-:Y:S01]  /*2150*/  ISETP.GE.U32.AND P2, PT, R2, 0xe0, PT ;  /* 0x000000e00200780c */ /* 0x000fe20003f46070 */
[----:B--2---:R-:W2:Y:S01]  /*2160*/  @P0 LDC.64 R32, c[0x0][0x438] ;  /* 0x00010e00ff200b82 */ /* 0x004ea20000000a00 */
[----:B------:R-:W-:Y:S01]  /*2170*/  @P3 IADD3 R0, PT, PT, R0, 0x20, RZ ;  /* 0x0000002000003810 */ /* 0x000fe20007ffe0ff */
[----:B------:R-:W5:Y:S04]  /*2180*/  @P3 LDG.E.128 R240, desc[UR6][R24.64] ;  /* 0x0000000618f03981 */ /* 0x000f68000c1e1d00 */
[C---:B------:R-:W-:Y:S01]  /*2190*/  @P4 IMAD.WIDE.U32 R4, R0.reuse, 0x10, R4 ;  /* 0x0000001000044825 */ /* 0x040fe200078e0004 */
[----:B------:R-:W5:Y:S01]  /*21a0*/  @P3 LDG.E.128 R68, desc[UR6][R26.64] ;  /* 0x000000061a443981 */ /* 0x000f62000c1e1d00 */
[----:B---3--:R-:W3:Y:S02]  /*21b0*/  LDC.64 R34, c[0x0][0x3d8] ;  /* 0x0000f600ff227b82 */ /* 0x008ee40000000a00 */
[C---:B------:R-:W-:Y:S01]  /*21c0*/  @P4 IMAD.WIDE.U32 R6, R0.reuse, 0x10, R6 ;  /* 0x0000001000064825 */ /* 0x040fe200078e0006 */
[----:B------:R1:W5:Y:S03]  /*21d0*/  @P4 LDG.E.128 R236, desc[UR6][R4.64] ;  /* 0x0000000604ec4981 */ /* 0x000366000c1e1d00 */
[----:B------:R-:W-:Y:S01]  /*21e0*/  @P4 IMAD.WIDE.U32 R8, R0, 0x10, R8 ;  /* 0x0000001000084825 */ /* 0x000fe200078e0008 */
[----:B------:R0:W5:Y:S01]  /*21f0*/  @P4 LDG.E.128 R124, desc[UR6][R6.64] ;  /* 0x00000006067c4981 */ /* 0x000162000c1e1d00 */
[----:B------:R-:W3:Y:S01]  /*2200*/  @P0 LDC.64 R36, c[0x0][0x440] ;  /* 0x00011000ff240b82 */ /* 0x000ee20000000a00 */
[----:B------:R-:W-:Y:S01]  /*2210*/  ISETP.GE.U32.AND P3, PT, R2, 0x100, PT ;  /* 0x000001000200780c */ /* 0x000fe20003f66070 */
[C---:B----4-:R-:W-:Y:S01]  /*2220*/  @P4 IMAD.WIDE.U32 R28, R0.reuse, 0x10, R28 ;  /* 0x00000010001c4825 */ /* 0x050fe200078e001c */
[----:B------:R4:W5:Y:S01]  /*2230*/  @P4 LDG.E.128 R232, desc[UR6][R8.64] ;  /* 0x0000000608e84981 */ /* 0x000962000c1e1d00 */
[----:B------:R-:W-:-:S03]  /*2240*/  @P4 IADD3 R0, PT, PT, R0, 0x20, RZ ;  /* 0x0000002000004810 */ /* 0x000fc60007ffe0ff */
[----:B------:R-:W5:Y:S01]  /*2250*/  @P4 LDG.E.128 R72, desc[UR6][R28.64] ;  /* 0x000000061c484981 */ /* 0x000f62000c1e1d00 */
[----:B-1----:R-:W1:Y:S01]  /*2260*/  LDC.64 R4, c[0x0][0x3d0] ;  /* 0x0000f400ff047b82 */ /* 0x002e620000000a00 */
[----:B------:R-:W-:Y:S01]  /*2270*/  ISETP.GE.U32.AND P4, PT, R2, 0x120, PT ;  /* 0x000001200200780c */ /* 0x000fe20003f86070 */
[----:B------:R-:W-:-:S06]  /*2280*/  @P1 IMAD.WIDE.U32 R10, R0, 0x10, R10 ;  /* 0x00000010000a1825 */ /* 0x000fcc00078e000a */
[----:B0-----:R-:W0:Y:S01]  /*2290*/  @P2 LDC.64 R6, c[0x0][0x438] ;  /* 0x00010e00ff062b82 */ /* 0x001e220000000a00 */
[C---:B------:R-:W-:Y:S01]  /*22a0*/  @P1 IMAD.WIDE.U32 R12, R0.reuse, 0x10, R12 ;  /* 0x00000010000c1825 */ /* 0x040fe200078e000c */
[----:B------:R2:W5:Y:S06]  /*22b0*/  @P1 LDG.E.128 R228, desc[UR6][R10.64] ;  /* 0x000000060ae41981 */ /* 0x00056c000c1e1d00 */
[----:B----4-:R-:W4:Y:S01]  /*22c0*/  LDC.64 R8, c[0x0][0x3d8] ;  /* 0x0000f600ff087b82 */ /* 0x010f220000000a00 */
[C---:B------:R-:W-:Y:S01]  /*22d0*/  @P1 IMAD.WIDE.U32 R30, R0.reuse, 0x10, R30 ;  /* 0x00000010001e1825 */ /* 0x040fe200078e001e */
[----:B------:R-:W5:Y:S03]  /*22e0*/  @P1 LDG.E.128 R128, desc[UR6][R12.64] ;  /* 0x000000060c801981 */ /* 0x000f66000c1e1d00 */
[C---:B------:R-:W-:Y:S01]  /*22f0*/  @P1 IMAD.WIDE.U32 R14, R0.reuse, 0x10, R14 ;  /* 0x00000010000e1825 */ /* 0x040fe200078e000e */
[----:B------:R-:W-:Y:S01]  /*2300*/  @P1 IADD3 R0, PT, PT, R0, 0x20, RZ ;  /* 0x0000002000001810 */ /* 0x000fe20007ffe0ff */
[----:B------:R-:W5:Y:S01]  /*2310*/  @P1 LDG.E.128 R224, desc[UR6][R30.64] ;  /* 0x000000061ee01981 */ /* 0x000f62000c1e1d00 */
[----:B------:R-:W4:Y:S03]  /*2320*/  @P2 LDC.64 R18, c[0x0][0x440] ;  /* 0x00011000ff122b82 */ /* 0x000f260000000a00 */
[----:B------:R3:W5:Y:S01]  /*2330*/  @P1 LDG.E.128 R76, desc[UR6][R14.64] ;  /* 0x000000060e4c1981 */ /* 0x000762000c1e1d00 */
[----:B------:R-:W-:-:S04]  /*2340*/  @P0 IMAD.WIDE.U32 R16, R0, 0x10, R16 ;  /* 0x0000001000100825 */ /* 0x000fc800078e0010 */
[----:B--2---:R-:W2:Y:S01]  /*2350*/  LDC.64 R10, c[0x0][0x3d0] ;  /* 0x0000f400ff0a7b82 */ /* 0x004ea20000000a00 */
[----:B------:R1:W5:Y:S01]  /*2360*/  @P0 LDG.E.128 R220, desc[UR6][R16.64] ;  /* 0x0000000610dc0981 */ /* 0x000362000c1e1d00 */
[----:B------:R-:W-:-:S06]  /*2370*/  ISETP.GE.U32.AND P1, PT, R2, 0x160, PT ;  /* 0x000001600200780c */ /* 0x000fcc0003f26070 */
[----:B---3--:R-:W3:Y:S01]  /*2380*/  LDC.64 R14, c[0x0][0x3d8] ;  /* 0x0000f600ff0e7b82 */ /* 0x008ee20000000a00 */
[----:B------:R-:W-:-:S07]  /*2390*/  @P0 IMAD.WIDE.U32 R32, R0, 0x10, R32 ;  /* 0x0000001000200825 */ /* 0x000fce00078e0020 */
[----:B------:R-:W3:Y:S01]  /*23a0*/  @P3 LDC.64 R12, c[0x0][0x438] ;  /* 0x00010e00ff0c3b82 */ /* 0x000ee20000000a00 */
[C---:B------:R-:W-:Y:S01]  /*23b0*/  @P0 IMAD.WIDE.U32 R34, R0.reuse, 0x10, R34 ;  /* 0x0000001000220825 */ /* 0x040fe200078e0022 */
[----:B------:R2:W5:Y:S06]  /*23c0*/  @P0 LDG.E.128 R132, desc[UR6][R32.64] ;  /* 0x0000000620840981 */ /* 0x00056c000c1e1d00 */
[----:B------:R-:W3:Y:S01]  /*23d0*/  @P3 LDC.64 R20, c[0x0][0x440] ;  /* 0x00011000ff143b82 */ /* 0x000ee20000000a00 */
[C---:B------:R-:W-:Y:S01]  /*23e0*/  @P0 IMAD.WIDE.U32 R36, R0.reuse, 0x10, R36 ;  /* 0x0000001000240825 */ /* 0x040fe200078e0024 */
[----:B------:R-:W-:Y:S01]  /*23f0*/  @P0 IADD3 R0, PT, PT, R0, 0x20, RZ ;  /* 0x0000002000000810 */ /* 0x000fe20007ffe0ff */
[----:B------:R2:W5:Y:S05]  /*2400*/  @P0 LDG.E.128 R216, desc[UR6][R34.64] ;  /* 0x0000000622d80981 */ /* 0x00056a000c1e1d00 */
[----:B------:R-:W3:Y:S01]  /*2410*/  LDC.64 R24, c[0x0][0x3d8] ;  /* 0x0000f600ff187b82 */ /* 0x000ee20000000a00 */
[C---:B-1----:R-:W-:Y:S01]  /*2420*/  @P2 IMAD.WIDE.U32 R4, R0.reuse, 0x10, R4 ;  /* 0x0000001000042825 */ /* 0x042fe200078e0004 */
[----:B------:R1:W5:Y:S06]  /*2430*/  @P0 LDG.E.128 R80, desc[UR6][R36.64] ;  /* 0x0000000624500981 */ /* 0x00036c000c1e1d00 */
[----:B------:R-:W3:Y:S01]  /*2440*/  @P4 LDC.64 R16, c[0x0][0x438] ;  /* 0x00010e00ff104b82 */ /* 0x000ee20000000a00 */
[C---:B0-----:R-:W-:Y:S01]  /*2450*/  @P2 IMAD.WIDE.U32 R6, R0.reuse, 0x10, R6 ;  /* 0x0000001000062825 */ /* 0x041fe200078e0006 */
[----:B------:R0:W5:Y:S06]  /*2460*/  @P2 LDG.E.128 R212, desc[UR6][R4.64] ;  /* 0x0000000604d42981 */ /* 0x00016c000c1e1d00 */
[----:B------:R-:W0:Y:S01]  /*2470*/  @P4 LDC.64 R26, c[0x0][0x440] ;  /* 0x00011000ff1a4b82 */ /* 0x000e220000000a00 */
[C---:B----4-:R-:W-:Y:S01]  /*2480*/  @P2 IMAD.WIDE.U32 R8, R0.reuse, 0x10, R8 ;  /* 0x0000001000082825 */ /* 0x050fe200078e0008 */
[----:B------:R4:W5:Y:S06]  /*2490*/  @P2 LDG.E.128 R136, desc[UR6][R6.64] ;  /* 0x0000000606882981 */ /* 0x00096c000c1e1d00 */
[----:B------:R-:W4:Y:S01]  /*24a0*/  LDC.64 R28, c[0x0][0x3d0] ;  /* 0x0000f400ff1c7b82 */ /* 0x000f220000000a00 */
[----:B------:R4:W5:Y:S01]  /*24b0*/  @P2 LDG.E.128 R208, desc[UR6][R8.64] ;  /* 0x0000000608d02981 */ /* 0x000962000c1e1d00 */
[----:B------:R-:W-:-:S06]  /*24c0*/  @P2 IMAD.WIDE.U32 R18, R0, 0x10, R18 ;  /* 0x0000001000122825 */ /* 0x000fcc00078e0012 */
[----:B------:R-:W4:Y:S01]  /*24d0*/  @P6 LDC.64 R30, c[0x0][0x438] ;  /* 0x00010e00ff1e6b82 */ /* 0x000f220000000a00 */
[----:B------:R-:W-:Y:S01]  /*24e0*/  @P2 IADD3 R0, PT, PT, R0, 0x20, RZ ;  /* 0x0000002000002810 */ /* 0x000fe20007ffe0ff */
[----:B------:R0:W5:Y:S06]  /*24f0*/  @P2 LDG.E.128 R84, desc[UR6][R18.64] ;  /* 0x0000000612542981 */ /* 0x00016c000c1e1d00 */
[----:B--2---:R-:W2:Y:S08]  /*2500*/  LDC.64 R32, c[0x0][0x3d8] ;  /* 0x0000f600ff207b82 */ /* 0x004eb00000000a00 */
[----:B------:R-:W2:Y:S01]  /*2510*/  @P6 LDC.64 R34, c[0x0][0x440] ;  /* 0x00011000ff226b82 */ /* 0x000ea20000000a00 */
[----:B------:R-:W-:-:S07]  /*2520*/  @P3 IMAD.WIDE.U32 R10, R0, 0x10, R10 ;  /* 0x00000010000a3825 */ /* 0x000fce00078e000a */
[----:B-1----:R-:W1:Y:S01]  /*2530*/  LDC.64 R36, c[0x0][0x3d0] ;  /* 0x0000f400ff247b82 */ /* 0x002e620000000a00 */
[C---:B---3--:R-:W-:Y:S01]  /*2540*/  @P3 IMAD.WIDE.U32 R12, R0.reuse, 0x10, R12 ;  /* 0x00000010000c3825 */ /* 0x048fe200078e000c */
[----:B------:R3:W5:Y:S06]  /*2550*/  @P3 LDG.E.128 R204, desc[UR6][R10.64] ;  /* 0x000000060acc3981 */ /* 0x00076c000c1e1d00 */
[----:B0-----:R-:W0:Y:S01]  /*2560*/  @P1 LDC.64 R4, c[0x0][0x438] ;  /* 0x00010e00ff041b82 */ /* 0x001e220000000a00 */
[C---:B------:R-:W-:Y:S01]  /*2570*/  @P3 IMAD.WIDE.U32 R14, R0.reuse, 0x10, R14 ;  /* 0x00000010000e3825 */ /* 0x040fe200078e000e */
[----:B------:R3:W5:Y:S06]  /*2580*/  @P3 LDG.E.128 R140, desc[UR6][R12.64] ;  /* 0x000000060c8c3981 */ /* 0x00076c000c1e1d00 */
[----:B----4-:R-:W4:Y:S01]  /*2590*/  LDC.64 R6, c[0x0][0x3d8] ;  /* 0x0000f600ff067b82 */ /* 0x010f220000000a00 */
[----:B------:R-:W-:-:S07]  /*25a0*/  @P3 IMAD.WIDE.U32 R20, R0, 0x10, R20 ;  /* 0x0000001000143825 */ /* 0x000fce00078e0014 */
[----:B------:R-:W3:Y:S01]  /*25b0*/  @P1 LDC.64 R8, c[0x0][0x440] ;  /* 0x00011000ff081b82 */ /* 0x000ee20000000a00 */
[----:B------:R-:W-:Y:S01]  /*25c0*/  @P3 IADD3 R0, PT, PT, R0, 0x20, RZ ;  /* 0x0000002000003810 */ /* 0x000fe20007ffe0ff */
[----:B------:R0:W5:Y:S04]  /*25d0*/  @P3 LDG.E.128 R200, desc[UR6][R14.64] ;  /* 0x000000060ec83981 */ /* 0x000168000c1e1d00 */
[C---:B------:R-:W-:Y:S01]  /*25e0*/  @P4 IMAD.WIDE.U32 R22, R0.reuse, 0x10, R22 ;  /* 0x0000001000164825 */ /* 0x040fe200078e0016 */
[----:B------:R0:W5:Y:S03]  /*25f0*/  @P3 LDG.E.128 R88, desc[UR6][R20.64] ;  /* 0x0000000614583981 */ /* 0x000166000c1e1d00 */
[C---:B------:R-:W-:Y:S01]  /*2600*/  @P4 IMAD.WIDE.U32 R16, R0.reuse, 0x10, R16 ;  /* 0x0000001000104825 */ /* 0x040fe200078e0010 */
[----:B------:R0:W5:Y:S03]  /*2610*/  @P4 LDG.E.128 R196, desc[UR6][R22.64] ;  /* 0x0000000616c44981 */ /* 0x000166000c1e1d00 */
[C---:B------:R-:W-:Y:S01]  /*2620*/  @P4 IMAD.WIDE.U32 R24, R0.reuse, 0x10, R24 ;  /* 0x0000001000184825 */ /* 0x040fe200078e0018 */
[----:B------:R0:W5:Y:S03]  /*2630*/  @P4 LDG.E.128 R144, desc[UR6][R16.64] ;  /* 0x0000000610904981 */ /* 0x000166000c1e1d00 */
[C---:B------:R-:W-:Y:S01]  /*2640*/  @P4 IMAD.WIDE.U32 R26, R0.reuse, 0x10, R26 ;  /* 0x00000010001a4825 */ /* 0x040fe200078e001a */
[----:B------:R-:W-:Y:S01]  /*2650*/  @P4 IADD3 R0, PT, PT, R0, 0x20, RZ ;  /* 0x0000002000004810 */ /* 0x000fe20007ffe0ff */
[----:B------:R0:W5:Y:S04]  /*2660*/  @P4 LDG.E.128 R192, desc[UR6][R24.64] ;  /* 0x0000000618c04981 */ /* 0x000168000c1e1d00 */
[C---:B------:R-:W-:Y:S01]  /*2670*/  @P6 IMAD.WIDE.U32 R28, R0.reuse, 0x10, R28 ;  /* 0x00000010001c6825 */ /* 0x040fe200078e001c */
[----:B------:R0:W5:Y:S03]  /*2680*/  @P4 LDG.E.128 R92, desc[UR6][R26.64] ;  /* 0x000000061a5c4981 */ /* 0x000166000c1e1d00 */
[C---:B------:R-:W-:Y:S01]  /*2690*/  @P6 IMAD.WIDE.U32 R30, R0.reuse, 0x10, R30 ;  /* 0x00000010001e6825 */ /* 0x040fe200078e001e */
[----:B------:R0:W5:Y:S03]  /*26a0*/  @P6 LDG.E.128 R188, desc[UR6][R28.64] ;  /* 0x000000061cbc6981 */ /* 0x000166000c1e1d00 */
[C---:B--2---:R-:W-:Y:S01]  /*26b0*/  @P6 IMAD.WIDE.U32 R32, R0.reuse, 0x10, R32 ;  /* 0x0000001000206825 */ /* 0x044fe200078e0020 */
[----:B------:R2:W5:Y:S03]  /*26c0*/  @P6 LDG.E.128 R148, desc[UR6][R30.64] ;  /* 0x000000061e946981 */ /* 0x000566000c1e1d00 */
[C---:B------:R-:W-:Y:S01]  /*26d0*/  @P6 IMAD.WIDE.U32 R34, R0.reuse, 0x10, R34 ;  /* 0x0000001000226825 */ /* 0x040fe200078e0022 */
[----:B------:R-:W-:Y:S01]  /*26e0*/  @P6 IADD3 R0, PT, PT, R0, 0x20, RZ ;  /* 0x0000002000006810 */ /* 0x000fe20007ffe0ff */
[----:B------:R2:W5:Y:S04]  /*26f0*/  @P6 LDG.E.128 R184, desc[UR6][R32.64] ;  /* 0x0000000620b86981 */ /* 0x000568000c1e1d00 */
[C---:B-1----:R-:W-:Y:S01]  /*2700*/  @P1 IMAD.WIDE.U32 R36, R0.reuse, 0x10, R36 ;  /* 0x0000001000241825 */ /* 0x042fe200078e0024 */
[----:B------:R2:W5:Y:S03]  /*2710*/  @P6 LDG.E.128 R96, desc[UR6][R34.64] ;  /* 0x0000000622606981 */ /* 0x000566000c1e1d00 */
[C---:B0-----:R-:W-:Y:S01]  /*2720*/  @P1 IMAD.WIDE.U32 R4, R0.reuse, 0x10, R4 ;  /* 0x0000001000041825 */ /* 0x041fe200078e0004 */
[----:B------:R2:W5:Y:S03]  /*2730*/  @P1 LDG.E.128 R180, desc[UR6][R36.64] ;  /* 0x0000000624b41981 */ /* 0x000566000c1e1d00 */
[C---:B----4-:R-:W-:Y:S01]  /*2740*/  @P1 IMAD.WIDE.U32 R6, R0.reuse, 0x10, R6 ;  /* 0x0000001000061825 */ /* 0x050fe200078e0006 */
[----:B------:R2:W5:Y:S03]  /*2750*/  @P1 LDG.E.128 R152, desc[UR6][R4.64] ;  /* 0x0000000604981981 */ /* 0x000566000c1e1d00 */
[----:B---3--:R-:W-:Y:S01]  /*2760*/  @P1 IMAD.WIDE.U32 R8, R0, 0x10, R8 ;  /* 0x0000001000081825 */ /* 0x008fe200078e0008 */
[----:B------:R2:W5:Y:S04]  /*2770*/  @P1 LDG.E.128 R176, desc[UR6][R6.64] ;  /* 0x0000000606b01981 */ /* 0x000568000c1e1d00 */
[----:B------:R2:W5:Y:S01]  /*2780*/  @P1 LDG.E.128 R100, desc[UR6][R8.64] ;  /* 0x0000000608641981 */ /* 0x000562000c1e1d00 */
[----:B------:R-:W-:-:S02]  /*2790*/  ISETP.GE.U32.AND P0, PT, R2, 0x180, PT ;  /* 0x000001800200780c */ /* 0x000fc40003f06070 */
[----:B------:R-:W-:-:S11]  /*27a0*/  @P1 IADD3 R0, PT, PT, R0, 0x20, RZ ;  /* 0x0000002000001810 */ /* 0x000fd60007ffe0ff */
[----:B--2---:R-:W-:Y:S05]  /*27b0*/  @!P0 BRA `(.L_x_29784) ;  /* 0x0000000c00808947 */ /* 0x004fea0003800000 */
[----:B------:R-:W0:Y:S08]  /*27c0*/  LDC.64 R156, c[0x0][0x440] ;  /* 0x00011000ff9c7b82 */ /* 0x000e300000000a00 */
[----:B------:R-:W1:Y:S08]  /*27d0*/  LDC.64 R172, c[0x0][0x3d0] ;  /* 0x0000f400ffac7b82 */ /* 0x000e700000000a00 */
[----:B------:R-:W2:Y:S08]  /*27e0*/  LDC.64 R160, c[0x0][0x438] ;  /* 0x00010e00ffa07b82 */ /* 0x000eb00000000a00 */
[----:B------:R-:W3:Y:S01]  /*27f0*/  LDC.64 R168, c[0x0][0x3d8] ;  /* 0x0000f600ffa87b82 */ /* 0x000ee20000000a00 */
[----:B0-----:R-:W-:-:S06]  /*2800*/  IMAD.WIDE.U32 R156, R0, 0x10, R156 ;  /* 0x00000010009c7825 */ /* 0x001fcc00078e009c */
[----:B------:R-:W5:Y:S01]  /*2810*/  LDG.E.128 R156, desc[UR6][R156.64] ;  /* 0x000000069c9c7981 */ /* 0x000f62000c1e1d00 */
[----:B-1----:R-:W-:-:S06]  /*2820*/  IMAD.WIDE.U32 R172, R0, 0x10, R172 ;  /* 0x0000001000ac7825 */ /* 0x002fcc00078e00ac */
[----:B------:R-:W5:Y:S01]  /*2830*/  LDG.E.128 R172, desc[UR6][R172.64] ;  /* 0x00000006acac7981 */ /* 0x000f62000c1e1d00 */
[----:B--2---:R-:W-:-:S06]  /*2840*/  IMAD.WIDE.U32 R160, R0, 0x10, R160 ;  /* 0x0000001000a07825 */ /* 0x004fcc00078e00a0 */
[----:B------:R-:W5:Y:S01]  /*2850*/  LDG.E.128 R160, desc[UR6][R160.64] ;  /* 0x00000006a0a07981 */ /* 0x000f62000c1e1d00 */
[----:B---3--:R-:W-:-:S06]  /*2860*/  IMAD.WIDE.U32 R168, R0, 0x10, R168 ;  /* 0x0000001000a87825 */ /* 0x008fcc00078e00a8 */
[----:B------:R-:W5:Y:S01]  /*2870*/  LDG.E.128 R168, desc[UR6][R168.64] ;  /* 0x00000006a8a87981 */ /* 0x000f62000c1e1d00 */
[----:B------:R-:W-:Y:S05]  /*2880*/  BRA `(.L_x_29784) ;  /* 0x0000000c004c7947 */ /* 0x000fea0003800000 */
.L_x_29785:
        /* <DEDUP_REMOVED lines=26> */
[----:B------:R-:W1:Y:S08]  /*2a30*/  @P2 LDC.64 R12, c[0x0][0x438] ;  /* 0x00010e00ff0c2b82 */ /* 0x000e700000000a00 */
[----:B------:R-:W1:Y:S01]  /*2a40*/  LDC.64 R14, c[0x0][0x3d8] ;  /* 0x0000f600ff0e7b82 */ /* 0x000e620000000a00 */
[----:B0-----:R-:W-:-:S07]  /*2a50*/  @P5 IMAD.WIDE.U32 R4, R0, 0x10, R4 ;  /* 0x0000001000045825 */ /* 0x001fce00078e0004 */
[----:B------:R-:W0:Y:S01]  /*2a60*/  LDC.64 R16, c[0x0][0x3d0] ;  /* 0x0000f400ff107b82 */ /* 0x000e220000000a00 */
[----:B-1----:R-:W-:-:S04]  /*2a70*/  @P5 IMAD.WIDE.U32 R8, R0, 0x10, R8 ;  /* 0x0000001000085825 */ /* 0x002fc800078e0008 */
[C---:B------:R-:W-:Y:S01]  /*2a80*/  @P5 IMAD.WIDE.U32 R6, R0.reuse, 0x10, R6 ;  /* 0x0000001000065825 */ /* 0x040fe200078e0006 */
[----:B------:R-:W-:Y:S02]  /*2a90*/  @P5 LOP3.LUT R0, R0, 0x20, RZ, 0xfc, !PT ;  /* 0x0000002000005812 */ /* 0x000fe400078efcff */
[C---:B------:R-:W-:Y:S01]  /*2aa0*/  ISETP.GE.U32.AND P3, PT, R2.reuse, 0x60, PT ;  /* 0x000000600200780c */ /* 0x040fe20003f66070 */
[----:B------:R-:W1:Y:S01]  /*2ab0*/  LDC.64 R20, c[0x0][0x3d8] ;  /* 0x0000f600ff147b82 */ /* 0x000e620000000a00 */
[----:B------:R-:W-:Y:S01]  /*2ac0*/  ISETP.GE.U32.AND P6, PT, R2, 0x80, PT ;  /* 0x000000800200780c */ /* 0x000fe20003fc6070 */
[----:B------:R-:W-:Y:S01]  /*2ad0*/  @P2 IMAD.WIDE.U32 R10, R0, 0x10, R10 ;  /* 0x00000010000a2825 */ /* 0x000fe200078e000a */
[----:B------:R-:W-:Y:S01]  /*2ae0*/  ISETP.GE.U32.AND P0, PT, R2, 0xa0, PT ;  /* 0x000000a00200780c */ /* 0x000fe20003f06070 */
[----:B------:R-:W5:Y:S02]  /*2af0*/  @P5 LDG.E.128 R104, desc[UR6][R6.64] ;  /* 0x0000000606685981 */ /* 0x000f64000c1e1d00 */
[----:B------:R-:W-:-:S02]  /*2b00*/  @P2 IMAD.WIDE.U32 R12, R0, 0x10, R12 ;  /* 0x00000010000c2825 */ /* 0x000fc400078e000c */
[----:B------:R-:W1:Y:S02]  /*2b10*/  LDC.64 R22, c[0x0][0x3d0] ;  /* 0x0000f400ff167b82 */ /* 0x000e640000000a00 */
[C---:B------:R-:W-:Y:S01]  /*2b20*/  @P2 IMAD.WIDE.U32 R14, R0.reuse, 0x10, R14 ;  /* 0x00000010000e2825 */ /* 0x040fe200078e000e */
[----:B------:R-:W-:Y:S01]  /*2b30*/  @P2 IADD3 R0, PT, PT, R0, 0x20, RZ ;  /* 0x0000002000002810 */ /* 0x000fe20007ffe0ff */
[----:B------:R-:W5:Y:S04]  /*2b40*/  @P2 LDG.E.128 R116, desc[UR6][R12.64] ;  /* 0x000000060c742981 */ /* 0x000f68000c1e1d00 */
[----:B0-----:R-:W-:Y:S01]  /*2b50*/  @P3 IMAD.WIDE.U32 R16, R0, 0x10, R16 ;  /* 0x0000001000103825 */ /* 0x001fe200078e0010 */
[----:B------:R-:W0:Y:S01]  /*2b60*/  @P3 LDC.64 R18, c[0x0][0x438] ;  /* 0x00010e00ff123b82 */ /* 0x000e220000000a00 */
[----:B------:R-:W-:-:S07]  /*2b70*/  ISETP.GE.U32.AND P1, PT, R2, 0xc0, PT ;  /* 0x000000c00200780c */ /* 0x000fce0003f26070 */
[----:B------:R-:W1:Y:S08]  /*2b80*/  @P6 LDC.64 R24, c[0x0][0x438] ;  /* 0x00010e00ff186b82 */ /* 0x000e700000000a00 */
[----:B------:R-:W1:Y:S08]  /*2b90*/  LDC.64 R26, c[0x0][0x3d8] ;  /* 0x0000f600ff1a7b82 */ /* 0x000e700000000a00 */
[----:B------:R-:W1:Y:S01]  /*2ba0*/  LDC.64 R32, c[0x0][0x3d8] ;  /* 0x0000f600ff207b82 */ /* 0x000e620000000a00 */
[----:B--2---:R-:W2:Y:S04]  /*2bb0*/  @P2 LDG.E.128 R28, desc[UR6][R10.64] ;  /* 0x000000060a1c2981 */ /* 0x004ea8000c1e1d00 */
[----:B---3--:R-:W3:Y:S04]  /*2bc0*/  @P2 LDG.E.128 R44, desc[UR6][R14.64] ;  /* 0x000000060e2c2981 */ /* 0x008ee8000c1e1d00 */
[----:B----4-:R4:W3:Y:S01]  /*2bd0*/  @P5 LDG.E.128 R48, desc[UR6][R4.64] ;  /* 0x0000000604305981 */ /* 0x0108e2000c1e1d00 */
[----:B------:R-:W-:-:S03]  /*2be0*/  MOV R37, R35 ;  /* 0x0000002300257202 */ /* 0x000fc60000000f00 */
[----:B------:R1:W3:Y:S01]  /*2bf0*/  @P3 LDG.E.128 R40, desc[UR6][R16.64] ;  /* 0x0000000610283981 */ /* 0x0002e2000c1e1d00 */
[----:B------:R-:W-:Y:S02]  /*2c00*/  MOV R38, R34 ;  /* 0x0000002200267202 */ /* 0x000fe40000000f00 */
[----:B------:R-:W-:Y:S01]  /*2c10*/  MOV R39, R3 ;  /* 0x0000000300277202 */ /* 0x000fe20000000f00 */
[C---:B0-----:R-:W-:Y:S01]  /*2c20*/  @P3 IMAD.WIDE.U32 R18, R0.reuse, 0x10, R18 ;  /* 0x0000001000123825 */ /* 0x041fe200078e0012 */
[----:B----4-:R-:W0:Y:S04]  /*2c30*/  LDC.64 R4, c[0x0][0x3d0] ;  /* 0x0000f400ff047b82 */ /* 0x010e280000000a00 */
[----:B------:R-:W4:Y:S01]  /*2c40*/  @P5 LDG.E.128 R36, desc[UR6][R8.64] ;  /* 0x0000000608245981 */ /* 0x000f22000c1e1d00 */
[C---:B-1----:R-:W-:Y:S01]  /*2c50*/  @P3 IMAD.WIDE.U32 R20, R0.reuse, 0x10, R20 ;  /* 0x0000001000143825 */ /* 0x042fe200078e0014 */
[----:B------:R-:W-:-:S02]  /*2c60*/  @P3 IADD3 R0, PT, PT, R0, 0x20, RZ ;  /* 0x0000002000003810 */ /* 0x000fc40007ffe0ff */
[----:B------:R1:W5:Y:S01]  /*2c70*/  @P3 LDG.E.128 R120, desc[UR6][R18.64] ;  /* 0x0000000612783981 */ /* 0x000362000c1e1d00 */
[----:B------:R-:W4:Y:S03]  /*2c80*/  LDC.64 R10, c[0x0][0x3d8] ;  /* 0x0000f600ff0a7b82 */ /* 0x000f260000000a00 */
[----:B------:R-:W5:Y:S05]  /*2c90*/  @P3 LDG.E.128 R240, desc[UR6][R20.64] ;  /* 0x0000000614f03981 */ /* 0x000f6a000c1e1d00 */
[----:B------:R-:W0:Y:S01]  /*2ca0*/  @P1 LDC.64 R6, c[0x0][0x438] ;  /* 0x00010e00ff061b82 */ /* 0x000e220000000a00 */
[----:B------:R-:W-:Y:S01]  /*2cb0*/  @P6 IMAD.WIDE.U32 R22, R0, 0x10, R22 ;  /* 0x0000001000166825 */ /* 0x000fe200078e0016 */
[----:B------:R-:W-:-:S03]  /*2cc0*/  ISETP.GE.U32.AND P4, PT, R2, 0x120, PT ;  /* 0x000001200200780c */ /* 0x000fc60003f86070 */
[C---:B------:R-:W-:Y:S01]  /*2cd0*/  @P6 IMAD.WIDE.U32 R24, R0.reuse, 0x10, R24 ;  /* 0x0000001000186825 */ /* 0x040fe200078e0018 */
[----:B------:R1:W5:Y:S02]  /*2ce0*/  @P6 LDG.E.128 R236, desc[UR6][R22.64] ;  /* 0x0000000616ec6981 */ /* 0x000364000c1e1d00 */
[----:B------:R-:W4:Y:S01]  /*2cf0*/  LDC.64 R12, c[0x0][0x3d0] ;  /* 0x0000f400ff0c7b82 */ /* 0x000f220000000a00 */
[C---:B------:R-:W-:Y:S01]  /*2d00*/  @P6 IMAD.WIDE.U32 R26, R0.reuse, 0x10, R26 ;  /* 0x00000010001a6825 */ /* 0x040fe200078e001a */
[----:B------:R-:W-:Y:S01]  /*2d10*/  @P6 IADD3 R0, PT, PT, R0, 0x20, RZ ;  /* 0x0000002000006810 */ /* 0x000fe20007ffe0ff */
[----:B------:R1:W5:Y:S04]  /*2d20*/  @P6 LDG.E.128 R124, desc[UR6][R24.64] ;  /* 0x00000006187c6981 */ /* 0x000368000c1e1d00 */
[----:B------:R0:W5:Y:S01]  /*2d30*/  @P6 LDG.E.128 R232, desc[UR6][R26.64] ;  /* 0x000000061ae86981 */ /* 0x000162000c1e1d00 */
[----:B------:R-:W4:Y:S01]  /*2d40*/  LDC.64 R16, c[0x0][0x3d8] ;  /* 0x0000f600ff107b82 */ /* 0x000f220000000a00 */
[----:B------:R-:W-:Y:S01]  /*2d50*/  @P0 IMAD.WIDE.U32 R32, R0, 0x10, R32 ;  /* 0x0000001000200825 */ /* 0x000fe200078e0020 */
[----:B------:R-:W-:-:S04]  /*2d60*/  ISETP.GE.U32.AND P6, PT, R2, 0x140, PT ;  /* 0x000001400200780c */ /* 0x000fc80003fc6070 */
[----:B------:R0:W5:Y:S02]  /*2d70*/  @P0 LDG.E.128 R224, desc[UR6][R32.64] ;  /* 0x0000000620e00981 */ /* 0x000164000c1e1d00 */
[----:B-1----:R-:W1:Y:S08]  /*2d80*/  LDC.64 R18, c[0x0][0x3d0] ;  /* 0x0000f400ff127b82 */ /* 0x002e700000000a00 */
[----:B------:R-:W1:Y:S08]  /*2d90*/  LDC.64 R22, c[0x0][0x3d8] ;  /* 0x0000f600ff167b82 */ /* 0x000e700000000a00 */
[----:B------:R-:W1:Y:S08]  /*2da0*/  LDC.64 R24, c[0x0][0x3d0] ;  /* 0x0000f400ff187b82 */ /* 0x000e700000000a00 */
[----:B------:R-:W1:Y:S08]  /*2db0*/  LDC.64 R34, c[0x0][0x3d8] ;  /* 0x0000f600ff227b82 */ /* 0x000e700000000a00 */
[----:B0-----:R-:W0:Y:S08]  /*2dc0*/  @P4 LDC.64 R26, c[0x0][0x438] ;  /* 0x00010e00ff1a4b82 */ /* 0x001e300000000a00 */
[----:B------:R-:W0:Y:S01]  /*2dd0*/  LDC.64 R32, c[0x0][0x3d8] ;  /* 0x0000f600ff207b82 */ /* 0x000e220000000a00 */
[----:B--2---:R2:W-:Y:S04]  /*2de0*/  @P2 STL.64 [R1+0x20], R28 ;  /* 0x0000201c01002387 */ /* 0x0045e80000100a00 */
[----:B------:R1:W-:Y:S03]  /*2df0*/  @P2 STL.64 [R1+0x28], R30 ;  /* 0x0000281e01002387 */ /* 0x0003e60000100a00 */
[----:B--2---:R-:W2:Y:S01]  /*2e00*/  LDC.64 R28, c[0x0][0x3d0] ;  /* 0x0000f400ff1c7b82 */ /* 0x004ea20000000a00 */
[----:B---3--:R-:W-:Y:S07]  /*2e10*/  @P2 STL.64 [R1+0x10], R44 ;  /* 0x0000102c01002387 */ /* 0x008fee0000100a00 */
[----:B-1----:R-:W1:Y:S01]  /*2e20*/  @P0 LDC.64 R30, c[0x0][0x438] ;  /* 0x00010e00ff1e0b82 */ /* 0x002e620000000a00 */
[----:B------:R-:W-:Y:S01]  /*2e30*/  @P2 STL.64 [R1+0x18], R46 ;  /* 0x0000182e01002387 */ /* 0x000fe20000100a00 */
[----:B------:R-:W-:-:S03]  /*2e40*/  ISETP.GE.U32.AND P2, PT, R2, 0xe0, PT ;  /* 0x000000e00200780c */ /* 0x000fc60003f46070 */
[----:B------:R-:W-:Y:S10]  /*2e50*/  @P5 STL.64 [R1+0x40], R48 ;  /* 0x0000403001005387 */ /* 0x000ff40000100a00 */
[----:B------:R-:W3:Y:S01]  /*2e60*/  @P2 LDC.64 R14, c[0x0][0x438] ;  /* 0x00010e00ff0e2b82 */ /* 0x000ee20000000a00 */
[----:B------:R-:W-:Y:S01]  /*2e70*/  @P5 STL.64 [R1+0x48], R50 ;  /* 0x0000483201005387 */ /* 0x000fe20000100a00 */
[----:B--2---:R-:W-:-:S05]  /*2e80*/  @P0 IMAD.WIDE.U32 R28, R0, 0x10, R28 ;  /* 0x00000010001c0825 */ /* 0x004fca00078e001c */
[----:B------:R2:W5:Y:S01]  /*2e90*/  @P0 LDG.E.128 R228, desc[UR6][R28.64] ;  /* 0x000000061ce40981 */ /* 0x000562000c1e1d00 */
[----:B-1----:R-:W-:-:S03]  /*2ea0*/  @P0 IMAD.WIDE.U32 R30, R0, 0x10, R30 ;  /* 0x00000010001e0825 */ /* 0x002fc600078e001e */
[----:B------:R-:W-:Y:S01]  /*2eb0*/  @P3 STL.64 [R1], R40 ;  /* 0x0000002801003387 */ /* 0x000fe20000100a00 */
[----:B--2---:R-:W1:Y:S03]  /*2ec0*/  LDC.64 R28, c[0x0][0x3d0] ;  /* 0x0000f400ff1c7b82 */ /* 0x004e660000000a00 */
[----:B------:R-:W-:Y:S01]  /*2ed0*/  @P3 STL.64 [R1+0x8], R42 ;  /* 0x0000082a01003387 */ /* 0x000fe20000100a00 */
[----:B------:R-:W-:Y:S02]  /*2ee0*/  ISETP.GE.U32.AND P3, PT, R2, 0x100, PT ;  /* 0x000001000200780c */ /* 0x000fe40003f66070 */
[----:B------:R-:W-:Y:S01]  /*2ef0*/  @P0 IADD3 R0, PT, PT, R0, 0x20, RZ ;  /* 0x0000002000000810 */ /* 0x000fe20007ffe0ff */
[----:B------:R2:W5:Y:S01]  /*2f00*/  @P0 LDG.E.128 R128, desc[UR6][R30.64] ;  /* 0x000000061e800981 */ /* 0x000562000c1e1d00 */
[----:B------:R-:W-:-:S09]  /*2f10*/  ISETP.GE.U32.AND P0, PT, R2, 0x160, PT ;  /* 0x000001600200780c */ /* 0x000fd20003f06070 */
[----:B------:R-:W0:Y:S01]  /*2f20*/  @P3 LDC.64 R20, c[0x0][0x438] ;  /* 0x00010e00ff143b82 */ /* 0x000e220000000a00 */
[----:B------:R-:W-:-:S04]  /*2f30*/  @P1 IMAD.WIDE.U32 R4, R0, 0x10, R4 ;  /* 0x0000001000041825 */ /* 0x000fc800078e0004 */
[C---:B------:R-:W-:Y:S01]  /*2f40*/  @P1 IMAD.WIDE.U32 R6, R0.reuse, 0x10, R6 ;  /* 0x0000001000061825 */ /* 0x040fe200078e0006 */
[----:B----4-:R4:W-:Y:S02]  /*2f50*/  @P5 STL.64 [R1+0x30], R36 ;  /* 0x0000302401005387 */ /* 0x0109e40000100a00 */
[----:B--2---:R-:W2:Y:S01]  /*2f60*/  @P6 LDC.64 R30, c[0x0][0x438] ;  /* 0x00010e00ff1e6b82 */ /* 0x004ea20000000a00 */
[C---:B------:R-:W-:Y:S01]  /*2f70*/  @P1 IMAD.WIDE.U32 R10, R0.reuse, 0x10, R10 ;  /* 0x00000010000a1825 */ /* 0x040fe200078e000a */
[----:B------:R-:W-:Y:S01]  /*2f80*/  @P1 IADD3 R0, PT, PT, R0, 0x20, RZ ;  /* 0x0000002000001810 */ /* 0x000fe20007ffe0ff */
[----:B------:R1:W-:Y:S04]  /*2f90*/  @P5 STL.64 [R1+0x38], R38 ;  /* 0x0000382601005387 */ /* 0x0003e80000100a00 */
[C---:B------:R-:W-:Y:S01]  /*2fa0*/  @P2 IMAD.WIDE.U32 R12, R0.reuse, 0x10, R12 ;  /* 0x00000010000c2825 */ /* 0x040fe200078e000c */
[----:B------:R-:W2:Y:S01]  /*2fb0*/  @P0 LDC.64 R8, c[0x0][0x438] ;  /* 0x00010e00ff080b82 */ /* 0x000ea20000000a00 */
[----:B------:R0:W5:Y:S02]  /*2fc0*/  @P1 LDG.E.128 R220, desc[UR6][R4.64] ;  /* 0x0000000604dc1981 */ /* 0x000164000c1e1d00 */
[----:B---3--:R-:W-:-:S02]  /*2fd0*/  @P2 IMAD.WIDE.U32 R14, R0, 0x10, R14 ;  /* 0x00000010000e2825 */ /* 0x008fc400078e000e */
[----:B------:R3:W5:Y:S02]  /*2fe0*/  @P2 LDG.E.128 R212, desc[UR6][R12.64] ;  /* 0x000000060cd42981 */ /* 0x000764000c1e1d00 */
[C---:B------:R-:W-:Y:S01]  /*2ff0*/  @P2 IMAD.WIDE.U32 R16, R0.reuse, 0x10, R16 ;  /* 0x0000001000102825 */ /* 0x040fe200078e0010 */
[----:B----4-:R-:W4:Y:S01]  /*3000*/  LDC.64 R36, c[0x0][0x3d0] ;  /* 0x0000f400ff247b82 */ /* 0x010f220000000a00 */
[----:B------:R-:W-:Y:S01]  /*3010*/  @P2 IADD3 R0, PT, PT, R0, 0x20, RZ ;  /* 0x0000002000002810 */ /* 0x000fe20007ffe0ff */
[----:B------:R3:W5:Y:S04]  /*3020*/  @P2 LDG.E.128 R136, desc[UR6][R14.64] ;  /* 0x000000060e882981 */ /* 0x000768000c1e1d00 */
[----:B------:R3:W5:Y:S02]  /*3030*/  @P1 LDG.E.128 R132, desc[UR6][R6.64] ;  /* 0x0000000606841981 */ /* 0x000764000c1e1d00 */
[----:B-1----:R-:W1:Y:S01]  /*3040*/  LDC.64 R38, c[0x0][0x3d8] ;  /* 0x0000f600ff267b82 */ /* 0x002e620000000a00 */
[C---:B------:R-:W-:Y:S01]  /*3050*/  @P3 IMAD.WIDE.U32 R18, R0.reuse, 0x10, R18 ;  /* 0x0000001000123825 */ /* 0x040fe200078e0012 */
[----:B------:R3:W5:Y:S03]  /*3060*/  @P2 LDG.E.128 R208, desc[UR6][R16.64] ;  /* 0x0000000610d02981 */ /* 0x000766000c1e1d00 */
[C---:B0-----:R-:W-:Y:S01]  /*3070*/  @P3 IMAD.WIDE.U32 R20, R0.reuse, 0x10, R20 ;  /* 0x0000001000143825 */ /* 0x041fe200078e0014 */
        /* <DEDUP_REMOVED lines=13> */
[C---:B--2---:R-:W-:Y:S01]  /*3150*/  @P6 IMAD.WIDE.U32 R30, R0.reuse, 0x10, R30 ;  /* 0x00000010001e6825 */ /* 0x044fe200078e001e */
[----:B------:R3:W5:Y:S03]  /*3160*/  @P6 LDG.E.128 R188, desc[UR6][R28.64] ;  /* 0x000000061cbc6981 */ /* 0x000766000c1e1d00 */
[C---:B------:R-:W-:Y:S01]  /*3170*/  @P6 IMAD.WIDE.U32 R32, R0.reuse, 0x10, R32 ;  /* 0x0000001000206825 */ /* 0x040fe200078e0020 */
[----:B------:R-:W-:Y:S01]  /*3180*/  @P6 IADD3 R0, PT, PT, R0, 0x20, RZ ;  /* 0x0000002000006810 */ /* 0x000fe20007ffe0ff */
[----:B------:R3:W5:Y:S04]  /*3190*/  @P6 LDG.E.128 R148, desc[UR6][R30.64] ;  /* 0x000000061e946981 */ /* 0x000768000c1e1d00 */
[C---:B----4-:R-:W-:Y:S01]  /*31a0*/  @P0 IMAD.WIDE.U32 R36, R0.reuse, 0x10, R36 ;  /* 0x0000001000240825 */ /* 0x050fe200078e0024 */
[----:B------:R3:W5:Y:S03]  /*31b0*/  @P6 LDG.E.128 R184, desc[UR6][R32.64] ;  /* 0x0000000620b86981 */ /* 0x000766000c1e1d00 */
[C---:B------:R-:W-:Y:S01]  /*31c0*/  @P0 IMAD.WIDE.U32 R8, R0.reuse, 0x10, R8 ;  /* 0x0000001000080825 */ /* 0x040fe200078e0008 */
[----:B------:R3:W5:Y:S03]  /*31d0*/  @P0 LDG.E.128 R180, desc[UR6][R36.64] ;  /* 0x0000000624b40981 */ /* 0x000766000c1e1d00 */
[----:B-1----:R-:W-:Y:S01]  /*31e0*/  @P0 IMAD.WIDE.U32 R38, R0, 0x10, R38 ;  /* 0x0000001000260825 */ /* 0x002fe200078e0026 */
[----:B------:R3:W5:Y:S04]  /*31f0*/  @P0 LDG.E.128 R152, desc[UR6][R8.64] ;  /* 0x0000000608980981 */ /* 0x000768000c1e1d00 */
        /* <DEDUP_REMOVED lines=26> */
[----:B---3--:R-:W-:Y:S06]  /*33a0*/  @!P1 BRA `(.L_x_29784) ;  /* 0x0000000000849947 */ /* 0x008fec0003800000 */
        /* <DEDUP_REMOVED lines=32> */
[----:B------:R-:W-:-:S07]  /*35b0*/  CS2R R60, SRZ ;  /* 0x00000000003c7805 */ /* 0x000fce000001ff00 */
.L_x_29784:
[----:B------:R-:W-:Y:S05]  /*35c0*/  BSYNC.RECONVERGENT B0 ;  /* 0x0000000000007941 */ /* 0x000fea0003800200 */
.L_x_29781:
[----:B------:R-:W0:Y:S02]  /*35d0*/  LDCU UR4, c[0x0][0x384] ;  /* 0x00007080ff0477ac */ /* 0x000e240008000800 */
[----:B0-----:R-:W-:-:S13]  /*35e0*/  ISETP.GE.AND P0, PT, R244, UR4, PT ;  /* 0x00000004f4007c0c */ /* 0x001fda000bf06270 */
[----:B------:R-:W-:Y:S05]  /*35f0*/  @P0 EXIT ;  /* 0x000000000000094d */ /* 0x000fea0003800000 */
[----:B------:R-:W0:Y:S01]  /*3600*/  LDC.64 R4, c[0x0][0x398] ;  /* 0x0000e600ff047b82 */ /* 0x000e220000000a00 */
[----:B------:R-:W0:Y:S01]  /*3610*/  LDCU.64 UR4, c[0x0][0x3a0] ;  /* 0x00007400ff0477ac */ /* 0x000e220008000a00 */
[----:B------:R-:W2:Y:S01]  /*3620*/  LDCU UR10, c[0x0][0x388] ;  /* 0x00007100ff0a77ac */ /* 0x000ea20008000800 */
[----:B------:R-:W3:Y:S01]  /*3630*/  LDCU.U8 UR8, c[0x0][0x410] ;  /* 0x00008200ff0877ac */ /* 0x000ee20008000000 */
[----:B------:R-:W4:Y:S01]  /*3640*/  LDCU UR9, c[0x0][0x448] ;  /* 0x00008900ff0977ac */ /* 0x000f220008000800 */
[----:B------:R-:W0:Y:S01]  /*3650*/  LDCU.64 UR12, c[0x0][0x398] ;  /* 0x00007300ff0c77ac */ /* 0x000e220008000a00 */
[----:B------:R-:W0:Y:S02]  /*3660*/  LDCU.64 UR14, c[0x0][0x3a0] ;  /* 0x00007400ff0e77ac */ /* 0x000e240008000a00 */
[----:B0-----:R-:W-:-:S04]  /*3670*/  LOP3.LUT P4, RZ, R4, UR4, RZ, 0xfc, !PT ;  /* 0x0000000404ff7c12 */ /* 0x001fc8000f88fcff */
[----:B--234-:R-:W-:-:S13]  /*3680*/  LOP3.LUT P4, RZ, R5, UR5, RZ, 0xfc, P4 ;  /* 0x0000000505ff7c12 */ /* 0x01cfda000a08fcff */
.L_x_29860:
        /* <DEDUP_REMOVED lines=12> */
[----:B------:R-:W2:Y:S02]  /*3750*/  @P0 LDC.64 R108, c[0x0][0x398] ;  /* 0x0000e600ff6c0b82 */ /* 0x000ea40000000a00 */
[----:B--2---:R-:W-:-:S05]  /*3760*/  @P0 IMAD.WIDE.U32 R108, R115, 0x10, R108 ;  /* 0x00000010736c0825 */ /* 0x004fca00078e006c */
[----:B------:R2:W5:Y:S02]  /*3770*/  @P0 LDG.E.128 R56, desc[UR6][R108.64] ;  /* 0x000000066c380981 */ /* 0x000564000c1e1d00 */
[----:B--2---:R-:W2:Y:S02]  /*3780*/  @P1 LDC.64 R108, c[0x0][0x3a0] ;  /* 0x0000e800ff6c1b82 */ /* 0x004ea40000000a00 */
[----:B--2---:R-:W-:-:S05]  /*3790*/  @P1 IMAD.WIDE.U32 R108, R115, 0x10, R108 ;  /* 0x00000010736c1825 */ /* 0x004fca00078e006c */
[----:B------:R0:W5:Y:S02]  /*37a0*/  @P1 LDG.E.128 R52, desc[UR6][R108.64] ;  /* 0x000000066c341981 */ /* 0x000164000c1e1d00 */
[----:B0-----:R-:W-:-:S06]  /*37b0*/  IMAD.WIDE.U32 R108, R115, 0x10, R110 ;  /* 0x00000010736c7825 */ /* 0x001fcc00078e006e */
[----:B------:R-:W5:Y:S01]  /*37c0*/  LDG.E.128 R108, desc[UR6][R108.64] ;  /* 0x000000066c6c7981 */ /* 0x000f62000c1e1d00 */
        /* <DEDUP_REMOVED lines=15> */
.L_x_29789:
        /* <DEDUP_REMOVED lines=9> */
.L_x_29788:
        /* <DEDUP_REMOVED lines=12> */
.L_x_29790:
[----:B------:R-:W0:Y:S01]  /*3a10*/  @P4 LDC.64 R108, c[0x0][0x3a8] ;  /* 0x0000ea00ff6c4b82 */ /* 0x000e220000000a00 */
[C---:B------:R-:W-:Y:S01]  /*3a20*/  IADD3 R164, PT, PT, R115.reuse, 0x20, RZ ;  /* 0x0000002073a47810 */ /* 0x040fe20007ffe0ff */
[----:B0-----:R-:W-:-:S05]  /*3a30*/  @P4 IMAD.WIDE.U32 R108, R115, 0x10, R108 ;  /* 0x00000010736c4825 */ /* 0x001fca00078e006c */
[----:B------:R0:W-:Y:S02]  /*3a40*/  @P4 STG.E.128 desc[UR6][R108.64], R48 ;  /* 0x000000306c004986 */ /* 0x0001e4000c101d06 */
.L_x_29787:
[----:B------:R-:W-:Y:S05]  /*3a50*/  BSYNC.RECONVERGENT B0 ;  /* 0x0000000000007941 */ /* 0x000fea0003800200 */
.L_x_29786:
        /* <DEDUP_REMOVED lines=16> */
[----:B0-----:R-:W-:-:S05]  /*3b60*/  IMAD.WIDE.U32 R4, R164, 0x10, R108 ;  /* 0x00000010a4047825 */ /* 0x001fca00078e006c */
[----:B------:R0:W5:Y:S01]  /*3b70*/  LDG.E.128 R108, desc[UR6][R4.64] ;  /* 0x00000006046c7981 */ /* 0x000162000c1e1d00 */
        /* <DEDUP_REMOVED lines=18> */
.L_x_29793:
        /* <DEDUP_REMOVED lines=23> */
.L_x_29794:
[----:B------:R-:W0:Y:S02]  /*3e10*/  @P4 LDC.64 R108, c[0x0][0x3a8] ;  /* 0x0000ea00ff6c4b82 */ /* 0x000e240000000a00 */
[C---:B0-----:R-:W-:Y:S01]  /*3e20*/  @P4 IMAD.WIDE.U32 R108, R164.reuse, 0x10, R108 ;  /* 0x00000010a46c4825 */ /* 0x041fe200078e006c */
[----:B------:R-:W-:-:S04]  /*3e30*/  IADD3 R164, PT, PT, R164, 0x20, RZ ;  /* 0x00000020a4a47810 */ /* 0x000fc80007ffe0ff */
[----:B------:R2:W-:Y:S03]  /*3e40*/  @P4 STG.E.128 desc[UR6][R108.64], R48 ;  /* 0x000000306c004986 */ /* 0x0005e6000c101d06 */
.L_x_29792:
[----:B------:R-:W-:Y:S05]  /*3e50*/  BSYNC.RECONVERGENT B0 ;  /* 0x0000000000007941 */ /* 0x000fea0003800200 */
.L_x_29791:
        /* <DEDUP_REMOVED lines=16> */
[----:B-1----:R-:W-:-:S05]  /*3f60*/  IMAD.WIDE.U32 R8, R164, 0x10, R10 ;  /* 0x00000010a4087825 */ /* 0x002fca00078e000a */
[----:B0-2---:R0:W5:Y:S01]  /*3f70*/  LDG.E.128 R108, desc[UR6][R8.64] ;  /* 0x00000006086c7981 */ /* 0x005162000c1e1d00 */
        /* <DEDUP_REMOVED lines=18> */
.L_x_29797:
        /* <DEDUP_REMOVED lines=23> */
.L_x_29798:
[----:B------:R-:W0:Y:S02]  /*4210*/  @P4 LDC.64 R108, c[0x0][0x3a8] ;  /* 0x0000ea00ff6c4b82 */ /* 0x000e240000000a00 */
[C---:B0-----:R-:W-:Y:S01]  /*4220*/  @P4 IMAD.WIDE.U32 R108, R164.reuse, 0x10, R108 ;  /* 0x00000010a46c4825 */ /* 0x041fe200078e006c */
[----:B------:R-:W-:-:S04]  /*4230*/  IADD3 R164, PT, PT, R164, 0x20, RZ ;  /* 0x00000020a4a47810 */ /* 0x000fc80007ffe0ff */
[----:B------:R3:W-:Y:S03]  /*4240*/  @P4 STG.E.128 desc[UR6][R108.64], R48 ;  /* 0x000000306c004986 */ /* 0x0007e6000c101d06 */
.L_x_29796:
[----:B------:R-:W-:Y:S05]  /*4250*/  BSYNC.RECONVERGENT B0 ;  /* 0x0000000000007941 */ /* 0x000fea0003800200 */
.L_x_29795:
        /* <DEDUP_REMOVED lines=16> */
[----:B-1----:R-:W-:-:S05]  /*4360*/  IMAD.WIDE.U32 R12, R164, 0x10, R14 ;  /* 0x00000010a40c7825 */ /* 0x002fca00078e000e */
[----:B0-23--:R0:W5:Y:S01]  /*4370*/  LDG.E.128 R108, desc[UR6][R12.64] ;  /* 0x000000060c6c7981 */ /* 0x00d162000c1e1d00 */
        /* <DEDUP_REMOVED lines=18> */
.L_x_29801:
        /* <DEDUP_REMOVED lines=23> */
.L_x_29802:
[----:B------:R-:W0:Y:S02]  /*4610*/  @P4 LDC.64 R108, c[0x0][0x3a8] ;  /* 0x0000ea00ff6c4b82 */ /* 0x000e240000000a00 */
[C---:B0-----:R-:W-:Y:S01]  /*4620*/  @P4 IMAD.WIDE.U32 R108, R164.reuse, 0x10, R108 ;  /* 0x00000010a46c4825 */ /* 0x041fe200078e006c */
[----:B------:R-:W-:-:S04]  /*4630*/  IADD3 R164, PT, PT, R164, 0x20, RZ ;  /* 0x00000020a4a47810 */ /* 0x000fc80007ffe0ff */
[----:B------:R4:W-:Y:S03]  /*4640*/  @P4 STG.E.128 desc[UR6][R108.64], R48 ;  /* 0x000000306c004986 */ /* 0x0009e6000c101d06 */
.L_x_29800:
[----:B------:R-:W-:Y:S05]  /*4650*/  BSYNC.RECONVERGENT B0 ;  /* 0x0000000000007941 */ /* 0x000fea0003800200 */
.L_x_29799:
        /* <DEDUP_REMOVED lines=36> */
.L_x_29805:
        /* <DEDUP_REMOVED lines=23> */
.L_x_29806:
[----:B------:R-:W0:Y:S02]  /*4a10*/  @P4 LDC.64 R108, c[0x0][0x3a8] ;  /* 0x0000ea00ff6c4b82 */ /* 0x000e240000000a00 */
[C---:B0-----:R-:W-:Y:S01]  /*4a20*/  @P4 IMAD.WIDE.U32 R108, R164.reuse, 0x10, R108 ;  /* 0x00000010a46c4825 */ /* 0x041fe200078e006c */
[----:B------:R-:W-:-:S04]  /*4a30*/  IADD3 R164, PT, PT, R164, 0x20, RZ ;  /* 0x00000020a4a47810 */ /* 0x000fc80007ffe0ff */
[----:B------:R0:W-:Y:S03]  /*4a40*/  @P4 STG.E.128 desc[UR6][R108.64], R48 ;  /* 0x000000306c004986 */ /* 0x0001e6000c101d06 */
.L_x_29804:
[----:B------:R-:W-:Y:S05]  /*4a50*/  BSYNC.RECONVERGENT B0 ;  /* 0x0000000000007941 */ /* 0x000fea0003800200 */
.L_x_29803:
[----:B------:R-:W-:Y:S01]  /*4a60*/  ISETP.GE.U32.AND P0, PT, R2, 0xc0, PT ;  /* 0x000000c00200780c */ /* 0x000fe20003f06070 */
[----:B------:R-:W-:Y:S01]  /*4a70*/  BSSY.RECONVERGENT B0, `(.L_x_29807) ;  /* 0x000003e000007945 */ /* 0x000fe20003800200 */
[----:B------:R-:W-:-:S11]  /*4a80*/  LOP3.LUT R7, R7, 0xfffeffff, RZ, 0xc0, !PT ;  /* 0xfffeffff07077812 */ /* 0x000fd600078ec0ff */
[----:B------:R-:W-:Y:S01]  /*4a90*/  @P0 LOP3.LUT R7, R7, 0x10000, RZ, 0xfc, !PT ;  /* 0x0001000007070812 */ /* 0x000fe200078efcff */
[----:B------:R-:W-:Y:S06]  /*4aa0*/  @!P0 BRA `(.L_x_29808) ;  /* 0x0000000000e88947 */ /* 0x000fec0003800000 */
[----:B------:R-:W-:Y:S01]  /*4ab0*/  ISETP.NE.U32.AND P0, PT, RZ, UR12, PT ;  /* 0x0000000cff007c0c */ /* 0x000fe2000bf05070 */
[----:B-1----:R-:W1:Y:S03]  /*4ac0*/  LDC.64 R22, c[0x0][0x390] ;  /* 0x0000e400ff167b82 */ /* 0x002e660000000a00 */
[----:B------:R-:W-:-:S13]  /*4ad0*/  ISETP.NE.AND.EX P0, PT, RZ, UR13, PT, P0 ;  /* 0x0000000dff007c0c */ /* 0x000fda000bf05300 */
[----:B------:R-:W0:Y:S02]  /*4ae0*/  @P0 LDC.64 R20, c[0x0][0x398] ;  /* 0x0000e600ff140b82 */ /* 0x000e240000000a00 */
[----:B0-----:R-:W-:-:S05]  /*4af0*/  @P0 IMAD.WIDE.U32 R20, R164, 0x10, R20 ;  /* 0x00000010a4140825 */ /* 0x001fca00078e0014 */
[----:B------:R0:W5:Y:S01]  /*4b00*/  @P0 LDG.E.128 R56, desc[UR6][R20.64] ;  /* 0x0000000614380981 */ /* 0x000162000c1e1d00 */
[----:B------:R-:W-:-:S04]  /*4b10*/  ISETP.NE.U32.AND P0, PT, RZ, UR14, PT ;  /* 0x0000000eff007c0c */ /* 0x000fc8000bf05070 */
[----:B------:R-:W-:-:S13]  /*4b20*/  ISETP.NE.AND.EX P0, PT, RZ, UR15, PT, P0 ;  /* 0x0000000fff007c0c */ /* 0x000fda000bf05300 */
[----:B0-----:R-:W0:Y:S02]  /*4b30*/  @P0 LDC.64 R20, c[0x0][0x3a0] ;  /* 0x0000e800ff140b82 */ /* 0x001e240000000a00 */
[----:B0-----:R-:W-:-:S05]  /*4b40*/  @P0 IMAD.WIDE.U32 R20, R164, 0x10, R20 ;  /* 0x00000010a4140825 */ /* 0x001fca00078e0014 */
[----:B------:R1:W5:Y:S02]  /*4b50*/  @P0 LDG.E.128 R52, desc[UR6][R20.64] ;  /* 0x0000000614340981 */ /* 0x000364000c1e1d00 */
[----:B-1----:R-:W-:-:S05]  /*4b60*/  IMAD.WIDE.U32 R20, R164, 0x10, R22 ;  /* 0x00000010a4147825 */ /* 0x002fca00078e0016 */
        /* <DEDUP_REMOVED lines=19> */
.L_x_29809:
        /* <DEDUP_REMOVED lines=23> */
.L_x_29810:
[----:B------:R-:W0:Y:S02]  /*4e10*/  @P4 LDC.64 R108, c[0x0][0x3a8] ;  /* 0x0000ea00ff6c4b82 */ /* 0x000e240000000a00 */
[C---:B0-----:R-:W-:Y:S01]  /*4e20*/  @P4 IMAD.WIDE.U32 R108, R164.reuse, 0x10, R108 ;  /* 0x00000010a46c4825 */ /* 0x041fe200078e006c */
[----:B------:R-:W-:-:S04]  /*4e30*/  IADD3 R164, PT, PT, R164, 0x20, RZ ;  /* 0x00000020a4a47810 */ /* 0x000fc80007ffe0ff */
[----:B------:R0:W-:Y:S03]  /*4e40*/  @P4 STG.E.128 desc[UR6][R108.64], R48 ;  /* 0x000000306c004986 */ /* 0x0001e6000c101d06 */
.L_x_29808:
[----:B------:R-:W-:Y:S05]  /*4e50*/  BSYNC.RECONVERGENT B0 ;  /* 0x0000000000007941 */ /* 0x000fea0003800200 */
.L_x_29807:
[----:B------:R-:W-:Y:S01]  /*4e60*/  ISETP.GE.U32.AND P0, PT, R2, 0xe0, PT ;  /* 0x000000e00200780c */ /* 0x000fe20003f06070 */
[----:B------:R-:W-:Y:S01]  /*4e70*/  BSSY.RECONVERGENT B0, `(.L_x_29811) ;  /* 0x000003e000007945 */ /* 0x000fe20003800200 */
[----:B------:R-:W-:-:S11]  /*4e80*/  LOP3.LUT R7, R7, 0xfffbffff, RZ, 0xc0, !PT ;  /* 0xfffbffff07077812 */ /* 0x000fd600078ec0ff */
[----:B------:R-:W-:Y:S01]  /*4e90*/  @P0 LOP3.LUT R7, R7, 0x40000, RZ, 0xfc, !PT ;  /* 0x0004000007070812 */ /* 0x000fe200078efcff */
[----:B------:R-:W-:Y:S06]  /*4ea0*/  @!P0 BRA `(.L_x_29812) ;  /* 0x0000000000e88947 */ /* 0x000fec0003800000 */
[----:B------:R-:W-:-:S04]  /*4eb0*/  ISETP.NE.U32.AND P0, PT, RZ, UR12, PT ;  /* 0x0000000cff007c0c */ /* 0x000fc8000bf05070 */
[----:B------:R-:W-:-:S13]  /*4ec0*/  ISETP.NE.AND.EX P0, PT, RZ, UR13, PT, P0 ;  /* 0x0000000dff007c0c */ /* 0x000fda000bf05300 */
[----:B-1----:R-:W1:Y:S02]  /*4ed0*/  @P0 LDC.64 R24, c[0x0][0x398] ;  /* 0x0000e600ff180b82 */ /* 0x002e640000000a00 */
[----:B-1----:R-:W-:-:S05]  /*4ee0*/  @P0 IMAD.WIDE.U32 R24, R164, 0x10, R24 ;  /* 0x00000010a4180825 */ /* 0x002fca00078e0018 */
[----:B------:R1:W5:Y:S01]  /*4ef0*/  @P0 LDG.E.128 R56, desc[UR6][R24.64] ;  /* 0x0000000618380981 */ /* 0x000362000c1e1d00 */
[----:B------:R-:W-:-:S04]  /*4f00*/  ISETP.NE.U32.AND P0, PT, RZ, UR14, PT ;  /* 0x0000000eff007c0c */ /* 0x000fc8000bf05070 */
[----:B------:R-:W-:-:S13]  /*4f10*/  ISETP.NE.AND.EX P0, PT, RZ, UR15, PT, P0 ;  /* 0x0000000fff007c0c */ /* 0x000fda000bf05300 */
[----:B-1----:R-:W1:Y:S02]  /*4f20*/  @P0 LDC.64 R24, c[0x0][0x3a0] ;  /* 0x0000e800ff180b82 */ /* 0x002e640000000a00 */
[----:B-1----:R-:W-:-:S05]  /*4f30*/  @P0 IMAD.WIDE.U32 R24, R164, 0x10, R24 ;  /* 0x00000010a4180825 */ /* 0x002fca00078e0018 */
[----:B------:R1:W5:Y:S02]  /*4f40*/  @P0 LDG.E.128 R52, desc[UR6][R24.64] ;  /* 0x0000000618340981 */ /* 0x000364000c1e1d00 */
[----:B-1----:R-:W1:Y:S02]  /*4f50*/  LDC.64 R24, c[0x0][0x390] ;  /* 0x0000e400ff187b82 */ /* 0x002e640000000a00 */
[----:B-1----:R-:W-:-:S05]  /*4f60*/  IMAD.WIDE.U32 R24, R164, 0x10, R24 ;  /* 0x00000010a4187825 */ /* 0x002fca00078e0018 */
[----:B0-234-:R0:W5:Y:S01]  /*4f70*/  LDG.E.128 R108, desc[UR6][R24.64] ;  /* 0x00000006186c7981 */ /* 0x01d162000c1e1d00 */
        /* <DEDUP_REMOVED lines=18> */
.L_x_29813:
        /* <DEDUP_REMOVED lines=23> */
.L_x_29814:
[----:B------:R-:W0:Y:S02]  /*5210*/  @P4 LDC.64 R108, c[0x0][0x3a8] ;  /* 0x0000ea00ff6c4b82 */ /* 0x000e240000000a00 */
[C---:B0-----:R-:W-:Y:S01]  /*5220*/  @P4 IMAD.WIDE.U32 R108, R164.reuse, 0x10, R108 ;  /* 0x00000010a46c4825 */ /* 0x041fe200078e006c */
[----:B------:R-:W-:-:S04]  /*5230*/  IADD3 R164, PT, PT, R164, 0x20, RZ ;  /* 0x00000020a4a47810 */ /* 0x000fc80007ffe0ff */
[----:B------:R0:W-:Y:S03]  /*5240*/  @P4 STG.E.128 desc[UR6][R108.64], R48 ;  /* 0x000000306c004986 */ /* 0x0001e6000c101d06 */
.L_x_29812:
[----:B------:R-:W-:Y:S05]  /*5250*/  BSYNC.RECONVERGENT B0 ;  /* 0x0000000000007941 */ /* 0x000fea0003800200 */
.L_x_29811:
        /* <DEDUP_REMOVED lines=36> */
.L_x_29817:
        /* <DEDUP_REMOVED lines=23> */
.L_x_29818:
[----:B------:R-:W0:Y:S02]  /*5610*/  @P4 LDC.64 R108, c[0x0][0x3a8] ;  /* 0x0000ea00ff6c4b82 */ /* 0x000e240000000a00 */
[C---:B0-----:R-:W-:Y:S01]  /*5620*/  @P4 IMAD.WIDE.U32 R108, R164.reuse, 0x10, R108 ;  /* 0x00000010a46c4825 */ /* 0x041fe200078e006c */
[----:B------:R-:W-:-:S04]  /*5630*/  IADD3 R164, PT, PT, R164, 0x20, RZ ;  /* 0x00000020a4a47810 */ /* 0x000fc80007ffe0ff */
[----:B------:R0:W-:Y:S03]  /*5640*/  @P4 STG.E.128 desc[UR6][R108.64], R48 ;  /* 0x000000306c004986 */ /* 0x0001e6000c101d06 */
.L_x_29816:
[----:B------:R-:W-:Y:S05]  /*5650*/  BSYNC.RECONVERGENT B0 ;  /* 0x0000000000007941 */ /* 0x000fea0003800200 */
.L_x_29815:
        /* <DEDUP_REMOVED lines=36> */
.L_x_29821:
        /* <DEDUP_REMOVED lines=23> */
.L_x_29822:
[----:B------:R-:W0:Y:S02]  /*5a10*/  @P4 LDC.64 R108, c[0x0][0x3a8] ;  /* 0x0000ea00ff6c4b82 */ /* 0x000e240000000a00 */
[C---:B0-----:R-:W-:Y:S01]  /*5a20*/  @P4 IMAD.WIDE.U32 R108, R164.reuse, 0x10, R108 ;  /* 0x00000010a46c4825 */ /* 0x041fe200078e006c */
[----:B------:R-:W-:-:S04]  /*5a30*/  IADD3 R164, PT, PT, R164, 0x20, RZ ;  /* 0x00000020a4a47810 */ /* 0x000fc80007ffe0ff */
[----:B------:R0:W-:Y:S03]  /*5a40*/  @P4 STG.E.128 desc[UR6][R108.64], R48 ;  /* 0x000000306c004986 */ /* 0x0001e6000c101d06 */
.L_x_29820:
[----:B------:R-:W-:Y:S05]  /*5a50*/  BSYNC.RECONVERGENT B0 ;  /* 0x0000000000007941 */ /* 0x000fea0003800200 */
.L_x_29819:
        /* <DEDUP_REMOVED lines=36> */
.L_x_29825:
        /* <DEDUP_REMOVED lines=23> */
.L_x_29826:
[----:B------:R-:W0:Y:S02]  /*5e10*/  @P4 LDC.64 R108, c[0x0][0x3a8] ;  /* 0x0000ea00ff6c4b82 */ /* 0x000e240000000a00 */
[C---:B0-----:R-:W-:Y:S01]  /*5e20*/  @P4 IMAD.WIDE.U32 R108, R164.reuse, 0x10, R108 ;  /* 0x00000010a46c4825 */ /* 0x041fe200078e006c */
[----:B------:R-:W-:-:S04]  /*5e30*/  IADD3 R164, PT, PT, R164, 0x20, RZ ;  /* 0x00000020a4a47810 */ /* 0x000fc80007ffe0ff */
[----:B------:R0:W-:Y:S03]  /*5e40*/  @P4 STG.E.128 desc[UR6][R108.64], R48 ;  /* 0x000000306c004986 */ /* 0x0001e6000c101d06 */
.L_x_29824:
[----:B------:R-:W-:Y:S05]  /*5e50*/  BSYNC.RECONVERGENT B0 ;  /* 0x0000000000007941 */ /* 0x000fea0003800200 */
.L_x_29823:
        /* <DEDUP_REMOVED lines=36> */
.L_x_29829:
        /* <DEDUP_REMOVED lines=23> */
.L_x_29830:
[----:B------:R-:W0:Y:S02]  /*6210*/  @P4 LDC.64 R108, c[0x0][0x3a8] ;  /* 0x0000ea00ff6c4b82 */ /* 0x000e240000000a00 */
[C---:B0-----:R-:W-:Y:S01]  /*6220*/  @P4 IMAD.WIDE.U32 R108, R164.reuse, 0x10, R108 ;  /* 0x00000010a46c4825 */ /* 0x041fe200078e006c */
[----:B------:R-:W-:-:S04]  /*6230*/  IADD3 R164, PT, PT, R164, 0x20, RZ ;  /* 0x00000020a4a47810 */ /* 0x000fc80007ffe0ff */
[----:B------:R0:W-:Y:S03]  /*6240*/  @P4 STG.E.128 desc[UR6][R108.64], R48 ;  /* 0x000000306c004986 */ /* 0x0001e6000c101d06 */
.L_x_29828:
[----:B------:R-:W-:Y:S05]  /*6250*/  BSYNC.RECONVERGENT B0 ;  /* 0x0000000000007941 */ /* 0x000fea0003800200 */
.L_x_29827:
        /* <DEDUP_REMOVED lines=36> */
.L_x_29833:
        /* <DEDUP_REMOVED lines=23> */
.L_x_29834:
[----:B------:R-:W0:Y:S02]  /*6610*/  @P4 LDC.64 R108, c[0x0][0x3a8] ;  /* 0x0000ea00ff6c4b82 */ /* 0x000e240000000a00 */
[----:B0-----:R-:W-:-:S05]  /*6620*/  @P4 IMAD.WIDE.U32 R108, R164, 0x10, R108 ;  /* 0x00000010a46c4825 */ /* 0x001fca00078e006c */
[----:B------:R0:W-:Y:S02]  /*6630*/  @P4 STG.E.128 desc[UR6][R108.64], R48 ;  /* 0x000000306c004986 */ /* 0x0001e4000c101d06 */
.L_x_29832:
[----:B------:R-:W-:Y:S05]  /*6640*/  BSYNC.RECONVERGENT B0 ;  /* 0x0000000000007941 */ /* 0x000fea0003800200 */
.L_x_29831:
[----:B0-234-:R-:W-:Y:S01]  /*6650*/  FADD.FTZ R108, RZ, R0 ;  /* 0x00000000ff6c7221 */ /* 0x01dfe20000010000 */
        /* <DEDUP_REMOVED lines=11> */
[----:B------:R-:W-:-:S04]  /*6710*/  LOP3.LUT R7, R7, 0xfffffffe, RZ, 0xc0, !PT ;  /* 0xfffffffe07077812 */ /* 0x000fc800078ec0ff */
[----:B------:R-:W-:-:S05]  /*6720*/  FSEL R111, R108, RZ, P5 ;  /* 0x000000ff6c6f7208 */ /* 0x000fca0002800000 */
[----:B------:R-:W-:Y:S02]  /*6730*/  FADD.FTZ R108, R3, R111 ;  /* 0x0000006f036c7221 */ /* 0x000fe40000010000 */
[----:B------:R-:W-:Y:S02]  /*6740*/  @P6 LOP3.LUT R7, R7, 0x1, RZ, 0xfc, !PT ;  /* 0x0000000107076812 */ /* 0x000fe400078efcff */
[----:B------:R-:W-:Y:S02]  /*6750*/  FADD.FTZ R108, R4, R108 ;  /* 0x0000006c046c7221 */ /* 0x000fe40000010000 */
[----:B------:R-:W-:Y:S02]  /*6760*/  LOP3.LUT R7, R7, 0xfffffffd, RZ, 0xc0, !PT ;  /* 0xfffffffd07077812 */ /* 0x000fe400078ec0ff */
        /* <DEDUP_REMOVED lines=64> */
[----:B------:R-:W2:Y:S01]  /*6b70*/  LDC R166, c[0x0][0x400] ;  /* 0x00010000ffa67b82 */ /* 0x000ea20000000800 */
        /* <DEDUP_REMOVED lines=10> */
[----:B--2---:R-:W-:-:S04]  /*6c20*/  FMUL.FTZ R111, R111, R166 ;  /* 0x000000a66f6f7220 */ /* 0x004fc80000410000 */
        /* <DEDUP_REMOVED lines=50> */
[----:B------:R-:W-:Y:S01]  /*6f50*/  FADD.FTZ R109, R25, -R111 ;  /* 0x8000006f196d7221 */ /* 0x000fe20000010000 */
[----:B------:R-:W-:Y:S02]  /*6f60*/  ISETP.GT.U32.AND P6, PT, R2, 0xdf, PT ;  /* 0x000000df0200780c */ /* 0x000fe40003fc4070 */
        /* <DEDUP_REMOVED lines=59> */
[----:B------:R0:W2:Y:S02]  /*7320*/  SHFL.BFLY PT, R108, R164, 0x10, 0x1f ;  /* 0x0e001f00a46c7f89 */ /* 0x0000a400000e0000 */
.L_x_29872:
[----:B------:R-:W-:Y:S01]  /*7330*/  LOP3.LUT P1, RZ, R167, 0x1f, RZ, 0xc0, !PT ;  /* 0x0000001fa7ff7812 */ /* 0x000fe2000782c0ff */
[----:B--2---:R-:W-:Y:S01]  /*7340*/  FADD.FTZ R108, R164, R108 ;  /* 0x0000006ca46c7221 */ /* 0x004fe20000010000 */
[----:B------:R-:W-:Y:S01]  /*7350*/  ISETP.NE.AND P0, PT, RZ, UR8, PT ;  /* 0x00000008ff007c0c */ /* 0x000fe2000bf05270 */
[----:B------:R-:W-:Y:S02]  /*7360*/  BSSY.RECONVERGENT B0, `(.L_x_29836) ;  /* 0x000002d000007945 */ /* 0x000fe40003800200 */
[----:B------:R-:W-:Y:S01]  /*7370*/  FFMA.FTZ R110, R108, R166, UR9 ;  /* 0x000000096c6e7e23 */ /* 0x000fe200080100a6 */
[----:B------:R-:W-:-:S07]  /*7380*/  FSEL R165, R111, RZ, !P0 ;  /* 0x000000ff6fa57208 */ /* 0x000fce0004000000 */
[----:B------:R-:W2:Y:S02]  /*7390*/  @!P1 LDC.64 R108, c[0x0][0x3c0] ;  /* 0x0000f000ff6c9b82 */ /* 0x000ea40000000a00 */
[----:B--2---:R-:W-:-:S05]  /*73a0*/  @!P1 IMAD.WIDE R108, R244, 0x4, R108 ;  /* 0x00000004f46c9825 */ /* 0x004fca00078e026c */
[----:B------:R2:W-:Y:S02]  /*73b0*/  @!P1 STG.E desc[UR6][R108.64], R111 ;  /* 0x0000006f6c009986 */ /* 0x0005e4000c101906 */
[----:B--2---:R-:W-:-:S05]  /*73c0*/  FMUL.FTZ R108, R111, R111 ;  /* 0x0000006f6f6c7220 */ /* 0x004fca0000410000 */
[----:B------:R-:W-:-:S05]  /*73d0*/  FSEL R108, R108, RZ, P0 ;  /* 0x000000ff6c6c7208 */ /* 0x000fca0000000000 */
[----:B------:R-:W-:Y:S02]  /*73e0*/  FADD.FTZ R110, R110, R108 ;  /* 0x0000006c6e6e7221 */ /* 0x000fe40000010000 */
[----:B------:R-:W2:Y:S02]  /*73f0*/  @!P1 LDC.64 R108, c[0x0][0x3c8] ;  /* 0x0000f200ff6c9b82 */ /* 0x000ea40000000a00 */
[----:B0-----:R-:W0:Y:S01]  /*7400*/  MUFU.RSQ R164, R110 ;  /* 0x0000006e00a47308 */ /* 0x001e220000001400 */
[----:B--2---:R-:W-:-:S05]  /*7410*/  @!P1 IMAD.WIDE R108, R244, 0x4, R108 ;  /* 0x00000004f46c9825 */ /* 0x004fca00078e026c */
[----:B0-----:R0:W-:Y:S01]  /*7420*/  @!P1 STG.E desc[UR6][R108.64], R164 ;  /* 0x000000a46c009986 */ /* 0x0011e2000c101906 */
[----:B------:R-:W-:Y:S05]  /*7430*/  @!P5 BRA `(.L_x_29837) ;  /* 0x00000000007cd947 */ /* 0x000fea0003800000 */
[--C-:B0-----:R-:W-:Y:S01]  /*7440*/  FADD.FTZ R108, R0, -R165.reuse ;  /* 0x800000a5006c7221 */ /* 0x101fe20000010000 */
[--C-:B------:R-:W-:Y:S01]  /*7450*/  FADD.FTZ R109, R113, -R165.reuse ;  /* 0x800000a5716d7221 */ /* 0x100fe20000010000 */
[--C-:B------:R-:W-:Y:S01]  /*7460*/  FADD.FTZ R110, R114, -R165.reuse ;  /* 0x800000a5726e7221 */ /* 0x100fe20000010000 */
[----:B------:R-:W2:Y:S01]  /*7470*/  LDL R111, [R1+0x4c] ;  /* 0x00004c00016f7983 */ /* 0x000ea20000100800 */
[----:B------:R-:W-:Y:S01]  /*7480*/  FMUL.FTZ R248, R164, R108 ;  /* 0x0000006ca4f87220 */ /* 0x000fe20000410000 */
[----:B------:R-:W-:Y:S01]  /*7490*/  FADD.FTZ R108, R112, -R165 ;  /* 0x800000a5706c7221 */ /* 0x000fe20000010000 */
[C---:B------:R-:W-:Y:S01]  /*74a0*/  FMUL.FTZ R246, R164.reuse, R109 ;  /* 0x0000006da4f67220 */ /* 0x040fe20000410000 */
[C---:B------:R-:W-:Y:S01]  /*74b0*/  FMUL.FTZ R245, R164.reuse, R110 ;  /* 0x0000006ea4f57220 */ /* 0x040fe20000410000 */
[----:B------:R-:W3:Y:S01]  /*74c0*/  LDL R109, [R1+0x44] ;  /* 0x00004400016d7983 */ /* 0x000ee20000100800 */
[----:B------:R-:W-:Y:S01]  /*74d0*/  FMUL.FTZ R247, R164, R108 ;  /* 0x0000006ca4f77220 */ /* 0x000fe20000410000 */
[----:B------:R-:W0:Y:S02]  /*74e0*/  LDC.64 R166, c[0x0][0x428] ;  /* 0x00010a00ffa67b82 */ /* 0x000e240000000a00 */
[----:B------:R-:W4:Y:S04]  /*74f0*/  LDL R108, [R1+0x40] ;  /* 0x00004000016c7983 */ /* 0x000f280000100800 */
[----:B------:R-:W4:Y:S04]  /*7500*/  LDL R110, [R1+0x48] ;  /* 0x00004800016e7983 */ /* 0x000f280000100800 */
[----:B------:R-:W4:Y:S04]  /*7510*/  LDL R252, [R1+0x34] ;  /* 0x0000340001fc7983 */ /* 0x000f280000100800 */
[----:B------:R-:W4:Y:S04]  /*7520*/  LDL R251, [R1+0x38] ;  /* 0x0000380001fb7983 */ /* 0x000f280000100800 */
[----:B------:R-:W4:Y:S01]  /*7530*/  LDL R249, [R1+0x3c] ;  /* 0x00003c0001f97983 */ /* 0x000f220000100800 */
[----:B0-----:R-:W-:-:S04]  /*7540*/  IMAD.WIDE.U32 R166, R115, 0x10, R166 ;  /* 0x0000001073a67825 */ /* 0x001fc800078e00a6 */
[----:B--2--5:R-:W-:Y:S01]  /*7550*/  FFMA.FTZ R111, R245, R111, R107 ;  /* 0x0000006ff56f7223 */ /* 0x024fe2000001006b */
[----:B---3--:R-:W-:Y:S01]  /*7560*/  FFMA.FTZ R109, R247, R109, R105 ;  /* 0x0000006df76d7223 */ /* 0x008fe20000010069 */
[----:B----4-:R-:W-:Y:S01]  /*7570*/  FFMA.FTZ R108, R248, R108, R104 ;  /* 0x0000006cf86c7223 */ /* 0x010fe20000010068 */
[----:B------:R-:W-:-:S05]  /*7580*/  FFMA.FTZ R110, R246, R110, R106 ;  /* 0x0000006ef66e7223 */ /* 0x000fca000001006a */
[----:B------:R0:W-:Y:S04]  /*7590*/  STG.E.128 desc[UR6][R166.64], R108 ;  /* 0x0000006ca6007986 */ /* 0x0001e8000c101d06 */
[----:B0-----:R-:W2:Y:S01]  /*75a0*/  LDL R111, [R1+0x30] ;  /* 0x00003000016f7983 */ /* 0x001ea20000100800 */
[----:B------:R-:W0:Y:S01]  /*75b0*/  LDC.64 R166, c[0x0][0x430] ;  /* 0x00010c00ffa67b82 */ /* 0x000e220000000a00 */
[----:B------:R-:W-:Y:S01]  /*75c0*/  FFMA.FTZ R109, R247, R252, R61 ;  /* 0x000000fcf76d7223 */ /* 0x000fe2000001003d */
[----:B------:R-:W-:Y:S01]  /*75d0*/  FFMA.FTZ R110, R246, R251, R62 ;  /* 0x000000fbf66e7223 */ /* 0x000fe2000001003e */
[C---:B0-----:R-:W-:Y:S01]  /*75e0*/  IMAD.WIDE.U32 R166, R115.reuse, 0x10, R166 ;  /* 0x0000001073a67825 */ /* 0x041fe200078e00a6 */
[----:B------:R-:W-:-:S03]  /*75f0*/  IADD3 R115, PT, PT, R115, 0x20, RZ ;  /* 0x0000002073737810 */ /* 0x000fc60007ffe0ff */
[----:B--2---:R-:W-:Y:S01]  /*7600*/  FFMA.FTZ R108, R248, R111, R60 ;  /* 0x0000006ff86c7223 */ /* 0x004fe2000001003c */
[----:B------:R-:W-:-:S05]  /*7610*/  FFMA.FTZ R111, R245, R249, R63 ;  /* 0x000000f9f56f7223 */ /* 0x000fca000001003f */
[----:B------:R2:W-:Y:S02]  /*7620*/  STG.E.128 desc[UR6][R166.64], R108 ;  /* 0x0000006ca6007986 */ /* 0x0005e4000c101d06 */
.L_x_29837:
[----:B------:R-:W-:Y:S05]  /*7630*/  BSYNC.RECONVERGENT B0 ;  /* 0x0000000000007941 */ /* 0x000fea0003800200 */
.L_x_29836:
[----:B------:R-:W-:Y:S01]  /*7640*/  ISETP.GE.U32.AND P0, PT, R2, 0x40, PT ;  /* 0x000000400200780c */ /* 0x000fe20003f06070 */
[----:B------:R-:W-:-:S12]  /*7650*/  BSSY.RECONVERGENT B0, `(.L_x_29838) ;  /* 0x0000021000007945 */ /* 0x000fd80003800200 */
[----:B------:R-:W-:Y:S05]  /*7660*/  @!P0 BRA `(.L_x_29839) ;  /* 0x00000000007c8947 */ /* 0x000fea0003800000 */
[--C-:B0-2---:R-:W-:Y:S01]  /*7670*/  FADD.FTZ R108, R3, -R165.reuse ;  /* 0x800000a5036c7221 */ /* 0x105fe20000010000 */
        /* <DEDUP_REMOVED lines=30> */
.L_x_29839:
[----:B------:R-:W-:Y:S05]  /*7860*/  BSYNC.RECONVERGENT B0 ;  /* 0x0000000000007941 */ /* 0x000fea0003800200 */
.L_x_29838:
[----:B------:R-:W-:Y:S01]  /*7870*/  ISETP.GE.U32.AND P0, PT, R2, 0x60, PT ;  /* 0x000000600200780c */ /* 0x000fe20003f06070 */
[----:B------:R-:W-:-:S12]  /*7880*/  BSSY.RECONVERGENT B0, `(.L_x_29840) ;  /* 0x000001d000007945 */ /* 0x000fd80003800200 */
[----:B------:R-:W-:Y:S05]  /*7890*/  @!P0 BRA `(.L_x_29841) ;  /* 0x00000000006c8947 */ /* 0x000fea0003800000 */
[----:B------:R-:W4:Y:S01]  /*78a0*/  LDL R252, [R1] ;  /* 0x0000000001fc7983 */ /* 0x000f220000100800 */
[----:B--23--:R-:W2:Y:S03]  /*78b0*/  LDC.64 R166, c[0x0][0x428] ;  /* 0x00010a00ffa67b82 */ /* 0x00cea60000000a00 */
[----:B------:R-:W3:Y:S04]  /*78c0*/  LDL R251, [R1+0x4] ;  /* 0x0000040001fb7983 */ /* 0x000ee80000100800 */
[----:B------:R-:W3:Y:S04]  /*78d0*/  LDL R249, [R1+0x8] ;  /* 0x0000080001f97983 */ /* 0x000ee80000100800 */
[----:B------:R-:W3:Y:S01]  /*78e0*/  LDL R111, [R1+0xc] ;  /* 0x00000c00016f7983 */ /* 0x000ee20000100800 */
[--C-:B0-----:R-:W-:Y:S01]  /*78f0*/  FADD.FTZ R108, R8, -R165.reuse ;  /* 0x800000a5086c7221 */ /* 0x101fe20000010000 */
[--C-:B------:R-:W-:Y:S01]  /*7900*/  FADD.FTZ R109, R10, -R165.reuse ;  /* 0x800000a50a6d7221 */ /* 0x100fe20000010000 */
[----:B------:R-:W-:-:S02]  /*7910*/  FADD.FTZ R110, R11, -R165 ;  /* 0x800000a50b6e7221 */ /* 0x000fc40000010000 */
[C---:B------:R-:W-:Y:S01]  /*7920*/  FMUL.FTZ R248, R164.reuse, R108 ;  /* 0x0000006ca4f87220 */ /* 0x040fe20000410000 */
[----:B------:R-:W-:Y:S01]  /*7930*/  FADD.FTZ R108, R9, -R165 ;  /* 0x800000a5096c7221 */ /* 0x000fe20000010000 */
[C---:B------:R-:W-:Y:S01]  /*7940*/  FMUL.FTZ R246, R164.reuse, R109 ;  /* 0x0000006da4f67220 */ /* 0x040fe20000410000 */
[C---:B------:R-:W-:Y:S02]  /*7950*/  FMUL.FTZ R245, R164.reuse, R110 ;  /* 0x0000006ea4f57220 */ /* 0x040fe40000410000 */
[----:B------:R-:W-:Y:S01]  /*7960*/  FMUL.FTZ R247, R164, R108 ;  /* 0x0000006ca4f77220 */ /* 0x000fe20000410000 */
[----:B--2---:R-:W-:-:S04]  /*7970*/  IMAD.WIDE.U32 R166, R115, 0x10, R166 ;  /* 0x0000001073a67825 */ /* 0x004fc800078e00a6 */
[----:B----45:R-:W-:Y:S01]  /*7980*/  FFMA.FTZ R108, R248, R252, R120 ;  /* 0x000000fcf86c7223 */ /* 0x030fe20000010078 */
[----:B---3--:R-:W-:Y:S01]  /*7990*/  FFMA.FTZ R109, R247, R251, R121 ;  /* 0x000000fbf76d7223 */ /* 0x008fe20000010079 */
[----:B------:R-:W-:Y:S01]  /*79a0*/  FFMA.FTZ R110, R246, R249, R122 ;  /* 0x000000f9f66e7223 */ /* 0x000fe2000001007a */
[----:B------:R-:W-:-:S05]  /*79b0*/  FFMA.FTZ R111, R245, R111, R123 ;  /* 0x0000006ff56f7223 */ /* 0x000fca000001007b */
[----:B------:R0:W-:Y:S02]  /*79c0*/  STG.E.128 desc[UR6][R166.64], R108 ;  /* 0x0000006ca6007986 */ /* 0x0001e4000c101d06 */
[----:B0-----:R-:W0:Y:S01]  /*79d0*/  LDC.64 R166, c[0x0][0x430] ;  /* 0x00010c00ffa67b82 */ /* 0x001e220000000a00 */
[----:B------:R-:W-:Y:S01]  /*79e0*/  FFMA.FTZ R108, R248, R240, R68 ;  /* 0x000000f0f86c7223 */ /* 0x000fe20000010044 */
[----:B------:R-:W-:Y:S01]  /*79f0*/  FFMA.FTZ R109, R247, R241, R69 ;  /* 0x000000f1f76d7223 */ /* 0x000fe20000010045 */
[----:B------:R-:W-:Y:S01]  /*7a00*/  FFMA.FTZ R110, R246, R242, R70 ;  /* 0x000000f2f66e7223 */ /* 0x000fe20000010046 */
[----:B------:R-:W-:Y:S01]  /*7a10*/  FFMA.FTZ R111, R245, R243, R71 ;  /* 0x000000f3f56f7223 */ /* 0x000fe20000010047 */
[C---:B0-----:R-:W-:Y:S01]  /*7a20*/  IMAD.WIDE.U32 R166, R115.reuse, 0x10, R166 ;  /* 0x0000001073a67825 */ /* 0x041fe200078e00a6 */
[----:B------:R-:W-:-:S04]  /*7a30*/  IADD3 R115, PT, PT, R115, 0x20, RZ ;  /* 0x0000002073737810 */ /* 0x000fc80007ffe0ff */
[----:B------:R4:W-:Y:S03]  /*7a40*/  STG.E.128 desc[UR6][R166.64], R108 ;  /* 0x0000006ca6007986 */ /* 0x0009e6000c101d06 */
.L_x_29841:
[----:B------:R-:W-:Y:S05]  /*7a50*/  BSYNC.RECONVERGENT B0 ;  /* 0x0000000000007941 */ /* 0x000fea0003800200 */
.L_x_29840:
[----:B------:R-:W-:Y:S01]  /*7a60*/  ISETP.GE.U32.AND P0, PT, R2, 0x80, PT ;  /* 0x000000800200780c */ /* 0x000fe20003f06070 */
[----:B------:R-:W-:-:S12]  /*7a70*/  BSSY.RECONVERGENT B0, `(.L_x_29842) ;  /* 0x0000019000007945 */ /* 0x000fd80003800200 */
[----:B------:R-:W-:Y:S05]  /*7a80*/  @!P0 BRA `(.L_x_29843) ;  /* 0x00000000005c8947 */ /* 0x000fea0003800000 */
[----:B--234-:R-:W2:Y:S01]  /*7a90*/  LDC.64 R166, c[0x0][0x428] ;  /* 0x00010a00ffa67b82 */ /* 0x01cea20000000a00 */
[--C-:B0-----:R-:W-:Y:S01]  /*7aa0*/  FADD.FTZ R108, R12, -R165.reuse ;  /* 0x800000a50c6c7221 */ /* 0x101fe20000010000 */
[--C-:B------:R-:W-:Y:S01]  /*7ab0*/  FADD.FTZ R109, R14, -R165.reuse ;  /* 0x800000a50e6d7221 */ /* 0x100fe20000010000 */
[--C-:B------:R-:W-:Y:S02]  /*7ac0*/  FADD.FTZ R110, R15, -R165.reuse ;  /* 0x800000a50f6e7221 */ /* 0x100fe40000010000 */
[C---:B------:R-:W-:Y:S01]  /*7ad0*/  FMUL.FTZ R248, R164.reuse, R108 ;  /* 0x0000006ca4f87220 */ /* 0x040fe20000410000 */
[----:B------:R-:W-:Y:S01]  /*7ae0*/  FADD.FTZ R108, R13, -R165 ;  /* 0x800000a50d6c7221 */ /* 0x000fe20000010000 */
[C---:B------:R-:W-:Y:S01]  /*7af0*/  FMUL.FTZ R246, R164.reuse, R109 ;  /* 0x0000006da4f67220 */ /* 0x040fe20000410000 */
[C---:B------:R-:W-:Y:S02]  /*7b00*/  FMUL.FTZ R245, R164.reuse, R110 ;  /* 0x0000006ea4f57220 */ /* 0x040fe40000410000 */
[----:B------:R-:W-:Y:S01]  /*7b10*/  FMUL.FTZ R247, R164, R108 ;  /* 0x0000006ca4f77220 */ /* 0x000fe20000410000 */
[----:B-----5:R-:W-:Y:S01]  /*7b20*/  FFMA.FTZ R108, R248, R236, R124 ;  /* 0x000000ecf86c7223 */ /* 0x020fe2000001007c */
[----:B------:R-:W-:Y:S01]  /*7b30*/  FFMA.FTZ R110, R246, R238, R126 ;  /* 0x000000eef66e7223 */ /* 0x000fe2000001007e */
[----:B------:R-:W-:Y:S01]  /*7b40*/  FFMA.FTZ R111, R245, R239, R127 ;  /* 0x000000eff56f7223 */ /* 0x000fe2000001007f */
[----:B------:R-:W-:Y:S01]  /*7b50*/  FFMA.FTZ R109, R247, R237, R125 ;  /* 0x000000edf76d7223 */ /* 0x000fe2000001007d */
[----:B--2---:R-:W-:-:S05]  /*7b60*/  IMAD.WIDE.U32 R166, R115, 0x10, R166 ;  /* 0x0000001073a67825 */ /* 0x004fca00078e00a6 */
        /* <DEDUP_REMOVED lines=9> */
.L_x_29843:
[----:B------:R-:W-:Y:S05]  /*7c00*/  BSYNC.RECONVERGENT B0 ;  /* 0x0000000000007941 */ /* 0x000fea0003800200 */
.L_x_29842:
[----:B------:R-:W-:Y:S01]  /*7c10*/  ISETP.GE.U32.AND P0, PT, R2, 0xa0, PT ;  /* 0x000000a00200780c */ /* 0x000fe20003f06070 */
[----:B------:R-:W-:-:S12]  /*7c20*/  BSSY.RECONVERGENT B0, `(.L_x_29844) ;  /* 0x0000019000007945 */ /* 0x000fd80003800200 */
[----:B------:R-:W-:Y:S05]  /*7c30*/  @!P0 BRA `(.L_x_29845) ;  /* 0x00000000005c8947 */ /* 0x000fea0003800000 */
[----:B0-234-:R-:W0:Y:S01]  /*7c40*/  LDC.64 R166, c[0x0][0x428] ;  /* 0x00010a00ffa67b82 */ /* 0x01de220000000a00 */
[--C-:B------:R-:W-:Y:S01]  /*7c50*/  FADD.FTZ R108, R16, -R165.reuse ;  /* 0x800000a5106c7221 */ /* 0x100fe20000010000 */
        /* <DEDUP_REMOVED lines=11> */
[----:B0-----:R-:W-:-:S05]  /*7d10*/  IMAD.WIDE.U32 R166, R115, 0x10, R166 ;  /* 0x0000001073a67825 */ /* 0x001fca00078e00a6 */
        /* <DEDUP_REMOVED lines=9> */
.L_x_29845:
[----:B------:R-:W-:Y:S05]  /*7db0*/  BSYNC.RECONVERGENT B0 ;  /* 0x0000000000007941 */ /* 0x000fea0003800200 */
.L_x_29844:
        /* <DEDUP_REMOVED lines=26> */
.L_x_29847:
[----:B------:R-:W-:Y:S05]  /*7f60*/  BSYNC.RECONVERGENT B0 ;  /* 0x0000000000007941 */ /* 0x000fea0003800200 */
.L_x_29846:
        /* <DEDUP_REMOVED lines=26> */
.L_x_29849:
[----:B------:R-:W-:Y:S05]  /*8110*/  BSYNC.RECONVERGENT B0 ;  /* 0x0000000000007941 */ /* 0x000fea0003800200 */
.L_x_29848:
        /* <DEDUP_REMOVED lines=26> */
.L_x_29851:
[----:B------:R-:W-:Y:S05]  /*82c0*/  BSYNC.RECONVERGENT B0 ;  /* 0x0000000000007941 */ /* 0x000fea0003800200 */
.L_x_29850:
        /* <DEDUP_REMOVED lines=26> */
.L_x_29853:
[----:B------:R-:W-:Y:S05]  /*8470*/  BSYNC.RECONVERGENT B0 ;  /* 0x0000000000007941 */ /* 0x000fea0003800200 */
.L_x_29852:
        /* <DEDUP_REMOVED lines=26> */
.L_x_29855:
[----:B------:R-:W-:Y:S05]  /*8620*/  BSYNC.RECONVERGENT B0 ;  /* 0x0000000000007941 */ /* 0x000fea0003800200 */
.L_x_29854:
        /* <DEDUP_REMOVED lines=26> */
.L_x_29857:
[----:B------:R-:W-:Y:S05]  /*87d0*/  BSYNC.RECONVERGENT B0 ;  /* 0x0000000000007941 */ /* 0x000fea0003800200 */
.L_x_29856:
[----:B------:R-:W-:Y:S01]  /*87e0*/  ISETP.GE.U32.AND P0, PT, R2, 0x180, PT ;  /* 0x000001800200780c */ /* 0x000fe20003f06070 */
[----:B------:R-:W-:-:S12]  /*87f0*/  BSSY.RECONVERGENT B0, `(.L_x_29858) ;  /* 0x0000018000007945 */ /* 0x000fd80003800200 */
[----:B------:R-:W-:Y:S05]  /*8800*/  @!P0 BRA `(.L_x_29859) ;  /* 0x0000000000588947 */ /* 0x000fea0003800000 */
[----:B------:R-:W1:Y:S01]  /*8810*/  LDC.64 R248, c[0x0][0x428] ;  /* 0x00010a00fff87b82 */ /* 0x000e620000000a00 */
        /* <DEDUP_REMOVED lines=12> */
[----:B-1----:R-:W-:-:S05]  /*88e0*/  IMAD.WIDE.U32 R164, R115, 0x10, R248 ;  /* 0x0000001073a47825 */ /* 0x002fca00078e00f8 */
[----:B------:R0:W-:Y:S02]  /*88f0*/  STG.E.128 desc[UR6][R164.64], R108 ;  /* 0x0000006ca4007986 */ /* 0x0001e4000c101d06 */
[----:B0-----:R-:W0:Y:S01]  /*8900*/  LDC.64 R164, c[0x0][0x430] ;  /* 0x00010c00ffa47b82 */ /* 0x001e220000000a00 */
[----:B------:R-:W-:Y:S01]  /*8910*/  FFMA.FTZ R108, R246, R168, R156 ;  /* 0x000000a8f66c7223 */ /* 0x000fe2000001009c */
[----:B------:R-:W-:Y:S01]  /*8920*/  FFMA.FTZ R109, R245, R169, R157 ;  /* 0x000000a9f56d7223 */ /* 0x000fe2000001009d */
[----:B------:R-:W-:Y:S01]  /*8930*/  FFMA.FTZ R110, R166, R170, R158 ;  /* 0x000000aaa66e7223 */ /* 0x000fe2000001009e */
[----:B------:R-:W-:Y:S01]  /*8940*/  FFMA.FTZ R111, R167, R171, R159 ;  /* 0x000000aba76f7223 */ /* 0x000fe2000001009f */
[----:B0-----:R-:W-:-:S05]  /*8950*/  IMAD.WIDE.U32 R164, R115, 0x10, R164 ;  /* 0x0000001073a47825 */ /* 0x001fca00078e00a4 */
[----:B------:R0:W-:Y:S02]  /*8960*/  STG.E.128 desc[UR6][R164.64], R108 ;  /* 0x0000006ca4007986 */ /* 0x0001e4000c101d06 */
.L_x_29859:
[----:B------:R-:W-:Y:S05]  /*8970*/  BSYNC.RECONVERGENT B0 ;  /* 0x0000000000007941 */ /* 0x000fea0003800200 */
.L_x_29858:
[----:B0-234-:R-:W0:Y:S02]  /*8980*/  LDC.64 R108, c[0x0][0x380] ;  /* 0x0000e000ff6c7b82 */ /* 0x01de240000000a00 */
[----:B0-----:R-:W-:-:S04]  /*8990*/  LEA R244, R108, R244, 0x2 ;  /* 0x000000f46cf47211 */ /* 0x001fc800078e10ff */
[----:B------:R-:W-:-:S13]  /*89a0*/  ISETP.GE.AND P0, PT, R244, R109, PT ;  /* 0x0000006df400720c */ /* 0x000fda0003f06270 */
[----:B------:R-:W-:Y:S05]  /*89b0*/  @!P0 BRA `(.L_x_29860) ;  /* 0xffffffac00348947 */ /* 0x000fea000383ffff */
[----:B------:R-:W-:Y:S05]  /*89c0*/  EXIT ;  /* 0x000000000000794d */ /* 0x000fea0003800000 */
.L_x_29835:
[----:B------:R-:W-:Y:S01]  /*89d0*/  HFMA2 R110, -RZ, RZ, 0, 5.9604644775390625e-08 ;  /* 0x00000001ff6e7431 */ /* 0x000fe200000001ff */
[----:B------:R-:W-:Y:S01]  /*89e0*/  BSSY B0, `(.L_x_29861) ;  /* 0x0000007000007945 */ /* 0x000fe20003800000 */
[----:B------:R-:W-:Y:S02]  /*89f0*/  MOV R165, R111 ;  /* 0x0000006f00a57202 */ /* 0x000fe40000000f00 */
[----:B------:R-:W-:Y:S02]  /*8a00*/  MOV R109, 0x1f ;  /* 0x0000001f006d7802 */ /* 0x000fe40000000f00 */
[----:B------:R-:W-:-:S07]  /*8a10*/  MOV R108, 0xffffffff ;  /* 0xffffffff006c7802 */ /* 0x000fce0000000f00 */
[----:B-1---5:R-:W-:Y:S05]  /*8a20*/  WARPSYNC.COLLECTIVE R108, `(.L_x_29862) ;  /* 0x000000006c087348 */ /* 0x022fea0003c00000 */
[----:B------:R0:W2:Y:S02]  /*8a30*/  SHFL.BFLY P6, R108, R165, R110, R109 ;  /* 0x0c00006ea56c7389 */ /* 0x0000a400000c006d */
[----:B012--5:R-:W-:Y:S05]  /*8a40*/  ENDCOLLECTIVE ;  /* 0x000000000000791b */ /* 0x027fea0003800000 */
.L_x_29862:
[----:B------:R-:W-:Y:S05]  /*8a50*/  BSYNC B0 ;  /* 0x0000000000007941 */ /* 0x000fea0003800000 */
.L_x_29861:
        /* <DEDUP_REMOVED lines=9> */
.L_x_29863:
[----:B------:R-:W-:Y:S02]  /*8af0*/  HFMA2 R110, -RZ, RZ, 0, 2.384185791015625e-07 ;  /* 0x00000004ff6e7431 */ /* 0x000fe400000001ff */
[----:B------:R-:W-:Y:S01]  /*8b00*/  FADD.FTZ R111, R111, R108 ;  /* 0x0000006c6f6f7221 */ /* 0x000fe20000010000 */
[----:B------:R-:W-:-:S04]  /*8b10*/  MOV R108, 0xffffffff ;  /* 0xffffffff006c7802 */ /* 0x000fc80000000f00 */
[----:B------:R-:W-:-:S07]  /*8b20*/  MOV R165, R111 ;  /* 0x0000006f00a57202 */ /* 0x000fce0000000f00 */
[----:B------:R-:W-:Y:S05]  /*8b30*/  WARPSYNC.COLLECTIVE R108, `(.L_x_29864) ;  /* 0x000000006c087348 */ /* 0x000fea0003c00000 */
[----:B------:R0:W1:Y:S02]  /*8b40*/  SHFL.BFLY P6, R108, R165, R110, R109 ;  /* 0x0c00006ea56c7389 */ /* 0x00006400000c006d */
[----:B01----:R-:W-:Y:S05]  /*8b50*/  ENDCOLLECTIVE ;  /* 0x000000000000791b */ /* 0x003fea0003800000 */
.L_x_29864:
[----:B------:R-:W-:Y:S02]  /*8b60*/  HFMA2 R110, -RZ, RZ, 0, 4.76837158203125e-07 ;  /* 0x00000008ff6e7431 */ /* 0x000fe400000001ff */
[----:B------:R-:W-:Y:S01]  /*8b70*/  FADD.FTZ R111, R111, R108 ;  /* 0x0000006c6f6f7221 */ /* 0x000fe20000010000 */
[----:B------:R-:W-:-:S04]  /*8b80*/  MOV R108, 0xffffffff ;  /* 0xffffffff006c7802 */ /* 0x000fc80000000f00 */
[----:B------:R-:W-:-:S07]  /*8b90*/  MOV R165, R111 ;  /* 0x0000006f00a57202 */ /* 0x000fce0000000f00 */
[----:B------:R-:W-:Y:S05]  /*8ba0*/  WARPSYNC.COLLECTIVE R108, `(.L_x_29865) ;  /* 0x000000006c087348 */ /* 0x000fea0003c00000 */
[----:B------:R0:W1:Y:S02]  /*8bb0*/  SHFL.BFLY P6, R108, R165, R110, R109 ;  /* 0x0c00006ea56c7389 */ /* 0x00006400000c006d */
[----:B01----:R-:W-:Y:S05]  /*8bc0*/  ENDCOLLECTIVE ;  /* 0x000000000000791b */ /* 0x003fea0003800000 */
.L_x_29865:
[----:B------:R-:W-:Y:S02]  /*8bd0*/  HFMA2 R110, -RZ, RZ, 0, 9.5367431640625e-07 ;  /* 0x00000010ff6e7431 */ /* 0x000fe400000001ff */
[----:B------:R-:W-:Y:S01]  /*8be0*/  FADD.FTZ R111, R111, R108 ;  /* 0x0000006c6f6f7221 */ /* 0x000fe20000010000 */
[----:B------:R-:W-:-:S04]  /*8bf0*/  MOV R108, 0xffffffff ;  /* 0xffffffff006c7802 */ /* 0x000fc80000000f00 */
[----:B------:R-:W-:-:S07]  /*8c00*/  MOV R165, R111 ;  /* 0x0000006f00a57202 */ /* 0x000fce0000000f00 */
[----:B------:R-:W-:Y:S05]  /*8c10*/  WARPSYNC.COLLECTIVE R108, `(.L_x_29866) ;  /* 0x000000006c087348 */ /* 0x000fea0003c00000 */
[----:B------:R0:W1:Y:S02]  /*8c20*/  SHFL.BFLY P6, R108, R165, R110, R109 ;  /* 0x0c00006ea56c7389 */ /* 0x00006400000c006d */
[----:B01----:R-:W-:Y:S05]  /*8c30*/  ENDCOLLECTIVE ;  /* 0x000000000000791b */ /* 0x003fea0003800000 */
.L_x_29866:
[----:B------:R-:W-:Y:S02]  /*8c40*/  HFMA2 R110, -RZ, RZ, 0, 5.9604644775390625e-08 ;  /* 0x00000001ff6e7431 */ /* 0x000fe400000001ff */
[----:B------:R-:W-:Y:S01]  /*8c50*/  FADD.FTZ R111, R111, R108 ;  /* 0x0000006c6f6f7221 */ /* 0x000fe20000010000 */
[----:B------:R-:W-:-:S03]  /*8c60*/  ISETP.GT.U32.AND P6, PT, R2, 0xbf, PT ;  /* 0x000000bf0200780c */ /* 0x000fc60003fc4070 */
        /* <DEDUP_REMOVED lines=110> */
.L_x_29867:
[----:B------:R-:W-:Y:S02]  /*9350*/  HFMA2 R110, -RZ, RZ, 0, 1.1920928955078125e-07 ;  /* 0x00000002ff6e7431 */ /* 0x000fe400000001ff */
[----:B------:R-:W-:Y:S01]  /*9360*/  FADD.FTZ R164, R164, R108 ;  /* 0x0000006ca4a47221 */ /* 0x000fe20000010000 */
[----:B------:R-:W-:-:S04]  /*9370*/  MOV R108, 0xffffffff ;  /* 0xffffffff006c7802 */ /* 0x000fc80000000f00 */
[----:B------:R-:W-:-:S07]  /*9380*/  MOV R165, R164 ;  /* 0x000000a400a57202 */ /* 0x000fce0000000f00 */
[----:B------:R-:W-:Y:S05]  /*9390*/  WARPSYNC.COLLECTIVE R108, `(.L_x_29868) ;  /* 0x000000006c087348 */ /* 0x000fea0003c00000 */
[----:B------:R0:W1:Y:S02]  /*93a0*/  SHFL.BFLY P6, R108, R165, R110, R109 ;  /* 0x0c00006ea56c7389 */ /* 0x00006400000c006d */
[----:B01----:R-:W-:Y:S05]  /*93b0*/  ENDCOLLECTIVE ;  /* 0x000000000000791b */ /* 0x003fea0003800000 */
.L_x_29868:
[----:B------:R-:W-:Y:S02]  /*93c0*/  HFMA2 R110, -RZ, RZ, 0, 2.384185791015625e-07 ;  /* 0x00000004ff6e7431 */ /* 0x000fe400000001ff */
[----:B------:R-:W-:Y:S01]  /*93d0*/  FADD.FTZ R164, R164, R108 ;  /* 0x0000006ca4a47221 */ /* 0x000fe20000010000 */
[----:B------:R-:W-:-:S04]  /*93e0*/  MOV R108, 0xffffffff ;  /* 0xffffffff006c7802 */ /* 0x000fc80000000f00 */
[----:B------:R-:W-:-:S07]  /*93f0*/  MOV R165, R164 ;  /* 0x000000a400a57202 */ /* 0x000fce0000000f00 */
[----:B------:R-:W-:Y:S05]  /*9400*/  WARPSYNC.COLLECTIVE R108, `(.L_x_29869) ;  /* 0x000000006c087348 */ /* 0x000fea0003c00000 */
[----:B------:R0:W1:Y:S02]  /*9410*/  SHFL.BFLY P6, R108, R165, R110, R109 ;  /* 0x0c00006ea56c7389 */ /* 0x00006400000c006d */
[----:B01----:R-:W-:Y:S05]  /*9420*/  ENDCOLLECTIVE ;  /* 0x000000000000791b */ /* 0x003fea0003800000 */
.L_x_29869:
[----:B------:R-:W-:Y:S02]  /*9430*/  HFMA2 R110, -RZ, RZ, 0, 4.76837158203125e-07 ;  /* 0x00000008ff6e7431 */ /* 0x000fe400000001ff */
[----:B------:R-:W-:Y:S01]  /*9440*/  FADD.FTZ R164, R164, R108 ;  /* 0x0000006ca4a47221 */ /* 0x000fe20000010000 */
[----:B------:R-:W-:-:S04]  /*9450*/  MOV R108, 0xffffffff ;  /* 0xffffffff006c7802 */ /* 0x000fc80000000f00 */
[----:B------:R-:W-:-:S07]  /*9460*/  MOV R165, R164 ;  /* 0x000000a400a57202 */ /* 0x000fce0000000f00 */
[----:B------:R-:W-:Y:S05]  /*9470*/  WARPSYNC.COLLECTIVE R108, `(.L_x_29870) ;  /* 0x000000006c087348 */ /* 0x000fea0003c00000 */
[----:B------:R0:W1:Y:S02]  /*9480*/  SHFL.BFLY P6, R108, R165, R110, R109 ;  /* 0x0c00006ea56c7389 */ /* 0x00006400000c006d */
[----:B01----:R-:W-:Y:S05]  /*9490*/  ENDCOLLECTIVE ;  /* 0x000000000000791b */ /* 0x003fea0003800000 */
.L_x_29870:
[----:B------:R-:W-:Y:S02]  /*94a0*/  HFMA2 R110, -RZ, RZ, 0, 9.5367431640625e-07 ;  /* 0x00000010ff6e7431 */ /* 0x000fe400000001ff */
[----:B------:R-:W-:Y:S01]  /*94b0*/  FADD.FTZ R164, R164, R108 ;  /* 0x0000006ca4a47221 */ /* 0x000fe20000010000 */
[----:B------:R-:W-:-:S04]  /*94c0*/  MOV R108, 0xffffffff ;  /* 0xffffffff006c7802 */ /* 0x000fc80000000f00 */
[----:B------:R-:W-:-:S07]  /*94d0*/  MOV R165, R164 ;  /* 0x000000a400a57202 */ /* 0x000fce0000000f00 */
[----:B------:R-:W-:Y:S05]  /*94e0*/  WARPSYNC.COLLECTIVE R108, `(.L_x_29871) ;  /* 0x000000006c087348 */ /* 0x000fea0003c00000 */
[----:B------:R0:W1:Y:S02]  /*94f0*/  SHFL.BFLY P6, R108, R165, R110, R109 ;  /* 0x0c00006ea56c7389 */ /* 0x00006400000c006d */
[----:B01----:R-:W-:Y:S05]  /*9500*/  ENDCOLLECTIVE ;  /* 0x000000000000791b */ /* 0x003fea0003800000 */
.L_x_29871:
[----:B------:R-:W-:Y:S05]  /*9510*/  BRA `(.L_x_29872) ;  /* 0xffffffdc00847947 */ /* 0x000fea000383ffff */
.L_x_29873:
        /* <DEDUP_REMOVED lines=14> */
.L_x_33316:


//--------------------- .text._ZN10layer_norm31ln_parallel_residual_fwd_kernelINS_13Kernel_traitsIfffffjLj1536ELj1ELj4ELj1ELj16ENS_18Kernel_traits_baseILj1536EfffffjLj128EEEEELb0ELb0ELb1EEEvNS_9FwdParamsE --------------------------
	.section	.text._ZN10layer_norm31ln_parallel_residual_fwd_kernelINS_13Kernel_traitsIfffffjLj1536ELj1ELj4ELj1ELj16ENS_18Kernel_traits_baseILj1536EfffffjLj128EEEEELb0ELb0ELb1EEEvNS_9FwdParamsE,"ax",@progbits
	.align	128
        .global         _ZN10layer_norm31ln_parallel_residual_fwd_kernelINS_13Kernel_traitsIfffffjLj1536ELj1ELj4ELj1ELj16ENS_18Kernel_traits_baseILj1536EfffffjLj128EEEEELb0ELb0ELb1EEEvNS_9FwdParamsE
        .type           _ZN10layer_norm31ln_parallel_residual_fwd_kernelINS_13Kernel_traitsIfffffjLj1536ELj1ELj4ELj1ELj16ENS_18Kernel_traits_baseILj1536EfffffjLj128EEEEELb0ELb0ELb1EEEvNS_9FwdParamsE,@function
        .size           _ZN10layer_norm31ln_parallel_residual_fwd_kernelINS_13Kernel_traitsIfffffjLj1536ELj1ELj4ELj1ELj16ENS_18Kernel_traits_baseILj1536EfffffjLj128EEEEELb0ELb0ELb1EEEvNS_9FwdParamsE,(.L_x_33317 - _ZN10layer_norm31ln_parallel_residual_fwd_kernelINS_13Kernel_traitsIfffffjLj1536ELj1ELj4ELj1ELj16ENS_18Kernel_traits_baseILj1536EfffffjLj128EEEEELb0ELb0ELb1EEEvNS_9FwdParamsE)
        .other          _ZN10layer_norm31ln_parallel_residual_fwd_kernelINS_13Kernel_traitsIfffffjLj1536ELj1ELj4ELj1ELj16ENS_18Kernel_traits_baseILj1536EfffffjLj128EEEEELb0ELb0ELb1EEEvNS_9FwdParamsE,@"STO_CUDA_ENTRY STV_DEFAULT"
_ZN10layer_norm31ln_parallel_residual_fwd_kernelINS_13Kernel_traitsIfffffjLj1536ELj1ELj4ELj1ELj16ENS_18Kernel_traits_baseILj1536EfffffjLj128EEEEELb0ELb0ELb1EEEvNS_9FwdParamsE:
.text._ZN10layer_norm31ln_parallel_residual_fwd_kernelINS_13Kernel_traitsIfffffjLj1536ELj1ELj4ELj1ELj16ENS_18Kernel_traits_baseILj1536EfffffjLj128EEEEELb0ELb0ELb1EEEvNS_9FwdParamsE:
        /* <DEDUP_REMOVED lines=39> */
[----:B------:R-:W-:Y:S01]  /*0270*/  UISETP.NE.AND.EX UP0, UPT, UR5, URZ, UPT, UP0 ;  /* 0x000000ff0500728c */ /* 0x000fe2000bf05300 */
        /* <DEDUP_REMOVED lines=68> */
.L_x_29875:
        /* <DEDUP_REMOVED lines=43> */
.L_x_29874:
        /* <DEDUP_REMOVED lines=15> */
[----:B------:R-:W2:Y:S01]  /*0a60*/  LDG.E.128 R24, desc[UR6][R2.64+0x1200] ;  /* 0x0012000602187981 */ /* 0x000ea2000c1e1d00 */
        /* <DEDUP_REMOVED lines=46> */
[----:B----4-:R0:W-:Y:S04]  /*0d50*/  STL.64 [R1], R32 ;  /* 0x0000002001007387 */ /* 0x0101e80000100a00 */
[----:B------:R0:W-:Y:S04]  /*0d60*/  STL.64 [R1+0x8], R34 ;  /* 0x0000082201007387 */ /* 0x0001e80000100a00 */
[----:B------:R0:W-:Y:S04]  /*0d70*/  STL.64 [R1+0x30], R20 ;  /* 0x0000301401007387 */ /* 0x0001e80000100a00 */
[----:B--2---:R0:W-:Y:S04]  /*0d80*/  STL.64 [R1+0x10], R28 ;  /* 0x0000101c01007387 */ /* 0x0041e80000100a00 */
[----:B------:R0:W-:Y:S04]  /*0d90*/  STL.64 [R1+0x18], R30 ;  /* 0x0000181e01007387 */ /* 0x0001e80000100a00 */
[----:B------:R0:W-:Y:S04]  /*0da0*/  STL.64 [R1+0x38], R22 ;  /* 0x0000381601007387 */ /* 0x0001e80000100a00 */
[----:B------:R0:W-:Y:S04]  /*0db0*/  STL.64 [R1+0x20], R24 ;  /* 0x0000201801007387 */ /* 0x0001e80000100a00 */
[----:B------:R0:W-:Y:S01]  /*0dc0*/  STL.64 [R1+0x28], R26 ;  /* 0x0000281a01007387 */ /* 0x0001e20000100a00 */
[----:B------:R-:W-:Y:S05]  /*0dd0*/  BRA `(.L_x_29876) ;  /* 0x0000000400307947 */ /* 0x000fea0003800000 */
.L_x_29877:
        /* <DEDUP_REMOVED lines=75> */
[----:B------:R0:W-:Y:S02]  /*1290*/  STL.64 [R1+0x48], R10 ;  /* 0x0000480a01007387 */ /* 0x0001e40000100a00 */
.L_x_29876:
        /* <DEDUP_REMOVED lines=9> */
.L_x_29905:
[----:B------:R-:W3:Y:S01]  /*1330*/  LDC.64 R14, c[0x0][0x3a0] ;  /* 0x0000e800ff0e7b82 */ /* 0x000ee20000000a00 */
[----:B01----:R-:W0:Y:S01]  /*1340*/  S2R R4, SR_TID.X ;  /* 0x0000000000047919 */ /* 0x003e220000002100 */
[----:B--2---:R-:W-:-:S05]  /*1350*/  IMAD R0, R12, UR4, RZ ;  /* 0x000000040c007c24 */ /* 0x004fca000f8e02ff */
[----:B------:R-:W-:Y:S01]  /*1360*/  SHF.R.S32.HI R5, RZ, 0x1f, R0 ;  /* 0x0000001fff057819 */ /* 0x000fe20000011400 */
[----:B------:R-:W1:Y:S03]  /*1370*/  LDC.64 R206, c[0x0][0x390] ;  /* 0x0000e400ffce7b82 */ /* 0x000e660000000a00 */
[----:B------:R-:W-:-:S05]  /*1380*/  LEA.HI R5, R5, R0, RZ, 0x2 ;  /* 0x0000000005057211 */ /* 0x000fca00078f10ff */
[----:B------:R-:W2:Y:S01]  /*1390*/  @P1 LDC.64 R2, c[0x0][0x398] ;  /* 0x0000e600ff021b82 */ /* 0x000ea20000000a00 */
[----:B---3--:R-:W-:-:S04]  /*13a0*/  ISETP.NE.U32.AND P2, PT, R14, RZ, PT ;  /* 0x000000ff0e00720c */ /* 0x008fc80003f45070 */
[----:B------:R-:W-:Y:S02]  /*13b0*/  ISETP.NE.AND.EX P2, PT, R15, RZ, PT, P2 ;  /* 0x000000ff0f00720c */ /* 0x000fe40003f45320 */
[----:B0-----:R-:W-:-:S04]  /*13c0*/  LOP3.LUT R4, R4, 0x1f, RZ, 0xc0, !PT ;  /* 0x0000001f04047812 */ /* 0x001fc800078ec0ff */
[----:B------:R-:W-:-:S07]  /*13d0*/  LEA.HI.SX32 R219, R5, R4, 0x1e ;  /* 0x0000000405db7211 */ /* 0x000fce00078ff2ff */
[----:B------:R-:W0:Y:S01]  /*13e0*/  @P2 LDC.64 R8, c[0x0][0x3a0] ;  /* 0x0000e800ff082b82 */ /* 0x000e220000000a00 */
[----:B-1----:R-:W-:-:S04]  /*13f0*/  IMAD.WIDE.U32 R4, R219, 0x10, R206 ;  /* 0x00000010db047825 */ /* 0x002fc800078e00ce */
[C---:B--2---:R-:W-:Y:S02]  /*1400*/  @P1 IMAD.WIDE.U32 R2, R219.reuse, 0x10, R2 ;  /* 0x00000010db021825 */ /* 0x044fe400078e0002 */
[----:B-----5:R-:W5:Y:S04]  /*1410*/  LDG.E.128 R4, desc[UR6][R4.64] ;  /* 0x0000000604047981 */ /* 0x020f68000c1e1d00 */
[----:B------:R1:W5:Y:S01]  /*1420*/  @P1 LDG.E.128 R32, desc[UR6][R2.64] ;  /* 0x0000000602201981 */ /* 0x000362000c1e1d00 */
[----:B0-----:R-:W-:-:S05]  /*1430*/  @P2 IMAD.WIDE.U32 R8, R219, 0x10, R8 ;  /* 0x00000010db082825 */ /* 0x001fca00078e0008 */
[----:B------:R1:W5:Y:S01]  /*1440*/  @P2 LDG.E.128 R28, desc[UR6][R8.64] ;  /* 0x00000006081c2981 */ /* 0x000362000c1e1d00 */
[----:B------:R-:W-:Y:S04]  /*1450*/  BSSY.RECONVERGENT B0, `(.L_x_29878) ;  /* 0x0000025000007945 */ /* 0x000fe80003800200 */
[----:B------:R-:W-:Y:S05]  /*1460*/  @!P1 BRA `(.L_x_29879) ;  /* 0x00000000005c9947 */ /* 0x000fea0003800000 */
[----:B------:R-:W-:Y:S05]  /*1470*/  @!P2 BRA `(.L_x_29880) ;  /* 0x000000000034a947 */ /* 0x000fea0003800000 */
[----:B-----5:R-:W-:Y:S01]  /*1480*/  FADD.FTZ R0, R5, R33 ;  /* 0x0000002105007221 */ /* 0x020fe20000010000 */
[----:B-1----:R-:W-:Y:S01]  /*1490*/  FADD.FTZ R3, R4, R32 ;  /* 0x0000002004037221 */ /* 0x002fe20000010000 */
        /* <DEDUP_REMOVED lines=11> */
.L_x_29880:
        /* <DEDUP_REMOVED lines=9> */
.L_x_29879:
        /* <DEDUP_REMOVED lines=12> */
.L_x_29881:
[----:B----4-:R-:W-:Y:S05]  /*16a0*/  BSYNC.RECONVERGENT B0 ;  /* 0x0000000000007941 */ /* 0x010fea0003800200 */
.L_x_29878:
        /* <DEDUP_REMOVED lines=30> */
.L_x_29882:
        /* <DEDUP_REMOVED lines=23> */
.L_x_29883:
        /* <DEDUP_REMOVED lines=26> */
.L_x_29884:
        /* <DEDUP_REMOVED lines=21> */
.L_x_29885:
        /* <DEDUP_REMOVED lines=26> */
.L_x_29886:
        /* <DEDUP_REMOVED lines=21> */
.L_x_29887:
        /* <DEDUP_REMOVED lines=29> */
.L_x_29888:
        /* <DEDUP_REMOVED lines=21> */
.L_x_29889:
[----:B------:R-:W0:Y:S01]  /*2300*/  @P0 LDC.64 R6, c[0x0][0x3a8] ;  /* 0x0000ea00ff060b82 */ /* 0x000e220000000a00 */
[----:B------:R-:W-:-:S07]  /*2310*/  IADD3 R11, PT, PT, R219, 0xa0, RZ ;  /* 0x000000a0db0b7810 */ /* 0x000fce0007ffe0ff */
[----:B-1----:R-:W1:Y:S08]  /*2320*/  @P1 LDC.64 R2, c[0x0][0x398] ;  /* 0x0000e600ff021b82 */ /* 0x002e700000000a00 */
[----:B------:R-:W2:Y:S01]  /*2330*/  @P2 LDC.64 R4, c[0x0][0x3a0] ;  /* 0x0000e800ff042b82 */ /* 0x000ea20000000a00 */
[----:B0-----:R-:W-:-:S05]  /*2340*/  @P0 IMAD.WIDE.U32 R6, R187, 0x10, R6 ;  /* 0x00000010bb060825 */ /* 0x001fca00078e0006 */
[----:B------:R0:W-:Y:S01]  /*2350*/  @P0 STG.E.128 desc[UR6][R6.64], R24 ;  /* 0x0000001806000986 */ /* 0x0001e2000c101d06 */
[----:B-1----:R-:W-:-:S05]  /*2360*/  @P1 IMAD.WIDE.U32 R2, R11, 0x10, R2 ;  /* 0x000000100b021825 */ /* 0x002fca00078e0002 */
[----:B------:R2:W5:Y:S02]  /*2370*/  @P1 LDG.E.128 R32, desc[UR6][R2.64] ;  /* 0x0000000602201981 */ /* 0x000564000c1e1d00 */
[----:B--2---:R-:W-:-:S05]  /*2380*/  @P2 IMAD.WIDE.U32 R2, R11, 0x10, R4 ;  /* 0x000000100b022825 */ /* 0x004fca00078e0004 */
[----:B------:R1:W5:Y:S02]  /*2390*/  @P2 LDG.E.128 R28, desc[UR6][R2.64] ;  /* 0x00000006021c2981 */ /* 0x000364000c1e1d00 */
[----:B-1----:R-:W-:-:S05]  /*23a0*/  IMAD.WIDE.U32 R2, R11, 0x10, R206 ;  /* 0x000000100b027825 */ /* 0x002fca00078e00ce */
        /* <DEDUP_REMOVED lines=15> */
.L_x_29890:
        /* <DEDUP_REMOVED lines=21> */
.L_x_29891:
[----:B------:R-:W0:Y:S01]  /*25f0*/  @P0 LDC.64 R4, c[0x0][0x3a8] ;  /* 0x0000ea00ff040b82 */ /* 0x000e220000000a00 */
[----:B------:R-:W-:-:S07]  /*2600*/  IADD3 R6, PT, PT, R219, 0xc0, RZ ;  /* 0x000000c0db067810 */ /* 0x000fce0007ffe0ff */
[----:B------:R-:W1:Y:S08]  /*2610*/  @P1 LDC.64 R2, c[0x0][0x398] ;  /* 0x0000e600ff021b82 */ /* 0x000e700000000a00 */
        /* <DEDUP_REMOVED lines=10> */
[----:B0----5:R-:W-:Y:S01]  /*26c0*/  @!P3 MOV R5, R16 ;  /* 0x000000100005b202 */ /* 0x021fe20000000f00 */
        /* <DEDUP_REMOVED lines=12> */
.L_x_29892:
[----:B0----5:R-:W-:Y:S01]  /*2790*/  @!P3 FADD.FTZ R5, R32, R16 ;  /* 0x000000102005b221 */ /* 0x021fe20000010000 */
        /* <DEDUP_REMOVED lines=20> */
.L_x_29893:
[----:B------:R-:W0:Y:S01]  /*28e0*/  @P0 LDC.64 R14, c[0x0][0x3a8] ;  /* 0x0000ea00ff0e0b82 */ /* 0x000e220000000a00 */
        /* <DEDUP_REMOVED lines=25> */
.L_x_29894:
        /* <DEDUP_REMOVED lines=21> */
.L_x_29895:
[----:B------:R-:W0:Y:S01]  /*2bd0*/  @P0 LDC.64 R18, c[0x0][0x3a8] ;  /* 0x0000ea00ff120b82 */ /* 0x000e220000000a00 */
[----:B------:R-:W-:-:S07]  /*2be0*/  IADD3 R17, PT, PT, R219, 0x100, RZ ;  /* 0x00000100db117810 */ /* 0x000fce0007ffe0ff */
[----:B------:R-:W1:Y:S01]  /*2bf0*/  @P2 LDC.64 R20, c[0x0][0x3a0] ;  /* 0x0000e800ff142b82 */ /* 0x000e620000000a00 */
[----:B0-----:R-:W-:-:S05]  /*2c00*/  @P0 IMAD.WIDE.U32 R18, R0, 0x10, R18 ;  /* 0x0000001000120825 */ /* 0x001fca00078e0012 */
[----:B------:R0:W-:Y:S02]  /*2c10*/  @P0 STG.E.128 desc[UR6][R18.64], R24 ;  /* 0x0000001812000986 */ /* 0x0001e4000c101d06 */
[----:B0-----:R-:W0:Y:S02]  /*2c20*/  @P1 LDC.64 R18, c[0x0][0x398] ;  /* 0x0000e600ff121b82 */ /* 0x001e240000000a00 */
[----:B0-----:R-:W-:-:S05]  /*2c30*/  @P1 IMAD.WIDE.U32 R18, R17, 0x10, R18 ;  /* 0x0000001011121825 */ /* 0x001fca00078e0012 */
[----:B------:R1:W5:Y:S02]  /*2c40*/  @P1 LDG.E.128 R32, desc[UR6][R18.64] ;  /* 0x0000000612201981 */ /* 0x000364000c1e1d00 */
[----:B-1----:R-:W-:-:S05]  /*2c50*/  @P2 IMAD.WIDE.U32 R18, R17, 0x10, R20 ;  /* 0x0000001011122825 */ /* 0x002fca00078e0014 */
[----:B------:R0:W5:Y:S02]  /*2c60*/  @P2 LDG.E.128 R28, desc[UR6][R18.64] ;  /* 0x00000006121c2981 */ /* 0x000164000c1e1d00 */
[----:B0-----:R-:W-:-:S05]  /*2c70*/  IMAD.WIDE.U32 R18, R17, 0x10, R206 ;  /* 0x0000001011127825 */ /* 0x001fca00078e00ce */
        /* <DEDUP_REMOVED lines=15> */
.L_x_29896:
        /* <DEDUP_REMOVED lines=21> */
.L_x_29897:
        /* <DEDUP_REMOVED lines=26> */
.L_x_29898:
        /* <DEDUP_REMOVED lines=21> */
.L_x_29899:
        /* <DEDUP_REMOVED lines=10> */
[----:B0-----:R-:W-:-:S06]  /*3250*/  IMAD.WIDE.U32 R180, R193, 0x10, R206 ;  /* 0x00000010c1b47825 */ /* 0x001fcc00078e00ce */
        /* <DEDUP_REMOVED lines=15> */
.L_x_29900:
        /* <DEDUP_REMOVED lines=21> */
.L_x_29901:
        /* <DEDUP_REMOVED lines=26> */
.L_x_29902:
        /* <DEDUP_REMOVED lines=21> */
.L_x_29903:
        /* <DEDUP_REMOVED lines=172> */
.L_x_29917:
[----:B------:R-:W-:Y:S01]  /*4250*/  FMUL.FTZ R181, R183, R183 ;  /* 0x000000b7b7b57220 */ /* 0x000fe20000410000 */
[----:B------:R-:W-:Y:S01]  /*4260*/  ISETP.NE.AND P3, PT, RZ, UR10, PT ;  /* 0x0000000aff007c0c */ /* 0x000fe2000bf65270 */
[----:B-1----:R-:W-:Y:S01]  /*4270*/  FADD.FTZ R180, R213, R180 ;  /* 0x000000b4d5b47221 */ /* 0x002fe20000010000 */
[----:B------:R-:W-:Y:S02]  /*4280*/  STL [R1+0x50], R24 ;  /* 0x0000501801007387 */ /* 0x000fe40000100800 */
[----:B------:R-:W-:Y:S01]  /*4290*/  FSEL R181, R181, RZ, P3 ;  /* 0x000000ffb5b57208 */ /* 0x000fe20001800000 */
[----:B------:R-:W-:Y:S01]  /*42a0*/  FFMA.FTZ R180, R180, R252, UR5 ;  /* 0x00000005b4b47e23 */ /* 0x000fe200080100fc */
[----:B------:R-:W-:-:S03]  /*42b0*/  FSEL R214, R183, RZ, !P3 ;  /* 0x000000ffb7d67208 */ /* 0x000fc60005800000 */
[----:B------:R-:W-:Y:S02]  /*42c0*/  FADD.FTZ R180, R180, R181 ;  /* 0x000000b5b4b47221 */ /* 0x000fe40000010000 */
[----:B------:R-:W-:Y:S02]  /*42d0*/  FADD.FTZ R182, -R214, R221 ;  /* 0x000000ddd6b67221 */ /* 0x000fe40000010100 */
[----:B0-----:R0:W1:Y:S02]  /*42e0*/  MUFU.RSQ R213, R180 ;  /* 0x000000b400d57308 */ /* 0x0010640000001400 */
[----:B0-----:R-:W0:Y:S02]  /*42f0*/  @!P2 LDC.64 R180, c[0x0][0x3c0] ;  /* 0x0000f000ffb4ab82 */ /* 0x001e240000000a00 */
[----:B0-----:R-:W-:-:S05]  /*4300*/  @!P2 IMAD.WIDE R180, R12, 0x4, R180 ;  /* 0x000000040cb4a825 */ /* 0x001fca00078e02b4 */
[----:B------:R0:W-:Y:S02]  /*4310*/  @!P2 STG.E desc[UR6][R180.64], R183 ;  /* 0x000000b7b400a986 */ /* 0x0001e4000c101906 */
[----:B0-----:R-:W0:Y:S01]  /*4320*/  @!P2 LDC.64 R180, c[0x0][0x3c8] ;  /* 0x0000f200ffb4ab82 */ /* 0x001e220000000a00 */
[----:B------:R-:W-:-:S04]  /*4330*/  FADD.FTZ R183, -R214, R220 ;  /* 0x000000dcd6b77221 */ /* 0x000fc80000010100 */
[----:B-1----:R-:W-:-:S03]  /*4340*/  FMUL.FTZ R252, R213, R183 ;  /* 0x000000b7d5fc7220 */ /* 0x002fc60000410000 */
[----:B------:R-:W1:Y:S01]  /*4350*/  LDC.64 R220, c[0x0][0x428] ;  /* 0x00010a00ffdc7b82 */ /* 0x000e620000000a00 */
[----:B0-----:R-:W-:-:S05]  /*4360*/  @!P2 IMAD.WIDE R180, R12, 0x4, R180 ;  /* 0x000000040cb4a825 */ /* 0x001fca00078e02b4 */
[----:B------:R0:W-:Y:S01]  /*4370*/  @!P2 STG.E desc[UR6][R180.64], R213 ;  /* 0x000000d5b400a986 */ /* 0x0001e2000c101906 */
[----:B-1----:R-:W-:-:S04]  /*4380*/  IMAD.WIDE.U32 R220, R219, 0x10, R220 ;  /* 0x00000010dbdc7825 */ /* 0x002fc800078e00dc */
[C---:B0-----:R-:W-:Y:S01]  /*4390*/  FADD.FTZ R180, -R214.reuse, R222 ;  /* 0x000000ded6b47221 */ /* 0x041fe20000010100 */
[----:B------:R-:W-:Y:S01]  /*43a0*/  FADD.FTZ R181, -R214, R223 ;  /* 0x000000dfd6b57221 */ /* 0x000fe20000010100 */
[C---:B------:R-:W-:Y:S02]  /*43b0*/  FMUL.FTZ R223, R213.reuse, R182 ;  /* 0x000000b6d5df7220 */ /* 0x040fe40000410000 */
[C---:B------:R-:W-:Y:S01]  /*43c0*/  FMUL.FTZ R222, R213.reuse, R180 ;  /* 0x000000b4d5de7220 */ /* 0x040fe20000410000 */
[----:B------:R-:W-:Y:S01]  /*43d0*/  FMUL.FTZ R24, R213, R181 ;  /* 0x000000b5d5187220 */ /* 0x000fe20000410000 */
[----:B------:R-:W-:Y:S01]  /*43e0*/  FFMA.FTZ R180, R252, R176, R224 ;  /* 0x000000b0fcb47223 */ /* 0x000fe200000100e0 */
[----:B------:R-:W-:Y:S01]  /*43f0*/  FFMA.FTZ R181, R223, R177, R225 ;  /* 0x000000b1dfb57223 */ /* 0x000fe200000100e1 */
[----:B------:R-:W-:Y:S01]  /*4400*/  FFMA.FTZ R182, R222, R178, R226 ;  /* 0x000000b2deb67223 */ /* 0x000fe200000100e2 */
[----:B------:R-:W-:-:S05]  /*4410*/  FFMA.FTZ R183, R24, R179, R227 ;  /* 0x000000b318b77223 */ /* 0x000fca00000100e3 */
[----:B------:R0:W-:Y:S02]  /*4420*/  STG.E.128 desc[UR6][R220.64], R180 ;  /* 0x000000b4dc007986 */ /* 0x0001e4000c101d06 */
[----:B0-----:R-:W-:Y:S01]  /*4430*/  FFMA.FTZ R181, R223, R129, R37 ;  /* 0x00000081dfb57223 */ /* 0x001fe20000010025 */
[----:B------:R-:W-:Y:S01]  /*4440*/  FFMA.FTZ R182, R222, R130, R38 ;  /* 0x00000082deb67223 */ /* 0x000fe20000010026 */
[----:B------:R-:W-:Y:S01]  /*4450*/  FFMA.FTZ R180, R252, R128, R36 ;  /* 0x00000080fcb47223 */ /* 0x000fe20000010024 */
[----:B------:R-:W0:Y:S01]  /*4460*/  LDC.64 R222, c[0x0][0x430] ;  /* 0x00010c00ffde7b82 */ /* 0x000e220000000a00 */
[----:B------:R-:W-:Y:S02]  /*4470*/  FFMA.FTZ R183, R24, R131, R39 ;  /* 0x0000008318b77223 */ /* 0x000fe40000010027 */
[----:B------:R1:W5:Y:S04]  /*4480*/  LDL.LU R24, [R1+0x50] ;  /* 0x0000500001187983 */ /* 0x0003680000300800 */
[----:B------:R-:W2:Y:S01]  /*4490*/  LDL R252, [R1+0xc] ;  /* 0x00000c0001fc7983 */ /* 0x000ea20000100800 */
[----:B0-----:R-:W-:-:S05]  /*44a0*/  IMAD.WIDE.U32 R220, R219, 0x10, R222 ;  /* 0x00000010dbdc7825 */ /* 0x001fca00078e00de */
[----:B------:R0:W-:Y:S02]  /*44b0*/  STG.E.128 desc[UR6][R220.64], R180 ;  /* 0x000000b4dc007986 */ /* 0x0001e4000c101d06 */
[C---:B0-----:R-:W-:Y:S01]  /*44c0*/  FADD.FTZ R181, -R214.reuse, R217 ;  /* 0x000000d9d6b57221 */ /* 0x041fe20000010100 */
[C---:B------:R-:W-:Y:S01]  /*44d0*/  FADD.FTZ R182, -R214.reuse, R216 ;  /* 0x000000d8d6b67221 */ /* 0x040fe20000010100 */
[C---:B------:R-:W-:Y:S01]  /*44e0*/  FADD.FTZ R180, -R214.reuse, R218 ;  /* 0x000000dad6b47221 */ /* 0x040fe20000010100 */
[----:B------:R-:W0:Y:S01]  /*44f0*/  LDC.64 R216, c[0x0][0x428] ;  /* 0x00010a00ffd87b82 */ /* 0x000e220000000a00 */
        /* <DEDUP_REMOVED lines=11> */
[----:B0-----:R-:W-:Y:S01]  /*45b0*/  FFMA.FTZ R180, R220, R124, R40 ;  /* 0x0000007cdcb47223 */ /* 0x001fe20000010028 */
[----:B------:R-:W-:Y:S01]  /*45c0*/  FFMA.FTZ R181, R219, R125, R41 ;  /* 0x0000007ddbb57223 */ /* 0x000fe20000010029 */
[----:B------:R-:W-:Y:S01]  /*45d0*/  FFMA.FTZ R182, R218, R126, R42 ;  /* 0x0000007edab67223 */ /* 0x000fe2000001002a */
[----:B------:R-:W-:Y:S01]  /*45e0*/  FFMA.FTZ R183, R215, R127, R43 ;  /* 0x0000007fd7b77223 */ /* 0x000fe2000001002b */
[----:B------:R-:W-:Y:S01]  /*45f0*/  IMAD.WIDE.U32 R216, R212, 0x10, R222 ;  /* 0x00000010d4d87825 */ /* 0x000fe200078e00de */
[----:B------:R-:W3:Y:S01]  /*4600*/  LDL R219, [R1+0x8] ;  /* 0x0000080001db7983 */ /* 0x000ee20000100800 */
[----:B------:R-:W0:Y:S03]  /*4610*/  LDC.64 R220, c[0x0][0x428] ;  /* 0x00010a00ffdc7b82 */ /* 0x000e260000000a00 */
[----:B------:R4:W-:Y:S04]  /*4620*/  STG.E.128 desc[UR6][R216.64], R180 ;  /* 0x000000b4d8007986 */ /* 0x0009e8000c101d06 */
[----:B------:R-:W3:Y:S04]  /*4630*/  LDL R218, [R1+0x4] ;  /* 0x0000040001da7983 */ /* 0x000ee80000100800 */
[----:B----4-:R-:W4:Y:S01]  /*4640*/  LDL R217, [R1] ;  /* 0x0000000001d97983 */ /* 0x010f220000100800 */
[C---:B------:R-:W-:Y:S01]  /*4650*/  FADD.FTZ R180, -R214.reuse, R211 ;  /* 0x000000d3d6b47221 */ /* 0x040fe20000010100 */
        /* <DEDUP_REMOVED lines=11> */
[----:B0-----:R-:W-:-:S04]  /*4710*/  IMAD.WIDE.U32 R208, R198, 0x10, R220 ;  /* 0x00000010c6d07825 */ /* 0x001fc800078e00dc */
[C---:B------:R-:W-:Y:S01]  /*4720*/  FADD.FTZ R10, -R214.reuse, R10 ;  /* 0x0000000ad60a7221 */ /* 0x040fe20000010100 */
[C---:B------:R-:W-:Y:S01]  /*4730*/  FADD.FTZ R9, -R214.reuse, R9 ;  /* 0x00000009d6097221 */ /* 0x040fe20000010100 */
[C---:B------:R-:W-:Y:S01]  /*4740*/  FADD.FTZ R8, -R214.reuse, R8 ;  /* 0x00000008d6087221 */ /* 0x040fe20000010100 */
[C---:B------:R-:W-:Y:S01]  /*4750*/  FADD.FTZ R196, -R214.reuse, R196 ;  /* 0x000000c4d6c47221 */ /* 0x040fe20000010100 */
[----:B------:R0:W-:Y:S01]  /*4760*/  STG.E.128 desc[UR6][R208.64], R180 ;  /* 0x000000b4d0007986 */ /* 0x0001e2000c101d06 */
[----:B------:R-:W-:-:S03]  /*4770*/  FADD.FTZ R197, -R214, R197 ;  /* 0x000000c5d6c57221 */ /* 0x000fc60000010100 */
[----:B------:R-:W4:Y:S01]  /*4780*/  LDL R216, [R1+0x34] ;  /* 0x0000340001d87983 */ /* 0x000f220000100800 */
[----:B0-----:R-:W-:Y:S01]  /*4790*/  FFMA.FTZ R180, R215, R120, R44 ;  /* 0x00000078d7b47223 */ /* 0x001fe2000001002c */
[----:B------:R-:W-:Y:S01]  /*47a0*/  FFMA.FTZ R181, R212, R121, R45 ;  /* 0x00000079d4b57223 */ /* 0x000fe2000001002d */
[----:B------:R-:W-:Y:S01]  /*47b0*/  FFMA.FTZ R182, R211, R122, R46 ;  /* 0x0000007ad3b67223 */ /* 0x000fe2000001002e */
[----:B------:R-:W-:Y:S01]  /*47c0*/  FFMA.FTZ R183, R210, R123, R47 ;  /* 0x0000007bd2b77223 */ /* 0x000fe2000001002f */
[----:B------:R-:W-:-:S04]  /*47d0*/  IMAD.WIDE.U32 R208, R198, 0x10, R222 ;  /* 0x00000010c6d07825 */ /* 0x000fc800078e00de */
[C---:B------:R-:W-:Y:S01]  /*47e0*/  FMUL.FTZ R10, R213.reuse, R10 ;  /* 0x0000000ad50a7220 */ /* 0x040fe20000410000 */
[----:B------:R-:W4:Y:S04]  /*47f0*/  LDL R215, [R1+0x38] ;  /* 0x0000380001d77983 */ /* 0x000f280000100800 */
[----:B------:R0:W-:Y:S04]  /*4800*/  STG.E.128 desc[UR6][R208.64], R180 ;  /* 0x000000b4d0007986 */ /* 0x0001e8000c101d06 */
[----:B------:R-:W4:Y:S04]  /*4810*/  LDL R212, [R1+0x44] ;  /* 0x0000440001d47983 */ /* 0x000f280000100800 */
[----:B------:R-:W4:Y:S01]  /*4820*/  LDL R211, [R1+0x48] ;  /* 0x0000480001d37983 */ /* 0x000f220000100800 */
        /* <DEDUP_REMOVED lines=12> */
[----:B------:R-:W-:-:S05]  /*48f0*/  IMAD.WIDE.U32 R198, R192, 0x10, R220 ;  /* 0x00000010c0c67825 */ /* 0x000fca00078e00dc */
[----:B------:R0:W-:Y:S02]  /*4900*/  STG.E.128 desc[UR6][R198.64], R180 ;  /* 0x000000b4c6007986 */ /* 0x0001e4000c101d06 */
[----:B0-----:R-:W-:Y:S01]  /*4910*/  FFMA.FTZ R180, R208, R116, R48 ;  /* 0x00000074d0b47223 */ /* 0x001fe20000010030 */
[----:B------:R-:W-:Y:S01]  /*4920*/  FFMA.FTZ R181, R202, R117, R49 ;  /* 0x00000075cab57223 */ /* 0x000fe20000010031 */
[----:B------:R-:W-:Y:S01]  /*4930*/  FFMA.FTZ R182, R201, R118, R50 ;  /* 0x00000076c9b67223 */ /* 0x000fe20000010032 */
[----:B------:R-:W-:Y:S01]  /*4940*/  FFMA.FTZ R183, R200, R119, R51 ;  /* 0x00000077c8b77223 */ /* 0x000fe20000010033 */
[----:B------:R-:W-:-:S04]  /*4950*/  IMAD.WIDE.U32 R198, R192, 0x10, R222 ;  /* 0x00000010c0c67825 */ /* 0x000fc800078e00de */
[C---:B------:R-:W-:Y:S01]  /*4960*/  FADD.FTZ R192, -R214.reuse, R190 ;  /* 0x000000bed6c07221 */ /* 0x040fe20000010100 */
[C---:B------:R-:W-:Y:S01]  /*4970*/  FADD.FTZ R190, -R214.reuse, R188 ;  /* 0x000000bcd6be7221 */ /* 0x040fe20000010100 */
[----:B------:R0:W-:Y:S02]  /*4980*/  STG.E.128 desc[UR6][R198.64], R180 ;  /* 0x000000b4c6007986 */ /* 0x0001e4000c101d06 */
[C---:B------:R-:W-:Y:S01]  /*4990*/  FMUL.FTZ R192, R213.reuse, R192 ;  /* 0x000000c0d5c07220 */ /* 0x040fe20000410000 */
[----:B------:R-:W-:Y:S01]  /*49a0*/  FMUL.FTZ R190, R213, R190 ;  /* 0x000000bed5be7220 */ /* 0x000fe20000410000 */
[C---:B0-----:R-:W-:Y:S01]  /*49b0*/  FADD.FTZ R198, -R214.reuse, R191 ;  /* 0x000000bfd6c67221 */ /* 0x041fe20000010100 */
[----:B------:R-:W-:-:S03]  /*49c0*/  FADD.FTZ R191, -R214, R189 ;  /* 0x000000bdd6bf7221 */ /* 0x000fc60000010100 */
[C---:B------:R-:W-:Y:S01]  /*49d0*/  FMUL.FTZ R198, R213.reuse, R198 ;  /* 0x000000c6d5c67220 */ /* 0x040fe20000410000 */
[----:B------:R-:W-:Y:S01]  /*49e0*/  FMUL.FTZ R191, R213, R191 ;  /* 0x000000bfd5bf7220 */ /* 0x000fe20000410000 */
[----:B------:R-:W-:Y:S01]  /*49f0*/  FFMA.FTZ R181, R192, R161, R241 ;  /* 0x000000a1c0b57223 */ /* 0x000fe200000100f1 */
[----:B------:R-:W-:Y:S01]  /*4a00*/  FFMA.FTZ R183, R190, R163, R243 ;  /* 0x000000a3beb77223 */ /* 0x000fe200000100f3 */
[----:B------:R-:W-:Y:S01]  /*4a10*/  FFMA.FTZ R180, R198, R160, R240 ;  /* 0x000000a0c6b47223 */ /* 0x000fe200000100f0 */
[----:B------:R-:W-:Y:S01]  /*4a20*/  FFMA.FTZ R182, R191, R162, R242 ;  /* 0x000000a2bfb67223 */ /* 0x000fe200000100f2 */
[----:B------:R-:W-:-:S05]  /*4a30*/  IMAD.WIDE.U32 R188, R187, 0x10, R220 ;  /* 0x00000010bbbc7825 */ /* 0x000fca00078e00dc */
[----:B------:R0:W-:Y:S01]  /*4a40*/  STG.E.128 desc[UR6][R188.64], R180 ;  /* 0x000000b4bc007986 */ /* 0x0001e2000c101d06 */
[C---:B------:R-:W-:Y:S01]  /*4a50*/  FADD.FTZ R201, -R214.reuse, R4 ;  /* 0x00000004d6c97221 */ /* 0x040fe20000010100 */
[C---:B------:R-:W-:Y:S01]  /*4a60*/  FADD.FTZ R4, -R214.reuse, R15 ;  /* 0x0000000fd6047221 */ /* 0x040fe20000010100 */
[C---:B------:R-:W-:Y:S01]  /*4a70*/  FADD.FTZ R15, -R214.reuse, R21 ;  /* 0x00000015d60f7221 */ /* 0x040fe20000010100 */
[C---:B------:R-:W-:Y:S01]  /*4a80*/  FADD.FTZ R200, -R214.reuse, R3 ;  /* 0x00000003d6c87221 */ /* 0x040fe20000010100 */
[----:B------:R-:W-:Y:S01]  /*4a90*/  FMUL.FTZ R21, R213, R9 ;  /* 0x00000009d5157220 */ /* 0x000fe20000410000 */
[----:B------:R-:W-:Y:S01]  /*4aa0*/  FADD.FTZ R3, -R214, R14 ;  /* 0x0000000ed6037221 */ /* 0x000fe20000010100 */
[----:B0-----:R-:W-:-:S04]  /*4ab0*/  IMAD.WIDE.U32 R188, R187, 0x10, R222 ;  /* 0x00000010bbbc7825 */ /* 0x001fc800078e00de */
[----:B------:R-:W-:Y:S01]  /*4ac0*/  FFMA.FTZ R180, R198, R112, R52 ;  /* 0x00000070c6b47223 */ /* 0x000fe20000010034 */
[----:B------:R-:W-:Y:S01]  /*4ad0*/  FFMA.FTZ R181, R192, R113, R53 ;  /* 0x00000071c0b57223 */ /* 0x000fe20000010035 */
[----:B------:R-:W-:Y:S01]  /*4ae0*/  FFMA.FTZ R182, R191, R114, R54 ;  /* 0x00000072bfb67223 */ /* 0x000fe20000010036 */
[----:B------:R-:W-:Y:S01]  /*4af0*/  FFMA.FTZ R183, R190, R115, R55 ;  /* 0x00000073beb77223 */ /* 0x000fe20000010037 */
[----:B------:R-:W-:-:S04]  /*4b00*/  IMAD.WIDE.U32 R190, R11, 0x10, R220 ;  /* 0x000000100bbe7825 */ /* 0x000fc800078e00dc */
[C---:B------:R-:W-:Y:S01]  /*4b10*/  FADD.FTZ R187, -R214.reuse, R2 ;  /* 0x00000002d6bb7221 */ /* 0x040fe20000010100 */
[----:B------:R0:W-:Y:S01]  /*4b20*/  STG.E.128 desc[UR6][R188.64], R180 ;  /* 0x000000b4bc007986 */ /* 0x0001e2000c101d06 */
[C---:B------:R-:W-:Y:S01]  /*4b30*/  FADD.FTZ R2, -R214.reuse, R13 ;  /* 0x0000000dd6027221 */ /* 0x040fe20000010100 */
[C---:B------:R-:W-:Y:S01]  /*4b40*/  FADD.FTZ R13, -R214.reuse, R19 ;  /* 0x00000013d60d7221 */ /* 0x040fe20000010100 */
[C---:B------:R-:W-:Y:S01]  /*4b50*/  FADD.FTZ R19, -R214.reuse, R23 ;  /* 0x00000017d6137221 */ /* 0x040fe20000010100 */
[----:B------:R-:W-:Y:S01]  /*4b60*/  FADD.FTZ R14, -R214, R20 ;  /* 0x00000014d60e7221 */ /* 0x000fe20000010100 */
[----:B------:R-:W-:Y:S01]  /*4b70*/  FFMA.FTZ R20, R10, R108, R56 ;  /* 0x0000006c0a147223 */ /* 0x000fe20000010038 */
[----:B------:R-:W-:Y:S01]  /*4b80*/  FFMA.FTZ R9, R21, R157, R245 ;  /* 0x0000009d15097223 */ /* 0x000fe200000100f5 */
[----:B------:R-:W-:Y:S01]  /*4b90*/  FADD.FTZ R202, -R214, R5 ;  /* 0x00000005d6ca7221 */ /* 0x000fe20000010100 */
[----:B0-----:R-:W-:-:S04]  /*4ba0*/  IMAD.WIDE.U32 R180, R11, 0x10, R222 ;  /* 0x000000100bb47825 */ /* 0x001fc800078e00de */
[C---:B------:R-:W-:Y:S01]  /*4bb0*/  FADD.FTZ R11, -R214.reuse, R7 ;  /* 0x00000007d60b7221 */ /* 0x040fe20000010100 */
[----:B------:R-:W-:Y:S01]  /*4bc0*/  FADD.FTZ R182, -R214, R22 ;  /* 0x00000016d6b67221 */ /* 0x000fe20000010100 */
[C---:B------:R-:W-:Y:S02]  /*4bd0*/  FMUL.FTZ R22, R213.reuse, R8 ;  /* 0x00000008d5167220 */ /* 0x040fe40000410000 */
[----:B------:R-:W-:Y:S01]  /*4be0*/  FMUL.FTZ R23, R213, R11 ;  /* 0x0000000bd5177220 */ /* 0x000fe20000410000 */
[----:B------:R-:W-:Y:S01]  /*4bf0*/  FFMA.FTZ R8, R10, R156, R244 ;  /* 0x0000009c0a087223 */ /* 0x000fe200000100f4 */
[C---:B------:R-:W-:Y:S02]  /*4c00*/  FFMA.FTZ R10, R22.reuse, R158, R246 ;  /* 0x0000009e160a7223 */ /* 0x040fe400000100f6 */
[----:B------:R-:W-:Y:S01]  /*4c10*/  FFMA.FTZ R11, R23, R159, R247 ;  /* 0x0000009f170b7223 */ /* 0x000fe200000100f7 */
[----:B------:R-:W-:Y:S01]  /*4c20*/  FFMA.FTZ R21, R21, R109, R57 ;  /* 0x0000006d15157223 */ /* 0x000fe20000010039 */
[----:B------:R-:W-:Y:S01]  /*4c30*/  FFMA.FTZ R22, R22, R110, R58 ;  /* 0x0000006e16167223 */ /* 0x000fe2000001003a */
[----:B------:R-:W-:-:S02]  /*4c40*/  FFMA.FTZ R23, R23, R111, R59 ;  /* 0x0000006f17177223 */ /* 0x000fc4000001003b */
[----:B------:R0:W-:Y:S01]  /*4c50*/  STG.E.128 desc[UR6][R190.64], R8 ;  /* 0x00000008be007986 */ /* 0x0001e2000c101d06 */
[C---:B------:R-:W-:Y:S01]  /*4c60*/  FADD.FTZ R183, -R214.reuse, R194 ;  /* 0x000000c2d6b77221 */ /* 0x040fe20000010100 */
[----:B------:R-:W-:Y:S01]  /*4c70*/  FADD.FTZ R192, -R214, R195 ;  /* 0x000000c3d6c07221 */ /* 0x000fe20000010100 */
[----:B------:R-:W-:-:S04]  /*4c80*/  IMAD.WIDE.U32 R188, R6, 0x10, R220 ;  /* 0x0000001006bc7825 */ /* 0x000fc800078e00dc */
[----:B------:R-:W-:Y:S01]  /*4c90*/  FADD.FTZ R5, -R214, R16 ;  /* 0x00000010d6057221 */ /* 0x000fe20000010100 */
[----:B------:R1:W-:Y:S01]  /*4ca0*/  STG.E.128 desc[UR6][R180.64], R20 ;  /* 0x00000014b4007986 */ /* 0x0003e2000c101d06 */
[----:B------:R-:W-:-:S04]  /*4cb0*/  IMAD.WIDE.U32 R194, R6, 0x10, R222 ;  /* 0x0000001006c27825 */ /* 0x000fc800078e00de */
[C---:B------:R-:W-:Y:S01]  /*4cc0*/  FMUL.FTZ R6, R213.reuse, R187 ;  /* 0x000000bbd5067220 */ /* 0x040fe20000410000 */
[C---:B------:R-:W-:Y:S01]  /*4cd0*/  FADD.FTZ R210, -R214.reuse, R203 ;  /* 0x000000cbd6d27221 */ /* 0x040fe20000010100 */
[C---:B------:R-:W-:Y:S01]  /*4ce0*/  FADD.FTZ R199, -R214.reuse, R207 ;  /* 0x000000cfd6c77221 */ /* 0x040fe20000010100 */
[----:B------:R-:W-:Y:S01]  /*4cf0*/  FADD.FTZ R203, -R214, R206 ;  /* 0x000000ced6cb7221 */ /* 0x000fe20000010100 */
[C---:B0-----:R-:W-:Y:S01]  /*4d00*/  FMUL.FTZ R9, R213.reuse, R202 ;  /* 0x000000cad5097220 */ /* 0x041fe20000410000 */
[C---:B------:R-:W-:Y:S01]  /*4d10*/  FMUL.FTZ R10, R213.reuse, R201 ;  /* 0x000000c9d50a7220 */ /* 0x040fe20000410000 */
[----:B------:R-:W-:Y:S02]  /*4d20*/  FMUL.FTZ R11, R213, R200 ;  /* 0x000000c8d50b7220 */ /* 0x000fe40000410000 */
[C---:B------:R-:W-:Y:S01]  /*4d30*/  FFMA.FTZ R8, R9.reuse, R152, R248 ;  /* 0x0000009809087223 */ /* 0x040fe200000100f8 */
[----:B-1----:R-:W-:Y:S01]  /*4d40*/  FFMA.FTZ R20, R9, R104, R60 ;  /* 0x0000006809147223 */ /* 0x002fe2000001003c */
[C---:B------:R-:W-:Y:S01]  /*4d50*/  FFMA.FTZ R9, R10.reuse, R153, R249 ;  /* 0x000000990a097223 */ /* 0x040fe200000100f9 */
[----:B------:R-:W-:Y:S01]  /*4d60*/  FFMA.FTZ R21, R10, R105, R61 ;  /* 0x000000690a157223 */ /* 0x000fe2000001003d */
[C---:B------:R-:W-:Y:S01]  /*4d70*/  FFMA.FTZ R10, R11.reuse, R154, R250 ;  /* 0x0000009a0b0a7223 */ /* 0x040fe200000100fa */
[----:B------:R-:W-:Y:S01]  /*4d80*/  FFMA.FTZ R22, R11, R106, R62 ;  /* 0x0000006a0b167223 */ /* 0x000fe2000001003e */
[----:B------:R-:W-:Y:S01]  /*4d90*/  FADD.FTZ R7, -R214, R18 ;  /* 0x00000012d6077221 */ /* 0x000fe20000010100 */
[C---:B------:R-:W-:Y:S01]  /*4da0*/  FMUL.FTZ R209, R213.reuse, R2 ;  /* 0x00000002d5d17220 */ /* 0x040fe20000410000 */
[C---:B------:R-:W-:Y:S01]  /*4db0*/  FMUL.FTZ R208, R213.reuse, R3 ;  /* 0x00000003d5d07220 */ /* 0x040fe20000410000 */
[C---:B------:R-:W-:Y:S01]  /*4dc0*/  FMUL.FTZ R207, R213.reuse, R4 ;  /* 0x00000004d5cf7220 */ /* 0x040fe20000410000 */
[C---:B------:R-:W-:Y:S01]  /*4dd0*/  FMUL.FTZ R206, R213.reuse, R5 ;  /* 0x00000005d5ce7220 */ /* 0x040fe20000410000 */
[----:B------:R-:W-:Y:S01]  /*4de0*/  FFMA.FTZ R11, R6, R155, R251 ;  /* 0x0000009b060b7223 */ /* 0x000fe200000100fb */
[----:B------:R-:W-:Y:S01]  /*4df0*/  FADD.FTZ R18, -R214, R185 ;  /* 0x000000b9d6127221 */ /* 0x000fe20000010100 */
[----:B------:R-:W-:Y:S01]  /*4e00*/  FFMA.FTZ R23, R6, R107, R63 ;  /* 0x0000006b06177223 */ /* 0x000fe2000001003f */
[C---:B------:R-:W-:Y:S01]  /*4e10*/  FMUL.FTZ R185, R213.reuse, R14 ;  /* 0x0000000ed5b97220 */ /* 0x040fe20000410000 */
[C---:B------:R-:W-:Y:S01]  /*4e20*/  FMUL.FTZ R14, R213.reuse, R182 ;  /* 0x000000b6d50e7220 */ /* 0x040fe20000410000 */
[----:B------:R-:W-:Y:S01]  /*4e30*/  FMUL.FTZ R2, R213, R183 ;  /* 0x000000b7d5027220 */ /* 0x000fe20000410000 */
[----:B------:R-:W-:-:S04]  /*4e40*/  IMAD.WIDE.U32 R190, R0, 0x10, R220 ;  /* 0x0000001000be7825 */ /* 0x000fc800078e00dc */
[----:B--2---:R-:W-:Y:S01]  /*4e50*/  FFMA.FTZ R183, R206, R151, R252 ;  /* 0x00000097ceb77223 */ /* 0x004fe200000100fc */
[----:B------:R0:W-:Y:S01]  /*4e60*/  STG.E.128 desc[UR6][R188.64], R8 ;  /* 0x00000008bc007986 */ /* 0x0001e2000c101d06 */
[----:B------:R-:W-:Y:S01]  /*4e70*/  FADD.FTZ R198, -R214, R204 ;  /* 0x000000ccd6c67221 */ /* 0x000fe20000010100 */
[C---:B------:R-:W-:Y:S02]  /*4e80*/  FMUL.FTZ R204, R213.reuse, R7 ;  /* 0x00000007d5cc7220 */ /* 0x040fe40000410000 */
[----:B------:R1:W-:Y:S01]  /*4e90*/  STG.E.128 desc[UR6][R194.64], R20 ;  /* 0x00000014c2007986 */ /* 0x0003e2000c101d06 */
[C---:B------:R-:W-:Y:S01]  /*4ea0*/  FMUL.FTZ R187, R213.reuse, R13 ;  /* 0x0000000dd5bb7220 */ /* 0x040fe20000410000 */
[C---:B------:R-:W-:Y:S01]  /*4eb0*/  FMUL.FTZ R7, R213.reuse, R196 ;  /* 0x000000c4d5077220 */ /* 0x040fe20000410000 */
[----:B------:R-:W-:Y:S01]  /*4ec0*/  FMUL.FTZ R13, R213, R197 ;  /* 0x000000c5d50d7220 */ /* 0x000fe20000410000 */
[----:B------:R-:W2:Y:S01]  /*4ed0*/  LDL R252, [R1+0x18] ;  /* 0x0000180001fc7983 */ /* 0x000ea20000100800 */
[----:B------:R-:W-:-:S04]  /*4ee0*/  IMAD.WIDE.U32 R196, R17, 0x10, R220 ;  /* 0x0000001011c47825 */ /* 0x000fc800078e00dc */
[--C-:B0-----:R-:W-:Y:S01]  /*4ef0*/  IMAD.WIDE.U32 R188, R205, 0x10, R220.reuse ;  /* 0x00000010cdbc7825 */ /* 0x101fe200078e00dc */
[----:B-1----:R-:W2:Y:S03]  /*4f00*/  LDL R21, [R1+0x10] ;  /* 0x0000100001157983 */ /* 0x002ea60000100800 */
[----:B------:R-:W-:Y:S01]  /*4f10*/  IMAD.WIDE.U32 R194, R186, 0x10, R220 ;  /* 0x00000010bac27825 */ /* 0x000fe200078e00dc */
[----:B------:R-:W2:Y:S04]  /*4f20*/  LDL R22, [R1+0x14] ;  /* 0x0000140001167983 */ /* 0x000ea80000100800 */
[----:B------:R-:W2:Y:S01]  /*4f30*/  LDL R23, [R1+0x1c] ;  /* 0x00001c0001177983 */ /* 0x000ea20000100800 */
[----:B---3--:R-:W-:-:S03]  /*4f40*/  FFMA.FTZ R182, R207, R150, R219 ;  /* 0x00000096cfb67223 */ /* 0x008fc600000100db */
[----:B------:R-:W3:Y:S01]  /*4f50*/  LDL R219, [R1+0x28] ;  /* 0x0000280001db7983 */ /* 0x000ee20000100800 */
[----:B------:R-:W-:-:S03]  /*4f60*/  FFMA.FTZ R181, R208, R149, R218 ;  /* 0x00000095d0b57223 */ /* 0x000fc600000100da */
[----:B------:R-:W3:Y:S01]  /*4f70*/  LDL R218, [R1+0x2c] ;  /* 0x00002c0001da7983 */ /* 0x000ee20000100800 */
[----:B----4-:R-:W-:Y:S01]  /*4f80*/  FFMA.FTZ R180, R209, R148, R217 ;  /* 0x00000094d1b47223 */ /* 0x010fe200000100d9 */
[----:B------:R-:W-:Y:S02]  /*4f90*/  FADD.FTZ R16, -R214, R184 ;  /* 0x000000b8d6107221 */ /* 0x000fe40000010100 */
[----:B------:R-:W4:Y:S04]  /*4fa0*/  LDL R217, [R1+0x30] ;  /* 0x0000300001d97983 */ /* 0x000f280000100800 */
[----:B------:R0:W-:Y:S01]  /*4fb0*/  STG.E.128 desc[UR6][R190.64], R180 ;  /* 0x000000b4be007986 */ /* 0x0001e2000c101d06 */
[C---:B------:R-:W-:Y:S01]  /*4fc0*/  FMUL.FTZ R18, R213.reuse, R18 ;  /* 0x00000012d5127220 */ /* 0x040fe20000410000 */
[C---:B------:R-:W-:Y:S01]  /*4fd0*/  FMUL.FTZ R3, R213.reuse, R192 ;  /* 0x000000c0d5037220 */ /* 0x040fe20000410000 */
[----:B------:R-:W-:Y:S01]  /*4fe0*/  FMUL.FTZ R4, R213, R198 ;  /* 0x000000c6d5047220 */ /* 0x000fe20000410000 */
[----:B------:R-:W4:Y:S01]  /*4ff0*/  LDL R214, [R1+0x3c] ;  /* 0x00003c0001d67983 */ /* 0x000f220000100800 */
[----:B0-----:R-:W-:-:S03]  /*5000*/  IMAD.WIDE.U32 R190, R193, 0x10, R220 ;  /* 0x00000010c1be7825 */ /* 0x001fc600078e00dc */
[----:B------:R-:W4:Y:S04]  /*5010*/  LDL R221, [R1+0x20] ;  /* 0x0000200001dd7983 */ /* 0x000f280000100800 */
[----:B------:R-:W4:Y:S01]  /*5020*/  LDL R220, [R1+0x24] ;  /* 0x0000240001dc7983 */ /* 0x000f220000100800 */
[C---:B------:R-:W-:Y:S01]  /*5030*/  FMUL.FTZ R184, R213.reuse, R15 ;  /* 0x0000000fd5b87220 */ /* 0x040fe20000410000 */
[C---:B------:R-:W-:Y:S01]  /*5040*/  FMUL.FTZ R15, R213.reuse, R19 ;  /* 0x00000013d50f7220 */ /* 0x040fe20000410000 */
[C---:B------:R-:W-:Y:S01]  /*5050*/  FMUL.FTZ R16, R213.reuse, R16 ;  /* 0x00000010d5107220 */ /* 0x040fe20000410000 */
[C---:B------:R-:W-:Y:S01]  /*5060*/  FMUL.FTZ R5, R213.reuse, R199 ;  /* 0x000000c7d5057220 */ /* 0x040fe20000410000 */
[C---:B------:R-:W-:Y:S01]  /*5070*/  FMUL.FTZ R6, R213.reuse, R210 ;  /* 0x000000d2d5067220 */ /* 0x040fe20000410000 */
[----:B------:R-:W-:Y:S01]  /*5080*/  FMUL.FTZ R19, R213, R203 ;  /* 0x000000cbd5137220 */ /* 0x000fe20000410000 */
[----:B------:R-:W4:Y:S04]  /*5090*/  LDL R210, [R1+0x4c] ;  /* 0x00004c0001d27983 */ /* 0x000f280000100800 */
[----:B------:R-:W4:Y:S01]  /*50a0*/  LDL R213, [R1+0x40] ;  /* 0x0000400001d57983 */ /* 0x000f220000100800 */
[----:B------:R-:W-:-:S04]  /*50b0*/  IMAD.WIDE.U32 R198, R0, 0x10, R222 ;  /* 0x0000001000c67825 */ /* 0x000fc800078e00de */
[----:B------:R-:W-:Y:S01]  /*50c0*/  FFMA.FTZ R8, R209, R100, R64 ;  /* 0x00000064d1087223 */ /* 0x000fe20000010040 */
[----:B------:R-:W-:Y:S01]  /*50d0*/  FFMA.FTZ R9, R208, R101, R65 ;  /* 0x00000065d0097223 */ /* 0x000fe20000010041 */
[----:B------:R-:W-:Y:S01]  /*50e0*/  FFMA.FTZ R10, R207, R102, R66 ;  /* 0x00000066cf0a7223 */ /* 0x000fe20000010042 */
[----:B------:R-:W-:Y:S01]  /*50f0*/  FFMA.FTZ R11, R206, R103, R67 ;  /* 0x00000067ce0b7223 */ /* 0x000fe20000010043 */
[----:B------:R-:W-:-:S04]  /*5100*/  IMAD.WIDE.U32 R202, R17, 0x10, R222 ;  /* 0x0000001011ca7825 */ /* 0x000fc800078e00de */
[----:B------:R-:W-:Y:S01]  /*5110*/  FFMA.FTZ R180, R204, R96, R68 ;  /* 0x00000060ccb47223 */ /* 0x000fe20000010044 */
[----:B------:R-:W-:Y:S01]  /*5120*/  FFMA.FTZ R181, R187, R97, R69 ;  /* 0x00000061bbb57223 */ /* 0x000fe20000010045 */
[----:B------:R-:W-:Y:S01]  /*5130*/  FFMA.FTZ R182, R185, R98, R70 ;  /* 0x00000062b9b67223 */ /* 0x000fe20000010046 */
[----:B------:R-:W-:-:S04]  /*5140*/  IMAD.WIDE.U32 R200, R186, 0x10, R222 ;  /* 0x00000010bac87825 */ /* 0x000fc800078e00de */
[----:B------:R-:W-:Y:S01]  /*5150*/  FFMA.FTZ R183, R184, R99, R71 ;  /* 0x00000063b8b77223 */ /* 0x000fe20000010047 */
[----:B------:R0:W-:Y:S01]  /*5160*/  STG.E.128 desc[UR6][R198.64], R8 ;  /* 0x00000008c6007986 */ /* 0x0001e2000c101d06 */
[----:B------:R-:W-:-:S04]  /*5170*/  IMAD.WIDE.U32 R192, R193, 0x10, R222 ;  /* 0x00000010c1c07825 */ /* 0x000fc800078e00de */
[----:B0-----:R-:W-:Y:S01]  /*5180*/  FFMA.FTZ R8, R18, R92, R72 ;  /* 0x0000005c12087223 */ /* 0x001fe20000010048 */
[----:B------:R-:W-:Y:S01]  /*5190*/  FFMA.FTZ R9, R16, R93, R73 ;  /* 0x0000005d10097223 */ /* 0x000fe20000010049 */
[----:B------:R-:W-:Y:S01]  /*51a0*/  FFMA.FTZ R10, R15, R94, R74 ;  /* 0x0000005e0f0a7223 */ /* 0x000fe2000001004a */
[----:B------:R-:W-:Y:S01]  /*51b0*/  FFMA.FTZ R11, R14, R95, R75 ;  /* 0x0000005f0e0b7223 */ /* 0x000fe2000001004b */
[----:B--2---:R-:W-:Y:S01]  /*51c0*/  FFMA.FTZ R20, R204, R144, R21 ;  /* 0x00000090cc147223 */ /* 0x004fe20000010015 */
[----:B------:R-:W-:Y:S01]  /*51d0*/  FFMA.FTZ R21, R187, R145, R22 ;  /* 0x00000091bb157223 */ /* 0x000fe20000010016 */
[----:B------:R-:W-:Y:S01]  /*51e0*/  FFMA.FTZ R22, R185, R146, R252 ;  /* 0x00000092b9167223 */ /* 0x000fe200000100fc */
[----:B------:R-:W-:-:S05]  /*51f0*/  FFMA.FTZ R23, R184, R147, R23 ;  /* 0x00000093b8177223 */ /* 0x000fca0000010017 */
[----:B------:R0:W-:Y:S01]  /*5200*/  STG.E.128 desc[UR6][R196.64], R20 ;  /* 0x00000014c4007986 */ /* 0x0001e2000c101d06 */
[----:B---3--:R-:W-:-:S03]  /*5210*/  FFMA.FTZ R186, R15, R142, R219 ;  /* 0x0000008e0fba7223 */ /* 0x008fc600000100db */
[----:B------:R1:W-:Y:S01]  /*5220*/  STG.E.128 desc[UR6][R202.64], R180 ;  /* 0x000000b4ca007986 */ /* 0x0003e2000c101d06 */
[----:B------:R-:W-:Y:S01]  /*5230*/  FFMA.FTZ R187, R14, R143, R218 ;  /* 0x0000008f0ebb7223 */ /* 0x000fe200000100da */
[----:B------:R-:W-:-:S04]  /*5240*/  IMAD.WIDE.U32 R204, R205, 0x10, R222 ;  /* 0x00000010cdcc7825 */ /* 0x000fc800078e00de */
[----:B0-----:R-:W-:Y:S01]  /*5250*/  FFMA.FTZ R21, R3, R137, R216 ;  /* 0x0000008903157223 */ /* 0x001fe200000100d8 */
[----:B------:R-:W-:Y:S01]  /*5260*/  FFMA.FTZ R22, R7, R138, R215 ;  /* 0x0000008a07167223 */ /* 0x000fe200000100d7 */
[C---:B-1----:R-:W-:Y:S01]  /*5270*/  FFMA.FTZ R180, R2.reuse, R88, R76 ;  /* 0x0000005802b47223 */ /* 0x042fe2000001004c */
[----:B------:R-:W-:Y:S01]  /*5280*/  FFMA.FTZ R181, R3, R89, R77 ;  /* 0x0000005903b57223 */ /* 0x000fe2000001004d */
[----:B------:R-:W-:Y:S01]  /*5290*/  FFMA.FTZ R182, R7, R90, R78 ;  /* 0x0000005a07b67223 */ /* 0x000fe2000001004e */
[----:B----4-:R-:W-:Y:S01]  /*52a0*/  FFMA.FTZ R20, R2, R136, R217 ;  /* 0x0000008802147223 */ /* 0x010fe200000100d9 */
[----:B------:R-:W-:Y:S01]  /*52b0*/  FFMA.FTZ R183, R13, R91, R79 ;  /* 0x0000005b0db77223 */ /* 0x000fe2000001004f */
[----:B------:R-:W-:Y:S01]  /*52c0*/  FFMA.FTZ R184, R18, R140, R221 ;  /* 0x0000008c12b87223 */ /* 0x000fe200000100dd */
[----:B------:R-:W-:-:S05]  /*52d0*/  FFMA.FTZ R185, R16, R141, R220 ;  /* 0x0000008d10b97223 */ /* 0x000fca00000100dc */
[----:B------:R0:W-:Y:S01]  /*52e0*/  STG.E.128 desc[UR6][R194.64], R184 ;  /* 0x000000b8c2007986 */ /* 0x0001e2000c101d06 */
[----:B------:R-:W-:Y:S01]  /*52f0*/  FFMA.FTZ R23, R13, R139, R214 ;  /* 0x0000008b0d177223 */ /* 0x000fe200000100d6 */
[----:B0-----:R-:W0:Y:S01]  /*5300*/  LDC.64 R194, c[0x0][0x380] ;  /* 0x0000e000ffc27b82 */ /* 0x001e220000000a00 */
        /* <DEDUP_REMOVED lines=8> */
[----:B------:R1:W-:Y:S04]  /*5390*/  STG.E.128 desc[UR6][R200.64], R8 ;  /* 0x00000008c8007986 */ /* 0x0003e8000c101d06 */
[----:B------:R1:W-:Y:S04]  /*53a0*/  STG.E.128 desc[UR6][R190.64], R20 ;  /* 0x00000014be007986 */ /* 0x0003e8000c101d06 */
[----:B------:R1:W-:Y:S04]  /*53b0*/  STG.E.128 desc[UR6][R192.64], R180 ;  /* 0x000000b4c0007986 */ /* 0x0003e8000c101d06 */
[----:B------:R1:W-:Y:S01]  /*53c0*/  STG.E.128 desc[UR6][R188.64], R184 ;  /* 0x000000b8bc007986 */ /* 0x0003e2000c101d06 */
[----:B0-----:R-:W-:-:S03]  /*53d0*/  LEA R12, R194, R12, 0x2 ;  /* 0x0000000cc20c7211 */ /* 0x001fc600078e10ff */
[----:B------:R1:W-:Y:S01]  /*53e0*/  STG.E.128 desc[UR6][R204.64], R4 ;  /* 0x00000004cc007986 */ /* 0x0003e2000c101d06 */
[----:B------:R-:W-:-:S13]  /*53f0*/  ISETP.GE.AND P2, PT, R12, R195, PT ;  /* 0x000000c30c00720c */ /* 0x000fda0003f46270 */
[----:B------:R-:W-:Y:S05]  /*5400*/  @!P2 BRA `(.L_x_29905) ;  /* 0xffffffbc00c8a947 */ /* 0x000fea000383ffff */
[----:B------:R-:W-:Y:S05]  /*5410*/  EXIT ;  /* 0x000000000000794d */ /* 0x000fea0003800000 */
.L_x_29904:
        /* <DEDUP_REMOVED lines=8> */
.L_x_29907:
[----:B------:R-:W-:Y:S05]  /*54a0*/  BSYNC B0 ;  /* 0x0000000000007941 */ /* 0x000fea0003800000 */
.L_x_29906:
        /* <DEDUP_REMOVED lines=9> */
.L_x_29908:
[----:B------:R-:W-:Y:S02]  /*5540*/  HFMA2 R182, -RZ, RZ, 0, 2.384185791015625e-07 ;  /* 0x00000004ffb67431 */ /* 0x000fe400000001ff */
[----:B------:R-:W-:Y:S01]  /*5550*/  FADD.FTZ R183, R183, R180 ;  /* 0x000000b4b7b77221 */ /* 0x000fe20000010000 */
[----:B------:R-:W-:-:S04]  /*5560*/  MOV R180, 0xffffffff ;  /* 0xffffffff00b47802 */ /* 0x000fc80000000f00 */
[----:B------:R-:W-:-:S07]  /*5570*/  MOV R214, R183 ;  /* 0x000000b700d67202 */ /* 0x000fce0000000f00 */
[----:B------:R-:W-:Y:S05]  /*5580*/  WARPSYNC.COLLECTIVE R180, `(.L_x_29909) ;  /* 0x00000000b4087348 */ /* 0x000fea0003c00000 */
[----:B------:R0:W1:Y:S02]  /*5590*/  SHFL.BFLY P3, R180, R214, R182, R181 ;  /* 0x0c0000b6d6b47389 */ /* 0x00006400000600b5 */
[----:B01----:R-:W-:Y:S05]  /*55a0*/  ENDCOLLECTIVE ;  /* 0x000000000000791b */ /* 0x003fea0003800000 */
.L_x_29909:
[----:B------:R-:W-:Y:S02]  /*55b0*/  HFMA2 R182, -RZ, RZ, 0, 4.76837158203125e-07 ;  /* 0x00000008ffb67431 */ /* 0x000fe400000001ff */
[----:B------:R-:W-:Y:S01]  /*55c0*/  FADD.FTZ R183, R183, R180 ;  /* 0x000000b4b7b77221 */ /* 0x000fe20000010000 */
[----:B------:R-:W-:-:S04]  /*55d0*/  MOV R180, 0xffffffff ;  /* 0xffffffff00b47802 */ /* 0x000fc80000000f00 */
[----:B------:R-:W-:-:S07]  /*55e0*/  MOV R214, R183 ;  /* 0x000000b700d67202 */ /* 0x000fce0000000f00 */
[----:B------:R-:W-:Y:S05]  /*55f0*/  WARPSYNC.COLLECTIVE R180, `(.L_x_29910) ;  /* 0x00000000b4087348 */ /* 0x000fea0003c00000 */
[----:B------:R0:W1:Y:S02]  /*5600*/  SHFL.BFLY P3, R180, R214, R182, R181 ;  /* 0x0c0000b6d6b47389 */ /* 0x00006400000600b5 */
[----:B01----:R-:W-:Y:S05]  /*5610*/  ENDCOLLECTIVE ;  /* 0x000000000000791b */ /* 0x003fea0003800000 */
.L_x_29910:
[----:B------:R-:W-:Y:S02]  /*5620*/  HFMA2 R182, -RZ, RZ, 0, 9.5367431640625e-07 ;  /* 0x00000010ffb67431 */ /* 0x000fe400000001ff */
[----:B------:R-:W-:Y:S01]  /*5630*/  FADD.FTZ R183, R183, R180 ;  /* 0x000000b4b7b77221 */ /* 0x000fe20000010000 */
[----:B------:R-:W-:-:S04]  /*5640*/  MOV R180, 0xffffffff ;  /* 0xffffffff00b47802 */ /* 0x000fc80000000f00 */
[----:B------:R-:W-:-:S07]  /*5650*/  MOV R214, R183 ;  /* 0x000000b700d67202 */ /* 0x000fce0000000f00 */
[----:B------:R-:W-:Y:S05]  /*5660*/  WARPSYNC.COLLECTIVE R180, `(.L_x_29911) ;  /* 0x00000000b4087348 */ /* 0x000fea0003c00000 */
[----:B------:R0:W1:Y:S02]  /*5670*/  SHFL.BFLY P3, R180, R214, R182, R181 ;  /* 0x0c0000b6d6b47389 */ /* 0x00006400000600b5 */
[----:B01----:R-:W-:Y:S05]  /*5680*/  ENDCOLLECTIVE ;  /* 0x000000000000791b */ /* 0x003fea0003800000 */
.L_x_29911:
        /* <DEDUP_REMOVED lines=100> */
[----:B------:R-:W-:Y:S02]  /*5cd0*/  MOV R181, 0x1f ;  /* 0x0000001f00b57802 */ /* 0x000fe40000000f00 */
[----:B------:R-:W-:-:S07]  /*5ce0*/  MOV R214, R213 ;  /* 0x000000d500d67202 */ /* 0x000fce0000000f00 */
[----:B------:R-:W-:Y:S05]  /*5cf0*/  WARPSYNC.COLLECTIVE R180, `(.L_x_29912) ;  /* 0x00000000b4087348 */ /* 0x000fea0003c00000 */
[----:B------:R0:W1:Y:S02]  /*5d00*/  SHFL.BFLY P3, R180, R214, R182, R181 ;  /* 0x0c0000b6d6b47389 */ /* 0x00006400000600b5 */
[----:B01----:R-:W-:Y:S05]  /*5d10*/  ENDCOLLECTIVE ;  /* 0x000000000000791b */ /* 0x003fea0003800000 */
.L_x_29912:
[----:B------:R-:W-:Y:S02]  /*5d20*/  HFMA2 R182, -RZ, RZ, 0, 1.1920928955078125e-07 ;  /* 0x00000002ffb67431 */ /* 0x000fe400000001ff */
[----:B------:R-:W-:Y:S01]  /*5d30*/  FADD.FTZ R213, R213, R180 ;  /* 0x000000b4d5d57221 */ /* 0x000fe20000010000 */
[----:B------:R-:W-:-:S04]  /*5d40*/  MOV R180, 0xffffffff ;  /* 0xffffffff00b47802 */ /* 0x000fc80000000f00 */
[----:B------:R-:W-:-:S07]  /*5d50*/  MOV R214, R213 ;  /* 0x000000d500d67202 */ /* 0x000fce0000000f00 */
[----:B------:R-:W-:Y:S05]  /*5d60*/  WARPSYNC.COLLECTIVE R180, `(.L_x_29913) ;  /* 0x00000000b4087348 */ /* 0x000fea0003c00000 */
[----:B------:R0:W1:Y:S02]  /*5d70*/  SHFL.BFLY P3, R180, R214, R182, R181 ;  /* 0x0c0000b6d6b47389 */ /* 0x00006400000600b5 */
[----:B01----:R-:W-:Y:S05]  /*5d80*/  ENDCOLLECTIVE ;  /* 0x000000000000791b */ /* 0x003fea0003800000 */
.L_x_29913:
[----:B------:R-:W-:Y:S02]  /*5d90*/  HFMA2 R182, -RZ, RZ, 0, 2.384185791015625e-07 ;  /* 0x00000004ffb67431 */ /* 0x000fe400000001ff */
[----:B------:R-:W-:Y:S01]  /*5da0*/  FADD.FTZ R213, R213, R180 ;  /* 0x000000b4d5d57221 */ /* 0x000fe20000010000 */
[----:B------:R-:W-:-:S04]  /*5db0*/  MOV R180, 0xffffffff ;  /* 0xffffffff00b47802 */ /* 0x000fc80000000f00 */
[----:B------:R-:W-:-:S07]  /*5dc0*/  MOV R214, R213 ;  /* 0x000000d500d67202 */ /* 0x000fce0000000f00 */
[----:B------:R-:W-:Y:S05]  /*5dd0*/  WARPSYNC.COLLECTIVE R180, `(.L_x_29914) ;  /* 0x00000000b4087348 */ /* 0x000fea0003c00000 */
[----:B------:R0:W1:Y:S02]  /*5de0*/  SHFL.BFLY P3, R180, R214, R182, R181 ;  /* 0x0c0000b6d6b47389 */ /* 0x00006400000600b5 */
[----:B01----:R-:W-:Y:S05]  /*5df0*/  ENDCOLLECTIVE ;  /* 0x000000000000791b */ /* 0x003fea0003800000 */
.L_x_29914:
[----:B------:R-:W-:Y:S02]  /*5e00*/  HFMA2 R182, -RZ, RZ, 0, 4.76837158203125e-07 ;  /* 0x00000008ffb67431 */ /* 0x000fe400000001ff */
[----:B------:R-:W-:Y:S01]  /*5e10*/  FADD.FTZ R213, R213, R180 ;  /* 0x000000b4d5d57221 */ /* 0x000fe20000010000 */
[----:B------:R-:W-:-:S04]  /*5e20*/  MOV R180, 0xffffffff ;  /* 0xffffffff00b47802 */ /* 0x000fc80000000f00 */
[----:B------:R-:W-:-:S07]  /*5e30*/  MOV R214, R213 ;  /* 0x000000d500d67202 */ /* 0x000fce0000000f00 */
[----:B------:R-:W-:Y:S05]  /*5e40*/  WARPSYNC.COLLECTIVE R180, `(.L_x_29915) ;  /* 0x00000000b4087348 */ /* 0x000fea0003c00000 */
[----:B------:R0:W1:Y:S02]  /*5e50*/  SHFL.BFLY P3, R180, R214, R182, R181 ;  /* 0x0c0000b6d6b47389 */ /* 0x00006400000600b5 */
[----:B01----:R-:W-:Y:S05]  /*5e60*/  ENDCOLLECTIVE ;  /* 0x000000000000791b */ /* 0x003fea0003800000 */
.L_x_29915:
[----:B------:R-:W-:Y:S02]  /*5e70*/  HFMA2 R182, -RZ, RZ, 0, 9.5367431640625e-07 ;  /* 0x00000010ffb67431 */ /* 0x000fe400000001ff */
[----:B------:R-:W-:Y:S01]  /*5e80*/  FADD.FTZ R213, R213, R180 ;  /* 0x000000b4d5d57221 */ /* 0x000fe20000010000 */
[----:B------:R-:W-:-:S04]  /*5e90*/  MOV R180, 0xffffffff ;  /* 0xffffffff00b47802 */ /* 0x000fc80000000f00 */
[----:B------:R-:W-:-:S07]  /*5ea0*/  MOV R214, R213 ;  /* 0x000000d500d67202 */ /* 0x000fce0000000f00 */
[----:B------:R-:W-:Y:S05]  /*5eb0*/  WARPSYNC.COLLECTIVE R180, `(.L_x_29916) ;  /* 0x00000000b4087348 */ /* 0x000fea0003c00000 */
[----:B------:R0:W1:Y:S02]  /*5ec0*/  SHFL.BFLY P3, R180, R214, R182, R181 ;  /* 0x0c0000b6d6b47389 */ /* 0x00006400000600b5 */
[----:B01----:R-:W-:Y:S05]  /*5ed0*/  ENDCOLLECTIVE ;  /* 0x000000000000791b */ /* 0x003fea0003800000 */
.L_x_29916:
[----:B------:R-:W-:Y:S05]  /*5ee0*/  BRA `(.L_x_29917) ;  /* 0xffffffe000d87947 */ /* 0x000fea000383ffff */
.L_x_29918:
        /* <DEDUP_REMOVED lines=9> */
.L_x_33317:


//--------------------- .text._ZN10layer_norm31ln_parallel_residual_fwd_kernelINS_13Kernel_traitsIfffffjLj1536ELj1ELj4ELj1ELj16ENS_18Kernel_traits_baseILj1536EfffffjLj128EEEEELb0ELb1ELb0EEEvNS_9FwdParamsE --------------------------
	.section	.text._ZN10layer_norm31ln_parallel_residual_fwd_kernelINS_13Kernel_traitsIfffffjLj1536ELj1ELj4ELj1ELj16ENS_18Kernel_traits_baseILj1536EfffffjLj128EEEEELb0ELb1ELb0EEEvNS_9FwdParamsE,"ax",@progbits
	.align	128
        .global         _ZN10layer_norm31ln_parallel_residual_fwd_kernelINS_13Kernel_traitsIfffffjLj1536ELj1ELj4ELj1ELj16ENS_18Kernel_traits_baseILj1536EfffffjLj128EEEEELb0ELb1ELb0EEEvNS_9FwdParamsE
        .type           _ZN10layer_norm31ln_parallel_residual_fwd_kernelINS_13Kernel_traitsIfffffjLj1536ELj1ELj4ELj1ELj16ENS_18Kernel_traits_baseILj1536EfffffjLj128EEEEELb0ELb1ELb0EEEvNS_9FwdParamsE,@function
        .size           _ZN10layer_norm31ln_parallel_residual_fwd_kernelINS_13Kernel_traitsIfffffjLj1536ELj1ELj4ELj1ELj16ENS_18Kernel_traits_baseILj1536EfffffjLj128EEEEELb0ELb1ELb0EEEvNS_9FwdParamsE,(.L_x_33318 - _ZN10layer_norm31ln_parallel_residual_fwd_kernelINS_13Kernel_traitsIfffffjLj1536ELj1ELj4ELj1ELj16ENS_18Kernel_traits_baseILj1536EfffffjLj128EEEEELb0ELb1ELb0EEEvNS_9FwdParamsE)
        .other          _ZN10layer_norm31ln_parallel_residual_fwd_kernelINS_13Kernel_traitsIfffffjLj1536ELj1ELj4ELj1ELj16ENS_18Kernel_traits_baseILj1536EfffffjLj128EEEEELb0ELb1ELb0EEEvNS_9FwdParamsE,@"STO_CUDA_ENTRY STV_DEFAULT"
_ZN10layer_norm31ln_parallel_residual_fwd_kernelINS_13Kernel_traitsIfffffjLj1536ELj1ELj4ELj1ELj16ENS_18Kernel_traits_baseILj1536EfffffjLj128EEEEELb0ELb1ELb0EEEvNS_9FwdParamsE:
.text._ZN10layer_norm31ln_parallel_residual_fwd_kernelINS_13Kernel_traitsIfffffjLj1536ELj1ELj4ELj1ELj16ENS_18Kernel_traits_baseILj1536EfffffjLj128EEEEELb0ELb1ELb0EEEvNS_9FwdParamsE:
        /* <DEDUP_REMOVED lines=31> */
[----:B------:R-:W5:Y:S02]  /*01f0*/  @P5 LDG.E.128 R108, desc[UR6][R2.64] ;  /* 0x00000006026c5981 */ /* 0x000f64000c1e1d00 */
[----:B------:R-:W0:Y:S01]  /*0200*/  @P1 LDC.64 R10, c[0x0][0x3d0] ;  /* 0x0000f400ff0a1b82 */ /* 0x000e220000000a00 */
[C---:B-1----:R-:W-:Y:S01]  /*0210*/  @P5 IMAD.WIDE.U32 R4, R31.reuse, 0x10, R4 ;  /* 0x000000101f045825 */ /* 0x042fe200078e0004 */
[----:B------:R-:W-:-:S04]  /*0220*/  @P5 LOP3.LUT R31, R31, 0x20, RZ, 0xfc, !PT ;  /* 0x000000201f1f5812 */ /* 0x000fc800078efcff */
[----:B------:R-:W5:Y:S02]  /*0230*/  @P5 LDG.E.128 R104, desc[UR6][R4.64] ;  /* 0x0000000604685981 */ /* 0x000f64000c1e1d00 */
[----:B------:R-:W1:Y:S01]  /*0240*/  @P1 LDC.64 R12, c[0x0][0x438] ;  /* 0x00010e00ff0c1b82 */ /* 0x000e620000000a00 */
[----:B--2---:R-:W-:-:S05]  /*0250*/  @P2 IMAD.WIDE.U32 R6, R31, 0x10, R6 ;  /* 0x000000101f062825 */ /* 0x004fca00078e0006 */
[----:B------:R2:W5:Y:S02]  /*0260*/  @P2 LDG.E.128 R140, desc[UR6][R6.64] ;  /* 0x00000006068c2981 */ /* 0x000564000c1e1d00 */
[----:B------:R-:W4:Y:S01]  /*0270*/  @P6 LDC.64 R14, c[0x0][0x3d0] ;  /* 0x0000f400ff0e6b82 */ /* 0x000f220000000a00 */
[C---:B---3--:R-:W-:Y:S01]  /*0280*/  @P2 IMAD.WIDE.U32 R8, R31.reuse, 0x10, R8 ;  /* 0x000000101f082825 */ /* 0x048fe200078e0008 */
[----:B------:R-:W-:-:S04]  /*0290*/  @P2 IADD3 R31, PT, PT, R31, 0x20, RZ ;  /* 0x000000201f1f2810 */ /* 0x000fc80007ffe0ff */
[----:B------:R3:W5:Y:S02]  /*02a0*/  @P2 LDG.E.128 R136, desc[UR6][R8.64] ;  /* 0x0000000608882981 */ /* 0x000764000c1e1d00 */
[----:B------:R-:W2:Y:S01]  /*02b0*/  @P6 LDC.64 R16, c[0x0][0x438] ;  /* 0x00010e00ff106b82 */ /* 0x000ea20000000a00 */
[----:B0-----:R-:W-:-:S07]  /*02c0*/  @P1 IMAD.WIDE.U32 R10, R31, 0x10, R10 ;  /* 0x000000101f0a1825 */ /* 0x001fce00078e000a */
[----:B------:R-:W0:Y:S01]  /*02d0*/  @P4 LDC.64 R18, c[0x0][0x3d0] ;  /* 0x0000f400ff124b82 */ /* 0x000e220000000a00 */
[----:B-1----:R-:W-:-:S07]  /*02e0*/  @P1 IMAD.WIDE.U32 R12, R31, 0x10, R12 ;  /* 0x000000101f0c1825 */ /* 0x002fce00078e000c */
[----:B------:R-:W1:Y:S01]  /*02f0*/  @P4 LDC.64 R20, c[0x0][0x438] ;  /* 0x00010e00ff144b82 */ /* 0x000e620000000a00 */
[----:B------:R-:W-:Y:S01]  /*0300*/  ISETP.GE.U32.AND P2, PT, R162, 0x100, PT ;  /* 0x00000100a200780c */ /* 0x000fe20003f46070 */
[----:B------:R1:W5:Y:S01]  /*0310*/  @P1 LDG.E.128 R132, desc[UR6][R10.64] ;  /* 0x000000060a841981 */ /* 0x000362000c1e1d00 */
[----:B------:R-:W-:-:S03]  /*0320*/  @P1 IADD3 R31, PT, PT, R31, 0x20, RZ ;  /* 0x000000201f1f1810 */ /* 0x000fc60007ffe0ff */
[----:B------:R1:W5:Y:S02]  /*0330*/  @P1 LDG.E.128 R128, desc[UR6][R12.64] ;  /* 0x000000060c801981 */ /* 0x000364000c1e1d00 */
[----:B------:R-:W1:Y:S01]  /*0340*/  @P0 LDC.64 R22, c[0x0][0x3d0] ;  /* 0x0000f400ff160b82 */ /* 0x000e620000000a00 */
[----:B----4-:R-:W-:Y:S01]  /*0350*/  @P6 IMAD.WIDE.U32 R14, R31, 0x10, R14 ;  /* 0x000000101f0e6825 */ /* 0x010fe200078e000e */
[----:B------:R-:W-:-:S06]  /*0360*/  ISETP.GE.U32.AND P1, PT, R162, 0x120, PT ;  /* 0x00000120a200780c */ /* 0x000fcc0003f26070 */
[----:B------:R-:W4:Y:S01]  /*0370*/  @P0 LDC.64 R24, c[0x0][0x438] ;  /* 0x00010e00ff180b82 */ /* 0x000f220000000a00 */
[C---:B--2---:R-:W-:Y:S01]  /*0380*/  @P6 IMAD.WIDE.U32 R16, R31.reuse, 0x10, R16 ;  /* 0x000000101f106825 */ /* 0x044fe200078e0010 */
[----:B------:R-:W-:Y:S01]  /*0390*/  @P6 IADD3 R31, PT, PT, R31, 0x20, RZ ;  /* 0x000000201f1f6810 */ /* 0x000fe20007ffe0ff */
[----:B------:R2:W5:Y:S04]  /*03a0*/  @P6 LDG.E.128 R124, desc[UR6][R14.64] ;  /* 0x000000060e7c6981 */ /* 0x000568000c1e1d00 */
[----:B------:R4:W5:Y:S01]  /*03b0*/  @P6 LDG.E.128 R120, desc[UR6][R16.64] ;  /* 0x0000000610786981 */ /* 0x000962000c1e1d00 */
[----:B------:R-:W4:Y:S01]  /*03c0*/  @P3 LDC.64 R6, c[0x0][0x3d0] ;  /* 0x0000f400ff063b82 */ /* 0x000f220000000a00 */
[----:B------:R-:W-:Y:S01]  /*03d0*/  ISETP.GE.U32.AND P6, PT, R162, 0x140, PT ;  /* 0x00000140a200780c */ /* 0x000fe20003fc6070 */
[----:B0-----:R-:W-:-:S06]  /*03e0*/  @P4 IMAD.WIDE.U32 R18, R31, 0x10, R18 ;  /* 0x000000101f124825 */ /* 0x001fcc00078e0012 */
[----:B---3--:R-:W0:Y:S01]  /*03f0*/  @P3 LDC.64 R8, c[0x0][0x438] ;  /* 0x00010e00ff083b82 */ /* 0x008e220000000a00 */
[C---:B-1----:R-:W-:Y:S01]  /*0400*/  @P4 IMAD.WIDE.U32 R20, R31.reuse, 0x10, R20 ;  /* 0x000000101f144825 */ /* 0x042fe200078e0014 */
[----:B------:R1:W5:Y:S01]  /*0410*/  @P4 LDG.E.128 R116, desc[UR6][R18.64] ;  /* 0x0000000612744981 */ /* 0x000362000c1e1d00 */
[----:B------:R-:W-:-:S03]  /*0420*/  @P4 IADD3 R31, PT, PT, R31, 0x20, RZ ;  /* 0x000000201f1f4810 */ /* 0x000fc60007ffe0ff */
[----:B------:R3:W5:Y:S02]  /*0430*/  @P4 LDG.E.128 R112, desc[UR6][R20.64] ;  /* 0x0000000614704981 */ /* 0x000764000c1e1d00 */
[----:B------:R-:W3:Y:S01]  /*0440*/  @P2 LDC.64 R10, c[0x0][0x3d0] ;  /* 0x0000f400ff0a2b82 */ /* 0x000ee20000000a00 */
[----:B------:R-:W-:-:S07]  /*0450*/  ISETP.GE.U32.AND P4, PT, R162, 0x160, PT ;  /* 0x00000160a200780c */ /* 0x000fce0003f86070 */
[----:B------:R-:W3:Y:S01]  /*0460*/  @P2 LDC.64 R12, c[0x0][0x438] ;  /* 0x00010e00ff0c2b82 */ /* 0x000ee20000000a00 */
[----:B------:R-:W-:-:S07]  /*0470*/  @P0 IMAD.WIDE.U32 R22, R31, 0x10, R22 ;  /* 0x000000101f160825 */ /* 0x000fce00078e0016 */
[----:B--2---:R-:W2:Y:S01]  /*0480*/  @P1 LDC.64 R14, c[0x0][0x3d0] ;  /* 0x0000f400ff0e1b82 */ /* 0x004ea20000000a00 */
[----:B----4-:R-:W-:-:S07]  /*0490*/  @P0 IMAD.WIDE.U32 R24, R31, 0x10, R24 ;  /* 0x000000101f180825 */ /* 0x010fce00078e0018 */
[----:B------:R-:W4:Y:S01]  /*04a0*/  @P1 LDC.64 R16, c[0x0][0x438] ;  /* 0x00010e00ff101b82 */ /* 0x000f220000000a00 */
[----:B------:R-:W-:Y:S01]  /*04b0*/  @P0 IADD3 R31, PT, PT, R31, 0x20, RZ ;  /* 0x000000201f1f0810 */ /* 0x000fe20007ffe0ff */
[----:B------:R0:W5:Y:S06]  /*04c0*/  @P0 LDG.E.128 R100, desc[UR6][R22.64] ;  /* 0x0000000616640981 */ /* 0x00016c000c1e1d00 */
[----:B------:R-:W4:Y:S01]  /*04d0*/  @P6 LDC.64 R26, c[0x0][0x3d0] ;  /* 0x0000f400ff1a6b82 */ /* 0x000f220000000a00 */
[C---:B------:R-:W-:Y:S01]  /*04e0*/  @P3 IMAD.WIDE.U32 R6, R31.reuse, 0x10, R6 ;  /* 0x000000101f063825 */ /* 0x040fe200078e0006 */
[----:B------:R1:W5:Y:S06]  /*04f0*/  @P0 LDG.E.128 R96, desc[UR6][R24.64] ;  /* 0x0000000618600981 */ /* 0x00036c000c1e1d00 */
[----:B------:R-:W4:Y:S01]  /*0500*/  @P6 LDC.64 R28, c[0x0][0x438] ;  /* 0x00010e00ff1c6b82 */ /* 0x000f220000000a00 */
[C---:B0-----:R-:W-:Y:S01]  /*0510*/  @P3 IMAD.WIDE.U32 R8, R31.reuse, 0x10, R8 ;  /* 0x000000101f083825 */ /* 0x041fe200078e0008 */
[----:B------:R-:W-:Y:S01]  /*0520*/  @P3 IADD3 R31, PT, PT, R31, 0x20, RZ ;  /* 0x000000201f1f3810 */ /* 0x000fe20007ffe0ff */
[----:B------:R0:W5:Y:S05]  /*0530*/  @P3 LDG.E.128 R92, desc[UR6][R6.64] ;  /* 0x00000006065c3981 */ /* 0x00016a000c1e1d00 */
[----:B-1----:R-:W1:Y:S01]  /*0540*/  @P4 LDC.64 R18, c[0x0][0x3d0] ;  /* 0x0000f400ff124b82 */ /* 0x002e620000000a00 */
[C---:B---3--:R-:W-:Y:S01]  /*0550*/  @P2 IMAD.WIDE.U32 R10, R31.reuse, 0x10, R10 ;  /* 0x000000101f0a2825 */ /* 0x048fe200078e000a */
[----:B------:R0:W5:Y:S06]  /*0560*/  @P3 LDG.E.128 R88, desc[UR6][R8.64] ;  /* 0x0000000608583981 */ /* 0x00016c000c1e1d00 */
[----:B------:R-:W3:Y:S01]  /*0570*/  @P4 LDC.64 R20, c[0x0][0x438] ;  /* 0x00010e00ff144b82 */ /* 0x000ee20000000a00 */
[C---:B------:R-:W-:Y:S01]  /*0580*/  @P2 IMAD.WIDE.U32 R12, R31.reuse, 0x10, R12 ;  /* 0x000000101f0c2825 */ /* 0x040fe200078e000c */
[----:B------:R-:W-:Y:S01]  /*0590*/  @P2 IADD3 R31, PT, PT, R31, 0x20, RZ ;  /* 0x000000201f1f2810 */ /* 0x000fe20007ffe0ff */
[----:B------:R0:W5:Y:S04]  /*05a0*/  @P2 LDG.E.128 R84, desc[UR6][R10.64] ;  /* 0x000000060a542981 */ /* 0x000168000c1e1d00 */
[C---:B--2---:R-:W-:Y:S01]  /*05b0*/  @P1 IMAD.WIDE.U32 R14, R31.reuse, 0x10, R14 ;  /* 0x000000101f0e1825 */ /* 0x044fe200078e000e */
[----:B------:R0:W5:Y:S03]  /*05c0*/  @P2 LDG.E.128 R80, desc[UR6][R12.64] ;  /* 0x000000060c502981 */ /* 0x000166000c1e1d00 */
[C---:B----4-:R-:W-:Y:S01]  /*05d0*/  @P1 IMAD.WIDE.U32 R16, R31.reuse, 0x10, R16 ;  /* 0x000000101f101825 */ /* 0x050fe200078e0010 */
[----:B------:R-:W-:Y:S01]  /*05e0*/  @P1 IADD3 R31, PT, PT, R31, 0x20, RZ ;  /* 0x000000201f1f1810 */ /* 0x000fe20007ffe0ff */
[----:B------:R0:W5:Y:S04]  /*05f0*/  @P1 LDG.E.128 R76, desc[UR6][R14.64] ;  /* 0x000000060e4c1981 */ /* 0x000168000c1e1d00 */
[C---:B------:R-:W-:Y:S01]  /*0600*/  @P6 IMAD.WIDE.U32 R26, R31.reuse, 0x10, R26 ;  /* 0x000000101f1a6825 */ /* 0x040fe200078e001a */
[----:B------:R0:W5:Y:S03]  /*0610*/  @P1 LDG.E.128 R72, desc[UR6][R16.64] ;  /* 0x0000000610481981 */ /* 0x000166000c1e1d00 */
[C---:B------:R-:W-:Y:S01]  /*0620*/  @P6 IMAD.WIDE.U32 R28, R31.reuse, 0x10, R28 ;  /* 0x000000101f1c6825 */ /* 0x040fe200078e001c */
[----:B------:R-:W-:Y:S01]  /*0630*/  @P6 IADD3 R31, PT, PT, R31, 0x20, RZ ;  /* 0x000000201f1f6810 */ /* 0x000fe20007ffe0ff */
[----:B------:R0:W5:Y:S04]  /*0640*/  @P6 LDG.E.128 R68, desc[UR6][R26.64] ;  /* 0x000000061a446981 */ /* 0x000168000c1e1d00 */
[C---:B-1----:R-:W-:Y:S01]  /*0650*/  @P4 IMAD.WIDE.U32 R18, R31.reuse, 0x10, R18 ;  /* 0x000000101f124825 */ /* 0x042fe200078e0012 */
[----:B------:R0:W5:Y:S03]  /*0660*/  @P6 LDG.E.128 R64, desc[UR6][R28.64] ;  /* 0x000000061c406981 */ /* 0x000166000c1e1d00 */
[----:B---3--:R-:W-:Y:S01]  /*0670*/  @P4 IMAD.WIDE.U32 R20, R31, 0x10, R20 ;  /* 0x000000101f144825 */ /* 0x008fe200078e0014 */
[----:B------:R0:W5:Y:S04]  /*0680*/  @P4 LDG.E.128 R60, desc[UR6][R18.64] ;  /* 0x00000006123c4981 */ /* 0x000168000c1e1d00 */
[----:B------:R0:W5:Y:S01]  /*0690*/  @P4 LDG.E.128 R56, desc[UR6][R20.64] ;  /* 0x0000000614384981 */ /* 0x000162000c1e1d00 */
[----:B------:R-:W-:-:S02]  /*06a0*/  ISETP.GE.U32.AND P0, PT, R162, 0x180, PT ;  /* 0x00000180a200780c */ /* 0x000fc40003f06070 */
[----:B------:R-:W-:-:S11]  /*06b0*/  @P4 IADD3 R31, PT, PT, R31, 0x20, RZ ;  /* 0x000000201f1f4810 */ /* 0x000fd60007ffe0ff */
[----:B0-----:R-:W-:Y:S05]  /*06c0*/  @!P0 BRA `(.L_x_29921) ;  /* 0x0000000400688947 */ /* 0x001fea0003800000 */
[----:B------:R-:W0:Y:S08]  /*06d0*/  LDC.64 R52, c[0x0][0x3d0] ;  /* 0x0000f400ff347b82 */ /* 0x000e300000000a00 */
[----:B------:R-:W1:Y:S01]  /*06e0*/  LDC.64 R48, c[0x0][0x438] ;  /* 0x00010e00ff307b82 */ /* 0x000e620000000a00 */
[----:B0-----:R-:W-:-:S06]  /*06f0*/  IMAD.WIDE.U32 R52, R31, 0x10, R52 ;  /* 0x000000101f347825 */ /* 0x001fcc00078e0034 */
[----:B------:R-:W5:Y:S01]  /*0700*/  LDG.E.128 R52, desc[UR6][R52.64] ;  /* 0x0000000634347981 */ /* 0x000f62000c1e1d00 */
[----:B-1----:R-:W-:-:S06]  /*0710*/  IMAD.WIDE.U32 R48, R31, 0x10, R48 ;  /* 0x000000101f307825 */ /* 0x002fcc00078e0030 */
[----:B------:R-:W5:Y:S01]  /*0720*/  LDG.E.128 R48, desc[UR6][R48.64] ;  /* 0x0000000630307981 */ /* 0x000f62000c1e1d00 */
[----:B------:R-:W-:Y:S05]  /*0730*/  BRA `(.L_x_29921) ;  /* 0x00000004004c7947 */ /* 0x000fea0003800000 */
.L_x_29920:
        /* <DEDUP_REMOVED lines=17> */
[----:B------:R1:W5:Y:S02]  /*0850*/  @P4 LDG.E.128 R140, desc[UR6][R6.64] ;  /* 0x00000006068c4981 */ /* 0x000364000c1e1d00 */
[----:B------:R-:W4:Y:S01]  /*0860*/  @P2 LDC.64 R2, c[0x0][0x3d0] ;  /* 0x0000f400ff022b82 */ /* 0x000f220000000a00 */
[C---:B--2---:R-:W-:Y:S01]  /*0870*/  @P6 IMAD.WIDE.U32 R8, R31.reuse, 0x10, R8 ;  /* 0x000000101f086825 */ /* 0x044fe200078e0008 */
[----:B------:R-:W-:Y:S02]  /*0880*/  @P6 IADD3 R31, PT, PT, R31, 0x20, RZ ;  /* 0x000000201f1f6810 */ /* 0x000fe40007ffe0ff */
[C---:B------:R-:W-:Y:S02]  /*0890*/  ISETP.GE.U32.AND P4, PT, R162.reuse, 0x100, PT ;  /* 0x00000100a200780c */ /* 0x040fe40003f86070 */
[----:B------:R2:W5:Y:S01]  /*08a0*/  @P6 LDG.E.128 R132, desc[UR6][R8.64] ;  /* 0x0000000608846981 */ /* 0x000562000c1e1d00 */
[C---:B---3--:R-:W-:Y:S01]  /*08b0*/  @P0 IMAD.WIDE.U32 R10, R31.reuse, 0x10, R10 ;  /* 0x000000101f0a0825 */ /* 0x048fe200078e000a */
[----:B------:R-:W-:Y:S01]  /*08c0*/  @P0 IADD3 R31, PT, PT, R31, 0x20, RZ ;  /* 0x000000201f1f0810 */ /* 0x000fe20007ffe0ff */
[----:B------:R-:W3:Y:S01]  /*08d0*/  @P3 LDC.64 R14, c[0x0][0x3d0] ;  /* 0x0000f400ff0e3b82 */ /* 0x000ee20000000a00 */
[----:B------:R-:W-:-:S02]  /*08e0*/  ISETP.GE.U32.AND P6, PT, R162, 0x120, PT ;  /* 0x00000120a200780c */ /* 0x000fc40003fc6070 */
[----:B------:R2:W5:Y:S01]  /*08f0*/  @P0 LDG.E.128 R124, desc[UR6][R10.64] ;  /* 0x000000060a7c0981 */ /* 0x000562000c1e1d00 */
[C---:B0-----:R-:W-:Y:S01]  /*0900*/  @P1 IMAD.WIDE.U32 R12, R31.reuse, 0x10, R12 ;  /* 0x000000101f0c1825 */ /* 0x041fe200078e000c */
[----:B------:R-:W-:-:S03]  /*0910*/  @P1 IADD3 R31, PT, PT, R31, 0x20, RZ ;  /* 0x000000201f1f1810 */ /* 0x000fc60007ffe0ff */
[----:B-1----:R-:W0:Y:S01]  /*0920*/  @P4 LDC.64 R6, c[0x0][0x3d0] ;  /* 0x0000f400ff064b82 */ /* 0x002e220000000a00 */
[----:B------:R1:W5:Y:S01]  /*0930*/  @P1 LDG.E.128 R116, desc[UR6][R12.64] ;  /* 0x000000060c741981 */ /* 0x000362000c1e1d00 */
[C---:B------:R-:W-:Y:S01]  /*0940*/  ISETP.GE.U32.AND P1, PT, R162.reuse, 0x140, PT ;  /* 0x00000140a200780c */ /* 0x040fe20003f26070 */
[----:B----4-:R-:W-:Y:S01]  /*0950*/  @P2 IMAD.WIDE.U32 R2, R31, 0x10, R2 ;  /* 0x000000101f022825 */ /* 0x010fe200078e0002 */
[----:B------:R-:W-:-:S04]  /*0960*/  ISETP.GE.U32.AND P0, PT, R162, 0x160, PT ;  /* 0x00000160a200780c */ /* 0x000fc80003f06070 */
[----:B--2---:R-:W2:Y:S01]  /*0970*/  @P6 LDC.64 R8, c[0x0][0x3d0] ;  /* 0x0000f400ff086b82 */ /* 0x004ea20000000a00 */
[----:B------:R-:W-:Y:S01]  /*0980*/  @P2 IADD3 R31, PT, PT, R31, 0x20, RZ ;  /* 0x000000201f1f2810 */ /* 0x000fe20007ffe0ff */
[----:B------:R4:W5:Y:S01]  /*0990*/  @P2 LDG.E.128 R100, desc[UR6][R2.64] ;  /* 0x0000000602642981 */ /* 0x000962000c1e1d00 */
[----:B------:R-:W-:-:S05]  /*09a0*/  ISETP.GE.U32.AND P2, PT, R162, 0x180, PT ;  /* 0x00000180a200780c */ /* 0x000fca0003f46070 */
[----:B------:R-:W4:Y:S01]  /*09b0*/  @P1 LDC.64 R10, c[0x0][0x3d0] ;  /* 0x0000f400ff0a1b82 */ /* 0x000f220000000a00 */
[C---:B---3--:R-:W-:Y:S01]  /*09c0*/  @P3 IMAD.WIDE.U32 R14, R31.reuse, 0x10, R14 ;  /* 0x000000101f0e3825 */ /* 0x048fe200078e000e */
[----:B------:R-:W-:-:S04]  /*09d0*/  @P3 IADD3 R31, PT, PT, R31, 0x20, RZ ;  /* 0x000000201f1f3810 */ /* 0x000fc80007ffe0ff */
[----:B------:R3:W5:Y:S02]  /*09e0*/  @P3 LDG.E.128 R92, desc[UR6][R14.64] ;  /* 0x000000060e5c3981 */ /* 0x000764000c1e1d00 */
[----:B-1----:R-:W1:Y:S01]  /*09f0*/  @P0 LDC.64 R12, c[0x0][0x3d0] ;  /* 0x0000f400ff0c0b82 */ /* 0x002e620000000a00 */
[C---:B0-----:R-:W-:Y:S01]  /*0a00*/  @P4 IMAD.WIDE.U32 R6, R31.reuse, 0x10, R6 ;  /* 0x000000101f064825 */ /* 0x041fe200078e0006 */
[----:B------:R-:W-:-:S04]  /*0a10*/  @P4 IADD3 R31, PT, PT, R31, 0x20, RZ ;  /* 0x000000201f1f4810 */ /* 0x000fc80007ffe0ff */
[----:B------:R3:W5:Y:S02]  /*0a20*/  @P4 LDG.E.128 R84, desc[UR6][R6.64] ;  /* 0x0000000606544981 */ /* 0x000764000c1e1d00 */
[----:B------:R-:W0:Y:S01]  /*0a30*/  @P2 LDC.64 R16, c[0x0][0x3d0] ;  /* 0x0000f400ff102b82 */ /* 0x000e220000000a00 */
[C---:B--2---:R-:W-:Y:S01]  /*0a40*/  @P6 IMAD.WIDE.U32 R8, R31.reuse, 0x10, R8 ;  /* 0x000000101f086825 */ /* 0x044fe200078e0008 */
[----:B------:R-:W-:-:S04]  /*0a50*/  @P6 IADD3 R31, PT, PT, R31, 0x20, RZ ;  /* 0x000000201f1f6810 */ /* 0x000fc80007ffe0ff */
[----:B------:R3:W5:Y:S01]  /*0a60*/  @P6 LDG.E.128 R76, desc[UR6][R8.64] ;  /* 0x00000006084c6981 */ /* 0x000762000c1e1d00 */
[C---:B----4-:R-:W-:Y:S01]  /*0a70*/  @P1 IMAD.WIDE.U32 R10, R31.reuse, 0x10, R10 ;  /* 0x000000101f0a1825 */ /* 0x050fe200078e000a */
[----:B------:R-:W-:-:S04]  /*0a80*/  @P1 IADD3 R31, PT, PT, R31, 0x20, RZ ;  /* 0x000000201f1f1810 */ /* 0x000fc80007ffe0ff */
[----:B------:R3:W5:Y:S01]  /*0a90*/  @P1 LDG.E.128 R68, desc[UR6][R10.64] ;  /* 0x000000060a441981 */ /* 0x000762000c1e1d00 */
[C---:B-1----:R-:W-:Y:S01]  /*0aa0*/  @P0 IMAD.WIDE.U32 R12, R31.reuse, 0x10, R12 ;  /* 0x000000101f0c0825 */ /* 0x042fe200078e000c */
[----:B------:R-:W-:-:S04]  /*0ab0*/  @P0 IADD3 R31, PT, PT, R31, 0x20, RZ ;  /* 0x000000201f1f0810 */ /* 0x000fc80007ffe0ff */
[----:B------:R3:W5:Y:S01]  /*0ac0*/  @P0 LDG.E.128 R60, desc[UR6][R12.64] ;  /* 0x000000060c3c0981 */ /* 0x000762000c1e1d00 */
[----:B0-----:R-:W-:-:S05]  /*0ad0*/  @P2 IMAD.WIDE.U32 R2, R31, 0x10, R16 ;  /* 0x000000101f022825 */ /* 0x001fca00078e0010 */
[----:B------:R3:W5:Y:S01]  /*0ae0*/  @P2 LDG.E.128 R52, desc[UR6][R2.64] ;  /* 0x0000000602342981 */ /* 0x000762000c1e1d00 */
        /* <DEDUP_REMOVED lines=23> */
[----:B---3--:R-:W-:-:S07]  /*0c60*/  @P2 CS2R R48, SRZ ;  /* 0x0000000000302805 */ /* 0x008fce000001ff00 */
.L_x_29921:
[----:B------:R-:W-:Y:S05]  /*0c70*/  BSYNC.RECONVERGENT B0 ;  /* 0x0000000000007941 */ /* 0x000fea0003800200 */
.L_x_29919:
        /* <DEDUP_REMOVED lines=12> */
.L_x_29996:
        /* <DEDUP_REMOVED lines=35> */
.L_x_29925:
        /* <DEDUP_REMOVED lines=9> */
.L_x_29924:
        /* <DEDUP_REMOVED lines=12> */
.L_x_29926:
[----:B------:R-:W0:Y:S01]  /*10c0*/  @UP0 LDCU.64 UR4, c[0x0][0x3a8] ;  /* 0x00007500ff0407ac */ /* 0x000e220008000a00 */
[----:B------:R-:W-:Y:S01]  /*10d0*/  PLOP3.LUT P0, PT, PT, PT, UP0, 0x80, 0x8 ;  /* 0x000000000008781c */ /* 0x000fe20003f0f008 */
[----:B------:R-:W-:Y:S01]  /*10e0*/  HFMA2 R144, -RZ, RZ, 0, 9.5367431640625e-07 ;  /* 0x00000010ff907431 */ /* 0x000fe200000001ff */
[----:B------:R-:W-:Y:S02]  /*10f0*/  PLOP3.LUT P1, PT, PT, PT, UP0, 0x80, 0x8 ;  /* 0x000000000008781c */ /* 0x000fe40003f2f008 */
[----:B------:R-:W-:-:S09]  /*1100*/  IADD3 R166, PT, PT, R165, 0x20, RZ ;  /* 0x00000020a5a67810 */ /* 0x000fd20007ffe0ff */
[----:B0-----:R-:W-:-:S05]  /*1110*/  @P0 IMAD.WIDE.U32 R144, R165, R144, UR4 ;  /* 0x00000004a5900e25 */ /* 0x001fca000f8e0090 */
[----:B------:R1:W-:Y:S02]  /*1120*/  @P1 STG.E.128 desc[UR6][R144.64], R36 ;  /* 0x0000002490001986 */ /* 0x0003e4000c101d06 */
.L_x_29923:
[----:B0-----:R-:W-:Y:S05]  /*1130*/  BSYNC.RECONVERGENT B0 ;  /* 0x0000000000007941 */ /* 0x001fea0003800200 */
.L_x_29922:
        /* <DEDUP_REMOVED lines=36> */
.L_x_29929:
        /* <DEDUP_REMOVED lines=23> */
.L_x_29930:
[----:B------:R-:W0:Y:S01]  /*14f0*/  @UP0 LDCU.64 UR4, c[0x0][0x3a8] ;  /* 0x00007500ff0407ac */ /* 0x000e220008000a00 */
[----:B------:R-:W-:Y:S01]  /*1500*/  PLOP3.LUT P0, PT, PT, PT, UP0, 0x80, 0x8 ;  /* 0x000000000008781c */ /* 0x000fe20003f0f008 */
[----:B------:R-:W-:Y:S01]  /*1510*/  HFMA2 R145, -RZ, RZ, 0, 9.5367431640625e-07 ;  /* 0x00000010ff917431 */ /* 0x000fe200000001ff */
[----:B------:R-:W-:-:S11]  /*1520*/  PLOP3.LUT P1, PT, PT, PT, UP0, 0x80, 0x8 ;  /* 0x000000000008781c */ /* 0x000fd60003f2f008 */
[C---:B0-----:R-:W-:Y:S01]  /*1530*/  @P0 IMAD.WIDE.U32 R144, R166.reuse, R145, UR4 ;  /* 0x00000004a6900e25 */ /* 0x041fe2000f8e0091 */
[----:B------:R-:W-:-:S04]  /*1540*/  IADD3 R166, PT, PT, R166, 0x20, RZ ;  /* 0x00000020a6a67810 */ /* 0x000fc80007ffe0ff */
[----:B------:R0:W-:Y:S03]  /*1550*/  @P1 STG.E.128 desc[UR6][R144.64], R36 ;  /* 0x0000002490001986 */ /* 0x0001e6000c101d06 */
.L_x_29928:
[----:B------:R-:W-:Y:S05]  /*1560*/  BSYNC.RECONVERGENT B0 ;  /* 0x0000000000007941 */ /* 0x000fea0003800200 */
.L_x_29927:
        /* <DEDUP_REMOVED lines=10> */
[----:B------:R-:W2:Y:S08]  /*1610*/  @P0 LDC.64 R146, c[0x0][0x398] ;  /* 0x0000e600ff920b82 */ /* 0x000eb00000000a00 */
[----:B------:R-:W3:Y:S01]  /*1620*/  @P1 LDC.64 R168, c[0x0][0x3a0] ;  /* 0x0000e800ffa81b82 */ /* 0x000ee20000000a00 */
[----:B01----:R-:W-:-:S04]  /*1630*/  IMAD.WIDE.U32 R144, R166, 0x10, R10 ;  /* 0x00000010a6907825 */ /* 0x003fc800078e000a */
[C---:B--2---:R-:W-:Y:S02]  /*1640*/  @P0 IMAD.WIDE.U32 R10, R166.reuse, 0x10, R146 ;  /* 0x00000010a60a0825 */ /* 0x044fe400078e0092 */
[----:B------:R-:W5:Y:S04]  /*1650*/  LDG.E.128 R144, desc[UR6][R144.64] ;  /* 0x0000000690907981 */ /* 0x000f68000c1e1d00 */
[----:B------:R0:W5:Y:S01]  /*1660*/  @P0 LDG.E.128 R44, desc[UR6][R10.64] ;  /* 0x000000060a2c0981 */ /* 0x000162000c1e1d00 */
[----:B---3--:R-:W-:-:S05]  /*1670*/  @P1 IMAD.WIDE.U32 R168, R166, 0x10, R168 ;  /* 0x00000010a6a81825 */ /* 0x008fca00078e00a8 */
        /* <DEDUP_REMOVED lines=19> */
.L_x_29933:
        /* <DEDUP_REMOVED lines=23> */
.L_x_29934:
[----:B------:R-:W0:Y:S01]  /*1920*/  @UP0 LDCU.64 UR4, c[0x0][0x3a8] ;  /* 0x00007500ff0407ac */ /* 0x000e220008000a00 */
[----:B------:R-:W-:Y:S01]  /*1930*/  PLOP3.LUT P0, PT, PT, PT, UP0, 0x80, 0x8 ;  /* 0x000000000008781c */ /* 0x000fe20003f0f008 */
[----:B------:R-:W-:Y:S01]  /*1940*/  HFMA2 R145, -RZ, RZ, 0, 9.5367431640625e-07 ;  /* 0x00000010ff917431 */ /* 0x000fe200000001ff */
[----:B------:R-:W-:-:S11]  /*1950*/  PLOP3.LUT P1, PT, PT, PT, UP0, 0x80, 0x8 ;  /* 0x000000000008781c */ /* 0x000fd60003f2f008 */
[C---:B0-----:R-:W-:Y:S01]  /*1960*/  @P0 IMAD.WIDE.U32 R144, R166.reuse, R145, UR4 ;  /* 0x00000004a6900e25 */ /* 0x041fe2000f8e0091 */
[----:B------:R-:W-:-:S04]  /*1970*/  IADD3 R166, PT, PT, R166, 0x20, RZ ;  /* 0x00000020a6a67810 */ /* 0x000fc80007ffe0ff */
[----:B------:R2:W-:Y:S03]  /*1980*/  @P1 STG.E.128 desc[UR6][R144.64], R36 ;  /* 0x0000002490001986 */ /* 0x0005e6000c101d06 */
.L_x_29932:
[----:B------:R-:W-:Y:S05]  /*1990*/  BSYNC.RECONVERGENT B0 ;  /* 0x0000000000007941 */ /* 0x000fea0003800200 */
.L_x_29931:
        /* <DEDUP_REMOVED lines=10> */
[----:B------:R-:W3:Y:S08]  /*1a40*/  @P0 LDC.64 R146, c[0x0][0x398] ;  /* 0x0000e600ff920b82 */ /* 0x000ef00000000a00 */
[----:B------:R-:W4:Y:S01]  /*1a50*/  @P1 LDC.64 R168, c[0x0][0x3a0] ;  /* 0x0000e800ffa81b82 */ /* 0x000f220000000a00 */
[----:B012---:R-:W-:-:S04]  /*1a60*/  IMAD.WIDE.U32 R144, R166, 0x10, R14 ;  /* 0x00000010a6907825 */ /* 0x007fc800078e000e */
[C---:B---3--:R-:W-:Y:S02]  /*1a70*/  @P0 IMAD.WIDE.U32 R14, R166.reuse, 0x10, R146 ;  /* 0x00000010a60e0825 */ /* 0x048fe400078e0092 */
[----:B------:R-:W5:Y:S04]  /*1a80*/  LDG.E.128 R144, desc[UR6][R144.64] ;  /* 0x0000000690907981 */ /* 0x000f68000c1e1d00 */
[----:B------:R0:W5:Y:S01]  /*1a90*/  @P0 LDG.E.128 R44, desc[UR6][R14.64] ;  /* 0x000000060e2c0981 */ /* 0x000162000c1e1d00 */
[----:B----4-:R-:W-:-:S05]  /*1aa0*/  @P1 IMAD.WIDE.U32 R168, R166, 0x10, R168 ;  /* 0x00000010a6a81825 */ /* 0x010fca00078e00a8 */
        /* <DEDUP_REMOVED lines=19> */
.L_x_29937:
        /* <DEDUP_REMOVED lines=23> */
.L_x_29938:
[----:B------:R-:W0:Y:S01]  /*1d50*/  @UP0 LDCU.64 UR4, c[0x0][0x3a8] ;  /* 0x00007500ff0407ac */ /* 0x000e220008000a00 */
[----:B------:R-:W-:Y:S01]  /*1d60*/  PLOP3.LUT P0, PT, PT, PT, UP0, 0x80, 0x8 ;  /* 0x000000000008781c */ /* 0x000fe20003f0f008 */
[----:B------:R-:W-:Y:S01]  /*1d70*/  HFMA2 R145, -RZ, RZ, 0, 9.5367431640625e-07 ;  /* 0x00000010ff917431 */ /* 0x000fe200000001ff */
[----:B------:R-:W-:-:S11]  /*1d80*/  PLOP3.LUT P1, PT, PT, PT, UP0, 0x80, 0x8 ;  /* 0x000000000008781c */ /* 0x000fd60003f2f008 */
[C---:B0-----:R-:W-:Y:S01]  /*1d90*/  @P0 IMAD.WIDE.U32 R144, R166.reuse, R145, UR4 ;  /* 0x00000004a6900e25 */ /* 0x041fe2000f8e0091 */
[----:B------:R-:W-:-:S04]  /*1da0*/  IADD3 R166, PT, PT, R166, 0x20, RZ ;  /* 0x00000020a6a67810 */ /* 0x000fc80007ffe0ff */
[----:B------:R3:W-:Y:S03]  /*1db0*/  @P1 STG.E.128 desc[UR6][R144.64], R36 ;  /* 0x0000002490001986 */ /* 0x0007e6000c101d06 */
.L_x_29936:
[----:B------:R-:W-:Y:S05]  /*1dc0*/  BSYNC.RECONVERGENT B0 ;  /* 0x0000000000007941 */ /* 0x000fea0003800200 */
.L_x_29935:
        /* <DEDUP_REMOVED lines=10> */
[----:B------:R-:W4:Y:S08]  /*1e70*/  @P0 LDC.64 R146, c[0x0][0x398] ;  /* 0x0000e600ff920b82 */ /* 0x000f300000000a00 */
[----:B------:R-:W4:Y:S01]  /*1e80*/  @P1 LDC.64 R168, c[0x0][0x3a0] ;  /* 0x0000e800ffa81b82 */ /* 0x000f220000000a00 */
[----:B0123--:R-:W-:-:S04]  /*1e90*/  IMAD.WIDE.U32 R144, R166, 0x10, R18 ;  /* 0x00000010a6907825 */ /* 0x00ffc800078e0012 */
[C---:B----4-:R-:W-:Y:S02]  /*1ea0*/  @P0 IMAD.WIDE.U32 R18, R166.reuse, 0x10, R146 ;  /* 0x00000010a6120825 */ /* 0x050fe400078e0092 */
[----:B------:R-:W5:Y:S04]  /*1eb0*/  LDG.E.128 R144, desc[UR6][R144.64] ;  /* 0x0000000690907981 */ /* 0x000f68000c1e1d00 */
[----:B------:R0:W5:Y:S01]  /*1ec0*/  @P0 LDG.E.128 R44, desc[UR6][R18.64] ;  /* 0x00000006122c0981 */ /* 0x000162000c1e1d00 */
[----:B------:R-:W-:-:S05]  /*1ed0*/  @P1 IMAD.WIDE.U32 R168, R166, 0x10, R168 ;  /* 0x00000010a6a81825 */ /* 0x000fca00078e00a8 */
        /* <DEDUP_REMOVED lines=19> */
.L_x_29941:
        /* <DEDUP_REMOVED lines=23> */
.L_x_29942:
[----:B------:R-:W0:Y:S01]  /*2180*/  @UP0 LDCU.64 UR4, c[0x0][0x3a8] ;  /* 0x00007500ff0407ac */ /* 0x000e220008000a00 */
[----:B------:R-:W-:Y:S01]  /*2190*/  PLOP3.LUT P0, PT, PT, PT, UP0, 0x80, 0x8 ;  /* 0x000000000008781c */ /* 0x000fe20003f0f008 */
[----:B------:R-:W-:Y:S01]  /*21a0*/  HFMA2 R145, -RZ, RZ, 0, 9.5367431640625e-07 ;  /* 0x00000010ff917431 */ /* 0x000fe200000001ff */
[----:B------:R-:W-:-:S11]  /*21b0*/  PLOP3.LUT P1, PT, PT, PT, UP0, 0x80, 0x8 ;  /* 0x000000000008781c */ /* 0x000fd60003f2f008 */
[C---:B0-----:R-:W-:Y:S01]  /*21c0*/  @P0 IMAD.WIDE.U32 R144, R166.reuse, R145, UR4 ;  /* 0x00000004a6900e25 */ /* 0x041fe2000f8e0091 */
[----:B------:R-:W-:-:S04]  /*21d0*/  IADD3 R166, PT, PT, R166, 0x20, RZ ;  /* 0x00000020a6a67810 */ /* 0x000fc80007ffe0ff */
[----:B------:R4:W-:Y:S03]  /*21e0*/  @P1 STG.E.128 desc[UR6][R144.64], R36 ;  /* 0x0000002490001986 */ /* 0x0009e6000c101d06 */
.L_x_29940:
[----:B------:R-:W-:Y:S05]  /*21f0*/  BSYNC.RECONVERGENT B0 ;  /* 0x0000000000007941 */ /* 0x000fea0003800200 */
.L_x_29939:
        /* <DEDUP_REMOVED lines=10> */
[----:B------:R-:W0:Y:S08]  /*22a0*/  @P1 LDC.64 R146, c[0x0][0x398] ;  /* 0x0000e600ff921b82 */ /* 0x000e300000000a00 */
[----:B------:R-:W0:Y:S02]  /*22b0*/  @P0 LDC.64 R168, c[0x0][0x3a0] ;  /* 0x0000e800ffa80b82 */ /* 0x000e240000000a00 */
[----:B01234-:R-:W-:-:S04]  /*22c0*/  IMAD.WIDE.U32 R144, R166, 0x10, R22 ;  /* 0x00000010a6907825 */ /* 0x01ffc800078e0016 */
[C---:B------:R-:W-:Y:S02]  /*22d0*/  @P1 IMAD.WIDE.U32 R22, R166.reuse, 0x10, R146 ;  /* 0x00000010a6161825 */ /* 0x040fe400078e0092 */
        /* <DEDUP_REMOVED lines=22> */
.L_x_29945:
        /* <DEDUP_REMOVED lines=23> */
.L_x_29946:
[----:B------:R-:W0:Y:S01]  /*25b0*/  @UP0 LDCU.64 UR4, c[0x0][0x3a8] ;  /* 0x00007500ff0407ac */ /* 0x000e220008000a00 */
[----:B------:R-:W-:Y:S01]  /*25c0*/  PLOP3.LUT P0, PT, PT, PT, UP0, 0x80, 0x8 ;  /* 0x000000000008781c */ /* 0x000fe20003f0f008 */
[----:B------:R-:W-:Y:S01]  /*25d0*/  HFMA2 R145, -RZ, RZ, 0, 9.5367431640625e-07 ;  /* 0x00000010ff917431 */ /* 0x000fe200000001ff */
[----:B------:R-:W-:-:S11]  /*25e0*/  PLOP3.LUT P1, PT, PT, PT, UP0, 0x80, 0x8 ;  /* 0x000000000008781c */ /* 0x000fd60003f2f008 */
[C---:B0-----:R-:W-:Y:S01]  /*25f0*/  @P0 IMAD.WIDE.U32 R144, R166.reuse, R145, UR4 ;  /* 0x00000004a6900e25 */ /* 0x041fe2000f8e0091 */
[----:B------:R-:W-:-:S04]  /*2600*/  IADD3 R166, PT, PT, R166, 0x20, RZ ;  /* 0x00000020a6a67810 */ /* 0x000fc80007ffe0ff */
[----:B------:R0:W-:Y:S03]  /*2610*/  @P1 STG.E.128 desc[UR6][R144.64], R36 ;  /* 0x0000002490001986 */ /* 0x0001e6000c101d06 */
.L_x_29944:
[----:B------:R-:W-:Y:S05]  /*2620*/  BSYNC.RECONVERGENT B0 ;  /* 0x0000000000007941 */ /* 0x000fea0003800200 */
.L_x_29943:
        /* <DEDUP_REMOVED lines=13> */
[----:B------:R-:W-:-:S13]  /*2700*/  ISETP.NE.AND.EX P0, PT, RZ, UR17, PT, P0 ;  /* 0x00000011ff007c0c */ /* 0x000fda000bf05300 */
[----:B------:R-:W0:Y:S02]  /*2710*/  @P0 LDC.64 R146, c[0x0][0x3a0] ;  /* 0x0000e800ff920b82 */ /* 0x000e240000000a00 */
[----:B0-----:R-:W-:Y:S02]  /*2720*/  @P0 IMAD.WIDE.U32 R168, R166, 0x10, R146 ;  /* 0x00000010a6a80825 */ /* 0x001fe400078e0092 */
[----:B------:R-:W5:Y:S04]  /*2730*/  LDG.E.128 R144, desc[UR6][R144.64] ;  /* 0x0000000690907981 */ /* 0x000f68000c1e1d00 */
        /* <DEDUP_REMOVED lines=19> */
.L_x_29949:
        /* <DEDUP_REMOVED lines=23> */
.L_x_29950:
[----:B------:R-:W0:Y:S01]  /*29e0*/  @UP0 LDCU.64 UR4, c[0x0][0x3a8] ;  /* 0x00007500ff0407ac */ /* 0x000e220008000a00 */
[----:B------:R-:W-:Y:S01]  /*29f0*/  PLOP3.LUT P0, PT, PT, PT, UP0, 0x80, 0x8 ;  /* 0x000000000008781c */ /* 0x000fe20003f0f008 */
[----:B------:R-:W-:-:S12]  /*2a00*/  HFMA2 R145, -RZ, RZ, 0, 9.5367431640625e-07 ;  /* 0x00000010ff917431 */ /* 0x000fd800000001ff */
[C---:B0-----:R-:W-:Y:S01]  /*2a10*/  @P0 IMAD.WIDE.U32 R144, R166.reuse, R145, UR4 ;  /* 0x00000004a6900e25 */ /* 0x041fe2000f8e0091 */
[----:B------:R-:W-:Y:S02]  /*2a20*/  PLOP3.LUT P0, PT, PT, PT, UP0, 0x80, 0x8 ;  /* 0x000000000008781c */ /* 0x000fe40003f0f008 */
[----:B------:R-:W-:-:S11]  /*2a30*/  IADD3 R166, PT, PT, R166, 0x20, RZ ;  /* 0x00000020a6a67810 */ /* 0x000fd60007ffe0ff */
[----:B------:R0:W-:Y:S02]  /*2a40*/  @P0 STG.E.128 desc[UR6][R144.64], R36 ;  /* 0x0000002490000986 */ /* 0x0001e4000c101d06 */
.L_x_29948:
[----:B------:R-:W-:Y:S05]  /*2a50*/  BSYNC.RECONVERGENT B0 ;  /* 0x0000000000007941 */ /* 0x000fea0003800200 */
.L_x_29947:
[----:B------:R-:W-:Y:S01]  /*2a60*/  ISETP.GE.U32.AND P0, PT, R162, 0x100, PT ;  /* 0x00000100a200780c */ /* 0x000fe20003f06070 */
[----:B------:R-:W-:Y:S01]  /*2a70*/  BSSY.RECONVERGENT B0, `(.L_x_29951) ;  /* 0x0000041000007945 */ /* 0x000fe20003800200 */
[----:B------:R-:W-:-:S11]  /*2a80*/  LOP3.LUT R164, R164, 0xfffffbff, RZ, 0xc0, !PT ;  /* 0xfffffbffa4a47812 */ /* 0x000fd600078ec0ff */
[----:B------:R-:W-:Y:S01]  /*2a90*/  @P0 LOP3.LUT R164, R164, 0x400, RZ, 0xfc, !PT ;  /* 0x00000400a4a40812 */ /* 0x000fe200078efcff */
[----:B------:R-:W-:Y:S06]  /*2aa0*/  @!P0 BRA `(.L_x_29952) ;  /* 0x0000000000f48947 */ /* 0x000fec0003800000 */
[----:B------:R-:W-:-:S04]  /*2ab0*/  ISETP.NE.U32.AND P0, PT, RZ, UR14, PT ;  /* 0x0000000eff007c0c */ /* 0x000fc8000bf05070 */
[----:B------:R-:W-:-:S13]  /*2ac0*/  ISETP.NE.AND.EX P0, PT, RZ, UR15, PT, P0 ;  /* 0x0000000fff007c0c */ /* 0x000fda000bf05300 */
[----:B------:R-:W0:Y:S02]  /*2ad0*/  @P0 LDC.64 R30, c[0x0][0x398] ;  /* 0x0000e600ff1e0b82 */ /* 0x000e240000000a00 */
[----:B0-----:R-:W-:-:S05]  /*2ae0*/  @P0 IMAD.WIDE.U32 R30, R166, 0x10, R30 ;  /* 0x00000010a61e0825 */ /* 0x001fca00078e001e */
[----:B------:R0:W5:Y:S01]  /*2af0*/  @P0 LDG.E.128 R44, desc[UR6][R30.64] ;  /* 0x000000061e2c0981 */ /* 0x000162000c1e1d00 */
[----:B------:R-:W-:-:S04]  /*2b00*/  ISETP.NE.U32.AND P0, PT, RZ, UR16, PT ;  /* 0x00000010ff007c0c */ /* 0x000fc8000bf05070 */
[----:B------:R-:W-:-:S13]  /*2b10*/  ISETP.NE.AND.EX P0, PT, RZ, UR17, PT, P0 ;  /* 0x00000011ff007c0c */ /* 0x000fda000bf05300 */
[----:B-1234-:R-:W1:Y:S02]  /*2b20*/  @P0 LDC.64 R144, c[0x0][0x3a0] ;  /* 0x0000e800ff900b82 */ /* 0x01ee640000000a00 */
        /* <DEDUP_REMOVED lines=23> */
.L_x_29953:
        /* <DEDUP_REMOVED lines=23> */
.L_x_29954:
[----:B------:R-:W0:Y:S01]  /*2e10*/  @UP0 LDCU.64 UR4, c[0x0][0x3a8] ;  /* 0x00007500ff0407ac */ /* 0x000e220008000a00 */
[----:B------:R-:W-:Y:S01]  /*2e20*/  PLOP3.LUT P0, PT, PT, PT, UP0, 0x80, 0x8 ;  /* 0x000000000008781c */ /* 0x000fe20003f0f008 */
[----:B------:R-:W-:-:S12]  /*2e30*/  HFMA2 R145, -RZ, RZ, 0, 9.5367431640625e-07 ;  /* 0x00000010ff917431 */ /* 0x000fd800000001ff */
[C---:B0-----:R-:W-:Y:S01]  /*2e40*/  @P0 IMAD.WIDE.U32 R144, R166.reuse, R145, UR4 ;  /* 0x00000004a6900e25 */ /* 0x041fe2000f8e0091 */
[----:B------:R-:W-:Y:S02]  /*2e50*/  PLOP3.LUT P0, PT, PT, PT, UP0, 0x80, 0x8 ;  /* 0x000000000008781c */ /* 0x000fe40003f0f008 */
[----:B------:R-:W-:-:S11]  /*2e60*/  IADD3 R166, PT, PT, R166, 0x20, RZ ;  /* 0x00000020a6a67810 */ /* 0x000fd60007ffe0ff */
[----:B------:R0:W-:Y:S02]  /*2e70*/  @P0 STG.E.128 desc[UR6][R144.64], R36 ;  /* 0x0000002490000986 */ /* 0x0001e4000c101d06 */
.L_x_29952:
[----:B------:R-:W-:Y:S05]  /*2e80*/  BSYNC.RECONVERGENT B0 ;  /* 0x0000000000007941 */ /* 0x000fea0003800200 */
.L_x_29951:
        /* <DEDUP_REMOVED lines=36> */
.L_x_29957:
        /* <DEDUP_REMOVED lines=23> */
.L_x_29958:
[----:B------:R-:W0:Y:S01]  /*3240*/  @UP0 LDCU.64 UR4, c[0x0][0x3a8] ;  /* 0x00007500ff0407ac */ /* 0x000e220008000a00 */
[----:B------:R-:W-:Y:S01]  /*3250*/  PLOP3.LUT P0, PT, PT, PT, UP0, 0x80, 0x8 ;  /* 0x000000000008781c */ /* 0x000fe20003f0f008 */
[----:B------:R-:W-:-:S12]  /*3260*/  HFMA2 R145, -RZ, RZ, 0, 9.5367431640625e-07 ;  /* 0x00000010ff917431 */ /* 0x000fd800000001ff */
[C---:B0-----:R-:W-:Y:S01]  /*3270*/  @P0 IMAD.WIDE.U32 R144, R166.reuse, R145, UR4 ;  /* 0x00000004a6900e25 */ /* 0x041fe2000f8e0091 */
[----:B------:R-:W-:Y:S02]  /*3280*/  PLOP3.LUT P0, PT, PT, PT, UP0, 0x80, 0x8 ;  /* 0x000000000008781c */ /* 0x000fe40003f0f008 */
[----:B------:R-:W-:-:S11]  /*3290*/  IADD3 R166, PT, PT, R166, 0x20, RZ ;  /* 0x00000020a6a67810 */ /* 0x000fd60007ffe0ff */
[----:B------:R0:W-:Y:S02]  /*32a0*/  @P0 STG.E.128 desc[UR6][R144.64], R36 ;  /* 0x0000002490000986 */ /* 0x0001e4000c101d06 */
.L_x_29956:
[----:B------:R-:W-:Y:S05]  /*32b0*/  BSYNC.RECONVERGENT B0 ;  /* 0x0000000000007941 */ /* 0x000fea0003800200 */
.L_x_29955:
        /* <DEDUP_REMOVED lines=36> */
.L_x_29961:
        /* <DEDUP_REMOVED lines=23> */
.L_x_29962:
[----:B------:R-:W0:Y:S01]  /*3670*/  @UP0 LDCU.64 UR4, c[0x0][0x3a8] ;  /* 0x00007500ff0407ac */ /* 0x000e220008000a00 */
[----:B------:R-:W-:Y:S01]  /*3680*/  PLOP3.LUT P0, PT, PT, PT, UP0, 0x80, 0x8 ;  /* 0x000000000008781c */ /* 0x000fe20003f0f008 */
[----:B------:R-:W-:-:S12]  /*3690*/  HFMA2 R145, -RZ, RZ, 0, 9.5367431640625e-07 ;  /* 0x00000010ff917431 */ /* 0x000fd800000001ff */
[C---:B0-----:R-:W-:Y:S01]  /*36a0*/  @P0 IMAD.WIDE.U32 R144, R166.reuse, R145, UR4 ;  /* 0x00000004a6900e25 */ /* 0x041fe2000f8e0091 */
[----:B------:R-:W-:Y:S02]  /*36b0*/  PLOP3.LUT P0, PT, PT, PT, UP0, 0x80, 0x8 ;  /* 0x000000000008781c */ /* 0x000fe40003f0f008 */
[----:B------:R-:W-:-:S11]  /*36c0*/  IADD3 R166, PT, PT, R166, 0x20, RZ ;  /* 0x00000020a6a67810 */ /* 0x000fd60007ffe0ff */
[----:B------:R0:W-:Y:S02]  /*36d0*/  @P0 STG.E.128 desc[UR6][R144.64], R36 ;  /* 0x0000002490000986 */ /* 0x0001e4000c101d06 */
.L_x_29960:
[----:B------:R-:W-:Y:S05]  /*36e0*/  BSYNC.RECONVERGENT B0 ;  /* 0x0000000000007941 */ /* 0x000fea0003800200 */
.L_x_29959:
        /* <DEDUP_REMOVED lines=36> */
.L_x_29965:
        /* <DEDUP_REMOVED lines=23> */
.L_x_29966:
[----:B------:R-:W0:Y:S01]  /*3aa0*/  @UP0 LDCU.64 UR4, c[0x0][0x3a8] ;  /* 0x00007500ff0407ac */ /* 0x000e220008000a00 */
[----:B------:R-:W-:Y:S01]  /*3ab0*/  PLOP3.LUT P0, PT, PT, PT, UP0, 0x80, 0x8 ;  /* 0x000000000008781c */ /* 0x000fe20003f0f008 */
[----:B------:R-:W-:-:S12]  /*3ac0*/  HFMA2 R145, -RZ, RZ, 0, 9.5367431640625e-07 ;  /* 0x00000010ff917431 */ /* 0x000fd800000001ff */
[C---:B0-----:R-:W-:Y:S01]  /*3ad0*/  @P0 IMAD.WIDE.U32 R144, R166.reuse, R145, UR4 ;  /* 0x00000004a6900e25 */ /* 0x041fe2000f8e0091 */
[----:B------:R-:W-:Y:S02]  /*3ae0*/  PLOP3.LUT P0, PT, PT, PT, UP0, 0x80, 0x8 ;  /* 0x000000000008781c */ /* 0x000fe40003f0f008 */
[----:B------:R-:W-:-:S11]  /*3af0*/  IADD3 R166, PT, PT, R166, 0x20, RZ ;  /* 0x00000020a6a67810 */ /* 0x000fd60007ffe0ff */
[----:B------:R0:W-:Y:S02]  /*3b00*/  @P0 STG.E.128 desc[UR6][R144.64], R36 ;  /* 0x0000002490000986 */ /* 0x0001e4000c101d06 */
.L_x_29964:
[----:B------:R-:W-:Y:S05]  /*3b10*/  BSYNC.RECONVERGENT B0 ;  /* 0x0000000000007941 */ /* 0x000fea0003800200 */
.L_x_29963:
        /* <DEDUP_REMOVED lines=36> */
.L_x_29969:
        /* <DEDUP_REMOVED lines=23> */
.L_x_29970:
[----:B------:R-:W0:Y:S01]  /*3ed0*/  @UP0 LDCU.64 UR4, c[0x0][0x3a8] ;  /* 0x00007500ff0407ac */ /* 0x000e220008000a00 */
[----:B------:R-:W-:Y:S01]  /*3ee0*/  PLOP3.LUT P0, PT, PT, PT, UP0, 0x80, 0x8 ;  /* 0x000000000008781c */ /* 0x000fe20003f0f008 */
[----:B------:R-:W-:-:S12]  /*3ef0*/  HFMA2 R145, -RZ, RZ, 0, 9.5367431640625e-07 ;  /* 0x00000010ff917431 */ /* 0x000fd800000001ff */
[----:B0-----:R-:W-:Y:S01]  /*3f00*/  @P0 IMAD.WIDE.U32 R144, R166, R145, UR4 ;  /* 0x00000004a6900e25 */ /* 0x001fe2000f8e0091 */
[----:B------:R-:W-:-:S13]  /*3f10*/  PLOP3.LUT P0, PT, PT, PT, UP0, 0x80, 0x8 ;  /* 0x000000000008781c */ /* 0x000fda0003f0f008 */
[----:B------:R0:W-:Y:S02]  /*3f20*/  @P0 STG.E.128 desc[UR6][R144.64], R36 ;  /* 0x0000002490000986 */ /* 0x0001e4000c101d06 */
.L_x_29968:
[----:B------:R-:W-:Y:S05]  /*3f30*/  BSYNC.RECONVERGENT B0 ;  /* 0x0000000000007941 */ /* 0x000fea0003800200 */
.L_x_29967:
        /* <DEDUP_REMOVED lines=151> */
[----:B------:R-:W-:Y:S01]  /*48b0*/  ISETP.GT.U32.AND P6, PT, R162, 0xff, PT ;  /* 0x000000ffa200780c */ /* 0x000fe20003fc4070 */
        /* <DEDUP_REMOVED lines=51> */
.L_x_30008:
        /* <DEDUP_REMOVED lines=9> */
[----:B0-----:R-:W0:Y:S04]  /*4c80*/  @!P1 LDC.64 R168, c[0x0][0x3c0] ;  /* 0x0000f000ffa89b82 */ /* 0x001e280000000a00 */
[----:B------:R-:W1:Y:S04]  /*4c90*/  MUFU.RSQ R166, R166 ;  /* 0x000000a600a67308 */ /* 0x000e680000001400 */
        /* <DEDUP_REMOVED lines=19> */
[C---:B0-----:R-:W-:Y:S01]  /*4dd0*/  IMAD.WIDE.U32 R168, R165.reuse, 0x10, R168 ;  /* 0x00000010a5a87825 */ /* 0x041fe200078e00a8 */
[----:B------:R-:W-:-:S04]  /*4de0*/  IADD3 R165, PT, PT, R165, 0x20, RZ ;  /* 0x00000020a5a57810 */ /* 0x000fc80007ffe0ff */
[----:B------:R1:W-:Y:S03]  /*4df0*/  STG.E.128 desc[UR6][R168.64], R144 ;  /* 0x00000090a8007986 */ /* 0x0003e6000c101d06 */
.L_x_29973:
[----:B------:R-:W-:Y:S05]  /*4e00*/  BSYNC.RECONVERGENT B0 ;  /* 0x0000000000007941 */ /* 0x000fea0003800200 */
.L_x_29972:
[----:B------:R-:W-:Y:S01]  /*4e10*/  ISETP.GE.U32.AND P0, PT, R162, 0x40, PT ;  /* 0x00000040a200780c */ /* 0x000fe20003f06070 */
[----:B------:R-:W-:-:S12]  /*4e20*/  BSSY.RECONVERGENT B0, `(.L_x_29974) ;  /* 0x0000012000007945 */ /* 0x000fd80003800200 */
[----:B------:R-:W-:Y:S05]  /*4e30*/  @!P0 BRA `(.L_x_29975) ;  /* 0x0000000000408947 */ /* 0x000fea0003800000 */
[----:B01----:R-:W0:Y:S01]  /*4e40*/  LDC.64 R144, c[0x0][0x428] ;  /* 0x00010a00ff907b82 */ /* 0x003e220000000a00 */
        /* <DEDUP_REMOVED lines=8> */
[----:B0-----:R-:W-:-:S04]  /*4ed0*/  IMAD.WIDE.U32 R168, R165, 0x10, R144 ;  /* 0x00000010a5a87825 */ /* 0x001fc800078e0090 */
[----:B-----5:R-:W-:Y:S01]  /*4ee0*/  FFMA.FTZ R144, R147, R140, R136 ;  /* 0x0000008c93907223 */ /* 0x020fe20000010088 */
[----:B------:R-:W-:Y:S01]  /*4ef0*/  FFMA.FTZ R145, R146, R141, R137 ;  /* 0x0000008d92917223 */ /* 0x000fe20000010089 */
[----:B------:R-:W-:Y:S01]  /*4f00*/  FFMA.FTZ R146, R171, R142, R138 ;  /* 0x0000008eab927223 */ /* 0x000fe2000001008a */
[----:B------:R-:W-:Y:S01]  /*4f10*/  FFMA.FTZ R147, R170, R143, R139 ;  /* 0x0000008faa937223 */ /* 0x000fe2000001008b */
[----:B------:R-:W-:-:S04]  /*4f20*/  IADD3 R165, PT, PT, R165, 0x20, RZ ;  /* 0x00000020a5a57810 */ /* 0x000fc80007ffe0ff */
[----:B------:R2:W-:Y:S03]  /*4f30*/  STG.E.128 desc[UR6][R168.64], R144 ;  /* 0x00000090a8007986 */ /* 0x0005e6000c101d06 */
.L_x_29975:
[----:B------:R-:W-:Y:S05]  /*4f40*/  BSYNC.RECONVERGENT B0 ;  /* 0x0000000000007941 */ /* 0x000fea0003800200 */
.L_x_29974:
[----:B------:R-:W-:Y:S01]  /*4f50*/  ISETP.GE.U32.AND P0, PT, R162, 0x60, PT ;  /* 0x00000060a200780c */ /* 0x000fe20003f06070 */
[----:B------:R-:W-:-:S12]  /*4f60*/  BSSY.RECONVERGENT B0, `(.L_x_29976) ;  /* 0x0000012000007945 */ /* 0x000fd80003800200 */
[----:B------:R-:W-:Y:S05]  /*4f70*/  @!P0 BRA `(.L_x_29977) ;  /* 0x0000000000408947 */ /* 0x000fea0003800000 */
[----:B012---:R-:W0:Y:S01]  /*4f80*/  LDC.64 R144, c[0x0][0x428] ;  /* 0x00010a00ff907b82 */ /* 0x007e220000000a00 */
        /* <DEDUP_REMOVED lines=15> */
.L_x_29977:
[----:B------:R-:W-:Y:S05]  /*5080*/  BSYNC.RECONVERGENT B0 ;  /* 0x0000000000007941 */ /* 0x000fea0003800200 */
.L_x_29976:
[----:B------:R-:W-:Y:S01]  /*5090*/  ISETP.GE.U32.AND P0, PT, R162, 0x80, PT ;  /* 0x00000080a200780c */ /* 0x000fe20003f06070 */
[----:B------:R-:W-:-:S12]  /*50a0*/  BSSY.RECONVERGENT B0, `(.L_x_29978) ;  /* 0x0000012000007945 */ /* 0x000fd80003800200 */
[----:B------:R-:W-:Y:S05]  /*50b0*/  @!P0 BRA `(.L_x_29979) ;  /* 0x0000000000408947 */ /* 0x000fea0003800000 */
[----:B0123--:R-:W0:Y:S01]  /*50c0*/  LDC.64 R144, c[0x0][0x428] ;  /* 0x00010a00ff907b82 */ /* 0x00fe220000000a00 */
        /* <DEDUP_REMOVED lines=15> */
.L_x_29979:
[----:B------:R-:W-:Y:S05]  /*51c0*/  BSYNC.RECONVERGENT B0 ;  /* 0x0000000000007941 */ /* 0x000fea0003800200 */
.L_x_29978:
[----:B------:R-:W-:Y:S01]  /*51d0*/  ISETP.GE.U32.AND P0, PT, R162, 0xa0, PT ;  /* 0x000000a0a200780c */ /* 0x000fe20003f06070 */
        /* <DEDUP_REMOVED lines=18> */
.L_x_29981:
[----:B------:R-:W-:Y:S05]  /*5300*/  BSYNC.RECONVERGENT B0 ;  /* 0x0000000000007941 */ /* 0x000fea0003800200 */
.L_x_29980:
        /* <DEDUP_REMOVED lines=19> */
.L_x_29983:
[----:B------:R-:W-:Y:S05]  /*5440*/  BSYNC.RECONVERGENT B0 ;  /* 0x0000000000007941 */ /* 0x000fea0003800200 */
.L_x_29982:
        /* <DEDUP_REMOVED lines=19> */
.L_x_29985:
[----:B------:R-:W-:Y:S05]  /*5580*/  BSYNC.RECONVERGENT B0 ;  /* 0x0000000000007941 */ /* 0x000fea0003800200 */
.L_x_29984:
        /* <DEDUP_REMOVED lines=19> */
.L_x_29987:
[----:B------:R-:W-:Y:S05]  /*56c0*/  BSYNC.RECONVERGENT B0 ;  /* 0x0000000000007941 */ /* 0x000fea0003800200 */
.L_x_29986:
        /* <DEDUP_REMOVED lines=19> */
.L_x_29989:
[----:B------:R-:W-:Y:S05]  /*5800*/  BSYNC.RECONVERGENT B0 ;  /* 0x0000000000007941 */ /* 0x000fea0003800200 */
.L_x_29988:
        /* <DEDUP_REMOVED lines=19> */
.L_x_29991:
[----:B------:R-:W-:Y:S05]  /*5940*/  BSYNC.RECONVERGENT B0 ;  /* 0x0000000000007941 */ /* 0x000fea0003800200 */
.L_x_29990:
        /* <DEDUP_REMOVED lines=19> */
.L_x_29993:
[----:B------:R-:W-:Y:S05]  /*5a80*/  BSYNC.RECONVERGENT B0 ;  /* 0x0000000000007941 */ /* 0x000fea0003800200 */
.L_x_29992:
        /* <DEDUP_REMOVED lines=16> */
[----:B------:R-:W-:-:S05]  /*5b90*/  FFMA.FTZ R147, R168, R55, R51 ;  /* 0x00000037a8937223 */ /* 0x000fca0000010033 */
[----:B------:R0:W-:Y:S02]  /*5ba0*/  STG.E.128 desc[UR6][R166.64], R144 ;  /* 0x00000090a6007986 */ /* 0x0001e4000c101d06 */
.L_x_29995:
[----:B------:R-:W-:Y:S05]  /*5bb0*/  BSYNC.RECONVERGENT B0 ;  /* 0x0000000000007941 */ /* 0x000fea0003800200 */
.L_x_29994:
[----:B01234-:R-:W0:Y:S02]  /*5bc0*/  LDC.64 R144, c[0x0][0x380] ;  /* 0x0000e000ff907b82 */ /* 0x01fe240000000a00 */
[----:B0-----:R-:W-:-:S04]  /*5bd0*/  LEA R161, R144, R161, 0x2 ;  /* 0x000000a190a17211 */ /* 0x001fc800078e10ff */
[----:B------:R-:W-:-:S13]  /*5be0*/  ISETP.GE.AND P0, PT, R161, R145, PT ;  /* 0x00000091a100720c */ /* 0x000fda0003f06270 */
[----:B------:R-:W-:Y:S05]  /*5bf0*/  @!P0 BRA `(.L_x_29996) ;  /* 0xffffffb000508947 */ /* 0x000fea000383ffff */
[----:B------:R-:W-:Y:S05]  /*5c00*/  EXIT ;  /* 0x000000000000794d */ /* 0x000fea0003800000 */
.L_x_29971:
        /* <DEDUP_REMOVED lines=8> */
.L_x_29998:
[----:B------:R-:W-:Y:S05]  /*5c90*/  BSYNC B0 ;  /* 0x0000000000007941 */ /* 0x000fea0003800000 */
.L_x_29997:
        /* <DEDUP_REMOVED lines=9> */
.L_x_29999:
[----:B------:R-:W-:Y:S01]  /*5d30*/  HFMA2 R173, -RZ, RZ, 0, 2.384185791015625e-07 ;  /* 0x00000004ffad7431 */ /* 0x000fe200000001ff */
[----:B------:R-:W-:-:S05]  /*5d40*/  MOV R146, R169 ;  /* 0x000000a900927202 */ /* 0x000fca0000000f00 */
[----:B------:R-:W-:-:S05]  /*5d50*/  FADD.FTZ R166, R147, R146 ;  /* 0x0000009293a67221 */ /* 0x000fca0000010000 */
[----:B------:R-:W-:-:S07]  /*5d60*/  MOV R172, R166 ;  /* 0x000000a600ac7202 */ /* 0x000fce0000000f00 */
[----:B------:R-:W-:Y:S05]  /*5d70*/  WARPSYNC.COLLECTIVE R171, `(.L_x_30000) ;  /* 0x00000000ab087348 */ /* 0x000fea0003c00000 */
[----:B------:R0:W1:Y:S02]  /*5d80*/  SHFL.BFLY P6, R169, R172, R173, R174 ;  /* 0x0c0000adaca97389 */ /* 0x00006400000c00ae */
[----:B01----:R-:W-:Y:S05]  /*5d90*/  ENDCOLLECTIVE ;  /* 0x000000000000791b */ /* 0x003fea0003800000 */
.L_x_30000:
[----:B------:R-:W-:Y:S01]  /*5da0*/  HFMA2 R173, -RZ, RZ, 0, 4.76837158203125e-07 ;  /* 0x00000008ffad7431 */ /* 0x000fe200000001ff */
[----:B------:R-:W-:-:S05]  /*5db0*/  MOV R145, R169 ;  /* 0x000000a900917202 */ /* 0x000fca0000000f00 */
[----:B------:R-:W-:-:S05]  /*5dc0*/  FADD.FTZ R167, R166, R145 ;  /* 0x00000091a6a77221 */ /* 0x000fca0000010000 */
[----:B------:R-:W-:-:S07]  /*5dd0*/  MOV R172, R167 ;  /* 0x000000a700ac7202 */ /* 0x000fce0000000f00 */
[----:B------:R-:W-:Y:S05]  /*5de0*/  WARPSYNC.COLLECTIVE R171, `(.L_x_30001) ;  /* 0x00000000ab087348 */ /* 0x000fea0003c00000 */
[----:B------:R0:W1:Y:S02]  /*5df0*/  SHFL.BFLY P6, R169, R172, R173, R174 ;  /* 0x0c0000adaca97389 */ /* 0x00006400000c00ae */
[----:B01----:R-:W-:Y:S05]  /*5e00*/  ENDCOLLECTIVE ;  /* 0x000000000000791b */ /* 0x003fea0003800000 */
.L_x_30001:
        /* <DEDUP_REMOVED lines=8> */
.L_x_30002:
        /* <DEDUP_REMOVED lines=111> */
.L_x_30003:
[----:B------:R-:W-:Y:S01]  /*6580*/  HFMA2 R173, -RZ, RZ, 0, 1.1920928955078125e-07 ;  /* 0x00000002ffad7431 */ /* 0x000fe200000001ff */
[----:B------:R-:W-:-:S05]  /*6590*/  MOV R147, R169 ;  /* 0x000000a900937202 */ /* 0x000fca0000000f00 */
[----:B------:R-:W-:-:S05]  /*65a0*/  FADD.FTZ R147, R144, R147 ;  /* 0x0000009390937221 */ /* 0x000fca0000010000 */
[----:B------:R-:W-:-:S07]  /*65b0*/  MOV R172, R147 ;  /* 0x0000009300ac7202 */ /* 0x000fce0000000f00 */
[----:B------:R-:W-:Y:S05]  /*65c0*/  WARPSYNC.COLLECTIVE R171, `(.L_x_30004) ;  /* 0x00000000ab087348 */ /* 0x000fea0003c00000 */
[----:B------:R0:W1:Y:S02]  /*65d0*/  SHFL.BFLY P6, R169, R172, R173, R174 ;  /* 0x0c0000adaca97389 */ /* 0x00006400000c00ae */
[----:B01----:R-:W-:Y:S05]  /*65e0*/  ENDCOLLECTIVE ;  /* 0x000000000000791b */ /* 0x003fea0003800000 */
.L_x_30004:
[----:B------:R-:W-:Y:S01]  /*65f0*/  HFMA2 R173, -RZ, RZ, 0, 2.384185791015625e-07 ;  /* 0x00000004ffad7431 */ /* 0x000fe200000001ff */
[----:B------:R-:W-:-:S05]  /*6600*/  MOV R166, R169 ;  /* 0x000000a900a67202 */ /* 0x000fca0000000f00 */
[----:B------:R-:W-:-:S05]  /*6610*/  FADD.FTZ R166, R147, R166 ;  /* 0x000000a693a67221 */ /* 0x000fca0000010000 */
[----:B------:R-:W-:-:S07]  /*6620*/  MOV R172, R166 ;  /* 0x000000a600ac7202 */ /* 0x000fce0000000f00 */
[----:B------:R-:W-:Y:S05]  /*6630*/  WARPSYNC.COLLECTIVE R171, `(.L_x_30005) ;  /* 0x00000000ab087348 */ /* 0x000fea0003c00000 */
[----:B------:R0:W1:Y:S02]  /*6640*/  SHFL.BFLY P6, R169, R172, R173, R174 ;  /* 0x0c0000adaca97389 */ /* 0x00006400000c00ae */
[----:B01----:R-:W-:Y:S05]  /*6650*/  ENDCOLLECTIVE ;  /* 0x000000000000791b */ /* 0x003fea0003800000 */
.L_x_30005:
[----:B------:R-:W-:Y:S01]  /*6660*/  HFMA2 R173, -RZ, RZ, 0, 4.76837158203125e-07 ;  /* 0x00000008ffad7431 */ /* 0x000fe200000001ff */
[----:B------:R-:W-:-:S05]  /*6670*/  MOV R167, R169 ;  /* 0x000000a900a77202 */ /* 0x000fca0000000f00 */
[----:B------:R-:W-:-:S05]  /*6680*/  FADD.FTZ R167, R166, R167 ;  /* 0x000000a7a6a77221 */ /* 0x000fca0000010000 */
[----:B------:R-:W-:-:S07]  /*6690*/  MOV R172, R167 ;  /* 0x000000a700ac7202 */ /* 0x000fce0000000f00 */
[----:B------:R-:W-:Y:S05]  /*66a0*/  WARPSYNC.COLLECTIVE R171, `(.L_x_30006) ;  /* 0x00000000ab087348 */ /* 0x000fea0003c00000 */
[----:B------:R0:W1:Y:S02]  /*66b0*/  SHFL.BFLY P6, R169, R172, R173, R174 ;  /* 0x0c0000adaca97389 */ /* 0x00006400000c00ae */
[----:B01----:R-:W-:Y:S05]  /*66c0*/  ENDCOLLECTIVE ;  /* 0x000000000000791b */ /* 0x003fea0003800000 */
.L_x_30006:
[----:B------:R-:W-:Y:S01]  /*66d0*/  HFMA2 R173, -RZ, RZ, 0, 9.5367431640625e-07 ;  /* 0x00000010ffad7431 */ /* 0x000fe200000001ff */
[----:B------:R-:W-:-:S05]  /*66e0*/  MOV R168, R169 ;  /* 0x000000a900a87202 */ /* 0x000fca0000000f00 */
[----:B------:R-:W-:-:S05]  /*66f0*/  FADD.FTZ R168, R167, R168 ;  /* 0x000000a8a7a87221 */ /* 0x000fca0000010000 */
[----:B------:R-:W-:-:S07]  /*6700*/  MOV R172, R168 ;  /* 0x000000a800ac7202 */ /* 0x000fce0000000f00 */
[----:B------:R-:W-:Y:S05]  /*6710*/  WARPSYNC.COLLECTIVE R171, `(.L_x_30007) ;  /* 0x00000000ab087348 */ /* 0x000fea0003c00000 */
[----:B------:R0:W1:Y:S02]  /*6720*/  SHFL.BFLY P6, R169, R172, R173, R174 ;  /* 0x0c0000adaca97389 */ /* 0x00006400000c00ae */
[----:B01----:R-:W-:Y:S05]  /*6730*/  ENDCOLLECTIVE ;  /* 0x000000000000791b */ /* 0x003fea0003800000 */
.L_x_30007:
[----:B------:R-:W-:Y:S05]  /*6740*/  BRA `(.L_x_30008) ;  /* 0xffffffe400287947 */ /* 0x000fea000383ffff */
.L_x_30009:
        /* <DEDUP_REMOVED lines=11> */
.L_x_33318:


//--------------------- .text._ZN10layer_norm31ln_parallel_residual_fwd_kernelINS_13Kernel_traitsIfffffjLj1536ELj1ELj4ELj1ELj16ENS_18Kernel_traits_baseILj1536EfffffjLj128EEEEELb0ELb1ELb1EEEvNS_9FwdParamsE --------------------------
	.section	.text._ZN10layer_norm31ln_parallel_residual_fwd_kernelINS_13Kernel_traitsIfffffjLj1536ELj1ELj4ELj1ELj16ENS_18Kernel_traits_baseILj1536EfffffjLj128EEEEELb0ELb1ELb1EEEvNS_9FwdParamsE,"ax",@progbits
	.align	128
        .global         _ZN10layer_norm31ln_parallel_residual_fwd_kernelINS_13Kernel_traitsIfffffjLj1536ELj1ELj4ELj1ELj16ENS_18Kernel_traits_baseILj1536EfffffjLj128EEEEELb0ELb1ELb1EEEvNS_9FwdParamsE
        .type           _ZN10layer_norm31ln_parallel_residual_fwd_kernelINS_13Kernel_traitsIfffffjLj1536ELj1ELj4ELj1ELj16ENS_18Kernel_traits_baseILj1536EfffffjLj128EEEEELb0ELb1ELb1EEEvNS_9FwdParamsE,@function
        .size           _ZN10layer_norm31ln_parallel_residual_fwd_kernelINS_13Kernel_traitsIfffffjLj1536ELj1ELj4ELj1ELj16ENS_18Kernel_traits_baseILj1536EfffffjLj128EEEEELb0ELb1ELb1EEEvNS_9FwdParamsE,(.L_x_33319 - _ZN10layer_norm31ln_parallel_residual_fwd_kernelINS_13Kernel_traitsIfffffjLj1536ELj1ELj4ELj1ELj16ENS_18Kernel_traits_baseILj1536EfffffjLj128EEEEELb0ELb1ELb1EEEvNS_9FwdParamsE)
        .other          _ZN10layer_norm31ln_parallel_residual_fwd_kernelINS_13Kernel_traitsIfffffjLj1536ELj1ELj4ELj1ELj16ENS_18Kernel_traits_baseILj1536EfffffjLj128EEEEELb0ELb1ELb1EEEvNS_9FwdParamsE,@"STO_CUDA_ENTRY STV_DEFAULT"
_ZN10layer_norm31ln_parallel_residual_fwd_kernelINS_13Kernel_traitsIfffffjLj1536ELj1ELj4ELj1ELj16ENS_18Kernel_traits_baseILj1536EfffffjLj128EEEEELb0ELb1ELb1EEEvNS_9FwdParamsE:
.text._ZN10layer_norm31ln_parallel_residual_fwd_kernelINS_13Kernel_traitsIfffffjLj1536ELj1ELj4ELj1ELj16ENS_18Kernel_traits_baseILj1536EfffffjLj128EEEEELb0ELb1ELb1EEEvNS_9FwdParamsE:
        /* <DEDUP_REMOVED lines=45> */
.L_x_30010:
        /* <DEDUP_REMOVED lines=38> */
.L_x_30011:
        /* <DEDUP_REMOVED lines=10> */
.L_x_30038:
        /* <DEDUP_REMOVED lines=9> */
[----:B----4-:R-:W-:-:S05]  /*0660*/  IMAD.WIDE.U32 R112, R119, 0x10, R116 ;  /* 0x0000001077707825 */ /* 0x010fca00078e0074 */
[----:B-----5:R4:W5:Y:S01]  /*0670*/  LDG.E.128 R124, desc[UR6][R112.64] ;  /* 0x00000006707c7981 */ /* 0x020962000c1e1d00 */
[----:B0-----:R-:W-:Y:S01]  /*0680*/  UISETP.NE.U32.AND UP0, UPT, UR10, URZ, UPT ;  /* 0x000000ff0a00728c */ /* 0x001fe2000bf05070 */
[----:B-1----:R-:W-:-:S04]  /*0690*/  @P1 IMAD.WIDE.U32 R114, R119, 0x10, R114 ;  /* 0x0000001077721825 */ /* 0x002fc800078e0072 */
[----:B--2---:R-:W-:Y:S01]  /*06a0*/  @P2 IMAD.WIDE.U32 R120, R119, 0x10, R120 ;  /* 0x0000001077782825 */ /* 0x004fe200078e0078 */
[----:B------:R-:W-:Y:S01]  /*06b0*/  UISETP.NE.AND.EX UP0, UPT, UR11, URZ, UPT, UP0 ;  /* 0x000000ff0b00728c */ /* 0x000fe2000bf05300 */
[----:B------:R4:W5:Y:S04]  /*06c0*/  @P1 LDG.E.128 R12, desc[UR6][R114.64] ;  /* 0x00000006720c1981 */ /* 0x000968000c1e1d00 */
[----:B------:R4:W5:Y:S01]  /*06d0*/  @P2 LDG.E.128 R8, desc[UR6][R120.64] ;  /* 0x0000000678082981 */ /* 0x000962000c1e1d00 */
[----:B------:R-:W-:-:S13]  /*06e0*/  PLOP3.LUT P1, PT, PT, PT, UP0, 0x80, 0x8 ;  /* 0x000000000008781c */ /* 0x000fda0003f2f008 */
[----:B----4-:R-:W-:Y:S05]  /*06f0*/  @!P1 BRA `(.L_x_30012) ;  /* 0x00000000005c9947 */ /* 0x010fea0003800000 */
        /* <DEDUP_REMOVED lines=14> */
.L_x_30013:
        /* <DEDUP_REMOVED lines=9> */
.L_x_30012:
        /* <DEDUP_REMOVED lines=12> */
.L_x_30014:
        /* <DEDUP_REMOVED lines=8> */
[----:B------:R0:W5:Y:S04]  /*09b0*/  LDG.E.128 R132, desc[UR6][R114.64] ;  /* 0x0000000672847981 */ /* 0x000168000c1e1d00 */
[----:B------:R0:W5:Y:S01]  /*09c0*/  @P1 LDG.E.128 R12, desc[UR6][R124.64] ;  /* 0x000000067c0c1981 */ /* 0x000162000c1e1d00 */
[----:B--2---:R-:W-:-:S05]  /*09d0*/  @P2 IMAD.WIDE.U32 R126, R121, 0x10, R126 ;  /* 0x00000010797e2825 */ /* 0x004fca00078e007e */
[----:B------:R0:W5:Y:S01]  /*09e0*/  @P2 LDG.E.128 R8, desc[UR6][R126.64] ;  /* 0x000000067e082981 */ /* 0x000162000c1e1d00 */
        /* <DEDUP_REMOVED lines=19> */
.L_x_30015:
        /* <DEDUP_REMOVED lines=23> */
.L_x_30016:
        /* <DEDUP_REMOVED lines=26> */
.L_x_30017:
        /* <DEDUP_REMOVED lines=21> */
.L_x_30018:
        /* <DEDUP_REMOVED lines=26> */
.L_x_30019:
        /* <DEDUP_REMOVED lines=21> */
.L_x_30020:
        /* <DEDUP_REMOVED lines=26> */
.L_x_30021:
        /* <DEDUP_REMOVED lines=21> */
.L_x_30022:
        /* <DEDUP_REMOVED lines=26> */
.L_x_30023:
        /* <DEDUP_REMOVED lines=21> */
.L_x_30024:
        /* <DEDUP_REMOVED lines=26> */
.L_x_30025:
        /* <DEDUP_REMOVED lines=21> */
.L_x_30026:
        /* <DEDUP_REMOVED lines=26> */
.L_x_30027:
        /* <DEDUP_REMOVED lines=21> */
.L_x_30028:
        /* <DEDUP_REMOVED lines=26> */
.L_x_30029:
        /* <DEDUP_REMOVED lines=21> */
.L_x_30030:
        /* <DEDUP_REMOVED lines=26> */
.L_x_30031:
        /* <DEDUP_REMOVED lines=21> */
.L_x_30032:
        /* <DEDUP_REMOVED lines=26> */
.L_x_30033:
        /* <DEDUP_REMOVED lines=21> */
.L_x_30034:
        /* <DEDUP_REMOVED lines=26> */
.L_x_30035:
        /* <DEDUP_REMOVED lines=21> */
.L_x_30036:
        /* <DEDUP_REMOVED lines=172> */
.L_x_30050:
        /* <DEDUP_REMOVED lines=8> */
[----:B0-----:R-:W0:Y:S01]  /*3530*/  @!P2 LDC.64 R176, c[0x0][0x3c8] ;  /* 0x0000f200ffb0ab82 */ /* 0x001e220000000a00 */
[C---:B------:R-:W-:Y:S01]  /*3540*/  FADD.FTZ R204, -R179.reuse, R117 ;  /* 0x00000075b3cc7221 */ /* 0x040fe20000010100 */
[----:B------:R2:W3:Y:S01]  /*3550*/  MUFU.RSQ R207, R112 ;  /* 0x0000007000cf7308 */ /* 0x0004e20000001400 */
        /* <DEDUP_REMOVED lines=10> */
[----:B------:R-:W2:Y:S01]  /*3600*/  LDC.64 R116, c[0x0][0x428] ;  /* 0x00010a00ff747b82 */ /* 0x000ea20000000a00 */
[----:B------:R-:W-:Y:S01]  /*3610*/  FADD.FTZ R143, -R179, R143 ;  /* 0x0000008fb38f7221 */ /* 0x000fe20000010100 */
[----:B-1----:R-:W-:-:S04]  /*3620*/  @!P2 IMAD.WIDE R114, R3, 0x4, R114 ;  /* 0x000000040372a825 */ /* 0x002fc800078e0272 */
[C---:B------:R-:W-:Y:S01]  /*3630*/  FADD.FTZ R180, -R179.reuse, R149 ;  /* 0x00000095b3b47221 */ /* 0x040fe20000010100 */
[C---:B------:R-:W-:Y:S01]  /*3640*/  FADD.FTZ R150, -R179.reuse, R150 ;  /* 0x00000096b3967221 */ /* 0x040fe20000010100 */
[C---:B------:R-:W-:Y:S01]  /*3650*/  FADD.FTZ R151, -R179.reuse, R151 ;  /* 0x00000097b3977221 */ /* 0x040fe20000010100 */
[C---:B------:R-:W-:Y:S01]  /*3660*/  FADD.FTZ R182, -R179.reuse, R153 ;  /* 0x00000099b3b67221 */ /* 0x040fe20000010100 */
[----:B------:R-:W-:Y:S01]  /*3670*/  FADD.FTZ R190, -R179, R159 ;  /* 0x0000009fb3be7221 */ /* 0x000fe20000010100 */
[C---:B---3--:R-:W-:Y:S01]  /*3680*/  FMUL.FTZ R123, R207.reuse, R0 ;  /* 0x00000000cf7b7220 */ /* 0x048fe20000410000 */
        /* <DEDUP_REMOVED lines=9> */
[----:B------:R-:W-:Y:S01]  /*3720*/  FADD.FTZ R206, -R179, R175 ;  /* 0x000000afb3ce7221 */ /* 0x000fe20000010100 */
[----:B------:R1:W-:Y:S01]  /*3730*/  @!P2 STG.E desc[UR6][R114.64], R113 ;  /* 0x000000717200a986 */ /* 0x0003e2000c101906 */
[----:B0-----:R-:W-:-:S04]  /*3740*/  @!P2 IMAD.WIDE R176, R3, 0x4, R176 ;  /* 0x0000000403b0a825 */ /* 0x001fc800078e02b0 */
[C---:B------:R-:W-:Y:S01]  /*3750*/  FMUL.FTZ R158, R207.reuse, R142 ;  /* 0x0000008ecf9e7220 */ /* 0x040fe20000410000 */
[C---:B------:R-:W-:Y:S01]  /*3760*/  FMUL.FTZ R175, R207.reuse, R143 ;  /* 0x0000008fcfaf7220 */ /* 0x040fe20000410000 */
[C---:B------:R-:W-:Y:S01]  /*3770*/  FMUL.FTZ R183, R207.reuse, R150 ;  /* 0x00000096cfb77220 */ /* 0x040fe20000410000 */
[C---:B------:R-:W-:Y:S01]  /*3780*/  FMUL.FTZ R164, R207.reuse, R151 ;  /* 0x00000097cfa47220 */ /* 0x040fe20000410000 */
[----:B------:R-:W-:Y:S01]  /*3790*/  FMUL.FTZ R203, R207, R112 ;  /* 0x00000070cfcb7220 */ /* 0x000fe20000410000 */
[----:B--2---:R-:W-:-:S04]  /*37a0*/  IMAD.WIDE.U32 R142, R119, 0x10, R116 ;  /* 0x00000010778e7825 */ /* 0x004fc800078e0074 */
[----:B------:R-:W-:Y:S01]  /*37b0*/  FFMA.FTZ R112, R123, R108, R60 ;  /* 0x0000006c7b707223 */ /* 0x000fe2000001003c */
[----:B------:R-:W-:Y:S01]  /*37c0*/  FFMA.FTZ R120, R153, R104, R56 ;  /* 0x0000006899787223 */ /* 0x000fe20000010038 */
[----:B------:R-:W-:Y:S01]  /*37d0*/  FFMA.FTZ R123, R0, R107, R59 ;  /* 0x0000006b007b7223 */ /* 0x000fe2000001003b */
[----:B------:R-:W-:-:S04]  /*37e0*/  IMAD.WIDE.U32 R150, R121, 0x10, R116 ;  /* 0x0000001079967825 */ /* 0x000fc800078e0074 */
[----:B-1----:R-:W-:Y:S01]  /*37f0*/  FFMA.FTZ R113, R118, R109, R61 ;  /* 0x0000006d76717223 */ /* 0x002fe2000001003d */
[----:B------:R-:W-:Y:S01]  /*3800*/  FFMA.FTZ R114, R149, R110, R62 ;  /* 0x0000006e95727223 */ /* 0x000fe2000001003e */
[----:B------:R-:W-:Y:S01]  /*3810*/  FFMA.FTZ R115, R122, R111, R63 ;  /* 0x0000006f7a737223 */ /* 0x000fe2000001003f */
[----:B------:R-:W-:Y:S01]  /*3820*/  FFMA.FTZ R121, R126, R105, R57 ;  /* 0x000000697e797223 */ /* 0x000fe20000010039 */
[----:B------:R-:W-:Y:S01]  /*3830*/  FFMA.FTZ R122, R159, R106, R58 ;  /* 0x0000006a9f7a7223 */ /* 0x000fe2000001003a */
[----:B------:R-:W-:Y:S01]  /*3840*/  @!P2 STG.E desc[UR6][R176.64], R207 ;  /* 0x000000cfb000a986 */ /* 0x000fe2000c101906 */
[C---:B------:R-:W-:Y:S01]  /*3850*/  FADD.FTZ R130, -R179.reuse, R130 ;  /* 0x00000082b3827221 */ /* 0x040fe20000010100 */
[C---:B------:R-:W-:Y:S01]  /*3860*/  FADD.FTZ R132, -R179.reuse, R132 ;  /* 0x00000084b3847221 */ /* 0x040fe20000010100 */
[C---:B------:R-:W-:Y:S01]  /*3870*/  FADD.FTZ R133, -R179.reuse, R133 ;  /* 0x00000085b3857221 */ /* 0x040fe20000010100 */
[----:B------:R-:W-:Y:S01]  /*3880*/  STG.E.128 desc[UR6][R142.64], R112 ;  /* 0x000000708e007986 */ /* 0x000fe2000c101d06 */
        /* <DEDUP_REMOVED lines=21> */
[----:B0-----:R-:W0:Y:S01]  /*39e0*/  LDC.64 R150, c[0x0][0x380] ;  /* 0x0000e000ff967b82 */ /* 0x001e220000000a00 */
        /* <DEDUP_REMOVED lines=12> */
[----:B------:R-:W-:Y:S01]  /*3ab0*/  FMUL.FTZ R156, R207, R139 ;  /* 0x0000008bcf9c7220 */ /* 0x000fe20000410000 */
[----:B------:R-:W-:-:S04]  /*3ac0*/  IMAD.WIDE.U32 R136, R131, 0x10, R116 ;  /* 0x0000001083887825 */ /* 0x000fc800078e0074 */
[C---:B------:R-:W-:Y:S01]  /*3ad0*/  FMUL.FTZ R173, R207.reuse, R178 ;  /* 0x000000b2cfad7220 */ /* 0x040fe20000410000 */
[C---:B------:R-:W-:Y:S01]  /*3ae0*/  FMUL.FTZ R160, R207.reuse, R144 ;  /* 0x00000090cfa07220 */ /* 0x040fe20000410000 */
[C---:B------:R-:W-:Y:S01]  /*3af0*/  FMUL.FTZ R179, R207.reuse, R146 ;  /* 0x00000092cfb37220 */ /* 0x040fe20000410000 */
[C---:B------:R-:W-:Y:S01]  /*3b00*/  FMUL.FTZ R162, R207.reuse, R147 ;  /* 0x00000093cfa27220 */ /* 0x040fe20000410000 */
[C---:B------:R-:W-:Y:S01]  /*3b10*/  FMUL.FTZ R181, R207.reuse, R148 ;  /* 0x00000094cfb57220 */ /* 0x040fe20000410000 */
[----:B------:R-:W-:Y:S01]  /*3b20*/  FMUL.FTZ R185, R207, R152 ;  /* 0x00000098cfb97220 */ /* 0x000fe20000410000 */
[----:B------:R-:W-:-:S04]  /*3b30*/  IMAD.WIDE.U32 R138, R135, 0x10, R116 ;  /* 0x00000010878a7825 */ /* 0x000fc800078e0074 */
[----:B------:R-:W-:Y:S01]  /*3b40*/  FMUL.FTZ R180, R207, R180 ;  /* 0x000000b4cfb47220 */ /* 0x000fe20000410000 */
[----:B------:R-:W-:Y:S01]  /*3b50*/  FFMA.FTZ R118, R167, R102, R54 ;  /* 0x00000066a7767223 */ /* 0x000fe20000010036 */
[----:B------:R-:W-:Y:S01]  /*3b60*/  FFMA.FTZ R119, R140, R103, R55 ;  /* 0x000000678c777223 */ /* 0x000fe20000010037 */
[----:B------:R-:W-:-:S04]  /*3b70*/  IMAD.WIDE.U32 R130, R145, 0x10, R116 ;  /* 0x0000001091827825 */ /* 0x000fc800078e0074 */
[----:B------:R-:W-:Y:S01]  /*3b80*/  FMUL.FTZ R182, R207, R182 ;  /* 0x000000b6cfb67220 */ /* 0x000fe20000410000 */
        /* <DEDUP_REMOVED lines=8> */
[C---:B------:R-:W-:Y:S01]  /*3c10*/  FMUL.FTZ R187, R207.reuse, R184 ;  /* 0x000000b8cfbb7220 */ /* 0x040fe20000410000 */
[----:B------:R-:W-:Y:S01]  /*3c20*/  FMUL.FTZ R186, R207, R186 ;  /* 0x000000bacfba7220 */ /* 0x000fe20000410000 */
[----:B------:R-:W-:-:S04]  /*3c30*/  IMAD.WIDE.U32 R146, R141, 0x10, R116 ;  /* 0x000000108d927825 */ /* 0x000fc800078e0074 */
[----:B------:R-:W-:Y:S01]  /*3c40*/  FFMA.FTZ R141, R158, R93, R45 ;  /* 0x0000005d9e8d7223 */ /* 0x000fe2000001002d */
[C---:B------:R-:W-:Y:S01]  /*3c50*/  FMUL.FTZ R189, R207.reuse, R188 ;  /* 0x000000bccfbd7220 */ /* 0x040fe20000410000 */
[----:B------:R-:W-:Y:S01]  /*3c60*/  FMUL.FTZ R190, R207, R190 ;  /* 0x000000becfbe7220 */ /* 0x000fe20000410000 */
        /* <DEDUP_REMOVED lines=14> */
[----:B------:R-:W-:Y:S01]  /*3d50*/  FFMA.FTZ R117, R124, R101, R53 ;  /* 0x000000657c757223 */ /* 0x000fe20000010035 */
[----:B------:R-:W-:Y:S01]  /*3d60*/  FFMA.FTZ R124, R169, R96, R48 ;  /* 0x00000060a97c7223 */ /* 0x000fe20000010030 */
[C---:B------:R-:W-:Y:S01]  /*3d70*/  FMUL.FTZ R196, R207.reuse, R196 ;  /* 0x000000c4cfc47220 */ /* 0x040fe20000410000 */
[C---:B------:R-:W-:Y:S01]  /*3d80*/  FMUL.FTZ R197, R207.reuse, R168 ;  /* 0x000000a8cfc57220 */ /* 0x040fe20000410000 */
[----:B------:R-:W-:Y:S01]  /*3d90*/  FMUL.FTZ R198, R207, R198 ;  /* 0x000000c6cfc67220 */ /* 0x000fe20000410000 */
[----:B------:R-:W-:Y:S01]  /*3da0*/  FFMA.FTZ R120, R183, R84, R36 ;  /* 0x00000054b7787223 */ /* 0x000fe20000010024 */
[----:B------:R-:W-:Y:S01]  /*3db0*/  FFMA.FTZ R121, R164, R85, R37 ;  /* 0x00000055a4797223 */ /* 0x000fe20000010025 */
[----:B------:R-:W-:Y:S01]  /*3dc0*/  FFMA.FTZ R122, R185, R86, R38 ;  /* 0x00000056b97a7223 */ /* 0x000fe20000010026 */
[----:B------:R-:W-:Y:S01]  /*3dd0*/  FFMA.FTZ R123, R182, R87, R39 ;  /* 0x00000057b67b7223 */ /* 0x000fe20000010027 */
[----:B------:R1:W-:Y:S01]  /*3de0*/  STG.E.128 desc[UR6][R128.64], R116 ;  /* 0x0000007480007986 */ /* 0x0003e2000c101d06 */
[C---:B------:R-:W-:Y:S01]  /*3df0*/  FMUL.FTZ R199, R207.reuse, R170 ;  /* 0x000000aacfc77220 */ /* 0x040fe20000410000 */
[C---:B------:R-:W-:Y:S01]  /*3e00*/  FMUL.FTZ R200, R207.reuse, R200 ;  /* 0x000000c8cfc87220 */ /* 0x040fe20000410000 */
[C---:B------:R-:W-:Y:S01]  /*3e10*/  FMUL.FTZ R201, R207.reuse, R172 ;  /* 0x000000accfc97220 */ /* 0x040fe20000410000 */
[C---:B------:R-:W-:Y:S01]  /*3e20*/  FMUL.FTZ R202, R207.reuse, R202 ;  /* 0x000000cacfca7220 */ /* 0x040fe20000410000 */
[----:B------:R-:W-:Y:S01]  /*3e30*/  STG.E.128 desc[UR6][R132.64], R124 ;  /* 0x0000007c84007986 */ /* 0x000fe2000c101d06 */
[C---:B------:R-:W-:Y:S01]  /*3e40*/  FMUL.FTZ R204, R207.reuse, R204 ;  /* 0x000000cccfcc7220 */ /* 0x040fe20000410000 */
[C---:B------:R-:W-:Y:S01]  /*3e50*/  FMUL.FTZ R205, R207.reuse, R174 ;  /* 0x000000aecfcd7220 */ /* 0x040fe20000410000 */
[----:B------:R-:W-:Y:S01]  /*3e60*/  FMUL.FTZ R206, R207, R206 ;  /* 0x000000cecfce7220 */ /* 0x000fe20000410000 */
[----:B------:R-:W-:Y:S01]  /*3e70*/  STG.E.128 desc[UR6][R136.64], R140 ;  /* 0x0000008c88007986 */ /* 0x000fe2000c101d06 */
[----:B------:R-:W-:Y:S01]  /*3e80*/  FFMA.FTZ R156, R187, R80, R32 ;  /* 0x00000050bb9c7223 */ /* 0x000fe20000010020 */
[----:B------:R-:W-:Y:S01]  /*3e90*/  FFMA.FTZ R157, R186, R81, R33 ;  /* 0x00000051ba9d7223 */ /* 0x000fe20000010021 */
[----:B------:R-:W-:Y:S01]  /*3ea0*/  FFMA.FTZ R158, R189, R82, R34 ;  /* 0x00000052bd9e7223 */ /* 0x000fe20000010022 */
[----:B------:R-:W-:Y:S01]  /*3eb0*/  FFMA.FTZ R159, R190, R83, R35 ;  /* 0x00000053be9f7223 */ /* 0x000fe20000010023 */
[----:B------:R2:W-:Y:S01]  /*3ec0*/  STG.E.128 desc[UR6][R138.64], R112 ;  /* 0x000000708a007986 */ /* 0x0005e2000c101d06 */
[----:B------:R-:W-:Y:S01]  /*3ed0*/  FFMA.FTZ R160, R191, R76, R28 ;  /* 0x0000004cbfa07223 */ /* 0x000fe2000001001c */
[----:B------:R-:W-:Y:S01]  /*3ee0*/  FFMA.FTZ R161, R192, R77, R29 ;  /* 0x0000004dc0a17223 */ /* 0x000fe2000001001d */
[----:B------:R-:W-:Y:S01]  /*3ef0*/  FFMA.FTZ R162, R193, R78, R30 ;  /* 0x0000004ec1a27223 */ /* 0x000fe2000001001e */
[----:B------:R-:W-:Y:S01]  /*3f00*/  FFMA.FTZ R163, R194, R79, R31 ;  /* 0x0000004fc2a37223 */ /* 0x000fe2000001001f */
[----:B------:R3:W-:Y:S01]  /*3f10*/  STG.E.128 desc[UR6][R146.64], R120 ;  /* 0x0000007892007986 */ /* 0x0007e2000c101d06 */
[----:B-1----:R-:W-:Y:S01]  /*3f20*/  FFMA.FTZ R116, R199, R68, R20 ;  /* 0x00000044c7747223 */ /* 0x002fe20000010014 */
[----:B------:R-:W-:Y:S01]  /*3f30*/  FFMA.FTZ R117, R200, R69, R21 ;  /* 0x00000045c8757223 */ /* 0x000fe20000010015 */
[----:B------:R-:W-:Y:S01]  /*3f40*/  FFMA.FTZ R118, R201, R70, R22 ;  /* 0x00000046c9767223 */ /* 0x000fe20000010016 */
[----:B------:R-:W-:Y:S01]  /*3f50*/  FFMA.FTZ R119, R202, R71, R23 ;  /* 0x00000047ca777223 */ /* 0x000fe20000010017 */
[----:B------:R1:W-:Y:S01]  /*3f60*/  STG.E.128 desc[UR6][R130.64], R156 ;  /* 0x0000009c82007986 */ /* 0x0003e2000c101d06 */
[----:B0-----:R-:W-:-:S03]  /*3f70*/  LEA R3, R150, R3, 0x2 ;  /* 0x0000000396037211 */ /* 0x001fc600078e10ff */
[----:B------:R1:W-:Y:S01]  /*3f80*/  STG.E.128 desc[UR6][R134.64], R160 ;  /* 0x000000a086007986 */ /* 0x0003e2000c101d06 */
[----:B------:R-:W-:Y:S01]  /*3f90*/  ISETP.GE.AND P2, PT, R3, R151, PT ;  /* 0x000000970300720c */ /* 0x000fe20003f46270 */
[----:B--2---:R-:W-:Y:S01]  /*3fa0*/  FFMA.FTZ R112, R195, R72, R24 ;  /* 0x00000048c3707223 */ /* 0x004fe20000010018 */
[----:B------:R-:W-:Y:S01]  /*3fb0*/  FFMA.FTZ R113, R196, R73, R25 ;  /* 0x00000049c4717223 */ /* 0x000fe20000010019 */
[----:B------:R-:W-:Y:S01]  /*3fc0*/  FFMA.FTZ R114, R197, R74, R26 ;  /* 0x0000004ac5727223 */ /* 0x000fe2000001001a */
[----:B------:R-:W-:Y:S01]  /*3fd0*/  FFMA.FTZ R115, R198, R75, R27 ;  /* 0x0000004bc6737223 */ /* 0x000fe2000001001b */
[----:B---3--:R-:W-:Y:S01]  /*3fe0*/  FFMA.FTZ R120, R203, R64, R16 ;  /* 0x00000040cb787223 */ /* 0x008fe20000010010 */
[----:B------:R-:W-:Y:S01]  /*3ff0*/  FFMA.FTZ R121, R204, R65, R17 ;  /* 0x00000041cc797223 */ /* 0x000fe20000010011 */
[----:B------:R-:W-:Y:S01]  /*4000*/  FFMA.FTZ R122, R205, R66, R18 ;  /* 0x00000042cd7a7223 */ /* 0x000fe20000010012 */
[----:B------:R-:W-:Y:S01]  /*4010*/  FFMA.FTZ R123, R206, R67, R19 ;  /* 0x00000043ce7b7223 */ /* 0x000fe20000010013 */
[----:B------:R1:W-:Y:S04]  /*4020*/  STG.E.128 desc[UR6][R144.64], R112 ;  /* 0x0000007090007986 */ /* 0x0003e8000c101d06 */
[----:B------:R1:W-:Y:S04]  /*4030*/  STG.E.128 desc[UR6][R148.64], R116 ;  /* 0x0000007494007986 */ /* 0x0003e8000c101d06 */
[----:B------:R1:W-:Y:S01]  /*4040*/  STG.E.128 desc[UR6][R152.64], R120 ;  /* 0x0000007898007986 */ /* 0x0003e2000c101d06 */
[----:B------:R-:W-:Y:S05]  /*4050*/  @!P2 BRA `(.L_x_30038) ;  /* 0xffffffc4005ca947 */ /* 0x000fea000383ffff */
[----:B------:R-:W-:Y:S05]  /*4060*/  EXIT ;  /* 0x000000000000794d */ /* 0x000fea0003800000 */
.L_x_30037:
        /* <DEDUP_REMOVED lines=8> */
.L_x_30040:
[----:B------:R-:W-:Y:S05]  /*40f0*/  BSYNC B0 ;  /* 0x0000000000007941 */ /* 0x000fea0003800000 */
.L_x_30039:
        /* <DEDUP_REMOVED lines=9> */
.L_x_30041:
[----:B------:R-:W-:Y:S01]  /*4190*/  HFMA2 R182, -RZ, RZ, 0, 2.384185791015625e-07 ;  /* 0x00000004ffb67431 */ /* 0x000fe200000001ff */
[----:B------:R-:W-:-:S05]  /*41a0*/  MOV R113, R178 ;  /* 0x000000b200717202 */ /* 0x000fca0000000f00 */
[----:B------:R-:W-:-:S05]  /*41b0*/  FADD.FTZ R115, R114, R113 ;  /* 0x0000007172737221 */ /* 0x000fca0000010000 */
[----:B------:R-:W-:-:S07]  /*41c0*/  MOV R181, R115 ;  /* 0x0000007300b57202 */ /* 0x000fce0000000f00 */
[----:B------:R-:W-:Y:S05]  /*41d0*/  WARPSYNC.COLLECTIVE R180, `(.L_x_30042) ;  /* 0x00000000b4087348 */ /* 0x000fea0003c00000 */
[----:B------:R0:W1:Y:S02]  /*41e0*/  SHFL.BFLY P3, R178, R181, R182, R183 ;  /* 0x0c0000b6b5b27389 */ /* 0x00006400000600b7 */
[----:B01----:R-:W-:Y:S05]  /*41f0*/  ENDCOLLECTIVE ;  /* 0x000000000000791b */ /* 0x003fea0003800000 */
.L_x_30042:
        /* <DEDUP_REMOVED lines=8> */
.L_x_30043:
[----:B------:R-:W-:Y:S01]  /*4280*/  HFMA2 R182, -RZ, RZ, 0, 9.5367431640625e-07 ;  /* 0x00000010ffb67431 */ /* 0x000fe200000001ff */
[----:B------:R-:W-:-:S05]  /*4290*/  MOV R113, R178 ;  /* 0x000000b200717202 */ /* 0x000fca0000000f00 */
[----:B------:R-:W-:-:S05]  /*42a0*/  FADD.FTZ R177, R176, R113 ;  /* 0x00000071b0b17221 */ /* 0x000fca0000010000 */
[----:B------:R-:W-:-:S07]  /*42b0*/  MOV R181, R177 ;  /* 0x000000b100b57202 */ /* 0x000fce0000000f00 */
[----:B------:R-:W-:Y:S05]  /*42c0*/  WARPSYNC.COLLECTIVE R180, `(.L_x_30044) ;  /* 0x00000000b4087348 */ /* 0x000fea0003c00000 */
[----:B------:R0:W1:Y:S02]  /*42d0*/  SHFL.BFLY P3, R178, R181, R182, R183 ;  /* 0x0c0000b6b5b27389 */ /* 0x00006400000600b7 */
[----:B01----:R-:W-:Y:S05]  /*42e0*/  ENDCOLLECTIVE ;  /* 0x000000000000791b */ /* 0x003fea0003800000 */
.L_x_30044:
        /* <DEDUP_REMOVED lines=103> */
.L_x_30045:
[----:B------:R-:W-:Y:S01]  /*4960*/  HFMA2 R182, -RZ, RZ, 0, 1.1920928955078125e-07 ;  /* 0x00000002ffb67431 */ /* 0x000fe200000001ff */
[----:B------:R-:W-:-:S05]  /*4970*/  MOV R115, R178 ;  /* 0x000000b200737202 */ /* 0x000fca0000000f00 */
[----:B------:R-:W-:-:S05]  /*4980*/  FADD.FTZ R115, R0, R115 ;  /* 0x0000007300737221 */ /* 0x000fca0000010000 */
[----:B------:R-:W-:-:S07]  /*4990*/  MOV R181, R115 ;  /* 0x0000007300b57202 */ /* 0x000fce0000000f00 */
[----:B------:R-:W-:Y:S05]  /*49a0*/  WARPSYNC.COLLECTIVE R180, `(.L_x_30046) ;  /* 0x00000000b4087348 */ /* 0x000fea0003c00000 */
[----:B------:R0:W1:Y:S02]  /*49b0*/  SHFL.BFLY P3, R178, R181, R182, R183 ;  /* 0x0c0000b6b5b27389 */ /* 0x00006400000600b7 */
[----:B01----:R-:W-:Y:S05]  /*49c0*/  ENDCOLLECTIVE ;  /* 0x000000000000791b */ /* 0x003fea0003800000 */
.L_x_30046:
[----:B------:R-:W-:Y:S01]  /*49d0*/  HFMA2 R182, -RZ, RZ, 0, 2.384185791015625e-07 ;  /* 0x00000004ffb67431 */ /* 0x000fe200000001ff */
[----:B------:R-:W-:-:S05]  /*49e0*/  MOV R114, R178 ;  /* 0x000000b200727202 */ /* 0x000fca0000000f00 */
[----:B------:R-:W-:-:S05]  /*49f0*/  FADD.FTZ R114, R115, R114 ;  /* 0x0000007273727221 */ /* 0x000fca0000010000 */
[----:B------:R-:W-:-:S07]  /*4a00*/  MOV R181, R114 ;  /* 0x0000007200b57202 */ /* 0x000fce0000000f00 */
[----:B------:R-:W-:Y:S05]  /*4a10*/  WARPSYNC.COLLECTIVE R180, `(.L_x_30047) ;  /* 0x00000000b4087348 */ /* 0x000fea0003c00000 */
[----:B------:R0:W1:Y:S02]  /*4a20*/  SHFL.BFLY P3, R178, R181, R182, R183 ;  /* 0x0c0000b6b5b27389 */ /* 0x00006400000600b7 */
[----:B01----:R-:W-:Y:S05]  /*4a30*/  ENDCOLLECTIVE ;  /* 0x000000000000791b */ /* 0x003fea0003800000 */
.L_x_30047:
[----:B------:R-:W-:Y:S01]  /*4a40*/  HFMA2 R182, -RZ, RZ, 0, 4.76837158203125e-07 ;  /* 0x00000008ffb67431 */ /* 0x000fe200000001ff */
[----:B------:R-:W-:-:S05]  /*4a50*/  MOV R177, R178 ;  /* 0x000000b200b17202 */ /* 0x000fca0000000f00 */
[----:B------:R-:W-:-:S05]  /*4a60*/  FADD.FTZ R177, R114, R177 ;  /* 0x000000b172b17221 */ /* 0x000fca0000010000 */
[----:B------:R-:W-:-:S07]  /*4a70*/  MOV R181, R177 ;  /* 0x000000b100b57202 */ /* 0x000fce0000000f00 */
[----:B------:R-:W-:Y:S05]  /*4a80*/  WARPSYNC.COLLECTIVE R180, `(.L_x_30048) ;  /* 0x00000000b4087348 */ /* 0x000fea0003c00000 */
[----:B------:R0:W1:Y:S02]  /*4a90*/  SHFL.BFLY P3, R178, R181, R182, R183 ;  /* 0x0c0000b6b5b27389 */ /* 0x00006400000600b7 */
[----:B01----:R-:W-:Y:S05]  /*4aa0*/  ENDCOLLECTIVE ;  /* 0x000000000000791b */ /* 0x003fea0003800000 */
.L_x_30048:
[----:B------:R-:W-:Y:S01]  /*4ab0*/  HFMA2 R182, -RZ, RZ, 0, 9.5367431640625e-07 ;  /* 0x00000010ffb67431 */ /* 0x000fe200000001ff */
[----:B------:R-:W-:-:S05]  /*4ac0*/  MOV R176, R178 ;  /* 0x000000b200b07202 */ /* 0x000fca0000000f00 */
[----:B------:R-:W-:-:S05]  /*4ad0*/  FADD.FTZ R176, R177, R176 ;  /* 0x000000b0b1b07221 */ /* 0x000fca0000010000 */
[----:B------:R-:W-:-:S07]  /*4ae0*/  MOV R181, R176 ;  /* 0x000000b000b57202 */ /* 0x000fce0000000f00 */
[----:B------:R-:W-:Y:S05]  /*4af0*/  WARPSYNC.COLLECTIVE R180, `(.L_x_30049) ;  /* 0x00000000b4087348 */ /* 0x000fea0003c00000 */
[----:B------:R0:W1:Y:S02]  /*4b00*/  SHFL.BFLY P3, R178, R181, R182, R183 ;  /* 0x0c0000b6b5b27389 */ /* 0x00006400000600b7 */
[----:B01----:R-:W-:Y:S05]  /*4b10*/  ENDCOLLECTIVE ;  /* 0x000000000000791b */ /* 0x003fea0003800000 */
.L_x_30049:
[----:B------:R-:W-:Y:S01]  /*4b20*/  MOV R179, R178 ;  /* 0x000000b200b37202 */ /* 0x000fe20000000f00 */
[----:B------:R-:W-:Y:S06]  /*4b30*/  BRA `(.L_x_30050) ;  /* 0xffffffe8005c7947 */ /* 0x000fec000383ffff */
.L_x_30051:
        /* <DEDUP_REMOVED lines=12> */
.L_x_33319:


//--------------------- .text._ZN10layer_norm31ln_parallel_residual_fwd_kernelINS_13Kernel_traitsIfffffjLj1536ELj1ELj4ELj1ELj16ENS_18Kernel_traits_baseILj1536EfffffjLj128EEEEELb1ELb0ELb0EEEvNS_9FwdParamsE --------------------------
	.section	.text._ZN10layer_norm31ln_parallel_residual_fwd_kernelINS_13Kernel_traitsIfffffjLj1536ELj1ELj4ELj1ELj16ENS_18Kernel_traits_baseILj1536EfffffjLj128EEEEELb1ELb0ELb0EEEvNS_9FwdParamsE,"ax",@progbits
	.align	128
        .global         _ZN10layer_norm31ln_parallel_residual_fwd_kernelINS_13Kernel_traitsIfffffjLj1536ELj1ELj4ELj1ELj16ENS_18Kernel_traits_baseILj1536EfffffjLj128EEEEELb1ELb0ELb0EEEvNS_9FwdParamsE
        .type           _ZN10layer_norm31ln_parallel_residual_fwd_kernelINS_13Kernel_traitsIfffffjLj1536ELj1ELj4ELj1ELj16ENS_18Kernel_traits_baseILj1536EfffffjLj128EEEEELb1ELb0ELb0EEEvNS_9FwdParamsE,@function
        .size           _ZN10layer_norm31ln_parallel_residual_fwd_kernelINS_13Kernel_traitsIfffffjLj1536ELj1ELj4ELj1ELj16ENS_18Kernel_traits_baseILj1536EfffffjLj128EEEEELb1ELb0ELb0EEEvNS_9FwdParamsE,(.L_x_33320 - _ZN10layer_norm31ln_parallel_residual_fwd_kernelINS_13Kernel_traitsIfffffjLj1536ELj1ELj4ELj1ELj16ENS_18Kernel_traits_baseILj1536EfffffjLj128EEEEELb1ELb0ELb0EEEvNS_9FwdParamsE)
        .other          _ZN10layer_norm31ln_parallel_residual_fwd_kernelINS_13Kernel_traitsIfffffjLj1536ELj1ELj4ELj1ELj16ENS_18Kernel_traits_baseILj1536EfffffjLj128EEEEELb1ELb0ELb0EEEvNS_9FwdParamsE,@"STO_CUDA_ENTRY STV_DEFAULT"
_ZN10layer_norm31ln_parallel_residual_fwd_kernelINS_13Kernel_traitsIfffffjLj1536ELj1ELj4ELj1ELj16ENS_18Kernel_traits_baseILj1536EfffffjLj128EEEEELb1ELb0ELb0EEEvNS_9FwdParamsE:
.text._ZN10layer_norm31ln_parallel_residual_fwd_kernelINS_13Kernel_traitsIfffffjLj1536ELj1ELj4ELj1ELj16ENS_18Kernel_traits_baseILj1536EfffffjLj128EEEEELb1ELb0ELb0EEEvNS_9FwdParamsE:
[----:B------:R-:W0:Y:S01]  /*0000*/  LDC R1, c[0x0][0x37c] ;  /* 0x0000df00ff017b82 */ /* 0x000e220000000800 */
[----:B------:R-:W1:Y:S07]  /*0010*/  LDCU.U8 UR4, c[0x0][0x464] ;  /* 0x00008c80ff0477ac */ /* 0x000e6e0008000000 */
[----:B------:R-:W2:Y:S01]  /*0020*/  LDC R8, c[0x0][0x458] ;  /* 0x00011600ff087b82 */ /* 0x000ea20000000800 */
[----:B0-----:R-:W-:Y:S01]  /*0030*/  VIADD R1, R1, 0xffffff90 ;  /* 0xffffff9001017836 */ /* 0x001fe20000000000 */
[----:B------:R-:W2:Y:S06]  /*0040*/  LDCU.64 UR6, c[0x0][0x358] ;  /* 0x00006b00ff0677ac */ /* 0x000eac0008000a00 */
[----:B------:R-:W2:Y:S01]  /*0050*/  LDC R9, c[0x0][0x45c] ;  /* 0x00011700ff097b82 */ /* 0x000ea20000000800 */
[----:B------:R-:W0:Y:S01]  /*0060*/  S2R R4, SR_TID.X ;  /* 0x0000000000047919 */ /* 0x000e220000002100 */
[----:B------:R-:W3:Y:S06]  /*0070*/  LDCU.64 UR8, c[0x0][0x438] ;  /* 0x00008700ff0877ac */ /* 0x000eec0008000a00 */
[----:B------:R-:W4:Y:S01]  /*0080*/  LDC R11, c[0x0][0x388] ;  /* 0x0000e200ff0b7b82 */ /* 0x000f220000000800 */
[----:B-1----:R-:W-:Y:S01]  /*0090*/  ISETP.NE.AND P0, PT, RZ, UR4, PT ;  /* 0x00000004ff007c0c */ /* 0x002fe2000bf05270 */
[----:B------:R-:W1:-:S12]  /*00a0*/  LDCU.64 UR4, c[0x0][0x450] ;  /* 0x00008a00ff0477ac */ /* 0x000e580008000a00 */
[----:B------:R-:W5:Y:S01]  /*00b0*/  @P0 LDC R5, c[0x0][0x460] ;  /* 0x00011800ff050b82 */ /* 0x000f620000000800 */
[----:B--2---:R-:W5:Y:S01]  /*00c0*/  @P0 LDG.E.64 R2, desc[UR6][R8.64] ;  /* 0x0000000608020981 */ /* 0x004f62000c1e1b00 */
[----:B-1----:R-:W-:Y:S01]  /*00d0*/  IMAD.U32 R20, RZ, RZ, UR4 ;  /* 0x00000004ff147e24 */ /* 0x002fe2000f8e00ff */
[----:B------:R-:W-:-:S06]  /*00e0*/  MOV R21, UR5 ;  /* 0x0000000500157c02 */ /* 0x000fcc0008000f00 */
[----:B------:R-:W2:Y:S01]  /*00f0*/  @P0 LDG.E.64 R20, desc[UR6][R20.64] ;  /* 0x0000000614140981 */ /* 0x000ea2000c1e1b00 */
[----:B------:R-:W1:Y:S01]  /*0100*/  S2UR UR5, SR_CTAID.X ;  /* 0x00000000000579c3 */ /* 0x000e620000002500 */
[----:B0-----:R-:W-:Y:S01]  /*0110*/  LOP3.LUT R252, R4, 0x1f, RZ, 0xc0, !PT ;  /* 0x0000001f04fc7812 */ /* 0x001fe200078ec0ff */
[----:B---3--:R-:W-:Y:S01]  /*0120*/  UISETP.NE.U32.AND UP0, UPT, UR8, URZ, UPT ;  /* 0x000000ff0800728c */ /* 0x008fe2000bf05070 */
[----:B----4-:R-:W-:Y:S01]  /*0130*/  SHF.R.S32.HI R0, RZ, 0x1f, R11 ;  /* 0x0000001fff007819 */ /* 0x010fe2000001140b */
[----:B------:R-:W-:Y:S01]  /*0140*/  BSSY.RECONVERGENT B0, `(.L_x_30052) ;  /* 0x0000389000007945 */ /* 0x000fe20003800200 */
[----:B------:R-:W-:Y:S01]  /*0150*/  SHF.R.U32.HI R240, RZ, 0x5, R4 ;  /* 0x00000005fff07819 */ /* 0x000fe20000011604 */
[----:B------:R-:W-:Y:S01]  /*0160*/  UISETP.NE.AND.EX UP0, UPT, UR9, URZ, UPT, UP0 ;  /* 0x000000ff0900728c */ /* 0x000fe2000bf05300 */
[----:B------:R-:W-:Y:S01]  /*0170*/  IMAD.MOV.U32 R7, RZ, RZ, R252 ;  /* 0x000000ffff077224 */ /* 0x000fe200078e00fc */
[----:B------:R-:W-:Y:S01]  /*0180*/  LEA.HI R0, R0, R11, RZ, 0x2 ;  /* 0x0000000b00007211 */ /* 0x000fe200078f10ff */
[----:B-1----:R-:W-:-:S06]  /*0190*/  USHF.L.U32 UR4, UR5, 0x2, URZ ;  /* 0x0000000205047899 */ /* 0x002fcc00080006ff */
[----:B------:R-:W-:Y:S02]  /*01a0*/  LOP3.LUT R240, R240, UR4, RZ, 0xfc, !PT ;  /* 0x00000004f0f07c12 */ /* 0x000fe4000f8efcff */
[----:B-----5:R-:W-:Y:S02]  /*01b0*/  @P0 IADD3 R8, P1, PT, R2, R5, RZ ;  /* 0x0000000502080210 */ /* 0x020fe40007f3e0ff */
[----:B------:R-:W-:-:S03]  /*01c0*/  LOP3.LUT R5, R7, 0x1f, RZ, 0x3c, !PT ;  /* 0x0000001f07057812 */ /* 0x000fc600078e3cff */
[----:B------:R-:W-:Y:S01]  /*01d0*/  @P0 IMAD.X R9, RZ, RZ, R3, P1 ;  /* 0x000000ffff090224 */ /* 0x000fe200008e0603 */
[----:B------:R-:W-:-:S04]  /*01e0*/  LEA.HI.SX32 R0, R0, R5, 0x1e ;  /* 0x0000000500007211 */ /* 0x000fc800078ff2ff */
[--C-:B------:R-:W-:Y:S01]  /*01f0*/  SHF.R.U64 R2, R8, 0x2, R9.reuse ;  /* 0x0000000208027819 */ /* 0x100fe20000001209 */
[----:B--2---:R-:W-:Y:S01]  /*0200*/  VIADD R6, R20, 0xf1bbcdc8 ;  /* 0xf1bbcdc814067836 */ /* 0x004fe20000000000 */
[----:B------:R-:W-:Y:S02]  /*0210*/  IADD3 R5, PT, PT, R21, 0x646e171e, RZ ;  /* 0x646e171e15057810 */ /* 0x000fe40007ffe0ff */
        /* <DEDUP_REMOVED lines=12> */
[----:B------:R-:W4:Y:S01]  /*02e0*/  LDL.64 R48, [R1+0x20] ;  /* 0x0000200001307983 */ /* 0x000f220000100a00 */
[----:B------:R-:W1:Y:S03]  /*02f0*/  LDC.64 R14, c[0x0][0x3d0] ;  /* 0x0000f400ff0e7b82 */ /* 0x000e660000000a00 */
[----:B------:R-:W4:Y:S01]  /*0300*/  LDL.64 R50, [R1+0x28] ;  /* 0x0000280001327983 */ /* 0x000f220000100a00 */
[----:B------:R-:W-:-:S03]  /*0310*/  ISETP.GE.U32.AND P6, PT, R0, 0x20, PT ;  /* 0x000000200000780c */ /* 0x000fc60003fc6070 */
[----:B------:R-:W4:Y:S01]  /*0320*/  LDL.64 R64, [R1+0x10] ;  /* 0x0000100001407983 */ /* 0x000f220000100a00 */
[----:B------:R-:W1:Y:S03]  /*0330*/  LDC.64 R16, c[0x0][0x3d8] ;  /* 0x0000f600ff107b82 */ /* 0x000e660000000a00 */
[----:B------:R-:W4:Y:S01]  /*0340*/  LDL.64 R66, [R1+0x18] ;  /* 0x0000180001427983 */ /* 0x000f220000100a00 */
[C---:B------:R-:W-:Y:S02]  /*0350*/  ISETP.GE.U32.AND P1, PT, R0.reuse, 0x40, PT ;  /* 0x000000400000780c */ /* 0x040fe40003f26070 */
[C---:B------:R-:W-:Y:S01]  /*0360*/  ISETP.GE.U32.AND P3, PT, R0.reuse, 0x60, PT ;  /* 0x000000600000780c */ /* 0x040fe20003f66070 */
[----:B------:R-:W4:Y:S01]  /*0370*/  LDL.64 R52, [R1] ;  /* 0x0000000001347983 */ /* 0x000f220000100a00 */
[----:B------:R-:W3:Y:S01]  /*0380*/  LDC.64 R18, c[0x0][0x3d0] ;  /* 0x0000f400ff127b82 */ /* 0x000ee20000000a00 */
[----:B0-----:R-:W-:Y:S01]  /*0390*/  @P6 IMAD.WIDE.U32 R10, R7, 0x10, R10 ;  /* 0x00000010070a6825 */ /* 0x001fe200078e000a */
[----:B------:R-:W-:Y:S01]  /*03a0*/  ISETP.GE.U32.AND P5, PT, R0, 0x80, PT ;  /* 0x000000800000780c */ /* 0x000fe20003fa6070 */
[----:B------:R-:W4:Y:S01]  /*03b0*/  LDL.64 R54, [R1+0x8] ;  /* 0x0000080001367983 */ /* 0x000f220000100a00 */
[----:B------:R-:W-:Y:S01]  /*03c0*/  LOP3.LUT R3, R3, 0xffff7fff, RZ, 0xc0, !PT ;  /* 0xffff7fff03037812 */ /* 0x000fe200078ec0ff */
[C---:B-1----:R-:W-:Y:S01]  /*03d0*/  @P6 IMAD.WIDE.U32 R12, R7.reuse, 0x10, R12 ;  /* 0x00000010070c6825 */ /* 0x042fe200078e000c */
[----:B------:R-:W-:-:S02]  /*03e0*/  @P6 LOP3.LUT R7, R7, 0x20, RZ, 0xfc, !PT ;  /* 0x0000002007076812 */ /* 0x000fc400078efcff */
[----:B------:R-:W0:Y:S08]  /*03f0*/  LDC.64 R22, c[0x0][0x3d8] ;  /* 0x0000f600ff167b82 */ /* 0x000e300000000a00 */
[----:B------:R-:W1:Y:S01]  /*0400*/  LDC.64 R32, c[0x0][0x3d0] ;  /* 0x0000f400ff207b82 */ /* 0x000e620000000a00 */
[----:B------:R-:W-:-:S07]  /*0410*/  @P1 IMAD.WIDE.U32 R14, R7, 0x10, R14 ;  /* 0x00000010070e1825 */ /* 0x000fce00078e000e */
[----:B------:R-:W1:Y:S01]  /*0420*/  LDC.64 R34, c[0x0][0x3d8] ;  /* 0x0000f600ff227b82 */ /* 0x000e620000000a00 */
[----:B------:R-:W-:-:S07]  /*0430*/  @P1 IMAD.WIDE.U32 R16, R7, 0x10, R16 ;  /* 0x0000001007101825 */ /* 0x000fce00078e0010 */
[----:B------:R-:W1:Y:S01]  /*0440*/  LDC.64 R36, c[0x0][0x3d0] ;  /* 0x0000f400ff247b82 */ /* 0x000e620000000a00 */
[----:B------:R-:W-:-:S07]  /*0450*/  @P1 VIADD R7, R7, 0x20 ;  /* 0x0000002007071836 */ /* 0x000fce0000000000 */
[----:B------:R-:W1:Y:S01]  /*0460*/  LDC.64 R38, c[0x0][0x3d8] ;  /* 0x0000f600ff267b82 */ /* 0x000e620000000a00 */
[C---:B------:R-:W-:Y:S02]  /*0470*/  ISETP.GE.U32.AND P0, PT, R0.reuse, 0xa0, PT ;  /* 0x000000a00000780c */ /* 0x040fe40003f06070 */
[C---:B------:R-:W-:Y:S02]  /*0480*/  ISETP.GE.U32.AND P2, PT, R0.reuse, 0xe0, PT ;  /* 0x000000e00000780c */ /* 0x040fe40003f46070 */
[----:B------:R-:W-:Y:S02]  /*0490*/  ISETP.GE.U32.AND P4, PT, R0, 0x120, PT ;  /* 0x000001200000780c */ /* 0x000fe40003f86070 */
[----:B------:R-:W-:Y:S02]  /*04a0*/  CS2R R70, SRZ ;  /* 0x0000000000467805 */ /* 0x000fe4000001ff00 */
[----:B------:R-:W-:Y:S01]  /*04b0*/  @P6 LOP3.LUT R3, R3, 0x8000, RZ, 0xfc, !PT ;  /* 0x0000800003036812 */ /* 0x000fe200078efcff */
[----:B--2---:R2:W4:Y:S04]  /*04c0*/  @P1 LDG.E.128 R40, desc[UR6][R14.64] ;  /* 0x000000060e281981 */ /* 0x004528000c1e1d00 */
[----:B---3--:R3:W3:Y:S01]  /*04d0*/  @P1 LDG.E.128 R44, desc[UR6][R16.64] ;  /* 0x00000006102c1981 */ /* 0x0086e2000c1e1d00 */
[C---:B------:R-:W-:Y:S01]  /*04e0*/  @P3 IMAD.WIDE.U32 R18, R7.reuse, 0x10, R18 ;  /* 0x0000001007123825 */ /* 0x040fe200078e0012 */
[----:B--2---:R-:W2:Y:S03]  /*04f0*/  LDC.64 R14, c[0x0][0x3d0] ;  /* 0x0000f400ff0e7b82 */ /* 0x004ea60000000a00 */
[C---:B0-----:R-:W-:Y:S01]  /*0500*/  @P3 IMAD.WIDE.U32 R22, R7.reuse, 0x10, R22 ;  /* 0x0000001007163825 */ /* 0x041fe200078e0016 */
[----:B------:R-:W-:Y:S01]  /*0510*/  @P3 IADD3 R7, PT, PT, R7, 0x20, RZ ;  /* 0x0000002007073810 */ /* 0x000fe20007ffe0ff */
[----:B----4-:R0:W4:Y:S03]  /*0520*/  @P3 LDG.E.128 R48, desc[UR6][R18.64] ;  /* 0x0000000612303981 */ /* 0x010126000c1e1d00 */
[----:B---3--:R-:W3:Y:S01]  /*0530*/  LDC.64 R16, c[0x0][0x3d0] ;  /* 0x0000f400ff107b82 */ /* 0x008ee20000000a00 */
[C---:B-1----:R-:W-:Y:S01]  /*0540*/  @P5 IMAD.WIDE.U32 R32, R7.reuse, 0x10, R32 ;  /* 0x0000001007205825 */ /* 0x042fe200078e0020 */
[----:B------:R1:W2:Y:S03]  /*0550*/  @P3 LDG.E.128 R64, desc[UR6][R22.64] ;  /* 0x0000000616403981 */ /* 0x0002a6000c1e1d00 */
[----:B------:R-:W-:-:S03]  /*0560*/  @P5 IMAD.WIDE.U32 R34, R7, 0x10, R34 ;  /* 0x0000001007225825 */ /* 0x000fc600078e0022 */
[----:B0-----:R-:W0:Y:S01]  /*0570*/  LDC.64 R18, c[0x0][0x3d0] ;  /* 0x0000f400ff127b82 */ /* 0x001e220000000a00 */
[----:B------:R-:W3:Y:S04]  /*0580*/  @P5 LDG.E.128 R52, desc[UR6][R32.64] ;  /* 0x0000000620345981 */ /* 0x000ee8000c1e1d00 */
[----:B------:R0:W-:Y:S03]  /*0590*/  @P1 STL.64 [R1+0x40], R40 ;  /* 0x0000402801001387 */ /* 0x0001e60000100a00 */
[----:B-1----:R-:W1:Y:S01]  /*05a0*/  LDC.64 R22, c[0x0][0x3d0] ;  /* 0x0000f400ff167b82 */ /* 0x002e620000000a00 */
[----:B------:R4:W-:Y:S04]  /*05b0*/  @P1 STL.64 [R1+0x48], R42 ;  /* 0x0000482a01001387 */ /* 0x0009e80000100a00 */
[----:B------:R-:W3:Y:S04]  /*05c0*/  LDL.64 R60, [R1+0x60] ;  /* 0x00006000013c7983 */ /* 0x000ee80000100a00 */
[----:B------:R-:W3:Y:S01]  /*05d0*/  LDL.64 R62, [R1+0x68] ;  /* 0x00006800013e7983 */ /* 0x000ee20000100a00 */
[----:B0-----:R-:W0:Y:S03]  /*05e0*/  LDC.64 R40, c[0x0][0x3d0] ;  /* 0x0000f400ff287b82 */ /* 0x001e260000000a00 */
[----:B------:R2:W-:Y:S04]  /*05f0*/  @P1 STL.64 [R1+0x30], R44 ;  /* 0x0000302c01001387 */ /* 0x0005e80000100a00 */
[----:B------:R2:W-:Y:S01]  /*0600*/  @P1 STL.64 [R1+0x38], R46 ;  /* 0x0000382e01001387 */ /* 0x0005e20000100a00 */
[----:B----4-:R-:W4:Y:S03]  /*0610*/  LDC.64 R42, c[0x0][0x3d8] ;  /* 0x0000f600ff2a7b82 */ /* 0x010f260000000a00 */
[----:B------:R-:W4:Y:S04]  /*0620*/  LDL.64 R56, [R1+0x50] ;  /* 0x0000500001387983 */ /* 0x000f280000100a00 */
[----:B------:R-:W4:Y:S01]  /*0630*/  LDL.64 R58, [R1+0x58] ;  /* 0x00005800013a7983 */ /* 0x000f220000100a00 */
[----:B--2---:R-:W2:Y:S01]  /*0640*/  LDC.64 R44, c[0x0][0x3d0] ;  /* 0x0000f400ff2c7b82 */ /* 0x004ea20000000a00 */
[----:B------:R-:W-:-:S02]  /*0650*/  ISETP.GE.U32.AND P1, PT, R0, 0xc0, PT ;  /* 0x000000c00000780c */ /* 0x000fc40003f26070 */
[----:B------:R1:W-:Y:S01]  /*0660*/  @P3 STL.64 [R1+0x20], R48 ;  /* 0x0000203001003387 */ /* 0x0003e20000100a00 */
[----:B------:R-:W-:-:S03]  /*0670*/  @P5 VIADD R7, R7, 0x20 ;  /* 0x0000002007075836 */ /* 0x000fc60000000000 */
[----:B------:R2:W5:Y:S01]  /*0680*/  @P5 LDG.E.128 R248, desc[UR6][R34.64] ;  /* 0x0000000622f85981 */ /* 0x000562000c1e1d00 */
[----:B------:R-:W2:Y:S03]  /*0690*/  LDC.64 R46, c[0x0][0x3d8] ;  /* 0x0000f600ff2e7b82 */ /* 0x000ea60000000a00 */
[----:B------:R3:W-:Y:S05]  /*06a0*/  @P3 STL.64 [R1+0x28], R50 ;  /* 0x0000283201003387 */ /* 0x0007ea0000100a00 */
[----:B-1----:R-:W1:Y:S01]  /*06b0*/  LDC.64 R48, c[0x0][0x3d8] ;  /* 0x0000f600ff307b82 */ /* 0x002e620000000a00 */
[C---:B------:R-:W-:Y:S01]  /*06c0*/  @P0 IMAD.WIDE.U32 R36, R7.reuse, 0x10, R36 ;  /* 0x0000001007240825 */ /* 0x040fe200078e0024 */
[----:B------:R-:W-:Y:S03]  /*06d0*/  @P3 STL.64 [R1+0x10], R64 ;  /* 0x0000104001003387 */ /* 0x000fe60000100a00 */
[----:B------:R-:W-:-:S03]  /*06e0*/  @P0 IMAD.WIDE.U32 R38, R7, 0x10, R38 ;  /* 0x0000001007260825 */ /* 0x000fc600078e0026 */
[----:B---3--:R-:W3:Y:S01]  /*06f0*/  LDC.64 R50, c[0x0][0x3d8] ;  /* 0x0000f600ff327b82 */ /* 0x008ee20000000a00 */
[----:B------:R-:W-:Y:S01]  /*0700*/  @P0 VIADD R7, R7, 0x20 ;  /* 0x0000002007070836 */ /* 0x000fe20000000000 */
[----:B------:R-:W-:Y:S01]  /*0710*/  @P3 STL.64 [R1+0x18], R66 ;  /* 0x0000184201003387 */ /* 0x000fe20000100a00 */
[----:B------:R-:W-:-:S03]  /*0720*/  ISETP.GE.U32.AND P3, PT, R0, 0x100, PT ;  /* 0x000001000000780c */ /* 0x000fc60003f66070 */
[----:B------:R4:W-:Y:S01]  /*0730*/  @P5 STL.64 [R1], R52 ;  /* 0x0000003401005387 */ /* 0x0009e20000100a00 */
[----:B0-----:R-:W-:-:S03]  /*0740*/  @P1 IMAD.WIDE.U32 R40, R7, 0x10, R40 ;  /* 0x0000001007281825 */ /* 0x001fc600078e0028 */
[----:B------:R-:W5:Y:S01]  /*0750*/  @P0 LDG.E.128 R244, desc[UR6][R36.64] ;  /* 0x0000000624f40981 */ /* 0x000f62000c1e1d00 */
[C---:B----4-:R-:W-:Y:S01]  /*0760*/  @P1 IMAD.WIDE.U32 R42, R7.reuse, 0x10, R42 ;  /* 0x00000010072a1825 */ /* 0x050fe200078e002a */
[----:B------:R-:W-:Y:S02]  /*0770*/  @P1 IADD3 R7, PT, PT, R7, 0x20, RZ ;  /* 0x0000002007071810 */ /* 0x000fe40007ffe0ff */
[----:B------:R0:W5:Y:S01]  /*0780*/  @P0 LDG.E.128 R236, desc[UR6][R38.64] ;  /* 0x0000000626ec0981 */ /* 0x000162000c1e1d00 */
[----:B------:R-:W4:Y:S02]  /*0790*/  LDC.64 R52, c[0x0][0x3d8] ;  /* 0x0000f600ff347b82 */ /* 0x000f240000000a00 */
[C---:B--2---:R-:W-:Y:S01]  /*07a0*/  @P2 IMAD.WIDE.U32 R44, R7.reuse, 0x10, R44 ;  /* 0x00000010072c2825 */ /* 0x044fe200078e002c */
[----:B------:R2:W-:Y:S03]  /*07b0*/  @P5 STL.64 [R1+0x8], R54 ;  /* 0x0000083601005387 */ /* 0x0005e60000100a00 */
[C---:B------:R-:W-:Y:S01]  /*07c0*/  @P2 IMAD.WIDE.U32 R46, R7.reuse, 0x10, R46 ;  /* 0x00000010072e2825 */ /* 0x040fe200078e002e */
[C---:B------:R-:W-:Y:S01]  /*07d0*/  ISETP.GE.U32.AND P5, PT, R0.reuse, 0x140, PT ;  /* 0x000001400000780c */ /* 0x040fe20003fa6070 */
[----:B------:R-:W5:Y:S02]  /*07e0*/  @P1 LDG.E.128 R232, desc[UR6][R40.64] ;  /* 0x0000000628e81981 */ /* 0x000f64000c1e1d00 */
[----:B------:R-:W-:Y:S01]  /*07f0*/  @P2 VIADD R7, R7, 0x20 ;  /* 0x0000002007072836 */ /* 0x000fe20000000000 */
[----:B------:R-:W-:Y:S01]  /*0800*/  ISETP.GE.U32.AND P0, PT, R0, 0x160, PT ;  /* 0x000001600000780c */ /* 0x000fe20003f06070 */
[----:B------:R0:W5:Y:S02]  /*0810*/  @P1 LDG.E.128 R228, desc[UR6][R42.64] ;  /* 0x000000062ae41981 */ /* 0x000164000c1e1d00 */
[C---:B------:R-:W-:Y:S01]  /*0820*/  @P3 IMAD.WIDE.U32 R14, R7.reuse, 0x10, R14 ;  /* 0x00000010070e3825 */ /* 0x040fe200078e000e */
[----:B--2---:R-:W2:Y:S01]  /*0830*/  LDC.64 R54, c[0x0][0x3d8] ;  /* 0x0000f600ff367b82 */ /* 0x004ea20000000a00 */
[----:B------:R-:W5:Y:S02]  /*0840*/  @P2 LDG.E.128 R224, desc[UR6][R44.64] ;  /* 0x000000062ce02981 */ /* 0x000f64000c1e1d00 */
[----:B-1----:R-:W-:-:S02]  /*0850*/  @P3 IMAD.WIDE.U32 R48, R7, 0x10, R48 ;  /* 0x0000001007303825 */ /* 0x002fc400078e0030 */
[----:B------:R-:W5:Y:S02]  /*0860*/  @P3 LDG.E.128 R216, desc[UR6][R14.64] ;  /* 0x000000060ed83981 */ /* 0x000f64000c1e1d00 */
[----:B------:R-:W-:Y:S02]  /*0870*/  @P3 VIADD R7, R7, 0x20 ;  /* 0x0000002007073836 */ /* 0x000fe40000000000 */
[----:B------:R-:W2:Y:S02]  /*0880*/  @P6 LDG.E.128 R60, desc[UR6][R10.64] ;  /* 0x000000060a3c6981 */ /* 0x000ea4000c1e1d00 */
[C---:B------:R-:W-:Y:S02]  /*0890*/  @P4 IMAD.WIDE.U32 R16, R7.reuse, 0x10, R16 ;  /* 0x0000001007104825 */ /* 0x040fe400078e0010 */
[----:B------:R-:W2:Y:S02]  /*08a0*/  @P6 LDG.E.128 R56, desc[UR6][R12.64] ;  /* 0x000000060c386981 */ /* 0x000ea4000c1e1d00 */
[C---:B---3--:R-:W-:Y:S01]  /*08b0*/  @P4 IMAD.WIDE.U32 R50, R7.reuse, 0x10, R50 ;  /* 0x0000001007324825 */ /* 0x048fe200078e0032 */
[----:B------:R-:W-:Y:S01]  /*08c0*/  @P4 IADD3 R7, PT, PT, R7, 0x20, RZ ;  /* 0x0000002007074810 */ /* 0x000fe20007ffe0ff */
[----:B------:R-:W5:Y:S04]  /*08d0*/  @P4 LDG.E.128 R208, desc[UR6][R16.64] ;  /* 0x0000000610d04981 */ /* 0x000f68000c1e1d00 */
[C---:B------:R-:W-:Y:S01]  /*08e0*/  @P5 IMAD.WIDE.U32 R18, R7.reuse, 0x10, R18 ;  /* 0x0000001007125825 */ /* 0x040fe200078e0012 */
[----:B------:R-:W-:Y:S01]  /*08f0*/  ISETP.GE.U32.AND P1, PT, R0, 0x180, PT ;  /* 0x000001800000780c */ /* 0x000fe20003f26070 */
[----:B------:R1:W5:Y:S02]  /*0900*/  @P2 LDG.E.128 R220, desc[UR6][R46.64] ;  /* 0x000000062edc2981 */ /* 0x000364000c1e1d00 */
[----:B----4-:R-:W-:-:S02]  /*0910*/  @P5 IMAD.WIDE.U32 R52, R7, 0x10, R52 ;  /* 0x0000001007345825 */ /* 0x010fc400078e0034 */
[----:B------:R-:W5:Y:S02]  /*0920*/  @P5 LDG.E.128 R200, desc[UR6][R18.64] ;  /* 0x0000000612c85981 */ /* 0x000f64000c1e1d00 */
[----:B------:R-:W-:Y:S01]  /*0930*/  @P5 VIADD R7, R7, 0x20 ;  /* 0x0000002007075836 */ /* 0x000fe20000000000 */
[----:B------:R-:W-:Y:S01]  /*0940*/  CS2R R34, SRZ ;  /* 0x0000000000227805 */ /* 0x000fe2000001ff00 */
[----:B------:R-:W5:Y:S02]  /*0950*/  @P3 LDG.E.128 R212, desc[UR6][R48.64] ;  /* 0x0000000630d43981 */ /* 0x000f64000c1e1d00 */
[C---:B------:R-:W-:Y:S01]  /*0960*/  @P0 IMAD.WIDE.U32 R22, R7.reuse, 0x10, R22 ;  /* 0x0000001007160825 */ /* 0x040fe200078e0016 */
[----:B------:R-:W-:Y:S01]  /*0970*/  CS2R R32, SRZ ;  /* 0x0000000000207805 */ /* 0x000fe2000001ff00 */
[----:B------:R3:W5:Y:S04]  /*0980*/  @P4 LDG.E.128 R204, desc[UR6][R50.64] ;  /* 0x0000000632cc4981 */ /* 0x000768000c1e1d00 */
[----:B------:R-:W5:Y:S01]  /*0990*/  @P0 LDG.E.128 R24, desc[UR6][R22.64] ;  /* 0x0000000616180981 */ /* 0x000f62000c1e1d00 */
[----:B--2---:R-:W-:Y:S01]  /*09a0*/  @P0 IMAD.WIDE.U32 R54, R7, 0x10, R54 ;  /* 0x0000001007360825 */ /* 0x004fe200078e0036 */
[----:B0-----:R-:W-:-:S02]  /*09b0*/  CS2R R38, SRZ ;  /* 0x0000000000267805 */ /* 0x001fc4000001ff00 */
[----:B------:R-:W-:Y:S01]  /*09c0*/  CS2R R36, SRZ ;  /* 0x0000000000247805 */ /* 0x000fe2000001ff00 */
[----:B------:R0:W5:Y:S01]  /*09d0*/  @P5 LDG.E.128 R196, desc[UR6][R52.64] ;  /* 0x0000000634c45981 */ /* 0x000162000c1e1d00 */
[----:B------:R-:W-:Y:S02]  /*09e0*/  CS2R R42, SRZ ;  /* 0x00000000002a7805 */ /* 0x000fe4000001ff00 */
[----:B------:R-:W-:Y:S02]  /*09f0*/  CS2R R40, SRZ ;  /* 0x0000000000287805 */ /* 0x000fe4000001ff00 */
[----:B-1----:R-:W-:Y:S01]  /*0a00*/  CS2R R46, SRZ ;  /* 0x00000000002e7805 */ /* 0x002fe2000001ff00 */
[----:B------:R1:W5:Y:S01]  /*0a10*/  @P0 LDG.E.128 R28, desc[UR6][R54.64] ;  /* 0x00000006361c0981 */ /* 0x000362000c1e1d00 */
[----:B------:R-:W-:Y:S02]  /*0a20*/  CS2R R44, SRZ ;  /* 0x00000000002c7805 */ /* 0x000fe4000001ff00 */
[----:B---3--:R-:W-:-:S02]  /*0a30*/  CS2R R50, SRZ ;  /* 0x0000000000327805 */ /* 0x008fc4000001ff00 */
[----:B------:R-:W-:Y:S02]  /*0a40*/  CS2R R48, SRZ ;  /* 0x0000000000307805 */ /* 0x000fe4000001ff00 */
[----:B------:R-:W-:Y:S02]  /*0a50*/  CS2R R66, SRZ ;  /* 0x0000000000427805 */ /* 0x000fe4000001ff00 */
[----:B------:R-:W-:Y:S02]  /*0a60*/  CS2R R64, SRZ ;  /* 0x0000000000407805 */ /* 0x000fe4000001ff00 */
[----:B0-----:R-:W-:Y:S02]  /*0a70*/  CS2R R52, SRZ ;  /* 0x0000000000347805 */ /* 0x001fe4000001ff00 */
[----:B------:R-:W-:Y:S02]  /*0a80*/  CS2R R68, SRZ ;  /* 0x0000000000447805 */ /* 0x000fe4000001ff00 */
[----:B------:R-:W-:-:S02]  /*0a90*/  CS2R R74, SRZ ;  /* 0x00000000004a7805 */ /* 0x000fc4000001ff00 */
[----:B------:R-:W-:Y:S02]  /*0aa0*/  CS2R R72, SRZ ;  /* 0x0000000000487805 */ /* 0x000fe4000001ff00 */
[----:B-1----:R-:W-:Y:S02]  /*0ab0*/  CS2R R54, SRZ ;  /* 0x0000000000367805 */ /* 0x002fe4000001ff00 */
        /* <DEDUP_REMOVED lines=22> */
[----:B------:R-:W-:Y:S01]  /*0c20*/  @P0 VIADD R7, R7, 0x20 ;  /* 0x0000002007070836 */ /* 0x000fe20000000000 */
[----:B------:R0:W-:Y:S04]  /*0c30*/  @P6 STL.64 [R1+0x60], R60 ;  /* 0x0000603c01006387 */ /* 0x0001e80000100a00 */
[----:B------:R1:W-:Y:S01]  /*0c40*/  @P6 STL.64 [R1+0x68], R62 ;  /* 0x0000683e01006387 */ /* 0x0003e20000100a00 */
[----:B0-----:R-:W-:-:S03]  /*0c50*/  CS2R R60, SRZ ;  /* 0x00000000003c7805 */ /* 0x001fc6000001ff00 */
[----:B------:R0:W-:Y:S01]  /*0c60*/  @P6 STL.64 [R1+0x50], R56 ;  /* 0x0000503801006387 */ /* 0x0001e20000100a00 */
[----:B-1----:R-:W-:-:S03]  /*0c70*/  CS2R R62, SRZ ;  /* 0x00000000003e7805 */ /* 0x002fc6000001ff00 */
[----:B------:R1:W-:Y:S01]  /*0c80*/  @P6 STL.64 [R1+0x58], R58 ;  /* 0x0000583a01006387 */ /* 0x0003e20000100a00 */
[----:B0-----:R-:W-:Y:S02]  /*0c90*/  CS2R R56, SRZ ;  /* 0x0000000000387805 */ /* 0x001fe4000001ff00 */
[----:B-1----:R-:W-:Y:S01]  /*0ca0*/  CS2R R58, SRZ ;  /* 0x00000000003a7805 */ /* 0x002fe2000001ff00 */
        /* <DEDUP_REMOVED lines=56> */
.L_x_30054:
        /* <DEDUP_REMOVED lines=32> */
[----:B------:R-:W1:Y:S01]  /*1230*/  @P6 LDC.64 R10, c[0x0][0x440] ;  /* 0x00011000ff0a6b82 */ /* 0x000e620000000a00 */
[----:B------:R-:W-:-:S07]  /*1240*/  ISETP.GE.U32.AND P3, PT, R0, 0x60, PT ;  /* 0x000000600000780c */ /* 0x000fce0003f66070 */
[----:B------:R-:W1:Y:S08]  /*1250*/  LDC.64 R16, c[0x0][0x3d0] ;  /* 0x0000f400ff107b82 */ /* 0x000e700000000a00 */
[----:B------:R-:W1:Y:S08]  /*1260*/  LDC.64 R18, c[0x0][0x3d8] ;  /* 0x0000f600ff127b82 */ /* 0x000e700000000a00 */
[----:B------:R-:W1:Y:S08]  /*1270*/  @P2 LDC.64 R22, c[0x0][0x440] ;  /* 0x00011000ff162b82 */ /* 0x000e700000000a00 */
[----:B------:R-:W1:Y:S08]  /*1280*/  LDC.64 R34, c[0x0][0x3d8] ;  /* 0x0000f600ff227b82 */ /* 0x000e700000000a00 */
[----:B------:R-:W1:Y:S01]  /*1290*/  LDC.64 R32, c[0x0][0x3d0] ;  /* 0x0000f400ff207b82 */ /* 0x000e620000000a00 */
[----:B0-----:R-:W-:-:S04]  /*12a0*/  @P6 IMAD.WIDE.U32 R12, R7, 0x10, R12 ;  /* 0x00000010070c6825 */ /* 0x001fc800078e000c */
[----:B-1----:R-:W-:-:S03]  /*12b0*/  @P6 IMAD.WIDE.U32 R14, R7, 0x10, R14 ;  /* 0x00000010070e6825 */ /* 0x002fc600078e000e */
[----:B------:R-:W0:Y:S01]  /*12c0*/  @P3 LDC.64 R36, c[0x0][0x440] ;  /* 0x00011000ff243b82 */ /* 0x000e220000000a00 */
[C---:B------:R-:W-:Y:S01]  /*12d0*/  @P6 IMAD.WIDE.U32 R10, R7.reuse, 0x10, R10 ;  /* 0x00000010070a6825 */ /* 0x040fe200078e000a */
[----:B------:R-:W-:-:S06]  /*12e0*/  @P6 LOP3.LUT R7, R7, 0x20, RZ, 0xfc, !PT ;  /* 0x0000002007076812 */ /* 0x000fcc00078efcff */
[----:B------:R-:W1:Y:S01]  /*12f0*/  LDC.64 R38, c[0x0][0x3d0] ;  /* 0x0000f400ff267b82 */ /* 0x000e620000000a00 */
[C---:B------:R-:W-:Y:S01]  /*1300*/  @P2 IMAD.WIDE.U32 R16, R7.reuse, 0x10, R16 ;  /* 0x0000001007102825 */ /* 0x040fe200078e0010 */
[C---:B------:R-:W-:Y:S01]  /*1310*/  ISETP.GE.U32.AND P5, PT, R0.reuse, 0x80, PT ;  /* 0x000000800000780c */ /* 0x040fe20003fa6070 */
[----:B------:R-:W5:Y:S02]  /*1320*/  @P6 LDG.E.128 R116, desc[UR6][R10.64] ;  /* 0x000000060a746981 */ /* 0x000f64000c1e1d00 */
[C---:B------:R-:W-:Y:S01]  /*1330*/  @P2 IMAD.WIDE.U32 R18, R7.reuse, 0x10, R18 ;  /* 0x0000001007122825 */ /* 0x040fe200078e0012 */
[----:B------:R-:W-:Y:S02]  /*1340*/  ISETP.GE.U32.AND P0, PT, R0, 0xa0, PT ;  /* 0x000000a00000780c */ /* 0x000fe40003f06070 */
[----:B------:R-:W4:Y:S01]  /*1350*/  LDC.64 R40, c[0x0][0x3d8] ;  /* 0x0000f600ff287b82 */ /* 0x000f220000000a00 */
[C---:B------:R-:W-:Y:S01]  /*1360*/  @P2 IMAD.WIDE.U32 R22, R7.reuse, 0x10, R22 ;  /* 0x0000001007162825 */ /* 0x040fe200078e0016 */
[----:B------:R-:W-:-:S02]  /*1370*/  @P2 IADD3 R7, PT, PT, R7, 0x20, RZ ;  /* 0x0000002007072810 */ /* 0x000fc40007ffe0ff */
[----:B------:R-:W-:Y:S02]  /*1380*/  ISETP.GE.U32.AND P1, PT, R0, 0xc0, PT ;  /* 0x000000c00000780c */ /* 0x000fe40003f26070 */
[----:B------:R1:W5:Y:S01]  /*1390*/  @P2 LDG.E.128 R112, desc[UR6][R22.64] ;  /* 0x0000000616702981 */ /* 0x000362000c1e1d00 */
[C---:B------:R-:W-:Y:S01]  /*13a0*/  @P3 IMAD.WIDE.U32 R34, R7.reuse, 0x10, R34 ;  /* 0x0000001007223825 */ /* 0x040fe200078e0022 */
[----:B------:R-:W4:Y:S03]  /*13b0*/  @P5 LDC.64 R42, c[0x0][0x440] ;  /* 0x00011000ff2a5b82 */ /* 0x000f260000000a00 */
[----:B------:R-:W-:-:S04]  /*13c0*/  @P3 IMAD.WIDE.U32 R32, R7, 0x10, R32 ;  /* 0x0000001007203825 */ /* 0x000fc800078e0020 */
[C---:B0-----:R-:W-:Y:S01]  /*13d0*/  @P3 IMAD.WIDE.U32 R36, R7.reuse, 0x10, R36 ;  /* 0x0000001007243825 */ /* 0x041fe200078e0024 */
[----:B------:R-:W0:Y:S03]  /*13e0*/  LDC.64 R44, c[0x0][0x3d0] ;  /* 0x0000f400ff2c7b82 */ /* 0x000e260000000a00 */
[----:B------:R-:W-:Y:S01]  /*13f0*/  @P3 VIADD R7, R7, 0x20 ;  /* 0x0000002007073836 */ /* 0x000fe20000000000 */
[----:B------:R-:W5:Y:S03]  /*1400*/  @P3 LDG.E.128 R108, desc[UR6][R36.64] ;  /* 0x00000006246c3981 */ /* 0x000f66000c1e1d00 */
[----:B-1----:R-:W-:Y:S01]  /*1410*/  @P5 IMAD.WIDE.U32 R38, R7, 0x10, R38 ;  /* 0x0000001007265825 */ /* 0x002fe200078e0026 */
[----:B------:R-:W1:Y:S08]  /*1420*/  LDC.64 R46, c[0x0][0x3d8] ;  /* 0x0000f600ff2e7b82 */ /* 0x000e700000000a00 */
[----:B------:R-:W1:Y:S01]  /*1430*/  @P0 LDC.64 R48, c[0x0][0x440] ;  /* 0x00011000ff300b82 */ /* 0x000e620000000a00 */
[----:B------:R-:W-:-:S07]  /*1440*/  ISETP.GE.U32.AND P4, PT, R0, 0x120, PT ;  /* 0x000001200000780c */ /* 0x000fce0003f86070 */
[----:B------:R-:W1:Y:S08]  /*1450*/  LDC.64 R22, c[0x0][0x3d8] ;  /* 0x0000f600ff167b82 */ /* 0x000e700000000a00 */
[----:B------:R-:W1:Y:S08]  /*1460*/  LDC.64 R52, c[0x0][0x3d0] ;  /* 0x0000f400ff347b82 */ /* 0x000e700000000a00 */
[----:B------:R-:W1:Y:S01]  /*1470*/  LDC.64 R54, c[0x0][0x3d8] ;  /* 0x0000f600ff367b82 */ /* 0x000e620000000a00 */
[----:B--2---:R-:W2:Y:S04]  /*1480*/  @P2 LDG.E.128 R148, desc[UR6][R18.64] ;  /* 0x0000000612942981 */ /* 0x004ea8000c1e1d00 */
[----:B---3--:R3:W2:Y:S04]  /*1490*/  @P2 LDG.E.128 R152, desc[UR6][R16.64] ;  /* 0x0000000610982981 */ /* 0x0086a8000c1e1d00 */
[----:B----4-:R4:W2:Y:S01]  /*14a0*/  @P6 LDG.E.128 R160, desc[UR6][R12.64] ;  /* 0x000000060ca06981 */ /* 0x0108a2000c1e1d00 */
[----:B---3--:R-:W3:Y:S03]  /*14b0*/  @P1 LDC.64 R16, c[0x0][0x440] ;  /* 0x00011000ff101b82 */ /* 0x008ee60000000a00 */
[----:B------:R-:W2:Y:S05]  /*14c0*/  @P3 LDG.E.128 R140, desc[UR6][R34.64] ;  /* 0x00000006228c3981 */ /* 0x000eaa000c1e1d00 */
[----:B----4-:R-:W4:Y:S01]  /*14d0*/  LDC.64 R12, c[0x0][0x3d0] ;  /* 0x0000f400ff0c7b82 */ /* 0x010f220000000a00 */
[----:B------:R-:W2:Y:S04]  /*14e0*/  @P3 LDG.E.128 R144, desc[UR6][R32.64] ;  /* 0x0000000620903981 */ /* 0x000ea8000c1e1d00 */
[----:B------:R0:W2:Y:S01]  /*14f0*/  @P6 LDG.E.128 R156, desc[UR6][R14.64] ;  /* 0x000000060e9c6981 */ /* 0x0000a2000c1e1d00 */
[----:B------:R-:W-:-:S02]  /*1500*/  @P5 IMAD.WIDE.U32 R40, R7, 0x10, R40 ;  /* 0x0000001007285825 */ /* 0x000fc400078e0028 */
[----:B------:R-:W2:Y:S02]  /*1510*/  LDC.64 R18, c[0x0][0x3d0] ;  /* 0x0000f400ff127b82 */ /* 0x000ea40000000a00 */
[C---:B------:R-:W-:Y:S01]  /*1520*/  @P5 IMAD.WIDE.U32 R42, R7.reuse, 0x10, R42 ;  /* 0x00000010072a5825 */ /* 0x040fe200078e002a */
[----:B------:R3:W5:Y:S05]  /*1530*/  @P5 LDG.E.128 R248, desc[UR6][R40.64] ;  /* 0x0000000628f85981 */ /* 0x00076a000c1e1d00 */
[----:B0-----:R-:W0:Y:S01]  /*1540*/  LDC.64 R14, c[0x0][0x3d8] ;  /* 0x0000f600ff0e7b82 */ /* 0x001e220000000a00 */
[----:B------:R-:W2:Y:S01]  /*1550*/  @P5 LDG.E.128 R136, desc[UR6][R38.64] ;  /* 0x0000000626885981 */ /* 0x000ea2000c1e1d00 */
[----:B------:R-:W-:-:S06]  /*1560*/  @P5 VIADD R7, R7, 0x20 ;  /* 0x0000002007075836 */ /* 0x000fcc0000000000 */
[----:B------:R-:W2:Y:S01]  /*1570*/  LDC.64 R34, c[0x0][0x3d0] ;  /* 0x0000f400ff227b82 */ /* 0x000ea20000000a00 */
[----:B------:R4:W5:Y:S01]  /*1580*/  @P5 LDG.E.128 R104, desc[UR6][R42.64] ;  /* 0x000000062a685981 */ /* 0x000962000c1e1d00 */
[----:B------:R-:W-:-:S04]  /*1590*/  @P0 IMAD.WIDE.U32 R44, R7, 0x10, R44 ;  /* 0x00000010072c0825 */ /* 0x000fc800078e002c */
[C---:B-1----:R-:W-:Y:S02]  /*15a0*/  @P0 IMAD.WIDE.U32 R46, R7.reuse, 0x10, R46 ;  /* 0x00000010072e0825 */ /* 0x042fe400078e002e */
[----:B------:R-:W1:Y:S01]  /*15b0*/  LDC.64 R36, c[0x0][0x3d8] ;  /* 0x0000f600ff247b82 */ /* 0x000e620000000a00 */
[----:B------:R4:W5:Y:S01]  /*15c0*/  @P0 LDG.E.128 R244, desc[UR6][R44.64] ;  /* 0x000000062cf40981 */ /* 0x000962000c1e1d00 */
[C---:B------:R-:W-:Y:S01]  /*15d0*/  @P0 IMAD.WIDE.U32 R48, R7.reuse, 0x10, R48 ;  /* 0x0000001007300825 */ /* 0x040fe200078e0030 */
[----:B------:R-:W-:Y:S02]  /*15e0*/  @P0 IADD3 R7, PT, PT, R7, 0x20, RZ ;  /* 0x0000002007070810 */ /* 0x000fe40007ffe0ff */
[----:B------:R0:W5:Y:S03]  /*15f0*/  @P0 LDG.E.128 R236, desc[UR6][R46.64] ;  /* 0x000000062eec0981 */ /* 0x000166000c1e1d00 */
[----:B---3--:R-:W3:Y:S01]  /*1600*/  LDC.64 R40, c[0x0][0x3d0] ;  /* 0x0000f400ff287b82 */ /* 0x008ee20000000a00 */
[----:B------:R0:W5:Y:S01]  /*1610*/  @P0 LDG.E.128 R100, desc[UR6][R48.64] ;  /* 0x0000000630640981 */ /* 0x000162000c1e1d00 */
[----:B------:R-:W-:-:S06]  /*1620*/  ISETP.GE.U32.AND P0, PT, R0, 0x160, PT ;  /* 0x000001600000780c */ /* 0x000fcc0003f06070 */
[----:B----4-:R-:W4:Y:S08]  /*1630*/  LDC.64 R42, c[0x0][0x3d8] ;  /* 0x0000f600ff2a7b82 */ /* 0x010f300000000a00 */
[----:B------:R-:W4:Y:S01]  /*1640*/  @P4 LDC.64 R44, c[0x0][0x440] ;  /* 0x00011000ff2c4b82 */ /* 0x000f220000000a00 */
[----:B------:R-:W-:-:S04]  /*1650*/  @P1 IMAD.WIDE.U32 R12, R7, 0x10, R12 ;  /* 0x00000010070c1825 */ /* 0x000fc800078e000c */
[C---:B0-----:R-:W-:Y:S01]  /*1660*/  @P1 IMAD.WIDE.U32 R14, R7.reuse, 0x10, R14 ;  /* 0x00000010070e1825 */ /* 0x041fe200078e000e */
[----:B------:R-:W5:Y:S02]  /*1670*/  @P1 LDG.E.128 R232, desc[UR6][R12.64] ;  /* 0x000000060ce81981 */ /* 0x000f64000c1e1d00 */
[----:B------:R-:W0:Y:S01]  /*1680*/  LDC.64 R46, c[0x0][0x3d0] ;  /* 0x0000f400ff2e7b82 */ /* 0x000e220000000a00 */
[C---:B------:R-:W-:Y:S01]  /*1690*/  @P1 IMAD.WIDE.U32 R16, R7.reuse, 0x10, R16 ;  /* 0x0000001007101825 */ /* 0x040fe200078e0010 */
[----:B------:R-:W5:Y:S06]  /*16a0*/  @P1 LDG.E.128 R228, desc[UR6][R14.64] ;  /* 0x000000060ee41981 */ /* 0x000f6c000c1e1d00 */
[----:B------:R-:W0:Y:S01]  /*16b0*/  LDC.64 R48, c[0x0][0x3d8] ;  /* 0x0000f600ff307b82 */ /* 0x000e220000000a00 */
[----:B------:R-:W-:Y:S01]  /*16c0*/  @P1 VIADD R7, R7, 0x20 ;  /* 0x0000002007071836 */ /* 0x000fe20000000000 */
[----:B------:R-:W5:Y:S06]  /*16d0*/  @P1 LDG.E.128 R96, desc[UR6][R16.64] ;  /* 0x0000000610601981 */ /* 0x000f6c000c1e1d00 */
[----:B------:R-:W0:Y:S01]  /*16e0*/  @P0 LDC.64 R10, c[0x0][0x440] ;  /* 0x00011000ff0a0b82 */ /* 0x000e220000000a00 */
[----:B--2---:R2:W-:Y:S04]  /*16f0*/  @P2 STL.64 [R1+0x30], R148 ;  /* 0x0000309401002387 */ /* 0x0045e80000100a00 */
[----:B------:R2:W-:Y:S04]  /*1700*/  @P2 STL.64 [R1+0x38], R150 ;  /* 0x0000389601002387 */ /* 0x0005e80000100a00 */
[----:B------:R2:W-:Y:S04]  /*1710*/  @P2 STL.64 [R1+0x40], R152 ;  /* 0x0000409801002387 */ /* 0x0005e80000100a00 */
[----:B------:R2:W-:Y:S01]  /*1720*/  @P2 STL.64 [R1+0x48], R154 ;  /* 0x0000489a01002387 */ /* 0x0005e20000100a00 */
[----:B------:R-:W-:-:S03]  /*1730*/  ISETP.GE.U32.AND P2, PT, R0, 0xe0, PT ;  /* 0x000000e00000780c */ /* 0x000fc60003f46070 */
[----:B------:R2:W-:Y:S10]  /*1740*/  @P6 STL.64 [R1+0x60], R160 ;  /* 0x000060a001006387 */ /* 0x0005f40000100a00 */
[----:B------:R-:W1:Y:S01]  /*1750*/  @P2 LDC.64 R32, c[0x0][0x440] ;  /* 0x00011000ff202b82 */ /* 0x000e620000000a00 */
[----:B------:R2:W-:Y:S04]  /*1760*/  @P6 STL.64 [R1+0x68], R162 ;  /* 0x000068a201006387 */ /* 0x0005e80000100a00 */
[----:B------:R2:W-:Y:S04]  /*1770*/  @P3 STL.64 [R1+0x10], R140 ;  /* 0x0000108c01003387 */ /* 0x0005e80000100a00 */
[----:B------:R2:W-:Y:S04]  /*1780*/  @P3 STL.64 [R1+0x18], R142 ;  /* 0x0000188e01003387 */ /* 0x0005e80000100a00 */
[----:B------:R2:W-:Y:S04]  /*1790*/  @P3 STL.64 [R1+0x20], R144 ;  /* 0x0000209001003387 */ /* 0x0005e80000100a00 */
[----:B------:R2:W-:Y:S04]  /*17a0*/  @P6 STL.64 [R1+0x50], R156 ;  /* 0x0000509c01006387 */ /* 0x0005e80000100a00 */
[----:B------:R2:W-:Y:S04]  /*17b0*/  @P6 STL.64 [R1+0x58], R158 ;  /* 0x0000589e01006387 */ /* 0x0005e80000100a00 */
[----:B------:R2:W-:Y:S01]  /*17c0*/  @P3 STL.64 [R1+0x28], R146 ;  /* 0x0000289201003387 */ /* 0x0005e20000100a00 */
[----:B------:R-:W-:-:S03]  /*17d0*/  ISETP.GE.U32.AND P3, PT, R0, 0x100, PT ;  /* 0x000001000000780c */ /* 0x000fc60003f66070 */
[----:B------:R2:W-:Y:S04]  /*17e0*/  @P5 STL.64 [R1], R136 ;  /* 0x0000008801005387 */ /* 0x0005e80000100a00 */
[----:B------:R2:W-:Y:S01]  /*17f0*/  @P5 STL.64 [R1+0x8], R138 ;  /* 0x0000088a01005387 */ /* 0x0005e20000100a00 */
[----:B------:R-:W-:-:S05]  /*1800*/  ISETP.GE.U32.AND P5, PT, R0, 0x140, PT ;  /* 0x000001400000780c */ /* 0x000fca0003fa6070 */
[----:B------:R-:W3:Y:S01]  /*1810*/  @P3 LDC.64 R38, c[0x0][0x440] ;  /* 0x00011000ff263b82 */ /* 0x000ee20000000a00 */
[----:B------:R-:W-:-:S04]  /*1820*/  @P2 IMAD.WIDE.U32 R18, R7, 0x10, R18 ;  /* 0x0000001007122825 */ /* 0x000fc800078e0012 */
[C---:B------:R-:W-:Y:S01]  /*1830*/  @P2 IMAD.WIDE.U32 R22, R7.reuse, 0x10, R22 ;  /* 0x0000001007162825 */ /* 0x040fe200078e0016 */
[----:B------:R-:W5:Y:S03]  /*1840*/  @P2 LDG.E.128 R224, desc[UR6][R18.64] ;  /* 0x0000000612e02981 */ /* 0x000f66000c1e1d00 */
[C---:B-1----:R-:W-:Y:S01]  /*1850*/  @P2 IMAD.WIDE.U32 R32, R7.reuse, 0x10, R32 ;  /* 0x0000001007202825 */ /* 0x042fe200078e0020 */
[----:B------:R-:W5:Y:S01]  /*1860*/  @P2 LDG.E.128 R220, desc[UR6][R22.64] ;  /* 0x0000000616dc2981 */ /* 0x000f62000c1e1d00 */
[----:B------:R-:W1:Y:S02]  /*1870*/  @P5 LDC.64 R50, c[0x0][0x440] ;  /* 0x00011000ff325b82 */ /* 0x000e640000000a00 */
[----:B------:R-:W-:Y:S01]  /*1880*/  @P2 VIADD R7, R7, 0x20 ;  /* 0x0000002007072836 */ /* 0x000fe20000000000 */
[----:B------:R-:W-:Y:S01]  /*1890*/  ISETP.GE.U32.AND P1, PT, R0, 0x180, PT ;  /* 0x000001800000780c */ /* 0x000fe20003f26070 */
[----:B------:R-:W5:Y:S02]  /*18a0*/  @P2 LDG.E.128 R92, desc[UR6][R32.64] ;  /* 0x00000006205c2981 */ /* 0x000f64000c1e1d00 */
[----:B------:R-:W-:-:S04]  /*18b0*/  @P3 IMAD.WIDE.U32 R34, R7, 0x10, R34 ;  /* 0x0000001007223825 */ /* 0x000fc800078e0022 */
[----:B------:R-:W-:Y:S01]  /*18c0*/  @P3 IMAD.WIDE.U32 R36, R7, 0x10, R36 ;  /* 0x0000001007243825 */ /* 0x000fe200078e0024 */
[----:B------:R-:W-:Y:S01]  /*18d0*/  LOP3.LUT R3, R3, 0xffff7fff, RZ, 0xc0, !PT ;  /* 0xffff7fff03037812 */ /* 0x000fe200078ec0ff */
[----:B------:R2:W5:Y:S02]  /*18e0*/  @P3 LDG.E.128 R216, desc[UR6][R34.64] ;  /* 0x0000000622d83981 */ /* 0x000564000c1e1d00 */
[C---:B---3--:R-:W-:Y:S01]  /*18f0*/  @P3 IMAD.WIDE.U32 R38, R7.reuse, 0x10, R38 ;  /* 0x0000001007263825 */ /* 0x048fe200078e0026 */
[----:B------:R-:W-:Y:S01]  /*1900*/  @P3 IADD3 R7, PT, PT, R7, 0x20, RZ ;  /* 0x0000002007073810 */ /* 0x000fe20007ffe0ff */
[----:B------:R-:W5:Y:S04]  /*1910*/  @P3 LDG.E.128 R212, desc[UR6][R36.64] ;  /* 0x0000000624d43981 */ /* 0x000f68000c1e1d00 */
[C---:B------:R-:W-:Y:S01]  /*1920*/  @P4 IMAD.WIDE.U32 R40, R7.reuse, 0x10, R40 ;  /* 0x0000001007284825 */ /* 0x040fe200078e0028 */
[----:B------:R3:W5:Y:S03]  /*1930*/  @P3 LDG.E.128 R88, desc[UR6][R38.64] ;  /* 0x0000000626583981 */ /* 0x000766000c1e1d00 */
[C---:B----4-:R-:W-:Y:S01]  /*1940*/  @P4 IMAD.WIDE.U32 R42, R7.reuse, 0x10, R42 ;  /* 0x00000010072a4825 */ /* 0x050fe200078e002a */
[----:B------:R-:W5:Y:S03]  /*1950*/  @P4 LDG.E.128 R208, desc[UR6][R40.64] ;  /* 0x0000000628d04981 */ /* 0x000f66000c1e1d00 */
[C---:B------:R-:W-:Y:S01]  /*1960*/  @P4 IMAD.WIDE.U32 R44, R7.reuse, 0x10, R44 ;  /* 0x00000010072c4825 */ /* 0x040fe200078e002c */
[----:B------:R4:W5:Y:S03]  /*1970*/  @P4 LDG.E.128 R204, desc[UR6][R42.64] ;  /* 0x000000062acc4981 */ /* 0x000966000c1e1d00 */
[----:B------:R-:W-:Y:S01]  /*1980*/  @P4 VIADD R7, R7, 0x20 ;  /* 0x0000002007074836 */ /* 0x000fe20000000000 */
[----:B------:R-:W5:Y:S03]  /*1990*/  @P4 LDG.E.128 R84, desc[UR6][R44.64] ;  /* 0x000000062c544981 */ /* 0x000f66000c1e1d00 */
[----:B0-----:R-:W-:-:S04]  /*19a0*/  @P5 IMAD.WIDE.U32 R46, R7, 0x10, R46 ;  /* 0x00000010072e5825 */ /* 0x001fc800078e002e */
[C---:B------:R-:W-:Y:S01]  /*19b0*/  @P5 IMAD.WIDE.U32 R48, R7.reuse, 0x10, R48 ;  /* 0x0000001007305825 */ /* 0x040fe200078e0030 */
[----:B------:R0:W5:Y:S03]  /*19c0*/  @P5 LDG.E.128 R200, desc[UR6][R46.64] ;  /* 0x000000062ec85981 */ /* 0x000166000c1e1d00 */
[C---:B-1----:R-:W-:Y:S01]  /*19d0*/  @P5 IMAD.WIDE.U32 R50, R7.reuse, 0x10, R50 ;  /* 0x0000001007325825 */ /* 0x042fe200078e0032 */
[----:B------:R-:W5:Y:S03]  /*19e0*/  @P5 LDG.E.128 R196, desc[UR6][R48.64] ;  /* 0x0000000630c45981 */ /* 0x000f66000c1e1d00 */
[----:B------:R-:W-:Y:S01]  /*19f0*/  @P5 VIADD R7, R7, 0x20 ;  /* 0x0000002007075836 */ /* 0x000fe20000000000 */
[----:B------:R1:W5:Y:S03]  /*1a00*/  @P5 LDG.E.128 R80, desc[UR6][R50.64] ;  /* 0x0000000632505981 */ /* 0x000366000c1e1d00 */
[----:B------:R-:W-:-:S05]  /*1a10*/  @P0 IMAD.WIDE.U32 R10, R7, 0x10, R10 ;  /* 0x00000010070a0825 */ /* 0x000fca00078e000a */
[----:B------:R-:W5:Y:S01]  /*1a20*/  @P0 LDG.E.128 R76, desc[UR6][R10.64] ;  /* 0x000000060a4c0981 */ /* 0x000f62000c1e1d00 */
[----:B------:R-:W-:-:S04]  /*1a30*/  @P0 IMAD.WIDE.U32 R52, R7, 0x10, R52 ;  /* 0x0000001007340825 */ /* 0x000fc800078e0034 */
[----:B------:R-:W-:Y:S01]  /*1a40*/  @P0 IMAD.WIDE.U32 R54, R7, 0x10, R54 ;  /* 0x0000001007360825 */ /* 0x000fe200078e0036 */
[----:B------:R1:W5:Y:S01]  /*1a50*/  @P0 LDG.E.128 R24, desc[UR6][R52.64] ;  /* 0x0000000634180981 */ /* 0x000362000c1e1d00 */
[----:B------:R-:W-:Y:S02]  /*1a60*/  @P6 LOP3.LUT R3, R3, 0x8000, RZ, 0xfc, !PT ;  /* 0x0000800003036812 */ /* 0x000fe400078efcff */
[----:B--2---:R-:W-:Y:S02]  /*1a70*/  CS2R R34, SRZ ;  /* 0x0000000000227805 */ /* 0x004fe4000001ff00 */
[----:B------:R-:W-:Y:S01]  /*1a80*/  CS2R R32, SRZ ;  /* 0x0000000000207805 */ /* 0x000fe2000001ff00 */
[----:B------:R2:W5:Y:S01]  /*1a90*/  @P0 LDG.E.128 R28, desc[UR6][R54.64] ;  /* 0x00000006361c0981 */ /* 0x000562000c1e1d00 */
[----:B---3--:R-:W-:Y:S02]  /*1aa0*/  CS2R R38, SRZ ;  /* 0x0000000000267805 */ /* 0x008fe4000001ff00 */
[----:B------:R-:W-:-:S02]  /*1ab0*/  CS2R R36, SRZ ;  /* 0x0000000000247805 */ /* 0x000fc4000001ff00 */
[----:B----4-:R-:W-:Y:S02]  /*1ac0*/  CS2R R42, SRZ ;  /* 0x00000000002a7805 */ /* 0x010fe4000001ff00 */
[----:B------:R-:W-:Y:S02]  /*1ad0*/  CS2R R40, SRZ ;  /* 0x0000000000287805 */ /* 0x000fe4000001ff00 */
[----:B0-----:R-:W-:Y:S02]  /*1ae0*/  CS2R R46, SRZ ;  /* 0x00000000002e7805 */ /* 0x001fe4000001ff00 */
[----:B------:R-:W-:Y:S02]  /*1af0*/  CS2R R44, SRZ ;  /* 0x00000000002c7805 */ /* 0x000fe4000001ff00 */
[----:B-1----:R-:W-:Y:S02]  /*1b00*/  CS2R R50, SRZ ;  /* 0x0000000000327805 */ /* 0x002fe4000001ff00 */
[----:B------:R-:W-:-:S02]  /*1b10*/  CS2R R48, SRZ ;  /* 0x0000000000307805 */ /* 0x000fc4000001ff00 */
[----:B------:R-:W-:Y:S02]  /*1b20*/  CS2R R52, SRZ ;  /* 0x0000000000347805 */ /* 0x000fe4000001ff00 */
[----:B--2---:R-:W-:Y:S02]  /*1b30*/  CS2R R54, SRZ ;  /* 0x0000000000367805 */ /* 0x004fe4000001ff00 */
        /* <DEDUP_REMOVED lines=10> */
[----:B------:R-:W-:Y:S01]  /*1be0*/  @P0 IADD3 R7, PT, PT, R7, 0x20, RZ ;  /* 0x0000002007070810 */ /* 0x000fe20007ffe0ff */
[----:B------:R-:W-:Y:S06]  /*1bf0*/  @!P1 BRA `(.L_x_30055) ;  /* 0x0000001c00749947 */ /* 0x000fec0003800000 */
        /* <DEDUP_REMOVED lines=34> */
.L_x_30053:
        /* <DEDUP_REMOVED lines=11> */
[----:B------:R-:W3:Y:S01]  /*1ed0*/  LDL R147, [R1+0x4c] ;  /* 0x00004c0001937983 */ /* 0x000ee20000100800 */
[C---:B------:R-:W-:Y:S01]  /*1ee0*/  ISETP.GE.U32.AND P0, PT, R0.reuse, 0x20, PT ;  /* 0x000000200000780c */ /* 0x040fe20003f06070 */
[----:B------:R-:W0:Y:S02]  /*1ef0*/  LDC.64 R12, c[0x0][0x3d0] ;  /* 0x0000f400ff0c7b82 */ /* 0x000e240000000a00 */
[----:B------:R-:W4:Y:S04]  /*1f00*/  LDL R156, [R1+0x50] ;  /* 0x00005000019c7983 */ /* 0x000f280000100800 */
[----:B------:R-:W4:Y:S02]  /*1f10*/  LDL R157, [R1+0x54] ;  /* 0x00005400019d7983 */ /* 0x000f240000100800 */
[----:B------:R-:W1:Y:S02]  /*1f20*/  LDC.64 R14, c[0x0][0x3d8] ;  /* 0x0000f600ff0e7b82 */ /* 0x000e640000000a00 */
[----:B------:R-:W4:Y:S04]  /*1f30*/  LDL R158, [R1+0x58] ;  /* 0x00005800019e7983 */ /* 0x000f280000100800 */
[----:B------:R-:W4:Y:S02]  /*1f40*/  LDL R159, [R1+0x5c] ;  /* 0x00005c00019f7983 */ /* 0x000f240000100800 */
[----:B------:R-:W1:Y:S02]  /*1f50*/  @P0 LDC.64 R10, c[0x0][0x438] ;  /* 0x00010e00ff0a0b82 */ /* 0x000e640000000a00 */
[----:B------:R-:W4:Y:S04]  /*1f60*/  LDL R141, [R1+0x34] ;  /* 0x00003400018d7983 */ /* 0x000f280000100800 */
[----:B------:R-:W4:Y:S02]  /*1f70*/  LDL R142, [R1+0x38] ;  /* 0x00003800018e7983 */ /* 0x000f240000100800 */
[----:B------:R-:W1:Y:S02]  /*1f80*/  @P0 LDC.64 R16, c[0x0][0x440] ;  /* 0x00011000ff100b82 */ /* 0x000e640000000a00 */
[----:B------:R-:W4:Y:S04]  /*1f90*/  LDL R143, [R1+0x3c] ;  /* 0x00003c00018f7983 */ /* 0x000f280000100800 */
[----:B------:R-:W4:Y:S02]  /*1fa0*/  LDL R140, [R1+0x30] ;  /* 0x00003000018c7983 */ /* 0x000f240000100800 */
[----:B------:R-:W1:Y:S01]  /*1fb0*/  LDC.64 R18, c[0x0][0x3d0] ;  /* 0x0000f400ff127b82 */ /* 0x000e620000000a00 */
[----:B------:R-:W-:Y:S01]  /*1fc0*/  ISETP.GE.U32.AND P2, PT, R0, 0x40, PT ;  /* 0x000000400000780c */ /* 0x000fe20003f46070 */
[C---:B0-----:R-:W-:Y:S01]  /*1fd0*/  @P0 IMAD.WIDE.U32 R12, R7.reuse, 0x10, R12 ;  /* 0x00000010070c0825 */ /* 0x041fe200078e000c */
[----:B------:R-:W4:Y:S03]  /*1fe0*/  LDL R148, [R1+0x10] ;  /* 0x0000100001947983 */ /* 0x000f260000100800 */
[C---:B-1----:R-:W-:Y:S01]  /*1ff0*/  @P0 IMAD.WIDE.U32 R14, R7.reuse, 0x10, R14 ;  /* 0x00000010070e0825 */ /* 0x042fe200078e000e */
[----:B------:R-:W4:Y:S04]  /*2000*/  LDL R149, [R1+0x14] ;  /* 0x0000140001957983 */ /* 0x000f280000100800 */
[----:B------:R-:W4:Y:S01]  /*2010*/  LDL R150, [R1+0x18] ;  /* 0x0000180001967983 */ /* 0x000f220000100800 */
[----:B------:R-:W-:-:S03]  /*2020*/  @P0 IMAD.WIDE.U32 R10, R7, 0x10, R10 ;  /* 0x00000010070a0825 */ /* 0x000fc600078e000a */
[----:B------:R-:W4:Y:S01]  /*2030*/  LDL R151, [R1+0x1c] ;  /* 0x00001c0001977983 */ /* 0x000f220000100800 */
[C---:B------:R-:W-:Y:S01]  /*2040*/  @P0 IMAD.WIDE.U32 R16, R7.reuse, 0x10, R16 ;  /* 0x0000001007100825 */ /* 0x040fe200078e0010 */
[----:B------:R-:W-:Y:S01]  /*2050*/  @P0 LOP3.LUT R7, R7, 0x20, RZ, 0xfc, !PT ;  /* 0x0000002007070812 */ /* 0x000fe200078efcff */
[----:B------:R-:W0:Y:S01]  /*2060*/  LDC.64 R120, c[0x0][0x3d8] ;  /* 0x0000f600ff787b82 */ /* 0x000e220000000a00 */
[----:B------:R-:W4:Y:S04]  /*2070*/  LDL R138, [R1+0x4] ;  /* 0x00000400018a7983 */ /* 0x000f280000100800 */
[----:B------:R-:W4:Y:S01]  /*2080*/  LDL R137, [R1+0x8] ;  /* 0x0000080001897983 */ /* 0x000f220000100800 */
[----:B------:R-:W-:-:S03]  /*2090*/  @P2 IMAD.WIDE.U32 R18, R7, 0x10, R18 ;  /* 0x0000001007122825 */ /* 0x000fc600078e0012 */
[----:B------:R-:W4:Y:S04]  /*20a0*/  LDL R136, [R1+0xc] ;  /* 0x00000c0001887983 */ /* 0x000f280000100800 */
[----:B------:R-:W4:Y:S04]  /*20b0*/  LDL R139, [R1] ;  /* 0x00000000018b7983 */ /* 0x000f280000100800 */
[----:B------:R-:W4:Y:S04]  /*20c0*/  LDL R152, [R1+0x20] ;  /* 0x0000200001987983 */ /* 0x000f280000100800 */
[----:B------:R-:W4:Y:S04]  /*20d0*/  LDL R153, [R1+0x24] ;  /* 0x0000240001997983 */ /* 0x000f280000100800 */
[----:B------:R-:W4:Y:S04]  /*20e0*/  LDL R154, [R1+0x28] ;  /* 0x00002800019a7983 */ /* 0x000f280000100800 */
[----:B------:R-:W4:Y:S01]  /*20f0*/  LDL R155, [R1+0x2c] ;  /* 0x00002c00019b7983 */ /* 0x000f220000100800 */
[C---:B------:R-:W-:Y:S01]  /*2100*/  ISETP.GE.U32.AND P3, PT, R0.reuse, 0x60, PT ;  /* 0x000000600000780c */ /* 0x040fe20003f66070 */
[----:B------:R-:W1:Y:S08]  /*2110*/  @P2 LDC.64 R22, c[0x0][0x438] ;  /* 0x00010e00ff162b82 */ /* 0x000e700000000a00 */
[----:B------:R-:W4:Y:S08]  /*2120*/  LDC.64 R128, c[0x0][0x3d8] ;  /* 0x0000f600ff807b82 */ /* 0x000f300000000a00 */
[----:B------:R-:W4:Y:S01]  /*2130*/  LDC.64 R124, c[0x0][0x3d0] ;  /* 0x0000f400ff7c7b82 */ /* 0x000f220000000a00 */
[C---:B------:R-:W-:Y:S01]  /*2140*/  ISETP.GE.U32.AND P4, PT, R0.reuse, 0x80, PT ;  /* 0x000000800000780c */ /* 0x040fe20003f86070 */
[----:B------:R-:W5:Y:S01]  /*2150*/  @P0 LDG.E.128 R72, desc[UR6][R10.64] ;  /* 0x000000060a480981 */ /* 0x000f62000c1e1d00 */
[----:B------:R-:W-:-:S02]  /*2160*/  ISETP.GE.U32.AND P1, PT, R0, 0xa0, PT ;  /* 0x000000a00000780c */ /* 0x000fc40003f26070 */
[----:B------:R-:W-:Y:S01]  /*2170*/  LOP3.LUT R3, R3, 0xffff7fff, RZ, 0xc0, !PT ;  /* 0xffff7fff03037812 */ /* 0x000fe200078ec0ff */
[----:B------:R-:W5:Y:S02]  /*2180*/  @P0 LDG.E.128 R116, desc[UR6][R16.64] ;  /* 0x0000000610740981 */ /* 0x000f64000c1e1d00 */
[----:B------:R-:W4:Y:S08]  /*2190*/  @P2 LDC.64 R122, c[0x0][0x440] ;  /* 0x00011000ff7a2b82 */ /* 0x000f300000000a00 */
[----:B------:R-:W4:Y:S08]  /*21a0*/  @P3 LDC.64 R126, c[0x0][0x438] ;  /* 0x00010e00ff7e3b82 */ /* 0x000f300000000a00 */
[----:B------:R-:W4:Y:S08]  /*21b0*/  @P3 LDC.64 R130, c[0x0][0x440] ;  /* 0x00011000ff823b82 */ /* 0x000f300000000a00 */
[----:B------:R-:W4:Y:S01]  /*21c0*/  LDC.64 R132, c[0x0][0x3d0] ;  /* 0x0000f400ff847b82 */ /* 0x000f220000000a00 */
[----:B--2---:R2:W2:Y:S04]  /*21d0*/  @P0 LDG.E.128 R160, desc[UR6][R12.64] ;  /* 0x000000060ca00981 */ /* 0x0044a8000c1e1d00 */
[----:B---3--:R-:W3:Y:S01]  /*21e0*/  @P2 LDG.E.128 R144, desc[UR6][R18.64] ;  /* 0x0000000612902981 */ /* 0x008ee2000c1e1d00 */
[----:B0-----:R-:W-:-:S02]  /*21f0*/  @P2 IMAD.WIDE.U32 R120, R7, 0x10, R120 ;  /* 0x0000001007782825 */ /* 0x001fc400078e0078 */
[----:B------:R-:W0:Y:S02]  /*2200*/  @P4 LDC.64 R134, c[0x0][0x438] ;  /* 0x00010e00ff864b82 */ /* 0x000e240000000a00 */
[C---:B-1----:R-:W-:Y:S01]  /*2210*/  @P2 IMAD.WIDE.U32 R22, R7.reuse, 0x10, R22 ;  /* 0x0000001007162825 */ /* 0x042fe200078e0016 */
[----:B----4-:R1:W4:Y:S03]  /*2220*/  @P0 LDG.E.128 R156, desc[UR6][R14.64] ;  /* 0x000000060e9c0981 */ /* 0x010326000c1e1d00 */
[----:B------:R-:W-:Y:S01]  /*2230*/  @P2 IMAD.WIDE.U32 R122, R7, 0x10, R122 ;  /* 0x00000010077a2825 */ /* 0x000fe200078e007a */
[----:B------:R-:W-:Y:S01]  /*2240*/  @P0 LOP3.LUT R3, R3, 0x8000, RZ, 0xfc, !PT ;  /* 0x0000800003030812 */ /* 0x000fe200078efcff */
[----:B--2---:R-:W2:Y:S01]  /*2250*/  LDC.64 R12, c[0x0][0x3d8] ;  /* 0x0000f600ff0c7b82 */ /* 0x004ea20000000a00 */
[----:B------:R1:W5:Y:S01]  /*2260*/  @P2 LDG.E.128 R68, desc[UR6][R22.64] ;  /* 0x0000000616442981 */ /* 0x000362000c1e1d00 */
[----:B------:R-:W-:-:S03]  /*2270*/  @P2 VIADD R7, R7, 0x20 ;  /* 0x0000002007072836 */ /* 0x000fc60000000000 */
[----:B------:R-:W5:Y:S01]  /*2280*/  @P2 LDG.E.128 R112, desc[UR6][R122.64] ;  /* 0x000000067a702981 */ /* 0x000f62000c1e1d00 */
[C---:B------:R-:W-:Y:S02]  /*2290*/  @P3 IMAD.WIDE.U32 R128, R7.reuse, 0x10, R128 ;  /* 0x0000001007803825 */ /* 0x040fe400078e0080 */
[----:B-1----:R-:W1:Y:S01]  /*22a0*/  @P1 LDC.64 R14, c[0x0][0x438] ;  /* 0x00010e00ff0e1b82 */ /* 0x002e620000000a00 */
[----:B------:R-:W2:Y:S01]  /*22b0*/  @P2 LDG.E.128 R140, desc[UR6][R120.64] ;  /* 0x00000006788c2981 */ /* 0x000ea2000c1e1d00 */
[----:B------:R-:W-:-:S06]  /*22c0*/  @P3 IMAD.WIDE.U32 R124, R7, 0x10, R124 ;  /* 0x00000010077c3825 */ /* 0x000fcc00078e007c */
[----:B------:R-:W1:Y:S01]  /*22d0*/  @P1 LDC.64 R10, c[0x0][0x440] ;  /* 0x00011000ff0a1b82 */ /* 0x000e620000000a00 */
[----:B------:R-:W-:-:S04]  /*22e0*/  @P3 IMAD.WIDE.U32 R126, R7, 0x10, R126 ;  /* 0x00000010077e3825 */ /* 0x000fc800078e007e */
[C---:B------:R-:W-:Y:S01]  /*22f0*/  @P3 IMAD.WIDE.U32 R130, R7.reuse, 0x10, R130 ;  /* 0x0000001007823825 */ /* 0x040fe200078e0082 */
[----:B------:R-:W-:Y:S02]  /*2300*/  @P3 IADD3 R7, PT, PT, R7, 0x20, RZ ;  /* 0x0000002007073810 */ /* 0x000fe40007ffe0ff */
[----:B------:R-:W1:Y:S01]  /*2310*/  LDC.64 R22, c[0x0][0x3d0] ;  /* 0x0000f400ff167b82 */ /* 0x000e620000000a00 */
[----:B------:R-:W5:Y:S02]  /*2320*/  @P3 LDG.E.128 R64, desc[UR6][R126.64] ;  /* 0x000000067e403981 */ /* 0x000f64000c1e1d00 */
[C---:B------:R-:W-:Y:S02]  /*2330*/  @P4 IMAD.WIDE.U32 R132, R7.reuse, 0x10, R132 ;  /* 0x0000001007844825 */ /* 0x040fe400078e0084 */
[----:B------:R-:W5:Y:S03]  /*2340*/  @P3 LDG.E.128 R108, desc[UR6][R130.64] ;  /* 0x00000006826c3981 */ /* 0x000f66000c1e1d00 */
[----:B------:R-:W1:Y:S01]  /*2350*/  LDC.64 R18, c[0x0][0x3d8] ;  /* 0x0000f600ff127b82 */ /* 0x000e620000000a00 */
[----:B------:R-:W2:Y:S04]  /*2360*/  @P3 LDG.E.128 R148, desc[UR6][R128.64] ;  /* 0x0000000680943981 */ /* 0x000ea8000c1e1d00 */
[----:B------:R1:W2:Y:S04]  /*2370*/  @P3 LDG.E.128 R152, desc[UR6][R124.64] ;  /* 0x000000067c983981 */ /* 0x0002a8000c1e1d00 */
[----:B------:R-:W-:Y:S01]  /*2380*/  @P0 STL.64 [R1+0x60], R160 ;  /* 0x000060a001000387 */ /* 0x000fe20000100a00 */
[----:B0-----:R-:W-:Y:S01]  /*2390*/  @P4 IMAD.WIDE.U32 R134, R7, 0x10, R134 ;  /* 0x0000001007864825 */ /* 0x001fe200078e0086 */
[----:B-1----:R-:W0:Y:S02]  /*23a0*/  LDC.64 R124, c[0x0][0x3d0] ;  /* 0x0000f400ff7c7b82 */ /* 0x002e240000000a00 */
[----:B------:R-:W-:Y:S04]  /*23b0*/  @P0 STL.64 [R1+0x68], R162 ;  /* 0x000068a201000387 */ /* 0x000fe80000100a00 */
[----:B------:R-:W5:Y:S02]  /*23c0*/  @P4 LDG.E.128 R60, desc[UR6][R134.64] ;  /* 0x00000006863c4981 */ /* 0x000f64000c1e1d00 */
[----:B------:R-:W1:Y:S02]  /*23d0*/  LDC.64 R128, c[0x0][0x3d8] ;  /* 0x0000f600ff807b82 */ /* 0x000e640000000a00 */
[----:B---3--:R3:W-:Y:S04]  /*23e0*/  @P2 STL.64 [R1+0x40], R144 ;  /* 0x0000409001002387 */ /* 0x0087e80000100a00 */
[----:B------:R4:W-:Y:S01]  /*23f0*/  @P2 STL.64 [R1+0x48], R146 ;  /* 0x0000489201002387 */ /* 0x0009e20000100a00 */
[----:B---3--:R-:W-:-:S02]  /*2400*/  IMAD.MOV.U32 R144, RZ, RZ, R139 ;  /* 0x000000ffff907224 */ /* 0x008fc400078e008b */
[----:B------:R-:W-:Y:S01]  /*2410*/  IMAD.MOV.U32 R145, RZ, RZ, R138 ;  /* 0x000000ffff917224 */ /* 0x000fe200078e008a */
[----:B----4-:R-:W-:Y:S01]  /*2420*/  MOV R146, R137 ;  /* 0x0000008900927202 */ /* 0x010fe20000000f00 */
[----:B------:R-:W-:Y:S01]  /*2430*/  IMAD.MOV.U32 R147, RZ, RZ, R136 ;  /* 0x000000ffff937224 */ /* 0x000fe200078e0088 */
[----:B------:R-:W3:Y:S05]  /*2440*/  @P4 LDC.64 R138, c[0x0][0x440] ;  /* 0x00011000ff8a4b82 */ /* 0x000eea0000000a00 */
[----:B------:R4:W3:Y:S03]  /*2450*/  @P4 LDG.E.128 R144, desc[UR6][R132.64] ;  /* 0x0000000684904981 */ /* 0x0008e6000c1e1d00 */
[----:B------:R-:W0:Y:S01]  /*2460*/  LDC.64 R136, c[0x0][0x3d8] ;  /* 0x0000f600ff887b82 */ /* 0x000e220000000a00 */
[----:B------:R-:W-:Y:S04]  /*2470*/  @P0 STL.64 [R1+0x50], R156 ;  /* 0x0000509c01000387 */ /* 0x000fe80000100a00 */
[----:B------:R-:W-:Y:S01]  /*2480*/  @P0 STL.64 [R1+0x58], R158 ;  /* 0x0000589e01000387 */ /* 0x000fe20000100a00 */
[----:B------:R-:W-:-:S02]  /*2490*/  ISETP.GE.U32.AND P0, PT, R0, 0xc0, PT ;  /* 0x000000c00000780c */ /* 0x000fc40003f06070 */
[C---:B------:R-:W-:Y:S01]  /*24a0*/  ISETP.GE.U32.AND P5, PT, R0.reuse, 0x140, PT ;  /* 0x000001400000780c */ /* 0x040fe20003fa6070 */
[----:B--2---:R2:W-:Y:S01]  /*24b0*/  @P2 STL.64 [R1+0x30], R140 ;  /* 0x0000308c01002387 */ /* 0x0045e20000100a00 */
[----:B----4-:R-:W4:Y:S03]  /*24c0*/  LDC.64 R132, c[0x0][0x3d0] ;  /* 0x0000f400ff847b82 */ /* 0x010f260000000a00 */
[----:B------:R1:W-:Y:S06]  /*24d0*/  @P2 STL.64 [R1+0x38], R142 ;  /* 0x0000388e01002387 */ /* 0x0003ec0000100a00 */
[----:B------:R-:W4:Y:S08]  /*24e0*/  @P0 LDC.64 R120, c[0x0][0x438] ;  /* 0x00010e00ff780b82 */ /* 0x000f300000000a00 */
[----:B--2---:R-:W2:Y:S01]  /*24f0*/  LDC.64 R140, c[0x0][0x3d0] ;  /* 0x0000f400ff8c7b82 */ /* 0x004ea20000000a00 */
[----:B------:R-:W-:Y:S01]  /*2500*/  ISETP.GE.U32.AND P2, PT, R0, 0xe0, PT ;  /* 0x000000e00000780c */ /* 0x000fe20003f46070 */
[----:B------:R-:W-:Y:S06]  /*2510*/  @P3 STL.64 [R1+0x10], R148 ;  /* 0x0000109401003387 */ /* 0x000fec0000100a00 */
[----:B------:R-:W4:Y:S01]  /*2520*/  @P0 LDC.64 R16, c[0x0][0x440] ;  /* 0x00011000ff100b82 */ /* 0x000f220000000a00 */
[----:B------:R-:W-:Y:S01]  /*2530*/  @P3 STL.64 [R1+0x18], R150 ;  /* 0x0000189601003387 */ /* 0x000fe20000100a00 */
[----:B0-----:R-:W-:-:S04]  /*2540*/  @P4 IMAD.WIDE.U32 R136, R7, 0x10, R136 ;  /* 0x0000001007884825 */ /* 0x001fc800078e0088 */
[C---:B---3--:R-:W-:Y:S01]  /*2550*/  @P4 IMAD.WIDE.U32 R138, R7.reuse, 0x10, R138 ;  /* 0x00000010078a4825 */ /* 0x048fe200078e008a */
[----:B------:R0:W5:Y:S01]  /*2560*/  @P4 LDG.E.128 R248, desc[UR6][R136.64] ;  /* 0x0000000688f84981 */ /* 0x000162000c1e1d00 */
[----:B------:R-:W3:Y:S02]  /*2570*/  @P2 LDC.64 R126, c[0x0][0x438] ;  /* 0x00010e00ff7e2b82 */ /* 0x000ee40000000a00 */
[----:B------:R-:W-:Y:S01]  /*2580*/  @P4 VIADD R7, R7, 0x20 ;  /* 0x0000002007074836 */ /* 0x000fe20000000000 */
[----:B------:R1:W5:Y:S05]  /*2590*/  @P4 LDG.E.128 R104, desc[UR6][R138.64] ;  /* 0x000000068a684981 */ /* 0x00036a000c1e1d00 */
[----:B------:R-:W3:Y:S01]  /*25a0*/  @P2 LDC.64 R130, c[0x0][0x440] ;  /* 0x00011000ff822b82 */ /* 0x000ee20000000a00 */
[----:B------:R-:W-:Y:S04]  /*25b0*/  @P3 STL.64 [R1+0x20], R152 ;  /* 0x0000209801003387 */ /* 0x000fe80000100a00 */
[----:B------:R-:W-:Y:S01]  /*25c0*/  @P3 STL.64 [R1+0x28], R154 ;  /* 0x0000289a01003387 */ /* 0x000fe20000100a00 */
[C---:B------:R-:W-:Y:S01]  /*25d0*/  ISETP.GE.U32.AND P3, PT, R0.reuse, 0x100, PT ;  /* 0x000001000000780c */ /* 0x040fe20003f66070 */
[C---:B--2---:R-:W-:Y:S01]  /*25e0*/  @P1 IMAD.WIDE.U32 R140, R7.reuse, 0x10, R140 ;  /* 0x00000010078c1825 */ /* 0x044fe200078e008c */
[----:B0-----:R-:W0:Y:S03]  /*25f0*/  LDC.64 R136, c[0x0][0x3d8] ;  /* 0x0000f600ff887b82 */ /* 0x001e260000000a00 */
[C---:B------:R-:W-:Y:S01]  /*2600*/  @P1 IMAD.WIDE.U32 R14, R7.reuse, 0x10, R14 ;  /* 0x00000010070e1825 */ /* 0x040fe200078e000e */
[----:B------:R-:W5:Y:S03]  /*2610*/  @P1 LDG.E.128 R244, desc[UR6][R140.64] ;  /* 0x000000068cf41981 */ /* 0x000f66000c1e1d00 */
[C---:B------:R-:W-:Y:S01]  /*2620*/  @P1 IMAD.WIDE.U32 R12, R7.reuse, 0x10, R12 ;  /* 0x00000010070c1825 */ /* 0x040fe200078e000c */
[----:B------:R-:W5:Y:S01]  /*2630*/  @P1 LDG.E.128 R56, desc[UR6][R14.64] ;  /* 0x000000060e381981 */ /* 0x000f62000c1e1d00 */
[----:B-1----:R-:W1:Y:S02]  /*2640*/  @P5 LDC.64 R142, c[0x0][0x438] ;  /* 0x00010e00ff8e5b82 */ /* 0x002e640000000a00 */
[C---:B------:R-:W-:Y:S01]  /*2650*/  @P1 IMAD.WIDE.U32 R10, R7.reuse, 0x10, R10 ;  /* 0x00000010070a1825 */ /* 0x040fe200078e000a */
[----:B------:R2:W5:Y:S03]  /*2660*/  @P1 LDG.E.128 R236, desc[UR6][R12.64] ;  /* 0x000000060cec1981 */ /* 0x000566000c1e1d00 */
[----:B------:R-:W-:Y:S01]  /*2670*/  @P1 VIADD R7, R7, 0x20 ;  /* 0x0000002007071836 */ /* 0x000fe20000000000 */
[----:B------:R-:W5:Y:S01]  /*2680*/  @P1 LDG.E.128 R100, desc[UR6][R10.64] ;  /* 0x000000060a641981 */ /* 0x000f62000c1e1d00 */
[----:B------:R-:W0:Y:S01]  /*2690*/  @P3 LDC.64 R134, c[0x0][0x438] ;  /* 0x00010e00ff863b82 */ /* 0x000e220000000a00 */
[----:B------:R-:W-:Y:S01]  /*26a0*/  ISETP.GE.U32.AND P1, PT, R0, 0x160, PT ;  /* 0x000001600000780c */ /* 0x000fe20003f26070 */
[----:B------:R-:W-:-:S06]  /*26b0*/  @P0 IMAD.WIDE.U32 R22, R7, 0x10, R22 ;  /* 0x0000001007160825 */ /* 0x000fcc00078e0016 */
[----:B------:R-:W1:Y:S01]  /*26c0*/  @P3 LDC.64 R138, c[0x0][0x440] ;  /* 0x00011000ff8a3b82 */ /* 0x000e620000000a00 */
[C---:B----4-:R-:W-:Y:S01]  /*26d0*/  @P0 IMAD.WIDE.U32 R120, R7.reuse, 0x10, R120 ;  /* 0x0000001007780825 */ /* 0x050fe200078e0078 */
[----:B------:R-:W5:Y:S03]  /*26e0*/  @P0 LDG.E.128 R232, desc[UR6][R22.64] ;  /* 0x0000000616e80981 */ /* 0x000f66000c1e1d00 */
[C---:B------:R-:W-:Y:S01]  /*26f0*/  @P0 IMAD.WIDE.U32 R18, R7.reuse, 0x10, R18 ;  /* 0x0000001007120825 */ /* 0x040fe200078e0012 */
[----:B------:R4:W5:Y:S02]  /*2700*/  @P0 LDG.E.128 R52, desc[UR6][R120.64] ;  /* 0x0000000678340981 */ /* 0x000964000c1e1d00 */
[----:B--2---:R-:W2:Y:S01]  /*2710*/  LDC.64 R12, c[0x0][0x3d8] ;  /* 0x0000f600ff0c7b82 */ /* 0x004ea20000000a00 */
[C---:B------:R-:W-:Y:S01]  /*2720*/  @P0 IMAD.WIDE.U32 R122, R7.reuse, 0x10, R16 ;  /* 0x00000010077a0825 */ /* 0x040fe200078e0010 */
[----:B------:R-:W-:Y:S01]  /*2730*/  @P0 IADD3 R7, PT, PT, R7, 0x20, RZ ;  /* 0x0000002007070810 */ /* 0x000fe20007ffe0ff */
[----:B------:R3:W5:Y:S05]  /*2740*/  @P0 LDG.E.128 R228, desc[UR6][R18.64] ;  /* 0x0000000612e40981 */ /* 0x00076a000c1e1d00 */
[----:B------:R-:W2:Y:S01]  /*2750*/  LDC.64 R16, c[0x0][0x3d0] ;  /* 0x0000f400ff107b82 */ /* 0x000ea20000000a00 */
[C---:B------:R-:W-:Y:S01]  /*2760*/  @P2 IMAD.WIDE.U32 R124, R7.reuse, 0x10, R124 ;  /* 0x00000010077c2825 */ /* 0x040fe200078e007c */
[----:B------:R-:W5:Y:S04]  /*2770*/  @P0 LDG.E.128 R96, desc[UR6][R122.64] ;  /* 0x000000067a600981 */ /* 0x000f68000c1e1d00 */
[----:B------:R0:W5:Y:S02]  /*2780*/  @P2 LDG.E.128 R224, desc[UR6][R124.64] ;  /* 0x000000067ce02981 */ /* 0x000164000c1e1d00 */
[----:B------:R-:W2:Y:S08]  /*2790*/  LDC.64 R140, c[0x0][0x3d0] ;  /* 0x0000f400ff8c7b82 */ /* 0x000eb00000000a00 */
[----:B----4-:R-:W4:Y:S01]  /*27a0*/  @P5 LDC.64 R120, c[0x0][0x440] ;  /* 0x00011000ff785b82 */ /* 0x010f220000000a00 */
[----:B---3--:R-:W-:-:S04]  /*27b0*/  @P2 IMAD.WIDE.U32 R126, R7, 0x10, R126 ;  /* 0x00000010077e2825 */ /* 0x008fc800078e007e */
[C---:B------:R-:W-:Y:S01]  /*27c0*/  @P2 IMAD.WIDE.U32 R128, R7.reuse, 0x10, R128 ;  /* 0x0000001007802825 */ /* 0x040fe200078e0080 */
[----:B------:R3:W5:Y:S02]  /*27d0*/  @P2 LDG.E.128 R48, desc[UR6][R126.64] ;  /* 0x000000067e302981 */ /* 0x000764000c1e1d00 */
[----:B------:R-:W4:Y:S01]  /*27e0*/  LDC.64 R22, c[0x0][0x3d0] ;  /* 0x0000f400ff167b82 */ /* 0x000f220000000a00 */
[C---:B------:R-:W-:Y:S01]  /*27f0*/  @P2 IMAD.WIDE.U32 R130, R7.reuse, 0x10, R130 ;  /* 0x0000001007822825 */ /* 0x040fe200078e0082 */
[----:B------:R3:W5:Y:S06]  /*2800*/  @P2 LDG.E.128 R220, desc[UR6][R128.64] ;  /* 0x0000000680dc2981 */ /* 0x00076c000c1e1d00 */
[----:B------:R-:W4:Y:S01]  /*2810*/  @P1 LDC.64 R18, c[0x0][0x438] ;  /* 0x00010e00ff121b82 */ /* 0x000f220000000a00 */
[----:B------:R-:W-:Y:S01]  /*2820*/  @P2 VIADD R7, R7, 0x20 ;  /* 0x0000002007072836 */ /* 0x000fe20000000000 */
[----:B------:R3:W5:Y:S06]  /*2830*/  @P2 LDG.E.128 R92, desc[UR6][R130.64] ;  /* 0x00000006825c2981 */ /* 0x00076c000c1e1d00 */
[----:B0-----:R-:W0:Y:S08]  /*2840*/  LDC.64 R124, c[0x0][0x3d8] ;  /* 0x0000f600ff7c7b82 */ /* 0x001e300000000a00 */
[----:B------:R-:W0:Y:S01]  /*2850*/  @P1 LDC.64 R122, c[0x0][0x440] ;  /* 0x00011000ff7a1b82 */ /* 0x000e220000000a00 */
[----:B------:R-:W-:-:S04]  /*2860*/  @P3 IMAD.WIDE.U32 R132, R7, 0x10, R132 ;  /* 0x0000001007843825 */ /* 0x000fc800078e0084 */
[C---:B------:R-:W-:Y:S01]  /*2870*/  @P3 IMAD.WIDE.U32 R134, R7.reuse, 0x10, R134 ;  /* 0x0000001007863825 */ /* 0x040fe200078e0086 */
[----:B------:R3:W5:Y:S03]  /*2880*/  @P3 LDG.E.128 R216, desc[UR6][R132.64] ;  /* 0x0000000684d83981 */ /* 0x000766000c1e1d00 */
[C---:B------:R-:W-:Y:S01]  /*2890*/  @P3 IMAD.WIDE.U32 R136, R7.reuse, 0x10, R136 ;  /* 0x0000001007883825 */ /* 0x040fe200078e0088 */
[----:B------:R3:W5:Y:S03]  /*28a0*/  @P3 LDG.E.128 R44, desc[UR6][R134.64] ;  /* 0x00000006862c3981 */ /* 0x000766000c1e1d00 */
[C---:B-1----:R-:W-:Y:S01]  /*28b0*/  @P3 IMAD.WIDE.U32 R138, R7.reuse, 0x10, R138 ;  /* 0x00000010078a3825 */ /* 0x042fe200078e008a */
[----:B------:R3:W5:Y:S03]  /*28c0*/  @P3 LDG.E.128 R212, desc[UR6][R136.64] ;  /* 0x0000000688d43981 */ /* 0x000766000c1e1d00 */
[----:B------:R-:W-:Y:S01]  /*28d0*/  @P3 VIADD R7, R7, 0x20 ;  /* 0x0000002007073836 */ /* 0x000fe20000000000 */
[----:B------:R3:W5:Y:S04]  /*28e0*/  @P3 LDG.E.128 R88, desc[UR6][R138.64] ;  /* 0x000000068a583981 */ /* 0x000768000c1e1d00 */
[----:B------:R1:W-:Y:S04]  /*28f0*/  @P4 STL.64 [R1], R144 ;  /* 0x0000009001004387 */ /* 0x0003e80000100a00 */
[----:B------:R3:W-:Y:S01]  /*2900*/  @P4 STL.64 [R1+0x8], R146 ;  /* 0x0000089201004387 */ /* 0x0007e20000100a00 */
[----:B------:R-:W-:Y:S01]  /*2910*/  ISETP.GE.U32.AND P4, PT, R0, 0x120, PT ;  /* 0x000001200000780c */ /* 0x000fe20003f86070 */
[----:B-1----:R-:W1:-:S12]  /*2920*/  LDC.64 R144, c[0x0][0x3d8] ;  /* 0x0000f600ff907b82 */ /* 0x002e580000000a00 */
[----:B------:R-:W4:Y:S08]  /*2930*/  @P4 LDC.64 R14, c[0x0][0x438] ;  /* 0x00010e00ff0e4b82 */ /* 0x000f300000000a00 */
[----:B------:R-:W0:Y:S01]  /*2940*/  @P4 LDC.64 R10, c[0x0][0x440] ;  /* 0x00011000ff0a4b82 */ /* 0x000e220000000a00 */
[----:B--2---:R-:W-:-:S04]  /*2950*/  @P4 IMAD.WIDE.U32 R16, R7, 0x10, R16 ;  /* 0x0000001007104825 */ /* 0x004fc800078e0010 */
[C---:B------:R-:W-:Y:S01]  /*2960*/  @P4 IMAD.WIDE.U32 R12, R7.reuse, 0x10, R12 ;  /* 0x00000010070c4825 */ /* 0x040fe200078e000c */
[----:B------:R3:W5:Y:S04]  /*2970*/  @P4 LDG.E.128 R208, desc[UR6][R16.64] ;  /* 0x0000000610d04981 */ /* 0x000768000c1e1d00 */
[----:B------:R3:W5:Y:S01]  /*2980*/  @P4 LDG.E.128 R204, desc[UR6][R12.64] ;  /* 0x000000060ccc4981 */ /* 0x000762000c1e1d00 */
[----:B----4-:R-:W-:-:S05]  /*2990*/  @P4 IMAD.WIDE.U32 R14, R7, 0x10, R14 ;  /* 0x00000010070e4825 */ /* 0x010fca00078e000e */
[----:B------:R3:W5:Y:S01]  /*29a0*/  @P4 LDG.E.128 R40, desc[UR6][R14.64] ;  /* 0x000000060e284981 */ /* 0x000762000c1e1d00 */
[C---:B0-----:R-:W-:Y:S01]  /*29b0*/  @P4 IMAD.WIDE.U32 R10, R7.reuse, 0x10, R10 ;  /* 0x00000010070a4825 */ /* 0x041fe200078e000a */
[----:B------:R-:W-:-:S04]  /*29c0*/  @P4 IADD3 R7, PT, PT, R7, 0x20, RZ ;  /* 0x0000002007074810 */ /* 0x000fc80007ffe0ff */
[----:B------:R3:W5:Y:S01]  /*29d0*/  @P4 LDG.E.128 R84, desc[UR6][R10.64] ;  /* 0x000000060a544981 */ /* 0x000762000c1e1d00 */
[----:B------:R-:W-:-:S04]  /*29e0*/  @P5 IMAD.WIDE.U32 R140, R7, 0x10, R140 ;  /* 0x00000010078c5825 */ /* 0x000fc800078e008c */
[C---:B------:R-:W-:Y:S01]  /*29f0*/  @P5 IMAD.WIDE.U32 R142, R7.reuse, 0x10, R142 ;  /* 0x00000010078e5825 */ /* 0x040fe200078e008e */
[----:B------:R3:W5:Y:S03]  /*2a00*/  @P5 LDG.E.128 R200, desc[UR6][R140.64] ;  /* 0x000000068cc85981 */ /* 0x000766000c1e1d00 */
[C---:B-1----:R-:W-:Y:S01]  /*2a10*/  @P5 IMAD.WIDE.U32 R144, R7.reuse, 0x10, R144 ;  /* 0x0000001007905825 */ /* 0x042fe200078e0090 */
[----:B------:R3:W5:Y:S03]  /*2a20*/  @P5 LDG.E.128 R36, desc[UR6][R142.64] ;  /* 0x000000068e245981 */ /* 0x000766000c1e1d00 */
[C---:B------:R-:W-:Y:S01]  /*2a30*/  @P5 IMAD.WIDE.U32 R120, R7.reuse, 0x10, R120 ;  /* 0x0000001007785825 */ /* 0x040fe200078e0078 */
[----:B------:R3:W5:Y:S03]  /*2a40*/  @P5 LDG.E.128 R196, desc[UR6][R144.64] ;  /* 0x0000000690c45981 */ /* 0x000766000c1e1d00 */
[----:B------:R-:W-:Y:S01]  /*2a50*/  @P5 VIADD R7, R7, 0x20 ;  /* 0x0000002007075836 */ /* 0x000fe20000000000 */
[----:B------:R3:W5:Y:S03]  /*2a60*/  @P5 LDG.E.128 R80, desc[UR6][R120.64] ;  /* 0x0000000678505981 */ /* 0x000766000c1e1d00 */
[----:B------:R-:W-:-:S04]  /*2a70*/  @P1 IMAD.WIDE.U32 R22, R7, 0x10, R22 ;  /* 0x0000001007161825 */ /* 0x000fc800078e0016 */
[C---:B------:R-:W-:Y:S01]  /*2a80*/  @P1 IMAD.WIDE.U32 R18, R7.reuse, 0x10, R18 ;  /* 0x0000001007121825 */ /* 0x040fe200078e0012 */
[----:B------:R3:W5:Y:S03]  /*2a90*/  @P1 LDG.E.128 R24, desc[UR6][R22.64] ;  /* 0x0000000616181981 */ /* 0x000766000c1e1d00 */
[C---:B------:R-:W-:Y:S01]  /*2aa0*/  @P1 IMAD.WIDE.U32 R124, R7.reuse, 0x10, R124 ;  /* 0x00000010077c1825 */ /* 0x040fe200078e007c */
[----:B------:R3:W5:Y:S03]  /*2ab0*/  @P1 LDG.E.128 R32, desc[UR6][R18.64] ;  /* 0x0000000612201981 */ /* 0x000766000c1e1d00 */
[C---:B------:R-:W-:Y:S01]  /*2ac0*/  @P1 IMAD.WIDE.U32 R122, R7.reuse, 0x10, R122 ;  /* 0x00000010077a1825 */ /* 0x040fe200078e007a */
[----:B------:R3:W5:Y:S04]  /*2ad0*/  @P1 LDG.E.128 R28, desc[UR6][R124.64] ;  /* 0x000000067c1c1981 */ /* 0x000768000c1e1d00 */
[----:B------:R3:W5:Y:S01]  /*2ae0*/  @P1 LDG.E.128 R76, desc[UR6][R122.64] ;  /* 0x000000067a4c1981 */ /* 0x000762000c1e1d00 */
[----:B------:R-:W-:Y:S01]  /*2af0*/  ISETP.GE.U32.AND P0, PT, R0, 0x180, PT ;  /* 0x000001800000780c */ /* 0x000fe20003f06070 */
[----:B------:R-:W-:-:S12]  /*2b00*/  @P1 VIADD R7, R7, 0x20 ;  /* 0x0000002007071836 */ /* 0x000fd80000000000 */
[----:B---3--:R-:W-:Y:S05]  /*2b10*/  @!P0 BRA `(.L_x_30055) ;  /* 0x0000000c00ac8947 */ /* 0x008fea0003800000 */
        /* <DEDUP_REMOVED lines=13> */
.L_x_30056:
        /* <DEDUP_REMOVED lines=26> */
[C---:B------:R-:W-:Y:S01]  /*2d90*/  ISETP.GE.U32.AND P2, PT, R0.reuse, 0x40, PT ;  /* 0x000000400000780c */ /* 0x040fe20003f46070 */
[----:B------:R-:W4:Y:S04]  /*2da0*/  LDL R137, [R1+0x54] ;  /* 0x0000540001897983 */ /* 0x000f280000100800 */
[----:B------:R-:W4:Y:S02]  /*2db0*/  LDL R138, [R1+0x58] ;  /* 0x00005800018a7983 */ /* 0x000f240000100800 */
[----:B------:R-:W1:Y:S01]  /*2dc0*/  LDC.64 R14, c[0x0][0x3d8] ;  /* 0x0000f600ff0e7b82 */ /* 0x000e620000000a00 */
[----:B------:R-:W-:Y:S01]  /*2dd0*/  ISETP.GE.U32.AND P3, PT, R0, 0x60, PT ;  /* 0x000000600000780c */ /* 0x000fe20003f66070 */
[----:B------:R-:W4:Y:S04]  /*2de0*/  LDL R139, [R1+0x5c] ;  /* 0x00005c00018b7983 */ /* 0x000f280000100800 */
[----:B------:R-:W4:Y:S02]  /*2df0*/  LDL R136, [R1+0x50] ;  /* 0x0000500001887983 */ /* 0x000f240000100800 */
[----:B------:R-:W1:Y:S08]  /*2e00*/  @P6 LDC.64 R12, c[0x0][0x438] ;  /* 0x00010e00ff0c6b82 */ /* 0x000e700000000a00 */
[----:B------:R-:W1:Y:S08]  /*2e10*/  LDC.64 R16, c[0x0][0x3d0] ;  /* 0x0000f400ff107b82 */ /* 0x000e700000000a00 */
[----:B------:R-:W1:Y:S08]  /*2e20*/  @P2 LDC.64 R18, c[0x0][0x438] ;  /* 0x00010e00ff122b82 */ /* 0x000e700000000a00 */
[----:B------:R-:W1:Y:S08]  /*2e30*/  LDC.64 R22, c[0x0][0x3d8] ;  /* 0x0000f600ff167b82 */ /* 0x000e700000000a00 */
[----:B------:R-:W1:Y:S08]  /*2e40*/  LDC.64 R80, c[0x0][0x3d8] ;  /* 0x0000f600ff507b82 */ /* 0x000e700000000a00 */
[----:B------:R-:W1:Y:S01]  /*2e50*/  LDC.64 R76, c[0x0][0x3d0] ;  /* 0x0000f400ff4c7b82 */ /* 0x000e620000000a00 */
[----:B0-----:R-:W-:-:S07]  /*2e60*/  @P6 IMAD.WIDE.U32 R10, R7, 0x10, R10 ;  /* 0x00000010070a6825 */ /* 0x001fce00078e000a */
[----:B------:R-:W0:Y:S01]  /*2e70*/  @P3 LDC.64 R78, c[0x0][0x438] ;  /* 0x00010e00ff4e3b82 */ /* 0x000e220000000a00 */
[----:B-1----:R-:W-:-:S04]  /*2e80*/  @P6 IMAD.WIDE.U32 R14, R7, 0x10, R14 ;  /* 0x00000010070e6825 */ /* 0x002fc800078e000e */
[C---:B------:R-:W-:Y:S01]  /*2e90*/  @P6 IMAD.WIDE.U32 R12, R7.reuse, 0x10, R12 ;  /* 0x00000010070c6825 */ /* 0x040fe200078e000c */
[----:B------:R-:W-:Y:S02]  /*2ea0*/  @P6 LOP3.LUT R7, R7, 0x20, RZ, 0xfc, !PT ;  /* 0x0000002007076812 */ /* 0x000fe400078efcff */
[----:B------:R-:W1:Y:S01]  /*2eb0*/  LDC.64 R82, c[0x0][0x3d0] ;  /* 0x0000f400ff527b82 */ /* 0x000e620000000a00 */
[----:B------:R-:W-:Y:S01]  /*2ec0*/  ISETP.GE.U32.AND P5, PT, R0, 0x80, PT ;  /* 0x000000800000780c */ /* 0x000fe20003fa6070 */
[----:B------:R-:W5:Y:S01]  /*2ed0*/  @P6 LDG.E.128 R72, desc[UR6][R12.64] ;  /* 0x000000060c486981 */ /* 0x000f62000c1e1d00 */
[----:B------:R-:W-:-:S04]  /*2ee0*/  @P2 IMAD.WIDE.U32 R16, R7, 0x10, R16 ;  /* 0x0000001007102825 */ /* 0x000fc800078e0010 */
[C---:B------:R-:W-:Y:S01]  /*2ef0*/  @P2 IMAD.WIDE.U32 R18, R7.reuse, 0x10, R18 ;  /* 0x0000001007122825 */ /* 0x040fe200078e0012 */
[----:B------:R-:W-:Y:S01]  /*2f00*/  ISETP.GE.U32.AND P0, PT, R0, 0xa0, PT ;  /* 0x000000a00000780c */ /* 0x000fe20003f06070 */
[----:B------:R-:W4:Y:S02]  /*2f10*/  LDC.64 R86, c[0x0][0x3d8] ;  /* 0x0000f600ff567b82 */ /* 0x000f240000000a00 */
[C---:B------:R-:W-:Y:S01]  /*2f20*/  @P2 IMAD.WIDE.U32 R22, R7.reuse, 0x10, R22 ;  /* 0x0000001007162825 */ /* 0x040fe200078e0016 */
[----:B------:R-:W-:Y:S01]  /*2f30*/  @P2 IADD3 R7, PT, PT, R7, 0x20, RZ ;  /* 0x0000002007072810 */ /* 0x000fe20007ffe0ff */
[----:B------:R1:W5:Y:S04]  /*2f40*/  @P2 LDG.E.128 R68, desc[UR6][R18.64] ;  /* 0x0000000612442981 */ /* 0x000368000c1e1d00 */
[C---:B------:R-:W-:Y:S01]  /*2f50*/  @P3 IMAD.WIDE.U32 R80, R7.reuse, 0x10, R80 ;  /* 0x0000001007503825 */ /* 0x040fe200078e0050 */
[----:B------:R-:W4:Y:S03]  /*2f60*/  @P5 LDC.64 R84, c[0x0][0x438] ;  /* 0x00010e00ff545b82 */ /* 0x000f260000000a00 */
[----:B------:R-:W-:-:S04]  /*2f70*/  @P3 IMAD.WIDE.U32 R76, R7, 0x10, R76 ;  /* 0x00000010074c3825 */ /* 0x000fc800078e004c */
[C---:B0-----:R-:W-:Y:S01]  /*2f80*/  @P3 IMAD.WIDE.U32 R78, R7.reuse, 0x10, R78 ;  /* 0x00000010074e3825 */ /* 0x041fe200078e004e */
[----:B------:R-:W0:Y:S03]  /*2f90*/  LDC.64 R88, c[0x0][0x3d0] ;  /* 0x0000f400ff587b82 */ /* 0x000e260000000a00 */
[----:B------:R-:W-:Y:S01]  /*2fa0*/  @P3 VIADD R7, R7, 0x20 ;  /* 0x0000002007073836 */ /* 0x000fe20000000000 */
[C---:B------:R-:W-:Y:S01]  /*2fb0*/  ISETP.GE.U32.AND P1, PT, R0.reuse, 0xc0, PT ;  /* 0x000000c00000780c */ /* 0x040fe20003f26070 */
[----:B------:R-:W5:Y:S02]  /*2fc0*/  @P3 LDG.E.128 R64, desc[UR6][R78.64] ;  /* 0x000000064e403981 */ /* 0x000f64000c1e1d00 */
[----:B-1----:R-:W-:Y:S01]  /*2fd0*/  @P5 IMAD.WIDE.U32 R82, R7, 0x10, R82 ;  /* 0x0000001007525825 */ /* 0x002fe200078e0052 */
[----:B------:R-:W1:Y:S08]  /*2fe0*/  LDC.64 R92, c[0x0][0x3d8] ;  /* 0x0000f600ff5c7b82 */ /* 0x000e700000000a00 */
[----:B------:R-:W1:Y:S01]  /*2ff0*/  @P0 LDC.64 R90, c[0x0][0x438] ;  /* 0x00010e00ff5a0b82 */ /* 0x000e620000000a00 */
[----:B------:R-:W-:-:S07]  /*3000*/  ISETP.GE.U32.AND P4, PT, R0, 0x120, PT ;  /* 0x000001200000780c */ /* 0x000fce0003f86070 */
[----:B------:R-:W1:Y:S08]  /*3010*/  LDC.64 R18, c[0x0][0x3d0] ;  /* 0x0000f400ff127b82 */ /* 0x000e700000000a00 */
[----:B------:R-:W1:Y:S08]  /*3020*/  LDC.64 R94, c[0x0][0x3d8] ;  /* 0x0000f600ff5e7b82 */ /* 0x000e700000000a00 */
[----:B------:R-:W1:Y:S08]  /*3030*/  LDC.64 R96, c[0x0][0x3d0] ;  /* 0x0000f400ff607b82 */ /* 0x000e700000000a00 */
[----:B------:R-:W1:Y:S01]  /*3040*/  LDC.64 R98, c[0x0][0x3d8] ;  /* 0x0000f600ff627b82 */ /* 0x000e620000000a00 */
[----:B--2---:R-:W2:Y:S07]  /*3050*/  @P2 LDG.E.128 R152, desc[UR6][R22.64] ;  /* 0x0000000616982981 */ /* 0x004eae000c1e1d00 */
[----:B------:R-:W1:Y:S01]  /*3060*/  @P1 LDC.64 R12, c[0x0][0x438] ;  /* 0x00010e00ff0c1b82 */ /* 0x000e620000000a00 */
[----:B---3--:R3:W2:Y:S04]  /*3070*/  @P2 LDG.E.128 R156, desc[UR6][R16.64] ;  /* 0x00000006109c2981 */ /* 0x0086a8000c1e1d00 */
[----:B----4-:R4:W2:Y:S03]  /*3080*/  @P6 LDG.E.128 R160, desc[UR6][R10.64] ;  /* 0x000000060aa06981 */ /* 0x0108a6000c1e1d00 */
[----:B---3--:R-:W3:Y:S01]  /*3090*/  LDC.64 R16, c[0x0][0x3d8] ;  /* 0x0000f600ff107b82 */ /* 0x008ee20000000a00 */
[----:B------:R-:W2:Y:S07]  /*30a0*/  @P3 LDG.E.128 R144, desc[UR6][R80.64] ;  /* 0x0000000650903981 */ /* 0x000eae000c1e1d00 */
[----:B----4-:R-:W4:Y:S01]  /*30b0*/  LDC.64 R10, c[0x0][0x3d0] ;  /* 0x0000f400ff0a7b82 */ /* 0x010f220000000a00 */
[----:B------:R0:W2:Y:S01]  /*30c0*/  @P3 LDG.E.128 R148, desc[UR6][R76.64] ;  /* 0x000000064c943981 */ /* 0x0000a2000c1e1d00 */
[----:B------:R-:W-:-:S06]  /*30d0*/  @P5 IMAD.WIDE.U32 R84, R7, 0x10, R84 ;  /* 0x0000001007545825 */ /* 0x000fcc00078e0054 */
[----:B------:R-:W2:Y:S01]  /*30e0*/  LDC.64 R78, c[0x0][0x3d0] ;  /* 0x0000f400ff4e7b82 */ /* 0x000ea20000000a00 */
[C---:B------:R-:W-:Y:S01]  /*30f0*/  @P5 IMAD.WIDE.U32 R86, R7.reuse, 0x10, R86 ;  /* 0x0000001007565825 */ /* 0x040fe200078e0056 */
[----:B------:R-:W5:Y:S04]  /*3100*/  @P5 LDG.E.128 R60, desc[UR6][R84.64] ;  /* 0x00000006543c5981 */ /* 0x000f68000c1e1d00 */
[----:B------:R3:W2:Y:S01]  /*3110*/  @P5 LDG.E.128 R140, desc[UR6][R82.64] ;  /* 0x00000006528c5981 */ /* 0x0006a2000c1e1d00 */
[----:B------:R-:W-:Y:S01]  /*3120*/  @P5 VIADD R7, R7, 0x20 ;  /* 0x0000002007075836 */ /* 0x000fe20000000000 */
[----:B0-----:R-:W0:Y:S02]  /*3130*/  LDC.64 R76, c[0x0][0x3d8] ;  /* 0x0000f600ff4c7b82 */ /* 0x001e240000000a00 */
[----:B------:R4:W5:Y:S01]  /*3140*/  @P5 LDG.E.128 R248, desc[UR6][R86.64] ;  /* 0x0000000656f85981 */ /* 0x000962000c1e1d00 */
[----:B------:R-:W-:-:S04]  /*3150*/  @P0 IMAD.WIDE.U32 R88, R7, 0x10, R88 ;  /* 0x0000001007580825 */ /* 0x000fc800078e0058 */
[C---:B-1----:R-:W-:Y:S01]  /*3160*/  @P0 IMAD.WIDE.U32 R90, R7.reuse, 0x10, R90 ;  /* 0x00000010075a0825 */ /* 0x042fe200078e005a */
[----:B---3--:R-:W1:Y:S01]  /*3170*/  LDC.64 R82, c[0x0][0x3d8] ;  /* 0x0000f600ff527b82 */ /* 0x008e620000000a00 */
[----:B------:R3:W5:Y:S02]  /*3180*/  @P0 LDG.E.128 R244, desc[UR6][R88.64] ;  /* 0x0000000658f40981 */ /* 0x000764000c1e1d00 */
[C---:B------:R-:W-:Y:S01]  /*3190*/  @P0 IMAD.WIDE.U32 R92, R7.reuse, 0x10, R92 ;  /* 0x00000010075c0825 */ /* 0x040fe200078e005c */
[----:B------:R-:W-:Y:S01]  /*31a0*/  @P0 IADD3 R7, PT, PT, R7, 0x20, RZ ;  /* 0x0000002007070810 */ /* 0x000fe20007ffe0ff */
[----:B------:R-:W5:Y:S03]  /*31b0*/  @P0 LDG.E.128 R56, desc[UR6][R90.64] ;  /* 0x000000065a380981 */ /* 0x000f66000c1e1d00 */
[----:B------:R-:W1:Y:S01]  /*31c0*/  LDC.64 R84, c[0x0][0x3d0] ;  /* 0x0000f400ff547b82 */ /* 0x000e620000000a00 */
[----:B------:R3:W5:Y:S01]  /*31d0*/  @P0 LDG.E.128 R236, desc[UR6][R92.64] ;  /* 0x000000065cec0981 */ /* 0x000762000c1e1d00 */
[----:B------:R-:W-:-:S03]  /*31e0*/  ISETP.GE.U32.AND P0, PT, R0, 0x160, PT ;  /* 0x000001600000780c */ /* 0x000fc60003f06070 */
[----:B------:R3:W2:Y:S03]  /*31f0*/  @P6 LDG.E.128 R136, desc[UR6][R14.64] ;  /* 0x000000060e886981 */ /* 0x0006a6000c1e1d00 */
[----:B----4-:R-:W4:Y:S01]  /*3200*/  @P4 LDC.64 R86, c[0x0][0x438] ;  /* 0x00010e00ff564b82 */ /* 0x010f220000000a00 */
[----:B------:R-:W-:-:S04]  /*3210*/  @P1 IMAD.WIDE.U32 R10, R7, 0x10, R10 ;  /* 0x00000010070a1825 */ /* 0x000fc800078e000a */
[C---:B------:R-:W-:Y:S01]  /*3220*/  @P1 IMAD.WIDE.U32 R12, R7.reuse, 0x10, R12 ;  /* 0x00000010070c1825 */ /* 0x040fe200078e000c */
[----:B------:R-:W5:Y:S02]  /*3230*/  @P1 LDG.E.128 R232, desc[UR6][R10.64] ;  /* 0x000000060ae81981 */ /* 0x000f64000c1e1d00 */
[----:B---3--:R-:W3:Y:S01]  /*3240*/  LDC.64 R88, c[0x0][0x3d0] ;  /* 0x0000f400ff587b82 */ /* 0x008ee20000000a00 */
[C---:B------:R-:W-:Y:S01]  /*3250*/  @P1 IMAD.WIDE.U32 R16, R7.reuse, 0x10, R16 ;  /* 0x0000001007101825 */ /* 0x040fe200078e0010 */
[----:B------:R-:W5:Y:S06]  /*3260*/  @P1 LDG.E.128 R52, desc[UR6][R12.64] ;  /* 0x000000060c341981 */ /* 0x000f6c000c1e1d00 */
[----:B------:R-:W3:Y:S01]  /*3270*/  LDC.64 R92, c[0x0][0x3d8] ;  /* 0x0000f600ff5c7b82 */ /* 0x000ee20000000a00 */
[----:B------:R-:W-:Y:S01]  /*3280*/  @P1 VIADD R7, R7, 0x20 ;  /* 0x0000002007071836 */ /* 0x000fe20000000000 */
[----:B------:R-:W5:Y:S06]  /*3290*/  @P1 LDG.E.128 R228, desc[UR6][R16.64] ;  /* 0x0000000610e41981 */ /* 0x000f6c000c1e1d00 */
[----:B------:R-:W3:Y:S01]  /*32a0*/  @P0 LDC.64 R14, c[0x0][0x438] ;  /* 0x00010e00ff0e0b82 */ /* 0x000ee20000000a00 */
[----:B--2---:R2:W-:Y:S04]  /*32b0*/  @P2 STL.64 [R1+0x30], R152 ;  /* 0x0000309801002387 */ /* 0x0045e80000100a00 */
[----:B------:R2:W-:Y:S04]  /*32c0*/  @P2 STL.64 [R1+0x38], R154 ;  /* 0x0000389a01002387 */ /* 0x0005e80000100a00 */
[----:B------:R2:W-:Y:S04]  /*32d0*/  @P2 STL.64 [R1+0x40], R156 ;  /* 0x0000409c01002387 */ /* 0x0005e80000100a00 */
[----:B------:R2:W-:Y:S01]  /*32e0*/  @P2 STL.64 [R1+0x48], R158 ;  /* 0x0000489e01002387 */ /* 0x0005e20000100a00 */
[----:B------:R-:W-:-:S03]  /*32f0*/  ISETP.GE.U32.AND P2, PT, R0, 0xe0, PT ;  /* 0x000000e00000780c */ /* 0x000fc60003f46070 */
[----:B------:R2:W-:Y:S10]  /*3300*/  @P6 STL.64 [R1+0x60], R160 ;  /* 0x000060a001006387 */ /* 0x0005f40000100a00 */
[----:B------:R-:W0:Y:S01]  /*3310*/  @P2 LDC.64 R22, c[0x0][0x438] ;  /* 0x00010e00ff162b82 */ /* 0x000e220000000a00 */
[----:B------:R2:W-:Y:S04]  /*3320*/  @P6 STL.64 [R1+0x68], R162 ;  /* 0x000068a201006387 */ /* 0x0005e80000100a00 */
[----:B------:R2:W-:Y:S04]  /*3330*/  @P3 STL.64 [R1+0x10], R144 ;  /* 0x0000109001003387 */ /* 0x0005e80000100a00 */
[----:B------:R2:W-:Y:S04]  /*3340*/  @P3 STL.64 [R1+0x18], R146 ;  /* 0x0000189201003387 */ /* 0x0005e80000100a00 */
[----:B------:R2:W-:Y:S04]  /*3350*/  @P3 STL.64 [R1+0x20], R148 ;  /* 0x0000209401003387 */ /* 0x0005e80000100a00 */
[----:B------:R2:W-:Y:S01]  /*3360*/  @P3 STL.64 [R1+0x28], R150 ;  /* 0x0000289601003387 */ /* 0x0005e20000100a00 */
[----:B------:R-:W-:-:S03]  /*3370*/  ISETP.GE.U32.AND P3, PT, R0, 0x100, PT ;  /* 0x000001000000780c */ /* 0x000fc60003f66070 */
[----:B------:R2:W-:Y:S10]  /*3380*/  @P5 STL.64 [R1], R140 ;  /* 0x0000008c01005387 */ /* 0x0005f40000100a00 */
[----:B------:R-:W1:Y:S01]  /*3390*/  @P3 LDC.64 R80, c[0x0][0x438] ;  /* 0x00010e00ff503b82 */ /* 0x000e620000000a00 */
[----:B------:R2:W-:Y:S01]  /*33a0*/  @P5 STL.64 [R1+0x8], R142 ;  /* 0x0000088e01005387 */ /* 0x0005e20000100a00 */
[----:B------:R-:W-:Y:S01]  /*33b0*/  ISETP.GE.U32.AND P5, PT, R0, 0x140, PT ;  /* 0x000001400000780c */ /* 0x000fe20003fa6070 */
[----:B------:R-:W-:-:S04]  /*33c0*/  @P2 IMAD.WIDE.U32 R18, R7, 0x10, R18 ;  /* 0x0000001007122825 */ /* 0x000fc800078e0012 */
[C---:B0-----:R-:W-:Y:S01]  /*33d0*/  @P2 IMAD.WIDE.U32 R22, R7.reuse, 0x10, R22 ;  /* 0x0000001007162825 */ /* 0x041fe200078e0016 */
[----:B------:R-:W5:Y:S03]  /*33e0*/  @P2 LDG.E.128 R224, desc[UR6][R18.64] ;  /* 0x0000000612e02981 */ /* 0x000f66000c1e1d00 */
[C---:B------:R-:W-:Y:S01]  /*33f0*/  @P2 IMAD.WIDE.U32 R76, R7.reuse, 0x10, R76 ;  /* 0x00000010074c2825 */ /* 0x040fe200078e004c */
[----:B------:R-:W5:Y:S03]  /*3400*/  @P2 LDG.E.128 R48, desc[UR6][R22.64] ;  /* 0x0000000616302981 */ /* 0x000f66000c1e1d00 */
[----:B------:R-:W0:Y:S01]  /*3410*/  @P5 LDC.64 R90, c[0x0][0x438] ;  /* 0x00010e00ff5a5b82 */ /* 0x000e220000000a00 */
[----:B------:R-:W-:Y:S01]  /*3420*/  @P2 VIADD R7, R7, 0x20 ;  /* 0x0000002007072836 */ /* 0x000fe20000000000 */
[----:B------:R-:W-:Y:S01]  /*3430*/  ISETP.GE.U32.AND P1, PT, R0, 0x180, PT ;  /* 0x000001800000780c */ /* 0x000fe20003f26070 */
[----:B------:R3:W5:Y:S02]  /*3440*/  @P2 LDG.E.128 R220, desc[UR6][R76.64] ;  /* 0x000000064cdc2981 */ /* 0x000764000c1e1d00 */
[----:B------:R-:W-:-:S04]  /*3450*/  @P3 IMAD.WIDE.U32 R78, R7, 0x10, R78 ;  /* 0x00000010074e3825 */ /* 0x000fc800078e004e */
[C---:B-1----:R-:W-:Y:S01]  /*3460*/  @P3 IMAD.WIDE.U32 R80, R7.reuse, 0x10, R80 ;  /* 0x0000001007503825 */ /* 0x042fe200078e0050 */
[----:B------:R2:W-:Y:S03]  /*3470*/  @P6 STL.64 [R1+0x50], R136 ;  /* 0x0000508801006387 */ /* 0x0005e60000100a00 */
[C---:B------:R-:W-:Y:S01]  /*3480*/  @P3 IMAD.WIDE.U32 R82, R7.reuse, 0x10, R82 ;  /* 0x0000001007523825 */ /* 0x040fe200078e0052 */
[----:B------:R-:W-:Y:S01]  /*3490*/  @P3 IADD3 R7, PT, PT, R7, 0x20, RZ ;  /* 0x0000002007073810 */ /* 0x000fe20007ffe0ff */
[----:B------:R2:W-:Y:S04]  /*34a0*/  @P6 STL.64 [R1+0x58], R138 ;  /* 0x0000588a01006387 */ /* 0x0005e80000100a00 */
[----:B------:R-:W-:Y:S01]  /*34b0*/  @P4 IMAD.WIDE.U32 R84, R7, 0x10, R84 ;  /* 0x0000001007544825 */ /* 0x000fe200078e0054 */
[----:B------:R-:W-:Y:S01]  /*34c0*/  LOP3.LUT R3, R3, 0xffff7fff, RZ, 0xc0, !PT ;  /* 0xffff7fff03037812 */ /* 0x000fe200078ec0ff */
[----:B------:R1:W5:Y:S02]  /*34d0*/  @P3 LDG.E.128 R216, desc[UR6][R78.64] ;  /* 0x000000064ed83981 */ /* 0x000364000c1e1d00 */
[C---:B----4-:R-:W-:Y:S01]  /*34e0*/  @P4 IMAD.WIDE.U32 R86, R7.reuse, 0x10, R86 ;  /* 0x0000001007564825 */ /* 0x050fe200078e0056 */
[----:B---3--:R-:W-:Y:S01]  /*34f0*/  CS2R R76, SRZ ;  /* 0x00000000004c7805 */ /* 0x008fe2000001ff00 */
[----:B------:R3:W5:Y:S02]  /*3500*/  @P3 LDG.E.128 R44, desc[UR6][R80.64] ;  /* 0x00000006502c3981 */ /* 0x000764000c1e1d00 */
[----:B------:R-:W-:Y:S01]  /*3510*/  @P4 IMAD.WIDE.U32 R94, R7, 0x10, R94 ;  /* 0x00000010075e4825 */ /* 0x000fe200078e005e */
[----:B------:R-:W-:Y:S01]  /*3520*/  @P6 LOP3.LUT R3, R3, 0x8000, RZ, 0xfc, !PT ;  /* 0x0000800003036812 */ /* 0x000fe200078efcff */
[----:B------:R4:W5:Y:S02]  /*3530*/  @P3 LDG.E.128 R212, desc[UR6][R82.64] ;  /* 0x0000000652d43981 */ /* 0x000964000c1e1d00 */
[----:B------:R-:W-:Y:S01]  /*3540*/  @P4 VIADD R7, R7, 0x20 ;  /* 0x0000002007074836 */ /* 0x000fe20000000000 */
[----:B-1----:R-:W-:Y:S01]  /*3550*/  CS2R R78, SRZ ;  /* 0x00000000004e7805 */ /* 0x002fe2000001ff00 */
[----:B------:R1:W5:Y:S02]  /*3560*/  @P4 LDG.E.128 R208, desc[UR6][R84.64] ;  /* 0x0000000654d04981 */ /* 0x000364000c1e1d00 */
[C---:B------:R-:W-:Y:S01]  /*3570*/  @P5 IMAD.WIDE.U32 R88, R7.reuse, 0x10, R88 ;  /* 0x0000001007585825 */ /* 0x040fe200078e0058 */
[----:B---3--:R-:W-:Y:S01]  /*3580*/  CS2R R80, SRZ ;  /* 0x0000000000507805 */ /* 0x008fe2000001ff00 */
[----:B------:R3:W5:Y:S02]  /*3590*/  @P4 LDG.E.128 R40, desc[UR6][R86.64] ;  /* 0x0000000656284981 */ /* 0x000764000c1e1d00 */
[C---:B0-----:R-:W-:Y:S01]  /*35a0*/  @P5 IMAD.WIDE.U32 R90, R7.reuse, 0x10, R90 ;  /* 0x00000010075a5825 */ /* 0x041fe200078e005a */
[----:B----4-:R-:W-:Y:S01]  /*35b0*/  CS2R R82, SRZ ;  /* 0x0000000000527805 */ /* 0x010fe2000001ff00 */
[----:B------:R0:W5:Y:S02]  /*35c0*/  @P4 LDG.E.128 R204, desc[UR6][R94.64] ;  /* 0x000000065ecc4981 */ /* 0x000164000c1e1d00 */
[C---:B------:R-:W-:Y:S01]  /*35d0*/  @P5 IMAD.WIDE.U32 R92, R7.reuse, 0x10, R92 ;  /* 0x00000010075c5825 */ /* 0x040fe200078e005c */
[----:B-1----:R-:W-:Y:S01]  /*35e0*/  CS2R R84, SRZ ;  /* 0x0000000000547805 */ /* 0x002fe2000001ff00 */
[----:B------:R-:W5:Y:S02]  /*35f0*/  @P5 LDG.E.128 R200, desc[UR6][R88.64] ;  /* 0x0000000658c85981 */ /* 0x000f64000c1e1d00 */
[----:B------:R-:W-:Y:S01]  /*3600*/  @P5 VIADD R7, R7, 0x20 ;  /* 0x0000002007075836 */ /* 0x000fe20000000000 */
[----:B---3--:R-:W-:Y:S01]  /*3610*/  CS2R R86, SRZ ;  /* 0x0000000000567805 */ /* 0x008fe2000001ff00 */
[----:B------:R1:W5:Y:S02]  /*3620*/  @P5 LDG.E.128 R36, desc[UR6][R90.64] ;  /* 0x000000065a245981 */ /* 0x000364000c1e1d00 */
[C---:B------:R-:W-:Y:S01]  /*3630*/  @P0 IMAD.WIDE.U32 R14, R7.reuse, 0x10, R14 ;  /* 0x00000010070e0825 */ /* 0x040fe200078e000e */
[----:B0-----:R-:W-:Y:S01]  /*3640*/  CS2R R94, SRZ ;  /* 0x00000000005e7805 */ /* 0x001fe2000001ff00 */
[----:B------:R0:W5:Y:S04]  /*3650*/  @P5 LDG.E.128 R196, desc[UR6][R92.64] ;  /* 0x000000065cc45981 */ /* 0x000168000c1e1d00 */
[----:B------:R-:W5:Y:S01]  /*3660*/  @P0 LDG.E.128 R32, desc[UR6][R14.64] ;  /* 0x000000060e200981 */ /* 0x000f62000c1e1d00 */
[----:B------:R-:W-:-:S04]  /*3670*/  @P0 IMAD.WIDE.U32 R96, R7, 0x10, R96 ;  /* 0x0000001007600825 */ /* 0x000fc800078e0060 */
[----:B------:R-:W-:Y:S01]  /*3680*/  @P0 IMAD.WIDE.U32 R98, R7, 0x10, R98 ;  /* 0x0000001007620825 */ /* 0x000fe200078e0062 */
[----:B------:R3:W5:Y:S01]  /*3690*/  @P0 LDG.E.128 R24, desc[UR6][R96.64] ;  /* 0x0000000660180981 */ /* 0x000762000c1e1d00 */
[----:B-1----:R-:W-:Y:S02]  /*36a0*/  CS2R R90, SRZ ;  /* 0x00000000005a7805 */ /* 0x002fe4000001ff00 */
[----:B------:R-:W-:Y:S02]  /*36b0*/  CS2R R88, SRZ ;  /* 0x0000000000587805 */ /* 0x000fe4000001ff00 */
[----:B0-----:R-:W-:Y:S01]  /*36c0*/  CS2R R92, SRZ ;  /* 0x00000000005c7805 */ /* 0x001fe2000001ff00 */
[----:B------:R0:W5:Y:S01]  /*36d0*/  @P0 LDG.E.128 R28, desc[UR6][R98.64] ;  /* 0x00000006621c0981 */ /* 0x000162000c1e1d00 */
[----:B------:R-:W-:Y:S02]  /*36e0*/  CS2R R102, SRZ ;  /* 0x0000000000667805 */ /* 0x000fe4000001ff00 */
[----:B------:R-:W-:-:S02]  /*36f0*/  CS2R R100, SRZ ;  /* 0x0000000000647805 */ /* 0x000fc4000001ff00 */
[----:B------:R-:W-:Y:S02]  /*3700*/  CS2R R106, SRZ ;  /* 0x00000000006a7805 */ /* 0x000fe4000001ff00 */
[----:B------:R-:W-:Y:S02]  /*3710*/  CS2R R104, SRZ ;  /* 0x0000000000687805 */ /* 0x000fe4000001ff00 */
[----:B------:R-:W-:Y:S02]  /*3720*/  CS2R R110, SRZ ;  /* 0x00000000006e7805 */ /* 0x000fe4000001ff00 */
[----:B---3--:R-:W-:Y:S02]  /*3730*/  CS2R R96, SRZ ;  /* 0x0000000000607805 */ /* 0x008fe4000001ff00 */
[----:B------:R-:W-:Y:S02]  /*3740*/  CS2R R108, SRZ ;  /* 0x00000000006c7805 */ /* 0x000fe4000001ff00 */
[----:B------:R-:W-:-:S02]  /*3750*/  CS2R R114, SRZ ;  /* 0x0000000000727805 */ /* 0x000fc4000001ff00 */
[----:B------:R-:W-:Y:S02]  /*3760*/  CS2R R112, SRZ ;  /* 0x0000000000707805 */ /* 0x000fe4000001ff00 */
[----:B0-----:R-:W-:Y:S02]  /*3770*/  CS2R R98, SRZ ;  /* 0x0000000000627805 */ /* 0x001fe4000001ff00 */
        /* <DEDUP_REMOVED lines=37> */
.L_x_30055:
[----:B------:R-:W-:Y:S05]  /*39d0*/  BSYNC.RECONVERGENT B0 ;  /* 0x0000000000007941 */ /* 0x000fea0003800200 */
.L_x_30052:
[----:B------:R-:W0:Y:S02]  /*39e0*/  LDCU UR4, c[0x0][0x384] ;  /* 0x00007080ff0477ac */ /* 0x000e240008000800 */
[----:B0-----:R-:W-:-:S13]  /*39f0*/  ISETP.GE.AND P0, PT, R240, UR4, PT ;  /* 0x00000004f0007c0c */ /* 0x001fda000bf06270 */
[----:B------:R-:W-:Y:S05]  /*3a00*/  @P0 EXIT ;  /* 0x000000000000094d */ /* 0x000fea0003800000 */
[----:B------:R-:W0:Y:S01]  /*3a10*/  LDC R7, c[0x0][0x360] ;  /* 0x0000d800ff077b82 */ /* 0x000e220000000800 */
[C---:B------:R-:W-:Y:S01]  /*3a20*/  IMAD.HI.U32 R11, R2.reuse, -0x2daee0ad, RZ ;  /* 0xd2511f53020b7827 */ /* 0x040fe200078e00ff */
[----:B------:R-:W1:Y:S03]  /*3a30*/  LDCU UR10, c[0x0][0x408] ;  /* 0x00008100ff0a77ac */ /* 0x000e660008000800 */
[----:B------:R-:W-:Y:S01]  /*3a40*/  IMAD R15, R2, -0x2daee0ad, RZ ;  /* 0xd2511f53020f7824 */ /* 0x000fe200078e02ff */
[----:B------:R-:W-:Y:S01]  /*3a50*/  LOP3.LUT R11, R11, R21, RZ, 0x3c, !PT ;  /* 0x000000150b0b7212 */ /* 0x000fe200078e3cff */
[----:B------:R-:W-:Y:S01]  /*3a60*/  VIADD R16, R21, 0xbb67ae85 ;  /* 0xbb67ae8515107836 */ /* 0x000fe20000000000 */
[----:B------:R-:W2:Y:S01]  /*3a70*/  LDCU UR13, c[0x0][0x388] ;  /* 0x00007100ff0d77ac */ /* 0x000ea20008000800 */
[----:B------:R-:W-:Y:S02]  /*3a80*/  VIADD R12, R20, 0x9e3779b9 ;  /* 0x9e3779b9140c7836 */ /* 0x000fe40000000000 */
[----:B------:R-:W-:Y:S01]  /*3a90*/  IMAD.HI.U32 R10, R11, -0x326172a9, RZ ;  /* 0xcd9e8d570b0a7827 */ /* 0x000fe200078e00ff */
[----:B------:R-:W3:Y:S01]  /*3aa0*/  LDCU.U8 UR11, c[0x0][0x410] ;  /* 0x00008200ff0b77ac */ /* 0x000ee20008000000 */
[----:B------:R-:W4:Y:S01]  /*3ab0*/  LDCU UR12, c[0x0][0x448] ;  /* 0x00008900ff0c77ac */ /* 0x000f220008000800 */
[----:B------:R-:W0:Y:S02]  /*3ac0*/  LDCU.64 UR8, c[0x0][0x3a0] ;  /* 0x00007400ff0877ac */ /* 0x000e240008000a00 */
[----:B0-----:R-:W-:Y:S01]  /*3ad0*/  IMAD R4, R7, UR5, R4 ;  /* 0x0000000507047c24 */ /* 0x001fe2000f8e0204 */
[----:B------:R-:W0:Y:S03]  /*3ae0*/  LDCU.64 UR4, c[0x0][0x398] ;  /* 0x00007300ff0477ac */ /* 0x000e260008000a00 */
[----:B------:R-:W-:-:S04]  /*3af0*/  IMAD.HI.U32 R7, R4, -0x326172a9, RZ ;  /* 0xcd9e8d5704077827 */ /* 0x000fc800078e00ff */
[----:B------:R-:W-:Y:S01]  /*3b00*/  IMAD R13, R4, -0x326172a9, RZ ;  /* 0xcd9e8d57040d7824 */ /* 0x000fe200078e02ff */
[----:B------:R-:W-:-:S04]  /*3b10*/  LOP3.LUT R7, R9, R7, R20, 0x96, !PT ;  /* 0x0000000709077212 */ /* 0x000fc800078e9614 */
[----:B------:R-:W-:Y:S01]  /*3b20*/  LOP3.LUT R10, R12, R13, R10, 0x96, !PT ;  /* 0x0000000d0c0a7212 */ /* 0x000fe200078e960a */
[----:B------:R-:W-:-:S04]  /*3b30*/  IMAD.HI.U32 R14, R7, -0x2daee0ad, RZ ;  /* 0xd2511f53070e7827 */ /* 0x000fc800078e00ff */
        /* <DEDUP_REMOVED lines=10> */
[----:B------:R-:W-:Y:S01]  /*3be0*/  IMAD R15, R10, -0x2daee0ad, RZ ;  /* 0xd2511f530a0f7824 */ /* 0x000fe200078e02ff */
[----:B------:R-:W-:Y:S01]  /*3bf0*/  IADD3 R16, PT, PT, R21, 0x32370b8f, RZ ;  /* 0x32370b8f15107810 */ /* 0x000fe20007ffe0ff */
[----:B------:R-:W-:-:S04]  /*3c00*/  IMAD.HI.U32 R14, R7, -0x2daee0ad, RZ ;  /* 0xd2511f53070e7827 */ /* 0x000fc800078e00ff */
[----:B------:R-:W-:Y:S01]  /*3c10*/  VIADD R12, R20, 0xdaa66d2b ;  /* 0xdaa66d2b140c7836 */ /* 0x000fe20000000000 */
[----:B------:R-:W-:Y:S01]  /*3c20*/  LOP3.LUT R14, R16, R15, R14, 0x96, !PT ;  /* 0x0000000f100e7212 */ /* 0x000fe200078e960e */
[----:B------:R-:W-:-:S04]  /*3c30*/  IMAD.HI.U32 R10, R13, -0x326172a9, RZ ;  /* 0xcd9e8d570d0a7827 */ /* 0x000fc800078e00ff */
[----:B------:R-:W-:Y:S01]  /*3c40*/  IMAD R16, R7, -0x2daee0ad, RZ ;  /* 0xd2511f5307107824 */ /* 0x000fe200078e02ff */
[----:B------:R-:W-:Y:S01]  /*3c50*/  LOP3.LUT R10, R12, R11, R10, 0x96, !PT ;  /* 0x0000000b0c0a7212 */ /* 0x000fe200078e960a */
[----:B------:R-:W-:Y:S02]  /*3c60*/  IMAD R12, R13, -0x326172a9, RZ ;  /* 0xcd9e8d570d0c7824 */ /* 0x000fe400078e02ff */
[----:B------:R-:W-:-:S04]  /*3c70*/  IMAD.HI.U32 R7, R14, -0x326172a9, RZ ;  /* 0xcd9e8d570e077827 */ /* 0x000fc800078e00ff */
[----:B------:R-:W-:Y:S02]  /*3c80*/  VIADD R11, R20, 0x78dde6e4 ;  /* 0x78dde6e4140b7836 */ /* 0x000fe40000000000 */
[----:B------:R-:W-:Y:S02]  /*3c90*/  VIADD R15, R21, 0xed9eba14 ;  /* 0xed9eba14150f7836 */ /* 0x000fe40000000000 */
[----:B------:R-:W-:Y:S01]  /*3ca0*/  IMAD.HI.U32 R13, R10, -0x2daee0ad, RZ ;  /* 0xd2511f530a0d7827 */ /* 0x000fe200078e00ff */
[----:B------:R-:W-:Y:S02]  /*3cb0*/  LOP3.LUT R7, R11, R12, R7, 0x96, !PT ;  /* 0x0000000c0b077212 */ /* 0x000fe400078e9607 */
[----:B------:R-:W-:Y:S01]  /*3cc0*/  IADD3 R12, PT, PT, R20, 0x1715609d, RZ ;  /* 0x1715609d140c7810 */ /* 0x000fe20007ffe0ff */
[----:B------:R-:W-:Y:S01]  /*3cd0*/  IMAD R11, R14, -0x326172a9, RZ ;  /* 0xcd9e8d570e0b7824 */ /* 0x000fe200078e02ff */
[----:B------:R-:W-:Y:S01]  /*3ce0*/  LOP3.LUT R13, R15, R16, R13, 0x96, !PT ;  /* 0x000000100f0d7212 */ /* 0x000fe200078e960d */
[----:B------:R-:W-:-:S02]  /*3cf0*/  IMAD R15, R10, -0x2daee0ad, RZ ;  /* 0xd2511f530a0f7824 */ /* 0x000fc400078e02ff */
[----:B------:R-:W-:-:S04]  /*3d00*/  IMAD.HI.U32 R14, R7, -0x2daee0ad, RZ ;  /* 0xd2511f53070e7827 */ /* 0x000fc800078e00ff */
[----:B------:R-:W-:Y:S02]  /*3d10*/  VIADD R16, R21, 0xa9066899 ;  /* 0xa906689915107836 */ /* 0x000fe40000000000 */
[----:B------:R-:W-:-:S03]  /*3d20*/  IMAD.HI.U32 R10, R13, -0x326172a9, RZ ;  /* 0xcd9e8d570d0a7827 */ /* 0x000fc600078e00ff */
[----:B------:R-:W-:Y:S02]  /*3d30*/  LOP3.LUT R14, R16, R15, R14, 0x96, !PT ;  /* 0x0000000f100e7212 */ /* 0x000fe400078e960e */
[----:B------:R-:W-:Y:S01]  /*3d40*/  LOP3.LUT R10, R12, R11, R10, 0x96, !PT ;  /* 0x0000000b0c0a7212 */ /* 0x000fe200078e960a */
[----:B------:R-:W-:Y:S01]  /*3d50*/  IMAD R12, R13, -0x326172a9, RZ ;  /* 0xcd9e8d570d0c7824 */ /* 0x000fe200078e02ff */
[----:B------:R-:W-:Y:S01]  /*3d60*/  IADD3 R15, PT, PT, R20, -0x700cb87f, RZ ;  /* 0x8ff34781140f7810 */ /* 0x000fe20007ffe0ff */
[----:B------:R-:W-:Y:S02]  /*3d70*/  IMAD R13, R7, -0x2daee0ad, RZ ;  /* 0xd2511f53070d7824 */ /* 0x000fe400078e02ff */
[----:B------:R-:W-:-:S04]  /*3d80*/  IMAD.HI.U32 R7, R14, -0x326172a9, RZ ;  /* 0xcd9e8d570e077827 */ /* 0x000fc800078e00ff */
[----:B------:R-:W-:Y:S02]  /*3d90*/  VIADD R11, R20, 0xb54cda56 ;  /* 0xb54cda56140b7836 */ /* 0x000fe40000000000 */
[----:B------:R-:W-:-:S03]  /*3da0*/  IMAD.HI.U32 R16, R10, -0x2daee0ad, RZ ;  /* 0xd2511f530a107827 */ /* 0x000fc600078e00ff */
[----:B------:R-:W-:Y:S01]  /*3db0*/  LOP3.LUT R7, R11, R12, R7, 0x96, !PT ;  /* 0x0000000c0b077212 */ /* 0x000fe200078e9607 */
[----:B------:R-:W-:Y:S01]  /*3dc0*/  IMAD R11, R14, -0x326172a9, RZ ;  /* 0xcd9e8d570e0b7824 */ /* 0x000fe200078e02ff */
[----:B------:R-:W-:Y:S01]  /*3dd0*/  LOP3.LUT R5, R5, R13, R16, 0x96, !PT ;  /* 0x0000000d05057212 */ /* 0x000fe200078e9610 */
[----:B------:R-:W-:Y:S01]  /*3de0*/  IMAD R16, R10, -0x2daee0ad, RZ ;  /* 0xd2511f530a107824 */ /* 0x000fe200078e02ff */
[----:B------:R-:W-:Y:S01]  /*3df0*/  IADD3 R12, PT, PT, R20, 0x5384540f, RZ ;  /* 0x5384540f140c7810 */ /* 0x000fe20007ffe0ff */
[----:B------:R-:W-:-:S04]  /*3e00*/  IMAD.HI.U32 R13, R7, -0x2daee0ad, RZ ;  /* 0xd2511f53070d7827 */ /* 0x000fc800078e00ff */
[----:B------:R-:W-:Y:S02]  /*3e10*/  VIADD R14, R21, 0x1fd5c5a3 ;  /* 0x1fd5c5a3150e7836 */ /* 0x000fe40000000000 */
[----:B------:R-:W-:-:S03]  /*3e20*/  IMAD.HI.U32 R10, R5, -0x326172a9, RZ ;  /* 0xcd9e8d57050a7827 */ /* 0x000fc600078e00ff */
[----:B------:R-:W-:Y:S01]  /*3e30*/  LOP3.LUT R13, R14, R16, R13, 0x96, !PT ;  /* 0x000000100e0d7212 */ /* 0x000fe200078e960d */
[----:B------:R-:W-:Y:S01]  /*3e40*/  VIADD R14, R21, 0xdb3d7428 ;  /* 0xdb3d7428150e7836 */ /* 0x000fe20000000000 */
[----:B------:R-:W-:Y:S01]  /*3e50*/  LOP3.LUT R10, R12, R11, R10, 0x96, !PT ;  /* 0x0000000b0c0a7212 */ /* 0x000fe200078e960a */
[----:B------:R-:W-:Y:S02]  /*3e60*/  IMAD R11, R5, -0x326172a9, RZ ;  /* 0xcd9e8d57050b7824 */ /* 0x000fe400078e02ff */
[----:B------:R-:W-:-:S04]  /*3e70*/  IMAD.HI.U32 R5, R13, -0x326172a9, RZ ;  /* 0xcd9e8d570d057827 */ /* 0x000fc800078e00ff */
[----:B------:R-:W-:Y:S01]  /*3e80*/  IMAD R12, R7, -0x2daee0ad, RZ ;  /* 0xd2511f53070c7824 */ /* 0x000fe200078e02ff */
[----:B------:R-:W-:Y:S01]  /*3e90*/  LOP3.LUT R11, R6, R11, R5, 0x96, !PT ;  /* 0x0000000b060b7212 */ /* 0x000fe200078e9605 */
[----:B------:R-:W-:-:S04]  /*3ea0*/  IMAD.HI.U32 R7, R10, -0x2daee0ad, RZ ;  /* 0xd2511f530a077827 */ /* 0x000fc800078e00ff */
[----:B------:R-:W-:Y:S01]  /*3eb0*/  IMAD.HI.U32 R6, R11, -0x2daee0ad, RZ ;  /* 0xd2511f530b067827 */ /* 0x000fe200078e00ff */
[----:B------:R-:W-:-:S03]  /*3ec0*/  LOP3.LUT R12, R14, R12, R7, 0x96, !PT ;  /* 0x0000000c0e0c7212 */ /* 0x000fc600078e9607 */
[----:B------:R-:W-:Y:S02]  /*3ed0*/  IMAD R7, R10, -0x2daee0ad, RZ ;  /* 0xd2511f530a077824 */ /* 0x000fe400078e02ff */
[----:B------:R-:W-:Y:S02]  /*3ee0*/  VIADD R10, R21, 0x96a522ad ;  /* 0x96a522ad150a7836 */ /* 0x000fe40000000000 */
[----:B------:R-:W-:Y:S02]  /*3ef0*/  IMAD R14, R13, -0x326172a9, RZ ;  /* 0xcd9e8d570d0e7824 */ /* 0x000fe400078e02ff */
[----:B------:R-:W-:Y:S01]  /*3f00*/  IMAD.HI.U32 R5, R12, -0x326172a9, RZ ;  /* 0xcd9e8d570c057827 */ /* 0x000fe200078e00ff */
[----:B------:R-:W-:Y:S02]  /*3f10*/  LOP3.LUT R6, R10, R7, R6, 0x96, !PT ;  /* 0x000000070a067212 */ /* 0x000fe400078e9606 */
[----:B------:R-:W-:Y:S01]  /*3f20*/  LOP3.LUT R7, R8, 0x3, RZ, 0xc0, !PT ;  /* 0x0000000308077812 */ /* 0x000fe200078ec0ff */
[----:B------:R-:W-:-:S02]  /*3f30*/  IMAD.MOV.U32 R8, RZ, RZ, R9 ;  /* 0x000000ffff087224 */ /* 0x000fc400078e0009 */
[----:B------:R-:W-:Y:S01]  /*3f40*/  HFMA2 R9, -RZ, RZ, 0, 0 ;  /* 0x00000000ff097431 */ /* 0x000fe200000001ff */
[----:B------:R-:W-:Y:S01]  /*3f50*/  LOP3.LUT R5, R15, R14, R5, 0x96, !PT ;  /* 0x0000000e0f057212 */ /* 0x000fe200078e9605 */
[----:B------:R-:W-:Y:S02]  /*3f60*/  IMAD R10, R12, -0x326172a9, RZ ;  /* 0xcd9e8d570c0a7824 */ /* 0x000fe400078e02ff */
[----:B01234-:R-:W-:-:S07]  /*3f70*/  IMAD R11, R11, -0x2daee0ad, RZ ;  /* 0xd2511f530b0b7824 */ /* 0x01ffce00078e02ff */
.L_x_30861:
[----:B------:R-:W-:Y:S01]  /*3f80*/  IMAD R12, R240, UR13, RZ ;  /* 0x0000000df00c7c24 */ /* 0x000fe2000f8e02ff */
[----:B------:R-:W-:Y:S01]  /*3f90*/  LOP3.LUT P0, RZ, R3, 0x8000, RZ, 0xc0, !PT ;  /* 0x0000800003ff7812 */ /* 0x000fe2000780c0ff */
[----:B------:R-:W-:Y:S03]  /*3fa0*/  BSSY.RECONVERGENT B0, `(.L_x_30057) ;  /* 0x00004c4000007945 */ /* 0x000fe60003800200 */
[----:B------:R-:W-:-:S04]  /*3fb0*/  SHF.R.S32.HI R17, RZ, 0x1f, R12 ;  /* 0x0000001fff117819 */ /* 0x000fc8000001140c */
[----:B------:R-:W-:-:S04]  /*3fc0*/  LEA.HI R12, R17, R12, RZ, 0x2 ;  /* 0x0000000c110c7211 */ /* 0x000fc800078f10ff */
[----:B------:R-:W-:-:S05]  /*3fd0*/  LEA.HI.SX32 R18, R12, R252, 0x1e ;  /* 0x000000fc0c127211 */ /* 0x000fca00078ff2ff */
[----:B------:R-:W-:Y:S01]  /*3fe0*/  IMAD.MOV.U32 R12, RZ, RZ, R18 ;  /* 0x000000ffff0c7224 */ /* 0x000fe200078e0012 */
[----:B-1234-:R-:W-:Y:S06]  /*3ff0*/  @!P0 BRA `(.L_x_30058) ;  /* 0x0000004800f88947 */ /* 0x01efec0003800000 */
        /* <DEDUP_REMOVED lines=32> */
.L_x_30062:
        /* <DEDUP_REMOVED lines=13> */
.L_x_30064:
[----:B------:R-:W-:Y:S05]  /*42d0*/  BSYNC.RECONVERGENT B2 ;  /* 0x0000000000027941 */ /* 0x000fea0003800200 */
.L_x_30063:
        /* <DEDUP_REMOVED lines=9> */
[----:B------:R-:W-:-:S05]  /*4370*/  VIADD R5, R21, 0xbb67ae85 ;  /* 0xbb67ae8515057836 */ /* 0x000fca0000000000 */
[----:B------:R-:W-:Y:S01]  /*4380*/  LOP3.LUT R10, R5, R6, R23, 0x96, !PT ;  /* 0x00000006050a7212 */ /* 0x000fe200078e9617 */
[----:B------:R-:W-:-:S04]  /*4390*/  IMAD.WIDE.U32 R6, R7, -0x2daee0ad, RZ ;  /* 0xd2511f5307067825 */ /* 0x000fc800078e00ff */
[----:B------:R-:W-:-:S05]  /*43a0*/  VIADD R5, R21, 0x76cf5d0a ;  /* 0x76cf5d0a15057836 */ /* 0x000fca0000000000 */
[----:B------:R-:W-:Y:S01]  /*43b0*/  LOP3.LUT R5, R5, R22, R7, 0x96, !PT ;  /* 0x0000001605057212 */ /* 0x000fe200078e9607 */
[----:B------:R-:W-:Y:S01]  /*43c0*/  IMAD.WIDE.U32 R22, R10, -0x326172a9, RZ ;  /* 0xcd9e8d570a167825 */ /* 0x000fe200078e00ff */
[C---:B------:R-:W-:Y:S02]  /*43d0*/  IADD3 R7, PT, PT, R20.reuse, 0x3c6ef372, RZ ;  /* 0x3c6ef37214077810 */ /* 0x040fe40007ffe0ff */
[----:B------:R-:W-:Y:S02]  /*43e0*/  IADD3 R10, PT, PT, R20, 0x78dde6e4, RZ ;  /* 0x78dde6e4140a7810 */ /* 0x000fe40007ffe0ff */
[----:B------:R-:W-:Y:S01]  /*43f0*/  LOP3.LUT R7, R7, R192, R23, 0x96, !PT ;  /* 0x000000c007077212 */ /* 0x000fe200078e9617 */
[----:B------:R-:W-:-:S04]  /*4400*/  IMAD.WIDE.U32 R192, R5, -0x326172a9, RZ ;  /* 0xcd9e8d5705c07825 */ /* 0x000fc800078e00ff */
[----:B------:R-:W-:-:S05]  /*4410*/  VIADD R5, R20, 0xdaa66d2b ;  /* 0xdaa66d2b14057836 */ /* 0x000fca0000000000 */
[----:B------:R-:W-:Y:S01]  /*4420*/  LOP3.LUT R5, R5, R22, R193, 0x96, !PT ;  /* 0x0000001605057212 */ /* 0x000fe200078e96c1 */
[----:B------:R-:W-:-:S04]  /*4430*/  IMAD.WIDE.U32 R22, R7, -0x2daee0ad, RZ ;  /* 0xd2511f5307167825 */ /* 0x000fc800078e00ff */
[----:B------:R-:W-:-:S05]  /*4440*/  VIADD R7, R21, 0x32370b8f ;  /* 0x32370b8f15077836 */ /* 0x000fca0000000000 */
[----:B------:R-:W-:-:S05]  /*4450*/  LOP3.LUT R7, R7, R6, R23, 0x96, !PT ;  /* 0x0000000607077212 */ /* 0x000fca00078e9617 */
[----:B------:R-:W-:-:S05]  /*4460*/  IMAD.WIDE.U32 R6, R7, -0x326172a9, RZ ;  /* 0xcd9e8d5707067825 */ /* 0x000fca00078e00ff */
[----:B------:R-:W-:Y:S01]  /*4470*/  LOP3.LUT R7, R10, R192, R7, 0x96, !PT ;  /* 0x000000c00a077212 */ /* 0x000fe200078e9607 */
[----:B------:R-:W-:-:S04]  /*4480*/  IMAD.WIDE.U32 R192, R5, -0x2daee0ad, RZ ;  /* 0xd2511f5305c07825 */ /* 0x000fc800078e00ff */
[----:B------:R-:W-:-:S05]  /*4490*/  VIADD R5, R21, 0xed9eba14 ;  /* 0xed9eba1415057836 */ /* 0x000fca0000000000 */
[----:B------:R-:W-:-:S05]  /*44a0*/  LOP3.LUT R5, R5, R22, R193, 0x96, !PT ;  /* 0x0000001605057212 */ /* 0x000fca00078e96c1 */
[----:B------:R-:W-:-:S04]  /*44b0*/  IMAD.WIDE.U32 R22, R5, -0x326172a9, RZ ;  /* 0xcd9e8d5705167825 */ /* 0x000fc800078e00ff */
[----:B------:R-:W-:-:S05]  /*44c0*/  VIADD R5, R20, 0x1715609d ;  /* 0x1715609d14057836 */ /* 0x000fca0000000000 */
[----:B------:R-:W-:Y:S01]  /*44d0*/  LOP3.LUT R10, R5, R6, R23, 0x96, !PT ;  /* 0x00000006050a7212 */ /* 0x000fe200078e9617 */
[----:B------:R-:W-:Y:S01]  /*44e0*/  IMAD.WIDE.U32 R6, R7, -0x2daee0ad, RZ ;  /* 0xd2511f5307067825 */ /* 0x000fe200078e00ff */
[----:B------:R-:W-:-:S04]  /*44f0*/  IADD3 R5, PT, PT, R21, -0x56f99767, RZ ;  /* 0xa906689915057810 */ /* 0x000fc80007ffe0ff */
[----:B------:R-:W-:Y:S01]  /*4500*/  LOP3.LUT R5, R5, R192, R7, 0x96, !PT ;  /* 0x000000c005057212 */ /* 0x000fe200078e9607 */
[----:B------:R-:W-:-:S04]  /*4510*/  VIADD R7, R21, 0x646e171e ;  /* 0x646e171e15077836 */ /* 0x000fc80000000000 */
[----:B------:R-:W-:-:S04]  /*4520*/  IMAD.WIDE.U32 R192, R5, -0x326172a9, RZ ;  /* 0xcd9e8d5705c07825 */ /* 0x000fc800078e00ff */
[----:B------:R-:W-:-:S05]  /*4530*/  VIADD R5, R20, 0xb54cda56 ;  /* 0xb54cda5614057836 */ /* 0x000fca0000000000 */
[----:B------:R-:W-:Y:S01]  /*4540*/  LOP3.LUT R5, R5, R22, R193, 0x96, !PT ;  /* 0x0000001605057212 */ /* 0x000fe200078e96c1 */
[----:B------:R-:W-:Y:S01]  /*4550*/  IMAD.WIDE.U32 R22, R10, -0x2daee0ad, RZ ;  /* 0xd2511f530a167825 */ /* 0x000fe200078e00ff */
[----:B------:R-:W-:-:S04]  /*4560*/  IADD3 R10, PT, PT, R20, 0x5384540f, RZ ;  /* 0x5384540f140a7810 */ /* 0x000fc80007ffe0ff */
        /* <DEDUP_REMOVED lines=17> */
[----:B------:R-:W-:-:S03]  /*4680*/  MOV R10, R192 ;  /* 0x000000c0000a7202 */ /* 0x000fc60000000f00 */
[----:B------:R-:W-:Y:S01]  /*4690*/  IMAD.MOV.U32 R12, RZ, RZ, R22 ;  /* 0x000000ffff0c7224 */ /* 0x000fe200078e0016 */
[----:B------:R-:W-:-:S07]  /*46a0*/  LOP3.LUT R6, R7, R6, R23, 0x96, !PT ;  /* 0x0000000607067212 */ /* 0x000fce00078e9617 */
.L_x_30061:
[----:B------:R-:W-:Y:S05]  /*46b0*/  BSYNC.RECONVERGENT B1 ;  /* 0x0000000000017941 */ /* 0x000fea0003800200 */
.L_x_30060:
[----:B------:R-:W0:Y:S01]  /*46c0*/  LDC R192, c[0x0][0x404] ;  /* 0x00010100ffc07b82 */ /* 0x000e220000000800 */
        /* <DEDUP_REMOVED lines=17> */
.L_x_30067:
        /* <DEDUP_REMOVED lines=13> */
.L_x_30069:
[----:B------:R-:W-:Y:S05]  /*48b0*/  BSYNC.RECONVERGENT B2 ;  /* 0x0000000000027941 */ /* 0x000fea0003800200 */
.L_x_30068:
[----:B------:R-:W-:Y:S01]  /*48c0*/  LOP3.LUT R5, R9, R7, R21, 0x96, !PT ;  /* 0x0000000709057212 */ /* 0x000fe200078e9615 */
[----:B------:R-:W-:Y:S01]  /*48d0*/  IMAD.WIDE.U32 R22, R4, -0x326172a9, RZ ;  /* 0xcd9e8d5704167825 */ /* 0x000fe200078e00ff */
[----:B------:R-:W-:-:S03]  /*48e0*/  IADD3 R7, PT, PT, R20, -0x61c88647, RZ ;  /* 0x9e3779b914077810 */ /* 0x000fc60007ffe0ff */
[----:B------:R-:W-:Y:S01]  /*48f0*/  IMAD.WIDE.U32 R10, R5, -0x326172a9, RZ ;  /* 0xcd9e8d57050a7825 */ /* 0x000fe200078e00ff */
[----:B------:R-:W-:-:S04]  /*4900*/  LOP3.LUT R5, R8, R23, R20, 0x96, !PT ;  /* 0x0000001708057212 */ /* 0x000fc800078e9614 */
        /* <DEDUP_REMOVED lines=11> */
[----:B------:R-:W-:-:S05]  /*49c0*/  VIADD R5, R20, 0xdaa66d2b ;  /* 0xdaa66d2b14057836 */ /* 0x000fca0000000000 */
[----:B------:R-:W-:Y:S01]  /*49d0*/  LOP3.LUT R5, R5, R22, R11, 0x96, !PT ;  /* 0x0000001605057212 */ /* 0x000fe200078e960b */
[----:B------:R-:W-:Y:S01]  /*49e0*/  IMAD.WIDE.U32 R22, R7, -0x2daee0ad, RZ ;  /* 0xd2511f5307167825 */ /* 0x000fe200078e00ff */
[----:B------:R-:W-:-:S03]  /*49f0*/  IADD3 R11, PT, PT, R20, 0x78dde6e4, RZ ;  /* 0x78dde6e4140b7810 */ /* 0x000fc60007ffe0ff */
        /* <DEDUP_REMOVED lines=35> */
[----:B------:R-:W-:-:S04]  /*4c30*/  IMAD.WIDE.U32 R22, R17, -0x2daee0ad, RZ ;  /* 0xd2511f5311167825 */ /* 0x000fc800078e00ff */
[----:B------:R-:W-:Y:S01]  /*4c40*/  IMAD.MOV.U32 R11, RZ, RZ, RZ ;  /* 0x000000ffff0b7224 */ /* 0x000fe200078e00ff */
[----:B------:R-:W-:Y:S02]  /*4c50*/  LOP3.LUT R6, R7, R6, R23, 0x96, !PT ;  /* 0x0000000607067212 */ /* 0x000fe400078e9617 */
[----:B------:R-:W-:Y:S01]  /*4c60*/  MOV R7, R12 ;  /* 0x0000000c00077202 */ /* 0x000fe20000000f00 */
[----:B------:R-:W-:-:S07]  /*4c70*/  IMAD.MOV.U32 R12, RZ, RZ, R22 ;  /* 0x000000ffff0c7224 */ /* 0x000fce00078e0016 */
.L_x_30066:
[----:B------:R-:W-:Y:S05]  /*4c80*/  BSYNC.RECONVERGENT B1 ;  /* 0x0000000000017941 */ /* 0x000fea0003800200 */
.L_x_30065:
        /* <DEDUP_REMOVED lines=16> */
.L_x_30072:
        /* <DEDUP_REMOVED lines=13> */
.L_x_30074:
[----:B------:R-:W-:Y:S05]  /*4e60*/  BSYNC.RECONVERGENT B2 ;  /* 0x0000000000027941 */ /* 0x000fea0003800200 */
.L_x_30073:
[----:B------:R-:W-:Y:S01]  /*4e70*/  LOP3.LUT R5, R9, R7, R21, 0x96, !PT ;  /* 0x0000000709057212 */ /* 0x000fe200078e9615 */
[----:B------:R-:W-:-:S04]  /*4e80*/  IMAD.WIDE.U32 R22, R4, -0x326172a9, RZ ;  /* 0xcd9e8d5704167825 */ /* 0x000fc800078e00ff */
[----:B------:R-:W-:Y:S02]  /*4e90*/  VIADD R7, R20, 0x9e3779b9 ;  /* 0x9e3779b914077836 */ /* 0x000fe40000000000 */
[----:B------:R-:W-:Y:S01]  /*4ea0*/  IMAD.WIDE.U32 R10, R5, -0x326172a9, RZ ;  /* 0xcd9e8d57050a7825 */ /* 0x000fe200078e00ff */
[----:B------:R-:W-:-:S04]  /*4eb0*/  LOP3.LUT R5, R8, R23, R20, 0x96, !PT ;  /* 0x0000001708057212 */ /* 0x000fc800078e9614 */
        /* <DEDUP_REMOVED lines=14> */
[----:B------:R-:W-:-:S03]  /*4fa0*/  IADD3 R7, PT, PT, R21, 0x32370b8f, RZ ;  /* 0x32370b8f15077810 */ /* 0x000fc60007ffe0ff */
[----:B------:R-:W-:Y:S01]  /*4fb0*/  VIADD R11, R20, 0x78dde6e4 ;  /* 0x78dde6e4140b7836 */ /* 0x000fe20000000000 */
[----:B------:R-:W-:-:S05]  /*4fc0*/  LOP3.LUT R7, R7, R6, R23, 0x96, !PT ;  /* 0x0000000607077212 */ /* 0x000fca00078e9617 */
[----:B------:R-:W-:-:S05]  /*4fd0*/  IMAD.WIDE.U32 R6, R7, -0x326172a9, RZ ;  /* 0xcd9e8d5707067825 */ /* 0x000fca00078e00ff */
[----:B------:R-:W-:Y:S01]  /*4fe0*/  LOP3.LUT R7, R11, R10, R7, 0x96, !PT ;  /* 0x0000000a0b077212 */ /* 0x000fe200078e9607 */
[----:B------:R-:W-:-:S04]  /*4ff0*/  IMAD.WIDE.U32 R10, R5, -0x2daee0ad, RZ ;  /* 0xd2511f53050a7825 */ /* 0x000fc800078e00ff */
[----:B------:R-:W-:-:S05]  /*5000*/  VIADD R5, R21, 0xed9eba14 ;  /* 0xed9eba1415057836 */ /* 0x000fca0000000000 */
[----:B------:R-:W-:-:S05]  /*5010*/  LOP3.LUT R5, R5, R22, R11, 0x96, !PT ;  /* 0x0000001605057212 */ /* 0x000fca00078e960b */
[----:B------:R-:W-:Y:S01]  /*5020*/  IMAD.WIDE.U32 R22, R5, -0x326172a9, RZ ;  /* 0xcd9e8d5705167825 */ /* 0x000fe200078e00ff */
[----:B------:R-:W-:-:S04]  /*5030*/  IADD3 R5, PT, PT, R20, 0x1715609d, RZ ;  /* 0x1715609d14057810 */ /* 0x000fc80007ffe0ff */
[----:B------:R-:W-:Y:S01]  /*5040*/  LOP3.LUT R17, R5, R6, R23, 0x96, !PT ;  /* 0x0000000605117212 */ /* 0x000fe200078e9617 */
[----:B------:R-:W-:-:S04]  /*5050*/  IMAD.WIDE.U32 R6, R7, -0x2daee0ad, RZ ;  /* 0xd2511f5307067825 */ /* 0x000fc800078e00ff */
[----:B------:R-:W-:-:S05]  /*5060*/  VIADD R5, R21, 0xa9066899 ;  /* 0xa906689915057836 */ /* 0x000fca0000000000 */
[----:B------:R-:W-:Y:S02]  /*5070*/  LOP3.LUT R5, R5, R10, R7, 0x96, !PT ;  /* 0x0000000a05057212 */ /* 0x000fe400078e9607 */
[----:B------:R-:W-:-:S03]  /*5080*/  IADD3 R7, PT, PT, R21, 0x646e171e, RZ ;  /* 0x646e171e15077810 */ /* 0x000fc60007ffe0ff */
[----:B------:R-:W-:-:S04]  /*5090*/  IMAD.WIDE.U32 R10, R5, -0x326172a9, RZ ;  /* 0xcd9e8d57050a7825 */ /* 0x000fc800078e00ff */
[----:B------:R-:W-:-:S05]  /*50a0*/  VIADD R5, R20, 0xb54cda56 ;  /* 0xb54cda5614057836 */ /* 0x000fca0000000000 */
[----:B------:R-:W-:Y:S01]  /*50b0*/  LOP3.LUT R5, R5, R22, R11, 0x96, !PT ;  /* 0x0000001605057212 */ /* 0x000fe200078e960b */
[----:B------:R-:W-:-:S04]  /*50c0*/  IMAD.WIDE.U32 R22, R17, -0x2daee0ad, RZ ;  /* 0xd2511f5311167825 */ /* 0x000fc800078e00ff */
        /* <DEDUP_REMOVED lines=8> */
[----:B------:R-:W-:-:S04]  /*5150*/  IADD3 R5, PT, PT, R20, -0xe443238, RZ ;  /* 0xf1bbcdc814057810 */ /* 0x000fc80007ffe0ff */
[----:B------:R-:W-:Y:S01]  /*5160*/  LOP3.LUT R17, R5, R6, R23, 0x96, !PT ;  /* 0x0000000605117212 */ /* 0x000fe200078e9617 */
[----:B------:R-:W-:-:S04]  /*5170*/  IMAD.WIDE.U32 R6, R7, -0x2daee0ad, RZ ;  /* 0xd2511f5307067825 */ /* 0x000fc800078e00ff */
[----:B------:R-:W-:-:S05]  /*5180*/  VIADD R5, R21, 0xdb3d7428 ;  /* 0xdb3d742815057836 */ /* 0x000fca0000000000 */
[----:B------:R-:W-:Y:S02]  /*5190*/  LOP3.LUT R5, R5, R10, R7, 0x96, !PT ;  /* 0x0000000a05057212 */ /* 0x000fe400078e9607 */
[----:B------:R-:W-:-:S03]  /*51a0*/  IADD3 R7, PT, PT, R21, -0x695add53, RZ ;  /* 0x96a522ad15077810 */ /* 0x000fc60007ffe0ff */
[----:B------:R-:W-:-:S04]  /*51b0*/  IMAD.WIDE.U32 R10, R5, -0x326172a9, RZ ;  /* 0xcd9e8d57050a7825 */ /* 0x000fc800078e00ff */
[----:B------:R-:W-:-:S05]  /*51c0*/  VIADD R5, R20, 0x8ff34781 ;  /* 0x8ff3478114057836 */ /* 0x000fca0000000000 */
[----:B------:R-:W-:Y:S01]  /*51d0*/  LOP3.LUT R5, R5, R22, R11, 0x96, !PT ;  /* 0x0000001605057212 */ /* 0x000fe200078e960b */
[----:B------:R-:W-:-:S04]  /*51e0*/  IMAD.WIDE.U32 R22, R17, -0x2daee0ad, RZ ;  /* 0xd2511f5311167825 */ /* 0x000fc800078e00ff */
[----:B------:R-:W-:Y:S01]  /*51f0*/  HFMA2 R17, -RZ, RZ, 0, 0 ;  /* 0x00000000ff117431 */ /* 0x000fe200000001ff */
[----:B------:R-:W-:Y:S01]  /*5200*/  LOP3.LUT R6, R7, R6, R23, 0x96, !PT ;  /* 0x0000000607067212 */ /* 0x000fe200078e9617 */
[----:B------:R-:W-:Y:S02]  /*5210*/  IMAD.MOV.U32 R7, RZ, RZ, R12 ;  /* 0x000000ffff077224 */ /* 0x000fe400078e000c */
[----:B------:R-:W-:-:S07]  /*5220*/  IMAD.MOV.U32 R12, RZ, RZ, R22 ;  /* 0x000000ffff0c7224 */ /* 0x000fce00078e0016 */
.L_x_30071:
[----:B------:R-:W-:Y:S05]  /*5230*/  BSYNC.RECONVERGENT B1 ;  /* 0x0000000000017941 */ /* 0x000fea0003800200 */
.L_x_30070:
[----:B------:R-:W-:Y:S01]  /*5240*/  ISETP.NE.AND P4, PT, R17, 0x1, PT ;  /* 0x000000011100780c */ /* 0x000fe20003f85270 */
[----:B------:R-:W-:Y:S01]  /*5250*/  BSSY.RECONVERGENT B1, `(.L_x_30075) ;  /* 0x0000059000017945 */ /* 0x000fe20003800200 */
[----:B------:R-:W-:Y:S01]  /*5260*/  I2FP.F32.U32 R7, R7 ;  /* 0x0000000700077245 */ /* 0x000fe20000201000 */
[----:B------:R-:W-:-:S04]  /*5270*/  IMAD.MOV.U32 R11, RZ, RZ, R10 ;  /* 0x000000ffff0b7224 */ /* 0x000fc800078e000a */
        /* <DEDUP_REMOVED lines=12> */
.L_x_30077:
        /* <DEDUP_REMOVED lines=13> */
.L_x_30079:
[----:B------:R-:W-:Y:S05]  /*5410*/  BSYNC.RECONVERGENT B2 ;  /* 0x0000000000027941 */ /* 0x000fea0003800200 */
.L_x_30078:
[----:B------:R-:W-:Y:S01]  /*5420*/  LOP3.LUT R5, R9, R7, R21, 0x96, !PT ;  /* 0x0000000709057212 */ /* 0x000fe200078e9615 */
[----:B------:R-:W-:-:S04]  /*5430*/  IMAD.WIDE.U32 R22, R4, -0x326172a9, RZ ;  /* 0xcd9e8d5704167825 */ /* 0x000fc800078e00ff */
[----:B------:R-:W-:Y:S02]  /*5440*/  VIADD R7, R20, 0x9e3779b9 ;  /* 0x9e3779b914077836 */ /* 0x000fe40000000000 */
[----:B------:R-:W-:Y:S01]  /*5450*/  IMAD.WIDE.U32 R10, R5, -0x326172a9, RZ ;  /* 0xcd9e8d57050a7825 */ /* 0x000fe200078e00ff */
[----:B------:R-:W-:-:S04]  /*5460*/  LOP3.LUT R5, R8, R23, R20, 0x96, !PT ;  /* 0x0000001708057212 */ /* 0x000fc800078e9614 */
[----:B------:R-:W-:Y:S01]  /*5470*/  LOP3.LUT R7, R7, R22, R11, 0x96, !PT ;  /* 0x0000001607077212 */ /* 0x000fe200078e960b */
[----:B------:R-:W-:Y:S01]  /*5480*/  IMAD.WIDE.U32 R22, R5, -0x2daee0ad, RZ ;  /* 0xd2511f5305167825 */ /* 0x000fe200078e00ff */
[----:B------:R-:W-:-:S04]  /*5490*/  IADD3 R5, PT, PT, R21, -0x4498517b, RZ ;  /* 0xbb67ae8515057810 */ /* 0x000fc80007ffe0ff */
        /* <DEDUP_REMOVED lines=8> */
[----:B------:R-:W-:-:S04]  /*5520*/  IADD3 R5, PT, PT, R20, -0x255992d5, RZ ;  /* 0xdaa66d2b14057810 */ /* 0x000fc80007ffe0ff */
[----:B------:R-:W-:Y:S01]  /*5530*/  LOP3.LUT R5, R5, R22, R11, 0x96, !PT ;  /* 0x0000001605057212 */ /* 0x000fe200078e960b */
[----:B------:R-:W-:-:S04]  /*5540*/  IMAD.WIDE.U32 R22, R7, -0x2daee0ad, RZ ;  /* 0xd2511f5307167825 */ /* 0x000fc800078e00ff */
[----:B------:R-:W-:Y:S02]  /*5550*/  VIADD R7, R21, 0x32370b8f ;  /* 0x32370b8f15077836 */ /* 0x000fe40000000000 */
[----:B------:R-:W-:-:S03]  /*5560*/  VIADD R11, R20, 0x78dde6e4 ;  /* 0x78dde6e4140b7836 */ /* 0x000fc60000000000 */
[----:B------:R-:W-:-:S05]  /*5570*/  LOP3.LUT R7, R7, R6, R23, 0x96, !PT ;  /* 0x0000000607077212 */ /* 0x000fca00078e9617 */
[----:B------:R-:W-:-:S05]  /*5580*/  IMAD.WIDE.U32 R6, R7, -0x326172a9, RZ ;  /* 0xcd9e8d5707067825 */ /* 0x000fca00078e00ff */
[----:B------:R-:W-:Y:S01]  /*5590*/  LOP3.LUT R7, R11, R10, R7, 0x96, !PT ;  /* 0x0000000a0b077212 */ /* 0x000fe200078e9607 */
[----:B------:R-:W-:Y:S01]  /*55a0*/  IMAD.WIDE.U32 R10, R5, -0x2daee0ad, RZ ;  /* 0xd2511f53050a7825 */ /* 0x000fe200078e00ff */
[----:B------:R-:W-:-:S04]  /*55b0*/  IADD3 R5, PT, PT, R21, -0x126145ec, RZ ;  /* 0xed9eba1415057810 */ /* 0x000fc80007ffe0ff */
[----:B------:R-:W-:-:S05]  /*55c0*/  LOP3.LUT R5, R5, R22, R11, 0x96, !PT ;  /* 0x0000001605057212 */ /* 0x000fca00078e960b */
[----:B------:R-:W-:-:S04]  /*55d0*/  IMAD.WIDE.U32 R22, R5, -0x326172a9, RZ ;  /* 0xcd9e8d5705167825 */ /* 0x000fc800078e00ff */
[----:B------:R-:W-:-:S05]  /*55e0*/  VIADD R5, R20, 0x1715609d ;  /* 0x1715609d14057836 */ /* 0x000fca0000000000 */
[----:B------:R-:W-:Y:S01]  /*55f0*/  LOP3.LUT R17, R5, R6, R23, 0x96, !PT ;  /* 0x0000000605117212 */ /* 0x000fe200078e9617 */
[----:B------:R-:W-:-:S04]  /*5600*/  IMAD.WIDE.U32 R6, R7, -0x2daee0ad, RZ ;  /* 0xd2511f5307067825 */ /* 0x000fc800078e00ff */
[----:B------:R-:W-:-:S05]  /*5610*/  VIADD R5, R21, 0xa9066899 ;  /* 0xa906689915057836 */ /* 0x000fca0000000000 */
[----:B------:R-:W-:Y:S01]  /*5620*/  LOP3.LUT R5, R5, R10, R7, 0x96, !PT ;  /* 0x0000000a05057212 */ /* 0x000fe200078e9607 */
[----:B------:R-:W-:-:S04]  /*5630*/  VIADD R7, R21, 0x646e171e ;  /* 0x646e171e15077836 */ /* 0x000fc80000000000 */
[----:B------:R-:W-:Y:S01]  /*5640*/  IMAD.WIDE.U32 R10, R5, -0x326172a9, RZ ;  /* 0xcd9e8d57050a7825 */ /* 0x000fe200078e00ff */
[----:B------:R-:W-:-:S04]  /*5650*/  IADD3 R5, PT, PT, R20, -0x4ab325aa, RZ ;  /* 0xb54cda5614057810 */ /* 0x000fc80007ffe0ff */
[----:B------:R-:W-:Y:S01]  /*5660*/  LOP3.LUT R5, R5, R22, R11, 0x96, !PT ;  /* 0x0000001605057212 */ /* 0x000fe200078e960b */
[----:B------:R-:W-:-:S04]  /*5670*/  IMAD.WIDE.U32 R22, R17, -0x2daee0ad, RZ ;  /* 0xd2511f5311167825 */ /* 0x000fc800078e00ff */
[----:B------:R-:W-:Y:S01]  /*5680*/  VIADD R11, R20, 0x5384540f ;  /* 0x5384540f140b7836 */ /* 0x000fe20000000000 */
[----:B------:R-:W-:-:S05]  /*5690*/  LOP3.LUT R7, R7, R6, R23, 0x96, !PT ;  /* 0x0000000607077212 */ /* 0x000fca00078e9617 */
[----:B------:R-:W-:-:S05]  /*56a0*/  IMAD.WIDE.U32 R6, R7, -0x326172a9, RZ ;  /* 0xcd9e8d5707067825 */ /* 0x000fca00078e00ff */
[----:B------:R-:W-:Y:S01]  /*56b0*/  LOP3.LUT R7, R11, R10, R7, 0x96, !PT ;  /* 0x0000000a0b077212 */ /* 0x000fe200078e9607 */
[----:B------:R-:W-:Y:S01]  /*56c0*/  IMAD.WIDE.U32 R10, R5, -0x2daee0ad, RZ ;  /* 0xd2511f53050a7825 */ /* 0x000fe200078e00ff */
[----:B------:R-:W-:-:S04]  /*56d0*/  IADD3 R5, PT, PT, R21, 0x1fd5c5a3, RZ ;  /* 0x1fd5c5a315057810 */ /* 0x000fc80007ffe0ff */
        /* <DEDUP_REMOVED lines=12> */
[----:B------:R-:W-:Y:S01]  /*57a0*/  IMAD.MOV.U32 R11, RZ, RZ, R12 ;  /* 0x000000ffff0b7224 */ /* 0x000fe200078e000c */
[----:B------:R-:W-:Y:S01]  /*57b0*/  LOP3.LUT R6, R7, R6, R23, 0x96, !PT ;  /* 0x0000000607067212 */ /* 0x000fe200078e9617 */
[----:B------:R-:W-:Y:S01]  /*57c0*/  IMAD.MOV.U32 R7, RZ, RZ, RZ ;  /* 0x000000ffff077224 */ /* 0x000fe200078e00ff */
[----:B------:R-:W-:-:S07]  /*57d0*/  MOV R12, R22 ;  /* 0x00000016000c7202 */ /* 0x000fce0000000f00 */
.L_x_30076:
[----:B------:R-:W-:Y:S05]  /*57e0*/  BSYNC.RECONVERGENT B1 ;  /* 0x0000000000017941 */ /* 0x000fea0003800200 */
.L_x_30075:
[----:B------:R-:W-:Y:S01]  /*57f0*/  I2FP.F32.U32 R11, R11 ;  /* 0x0000000b000b7245 */ /* 0x000fe20000201000 */
[----:B-----5:R-:W-:Y:S01]  /*5800*/  FMUL.FTZ R17, R144, UR10 ;  /* 0x0000000a90117c20 */ /* 0x020fe20008410000 */
[----:B------:R-:W-:-:S03]  /*5810*/  FMUL.FTZ R22, R146, UR10 ;  /* 0x0000000a92167c20 */ /* 0x000fc60008410000 */
[----:B------:R-:W-:Y:S01]  /*5820*/  FFMA.FTZ R11, R11, R19, 1.1641532182693481445e-10 ;  /* 0x2f0000000b0b7423 */ /* 0x000fe20000010013 */
[----:B------:R-:W-:Y:S01]  /*5830*/  FMUL.FTZ R19, R147, UR10 ;  /* 0x0000000a93137c20 */ /* 0x000fe20008410000 */
[----:B------:R-:W-:Y:S02]  /*5840*/  FSEL R144, R17, RZ, P1 ;  /* 0x000000ff11907208 */ /* 0x000fe40000800000 */
[----:B------:R-:W-:Y:S02]  /*5850*/  FSEL R146, R22, RZ, P3 ;  /* 0x000000ff16927208 */ /* 0x000fe40001800000 */
[----:B------:R-:W-:Y:S01]  /*5860*/  FSETP.GTU.FTZ.AND P4, PT, R11, R192, PT ;  /* 0x000000c00b00720b */ /* 0x000fe20003f9c000 */
[----:B------:R-:W-:Y:S01]  /*5870*/  FMUL.FTZ R11, R145, UR10 ;  /* 0x0000000a910b7c20 */ /* 0x000fe20008410000 */
[----:B------:R-:W-:Y:S01]  /*5880*/  @P5 FADD.FTZ R144, R140, R144 ;  /* 0x000000908c905221 */ /* 0x000fe20000010000 */
[----:B------:R-:W-:Y:S01]  /*5890*/  @P5 FADD.FTZ R146, R142, R146 ;  /* 0x000000928e925221 */ /* 0x000fe20000010000 */
[----:B------:R-:W-:-:S02]  /*58a0*/  FSEL R147, R19, RZ, !P4 ;  /* 0x000000ff13937208 */ /* 0x000fc40006000000 */
[----:B------:R-:W-:Y:S02]  /*58b0*/  FSEL R145, R11, RZ, P2 ;  /* 0x000000ff0b917208 */ /* 0x000fe40001000000 */
[----:B------:R-:W-:Y:S01]  /*58c0*/  PLOP3.LUT P4, PT, P4, PT, PT, 0x8, 0x80 ;  /* 0x000000000080781c */ /* 0x000fe2000278e170 */
[----:B------:R-:W-:Y:S02]  /*58d0*/  @P5 FADD.FTZ R147, R143, R147 ;  /* 0x000000938f935221 */ /* 0x000fe40000010000 */
[----:B------:R-:W-:Y:S01]  /*58e0*/  @P5 FADD.FTZ R145, R141, R145 ;  /* 0x000000918d915221 */ /* 0x000fe20000010000 */
[----:B------:R-:W-:Y:S09]  /*58f0*/  BRA `(.L_x_30080) ;  /* 0x0000003000507947 */ /* 0x000ff20003800000 */
.L_x_30059:
        /* <DEDUP_REMOVED lines=16> */
.L_x_30083:
        /* <DEDUP_REMOVED lines=13> */
.L_x_30085:
[----:B------:R-:W-:Y:S05]  /*5ad0*/  BSYNC.RECONVERGENT B2 ;  /* 0x0000000000027941 */ /* 0x000fea0003800200 */
.L_x_30084:
        /* <DEDUP_REMOVED lines=58> */
[----:B------:R-:W-:Y:S01]  /*5e80*/  LOP3.LUT R6, R7, R6, R13, 0x96, !PT ;  /* 0x0000000607067212 */ /* 0x000fe200078e960d */
[----:B------:R-:W-:-:S07]  /*5e90*/  IMAD.MOV.U32 R13, RZ, RZ, RZ ;  /* 0x000000ffff0d7224 */ /* 0x000fce00078e00ff */
.L_x_30082:
[----:B------:R-:W-:Y:S05]  /*5ea0*/  BSYNC.RECONVERGENT B1 ;  /* 0x0000000000017941 */ /* 0x000fea0003800200 */
.L_x_30081:
[----:B------:R-:W0:Y:S01]  /*5eb0*/  LDC R194, c[0x0][0x404] ;  /* 0x00010100ffc27b82 */ /* 0x000e220000000800 */
[----:B------:R-:W-:Y:S01]  /*5ec0*/  ISETP.NE.AND P2, PT, R13, 0x1, PT ;  /* 0x000000010d00780c */ /* 0x000fe20003f45270 */
[----:B------:R-:W-:Y:S01]  /*5ed0*/  HFMA2 R192, -RZ, RZ, 0.1171875, 0 ;  /* 0x2f800000ffc07431 */ /* 0x000fe200000001ff */
[----:B------:R-:W-:Y:S01]  /*5ee0*/  I2FP.F32.U32 R7, R14 ;  /* 0x0000000e00077245 */ /* 0x000fe20000201000 */
[----:B------:R-:W-:Y:S01]  /*5ef0*/  BSSY.RECONVERGENT B1, `(.L_x_30086) ;  /* 0x000005b000017945 */ /* 0x000fe20003800200 */
[----:B------:R-:W-:-:S03]  /*5f00*/  IMAD.MOV.U32 R14, RZ, RZ, 0x2 ;  /* 0x00000002ff0e7424 */ /* 0x000fc600078e00ff */
[----:B------:R-:W1:Y:S01]  /*5f10*/  LDC R193, c[0x0][0x408] ;  /* 0x00010200ffc17b82 */ /* 0x000e620000000800 */
[----:B------:R-:W-:-:S05]  /*5f20*/  FFMA.FTZ R7, R7, R192, 1.1641532182693481445e-10 ;  /* 0x2f00000007077423 */ /* 0x000fca00000100c0 */
        /* <DEDUP_REMOVED lines=12> */
.L_x_30088:
        /* <DEDUP_REMOVED lines=13> */
.L_x_30090:
[----:B------:R-:W-:Y:S05]  /*60c0*/  BSYNC.RECONVERGENT B2 ;  /* 0x0000000000027941 */ /* 0x000fea0003800200 */
.L_x_30089:
        /* <DEDUP_REMOVED lines=13> */
[C---:B------:R-:W-:Y:S02]  /*61a0*/  VIADD R7, R20.reuse, 0x3c6ef372 ;  /* 0x3c6ef37214077836 */ /* 0x040fe40000000000 */
[----:B------:R-:W-:-:S03]  /*61b0*/  VIADD R10, R20, 0x78dde6e4 ;  /* 0x78dde6e4140a7836 */ /* 0x000fc60000000000 */
[----:B------:R-:W-:Y:S01]  /*61c0*/  LOP3.LUT R7, R7, R16, R15, 0x96, !PT ;  /* 0x0000001007077212 */ /* 0x000fe200078e960f */
[----:B------:R-:W-:Y:S01]  /*61d0*/  IMAD.WIDE.U32 R16, R5, -0x326172a9, RZ ;  /* 0xcd9e8d5705107825 */ /* 0x000fe200078e00ff */
[----:B------:R-:W-:-:S04]  /*61e0*/  IADD3 R5, PT, PT, R20, -0x255992d5, RZ ;  /* 0xdaa66d2b14057810 */ /* 0x000fc80007ffe0ff */
[----:B------:R-:W-:Y:S01]  /*61f0*/  LOP3.LUT R5, R5, R14, R17, 0x96, !PT ;  /* 0x0000000e05057212 */ /* 0x000fe200078e9611 */
[----:B------:R-:W-:-:S04]  /*6200*/  IMAD.WIDE.U32 R14, R7, -0x2daee0ad, RZ ;  /* 0xd2511f53070e7825 */ /* 0x000fc800078e00ff */
[----:B------:R-:W-:-:S05]  /*6210*/  VIADD R7, R21, 0x32370b8f ;  /* 0x32370b8f15077836 */ /* 0x000fca0000000000 */
        /* <DEDUP_REMOVED lines=36> */
[----:B------:R-:W-:Y:S02]  /*6460*/  LOP3.LUT R6, R7, R6, R15, 0x96, !PT ;  /* 0x0000000607067212 */ /* 0x000fe400078e960f */
[----:B------:R-:W-:Y:S01]  /*6470*/  MOV R7, R12 ;  /* 0x0000000c00077202 */ /* 0x000fe20000000f00 */
[----:B------:R-:W-:Y:S02]  /*6480*/  IMAD.MOV.U32 R12, RZ, RZ, R14 ;  /* 0x000000ffff0c7224 */ /* 0x000fe400078e000e */
[----:B------:R-:W-:-:S07]  /*6490*/  IMAD.MOV.U32 R14, RZ, RZ, RZ ;  /* 0x000000ffff0e7224 */ /* 0x000fce00078e00ff */
.L_x_30087:
[----:B------:R-:W-:Y:S05]  /*64a0*/  BSYNC.RECONVERGENT B1 ;  /* 0x0000000000017941 */ /* 0x000fea0003800200 */
.L_x_30086:
[----:B------:R-:W-:Y:S01]  /*64b0*/  ISETP.NE.AND P2, PT, R14, 0x1, PT ;  /* 0x000000010e00780c */ /* 0x000fe20003f45270 */
[----:B------:R-:W-:Y:S01]  /*64c0*/  BSSY.RECONVERGENT B1, `(.L_x_30091) ;  /* 0x0000059000017945 */ /* 0x000fe20003800200 */
[----:B------:R-:W-:Y:S01]  /*64d0*/  I2FP.F32.U32 R7, R7 ;  /* 0x0000000700077245 */ /* 0x000fe20000201000 */
[----:B------:R-:W-:-:S04]  /*64e0*/  HFMA2 R16, -RZ, RZ, 0, 1.1920928955078125e-07 ;  /* 0x00000002ff107431 */ /* 0x000fc800000001ff */
[----:B------:R-:W-:Y:S01]  /*64f0*/  FFMA.FTZ R13, R7, R192, 1.1641532182693481445e-10 ;  /* 0x2f000000070d7423 */ /* 0x000fe200000100c0 */
[----:B------:R-:W-:-:S05]  /*6500*/  IMAD.MOV.U32 R7, RZ, RZ, R10 ;  /* 0x000000ffff077224 */ /* 0x000fca00078e000a */
        /* <DEDUP_REMOVED lines=9> */
.L_x_30093:
        /* <DEDUP_REMOVED lines=13> */
.L_x_30095:
[----:B------:R-:W-:Y:S05]  /*6670*/  BSYNC.RECONVERGENT B2 ;  /* 0x0000000000027941 */ /* 0x000fea0003800200 */
.L_x_30094:
        /* <DEDUP_REMOVED lines=13> */
[C---:B------:R-:W-:Y:S02]  /*6750*/  VIADD R7, R20.reuse, 0x3c6ef372 ;  /* 0x3c6ef37214077836 */ /* 0x040fe40000000000 */
[----:B------:R-:W-:-:S03]  /*6760*/  VIADD R10, R20, 0x78dde6e4 ;  /* 0x78dde6e4140a7836 */ /* 0x000fc60000000000 */
[----:B------:R-:W-:Y:S01]  /*6770*/  LOP3.LUT R7, R7, R16, R15, 0x96, !PT ;  /* 0x0000001007077212 */ /* 0x000fe200078e960f */
        /* <DEDUP_REMOVED lines=40> */
[----:B------:R-:W-:Y:S01]  /*6a00*/  IMAD.MOV.U32 R10, RZ, RZ, R16 ;  /* 0x000000ffff0a7224 */ /* 0x000fe200078e0010 */
[----:B------:R-:W-:Y:S01]  /*6a10*/  LOP3.LUT R6, R7, R6, R15, 0x96, !PT ;  /* 0x0000000607067212 */ /* 0x000fe200078e960f */
[----:B------:R-:W-:Y:S01]  /*6a20*/  IMAD.MOV.U32 R7, RZ, RZ, R12 ;  /* 0x000000ffff077224 */ /* 0x000fe200078e000c */
[----:B------:R-:W-:Y:S01]  /*6a30*/  MOV R12, R14 ;  /* 0x0000000e000c7202 */ /* 0x000fe20000000f00 */
[----:B------:R-:W-:-:S07]  /*6a40*/  IMAD.MOV.U32 R16, RZ, RZ, RZ ;  /* 0x000000ffff107224 */ /* 0x000fce00078e00ff */
.L_x_30092:
[----:B------:R-:W-:Y:S05]  /*6a50*/  BSYNC.RECONVERGENT B1 ;  /* 0x0000000000017941 */ /* 0x000fea0003800200 */
.L_x_30091:
        /* <DEDUP_REMOVED lines=17> */
.L_x_30098:
        /* <DEDUP_REMOVED lines=13> */
.L_x_30100:
[----:B------:R-:W-:Y:S05]  /*6c40*/  BSYNC.RECONVERGENT B2 ;  /* 0x0000000000027941 */ /* 0x000fea0003800200 */
.L_x_30099:
        /* <DEDUP_REMOVED lines=57> */
[----:B------:R-:W-:-:S04]  /*6fe0*/  MOV R10, R22 ;  /* 0x00000016000a7202 */ /* 0x000fc80000000f00 */
[----:B------:R-:W-:Y:S01]  /*6ff0*/  LOP3.LUT R6, R7, R6, R17, 0x96, !PT ;  /* 0x0000000607067212 */ /* 0x000fe200078e9611 */
[----:B------:R-:W-:Y:S02]  /*7000*/  IMAD.MOV.U32 R7, RZ, RZ, R12 ;  /* 0x000000ffff077224 */ /* 0x000fe400078e000c */
[----:B------:R-:W-:-:S07]  /*7010*/  IMAD.MOV.U32 R12, RZ, RZ, R16 ;  /* 0x000000ffff0c7224 */ /* 0x000fce00078e0010 */
.L_x_30097:
[----:B------:R-:W-:Y:S05]  /*7020*/  BSYNC.RECONVERGENT B1 ;  /* 0x0000000000017941 */ /* 0x000fea0003800200 */
.L_x_30096:
[----:B------:R-:W-:Y:S01]  /*7030*/  ISETP.NE.AND P3, PT, R14, 0x1, PT ;  /* 0x000000010e00780c */ /* 0x000fe20003f65270 */
[----:B------:R-:W-:Y:S01]  /*7040*/  BSSY.RECONVERGENT B1, `(.L_x_30101) ;  /* 0x0000059000017945 */ /* 0x000fe20003800200 */
[----:B------:R-:W-:Y:S01]  /*7050*/  I2FP.F32.U32 R7, R7 ;  /* 0x0000000700077245 */ /* 0x000fe20000201000 */
[----:B------:R-:W-:-:S04]  /*7060*/  IMAD.MOV.U32 R19, RZ, RZ, 0x2 ;  /* 0x00000002ff137424 */ /* 0x000fc800078e00ff */
[----:B------:R-:W-:Y:S01]  /*7070*/  FFMA.FTZ R16, R7, R192, 1.1641532182693481445e-10 ;  /* 0x2f00000007107423 */ /* 0x000fe200000100c0 */
[----:B------:R-:W-:-:S05]  /*7080*/  IMAD.MOV.U32 R7, RZ, RZ, R10 ;  /* 0x000000ffff077224 */ /* 0x000fca00078e000a */
        /* <DEDUP_REMOVED lines=9> */
.L_x_30103:
        /* <DEDUP_REMOVED lines=13> */
.L_x_30105:
[----:B------:R-:W-:Y:S05]  /*71f0*/  BSYNC.RECONVERGENT B2 ;  /* 0x0000000000027941 */ /* 0x000fea0003800200 */
.L_x_30104:
[----:B------:R-:W-:Y:S01]  /*7200*/  LOP3.LUT R5, R9, R7, R21, 0x96, !PT ;  /* 0x0000000709057212 */ /* 0x000fe200078e9615 */
[----:B------:R-:W-:-:S04]  /*7210*/  IMAD.WIDE.U32 R22, R4, -0x326172a9, RZ ;  /* 0xcd9e8d5704167825 */ /* 0x000fc800078e00ff */
[----:B------:R-:W-:Y:S02]  /*7220*/  VIADD R7, R20, 0x9e3779b9 ;  /* 0x9e3779b914077836 */ /* 0x000fe40000000000 */
[----:B------:R-:W-:Y:S01]  /*7230*/  IMAD.WIDE.U32 R144, R5, -0x326172a9, RZ ;  /* 0xcd9e8d5705907825 */ /* 0x000fe200078e00ff */
[----:B------:R-:W-:-:S03]  /*7240*/  LOP3.LUT R5, R8, R23, R20, 0x96, !PT ;  /* 0x0000001708057212 */ /* 0x000fc600078e9614 */
[----:B------:R-:W-:Y:S01]  /*7250*/  IMAD.MOV.U32 R19, RZ, RZ, RZ ;  /* 0x000000ffff137224 */ /* 0x000fe200078e00ff */
        /* <DEDUP_REMOVED lines=54> */
[----:B------:R-:W-:-:S07]  /*75c0*/  IMAD.MOV.U32 R12, RZ, RZ, R22 ;  /* 0x000000ffff0c7224 */ /* 0x000fce00078e0016 */
.L_x_30102:
[----:B------:R-:W-:Y:S05]  /*75d0*/  BSYNC.RECONVERGENT B1 ;  /* 0x0000000000017941 */ /* 0x000fea0003800200 */
.L_x_30101:
        /* <DEDUP_REMOVED lines=17> */
.L_x_30108:
        /* <DEDUP_REMOVED lines=13> */
.L_x_30110:
[----:B------:R-:W-:Y:S05]  /*77c0*/  BSYNC.RECONVERGENT B2 ;  /* 0x0000000000027941 */ /* 0x000fea0003800200 */
.L_x_30109:
[----:B------:R-:W-:Y:S01]  /*77d0*/  LOP3.LUT R5, R9, R7, R21, 0x96, !PT ;  /* 0x0000000709057212 */ /* 0x000fe200078e9615 */
[----:B------:R-:W-:-:S04]  /*77e0*/  IMAD.WIDE.U32 R22, R4, -0x326172a9, RZ ;  /* 0xcd9e8d5704167825 */ /* 0x000fc800078e00ff */
[----:B------:R-:W-:Y:S02]  /*77f0*/  VIADD R7, R20, 0x9e3779b9 ;  /* 0x9e3779b914077836 */ /* 0x000fe40000000000 */
[----:B------:R-:W-:Y:S01]  /*7800*/  IMAD.WIDE.U32 R144, R5, -0x326172a9, RZ ;  /* 0xcd9e8d5705907825 */ /* 0x000fe200078e00ff */
[----:B------:R-:W-:-:S03]  /*7810*/  LOP3.LUT R5, R8, R23, R20, 0x96, !PT ;  /* 0x0000001708057212 */ /* 0x000fc600078e9614 */
[----:B------:R-:W-:Y:S01]  /*7820*/  IMAD.MOV.U32 R17, RZ, RZ, RZ ;  /* 0x000000ffff117224 */ /* 0x000fe200078e00ff */
        /* <DEDUP_REMOVED lines=54> */
[----:B------:R-:W-:-:S07]  /*7b90*/  MOV R12, R22 ;  /* 0x00000016000c7202 */ /* 0x000fce0000000f00 */
.L_x_30107:
[----:B------:R-:W-:Y:S05]  /*7ba0*/  BSYNC.RECONVERGENT B1 ;  /* 0x0000000000017941 */ /* 0x000fea0003800200 */
.L_x_30106:
[----:B------:R-:W-:Y:S01]  /*7bb0*/  ISETP.NE.AND P4, PT, R17, 0x1, PT ;  /* 0x000000011100780c */ /* 0x000fe20003f85270 */
[----:B------:R-:W-:Y:S01]  /*7bc0*/  BSSY.RECONVERGENT B1, `(.L_x_30111) ;  /* 0x0000059000017945 */ /* 0x000fe20003800200 */
[----:B------:R-:W-:Y:S01]  /*7bd0*/  I2FP.F32.U32 R7, R7 ;  /* 0x0000000700077245 */ /* 0x000fe20000201000 */
[----:B------:R-:W-:-:S04]  /*7be0*/  IMAD.MOV.U32 R22, RZ, RZ, 0x2 ;  /* 0x00000002ff167424 */ /* 0x000fc800078e00ff */
[----:B------:R-:W-:Y:S01]  /*7bf0*/  FFMA.FTZ R19, R7, R192, 1.1641532182693481445e-10 ;  /* 0x2f00000007137423 */ /* 0x000fe200000100c0 */
[----:B------:R-:W-:-:S05]  /*7c00*/  MOV R7, R10 ;  /* 0x0000000a00077202 */ /* 0x000fca0000000f00 */
        /* <DEDUP_REMOVED lines=9> */
.L_x_30113:
        /* <DEDUP_REMOVED lines=13> */
.L_x_30115:
[----:B------:R-:W-:Y:S05]  /*7d70*/  BSYNC.RECONVERGENT B2 ;  /* 0x0000000000027941 */ /* 0x000fea0003800200 */
.L_x_30114:
        /* <DEDUP_REMOVED lines=59> */
[----:B------:R-:W-:Y:S02]  /*8130*/  IMAD.MOV.U32 R12, RZ, RZ, R22 ;  /* 0x000000ffff0c7224 */ /* 0x000fe400078e0016 */
[----:B------:R-:W-:-:S07]  /*8140*/  HFMA2 R22, -RZ, RZ, 0, 0 ;  /* 0x00000000ff167431 */ /* 0x000fce00000001ff */
.L_x_30112:
[----:B------:R-:W-:Y:S05]  /*8150*/  BSYNC.RECONVERGENT B1 ;  /* 0x0000000000017941 */ /* 0x000fea0003800200 */
.L_x_30111:
        /* <DEDUP_REMOVED lines=17> */
.L_x_30118:
[----:B------:R-:W-:Y:S01]  /*8270*/  VIADD R2, R2, 0x1 ;  /* 0x0000000102027836 */ /* 0x000fe20000000000 */
[----:B------:R-:W-:Y:S03]  /*8280*/  BSSY.RECONVERGENT B2, `(.L_x_30119) ;  /* 0x000000f000027945 */ /* 0x000fe60003800200 */
[C---:B------:R-:W-:Y:S01]  /*8290*/  IMAD.WIDE.U32 R6, R2.reuse, -0x2daee0ad, RZ ;  /* 0xd2511f5302067825 */ /* 0x040fe200078e00ff */
        /* <DEDUP_REMOVED lines=13> */
.L_x_30120:
[----:B------:R-:W-:Y:S05]  /*8370*/  BSYNC.RECONVERGENT B2 ;  /* 0x0000000000027941 */ /* 0x000fea0003800200 */
.L_x_30119:
        /* <DEDUP_REMOVED lines=59> */
[----:B------:R-:W-:Y:S01]  /*8730*/  MOV R23, R12 ;  /* 0x0000000c00177202 */ /* 0x000fe20000000f00 */
[----:B------:R-:W-:-:S07]  /*8740*/  IMAD.MOV.U32 R12, RZ, RZ, R22 ;  /* 0x000000ffff0c7224 */ /* 0x000fce00078e0016 */
.L_x_30117:
[----:B------:R-:W-:Y:S05]  /*8750*/  BSYNC.RECONVERGENT B1 ;  /* 0x0000000000017941 */ /* 0x000fea0003800200 */
.L_x_30116:
[----:B------:R-:W-:Y:S02]  /*8760*/  LOP3.LUT R3, R3, 0xffdfffff, RZ, 0xc0, !PT ;  /* 0xffdfffff03037812 */ /* 0x000fe400078ec0ff */
[-C--:B------:R-:W-:Y:S01]  /*8770*/  FSETP.GTU.FTZ.AND P6, PT, R16, R194.reuse, PT ;  /* 0x000000c21000720b */ /* 0x080fe20003fdc000 */
[----:B------:R-:W-:Y:S01]  /*8780*/  FMUL.FTZ R16, R137, R193 ;  /* 0x000000c189107220 */ /* 0x000fe20000410000 */
[----:B------:R-:W-:Y:S02]  /*8790*/  @P5 LOP3.LUT R3, R3, 0x200000, RZ, 0xfc, !PT ;  /* 0x0020000003035812 */ /* 0x000fe400078efcff */
[----:B------:R-:W-:Y:S02]  /*87a0*/  FSETP.GTU.FTZ.AND P5, PT, R13, R194, PT ;  /* 0x000000c20d00720b */ /* 0x000fe40003fbc000 */
[----:B------:R-:W-:Y:S02]  /*87b0*/  LOP3.LUT R3, R3, 0xfff7ffff, RZ, 0xc0, !PT ;  /* 0xfff7ffff03037812 */ /* 0x000fe400078ec0ff */
[----:B------:R-:W-:-:S02]  /*87c0*/  FSEL R15, R15, RZ, P2 ;  /* 0x000000ff0f0f7208 */ /* 0x000fc40001000000 */
[----:B------:R-:W-:Y:S02]  /*87d0*/  @P0 LOP3.LUT R3, R3, 0x80000, RZ, 0xfc, !PT ;  /* 0x0008000003030812 */ /* 0x000fe400078efcff */
[----:B------:R-:W-:Y:S02]  /*87e0*/  FSEL R16, R16, RZ, !P6 ;  /* 0x000000ff10107208 */ /* 0x000fe40007000000 */
[----:B------:R-:W-:Y:S02]  /*87f0*/  LOP3.LUT R3, R3, 0xfffffffe, RZ, 0xc0, !PT ;  /* 0xfffffffe03037812 */ /* 0x000fe400078ec0ff */
[----:B------:R-:W-:Y:S01]  /*8800*/  I2FP.F32.U32 R13, R23 ;  /* 0x00000017000d7245 */ /* 0x000fe20000201000 */
[----:B------:R-:W-:Y:S01]  /*8810*/  FADD.FTZ R145, R15, R16 ;  /* 0x000000100f917221 */ /* 0x000fe20000010000 */
[----:B------:R-:W-:Y:S01]  /*8820*/  @P5 LOP3.LUT R3, R3, 0x1, RZ, 0xfc, !PT ;  /* 0x0000000103035812 */ /* 0x000fe200078efcff */
[----:B------:R-:W-:Y:S01]  /*8830*/  FMUL.FTZ R15, R136, R193 ;  /* 0x000000c1880f7220 */ /* 0x000fe20000410000 */
[----:B------:R-:W-:Y:S01]  /*8840*/  FSEL R11, R11, RZ, P1 ;  /* 0x000000ff0b0b7208 */ /* 0x000fe20000800000 */
[----:B------:R-:W-:Y:S01]  /*8850*/  FFMA.FTZ R13, R13, R192, 1.1641532182693481445e-10 ;  /* 0x2f0000000d0d7423 */ /* 0x000fe200000100c0 */
[----:B------:R-:W-:-:S02]  /*8860*/  LOP3.LUT P5, RZ, R3, 0x200000, RZ, 0xc0, !PT ;  /* 0x0020000003ff7812 */ /* 0x000fc400078ac0ff */
[----:B------:R-:W-:Y:S02]  /*8870*/  LOP3.LUT R3, R3, 0xfffffffd, RZ, 0xc0, !PT ;  /* 0xfffffffd03037812 */ /* 0x000fe400078ec0ff */
[-C--:B------:R-:W-:Y:S02]  /*8880*/  FSETP.GTU.FTZ.AND P0, PT, R19, R194.reuse, PT ;  /* 0x000000c21300720b */ /* 0x080fe40003f1c000 */
[----:B------:R-:W-:Y:S02]  /*8890*/  @P6 LOP3.LUT R3, R3, 0x2, RZ, 0xfc, !PT ;  /* 0x0000000203036812 */ /* 0x000fe400078efcff */
[----:B------:R-:W-:Y:S01]  /*88a0*/  FSETP.GTU.FTZ.AND P6, PT, R13, R194, PT ;  /* 0x000000c20d00720b */ /* 0x000fe20003fdc000 */
[----:B------:R-:W-:Y:S01]  /*88b0*/  FMUL.FTZ R13, R139, R193 ;  /* 0x000000c18b0d7220 */ /* 0x000fe20000410000 */
[----:B------:R-:W-:Y:S02]  /*88c0*/  LOP3.LUT R3, R3, 0xffefffff, RZ, 0xc0, !PT ;  /* 0xffefffff03037812 */ /* 0x000fe400078ec0ff */
[----:B------:R-:W-:Y:S01]  /*88d0*/  FSEL R14, R14, RZ, P3 ;  /* 0x000000ff0e0e7208 */ /* 0x000fe20001800000 */
[----:B------:R-:W-:Y:S01]  /*88e0*/  @P5 FADD.FTZ R145, R141, R145 ;  /* 0x000000918d915221 */ /* 0x000fe20000010000 */
[----:B------:R-:W-:-:S02]  /*88f0*/  @P2 LOP3.LUT R3, R3, 0x100000, RZ, 0xfc, !PT ;  /* 0x0010000003032812 */ /* 0x000fc400078efcff */
[----:B------:R-:W-:Y:S02]  /*8900*/  FSEL R13, R13, RZ, !P6 ;  /* 0x000000ff0d0d7208 */ /* 0x000fe40007000000 */
[----:B------:R-:W-:-:S04]  /*8910*/  LOP3.LUT P2, RZ, R3, 0x1, RZ, 0xc0, !PT ;  /* 0x0000000103ff7812 */ /* 0x000fc8000784c0ff */
[----:B------:R-:W-:-:S05]  /*8920*/  FSEL R15, R15, RZ, !P2 ;  /* 0x000000ff0f0f7208 */ /* 0x000fca0005000000 */
[----:B------:R-:W-:Y:S01]  /*8930*/  FADD.FTZ R144, R11, R15 ;  /* 0x0000000f0b907221 */ /* 0x000fe20000010000 */
[----:B------:R-:W-:Y:S01]  /*8940*/  FMUL.FTZ R11, R138, R193 ;  /* 0x000000c18a0b7220 */ /* 0x000fe20000410000 */
[----:B------:R-:W-:Y:S02]  /*8950*/  FSEL R15, R17, RZ, P4 ;  /* 0x000000ff110f7208 */ /* 0x000fe40002000000 */
[----:B------:R-:W-:Y:S02]  /*8960*/  @P5 FADD.FTZ R144, R140, R144 ;  /* 0x000000908c905221 */ /* 0x000fe40000010000 */
[----:B------:R-:W-:Y:S01]  /*8970*/  FSEL R11, R11, RZ, !P0 ;  /* 0x000000ff0b0b7208 */ /* 0x000fe20004000000 */
[----:B------:R-:W-:Y:S01]  /*8980*/  FADD.FTZ R147, R13, R15 ;  /* 0x0000000f0d937221 */ /* 0x000fe20000010000 */
[----:B------:R-:W-:Y:S02]  /*8990*/  SEL R13, RZ, 0x1, P2 ;  /* 0x00000001ff0d7807 */ /* 0x000fe40001000000 */
[----:B------:R-:W-:Y:S01]  /*89a0*/  SEL R15, RZ, 0x1, P0 ;  /* 0x00000001ff0f7807 */ /* 0x000fe20000000000 */
[----:B------:R-:W-:Y:S01]  /*89b0*/  FADD.FTZ R146, R14, R11 ;  /* 0x0000000b0e927221 */ /* 0x000fe20000010000 */
[----:B------:R-:W-:Y:S01]  /*89c0*/  @P5 FADD.FTZ R147, R143, R147 ;  /* 0x000000938f935221 */ /* 0x000fe20000010000 */
[----:B------:R-:W-:-:S02]  /*89d0*/  SEL R11, RZ, 0x1, P6 ;  /* 0x00000001ff0b7807 */ /* 0x000fc40003000000 */
[----:B------:R-:W-:Y:S01]  /*89e0*/  @P5 FADD.FTZ R146, R142, R146 ;  /* 0x000000928e925221 */ /* 0x000fe20000010000 */
[C---:B------:R-:W-:Y:S02]  /*89f0*/  LOP3.LUT P5, RZ, R3.reuse, 0x2, RZ, 0xc0, !PT ;  /* 0x0000000203ff7812 */ /* 0x040fe400078ac0ff */
[C---:B------:R-:W-:Y:S02]  /*8a00*/  LOP3.LUT P2, RZ, R3.reuse, 0x100000, RZ, 0xc0, !PT ;  /* 0x0010000003ff7812 */ /* 0x040fe4000784c0ff */
[----:B------:R-:W-:Y:S02]  /*8a10*/  SEL R14, RZ, 0x1, P5 ;  /* 0x00000001ff0e7807 */ /* 0x000fe40002800000 */
[----:B------:R-:W-:Y:S02]  /*8a20*/  LOP3.LUT P0, RZ, R3, 0x80000, RZ, 0xc0, !PT ;  /* 0x0008000003ff7812 */ /* 0x000fe4000780c0ff */
[----:B------:R-:W-:-:S11]  /*8a30*/  PRMT R16, R11, 0x7610, R16 ;  /* 0x000076100b107816 */ /* 0x000fd60000000010 */
.L_x_30080:
[----:B------:R-:W0:Y:S01]  /*8a40*/  LDC.64 R22, c[0x0][0x3a8] ;  /* 0x0000ea00ff167b82 */ /* 0x000e220000000a00 */
[----:B------:R-:W-:Y:S02]  /*8a50*/  SEL R11, RZ, 0x1000000, !P4 ;  /* 0x01000000ff0b7807 */ /* 0x000fe40006000000 */
[----:B------:R-:W-:Y:S02]  /*8a60*/  SEL R17, RZ, 0x10000, !P3 ;  /* 0x00010000ff117807 */ /* 0x000fe40005800000 */
[----:B------:R-:W-:-:S04]  /*8a70*/  SEL R19, RZ, 0x100, !P2 ;  /* 0x00000100ff137807 */ /* 0x000fc80005000000 */
[----:B------:R-:W-:Y:S02]  /*8a80*/  IADD3 R11, PT, PT, R19, R11, R17 ;  /* 0x0000000b130b7210 */ /* 0x000fe40007ffe011 */
[----:B------:R-:W-:-:S04]  /*8a90*/  SEL R17, RZ, 0x1, !P1 ;  /* 0x00000001ff117807 */ /* 0x000fc80004800000 */
[----:B------:R-:W-:Y:S01]  /*8aa0*/  IADD3 R11, PT, PT, R11, R17, RZ ;  /* 0x000000110b0b7210 */ /* 0x000fe20007ffe0ff */
[----:B0-----:R-:W-:-:S05]  /*8ab0*/  IMAD.WIDE.U32 R22, R18, 0x10, R22 ;  /* 0x0000001012167825 */ /* 0x001fca00078e0016 */
[----:B------:R0:W-:Y:S02]  /*8ac0*/  STG.E.128 desc[UR6][R22.64], R144 ;  /* 0x0000009016007986 */ /* 0x0001e4000c101d06 */
[----:B0-----:R-:W0:Y:S02]  /*8ad0*/  LDC.64 R22, c[0x0][0x3b0] ;  /* 0x0000ec00ff167b82 */ /* 0x001e240000000a00 */
[----:B0-----:R-:W-:-:S05]  /*8ae0*/  IMAD.WIDE.U32 R22, R18, 0x4, R22 ;  /* 0x0000000412167825 */ /* 0x001fca00078e0016 */
[----:B------:R0:W-:Y:S01]  /*8af0*/  STG.E desc[UR6][R22.64], R11 ;  /* 0x0000000b16007986 */ /* 0x0001e2000c101906 */
[----:B------:R-:W-:Y:S05]  /*8b00*/  @!P0 BRA `(.L_x_30121) ;  /* 0x00000000002c8947 */ /* 0x000fea0003800000 */
[----:B0-----:R-:W0:Y:S01]  /*8b10*/  LDC.64 R22, c[0x0][0x3b8] ;  /* 0x0000ee00ff167b82 */ /* 0x001e220000000a00 */
[----:B------:R-:W-:Y:S01]  /*8b20*/  IMAD.U32 R11, R15, 0x10000, RZ ;  /* 0x000100000f0b7824 */ /* 0x000fe200078e00ff */
[----:B------:R-:W-:-:S04]  /*8b30*/  LOP3.LUT R17, R16, 0xffff, RZ, 0xc0, !PT ;  /* 0x0000ffff10117812 */ /* 0x000fc800078ec0ff */
[----:B------:R-:W-:-:S05]  /*8b40*/  LOP3.LUT R11, R11, 0xff0000, RZ, 0xc0, !PT ;  /* 0x00ff00000b0b7812 */ /* 0x000fca00078ec0ff */
[----:B------:R-:W-:Y:S01]  /*8b50*/  IMAD R11, R17, 0x1000000, R11 ;  /* 0x01000000110b7824 */ /* 0x000fe200078e020b */
[----:B------:R-:W-:-:S04]  /*8b60*/  LOP3.LUT R17, R14, 0xff, RZ, 0xc0, !PT ;  /* 0x000000ff0e117812 */ /* 0x000fc800078ec0ff */
[----:B------:R-:W-:Y:S02]  /*8b70*/  LEA R11, R17, R11, 0x8 ;  /* 0x0000000b110b7211 */ /* 0x000fe400078e40ff */
[----:B------:R-:W-:-:S05]  /*8b80*/  LOP3.LUT R17, R13, 0xff, RZ, 0xc0, !PT ;  /* 0x000000ff0d117812 */ /* 0x000fca00078ec0ff */
[----:B------:R-:W-:Y:S02]  /*8b90*/  IMAD.IADD R11, R11, 0x1, R17 ;  /* 0x000000010b0b7824 */ /* 0x000fe400078e0211 */
[----:B0-----:R-:W-:-:S05]  /*8ba0*/  IMAD.WIDE.U32 R22, R18, 0x4, R22 ;  /* 0x0000000412167825 */ /* 0x001fca00078e0016 */
[----:B------:R1:W-:Y:S02]  /*8bb0*/  STG.E desc[UR6][R22.64], R11 ;  /* 0x0000000b16007986 */ /* 0x0003e4000c101906 */
.L_x_30121:
[----:B01----:R-:W-:Y:S01]  /*8bc0*/  IMAD.MOV.U32 R11, RZ, RZ, R12 ;  /* 0x000000ffff0b7224 */ /* 0x003fe200078e000c */
[----:B------:R-:W-:-:S07]  /*8bd0*/  IADD3 R12, PT, PT, R18, 0x20, RZ ;  /* 0x00000020120c7810 */ /* 0x000fce0007ffe0ff */
.L_x_30058:
[----:B------:R-:W-:Y:S05]  /*8be0*/  BSYNC.RECONVERGENT B0 ;  /* 0x0000000000007941 */ /* 0x000fea0003800200 */
.L_x_30057:
        /* <DEDUP_REMOVED lines=35> */
.L_x_30127:
        /* <DEDUP_REMOVED lines=13> */
.L_x_30129:
[----:B------:R-:W-:Y:S05]  /*8ef0*/  BSYNC.RECONVERGENT B2 ;  /* 0x0000000000027941 */ /* 0x000fea0003800200 */
.L_x_30128:
        /* <DEDUP_REMOVED lines=58> */
[----:B------:R-:W-:Y:S01]  /*92a0*/  MOV R17, R14 ;  /* 0x0000000e00117202 */ /* 0x000fe20000000f00 */
[----:B------:R-:W-:Y:S01]  /*92b0*/  IMAD.MOV.U32 R14, RZ, RZ, R11 ;  /* 0x000000ffff0e7224 */ /* 0x000fe200078e000b */
[----:B------:R-:W-:-:S07]  /*92c0*/  LOP3.LUT R6, R7, R6, R15, 0x96, !PT ;  /* 0x0000000607067212 */ /* 0x000fce00078e960f */
.L_x_30126:
[----:B------:R-:W-:Y:S05]  /*92d0*/  BSYNC.RECONVERGENT B1 ;  /* 0x0000000000017941 */ /* 0x000fea0003800200 */
.L_x_30125:
[----:B------:R-:W1:Y:S01]  /*92e0*/  LDC R194, c[0x0][0x404] ;  /* 0x00010100ffc27b82 */ /* 0x000e620000000800 */
[----:B------:R-:W-:Y:S01]  /*92f0*/  ISETP.NE.AND P2, PT, R13, 0x1, PT ;  /* 0x000000010d00780c */ /* 0x000fe20003f45270 */
[----:B------:R-:W-:Y:S01]  /*9300*/  HFMA2 R192, -RZ, RZ, 0.1171875, 0 ;  /* 0x2f800000ffc07431 */ /* 0x000fe200000001ff */
[----:B------:R-:W-:Y:S01]  /*9310*/  I2FP.F32.U32 R7, R14 ;  /* 0x0000000e00077245 */ /* 0x000fe20000201000 */
[----:B------:R-:W-:Y:S01]  /*9320*/  BSSY.RECONVERGENT B1, `(.L_x_30130) ;  /* 0x000005b000017945 */ /* 0x000fe20003800200 */
[----:B------:R-:W-:-:S03]  /*9330*/  IMAD.MOV.U32 R14, RZ, RZ, 0x2 ;  /* 0x00000002ff0e7424 */ /* 0x000fc600078e00ff */
[----:B------:R-:W2:Y:S01]  /*9340*/  LDC R193, c[0x0][0x408] ;  /* 0x00010200ffc17b82 */ /* 0x000ea20000000800 */
[----:B------:R-:W-:-:S05]  /*9350*/  FFMA.FTZ R7, R7, R192, 1.1641532182693481445e-10 ;  /* 0x2f00000007077423 */ /* 0x000fca00000100c0 */
[----:B-1----:R-:W-:Y:S01]  /*9360*/  FSETP.LE.FTZ.AND P1, PT, R7, R194, PT ;  /* 0x000000c20700720b */ /* 0x002fe20003f33000 */
[----:B------:R-:W-:Y:S02]  /*9370*/  IMAD.MOV.U32 R7, RZ, RZ, R10 ;  /* 0x000000ffff077224 */ /* 0x000fe400078e000a */
[----:B--2--5:R-:W-:Y:S01]  /*9380*/  FMUL.FTZ R11, R148, R193 ;  /* 0x000000c1940b7220 */ /* 0x024fe20000410000 */
        /* <DEDUP_REMOVED lines=9> */
.L_x_30132:
        /* <DEDUP_REMOVED lines=13> */
.L_x_30134:
[----:B------:R-:W-:Y:S05]  /*94f0*/  BSYNC.RECONVERGENT B2 ;  /* 0x0000000000027941 */ /* 0x000fea0003800200 */
.L_x_30133:
[----:B------:R-:W-:Y:S01]  /*9500*/  LOP3.LUT R5, R9, R7, R21, 0x96, !PT ;  /* 0x0000000709057212 */ /* 0x000fe200078e9615 */
[----:B------:R-:W-:-:S04]  /*9510*/  IMAD.WIDE.U32 R14, R4, -0x326172a9, RZ ;  /* 0xcd9e8d57040e7825 */ /* 0x000fc800078e00ff */
[----:B------:R-:W-:Y:S02]  /*9520*/  VIADD R7, R20, 0x9e3779b9 ;  /* 0x9e3779b914077836 */ /* 0x000fe40000000000 */
[----:B0-----:R-:W-:Y:S01]  /*9530*/  IMAD.WIDE.U32 R22, R5, -0x326172a9, RZ ;  /* 0xcd9e8d5705167825 */ /* 0x001fe200078e00ff */
        /* <DEDUP_REMOVED lines=57> */
.L_x_30131:
[----:B------:R-:W-:Y:S05]  /*98d0*/  BSYNC.RECONVERGENT B1 ;  /* 0x0000000000017941 */ /* 0x000fea0003800200 */
.L_x_30130:
        /* <DEDUP_REMOVED lines=15> */
.L_x_30137:
        /* <DEDUP_REMOVED lines=13> */
.L_x_30139:
[----:B------:R-:W-:Y:S05]  /*9aa0*/  BSYNC.RECONVERGENT B2 ;  /* 0x0000000000027941 */ /* 0x000fea0003800200 */
.L_x_30138:
[----:B------:R-:W-:Y:S01]  /*9ab0*/  LOP3.LUT R5, R9, R7, R21, 0x96, !PT ;  /* 0x0000000709057212 */ /* 0x000fe200078e9615 */
[----:B------:R-:W-:-:S04]  /*9ac0*/  IMAD.WIDE.U32 R14, R4, -0x326172a9, RZ ;  /* 0xcd9e8d57040e7825 */ /* 0x000fc800078e00ff */
[----:B------:R-:W-:Y:S02]  /*9ad0*/  VIADD R7, R20, 0x9e3779b9 ;  /* 0x9e3779b914077836 */ /* 0x000fe40000000000 */
[----:B0-----:R-:W-:Y:S01]  /*9ae0*/  IMAD.WIDE.U32 R22, R5, -0x326172a9, RZ ;  /* 0xcd9e8d5705167825 */ /* 0x001fe200078e00ff */
        /* <DEDUP_REMOVED lines=57> */
.L_x_30136:
[----:B------:R-:W-:Y:S05]  /*9e80*/  BSYNC.RECONVERGENT B1 ;  /* 0x0000000000017941 */ /* 0x000fea0003800200 */
.L_x_30135:
        /* <DEDUP_REMOVED lines=17> */
.L_x_30142:
        /* <DEDUP_REMOVED lines=13> */
.L_x_30144:
[----:B------:R-:W-:Y:S05]  /*a070*/  BSYNC.RECONVERGENT B2 ;  /* 0x0000000000027941 */ /* 0x000fea0003800200 */
.L_x_30143:
[----:B------:R-:W-:Y:S01]  /*a080*/  LOP3.LUT R5, R9, R7, R21, 0x96, !PT ;  /* 0x0000000709057212 */ /* 0x000fe200078e9615 */
[----:B0-----:R-:W-:Y:S01]  /*a090*/  IMAD.WIDE.U32 R22, R4, -0x326172a9, RZ ;  /* 0xcd9e8d5704167825 */ /* 0x001fe200078e00ff */
        /* <DEDUP_REMOVED lines=59> */
.L_x_30141:
[----:B------:R-:W-:Y:S05]  /*a450*/  BSYNC.RECONVERGENT B1 ;  /* 0x0000000000017941 */ /* 0x000fea0003800200 */
.L_x_30140:
        /* <DEDUP_REMOVED lines=15> */
.L_x_30147:
        /* <DEDUP_REMOVED lines=13> */
.L_x_30149:
[----:B------:R-:W-:Y:S05]  /*a620*/  BSYNC.RECONVERGENT B2 ;  /* 0x0000000000027941 */ /* 0x000fea0003800200 */
.L_x_30148:
[----:B------:R-:W-:Y:S01]  /*a630*/  LOP3.LUT R5, R9, R7, R21, 0x96, !PT ;  /* 0x0000000709057212 */ /* 0x000fe200078e9615 */
[----:B0-----:R-:W-:-:S04]  /*a640*/  IMAD.WIDE.U32 R22, R4, -0x326172a9, RZ ;  /* 0xcd9e8d5704167825 */ /* 0x001fc800078e00ff */
        /* <DEDUP_REMOVED lines=59> */
.L_x_30146:
[----:B------:R-:W-:Y:S05]  /*aa00*/  BSYNC.RECONVERGENT B1 ;  /* 0x0000000000017941 */ /* 0x000fea0003800200 */
.L_x_30145:
[----:B------:R-:W-:Y:S01]  /*aa10*/  ISETP.NE.AND P4, PT, R19, 0x1, PT ;  /* 0x000000011300780c */ /* 0x000fe20003f85270 */
[----:B------:R-:W-:Y:S01]  /*aa20*/  BSSY.RECONVERGENT B1, `(.L_x_30150) ;  /* 0x000005b000017945 */ /* 0x000fe20003800200 */
[----:B------:R-:W-:Y:S01]  /*aa30*/  I2FP.F32.U32 R7, R7 ;  /* 0x0000000700077245 */ /* 0x000fe20000201000 */
[----:B0-----:R-:W-:Y:S02]  /*aa40*/  HFMA2 R23, -RZ, RZ, 0, 1.1920928955078125e-07 ;  /* 0x00000002ff177431 */ /* 0x001fe400000001ff */
        /* <DEDUP_REMOVED lines=13> */
.L_x_30152:
        /* <DEDUP_REMOVED lines=13> */
.L_x_30154:
[----:B------:R-:W-:Y:S05]  /*abf0*/  BSYNC.RECONVERGENT B2 ;  /* 0x0000000000027941 */ /* 0x000fea0003800200 */
.L_x_30153:
        /* <DEDUP_REMOVED lines=61> */
.L_x_30151:
[----:B------:R-:W-:Y:S05]  /*afd0*/  BSYNC.RECONVERGENT B1 ;  /* 0x0000000000017941 */ /* 0x000fea0003800200 */
.L_x_30150:
        /* <DEDUP_REMOVED lines=15> */
.L_x_30157:
        /* <DEDUP_REMOVED lines=13> */
.L_x_30159:
[----:B------:R-:W-:Y:S05]  /*b1a0*/  BSYNC.RECONVERGENT B2 ;  /* 0x0000000000027941 */ /* 0x000fea0003800200 */
.L_x_30158:
        /* <DEDUP_REMOVED lines=61> */
.L_x_30156:
[----:B------:R-:W-:Y:S05]  /*b580*/  BSYNC.RECONVERGENT B1 ;  /* 0x0000000000017941 */ /* 0x000fea0003800200 */
.L_x_30155:
        /* <DEDUP_REMOVED lines=17> */
.L_x_30162:
        /* <DEDUP_REMOVED lines=16> */
.L_x_30164:
[----:B------:R-:W-:Y:S05]  /*b7a0*/  BSYNC.RECONVERGENT B2 ;  /* 0x0000000000027941 */ /* 0x000fea0003800200 */
.L_x_30163:
        /* <DEDUP_REMOVED lines=61> */
.L_x_30161:
[----:B------:R-:W-:Y:S05]  /*bb80*/  BSYNC.RECONVERGENT B1 ;  /* 0x0000000000017941 */ /* 0x000fea0003800200 */
.L_x_30160:
        /* <DEDUP_REMOVED lines=22> */
[----:B------:R-:W-:-:S03]  /*bcf0*/  LOP3.LUT R3, R3, 0xffefffff, RZ, 0xc0, !PT ;  /* 0xffefffff03037812 */ /* 0x000fc600078ec0ff */
[----:B------:R-:W-:Y:S01]  /*bd00*/  @P5 FADD.FTZ R149, R141, R149 ;  /* 0x000000958d955221 */ /* 0x000fe20000010000 */
[----:B------:R-:W-:Y:S02]  /*bd10*/  @P2 LOP3.LUT R3, R3, 0x100000, RZ, 0xfc, !PT ;  /* 0x0010000003032812 */ /* 0x000fe400078efcff */
[----:B------:R-:W-:Y:S02]  /*bd20*/  FSEL R13, R13, RZ, !P6 ;  /* 0x000000ff0d0d7208 */ /* 0x000fe40007000000 */
[----:B------:R-:W-:-:S04]  /*bd30*/  LOP3.LUT P2, RZ, R3, 0x1, RZ, 0xc0, !PT ;  /* 0x0000000103ff7812 */ /* 0x000fc8000784c0ff */
[----:B------:R-:W-:-:S05]  /*bd40*/  FSEL R15, R15, RZ, !P2 ;  /* 0x000000ff0f0f7208 */ /* 0x000fca0005000000 */
[----:B------:R-:W-:Y:S01]  /*bd50*/  FADD.FTZ R148, R11, R15 ;  /* 0x0000000f0b947221 */ /* 0x000fe20000010000 */
[----:B------:R-:W-:Y:S01]  /*bd60*/  FMUL.FTZ R11, R138, R193 ;  /* 0x000000c18a0b7220 */ /* 0x000fe20000410000 */
[----:B------:R-:W-:Y:S02]  /*bd70*/  FSEL R15, R14, RZ, P3 ;  /* 0x000000ff0e0f7208 */ /* 0x000fe40001800000 */
[----:B------:R-:W-:Y:S01]  /*bd80*/  FSEL R14, R151, RZ, P4 ;  /* 0x000000ff970e7208 */ /* 0x000fe20002000000 */
[----:B------:R-:W-:Y:S01]  /*bd90*/  @P5 FADD.FTZ R148, R140, R148 ;  /* 0x000000948c945221 */ /* 0x000fe20000010000 */
[----:B------:R-:W-:-:S03]  /*bda0*/  FSEL R11, R11, RZ, !P0 ;  /* 0x000000ff0b0b7208 */ /* 0x000fc60004000000 */
[----:B------:R-:W-:Y:S01]  /*bdb0*/  FADD.FTZ R151, R13, R14 ;  /* 0x0000000e0d977221 */ /* 0x000fe20000010000 */
[----:B------:R-:W-:Y:S01]  /*bdc0*/  SEL R13, RZ, 0x1, P2 ;  /* 0x00000001ff0d7807 */ /* 0x000fe20001000000 */
[----:B------:R-:W-:Y:S01]  /*bdd0*/  FADD.FTZ R150, R15, R11 ;  /* 0x0000000b0f967221 */ /* 0x000fe20000010000 */
[----:B------:R-:W-:Y:S01]  /*bde0*/  SEL R11, RZ, 0x1, P6 ;  /* 0x00000001ff0b7807 */ /* 0x000fe20003000000 */
[----:B------:R-:W-:Y:S01]  /*bdf0*/  @P5 FADD.FTZ R151, R143, R151 ;  /* 0x000000978f975221 */ /* 0x000fe20000010000 */
[----:B------:R-:W-:Y:S01]  /*be00*/  SEL R15, RZ, 0x1, P0 ;  /* 0x00000001ff0f7807 */ /* 0x000fe20000000000 */
[----:B------:R-:W-:Y:S01]  /*be10*/  @P5 FADD.FTZ R150, R142, R150 ;  /* 0x000000968e965221 */ /* 0x000fe20000010000 */
[C---:B------:R-:W-:Y:S02]  /*be20*/  LOP3.LUT P5, RZ, R3.reuse, 0x2, RZ, 0xc0, !PT ;  /* 0x0000000203ff7812 */ /* 0x040fe400078ac0ff */
[----:B------:R-:W-:Y:S02]  /*be30*/  LOP3.LUT P2, RZ, R3, 0x100000, RZ, 0xc0, !PT ;  /* 0x0010000003ff7812 */ /* 0x000fe4000784c0ff */
[----:B------:R-:W-:-:S02]  /*be40*/  SEL R14, RZ, 0x1, P5 ;  /* 0x00000001ff0e7807 */ /* 0x000fc40002800000 */
[----:B------:R-:W-:Y:S02]  /*be50*/  LOP3.LUT P0, RZ, R3, 0x80000, RZ, 0xc0, !PT ;  /* 0x0008000003ff7812 */ /* 0x000fe4000780c0ff */
[----:B------:R-:W-:Y:S01]  /*be60*/  PRMT R16, R11, 0x7610, R16 ;  /* 0x000076100b107816 */ /* 0x000fe20000000010 */
[----:B------:R-:W-:Y:S10]  /*be70*/  BRA `(.L_x_30165) ;  /* 0x0000001400fc7947 */ /* 0x000ff40003800000 */
.L_x_30124:
        /* <DEDUP_REMOVED lines=16> */
.L_x_30168:
        /* <DEDUP_REMOVED lines=13> */
.L_x_30170:
[----:B------:R-:W-:Y:S05]  /*c050*/  BSYNC.RECONVERGENT B2 ;  /* 0x0000000000027941 */ /* 0x000fea0003800200 */
.L_x_30169:
        /* <DEDUP_REMOVED lines=61> */
.L_x_30167:
[----:B------:R-:W-:Y:S05]  /*c430*/  BSYNC.RECONVERGENT B1 ;  /* 0x0000000000017941 */ /* 0x000fea0003800200 */
.L_x_30166:
[----:B------:R-:W0:Y:S01]  /*c440*/  LDC R193, c[0x0][0x404] ;  /* 0x00010100ffc17b82 */ /* 0x000e220000000800 */
[----:B------:R-:W-:Y:S01]  /*c450*/  ISETP.NE.AND P2, PT, R19, 0x1, PT ;  /* 0x000000011300780c */ /* 0x000fe20003f45270 */
[----:B------:R-:W-:Y:S01]  /*c460*/  IMAD.MOV.U32 R192, RZ, RZ, 0x2f800000 ;  /* 0x2f800000ffc07424 */ /* 0x000fe200078e00ff */
[----:B------:R-:W-:Y:S01]  /*c470*/  I2FP.F32.U32 R7, R22 ;  /* 0x0000001600077245 */ /* 0x000fe20000201000 */
[----:B------:R-:W-:Y:S01]  /*c480*/  BSSY.RECONVERGENT B1, `(.L_x_30171) ;  /* 0x0000058000017945 */ /* 0x000fe20003800200 */
[----:B------:R-:W-:-:S03]  /*c490*/  HFMA2 R11, -RZ, RZ, 0, 1.1920928955078125e-07 ;  /* 0x00000002ff0b7431 */ /* 0x000fc600000001ff */
[----:B------:R-:W-:-:S05]  /*c4a0*/  FFMA.FTZ R7, R7, R192, 1.1641532182693481445e-10 ;  /* 0x2f00000007077423 */ /* 0x000fca00000100c0 */
[----:B0-----:R-:W-:Y:S01]  /*c4b0*/  FSETP.LE.FTZ.AND P1, PT, R7, R193, PT ;  /* 0x000000c10700720b */ /* 0x001fe20003f33000 */
        /* <DEDUP_REMOVED lines=10> */
.L_x_30173:
        /* <DEDUP_REMOVED lines=13> */
.L_x_30175:
[----:B------:R-:W-:Y:S05]  /*c630*/  BSYNC.RECONVERGENT B2 ;  /* 0x0000000000027941 */ /* 0x000fea0003800200 */
.L_x_30174:
        /* <DEDUP_REMOVED lines=60> */
.L_x_30172:
[----:B------:R-:W-:Y:S05]  /*ca00*/  BSYNC.RECONVERGENT B1 ;  /* 0x0000000000017941 */ /* 0x000fea0003800200 */
.L_x_30171:
        /* <DEDUP_REMOVED lines=16> */
.L_x_30178:
        /* <DEDUP_REMOVED lines=13> */
.L_x_30180:
[----:B------:R-:W-:Y:S05]  /*cbe0*/  BSYNC.RECONVERGENT B2 ;  /* 0x0000000000027941 */ /* 0x000fea0003800200 */
.L_x_30179:
        /* <DEDUP_REMOVED lines=56> */
[----:B------:R-:W-:Y:S01]  /*cf70*/  IMAD.MOV.U32 R19, RZ, RZ, RZ ;  /* 0x000000ffff137224 */ /* 0x000fe200078e00ff */
[----:B------:R-:W-:Y:S01]  /*cf80*/  LOP3.LUT R6, R7, R6, R23, 0x96, !PT ;  /* 0x0000000607067212 */ /* 0x000fe200078e9617 */
[----:B------:R-:W-:Y:S01]  /*cf90*/  IMAD.MOV.U32 R7, RZ, RZ, R17 ;  /* 0x000000ffff077224 */ /* 0x000fe200078e0011 */
[----:B------:R-:W-:-:S07]  /*cfa0*/  MOV R17, R22 ;  /* 0x0000001600117202 */ /* 0x000fce0000000f00 */
.L_x_30177:
[----:B------:R-:W-:Y:S05]  /*cfb0*/  BSYNC.RECONVERGENT B1 ;  /* 0x0000000000017941 */ /* 0x000fea0003800200 */
.L_x_30176:
        /* <DEDUP_REMOVED lines=16> */
.L_x_30183:
        /* <DEDUP_REMOVED lines=13> */
.L_x_30185:
[----:B------:R-:W-:Y:S05]  /*d190*/  BSYNC.RECONVERGENT B2 ;  /* 0x0000000000027941 */ /* 0x000fea0003800200 */
.L_x_30184:
        /* <DEDUP_REMOVED lines=60> */
.L_x_30182:
[----:B------:R-:W-:Y:S05]  /*d560*/  BSYNC.RECONVERGENT B1 ;  /* 0x0000000000017941 */ /* 0x000fea0003800200 */
.L_x_30181:
        /* <DEDUP_REMOVED lines=9> */
[----:B------:R-:W-:Y:S01]  /*d600*/  FSEL R150, R11, RZ, P3 ;  /* 0x000000ff0b967208 */ /* 0x000fe20001800000 */
[----:B------:R-:W-:Y:S01]  /*d610*/  @P5 FADD.FTZ R148, R140, R148 ;  /* 0x000000948c945221 */ /* 0x000fe20000010000 */
[----:B------:R-:W-:-:S02]  /*d620*/  @P5 FADD.FTZ R149, R141, R149 ;  /* 0x000000958d955221 */ /* 0x000fc40000010000 */
[----:B------:R-:W-:Y:S01]  /*d630*/  FSEL R151, R19, RZ, !P4 ;  /* 0x000000ff13977208 */ /* 0x000fe20006000000 */
[----:B------:R-:W-:Y:S01]  /*d640*/  @P5 FADD.FTZ R150, R142, R150 ;  /* 0x000000968e965221 */ /* 0x000fe20000010000 */
[----:B------:R-:W-:-:S03]  /*d650*/  PLOP3.LUT P4, PT, P4, PT, PT, 0x8, 0x80 ;  /* 0x000000000080781c */ /* 0x000fc6000278e170 */
[----:B------:R-:W-:-:S10]  /*d660*/  @P5 FADD.FTZ R151, R143, R151 ;  /* 0x000000978f975221 */ /* 0x000fd40000010000 */
.L_x_30165:
[----:B------:R-:W0:Y:S01]  /*d670*/  LDC.64 R22, c[0x0][0x3a8] ;  /* 0x0000ea00ff167b82 */ /* 0x000e220000000a00 */
[----:B------:R-:W-:Y:S02]  /*d680*/  SEL R11, RZ, 0x1000000, !P4 ;  /* 0x01000000ff0b7807 */ /* 0x000fe40006000000 */
[----:B------:R-:W-:Y:S01]  /*d690*/  SEL R19, RZ, 0x10000, !P3 ;  /* 0x00010000ff137807 */ /* 0x000fe20005800000 */
[----:B0-----:R-:W-:-:S05]  /*d6a0*/  IMAD.WIDE.U32 R22, R12, 0x10, R22 ;  /* 0x000000100c167825 */ /* 0x001fca00078e0016 */
[----:B------:R0:W-:Y:S02]  /*d6b0*/  STG.E.128 desc[UR6][R22.64], R148 ;  /* 0x0000009416007986 */ /* 0x0001e4000c101d06 */
[----:B0-----:R-:W-:-:S04]  /*d6c0*/  SEL R22, RZ, 0x100, !P2 ;  /* 0x00000100ff167807 */ /* 0x001fc80005000000 */
[----:B------:R-:W-:Y:S02]  /*d6d0*/  IADD3 R11, PT, PT, R22, R11, R19 ;  /* 0x0000000b160b7210 */ /* 0x000fe40007ffe013 */
[----:B------:R-:W0:Y:S01]  /*d6e0*/  LDC.64 R22, c[0x0][0x3b0] ;  /* 0x0000ec00ff167b82 */ /* 0x000e220000000a00 */
[----:B------:R-:W-:-:S04]  /*d6f0*/  SEL R19, RZ, 0x1, !P1 ;  /* 0x00000001ff137807 */ /* 0x000fc80004800000 */
[----:B------:R-:W-:Y:S01]  /*d700*/  IADD3 R11, PT, PT, R11, R19, RZ ;  /* 0x000000130b0b7210 */ /* 0x000fe20007ffe0ff */
        /* <DEDUP_REMOVED lines=14> */
.L_x_30186:
[----:B01----:R-:W-:Y:S01]  /*d7f0*/  IMAD.MOV.U32 R11, RZ, RZ, R17 ;  /* 0x000000ffff0b7224 */ /* 0x003fe200078e0011 */
[----:B------:R-:W-:-:S07]  /*d800*/  IADD3 R12, PT, PT, R12, 0x20, RZ ;  /* 0x000000200c0c7810 */ /* 0x000fce0007ffe0ff */
.L_x_30123:
[----:B------:R-:W-:Y:S05]  /*d810*/  BSYNC.RECONVERGENT B0 ;  /* 0x0000000000007941 */ /* 0x000fea0003800200 */
.L_x_30122:
        /* <DEDUP_REMOVED lines=35> */
.L_x_30192:
        /* <DEDUP_REMOVED lines=13> */
.L_x_30194:
[----:B------:R-:W-:Y:S05]  /*db20*/  BSYNC.RECONVERGENT B2 ;  /* 0x0000000000027941 */ /* 0x000fea0003800200 */
.L_x_30193:
        /* <DEDUP_REMOVED lines=61> */
.L_x_30191:
[----:B------:R-:W-:Y:S05]  /*df00*/  BSYNC.RECONVERGENT B1 ;  /* 0x0000000000017941 */ /* 0x000fea0003800200 */
.L_x_30190:
        /* <DEDUP_REMOVED lines=20> */
.L_x_30197:
        /* <DEDUP_REMOVED lines=13> */
.L_x_30199:
[----:B------:R-:W-:Y:S05]  /*e120*/  BSYNC.RECONVERGENT B2 ;  /* 0x0000000000027941 */ /* 0x000fea0003800200 */
.L_x_30198:
        /* <DEDUP_REMOVED lines=61> */
.L_x_30196:
[----:B------:R-:W-:Y:S05]  /*e500*/  BSYNC.RECONVERGENT B1 ;  /* 0x0000000000017941 */ /* 0x000fea0003800200 */
.L_x_30195:
        /* <DEDUP_REMOVED lines=15> */
.L_x_30202:
        /* <DEDUP_REMOVED lines=13> */
.L_x_30204:
[----:B------:R-:W-:Y:S05]  /*e6d0*/  BSYNC.RECONVERGENT B2 ;  /* 0x0000000000027941 */ /* 0x000fea0003800200 */
.L_x_30203:
        /* <DEDUP_REMOVED lines=61> */
.L_x_30201:
[----:B------:R-:W-:Y:S05]  /*eab0*/  BSYNC.RECONVERGENT B1 ;  /* 0x0000000000017941 */ /* 0x000fea0003800200 */
.L_x_30200:
        /* <DEDUP_REMOVED lines=17> */
.L_x_30207:
        /* <DEDUP_REMOVED lines=13> */
.L_x_30209:
[----:B------:R-:W-:Y:S05]  /*eca0*/  BSYNC.RECONVERGENT B2 ;  /* 0x0000000000027941 */ /* 0x000fea0003800200 */
.L_x_30208:
        /* <DEDUP_REMOVED lines=61> */
.L_x_30206:
[----:B------:R-:W-:Y:S05]  /*f080*/  BSYNC.RECONVERGENT B1 ;  /* 0x0000000000017941 */ /* 0x000fea0003800200 */
.L_x_30205:
        /* <DEDUP_REMOVED lines=15> */
.L_x_30212:
        /* <DEDUP_REMOVED lines=13> */
.L_x_30214:
[----:B------:R-:W-:Y:S05]  /*f250*/  BSYNC.RECONVERGENT B2 ;  /* 0x0000000000027941 */ /* 0x000fea0003800200 */
.L_x_30213:
        /* <DEDUP_REMOVED lines=61> */
.L_x_30211:
[----:B------:R-:W-:Y:S05]  /*f630*/  BSYNC.RECONVERGENT B1 ;  /* 0x0000000000017941 */ /* 0x000fea0003800200 */
.L_x_30210:
        /* <DEDUP_REMOVED lines=17> */
.L_x_30217:
        /* <DEDUP_REMOVED lines=13> */
.L_x_30219:
[----:B------:R-:W-:Y:S05]  /*f820*/  BSYNC.RECONVERGENT B2 ;  /* 0x0000000000027941 */ /* 0x000fea0003800200 */
.L_x_30218:
        /* <DEDUP_REMOVED lines=61> */
.L_x_30216:
[----:B------:R-:W-:Y:S05]  /*fc00*/  BSYNC.RECONVERGENT B1 ;  /* 0x0000000000017941 */ /* 0x000fea0003800200 */
.L_x_30215:
        /* <DEDUP_REMOVED lines=15> */
.L_x_30222:
        /* <DEDUP_REMOVED lines=13> */
.L_x_30224:
[----:B------:R-:W-:Y:S05]  /*fdd0*/  BSYNC.RECONVERGENT B2 ;  /* 0x0000000000027941 */ /* 0x000fea0003800200 */
.L_x_30223:
        /* <DEDUP_REMOVED lines=61> */
.L_x_30221:
[----:B------:R-:W-:Y:S05]  /*101b0*/  BSYNC.RECONVERGENT B1 ;  /* 0x0000000000017941 */ /* 0x000fea0003800200 */
.L_x_30220:
        /* <DEDUP_REMOVED lines=17> */
.L_x_30227:
        /* <DEDUP_REMOVED lines=16> */
.L_x_30229:
[----:B------:R-:W-:Y:S05]  /*103d0*/  BSYNC.RECONVERGENT B2 ;  /* 0x0000000000027941 */ /* 0x000fea0003800200 */
.L_x_30228:
        /* <DEDUP_REMOVED lines=61> */
.L_x_30226:
[----:B------:R-:W-:Y:S05]  /*107b0*/  BSYNC.RECONVERGENT B1 ;  /* 0x0000000000017941 */ /* 0x000fea0003800200 */
.L_x_30225:
        /* <DEDUP_REMOVED lines=47> */
.L_x_30189:
        /* <DEDUP_REMOVED lines=16> */
.L_x_30233:
        /* <DEDUP_REMOVED lines=13> */
.L_x_30235:
[----:B------:R-:W-:Y:S05]  /*10c80*/  BSYNC.RECONVERGENT B2 ;  /* 0x0000000000027941 */ /* 0x000fea0003800200 */
.L_x_30234:
        /* <DEDUP_REMOVED lines=61> */
.L_x_30232:
[----:B------:R-:W-:Y:S05]  /*11060*/  BSYNC.RECONVERGENT B1 ;  /* 0x0000000000017941 */ /* 0x000fea0003800200 */
.L_x_30231:
        /* <DEDUP_REMOVED lines=18> */
.L_x_30238:
        /* <DEDUP_REMOVED lines=13> */
.L_x_30240:
[----:B------:R-:W-:Y:S05]  /*11260*/  BSYNC.RECONVERGENT B2 ;  /* 0x0000000000027941 */ /* 0x000fea0003800200 */
.L_x_30239:
        /* <DEDUP_REMOVED lines=60> */
.L_x_30237:
[----:B------:R-:W-:Y:S05]  /*11630*/  BSYNC.RECONVERGENT B1 ;  /* 0x0000000000017941 */ /* 0x000fea0003800200 */
.L_x_30236:
        /* <DEDUP_REMOVED lines=16> */
.L_x_30243:
        /* <DEDUP_REMOVED lines=13> */
.L_x_30245:
[----:B------:R-:W-:Y:S05]  /*11810*/  BSYNC.RECONVERGENT B2 ;  /* 0x0000000000027941 */ /* 0x000fea0003800200 */
.L_x_30244:
        /* <DEDUP_REMOVED lines=60> */
.L_x_30242:
[----:B------:R-:W-:Y:S05]  /*11be0*/  BSYNC.RECONVERGENT B1 ;  /* 0x0000000000017941 */ /* 0x000fea0003800200 */
.L_x_30241:
        /* <DEDUP_REMOVED lines=16> */
.L_x_30248:
        /* <DEDUP_REMOVED lines=13> */
.L_x_30250:
[----:B------:R-:W-:Y:S05]  /*11dc0*/  BSYNC.RECONVERGENT B2 ;  /* 0x0000000000027941 */ /* 0x000fea0003800200 */
.L_x_30249:
        /* <DEDUP_REMOVED lines=60> */
.L_x_30247:
[----:B------:R-:W-:Y:S05]  /*12190*/  BSYNC.RECONVERGENT B1 ;  /* 0x0000000000017941 */ /* 0x000fea0003800200 */
.L_x_30246:
        /* <DEDUP_REMOVED lines=16> */
.L_x_30230:
        /* <DEDUP_REMOVED lines=24> */
.L_x_30251:
[----:B01----:R-:W-:Y:S01]  /*12420*/  IMAD.MOV.U32 R11, RZ, RZ, R17 ;  /* 0x000000ffff0b7224 */ /* 0x003fe200078e0011 */
[----:B------:R-:W-:-:S07]  /*12430*/  IADD3 R12, PT, PT, R12, 0x20, RZ ;  /* 0x000000200c0c7810 */ /* 0x000fce0007ffe0ff */
.L_x_30188:
[----:B------:R-:W-:Y:S05]  /*12440*/  BSYNC.RECONVERGENT B0 ;  /* 0x0000000000007941 */ /* 0x000fea0003800200 */
.L_x_30187:
        /* <DEDUP_REMOVED lines=35> */
.L_x_30257:
        /* <DEDUP_REMOVED lines=13> */
.L_x_30259:
[----:B------:R-:W-:Y:S05]  /*12750*/  BSYNC.RECONVERGENT B2 ;  /* 0x0000000000027941 */ /* 0x000fea0003800200 */
.L_x_30258:
        /* <DEDUP_REMOVED lines=61> */
.L_x_30256:
[----:B------:R-:W-:Y:S05]  /*12b30*/  BSYNC.RECONVERGENT B1 ;  /* 0x0000000000017941 */ /* 0x000fea0003800200 */
.L_x_30255:
        /* <DEDUP_REMOVED lines=20> */
.L_x_30262:
        /* <DEDUP_REMOVED lines=13> */
.L_x_30264:
[----:B------:R-:W-:Y:S05]  /*12d50*/  BSYNC.RECONVERGENT B2 ;  /* 0x0000000000027941 */ /* 0x000fea0003800200 */
.L_x_30263:
        /* <DEDUP_REMOVED lines=61> */
.L_x_30261:
[----:B------:R-:W-:Y:S05]  /*13130*/  BSYNC.RECONVERGENT B1 ;  /* 0x0000000000017941 */ /* 0x000fea0003800200 */
.L_x_30260:
        /* <DEDUP_REMOVED lines=15> */
.L_x_30267:
        /* <DEDUP_REMOVED lines=13> */
.L_x_30269:
[----:B------:R-:W-:Y:S05]  /*13300*/  BSYNC.RECONVERGENT B2 ;  /* 0x0000000000027941 */ /* 0x000fea0003800200 */
.L_x_30268:
        /* <DEDUP_REMOVED lines=61> */
.L_x_30266:
[----:B------:R-:W-:Y:S05]  /*136e0*/  BSYNC.RECONVERGENT B1 ;  /* 0x0000000000017941 */ /* 0x000fea0003800200 */
.L_x_30265:
        /* <DEDUP_REMOVED lines=17> */
.L_x_30272:
        /* <DEDUP_REMOVED lines=13> */
.L_x_30274:
[----:B------:R-:W-:Y:S05]  /*138d0*/  BSYNC.RECONVERGENT B2 ;  /* 0x0000000000027941 */ /* 0x000fea0003800200 */
.L_x_30273:
        /* <DEDUP_REMOVED lines=61> */
.L_x_30271:
[----:B------:R-:W-:Y:S05]  /*13cb0*/  BSYNC.RECONVERGENT B1 ;  /* 0x0000000000017941 */ /* 0x000fea0003800200 */
.L_x_30270:
        /* <DEDUP_REMOVED lines=15> */
.L_x_30277:
        /* <DEDUP_REMOVED lines=13> */
.L_x_30279:
[----:B------:R-:W-:Y:S05]  /*13e80*/  BSYNC.RECONVERGENT B2 ;  /* 0x0000000000027941 */ /* 0x000fea0003800200 */
.L_x_30278:
        /* <DEDUP_REMOVED lines=61> */
.L_x_30276:
[----:B------:R-:W-:Y:S05]  /*14260*/  BSYNC.RECONVERGENT B1 ;  /* 0x0000000000017941 */ /* 0x000fea0003800200 */
.L_x_30275:
        /* <DEDUP_REMOVED lines=17> */
.L_x_30282:
        /* <DEDUP_REMOVED lines=13> */
.L_x_30284:
[----:B------:R-:W-:Y:S05]  /*14450*/  BSYNC.RECONVERGENT B2 ;  /* 0x0000000000027941 */ /* 0x000fea0003800200 */
.L_x_30283:
        /* <DEDUP_REMOVED lines=61> */
.L_x_30281:
[----:B------:R-:W-:Y:S05]  /*14830*/  BSYNC.RECONVERGENT B1 ;  /* 0x0000000000017941 */ /* 0x000fea0003800200 */
.L_x_30280:
        /* <DEDUP_REMOVED lines=15> */
.L_x_30287:
        /* <DEDUP_REMOVED lines=13> */
.L_x_30289:
[----:B------:R-:W-:Y:S05]  /*14a00*/  BSYNC.RECONVERGENT B2 ;  /* 0x0000000000027941 */ /* 0x000fea0003800200 */
.L_x_30288:
        /* <DEDUP_REMOVED lines=61> */
.L_x_30286:
[----:B------:R-:W-:Y:S05]  /*14de0*/  BSYNC.RECONVERGENT B1 ;  /* 0x0000000000017941 */ /* 0x000fea0003800200 */
.L_x_30285:
        /* <DEDUP_REMOVED lines=17> */
.L_x_30292:
        /* <DEDUP_REMOVED lines=16> */
.L_x_30294:
[----:B------:R-:W-:Y:S05]  /*15000*/  BSYNC.RECONVERGENT B2 ;  /* 0x0000000000027941 */ /* 0x000fea0003800200 */
.L_x_30293:
        /* <DEDUP_REMOVED lines=61> */
.L_x_30291:
[----:B------:R-:W-:Y:S05]  /*153e0*/  BSYNC.RECONVERGENT B1 ;  /* 0x0000000000017941 */ /* 0x000fea0003800200 */
.L_x_30290:
        /* <DEDUP_REMOVED lines=47> */
.L_x_30254:
        /* <DEDUP_REMOVED lines=16> */
.L_x_30298:
        /* <DEDUP_REMOVED lines=13> */
.L_x_30300:
[----:B------:R-:W-:Y:S05]  /*158b0*/  BSYNC.RECONVERGENT B2 ;  /* 0x0000000000027941 */ /* 0x000fea0003800200 */
.L_x_30299:
        /* <DEDUP_REMOVED lines=61> */
.L_x_30297:
[----:B------:R-:W-:Y:S05]  /*15c90*/  BSYNC.RECONVERGENT B1 ;  /* 0x0000000000017941 */ /* 0x000fea0003800200 */
.L_x_30296:
        /* <DEDUP_REMOVED lines=18> */
.L_x_30303:
        /* <DEDUP_REMOVED lines=13> */
.L_x_30305:
[----:B------:R-:W-:Y:S05]  /*15e90*/  BSYNC.RECONVERGENT B2 ;  /* 0x0000000000027941 */ /* 0x000fea0003800200 */
.L_x_30304:
        /* <DEDUP_REMOVED lines=60> */
.L_x_30302:
[----:B------:R-:W-:Y:S05]  /*16260*/  BSYNC.RECONVERGENT B1 ;  /* 0x0000000000017941 */ /* 0x000fea0003800200 */
.L_x_30301:
        /* <DEDUP_REMOVED lines=16> */
.L_x_30308:
        /* <DEDUP_REMOVED lines=13> */
.L_x_30310:
[----:B------:R-:W-:Y:S05]  /*16440*/  BSYNC.RECONVERGENT B2 ;  /* 0x0000000000027941 */ /* 0x000fea0003800200 */
.L_x_30309:
        /* <DEDUP_REMOVED lines=60> */
.L_x_30307:
[----:B------:R-:W-:Y:S05]  /*16810*/  BSYNC.RECONVERGENT B1 ;  /* 0x0000000000017941 */ /* 0x000fea0003800200 */
.L_x_30306:
        /* <DEDUP_REMOVED lines=16> */
.L_x_30313:
        /* <DEDUP_REMOVED lines=13> */
.L_x_30315:
[----:B------:R-:W-:Y:S05]  /*169f0*/  BSYNC.RECONVERGENT B2 ;  /* 0x0000000000027941 */ /* 0x000fea0003800200 */
.L_x_30314:
        /* <DEDUP_REMOVED lines=60> */
.L_x_30312:
[----:B------:R-:W-:Y:S05]  /*16dc0*/  BSYNC.RECONVERGENT B1 ;  /* 0x0000000000017941 */ /* 0x000fea0003800200 */
.L_x_30311:
        /* <DEDUP_REMOVED lines=16> */
.L_x_30295:
        /* <DEDUP_REMOVED lines=24> */
.L_x_30316:
[----:B01----:R-:W-:Y:S01]  /*17050*/  IMAD.MOV.U32 R11, RZ, RZ, R17 ;  /* 0x000000ffff0b7224 */ /* 0x003fe200078e0011 */
[----:B------:R-:W-:-:S07]  /*17060*/  IADD3 R12, PT, PT, R12, 0x20, RZ ;  /* 0x000000200c0c7810 */ /* 0x000fce0007ffe0ff */
.L_x_30253:
[----:B------:R-:W-:Y:S05]  /*17070*/  BSYNC.RECONVERGENT B0 ;  /* 0x0000000000007941 */ /* 0x000fea0003800200 */
.L_x_30252:
        /* <DEDUP_REMOVED lines=35> */
.L_x_30322:
        /* <DEDUP_REMOVED lines=13> */
.L_x_30324:
[----:B------:R-:W-:Y:S05]  /*17380*/  BSYNC.RECONVERGENT B2 ;  /* 0x0000000000027941 */ /* 0x000fea0003800200 */
.L_x_30323:
        /* <DEDUP_REMOVED lines=61> */
.L_x_30321:
[----:B------:R-:W-:Y:S05]  /*17760*/  BSYNC.RECONVERGENT B1 ;  /* 0x0000000000017941 */ /* 0x000fea0003800200 */
.L_x_30320:
        /* <DEDUP_REMOVED lines=20> */
.L_x_30327:
        /* <DEDUP_REMOVED lines=13> */
.L_x_30329:
[----:B------:R-:W-:Y:S05]  /*17980*/  BSYNC.RECONVERGENT B2 ;  /* 0x0000000000027941 */ /* 0x000fea0003800200 */
.L_x_30328:
        /* <DEDUP_REMOVED lines=61> */
.L_x_30326:
[----:B------:R-:W-:Y:S05]  /*17d60*/  BSYNC.RECONVERGENT B1 ;  /* 0x0000000000017941 */ /* 0x000fea0003800200 */
.L_x_30325:
        /* <DEDUP_REMOVED lines=15> */
.L_x_30332:
        /* <DEDUP_REMOVED lines=13> */
.L_x_30334:
[----:B------:R-:W-:Y:S05]  /*17f30*/  BSYNC.RECONVERGENT B2 ;  /* 0x0000000000027941 */ /* 0x000fea0003800200 */
.L_x_30333:
        /* <DEDUP_REMOVED lines=61> */
.L_x_30331:
[----:B------:R-:W-:Y:S05]  /*18310*/  BSYNC.RECONVERGENT B1 ;  /* 0x0000000000017941 */ /* 0x000fea0003800200 */
.L_x_30330:
        /* <DEDUP_REMOVED lines=17> */
.L_x_30337:
        /* <DEDUP_REMOVED lines=13> */
.L_x_30339:
[----:B------:R-:W-:Y:S05]  /*18500*/  BSYNC.RECONVERGENT B2 ;  /* 0x0000000000027941 */ /* 0x000fea0003800200 */
.L_x_30338:
        /* <DEDUP_REMOVED lines=61> */
.L_x_30336:
[----:B------:R-:W-:Y:S05]  /*188e0*/  BSYNC.RECONVERGENT B1 ;  /* 0x0000000000017941 */ /* 0x000fea0003800200 */
.L_x_30335:
        /* <DEDUP_REMOVED lines=15> */
.L_x_30342:
        /* <DEDUP_REMOVED lines=13> */
.L_x_30344:
[----:B------:R-:W-:Y:S05]  /*18ab0*/  BSYNC.RECONVERGENT B2 ;  /* 0x0000000000027941 */ /* 0x000fea0003800200 */
.L_x_30343:
        /* <DEDUP_REMOVED lines=61> */
.L_x_30341:
[----:B------:R-:W-:Y:S05]  /*18e90*/  BSYNC.RECONVERGENT B1 ;  /* 0x0000000000017941 */ /* 0x000fea0003800200 */
.L_x_30340:
        /* <DEDUP_REMOVED lines=17> */
.L_x_30347:
        /* <DEDUP_REMOVED lines=13> */
.L_x_30349:
[----:B------:R-:W-:Y:S05]  /*19080*/  BSYNC.RECONVERGENT B2 ;  /* 0x0000000000027941 */ /* 0x000fea0003800200 */
.L_x_30348:
        /* <DEDUP_REMOVED lines=61> */
.L_x_30346:
[----:B------:R-:W-:Y:S05]  /*19460*/  BSYNC.RECONVERGENT B1 ;  /* 0x0000000000017941 */ /* 0x000fea0003800200 */
.L_x_30345:
        /* <DEDUP_REMOVED lines=15> */
.L_x_30352:
        /* <DEDUP_REMOVED lines=13> */
.L_x_30354:
[----:B------:R-:W-:Y:S05]  /*19630*/  BSYNC.RECONVERGENT B2 ;  /* 0x0000000000027941 */ /* 0x000fea0003800200 */
.L_x_30353:
        /* <DEDUP_REMOVED lines=61> */
.L_x_30351:
[----:B------:R-:W-:Y:S05]  /*19a10*/  BSYNC.RECONVERGENT B1 ;  /* 0x0000000000017941 */ /* 0x000fea0003800200 */
.L_x_30350:
        /* <DEDUP_REMOVED lines=17> */
.L_x_30357:
        /* <DEDUP_REMOVED lines=16> */
.L_x_30359:
[----:B------:R-:W-:Y:S05]  /*19c30*/  BSYNC.RECONVERGENT B2 ;  /* 0x0000000000027941 */ /* 0x000fea0003800200 */
.L_x_30358:
        /* <DEDUP_REMOVED lines=61> */
.L_x_30356:
[----:B------:R-:W-:Y:S05]  /*1a010*/  BSYNC.RECONVERGENT B1 ;  /* 0x0000000000017941 */ /* 0x000fea0003800200 */
.L_x_30355:
        /* <DEDUP_REMOVED lines=47> */
.L_x_30319:
        /* <DEDUP_REMOVED lines=16> */
.L_x_30363:
        /* <DEDUP_REMOVED lines=13> */
.L_x_30365:
[----:B------:R-:W-:Y:S05]  /*1a4e0*/  BSYNC.RECONVERGENT B2 ;  /* 0x0000000000027941 */ /* 0x000fea0003800200 */
.L_x_30364:
        /* <DEDUP_REMOVED lines=61> */
.L_x_30362:
[----:B------:R-:W-:Y:S05]  /*1a8c0*/  BSYNC.RECONVERGENT B1 ;  /* 0x0000000000017941 */ /* 0x000fea0003800200 */
.L_x_30361:
        /* <DEDUP_REMOVED lines=18> */
.L_x_30368:
        /* <DEDUP_REMOVED lines=13> */
.L_x_30370:
[----:B------:R-:W-:Y:S05]  /*1aac0*/  BSYNC.RECONVERGENT B2 ;  /* 0x0000000000027941 */ /* 0x000fea0003800200 */
.L_x_30369:
        /* <DEDUP_REMOVED lines=60> */
.L_x_30367:
[----:B------:R-:W-:Y:S05]  /*1ae90*/  BSYNC.RECONVERGENT B1 ;  /* 0x0000000000017941 */ /* 0x000fea0003800200 */
.L_x_30366:
        /* <DEDUP_REMOVED lines=16> */
.L_x_30373:
        /* <DEDUP_REMOVED lines=13> */
.L_x_30375:
[----:B------:R-:W-:Y:S05]  /*1b070*/  BSYNC.RECONVERGENT B2 ;  /* 0x0000000000027941 */ /* 0x000fea0003800200 */
.L_x_30374:
        /* <DEDUP_REMOVED lines=60> */
.L_x_30372:
[----:B------:R-:W-:Y:S05]  /*1b440*/  BSYNC.RECONVERGENT B1 ;  /* 0x0000000000017941 */ /* 0x000fea0003800200 */
.L_x_30371:
        /* <DEDUP_REMOVED lines=16> */
.L_x_30378:
        /* <DEDUP_REMOVED lines=13> */
.L_x_30380:
[----:B------:R-:W-:Y:S05]  /*1b620*/  BSYNC.RECONVERGENT B2 ;  /* 0x0000000000027941 */ /* 0x000fea0003800200 */
.L_x_30379:
        /* <DEDUP_REMOVED lines=60> */
.L_x_30377:
[----:B------:R-:W-:Y:S05]  /*1b9f0*/  BSYNC.RECONVERGENT B1 ;  /* 0x0000000000017941 */ /* 0x000fea0003800200 */
.L_x_30376:
        /* <DEDUP_REMOVED lines=16> */
.L_x_30360:
        /* <DEDUP_REMOVED lines=24> */
.L_x_30381:
[----:B01----:R-:W-:Y:S01]  /*1bc80*/  IMAD.MOV.U32 R11, RZ, RZ, R17 ;  /* 0x000000ffff0b7224 */ /* 0x003fe200078e0011 */
[----:B------:R-:W-:-:S07]  /*1bc90*/  IADD3 R12, PT, PT, R12, 0x20, RZ ;  /* 0x000000200c0c7810 */ /* 0x000fce0007ffe0ff */
.L_x_30318:
[----:B------:R-:W-:Y:S05]  /*1bca0*/  BSYNC.RECONVERGENT B0 ;  /* 0x0000000000007941 */ /* 0x000fea0003800200 */
.L_x_30317:
        /* <DEDUP_REMOVED lines=35> */
.L_x_30387:
        /* <DEDUP_REMOVED lines=13> */
.L_x_30389:
[----:B------:R-:W-:Y:S05]  /*1bfb0*/  BSYNC.RECONVERGENT B2 ;  /* 0x0000000000027941 */ /* 0x000fea0003800200 */
.L_x_30388:
        /* <DEDUP_REMOVED lines=61> */
.L_x_30386:
[----:B------:R-:W-:Y:S05]  /*1c390*/  BSYNC.RECONVERGENT B1 ;  /* 0x0000000000017941 */ /* 0x000fea0003800200 */
.L_x_30385:
        /* <DEDUP_REMOVED lines=20> */
.L_x_30392:
        /* <DEDUP_REMOVED lines=13> */
.L_x_30394:
[----:B------:R-:W-:Y:S05]  /*1c5b0*/  BSYNC.RECONVERGENT B2 ;  /* 0x0000000000027941 */ /* 0x000fea0003800200 */
.L_x_30393:
        /* <DEDUP_REMOVED lines=61> */
.L_x_30391:
[----:B------:R-:W-:Y:S05]  /*1c990*/  BSYNC.RECONVERGENT B1 ;  /* 0x0000000000017941 */ /* 0x000fea0003800200 */
.L_x_30390:
        /* <DEDUP_REMOVED lines=15> */
.L_x_30397:
        /* <DEDUP_REMOVED lines=13> */
.L_x_30399:
[----:B------:R-:W-:Y:S05]  /*1cb60*/  BSYNC.RECONVERGENT B2 ;  /* 0x0000000000027941 */ /* 0x000fea0003800200 */
.L_x_30398:
        /* <DEDUP_REMOVED lines=61> */
.L_x_30396:
[----:B------:R-:W-:Y:S05]  /*1cf40*/  BSYNC.RECONVERGENT B1 ;  /* 0x0000000000017941 */ /* 0x000fea0003800200 */
.L_x_30395:
        /* <DEDUP_REMOVED lines=17> */
.L_x_30402:
        /* <DEDUP_REMOVED lines=13> */
.L_x_30404:
[----:B------:R-:W-:Y:S05]  /*1d130*/  BSYNC.RECONVERGENT B2 ;  /* 0x0000000000027941 */ /* 0x000fea0003800200 */
.L_x_30403:
        /* <DEDUP_REMOVED lines=61> */
.L_x_30401:
[----:B------:R-:W-:Y:S05]  /*1d510*/  BSYNC.RECONVERGENT B1 ;  /* 0x0000000000017941 */ /* 0x000fea0003800200 */
.L_x_30400:
        /* <DEDUP_REMOVED lines=15> */
.L_x_30407:
        /* <DEDUP_REMOVED lines=13> */
.L_x_30409:
[----:B------:R-:W-:Y:S05]  /*1d6e0*/  BSYNC.RECONVERGENT B2 ;  /* 0x0000000000027941 */ /* 0x000fea0003800200 */
.L_x_30408:
        /* <DEDUP_REMOVED lines=61> */
.L_x_30406:
[----:B------:R-:W-:Y:S05]  /*1dac0*/  BSYNC.RECONVERGENT B1 ;  /* 0x0000000000017941 */ /* 0x000fea0003800200 */
.L_x_30405:
        /* <DEDUP_REMOVED lines=17> */
.L_x_30412:
        /* <DEDUP_REMOVED lines=13> */
.L_x_30414:
[----:B------:R-:W-:Y:S05]  /*1dcb0*/  BSYNC.RECONVERGENT B2 ;  /* 0x0000000000027941 */ /* 0x000fea0003800200 */
.L_x_30413:
        /* <DEDUP_REMOVED lines=61> */
.L_x_30411:
[----:B------:R-:W-:Y:S05]  /*1e090*/  BSYNC.RECONVERGENT B1 ;  /* 0x0000000000017941 */ /* 0x000fea0003800200 */
.L_x_30410:
        /* <DEDUP_REMOVED lines=15> */
.L_x_30417:
        /* <DEDUP_REMOVED lines=13> */
.L_x_30419:
[----:B------:R-:W-:Y:S05]  /*1e260*/  BSYNC.RECONVERGENT B2 ;  /* 0x0000000000027941 */ /* 0x000fea0003800200 */
.L_x_30418:
        /* <DEDUP_REMOVED lines=61> */
.L_x_30416:
[----:B------:R-:W-:Y:S05]  /*1e640*/  BSYNC.RECONVERGENT B1 ;  /* 0x0000000000017941 */ /* 0x000fea0003800200 */
.L_x_30415:
        /* <DEDUP_REMOVED lines=17> */
.L_x_30422:
        /* <DEDUP_REMOVED lines=16> */
.L_x_30424:
[----:B------:R-:W-:Y:S05]  /*1e860*/  BSYNC.RECONVERGENT B2 ;  /* 0x0000000000027941 */ /* 0x000fea0003800200 */
.L_x_30423:
        /* <DEDUP_REMOVED lines=61> */
.L_x_30421:
[----:B------:R-:W-:Y:S05]  /*1ec40*/  BSYNC.RECONVERGENT B1 ;  /* 0x0000000000017941 */ /* 0x000fea0003800200 */
.L_x_30420:
        /* <DEDUP_REMOVED lines=47> */
.L_x_30384:
        /* <DEDUP_REMOVED lines=16> */
.L_x_30428:
        /* <DEDUP_REMOVED lines=13> */
.L_x_30430:
[----:B------:R-:W-:Y:S05]  /*1f110*/  BSYNC.RECONVERGENT B2 ;  /* 0x0000000000027941 */ /* 0x000fea0003800200 */
.L_x_30429:
        /* <DEDUP_REMOVED lines=61> */
.L_x_30427:
[----:B------:R-:W-:Y:S05]  /*1f4f0*/  BSYNC.RECONVERGENT B1 ;  /* 0x0000000000017941 */ /* 0x000fea0003800200 */
.L_x_30426:
        /* <DEDUP_REMOVED lines=18> */
.L_x_30433:
        /* <DEDUP_REMOVED lines=13> */
.L_x_30435:
[----:B------:R-:W-:Y:S05]  /*1f6f0*/  BSYNC.RECONVERGENT B2 ;  /* 0x0000000000027941 */ /* 0x000fea0003800200 */
.L_x_30434:
        /* <DEDUP_REMOVED lines=60> */
.L_x_30432:
[----:B------:R-:W-:Y:S05]  /*1fac0*/  BSYNC.RECONVERGENT B1 ;  /* 0x0000000000017941 */ /* 0x000fea0003800200 */
.L_x_30431:
        /* <DEDUP_REMOVED lines=16> */
.L_x_30438:
        /* <DEDUP_REMOVED lines=13> */
.L_x_30440:
[----:B------:R-:W-:Y:S05]  /*1fca0*/  BSYNC.RECONVERGENT B2 ;  /* 0x0000000000027941 */ /* 0x000fea0003800200 */
.L_x_30439:
        /* <DEDUP_REMOVED lines=60> */
.L_x_30437:
[----:B------:R-:W-:Y:S05]  /*20070*/  BSYNC.RECONVERGENT B1 ;  /* 0x0000000000017941 */ /* 0x000fea0003800200 */
.L_x_30436:
        /* <DEDUP_REMOVED lines=16> */
.L_x_30443:
        /* <DEDUP_REMOVED lines=13> */
.L_x_30445:
[----:B------:R-:W-:Y:S05]  /*20250*/  BSYNC.RECONVERGENT B2 ;  /* 0x0000000000027941 */ /* 0x000fea0003800200 */
.L_x_30444:
        /* <DEDUP_REMOVED lines=60> */
.L_x_30442:
[----:B------:R-:W-:Y:S05]  /*20620*/  BSYNC.RECONVERGENT B1 ;  /* 0x0000000000017941 */ /* 0x000fea0003800200 */
.L_x_30441:
        /* <DEDUP_REMOVED lines=16> */
.L_x_30425:
        /* <DEDUP_REMOVED lines=24> */
.L_x_30446:
[----:B01----:R-:W-:Y:S01]  /*208b0*/  IMAD.MOV.U32 R11, RZ, RZ, R17 ;  /* 0x000000ffff0b7224 */ /* 0x003fe200078e0011 */
[----:B------:R-:W-:-:S07]  /*208c0*/  IADD3 R12, PT, PT, R12, 0x20, RZ ;  /* 0x000000200c0c7810 */ /* 0x000fce0007ffe0ff */
.L_x_30383:
[----:B------:R-:W-:Y:S05]  /*208d0*/  BSYNC.RECONVERGENT B0 ;  /* 0x0000000000007941 */ /* 0x000fea0003800200 */
.L_x_30382:
        /* <DEDUP_REMOVED lines=35> */
.L_x_30452:
        /* <DEDUP_REMOVED lines=13> */
.L_x_30454:
[----:B------:R-:W-:Y:S05]  /*20be0*/  BSYNC.RECONVERGENT B2 ;  /* 0x0000000000027941 */ /* 0x000fea0003800200 */
.L_x_30453:
        /* <DEDUP_REMOVED lines=61> */
.L_x_30451:
[----:B------:R-:W-:Y:S05]  /*20fc0*/  BSYNC.RECONVERGENT B1 ;  /* 0x0000000000017941 */ /* 0x000fea0003800200 */
.L_x_30450:
        /* <DEDUP_REMOVED lines=20> */
.L_x_30457:
        /* <DEDUP_REMOVED lines=13> */
.L_x_30459:
[----:B------:R-:W-:Y:S05]  /*211e0*/  BSYNC.RECONVERGENT B2 ;  /* 0x0000000000027941 */ /* 0x000fea0003800200 */
.L_x_30458:
        /* <DEDUP_REMOVED lines=61> */
.L_x_30456:
[----:B------:R-:W-:Y:S05]  /*215c0*/  BSYNC.RECONVERGENT B1 ;  /* 0x0000000000017941 */ /* 0x000fea0003800200 */
.L_x_30455:
        /* <DEDUP_REMOVED lines=15> */
.L_x_30462:
        /* <DEDUP_REMOVED lines=13> */
.L_x_30464:
[----:B------:R-:W-:Y:S05]  /*21790*/  BSYNC.RECONVERGENT B2 ;  /* 0x0000000000027941 */ /* 0x000fea0003800200 */
.L_x_30463:
        /* <DEDUP_REMOVED lines=61> */
.L_x_30461:
[----:B------:R-:W-:Y:S05]  /*21b70*/  BSYNC.RECONVERGENT B1 ;  /* 0x0000000000017941 */ /* 0x000fea0003800200 */
.L_x_30460:
        /* <DEDUP_REMOVED lines=17> */
.L_x_30467:
        /* <DEDUP_REMOVED lines=13> */
.L_x_30469:
[----:B------:R-:W-:Y:S05]  /*21d60*/  BSYNC.RECONVERGENT B2 ;  /* 0x0000000000027941 */ /* 0x000fea0003800200 */
.L_x_30468:
        /* <DEDUP_REMOVED lines=61> */
.L_x_30466:
[----:B------:R-:W-:Y:S05]  /*22140*/  BSYNC.RECONVERGENT B1 ;  /* 0x0000000000017941 */ /* 0x000fea0003800200 */
.L_x_30465:
        /* <DEDUP_REMOVED lines=15> */
.L_x_30472:
        /* <DEDUP_REMOVED lines=13> */
.L_x_30474:
[----:B------:R-:W-:Y:S05]  /*22310*/  BSYNC.RECONVERGENT B2 ;  /* 0x0000000000027941 */ /* 0x000fea0003800200 */
.L_x_30473:
[----:B------:R-:W-:Y:S01]  /*22320*/  LOP3.LUT R5, R9, R7, R21, 0x96, !PT ;  /* 0x0000000709057212 */ /* 0x000fe200078e9615 */
[----:B0-----:R-:W-:Y:S01]  /*22330*/  IMAD.WIDE.U32 R22, R4, -0x326172a9, RZ ;  /* 0xcd9e8d5704167825 */ /* 0x001fe200078e00ff */
[----:B------:R-:W-:-:S03]  /*22340*/  IADD3 R7, PT, PT, R20, -0x61c88647, RZ ;  /* 0x9e3779b914077810 */ /* 0x000fc60007ffe0ff */
        /* <DEDUP_REMOVED lines=10> */
[----:B------:R-:W-:Y:S01]  /*223f0*/  IMAD.WIDE.U32 R22, R10, -0x326172a9, RZ ;  /* 0xcd9e8d570a167825 */ /* 0x000fe200078e00ff */
[----:B------:R-:W-:-:S03]  /*22400*/  IADD3 R10, PT, PT, R20, 0x78dde6e4, RZ ;  /* 0x78dde6e4140a7810 */ /* 0x000fc60007ffe0ff */
[----:B------:R-:W-:-:S05]  /*22410*/  VIADD R7, R20, 0x3c6ef372 ;  /* 0x3c6ef37214077836 */ /* 0x000fca0000000000 */
        /* <DEDUP_REMOVED lines=41> */
[----:B------:R-:W-:-:S04]  /*226b0*/  MOV R10, R168 ;  /* 0x000000a8000a7202 */ /* 0x000fc80000000f00 */
[----:B------:R-:W-:Y:S01]  /*226c0*/  LOP3.LUT R6, R7, R6, R23, 0x96, !PT ;  /* 0x0000000607067212 */ /* 0x000fe200078e9617 */
[----:B------:R-:W-:Y:S01]  /*226d0*/  IMAD.MOV.U32 R7, RZ, RZ, R17 ;  /* 0x000000ffff077224 */ /* 0x000fe200078e0011 */
[----:B------:R-:W-:-:S07]  /*226e0*/  MOV R17, R22 ;  /* 0x0000001600117202 */ /* 0x000fce0000000f00 */
.L_x_30471:
[----:B------:R-:W-:Y:S05]  /*226f0*/  BSYNC.RECONVERGENT B1 ;  /* 0x0000000000017941 */ /* 0x000fea0003800200 */
.L_x_30470:
        /* <DEDUP_REMOVED lines=17> */
.L_x_30477:
        /* <DEDUP_REMOVED lines=13> */
.L_x_30479:
[----:B------:R-:W-:Y:S05]  /*228e0*/  BSYNC.RECONVERGENT B2 ;  /* 0x0000000000027941 */ /* 0x000fea0003800200 */
.L_x_30478:
        /* <DEDUP_REMOVED lines=12> */
[----:B------:R-:W-:Y:S01]  /*229b0*/  IMAD.WIDE.U32 R22, R10, -0x326172a9, RZ ;  /* 0xcd9e8d570a167825 */ /* 0x000fe200078e00ff */
[----:B------:R-:W-:-:S03]  /*229c0*/  IADD3 R7, PT, PT, R20, 0x3c6ef372, RZ ;  /* 0x3c6ef37214077810 */ /* 0x000fc60007ffe0ff */
[----:B------:R-:W-:Y:S01]  /*229d0*/  VIADD R10, R20, 0x78dde6e4 ;  /* 0x78dde6e4140a7836 */ /* 0x000fe20000000000 */
        /* <DEDUP_REMOVED lines=15> */
[----:B------:R-:W-:Y:S01]  /*22ad0*/  IMAD.WIDE.U32 R6, R7, -0x2daee0ad, RZ ;  /* 0xd2511f5307067825 */ /* 0x000fe200078e00ff */
[----:B------:R-:W-:-:S04]  /*22ae0*/  IADD3 R5, PT, PT, R21, -0x56f99767, RZ ;  /* 0xa906689915057810 */ /* 0x000fc80007ffe0ff */
        /* <DEDUP_REMOVED lines=16> */
[----:B------:R-:W-:Y:S01]  /*22bf0*/  IMAD.WIDE.U32 R6, R7, -0x2daee0ad, RZ ;  /* 0xd2511f5307067825 */ /* 0x000fe200078e00ff */
[----:B------:R-:W-:-:S04]  /*22c00*/  IADD3 R5, PT, PT, R21, -0x24c28bd8, RZ ;  /* 0xdb3d742815057810 */ /* 0x000fc80007ffe0ff */
        /* <DEDUP_REMOVED lines=8> */
[----:B------:R-:W-:Y:S01]  /*22c90*/  HFMA2 R23, -RZ, RZ, 0, 0 ;  /* 0x00000000ff177431 */ /* 0x000fe200000001ff */
[----:B------:R-:W-:Y:S01]  /*22ca0*/  MOV R7, R17 ;  /* 0x0000001100077202 */ /* 0x000fe20000000f00 */
[----:B------:R-:W-:-:S07]  /*22cb0*/  IMAD.MOV.U32 R17, RZ, RZ, R22 ;  /* 0x000000ffff117224 */ /* 0x000fce00078e0016 */
.L_x_30476:
[----:B------:R-:W-:Y:S05]  /*22cc0*/  BSYNC.RECONVERGENT B1 ;  /* 0x0000000000017941 */ /* 0x000fea0003800200 */
.L_x_30475:
        /* <DEDUP_REMOVED lines=15> */
.L_x_30482:
        /* <DEDUP_REMOVED lines=13> */
.L_x_30484:
[----:B------:R-:W-:Y:S05]  /*22e90*/  BSYNC.RECONVERGENT B2 ;  /* 0x0000000000027941 */ /* 0x000fea0003800200 */
.L_x_30483:
        /* <DEDUP_REMOVED lines=59> */
[----:B------:R-:W-:Y:S01]  /*23250*/  MOV R17, R22 ;  /* 0x0000001600117202 */ /* 0x000fe20000000f00 */
[----:B------:R-:W-:-:S07]  /*23260*/  IMAD.MOV.U32 R22, RZ, RZ, RZ ;  /* 0x000000ffff167224 */ /* 0x000fce00078e00ff */
.L_x_30481:
[----:B------:R-:W-:Y:S05]  /*23270*/  BSYNC.RECONVERGENT B1 ;  /* 0x0000000000017941 */ /* 0x000fea0003800200 */
.L_x_30480:
        /* <DEDUP_REMOVED lines=17> */
.L_x_30487:
[----:B------:R-:W-:Y:S01]  /*23390*/  IADD3 R2, PT, PT, R2, 0x1, RZ ;  /* 0x0000000102027810 */ /* 0x000fe20007ffe0ff */
[----:B------:R-:W-:Y:S03]  /*233a0*/  BSSY.RECONVERGENT B2, `(.L_x_30488) ;  /* 0x000000f000027945 */ /* 0x000fe60003800200 */
[C---:B------:R-:W-:Y:S01]  /*233b0*/  ISETP.NE.AND P6, PT, R2.reuse, RZ, PT ;  /* 0x000000ff0200720c */ /* 0x040fe20003fc5270 */
[----:B------:R-:W-:-:S12]  /*233c0*/  IMAD.WIDE.U32 R6, R2, -0x2daee0ad, RZ ;  /* 0xd2511f5302067825 */ /* 0x000fd800078e00ff */
        /* <DEDUP_REMOVED lines=12> */
.L_x_30489:
[----:B------:R-:W-:Y:S05]  /*23490*/  BSYNC.RECONVERGENT B2 ;  /* 0x0000000000027941 */ /* 0x000fea0003800200 */
.L_x_30488:
        /* <DEDUP_REMOVED lines=61> */
.L_x_30486:
[----:B------:R-:W-:Y:S05]  /*23870*/  BSYNC.RECONVERGENT B1 ;  /* 0x0000000000017941 */ /* 0x000fea0003800200 */
.L_x_30485:
        /* <DEDUP_REMOVED lines=47> */
.L_x_30449:
        /* <DEDUP_REMOVED lines=16> */
.L_x_30493:
        /* <DEDUP_REMOVED lines=13> */
.L_x_30495:
[----:B------:R-:W-:Y:S05]  /*23d40*/  BSYNC.RECONVERGENT B2 ;  /* 0x0000000000027941 */ /* 0x000fea0003800200 */
.L_x_30494:
[----:B------:R-:W-:Y:S01]  /*23d50*/  LOP3.LUT R5, R9, R7, R21, 0x96, !PT ;  /* 0x0000000709057212 */ /* 0x000fe200078e9615 */
[----:B------:R-:W-:-:S04]  /*23d60*/  IMAD.WIDE.U32 R22, R4, -0x326172a9, RZ ;  /* 0xcd9e8d5704167825 */ /* 0x000fc800078e00ff */
[----:B------:R-:W-:Y:S02]  /*23d70*/  HFMA2 R19, -RZ, RZ, 0, 0 ;  /* 0x00000000ff137431 */ /* 0x000fe400000001ff */
        /* <DEDUP_REMOVED lines=55> */
[----:B------:R-:W-:Y:S01]  /*240f0*/  MOV R17, R22 ;  /* 0x0000001600117202 */ /* 0x000fe20000000f00 */
[----:B------:R-:W-:Y:S01]  /*24100*/  IMAD.MOV.U32 R22, RZ, RZ, R11 ;  /* 0x000000ffff167224 */ /* 0x000fe200078e000b */
[----:B------:R-:W-:-:S07]  /*24110*/  LOP3.LUT R6, R7, R6, R23, 0x96, !PT ;  /* 0x0000000607067212 */ /* 0x000fce00078e9617 */
.L_x_30492:
[----:B------:R-:W-:Y:S05]  /*24120*/  BSYNC.RECONVERGENT B1 ;  /* 0x0000000000017941 */ /* 0x000fea0003800200 */
.L_x_30491:
[----:B------:R-:W0:Y:S01]  /*24130*/  LDC R193, c[0x0][0x404] ;  /* 0x00010100ffc17b82 */ /* 0x000e220000000800 */
[----:B------:R-:W-:Y:S01]  /*24140*/  ISETP.NE.AND P2, PT, R19, 0x1, PT ;  /* 0x000000011300780c */ /* 0x000fe20003f45270 */
[----:B------:R-:W-:Y:S01]  /*24150*/  IMAD.MOV.U32 R192, RZ, RZ, 0x2f800000 ;  /* 0x2f800000ffc07424 */ /* 0x000fe200078e00ff */
[----:B------:R-:W-:Y:S01]  /*24160*/  I2FP.F32.U32 R7, R22 ;  /* 0x0000001600077245 */ /* 0x000fe20000201000 */
[----:B------:R-:W-:Y:S01]  /*24170*/  BSSY.RECONVERGENT B1, `(.L_x_30496) ;  /* 0x0000058000017945 */ /* 0x000fe20003800200 */
[----:B------:R-:W-:-:S03]  /*24180*/  MOV R11, 0x2 ;  /* 0x00000002000b7802 */ /* 0x000fc60000000f00 */
[----:B------:R-:W-:-:S05]  /*24190*/  FFMA.FTZ R7, R7, R192, 1.1641532182693481445e-10 ;  /* 0x2f00000007077423 */ /* 0x000fca00000100c0 */
[----:B0-----:R-:W-:Y:S01]  /*241a0*/  FSETP.LE.FTZ.AND P1, PT, R7, R193, PT ;  /* 0x000000c10700720b */ /* 0x001fe20003f33000 */
        /* <DEDUP_REMOVED lines=10> */
.L_x_30498:
        /* <DEDUP_REMOVED lines=13> */
.L_x_30500:
[----:B------:R-:W-:Y:S05]  /*24320*/  BSYNC.RECONVERGENT B2 ;  /* 0x0000000000027941 */ /* 0x000fea0003800200 */
.L_x_30499:
        /* <DEDUP_REMOVED lines=56> */
[----:B------:R-:W-:Y:S01]  /*246b0*/  IMAD.MOV.U32 R11, RZ, RZ, RZ ;  /* 0x000000ffff0b7224 */ /* 0x000fe200078e00ff */
[----:B------:R-:W-:Y:S01]  /*246c0*/  LOP3.LUT R6, R7, R6, R23, 0x96, !PT ;  /* 0x0000000607067212 */ /* 0x000fe200078e9617 */
[----:B------:R-:W-:Y:S01]  /*246d0*/  IMAD.MOV.U32 R7, RZ, RZ, R17 ;  /* 0x000000ffff077224 */ /* 0x000fe200078e0011 */
[----:B------:R-:W-:-:S07]  /*246e0*/  MOV R17, R22 ;  /* 0x0000001600117202 */ /* 0x000fce0000000f00 */
.L_x_30497:
[----:B------:R-:W-:Y:S05]  /*246f0*/  BSYNC.RECONVERGENT B1 ;  /* 0x0000000000017941 */ /* 0x000fea0003800200 */
.L_x_30496:
        /* <DEDUP_REMOVED lines=16> */
.L_x_30503:
        /* <DEDUP_REMOVED lines=13> */
.L_x_30505:
[----:B------:R-:W-:Y:S05]  /*248d0*/  BSYNC.RECONVERGENT B2 ;  /* 0x0000000000027941 */ /* 0x000fea0003800200 */
.L_x_30504:
        /* <DEDUP_REMOVED lines=60> */
.L_x_30502:
[----:B------:R-:W-:Y:S05]  /*24ca0*/  BSYNC.RECONVERGENT B1 ;  /* 0x0000000000017941 */ /* 0x000fea0003800200 */
.L_x_30501:
        /* <DEDUP_REMOVED lines=16> */
.L_x_30508:
        /* <DEDUP_REMOVED lines=13> */
.L_x_30510:
[----:B------:R-:W-:Y:S05]  /*24e80*/  BSYNC.RECONVERGENT B2 ;  /* 0x0000000000027941 */ /* 0x000fea0003800200 */
.L_x_30509:
        /* <DEDUP_REMOVED lines=58> */
[----:B------:R-:W-:Y:S01]  /*25230*/  IMAD.MOV.U32 R7, RZ, RZ, RZ ;  /* 0x000000ffff077224 */ /* 0x000fe200078e00ff */
[----:B------:R-:W-:-:S07]  /*25240*/  MOV R17, R22 ;  /* 0x0000001600117202 */ /* 0x000fce0000000f00 */
.L_x_30507:
[----:B------:R-:W-:Y:S05]  /*25250*/  BSYNC.RECONVERGENT B1 ;  /* 0x0000000000017941 */ /* 0x000fea0003800200 */
.L_x_30506:
        /* <DEDUP_REMOVED lines=16> */
.L_x_30490:
        /* <DEDUP_REMOVED lines=16> */
[----:B------:R-:W-:-:S04]  /*25460*/  LOP3.LUT R11, R11, 0xff0000, RZ, 0xc0, !PT ;  /* 0x00ff00000b0b7812 */ /* 0x000fc800078ec0ff */
[----:B------:R-:W-:Y:S02]  /*25470*/  LEA R11, R19, R11, 0x18 ;  /* 0x0000000b130b7211 */ /* 0x000fe400078ec0ff */
[----:B------:R-:W-:-:S05]  /*25480*/  LOP3.LUT R19, R14, 0xff, RZ, 0xc0, !PT ;  /* 0x000000ff0e137812 */ /* 0x000fca00078ec0ff */
[----:B------:R-:W-:Y:S01]  /*25490*/  IMAD R11, R19, 0x100, R11 ;  /* 0x00000100130b7824 */ /* 0x000fe200078e020b */
[----:B------:R-:W-:-:S04]  /*254a0*/  LOP3.LUT R19, R13, 0xff, RZ, 0xc0, !PT ;  /* 0x000000ff0d137812 */ /* 0x000fc800078ec0ff */
[----:B------:R-:W-:Y:S01]  /*254b0*/  IADD3 R11, PT, PT, R11, R19, RZ ;  /* 0x000000130b0b7210 */ /* 0x000fe20007ffe0ff */
[----:B0-----:R-:W-:-:S05]  /*254c0*/  IMAD.WIDE.U32 R22, R12, 0x4, R22 ;  /* 0x000000040c167825 */ /* 0x001fca00078e0016 */
[----:B------:R1:W-:Y:S02]  /*254d0*/  STG.E desc[UR6][R22.64], R11 ;  /* 0x0000000b16007986 */ /* 0x0003e4000c101906 */
.L_x_30511:
[----:B01----:R-:W-:Y:S01]  /*254e0*/  IMAD.MOV.U32 R11, RZ, RZ, R17 ;  /* 0x000000ffff0b7224 */ /* 0x003fe200078e0011 */
[----:B------:R-:W-:-:S07]  /*254f0*/  IADD3 R12, PT, PT, R12, 0x20, RZ ;  /* 0x000000200c0c7810 */ /* 0x000fce0007ffe0ff */
.L_x_30448:
[----:B------:R-:W-:Y:S05]  /*25500*/  BSYNC.RECONVERGENT B0 ;  /* 0x0000000000007941 */ /* 0x000fea0003800200 */
.L_x_30447:
        /* <DEDUP_REMOVED lines=35> */
.L_x_30517:
        /* <DEDUP_REMOVED lines=13> */
.L_x_30519:
[----:B------:R-:W-:Y:S05]  /*25810*/  BSYNC.RECONVERGENT B2 ;  /* 0x0000000000027941 */ /* 0x000fea0003800200 */
.L_x_30518:
        /* <DEDUP_REMOVED lines=61> */
.L_x_30516:
[----:B------:R-:W-:Y:S05]  /*25bf0*/  BSYNC.RECONVERGENT B1 ;  /* 0x0000000000017941 */ /* 0x000fea0003800200 */
.L_x_30515:
[----:B------:R-:W1:Y:S01]  /*25c00*/  LDC R194, c[0x0][0x404] ;  /* 0x00010100ffc27b82 */ /* 0x000e620000000800 */
[----:B------:R-:W-:Y:S01]  /*25c10*/  ISETP.NE.AND P2, PT, R13, 0x1, PT ;  /* 0x000000010d00780c */ /* 0x000fe20003f45270 */
[----:B------:R-:W-:Y:S01]  /*25c20*/  IMAD.MOV.U32 R192, RZ, RZ, 0x2f800000 ;  /* 0x2f800000ffc07424 */ /* 0x000fe200078e00ff */
[----:B------:R-:W-:Y:S01]  /*25c30*/  I2FP.F32.U32 R7, R14 ;  /* 0x0000000e00077245 */ /* 0x000fe20000201000 */
[----:B------:R-:W-:Y:S01]  /*25c40*/  BSSY.RECONVERGENT B1, `(.L_x_30520) ;  /* 0x000005b000017945 */ /* 0x000fe20003800200 */
[----:B------:R-:W-:-:S03]  /*25c50*/  MOV R14, 0x2 ;  /* 0x00000002000e7802 */ /* 0x000fc60000000f00 */
        /* <DEDUP_REMOVED lines=14> */
.L_x_30522:
        /* <DEDUP_REMOVED lines=13> */
.L_x_30524:
[----:B------:R-:W-:Y:S05]  /*25e10*/  BSYNC.RECONVERGENT B2 ;  /* 0x0000000000027941 */ /* 0x000fea0003800200 */
.L_x_30523:
        /* <DEDUP_REMOVED lines=57> */
[----:B------:R-:W-:Y:S02]  /*261b0*/  LOP3.LUT R6, R7, R6, R15, 0x96, !PT ;  /* 0x0000000607067212 */ /* 0x000fe400078e960f */
[----:B------:R-:W-:Y:S01]  /*261c0*/  MOV R7, R17 ;  /* 0x0000001100077202 */ /* 0x000fe20000000f00 */
[----:B------:R-:W-:Y:S02]  /*261d0*/  IMAD.MOV.U32 R17, RZ, RZ, R14 ;  /* 0x000000ffff117224 */ /* 0x000fe400078e000e */
[----:B------:R-:W-:-:S07]  /*261e0*/  HFMA2 R14, -RZ, RZ, 0, 0 ;  /* 0x00000000ff0e7431 */ /* 0x000fce00000001ff */
.L_x_30521:
[----:B------:R-:W-:Y:S05]  /*261f0*/  BSYNC.RECONVERGENT B1 ;  /* 0x0000000000017941 */ /* 0x000fea0003800200 */
.L_x_30520:
        /* <DEDUP_REMOVED lines=15> */
.L_x_30527:
        /* <DEDUP_REMOVED lines=13> */
.L_x_30529:
[----:B------:R-:W-:Y:S05]  /*263c0*/  BSYNC.RECONVERGENT B2 ;  /* 0x0000000000027941 */ /* 0x000fea0003800200 */
.L_x_30528:
[----:B------:R-:W-:Y:S01]  /*263d0*/  LOP3.LUT R5, R9, R7, R21, 0x96, !PT ;  /* 0x0000000709057212 */ /* 0x000fe200078e9615 */
[----:B------:R-:W-:Y:S01]  /*263e0*/  IMAD.WIDE.U32 R14, R4, -0x326172a9, RZ ;  /* 0xcd9e8d57040e7825 */ /* 0x000fe200078e00ff */
[----:B------:R-:W-:-:S03]  /*263f0*/  IADD3 R7, PT, PT, R20, -0x61c88647, RZ ;  /* 0x9e3779b914077810 */ /* 0x000fc60007ffe0ff */
        /* <DEDUP_REMOVED lines=58> */
.L_x_30526:
[----:B------:R-:W-:Y:S05]  /*267a0*/  BSYNC.RECONVERGENT B1 ;  /* 0x0000000000017941 */ /* 0x000fea0003800200 */
.L_x_30525:
        /* <DEDUP_REMOVED lines=17> */
.L_x_30532:
        /* <DEDUP_REMOVED lines=13> */
.L_x_30534:
[----:B------:R-:W-:Y:S05]  /*26990*/  BSYNC.RECONVERGENT B2 ;  /* 0x0000000000027941 */ /* 0x000fea0003800200 */
.L_x_30533:
[----:B------:R-:W-:Y:S01]  /*269a0*/  LOP3.LUT R5, R9, R7, R21, 0x96, !PT ;  /* 0x0000000709057212 */ /* 0x000fe200078e9615 */
[----:B0-----:R-:W-:-:S04]  /*269b0*/  IMAD.WIDE.U32 R22, R4, -0x326172a9, RZ ;  /* 0xcd9e8d5704167825 */ /* 0x001fc800078e00ff */
        /* <DEDUP_REMOVED lines=58> */
[----:B------:R-:W-:-:S07]  /*26d60*/  IMAD.MOV.U32 R17, RZ, RZ, R22 ;  /* 0x000000ffff117224 */ /* 0x000fce00078e0016 */
.L_x_30531:
[----:B------:R-:W-:Y:S05]  /*26d70*/  BSYNC.RECONVERGENT B1 ;  /* 0x0000000000017941 */ /* 0x000fea0003800200 */
.L_x_30530:
        /* <DEDUP_REMOVED lines=15> */
.L_x_30537:
        /* <DEDUP_REMOVED lines=13> */
.L_x_30539:
[----:B------:R-:W-:Y:S05]  /*26f40*/  BSYNC.RECONVERGENT B2 ;  /* 0x0000000000027941 */ /* 0x000fea0003800200 */
.L_x_30538:
        /* <DEDUP_REMOVED lines=61> */
.L_x_30536:
[----:B------:R-:W-:Y:S05]  /*27320*/  BSYNC.RECONVERGENT B1 ;  /* 0x0000000000017941 */ /* 0x000fea0003800200 */
.L_x_30535:
        /* <DEDUP_REMOVED lines=17> */
.L_x_30542:
        /* <DEDUP_REMOVED lines=13> */
.L_x_30544:
[----:B------:R-:W-:Y:S05]  /*27510*/  BSYNC.RECONVERGENT B2 ;  /* 0x0000000000027941 */ /* 0x000fea0003800200 */
.L_x_30543:
        /* <DEDUP_REMOVED lines=61> */
.L_x_30541:
[----:B------:R-:W-:Y:S05]  /*278f0*/  BSYNC.RECONVERGENT B1 ;  /* 0x0000000000017941 */ /* 0x000fea0003800200 */
.L_x_30540:
        /* <DEDUP_REMOVED lines=15> */
.L_x_30547:
        /* <DEDUP_REMOVED lines=13> */
.L_x_30549:
[----:B------:R-:W-:Y:S05]  /*27ac0*/  BSYNC.RECONVERGENT B2 ;  /* 0x0000000000027941 */ /* 0x000fea0003800200 */
.L_x_30548:
        /* <DEDUP_REMOVED lines=61> */
.L_x_30546:
[----:B------:R-:W-:Y:S05]  /*27ea0*/  BSYNC.RECONVERGENT B1 ;  /* 0x0000000000017941 */ /* 0x000fea0003800200 */
.L_x_30545:
        /* <DEDUP_REMOVED lines=17> */
.L_x_30552:
        /* <DEDUP_REMOVED lines=16> */
.L_x_30554:
[----:B------:R-:W-:Y:S05]  /*280c0*/  BSYNC.RECONVERGENT B2 ;  /* 0x0000000000027941 */ /* 0x000fea0003800200 */
.L_x_30553:
        /* <DEDUP_REMOVED lines=61> */
.L_x_30551:
[----:B------:R-:W-:Y:S05]  /*284a0*/  BSYNC.RECONVERGENT B1 ;  /* 0x0000000000017941 */ /* 0x000fea0003800200 */
.L_x_30550:
        /* <DEDUP_REMOVED lines=47> */
.L_x_30514:
        /* <DEDUP_REMOVED lines=16> */
.L_x_30558:
        /* <DEDUP_REMOVED lines=13> */
.L_x_30560:
[----:B------:R-:W-:Y:S05]  /*28970*/  BSYNC.RECONVERGENT B2 ;  /* 0x0000000000027941 */ /* 0x000fea0003800200 */
.L_x_30559:
        /* <DEDUP_REMOVED lines=61> */
.L_x_30557:
[----:B------:R-:W-:Y:S05]  /*28d50*/  BSYNC.RECONVERGENT B1 ;  /* 0x0000000000017941 */ /* 0x000fea0003800200 */
.L_x_30556:
        /* <DEDUP_REMOVED lines=18> */
.L_x_30563:
        /* <DEDUP_REMOVED lines=13> */
.L_x_30565:
[----:B------:R-:W-:Y:S05]  /*28f50*/  BSYNC.RECONVERGENT B2 ;  /* 0x0000000000027941 */ /* 0x000fea0003800200 */
.L_x_30564:
        /* <DEDUP_REMOVED lines=60> */
.L_x_30562:
[----:B------:R-:W-:Y:S05]  /*29320*/  BSYNC.RECONVERGENT B1 ;  /* 0x0000000000017941 */ /* 0x000fea0003800200 */
.L_x_30561:
        /* <DEDUP_REMOVED lines=16> */
.L_x_30568:
        /* <DEDUP_REMOVED lines=13> */
.L_x_30570:
[----:B------:R-:W-:Y:S05]  /*29500*/  BSYNC.RECONVERGENT B2 ;  /* 0x0000000000027941 */ /* 0x000fea0003800200 */
.L_x_30569:
        /* <DEDUP_REMOVED lines=60> */
.L_x_30567:
[----:B------:R-:W-:Y:S05]  /*298d0*/  BSYNC.RECONVERGENT B1 ;  /* 0x0000000000017941 */ /* 0x000fea0003800200 */
.L_x_30566:
        /* <DEDUP_REMOVED lines=16> */
.L_x_30573:
        /* <DEDUP_REMOVED lines=13> */
.L_x_30575:
[----:B------:R-:W-:Y:S05]  /*29ab0*/  BSYNC.RECONVERGENT B2 ;  /* 0x0000000000027941 */ /* 0x000fea0003800200 */
.L_x_30574:
        /* <DEDUP_REMOVED lines=60> */
.L_x_30572:
[----:B------:R-:W-:Y:S05]  /*29e80*/  BSYNC.RECONVERGENT B1 ;  /* 0x0000000000017941 */ /* 0x000fea0003800200 */
.L_x_30571:
        /* <DEDUP_REMOVED lines=16> */
.L_x_30555:
        /* <DEDUP_REMOVED lines=24> */
.L_x_30576:
[----:B01----:R-:W-:Y:S01]  /*2a110*/  IMAD.MOV.U32 R11, RZ, RZ, R17 ;  /* 0x000000ffff0b7224 */ /* 0x003fe200078e0011 */
[----:B------:R-:W-:-:S07]  /*2a120*/  IADD3 R12, PT, PT, R12, 0x20, RZ ;  /* 0x000000200c0c7810 */ /* 0x000fce0007ffe0ff */
.L_x_30513:
[----:B------:R-:W-:Y:S05]  /*2a130*/  BSYNC.RECONVERGENT B0 ;  /* 0x0000000000007941 */ /* 0x000fea0003800200 */
.L_x_30512:
        /* <DEDUP_REMOVED lines=35> */
.L_x_30582:
        /* <DEDUP_REMOVED lines=13> */
.L_x_30584:
[----:B------:R-:W-:Y:S05]  /*2a440*/  BSYNC.RECONVERGENT B2 ;  /* 0x0000000000027941 */ /* 0x000fea0003800200 */
.L_x_30583:
        /* <DEDUP_REMOVED lines=61> */
.L_x_30581:
[----:B------:R-:W-:Y:S05]  /*2a820*/  BSYNC.RECONVERGENT B1 ;  /* 0x0000000000017941 */ /* 0x000fea0003800200 */
.L_x_30580:
        /* <DEDUP_REMOVED lines=20> */
.L_x_30587:
        /* <DEDUP_REMOVED lines=13> */
.L_x_30589:
[----:B------:R-:W-:Y:S05]  /*2aa40*/  BSYNC.RECONVERGENT B2 ;  /* 0x0000000000027941 */ /* 0x000fea0003800200 */
.L_x_30588:
        /* <DEDUP_REMOVED lines=61> */
.L_x_30586:
[----:B------:R-:W-:Y:S05]  /*2ae20*/  BSYNC.RECONVERGENT B1 ;  /* 0x0000000000017941 */ /* 0x000fea0003800200 */
.L_x_30585:
        /* <DEDUP_REMOVED lines=15> */
.L_x_30592:
        /* <DEDUP_REMOVED lines=13> */
.L_x_30594:
[----:B------:R-:W-:Y:S05]  /*2aff0*/  BSYNC.RECONVERGENT B2 ;  /* 0x0000000000027941 */ /* 0x000fea0003800200 */
.L_x_30593:
        /* <DEDUP_REMOVED lines=61> */
.L_x_30591:
[----:B------:R-:W-:Y:S05]  /*2b3d0*/  BSYNC.RECONVERGENT B1 ;  /* 0x0000000000017941 */ /* 0x000fea0003800200 */
.L_x_30590:
        /* <DEDUP_REMOVED lines=17> */
.L_x_30597:
        /* <DEDUP_REMOVED lines=13> */
.L_x_30599:
[----:B------:R-:W-:Y:S05]  /*2b5c0*/  BSYNC.RECONVERGENT B2 ;  /* 0x0000000000027941 */ /* 0x000fea0003800200 */
.L_x_30598:
        /* <DEDUP_REMOVED lines=61> */
.L_x_30596:
[----:B------:R-:W-:Y:S05]  /*2b9a0*/  BSYNC.RECONVERGENT B1 ;  /* 0x0000000000017941 */ /* 0x000fea0003800200 */
.L_x_30595:
        /* <DEDUP_REMOVED lines=15> */
.L_x_30602:
        /* <DEDUP_REMOVED lines=13> */
.L_x_30604:
[----:B------:R-:W-:Y:S05]  /*2bb70*/  BSYNC.RECONVERGENT B2 ;  /* 0x0000000000027941 */ /* 0x000fea0003800200 */
.L_x_30603:
        /* <DEDUP_REMOVED lines=61> */
.L_x_30601:
[----:B------:R-:W-:Y:S05]  /*2bf50*/  BSYNC.RECONVERGENT B1 ;  /* 0x0000000000017941 */ /* 0x000fea0003800200 */
.L_x_30600:
        /* <DEDUP_REMOVED lines=17> */
.L_x_30607:
        /* <DEDUP_REMOVED lines=13> */
.L_x_30609:
[----:B------:R-:W-:Y:S05]  /*2c140*/  BSYNC.RECONVERGENT B2 ;  /* 0x0000000000027941 */ /* 0x000fea0003800200 */
.L_x_30608:
        /* <DEDUP_REMOVED lines=61> */
.L_x_30606:
[----:B------:R-:W-:Y:S05]  /*2c520*/  BSYNC.RECONVERGENT B1 ;  /* 0x0000000000017941 */ /* 0x000fea0003800200 */
.L_x_30605:
        /* <DEDUP_REMOVED lines=15> */
.L_x_30612:
        /* <DEDUP_REMOVED lines=13> */
.L_x_30614:
[----:B------:R-:W-:Y:S05]  /*2c6f0*/  BSYNC.RECONVERGENT B2 ;  /* 0x0000000000027941 */ /* 0x000fea0003800200 */
.L_x_30613:
        /* <DEDUP_REMOVED lines=61> */
.L_x_30611:
[----:B------:R-:W-:Y:S05]  /*2cad0*/  BSYNC.RECONVERGENT B1 ;  /* 0x0000000000017941 */ /* 0x000fea0003800200 */
.L_x_30610:
        /* <DEDUP_REMOVED lines=17> */
.L_x_30617:
        /* <DEDUP_REMOVED lines=16> */
.L_x_30619:
[----:B------:R-:W-:Y:S05]  /*2ccf0*/  BSYNC.RECONVERGENT B2 ;  /* 0x0000000000027941 */ /* 0x000fea0003800200 */
.L_x_30618:
        /* <DEDUP_REMOVED lines=61> */
.L_x_30616:
[----:B------:R-:W-:Y:S05]  /*2d0d0*/  BSYNC.RECONVERGENT B1 ;  /* 0x0000000000017941 */ /* 0x000fea0003800200 */
.L_x_30615:
        /* <DEDUP_REMOVED lines=47> */
.L_x_30579:
        /* <DEDUP_REMOVED lines=16> */
.L_x_30623:
        /* <DEDUP_REMOVED lines=13> */
.L_x_30625:
[----:B------:R-:W-:Y:S05]  /*2d5a0*/  BSYNC.RECONVERGENT B2 ;  /* 0x0000000000027941 */ /* 0x000fea0003800200 */
.L_x_30624:
        /* <DEDUP_REMOVED lines=61> */
.L_x_30622:
[----:B------:R-:W-:Y:S05]  /*2d980*/  BSYNC.RECONVERGENT B1 ;  /* 0x0000000000017941 */ /* 0x000fea0003800200 */
.L_x_30621:
        /* <DEDUP_REMOVED lines=18> */
.L_x_30628:
        /* <DEDUP_REMOVED lines=13> */
.L_x_30630:
[----:B------:R-:W-:Y:S05]  /*2db80*/  BSYNC.RECONVERGENT B2 ;  /* 0x0000000000027941 */ /* 0x000fea0003800200 */
.L_x_30629:
        /* <DEDUP_REMOVED lines=60> */
.L_x_30627:
[----:B------:R-:W-:Y:S05]  /*2df50*/  BSYNC.RECONVERGENT B1 ;  /* 0x0000000000017941 */ /* 0x000fea0003800200 */
.L_x_30626:
        /* <DEDUP_REMOVED lines=16> */
.L_x_30633:
        /* <DEDUP_REMOVED lines=13> */
.L_x_30635:
[----:B------:R-:W-:Y:S05]  /*2e130*/  BSYNC.RECONVERGENT B2 ;  /* 0x0000000000027941 */ /* 0x000fea0003800200 */
.L_x_30634:
        /* <DEDUP_REMOVED lines=60> */
.L_x_30632:
[----:B------:R-:W-:Y:S05]  /*2e500*/  BSYNC.RECONVERGENT B1 ;  /* 0x0000000000017941 */ /* 0x000fea0003800200 */
.L_x_30631:
        /* <DEDUP_REMOVED lines=16> */
.L_x_30638:
        /* <DEDUP_REMOVED lines=13> */
.L_x_30640:
[----:B------:R-:W-:Y:S05]  /*2e6e0*/  BSYNC.RECONVERGENT B2 ;  /* 0x0000000000027941 */ /* 0x000fea0003800200 */
.L_x_30639:
        /* <DEDUP_REMOVED lines=60> */
.L_x_30637:
[----:B------:R-:W-:Y:S05]  /*2eab0*/  BSYNC.RECONVERGENT B1 ;  /* 0x0000000000017941 */ /* 0x000fea0003800200 */
.L_x_30636:
        /* <DEDUP_REMOVED lines=16> */
.L_x_30620:
        /* <DEDUP_REMOVED lines=24> */
.L_x_30641:
[----:B01----:R-:W-:Y:S01]  /*2ed40*/  IMAD.MOV.U32 R11, RZ, RZ, R17 ;  /* 0x000000ffff0b7224 */ /* 0x003fe200078e0011 */
[----:B------:R-:W-:-:S07]  /*2ed50*/  IADD3 R12, PT, PT, R12, 0x20, RZ ;  /* 0x000000200c0c7810 */ /* 0x000fce0007ffe0ff */
.L_x_30578:
[----:B------:R-:W-:Y:S05]  /*2ed60*/  BSYNC.RECONVERGENT B0 ;  /* 0x0000000000007941 */ /* 0x000fea0003800200 */
.L_x_30577:
        /* <DEDUP_REMOVED lines=35> */
.L_x_30647:
        /* <DEDUP_REMOVED lines=13> */
.L_x_30649:
[----:B------:R-:W-:Y:S05]  /*2f070*/  BSYNC.RECONVERGENT B2 ;  /* 0x0000000000027941 */ /* 0x000fea0003800200 */
.L_x_30648:
        /* <DEDUP_REMOVED lines=61> */
.L_x_30646:
[----:B------:R-:W-:Y:S05]  /*2f450*/  BSYNC.RECONVERGENT B1 ;  /* 0x0000000000017941 */ /* 0x000fea0003800200 */
.L_x_30645:
        /* <DEDUP_REMOVED lines=20> */
.L_x_30652:
        /* <DEDUP_REMOVED lines=13> */
.L_x_30654:
[----:B------:R-:W-:Y:S05]  /*2f670*/  BSYNC.RECONVERGENT B2 ;  /* 0x0000000000027941 */ /* 0x000fea0003800200 */
.L_x_30653:
        /* <DEDUP_REMOVED lines=61> */
.L_x_30651:
[----:B------:R-:W-:Y:S05]  /*2fa50*/  BSYNC.RECONVERGENT B1 ;  /* 0x0000000000017941 */ /* 0x000fea0003800200 */
.L_x_30650:
        /* <DEDUP_REMOVED lines=15> */
.L_x_30657:
        /* <DEDUP_REMOVED lines=13> */
.L_x_30659:
[----:B------:R-:W-:Y:S05]  /*2fc20*/  BSYNC.RECONVERGENT B2 ;  /* 0x0000000000027941 */ /* 0x000fea0003800200 */
.L_x_30658:
        /* <DEDUP_REMOVED lines=61> */
.L_x_30656:
[----:B------:R-:W-:Y:S05]  /*30000*/  BSYNC.RECONVERGENT B1 ;  /* 0x0000000000017941 */ /* 0x000fea0003800200 */
.L_x_30655:
        /* <DEDUP_REMOVED lines=17> */
.L_x_30662:
        /* <DEDUP_REMOVED lines=13> */
.L_x_30664:
[----:B------:R-:W-:Y:S05]  /*301f0*/  BSYNC.RECONVERGENT B2 ;  /* 0x0000000000027941 */ /* 0x000fea0003800200 */
.L_x_30663:
        /* <DEDUP_REMOVED lines=61> */
.L_x_30661:
[----:B------:R-:W-:Y:S05]  /*305d0*/  BSYNC.RECONVERGENT B1 ;  /* 0x0000000000017941 */ /* 0x000fea0003800200 */
.L_x_30660:
        /* <DEDUP_REMOVED lines=15> */
.L_x_30667:
        /* <DEDUP_REMOVED lines=13> */
.L_x_30669:
[----:B------:R-:W-:Y:S05]  /*307a0*/  BSYNC.RECONVERGENT B2 ;  /* 0x0000000000027941 */ /* 0x000fea0003800200 */
.L_x_30668:
        /* <DEDUP_REMOVED lines=61> */
.L_x_30666:
[----:B------:R-:W-:Y:S05]  /*30b80*/  BSYNC.RECONVERGENT B1 ;  /* 0x0000000000017941 */ /* 0x000fea0003800200 */
.L_x_30665:
        /* <DEDUP_REMOVED lines=17> */
.L_x_30672:
        /* <DEDUP_REMOVED lines=13> */
.L_x_30674:
[----:B------:R-:W-:Y:S05]  /*30d70*/  BSYNC.RECONVERGENT B2 ;  /* 0x0000000000027941 */ /* 0x000fea0003800200 */
.L_x_30673:
        /* <DEDUP_REMOVED lines=61> */
.L_x_30671:
[----:B------:R-:W-:Y:S05]  /*31150*/  BSYNC.RECONVERGENT B1 ;  /* 0x0000000000017941 */ /* 0x000fea0003800200 */
.L_x_30670:
        /* <DEDUP_REMOVED lines=15> */
.L_x_30677:
        /* <DEDUP_REMOVED lines=13> */
.L_x_30679:
[----:B------:R-:W-:Y:S05]  /*31320*/  BSYNC.RECONVERGENT B2 ;  /* 0x0000000000027941 */ /* 0x000fea0003800200 */
.L_x_30678:
        /* <DEDUP_REMOVED lines=61> */
.L_x_30676:
[----:B------:R-:W-:Y:S05]  /*31700*/  BSYNC.RECONVERGENT B1 ;  /* 0x0000000000017941 */ /* 0x000fea0003800200 */
.L_x_30675:
        /* <DEDUP_REMOVED lines=17> */
.L_x_30682:
        /* <DEDUP_REMOVED lines=16> */
.L_x_30684:
[----:B------:R-:W-:Y:S05]  /*31920*/  BSYNC.RECONVERGENT B2 ;  /* 0x0000000000027941 */ /* 0x000fea0003800200 */
.L_x_30683:
        /* <DEDUP_REMOVED lines=61> */
.L_x_30681:
[----:B------:R-:W-:Y:S05]  /*31d00*/  BSYNC.RECONVERGENT B1 ;  /* 0x0000000000017941 */ /* 0x000fea0003800200 */
.L_x_30680:
        /* <DEDUP_REMOVED lines=47> */
.L_x_30644:
        /* <DEDUP_REMOVED lines=16> */
.L_x_30688:
        /* <DEDUP_REMOVED lines=13> */
.L_x_30690:
[----:B------:R-:W-:Y:S05]  /*321d0*/  BSYNC.RECONVERGENT B2 ;  /* 0x0000000000027941 */ /* 0x000fea0003800200 */
.L_x_30689:
        /* <DEDUP_REMOVED lines=61> */
.L_x_30687:
[----:B------:R-:W-:Y:S05]  /*325b0*/  BSYNC.RECONVERGENT B1 ;  /* 0x0000000000017941 */ /* 0x000fea0003800200 */
.L_x_30686:
        /* <DEDUP_REMOVED lines=18> */
.L_x_30693:
        /* <DEDUP_REMOVED lines=13> */
.L_x_30695:
[----:B------:R-:W-:Y:S05]  /*327b0*/  BSYNC.RECONVERGENT B2 ;  /* 0x0000000000027941 */ /* 0x000fea0003800200 */
.L_x_30694:
        /* <DEDUP_REMOVED lines=60> */
.L_x_30692:
[----:B------:R-:W-:Y:S05]  /*32b80*/  BSYNC.RECONVERGENT B1 ;  /* 0x0000000000017941 */ /* 0x000fea0003800200 */
.L_x_30691:
        /* <DEDUP_REMOVED lines=16> */
.L_x_30698:
        /* <DEDUP_REMOVED lines=13> */
.L_x_30700:
[----:B------:R-:W-:Y:S05]  /*32d60*/  BSYNC.RECONVERGENT B2 ;  /* 0x0000000000027941 */ /* 0x000fea0003800200 */
.L_x_30699:
        /* <DEDUP_REMOVED lines=60> */
.L_x_30697:
[----:B------:R-:W-:Y:S05]  /*33130*/  BSYNC.RECONVERGENT B1 ;  /* 0x0000000000017941 */ /* 0x000fea0003800200 */
.L_x_30696:
        /* <DEDUP_REMOVED lines=16> */
.L_x_30703:
        /* <DEDUP_REMOVED lines=13> */
.L_x_30705:
[----:B------:R-:W-:Y:S05]  /*33310*/  BSYNC.RECONVERGENT B2 ;  /* 0x0000000000027941 */ /* 0x000fea0003800200 */
.L_x_30704:
        /* <DEDUP_REMOVED lines=60> */
.L_x_30702:
[----:B------:R-:W-:Y:S05]  /*336e0*/  BSYNC.RECONVERGENT B1 ;  /* 0x0000000000017941 */ /* 0x000fea0003800200 */
.L_x_30701:
        /* <DEDUP_REMOVED lines=16> */
.L_x_30685:
        /* <DEDUP_REMOVED lines=24> */
.L_x_30706:
[----:B01----:R-:W-:Y:S01]  /*33970*/  IMAD.MOV.U32 R11, RZ, RZ, R17 ;  /* 0x000000ffff0b7224 */ /* 0x003fe200078e0011 */
[----:B------:R-:W-:-:S07]  /*33980*/  IADD3 R12, PT, PT, R12, 0x20, RZ ;  /* 0x000000200c0c7810 */ /* 0x000fce0007ffe0ff */
.L_x_30643:
[----:B------:R-:W-:Y:S05]  /*33990*/  BSYNC.RECONVERGENT B0 ;  /* 0x0000000000007941 */ /* 0x000fea0003800200 */
.L_x_30642:
        /* <DEDUP_REMOVED lines=35> */
.L_x_30712:
        /* <DEDUP_REMOVED lines=13> */
.L_x_30714:
[----:B------:R-:W-:Y:S05]  /*33ca0*/  BSYNC.RECONVERGENT B2 ;  /* 0x0000000000027941 */ /* 0x000fea0003800200 */
.L_x_30713:
        /* <DEDUP_REMOVED lines=61> */
.L_x_30711:
[----:B------:R-:W-:Y:S05]  /*34080*/  BSYNC.RECONVERGENT B1 ;  /* 0x0000000000017941 */ /* 0x000fea0003800200 */
.L_x_30710:
        /* <DEDUP_REMOVED lines=20> */
.L_x_30717:
        /* <DEDUP_REMOVED lines=13> */
.L_x_30719:
[----:B------:R-:W-:Y:S05]  /*342a0*/  BSYNC.RECONVERGENT B2 ;  /* 0x0000000000027941 */ /* 0x000fea0003800200 */
.L_x_30718:
        /* <DEDUP_REMOVED lines=61> */
.L_x_30716:
[----:B------:R-:W-:Y:S05]  /*34680*/  BSYNC.RECONVERGENT B1 ;  /* 0x0000000000017941 */ /* 0x000fea0003800200 */
.L_x_30715:
        /* <DEDUP_REMOVED lines=15> */
.L_x_30722:
        /* <DEDUP_REMOVED lines=13> */
.L_x_30724:
[----:B------:R-:W-:Y:S05]  /*34850*/  BSYNC.RECONVERGENT B2 ;  /* 0x0000000000027941 */ /* 0x000fea0003800200 */
.L_x_30723:
        /* <DEDUP_REMOVED lines=61> */
.L_x_30721:
[----:B------:R-:W-:Y:S05]  /*34c30*/  BSYNC.RECONVERGENT B1 ;  /* 0x0000000000017941 */ /* 0x000fea0003800200 */
.L_x_30720:
        /* <DEDUP_REMOVED lines=17> */
.L_x_30727:
        /* <DEDUP_REMOVED lines=13> */
.L_x_30729:
[----:B------:R-:W-:Y:S05]  /*34e20*/  BSYNC.RECONVERGENT B2 ;  /* 0x0000000000027941 */ /* 0x000fea0003800200 */
.L_x_30728:
        /* <DEDUP_REMOVED lines=61> */
.L_x_30726:
[----:B------:R-:W-:Y:S05]  /*35200*/  BSYNC.RECONVERGENT B1 ;  /* 0x0000000000017941 */ /* 0x000fea0003800200 */
.L_x_30725:
        /* <DEDUP_REMOVED lines=15> */
.L_x_30732:
        /* <DEDUP_REMOVED lines=13> */
.L_x_30734:
[----:B------:R-:W-:Y:S05]  /*353d0*/  BSYNC.RECONVERGENT B2 ;  /* 0x0000000000027941 */ /* 0x000fea0003800200 */
.L_x_30733:
        /* <DEDUP_REMOVED lines=61> */
.L_x_30731:
[----:B------:R-:W-:Y:S05]  /*357b0*/  BSYNC.RECONVERGENT B1 ;  /* 0x0000000000017941 */ /* 0x000fea0003800200 */
.L_x_30730:
        /* <DEDUP_REMOVED lines=17> */
.L_x_30737:
        /* <DEDUP_REMOVED lines=13> */
.L_x_30739:
[----:B------:R-:W-:Y:S05]  /*359a0*/  BSYNC.RECONVERGENT B2 ;  /* 0x0000000000027941 */ /* 0x000fea0003800200 */
.L_x_30738:
        /* <DEDUP_REMOVED lines=61> */
.L_x_30736:
[----:B------:R-:W-:Y:S05]  /*35d80*/  BSYNC.RECONVERGENT B1 ;  /* 0x0000000000017941 */ /* 0x000fea0003800200 */
.L_x_30735:
        /* <DEDUP_REMOVED lines=15> */
.L_x_30742:
        /* <DEDUP_REMOVED lines=13> */
.L_x_30744:
[----:B------:R-:W-:Y:S05]  /*35f50*/  BSYNC.RECONVERGENT B2 ;  /* 0x0000000000027941 */ /* 0x000fea0003800200 */
.L_x_30743:
        /* <DEDUP_REMOVED lines=61> */
.L_x_30741:
[----:B------:R-:W-:Y:S05]  /*36330*/  BSYNC.RECONVERGENT B1 ;  /* 0x0000000000017941 */ /* 0x000fea0003800200 */
.L_x_30740:
        /* <DEDUP_REMOVED lines=17> */
.L_x_30747:
        /* <DEDUP_REMOVED lines=16> */
.L_x_30749:
[----:B------:R-:W-:Y:S05]  /*36550*/  BSYNC.RECONVERGENT B2 ;  /* 0x0000000000027941 */ /* 0x000fea0003800200 */
.L_x_30748:
        /* <DEDUP_REMOVED lines=61> */
.L_x_30746:
[----:B------:R-:W-:Y:S05]  /*36930*/  BSYNC.RECONVERGENT B1 ;  /* 0x0000000000017941 */ /* 0x000fea0003800200 */
.L_x_30745:
        /* <DEDUP_REMOVED lines=47> */
.L_x_30709:
        /* <DEDUP_REMOVED lines=16> */
.L_x_30753:
        /* <DEDUP_REMOVED lines=13> */
.L_x_30755:
[----:B------:R-:W-:Y:S05]  /*36e00*/  BSYNC.RECONVERGENT B2 ;  /* 0x0000000000027941 */ /* 0x000fea0003800200 */
.L_x_30754:
        /* <DEDUP_REMOVED lines=61> */
.L_x_30752:
[----:B------:R-:W-:Y:S05]  /*371e0*/  BSYNC.RECONVERGENT B1 ;  /* 0x0000000000017941 */ /* 0x000fea0003800200 */
.L_x_30751:
        /* <DEDUP_REMOVED lines=18> */
.L_x_30758:
        /* <DEDUP_REMOVED lines=13> */
.L_x_30760:
[----:B------:R-:W-:Y:S05]  /*373e0*/  BSYNC.RECONVERGENT B2 ;  /* 0x0000000000027941 */ /* 0x000fea0003800200 */
.L_x_30759:
        /* <DEDUP_REMOVED lines=60> */
.L_x_30757:
[----:B------:R-:W-:Y:S05]  /*377b0*/  BSYNC.RECONVERGENT B1 ;  /* 0x0000000000017941 */ /* 0x000fea0003800200 */
.L_x_30756:
        /* <DEDUP_REMOVED lines=16> */
.L_x_30763:
        /* <DEDUP_REMOVED lines=13> */
.L_x_30765:
[----:B------:R-:W-:Y:S05]  /*37990*/  BSYNC.RECONVERGENT B2 ;  /* 0x0000000000027941 */ /* 0x000fea0003800200 */
.L_x_30764:
        /* <DEDUP_REMOVED lines=60> */
.L_x_30762:
[----:B------:R-:W-:Y:S05]  /*37d60*/  BSYNC.RECONVERGENT B1 ;  /* 0x0000000000017941 */ /* 0x000fea0003800200 */
.L_x_30761:
        /* <DEDUP_REMOVED lines=16> */
.L_x_30768:
        /* <DEDUP_REMOVED lines=13> */
.L_x_30770:
[----:B------:R-:W-:Y:S05]  /*37f40*/  BSYNC.RECONVERGENT B2 ;  /* 0x0000000000027941 */ /* 0x000fea0003800200 */
.L_x_30769:
        /* <DEDUP_REMOVED lines=60> */
.L_x_30767:
[----:B------:R-:W-:Y:S05]  /*38310*/  BSYNC.RECONVERGENT B1 ;  /* 0x0000000000017941 */ /* 0x000fea0003800200 */
.L_x_30766:
        /* <DEDUP_REMOVED lines=16> */
.L_x_30750:
        /* <DEDUP_REMOVED lines=24> */
.L_x_30771:
[----:B01----:R-:W-:Y:S01]  /*385a0*/  IMAD.MOV.U32 R11, RZ, RZ, R17 ;  /* 0x000000ffff0b7224 */ /* 0x003fe200078e0011 */
[----:B------:R-:W-:-:S07]  /*385b0*/  IADD3 R12, PT, PT, R12, 0x20, RZ ;  /* 0x000000200c0c7810 */ /* 0x000fce0007ffe0ff */
.L_x_30708:
[----:B------:R-:W-:Y:S05]  /*385c0*/  BSYNC.RECONVERGENT B0 ;  /* 0x0000000000007941 */ /* 0x000fea0003800200 */
.L_x_30707:
        /* <DEDUP_REMOVED lines=35> */
.L_x_30777:
        /* <DEDUP_REMOVED lines=13> */
.L_x_30779:
[----:B------:R-:W-:Y:S05]  /*388d0*/  BSYNC.RECONVERGENT B2 ;  /* 0x0000000000027941 */ /* 0x000fea0003800200 */
.L_x_30778:
        /* <DEDUP_REMOVED lines=61> */
.L_x_30776:
[----:B------:R-:W-:Y:S05]  /*38cb0*/  BSYNC.RECONVERGENT B1 ;  /* 0x0000000000017941 */ /* 0x000fea0003800200 */
.L_x_30775:
        /* <DEDUP_REMOVED lines=20> */
.L_x_30782:
        /* <DEDUP_REMOVED lines=13> */
.L_x_30784:
[----:B------:R-:W-:Y:S05]  /*38ed0*/  BSYNC.RECONVERGENT B2 ;  /* 0x0000000000027941 */ /* 0x000fea0003800200 */
.L_x_30783:
        /* <DEDUP_REMOVED lines=61> */
.L_x_30781:
[----:B------:R-:W-:Y:S05]  /*392b0*/  BSYNC.RECONVERGENT B1 ;  /* 0x0000000000017941 */ /* 0x000fea0003800200 */
.L_x_30780:
        /* <DEDUP_REMOVED lines=15> */
.L_x_30787:
        /* <DEDUP_REMOVED lines=13> */
.L_x_30789:
[----:B------:R-:W-:Y:S05]  /*39480*/  BSYNC.RECONVERGENT B2 ;  /* 0x0000000000027941 */ /* 0x000fea0003800200 */
.L_x_30788:
        /* <DEDUP_REMOVED lines=61> */
.L_x_30786:
[----:B------:R-:W-:Y:S05]  /*39860*/  BSYNC.RECONVERGENT B1 ;  /* 0x0000000000017941 */ /* 0x000fea0003800200 */
.L_x_30785:
        /* <DEDUP_REMOVED lines=17> */
.L_x_30792:
        /* <DEDUP_REMOVED lines=13> */
.L_x_30794:
[----:B------:R-:W-:Y:S05]  /*39a50*/  BSYNC.RECONVERGENT B2 ;  /* 0x0000000000027941 */ /* 0x000fea0003800200 */
.L_x_30793:
        /* <DEDUP_REMOVED lines=61> */
.L_x_30791:
[----:B------:R-:W-:Y:S05]  /*39e30*/  BSYNC.RECONVERGENT B1 ;  /* 0x0000000000017941 */ /* 0x000fea0003800200 */
.L_x_30790:
        /* <DEDUP_REMOVED lines=15> */
.L_x_30797:
        /* <DEDUP_REMOVED lines=13> */
.L_x_30799:
[----:B------:R-:W-:Y:S05]  /*3a000*/  BSYNC.RECONVERGENT B2 ;  /* 0x0000000000027941 */ /* 0x000fea0003800200 */
.L_x_30798:
        /* <DEDUP_REMOVED lines=61> */
.L_x_30796:
[----:B------:R-:W-:Y:S05]  /*3a3e0*/  BSYNC.RECONVERGENT B1 ;  /* 0x0000000000017941 */ /* 0x000fea0003800200 */
.L_x_30795:
        /* <DEDUP_REMOVED lines=17> */
.L_x_30802:
        /* <DEDUP_REMOVED lines=13> */
.L_x_30804:
[----:B------:R-:W-:Y:S05]  /*3a5d0*/  BSYNC.RECONVERGENT B2 ;  /* 0x0000000000027941 */ /* 0x000fea0003800200 */
.L_x_30803:
        /* <DEDUP_REMOVED lines=61> */
.L_x_30801:
[----:B------:R-:W-:Y:S05]  /*3a9b0*/  BSYNC.RECONVERGENT B1 ;  /* 0x0000000000017941 */ /* 0x000fea0003800200 */
.L_x_30800:
        /* <DEDUP_REMOVED lines=15> */
.L_x_30807:
        /* <DEDUP_REMOVED lines=13> */
.L_x_30809:
[----:B------:R-:W-:Y:S05]  /*3ab80*/  BSYNC.RECONVERGENT B2 ;  /* 0x0000000000027941 */ /* 0x000fea0003800200 */
.L_x_30808:
        /* <DEDUP_REMOVED lines=61> */
.L_x_30806:
[----:B------:R-:W-:Y:S05]  /*3af60*/  BSYNC.RECONVERGENT B1 ;  /* 0x0000000000017941 */ /* 0x000fea0003800200 */
.L_x_30805:
        /* <DEDUP_REMOVED lines=17> */
.L_x_30812:
        /* <DEDUP_REMOVED lines=16> */
.L_x_30814:
[----:B------:R-:W-:Y:S05]  /*3b180*/  BSYNC.RECONVERGENT B2 ;  /* 0x0000000000027941 */ /* 0x000fea0003800200 */
.L_x_30813:
        /* <DEDUP_REMOVED lines=61> */
.L_x_30811:
[----:B------:R-:W-:Y:S05]  /*3b560*/  BSYNC.RECONVERGENT B1 ;  /* 0x0000000000017941 */ /* 0x000fea0003800200 */
.L_x_30810:
        /* <DEDUP_REMOVED lines=47> */
.L_x_30774:
        /* <DEDUP_REMOVED lines=16> */
.L_x_30818:
        /* <DEDUP_REMOVED lines=13> */
.L_x_30820:
[----:B------:R-:W-:Y:S05]  /*3ba30*/  BSYNC.RECONVERGENT B2 ;  /* 0x0000000000027941 */ /* 0x000fea0003800200 */
.L_x_30819:
        /* <DEDUP_REMOVED lines=61> */
.L_x_30817:
[----:B------:R-:W-:Y:S05]  /*3be10*/  BSYNC.RECONVERGENT B1 ;  /* 0x0000000000017941 */ /* 0x000fea0003800200 */
.L_x_30816:
        /* <DEDUP_REMOVED lines=18> */
.L_x_30823:
        /* <DEDUP_REMOVED lines=13> */
.L_x_30825:
[----:B------:R-:W-:Y:S05]  /*3c010*/  BSYNC.RECONVERGENT B2 ;  /* 0x0000000000027941 */ /* 0x000fea0003800200 */
.L_x_30824:
        /* <DEDUP_REMOVED lines=60> */
.L_x_30822:
[----:B------:R-:W-:Y:S05]  /*3c3e0*/  BSYNC.RECONVERGENT B1 ;  /* 0x0000000000017941 */ /* 0x000fea0003800200 */
.L_x_30821:
        /* <DEDUP_REMOVED lines=16> */
.L_x_30828:
        /* <DEDUP_REMOVED lines=13> */
.L_x_30830:
[----:B------:R-:W-:Y:S05]  /*3c5c0*/  BSYNC.RECONVERGENT B2 ;  /* 0x0000000000027941 */ /* 0x000fea0003800200 */
.L_x_30829:
        /* <DEDUP_REMOVED lines=60> */
.L_x_30827:
[----:B------:R-:W-:Y:S05]  /*3c990*/  BSYNC.RECONVERGENT B1 ;  /* 0x0000000000017941 */ /* 0x000fea0003800200 */
.L_x_30826:
        /* <DEDUP_REMOVED lines=16> */
.L_x_30833:
        /* <DEDUP_REMOVED lines=13> */
.L_x_30835:
[----:B------:R-:W-:Y:S05]  /*3cb70*/  BSYNC.RECONVERGENT B2 ;  /* 0x0000000000027941 */ /* 0x000fea0003800200 */
.L_x_30834:
        /* <DEDUP_REMOVED lines=60> */
.L_x_30832:
[----:B------:R-:W-:Y:S05]  /*3cf40*/  BSYNC.RECONVERGENT B1 ;  /* 0x0000000000017941 */ /* 0x000fea0003800200 */
.L_x_30831:
        /* <DEDUP_REMOVED lines=16> */
.L_x_30815:
        /* <DEDUP_REMOVED lines=11> */
[----:B------:R0:W-:Y:S02]  /*3d100*/  STG.E desc[UR6][R22.64], R11 ;  /* 0x0000000b16007986 */ /* 0x0001e4000c101906 */
[----:B0-----:R-:W-:Y:S01]  /*3d110*/  IMAD.MOV.U32 R11, RZ, RZ, R17 ;  /* 0x000000ffff0b7224 */ /* 0x001fe200078e0011 */
[----:B------:R-:W-:Y:S06]  /*3d120*/  @!P0 BRA `(.L_x_30773) ;  /* 0x00000000002c8947 */ /* 0x000fec0003800000 */
[----:B------:R-:W0:Y:S01]  /*3d130*/  LDC.64 R22, c[0x0][0x3b8] ;  /* 0x0000ee00ff167b82 */ /* 0x000e220000000a00 */
[----:B------:R-:W-:Y:S02]  /*3d140*/  SHF.L.U32 R17, R15, 0x10, RZ ;  /* 0x000000100f117819 */ /* 0x000fe400000006ff */
[----:B------:R-:W-:Y:S02]  /*3d150*/  LOP3.LUT R19, R16, 0xffff, RZ, 0xc0, !PT ;  /* 0x0000ffff10137812 */ /* 0x000fe400078ec0ff */
        /* <DEDUP_REMOVED lines=8> */
.L_x_30773:
[----:B------:R-:W-:Y:S05]  /*3d1e0*/  BSYNC.RECONVERGENT B0 ;  /* 0x0000000000007941 */ /* 0x000fea0003800200 */
.L_x_30772:
[----:B------:R-:W-:Y:S01]  /*3d1f0*/  FADD.FTZ R12, RZ, R144 ;  /* 0x00000090ff0c7221 */ /* 0x000fe20000010000 */
        /* <DEDUP_REMOVED lines=74> */
[----:B-1----:R-:W-:Y:S02]  /*3d6a0*/  LOP3.LUT P6, RZ, R194, 0x1f, RZ, 0xc0, !PT ;  /* 0x0000001fc2ff7812 */ /* 0x002fe400078cc0ff */
[----:B------:R-:W-:-:S11]  /*3d6b0*/  LOP3.LUT R3, R3, 0xffffffbf, RZ, 0xc0, !PT ;  /* 0xffffffbf03037812 */ /* 0x000fd600078ec0ff */
[----:B------:R-:W-:Y:S01]  /*3d6c0*/  @P6 LOP3.LUT R3, R3, 0x40, RZ, 0xfc, !PT ;  /* 0x0000004003036812 */ /* 0x000fe200078efcff */
[----:B------:R-:W-:Y:S06]  /*3d6d0*/  BRA.DIV UR14, `(.L_x_30836) ;  /* 0x0000001e0eb87947 */ /* 0x000fec000b800000 */
[----:B------:R-:W1:Y:S01]  /*3d6e0*/  SHFL.BFLY PT, R12, R19, 0x1, 0x1f ;  /* 0x0c201f00130c7f89 */ /* 0x000e6200000e0000 */
[----:B------:R-:W2:Y:S01]  /*3d6f0*/  LDC R192, c[0x0][0x400] ;  /* 0x00010000ffc07b82 */ /* 0x000ea20000000800 */
[----:B------:R-:W-:Y:S01]  /*3d700*/  LOP3.LUT P6, RZ, R3, 0x2, RZ, 0xc0, !PT ;  /* 0x0000000203ff7812 */ /* 0x000fe200078cc0ff */
[----:B-1----:R-:W-:-:S05]  /*3d710*/  FADD.FTZ R19, R19, R12 ;  /* 0x0000000c13137221 */ /* 0x002fca0000010000 */
[----:B------:R-:W1:Y:S02]  /*3d720*/  SHFL.BFLY PT, R12, R19, 0x2, 0x1f ;  /* 0x0c401f00130c7f89 */ /* 0x000e6400000e0000 */
[----:B-1----:R-:W-:-:S05]  /*3d730*/  FADD.FTZ R19, R19, R12 ;  /* 0x0000000c13137221 */ /* 0x002fca0000010000 */
[----:B------:R-:W1:Y:S02]  /*3d740*/  SHFL.BFLY PT, R12, R19, 0x4, 0x1f ;  /* 0x0c801f00130c7f89 */ /* 0x000e6400000e0000 */
[----:B-1----:R-:W-:-:S05]  /*3d750*/  FADD.FTZ R19, R19, R12 ;  /* 0x0000000c13137221 */ /* 0x002fca0000010000 */
[----:B------:R-:W1:Y:S02]  /*3d760*/  SHFL.BFLY PT, R12, R19, 0x8, 0x1f ;  /* 0x0d001f00130c7f89 */ /* 0x000e6400000e0000 */
[----:B-1----:R-:W-:-:S05]  /*3d770*/  FADD.FTZ R19, R19, R12 ;  /* 0x0000000c13137221 */ /* 0x002fca0000010000 */
[----:B------:R-:W1:Y:S02]  /*3d780*/  SHFL.BFLY PT, R12, R19, 0x10, 0x1f ;  /* 0x0e001f00130c7f89 */ /* 0x000e6400000e0000 */
[----:B-1----:R-:W-:-:S04]  /*3d790*/  FADD.FTZ R12, R19, R12 ;  /* 0x0000000c130c7221 */ /* 0x002fc80000010000 */
[----:B--2---:R-:W-:-:S04]  /*3d7a0*/  FMUL.FTZ R19, R12, R192 ;  /* 0x000000c00c137220 */ /* 0x004fc80000410000 */
[--C-:B------:R-:W-:Y:S01]  /*3d7b0*/  FADD.FTZ R12, R144, -R19.reuse ;  /* 0x80000013900c7221 */ /* 0x100fe20000010000 */
[----:B0-----:R-:W-:-:S03]  /*3d7c0*/  FADD.FTZ R17, R145, -R19 ;  /* 0x8000001391117221 */ /* 0x001fc60000010000 */
        /* <DEDUP_REMOVED lines=17> */
[----:B------:R-:W-:Y:S02]  /*3d8e0*/  LOP3.LUT P4, RZ, R3, 0x1, RZ, 0xc0, !PT ;  /* 0x0000000103ff7812 */ /* 0x000fe4000788c0ff */
        /* <DEDUP_REMOVED lines=91> */
.L_x_30873:
        /* <DEDUP_REMOVED lines=8> */
[----:B0-----:R-:W0:Y:S03]  /*3df20*/  @!P1 LDC.64 R22, c[0x0][0x3c0] ;  /* 0x0000f000ff169b82 */ /* 0x001e260000000a00 */
[----:B------:R1:W2:Y:S02]  /*3df30*/  MUFU.RSQ R17, R12 ;  /* 0x0000000c00117308 */ /* 0x0002a40000001400 */
[----:B-1----:R-:W-:Y:S01]  /*3df40*/  FSEL R12, R19, RZ, !P0 ;  /* 0x000000ff130c7208 */ /* 0x002fe20004000000 */
[----:B0-----:R-:W-:-:S05]  /*3df50*/  @!P1 IMAD.WIDE R22, R240, 0x4, R22 ;  /* 0x00000004f0169825 */ /* 0x001fca00078e0216 */
[----:B------:R0:W-:Y:S02]  /*3df60*/  @!P1 STG.E desc[UR6][R22.64], R19 ;  /* 0x0000001316009986 */ /* 0x0001e4000c101906 */
[----:B0-----:R-:W0:Y:S02]  /*3df70*/  @!P1 LDC.64 R22, c[0x0][0x3c8] ;  /* 0x0000f200ff169b82 */ /* 0x001e240000000a00 */
[----:B0-----:R-:W-:-:S05]  /*3df80*/  @!P1 IMAD.WIDE R22, R240, 0x4, R22 ;  /* 0x00000004f0169825 */ /* 0x001fca00078e0216 */
[----:B--2---:R0:W-:Y:S01]  /*3df90*/  @!P1 STG.E desc[UR6][R22.64], R17 ;  /* 0x0000001116009986 */ /* 0x0041e2000c101906 */
[----:B------:R-:W-:Y:S05]  /*3dfa0*/  @!P5 BRA `(.L_x_30838) ;  /* 0x00000000007cd947 */ /* 0x000fea0003800000 */
[----:B------:R-:W1:Y:S01]  /*3dfb0*/  LDC.64 R192, c[0x0][0x428] ;  /* 0x00010a00ffc07b82 */ /* 0x000e620000000a00 */
[--C-:B0-----:R-:W-:Y:S01]  /*3dfc0*/  FADD.FTZ R23, R145, -R12.reuse ;  /* 0x8000000c91177221 */ /* 0x101fe20000010000 */
[--C-:B------:R-:W-:Y:S01]  /*3dfd0*/  FADD.FTZ R22, R146, -R12.reuse ;  /* 0x8000000c92167221 */ /* 0x100fe20000010000 */
[----:B------:R-:W2:Y:S02]  /*3dfe0*/  LDL R194, [R1+0x68] ;  /* 0x0000680001c27983 */ /* 0x000ea40000100800 */
[C---:B------:R-:W-:Y:S01]  /*3dff0*/  FMUL.FTZ R242, R17.reuse, R23 ;  /* 0x0000001711f27220 */ /* 0x040fe20000410000 */
[----:B------:R-:W-:Y:S01]  /*3e000*/  FMUL.FTZ R241, R17, R22 ;  /* 0x0000001611f17220 */ /* 0x000fe20000410000 */
[----:B------:R-:W3:Y:S01]  /*3e010*/  LDL R195, [R1+0x6c] ;  /* 0x00006c0001c37983 */ /* 0x000ee20000100800 */
[----:B------:R-:W-:-:S04]  /*3e020*/  FADD.FTZ R19, R144, -R12 ;  /* 0x8000000c90137221 */ /* 0x000fc80000010000 */
[----:B------:R-:W-:Y:S01]  /*3e030*/  FMUL.FTZ R243, R17, R19 ;  /* 0x0000001311f37220 */ /* 0x000fe20000410000 */
[----:B------:R-:W-:-:S04]  /*3e040*/  FADD.FTZ R19, R147, -R12 ;  /* 0x8000000c93137221 */ /* 0x000fc80000010000 */
[----:B------:R-:W-:Y:S01]  /*3e050*/  FMUL.FTZ R19, R17, R19 ;  /* 0x0000001311137220 */ /* 0x000fe20000410000 */
[----:B-1----:R-:W-:Y:S02]  /*3e060*/  IMAD.WIDE.U32 R22, R18, 0x10, R192 ;  /* 0x0000001012167825 */ /* 0x002fe400078e00c0 */
[----:B------:R-:W4:Y:S04]  /*3e070*/  LDL R192, [R1+0x60] ;  /* 0x0000600001c07983 */ /* 0x000f280000100800 */
[----:B------:R-:W4:Y:S01]  /*3e080*/  LDL R193, [R1+0x64] ;  /* 0x0000640001c17983 */ /* 0x000f220000100800 */
[----:B--2--5:R-:W-:Y:S01]  /*3e090*/  FFMA.FTZ R194, R241, R194, R74 ;  /* 0x000000c2f1c27223 */ /* 0x024fe2000001004a */
[----:B---3--:R-:W-:Y:S01]  /*3e0a0*/  FFMA.FTZ R195, R19, R195, R75 ;  /* 0x000000c313c37223 */ /* 0x008fe2000001004b */
[----:B----4-:R-:W-:Y:S01]  /*3e0b0*/  FFMA.FTZ R192, R243, R192, R72 ;  /* 0x000000c0f3c07223 */ /* 0x010fe20000010048 */
[----:B------:R-:W-:-:S05]  /*3e0c0*/  FFMA.FTZ R193, R242, R193, R73 ;  /* 0x000000c1f2c17223 */ /* 0x000fca0000010049 */
[----:B------:R0:W-:Y:S04]  /*3e0d0*/  STG.E.128 desc[UR6][R22.64], R192 ;  /* 0x000000c016007986 */ /* 0x0001e8000c101d06 */
[----:B0-----:R-:W2:Y:S01]  /*3e0e0*/  LDL R192, [R1+0x50] ;  /* 0x0000500001c07983 */ /* 0x001ea20000100800 */
[----:B------:R-:W0:Y:S03]  /*3e0f0*/  LDC.64 R22, c[0x0][0x430] ;  /* 0x00010c00ff167b82 */ /* 0x000e260000000a00 */
[----:B------:R-:W3:Y:S04]  /*3e100*/  LDL R193, [R1+0x54] ;  /* 0x0000540001c17983 */ /* 0x000ee80000100800 */
[----:B------:R-:W4:Y:S04]  /*3e110*/  LDL R194, [R1+0x58] ;  /* 0x0000580001c27983 */ /* 0x000f280000100800 */
[----:B------:R-:W4:Y:S01]  /*3e120*/  LDL R195, [R1+0x5c] ;  /* 0x00005c0001c37983 */ /* 0x000f220000100800 */
[C---:B0-----:R-:W-:Y:S01]  /*3e130*/  IMAD.WIDE.U32 R22, R18.reuse, 0x10, R22 ;  /* 0x0000001012167825 */ /* 0x041fe200078e0016 */
[----:B------:R-:W-:-:S03]  /*3e140*/  IADD3 R18, PT, PT, R18, 0x20, RZ ;  /* 0x0000002012127810 */ /* 0x000fc60007ffe0ff */
[----:B--2---:R-:W-:Y:S01]  /*3e150*/  FFMA.FTZ R192, R243, R192, R116 ;  /* 0x000000c0f3c07223 */ /* 0x004fe20000010074 */
[----:B---3--:R-:W-:Y:S01]  /*3e160*/  FFMA.FTZ R193, R242, R193, R117 ;  /* 0x000000c1f2c17223 */ /* 0x008fe20000010075 */
[----:B----4-:R-:W-:Y:S01]  /*3e170*/  FFMA.FTZ R194, R241, R194, R118 ;  /* 0x000000c2f1c27223 */ /* 0x010fe20000010076 */
[----:B------:R-:W-:-:S05]  /*3e180*/  FFMA.FTZ R195, R19, R195, R119 ;  /* 0x000000c313c37223 */ /* 0x000fca0000010077 */
[----:B------:R1:W-:Y:S02]  /*3e190*/  STG.E.128 desc[UR6][R22.64], R192 ;  /* 0x000000c016007986 */ /* 0x0003e4000c101d06 */
.L_x_30838:
[----:B------:R-:W-:Y:S05]  /*3e1a0*/  BSYNC.RECONVERGENT B0 ;  /* 0x0000000000007941 */ /* 0x000fea0003800200 */
.L_x_30837:
[----:B------:R-:W-:Y:S01]  /*3e1b0*/  LOP3.LUT P0, RZ, R3, 0x40000, RZ, 0xc0, !PT ;  /* 0x0004000003ff7812 */ /* 0x000fe2000780c0ff */
[----:B------:R-:W-:-:S12]  /*3e1c0*/  BSSY.RECONVERGENT B0, `(.L_x_30839) ;  /* 0x0000021000007945 */ /* 0x000fd80003800200 */
[----:B------:R-:W-:Y:S05]  /*3e1d0*/  @!P0 BRA `(.L_x_30840) ;  /* 0x00000000007c8947 */ /* 0x000fea0003800000 */
[----:B-1----:R-:W1:Y:S01]  /*3e1e0*/  LDC.64 R192, c[0x0][0x428] ;  /* 0x00010a00ffc07b82 */ /* 0x002e620000000a00 */
        /* <DEDUP_REMOVED lines=23> */
[----:B0-----:R-:W-:-:S04]  /*3e360*/  IMAD.WIDE.U32 R22, R18, 0x10, R22 ;  /* 0x0000001012167825 */ /* 0x001fc800078e0016 */
[----:B------:R-:W-:Y:S02]  /*3e370*/  VIADD R18, R18, 0x20 ;  /* 0x0000002012127836 */ /* 0x000fe40000000000 */
[----:B--2---:R-:W-:Y:S01]  /*3e380*/  FFMA.FTZ R192, R243, R192, R112 ;  /* 0x000000c0f3c07223 */ /* 0x004fe20000010070 */
[----:B---3--:R-:W-:Y:S01]  /*3e390*/  FFMA.FTZ R193, R242, R193, R113 ;  /* 0x000000c1f2c17223 */ /* 0x008fe20000010071 */
[----:B----4-:R-:W-:Y:S01]  /*3e3a0*/  FFMA.FTZ R194, R241, R194, R114 ;  /* 0x000000c2f1c27223 */ /* 0x010fe20000010072 */
[----:B------:R-:W-:-:S05]  /*3e3b0*/  FFMA.FTZ R195, R19, R195, R115 ;  /* 0x000000c313c37223 */ /* 0x000fca0000010073 */
[----:B------:R2:W-:Y:S02]  /*3e3c0*/  STG.E.128 desc[UR6][R22.64], R192 ;  /* 0x000000c016007986 */ /* 0x0005e4000c101d06 */
.L_x_30840:
[----:B------:R-:W-:Y:S05]  /*3e3d0*/  BSYNC.RECONVERGENT B0 ;  /* 0x0000000000007941 */ /* 0x000fea0003800200 */
.L_x_30839:
[----:B------:R-:W-:Y:S01]  /*3e3e0*/  LOP3.LUT P0, RZ, R3, 0x20000, RZ, 0xc0, !PT ;  /* 0x0002000003ff7812 */ /* 0x000fe2000780c0ff */
[----:B------:R-:W-:-:S12]  /*3e3f0*/  BSSY.RECONVERGENT B0, `(.L_x_30841) ;  /* 0x0000021000007945 */ /* 0x000fd80003800200 */
[----:B------:R-:W-:Y:S05]  /*3e400*/  @!P0 BRA `(.L_x_30842) ;  /* 0x00000000007c8947 */ /* 0x000fea0003800000 */
[----:B-12---:R-:W1:Y:S01]  /*3e410*/  LDC.64 R192, c[0x0][0x428] ;  /* 0x00010a00ffc07b82 */ /* 0x006e620000000a00 */
        /* <DEDUP_REMOVED lines=30> */
.L_x_30842:
[----:B------:R-:W-:Y:S05]  /*3e600*/  BSYNC.RECONVERGENT B0 ;  /* 0x0000000000007941 */ /* 0x000fea0003800200 */
.L_x_30841:
[----:B------:R-:W-:Y:S01]  /*3e610*/  LOP3.LUT P0, RZ, R3, 0x10000, RZ, 0xc0, !PT ;  /* 0x0001000003ff7812 */ /* 0x000fe2000780c0ff */
[----:B------:R-:W-:-:S12]  /*3e620*/  BSSY.RECONVERGENT B0, `(.L_x_30843) ;  /* 0x000001d000007945 */ /* 0x000fd80003800200 */
[----:B------:R-:W-:Y:S05]  /*3e630*/  @!P0 BRA `(.L_x_30844) ;  /* 0x00000000006c8947 */ /* 0x000fea0003800000 */
[----:B-123--:R-:W1:Y:S01]  /*3e640*/  LDC.64 R192, c[0x0][0x428] ;  /* 0x00010a00ffc07b82 */ /* 0x00ee620000000a00 */
        /* <DEDUP_REMOVED lines=11> */
[----:B------:R-:W4:Y:S04]  /*3e700*/  LDL R192, [R1] ;  /* 0x0000000001c07983 */ /* 0x000f280000100800 */
[----:B------:R-:W4:Y:S01]  /*3e710*/  LDL R193, [R1+0x4] ;  /* 0x0000040001c17983 */ /* 0x000f220000100800 */
[----:B--2--5:R-:W-:Y:S01]  /*3e720*/  FFMA.FTZ R194, R241, R194, R62 ;  /* 0x000000c2f1c27223 */ /* 0x024fe2000001003e */
[----:B---3--:R-:W-:Y:S01]  /*3e730*/  FFMA.FTZ R195, R19, R195, R63 ;  /* 0x000000c313c37223 */ /* 0x008fe2000001003f */
[----:B----4-:R-:W-:Y:S01]  /*3e740*/  FFMA.FTZ R192, R243, R192, R60 ;  /* 0x000000c0f3c07223 */ /* 0x010fe2000001003c */
[----:B------:R-:W-:-:S05]  /*3e750*/  FFMA.FTZ R193, R242, R193, R61 ;  /* 0x000000c1f2c17223 */ /* 0x000fca000001003d */
[----:B------:R0:W-:Y:S02]  /*3e760*/  STG.E.128 desc[UR6][R22.64], R192 ;  /* 0x000000c016007986 */ /* 0x0001e4000c101d06 */
[----:B0-----:R-:W0:Y:S01]  /*3e770*/  LDC.64 R22, c[0x0][0x430] ;  /* 0x00010c00ff167b82 */ /* 0x001e220000000a00 */
[----:B------:R-:W-:Y:S01]  /*3e780*/  FFMA.FTZ R192, R243, R248, R104 ;  /* 0x000000f8f3c07223 */ /* 0x000fe20000010068 */
[----:B------:R-:W-:Y:S01]  /*3e790*/  FFMA.FTZ R193, R242, R249, R105 ;  /* 0x000000f9f2c17223 */ /* 0x000fe20000010069 */
[----:B------:R-:W-:Y:S01]  /*3e7a0*/  FFMA.FTZ R194, R241, R250, R106 ;  /* 0x000000faf1c27223 */ /* 0x000fe2000001006a */
[----:B------:R-:W-:Y:S01]  /*3e7b0*/  FFMA.FTZ R195, R19, R251, R107 ;  /* 0x000000fb13c37223 */ /* 0x000fe2000001006b */
[----:B0-----:R-:W-:-:S04]  /*3e7c0*/  IMAD.WIDE.U32 R22, R18, 0x10, R22 ;  /* 0x0000001012167825 */ /* 0x001fc800078e0016 */
[----:B------:R-:W-:Y:S01]  /*3e7d0*/  VIADD R18, R18, 0x20 ;  /* 0x0000002012127836 */ /* 0x000fe20000000000 */
[----:B------:R4:W-:Y:S06]  /*3e7e0*/  STG.E.128 desc[UR6][R22.64], R192 ;  /* 0x000000c016007986 */ /* 0x0009ec000c101d06 */
.L_x_30844:
[----:B------:R-:W-:Y:S05]  /*3e7f0*/  BSYNC.RECONVERGENT B0 ;  /* 0x0000000000007941 */ /* 0x000fea0003800200 */
.L_x_30843:
[----:B------:R-:W-:Y:S01]  /*3e800*/  LOP3.LUT P0, RZ, R3, 0x4000, RZ, 0xc0, !PT ;  /* 0x0000400003ff7812 */ /* 0x000fe2000780c0ff */
[----:B------:R-:W-:-:S12]  /*3e810*/  BSSY.RECONVERGENT B0, `(.L_x_30845) ;  /* 0x0000019000007945 */ /* 0x000fd80003800200 */
[----:B------:R-:W-:Y:S05]  /*3e820*/  @!P0 BRA `(.L_x_30846) ;  /* 0x00000000005c8947 */ /* 0x000fea0003800000 */
[----:B-1234-:R-:W1:Y:S01]  /*3e830*/  LDC.64 R192, c[0x0][0x428] ;  /* 0x00010a00ffc07b82 */ /* 0x01ee620000000a00 */
[--C-:B------:R-:W-:Y:S01]  /*3e840*/  FADD.FTZ R19, R160, -R12.reuse ;  /* 0x8000000ca0137221 */ /* 0x100fe20000010000 */
[--C-:B0-----:R-:W-:Y:S01]  /*3e850*/  FADD.FTZ R23, R161, -R12.reuse ;  /* 0x8000000ca1177221 */ /* 0x101fe20000010000 */
[--C-:B------:R-:W-:Y:S02]  /*3e860*/  FADD.FTZ R22, R162, -R12.reuse ;  /* 0x8000000ca2167221 */ /* 0x100fe40000010000 */
[----:B------:R-:W-:Y:S01]  /*3e870*/  FMUL.FTZ R243, R17, R19 ;  /* 0x0000001311f37220 */ /* 0x000fe20000410000 */
[----:B------:R-:W-:Y:S01]  /*3e880*/  FADD.FTZ R19, R163, -R12 ;  /* 0x8000000ca3137221 */ /* 0x000fe20000010000 */
[C---:B------:R-:W-:Y:S01]  /*3e890*/  FMUL.FTZ R242, R17.reuse, R23 ;  /* 0x0000001711f27220 */ /* 0x040fe20000410000 */
[C---:B------:R-:W-:Y:S02]  /*3e8a0*/  FMUL.FTZ R241, R17.reuse, R22 ;  /* 0x0000001611f17220 */ /* 0x040fe40000410000 */
[----:B------:R-:W-:-:S02]  /*3e8b0*/  FMUL.FTZ R19, R17, R19 ;  /* 0x0000001311137220 */ /* 0x000fc40000410000 */
[----:B-----5:R-:W-:Y:S02]  /*3e8c0*/  FFMA.FTZ R194, R241, R246, R58 ;  /* 0x000000f6f1c27223 */ /* 0x020fe4000001003a */
[----:B------:R-:W-:Y:S01]  /*3e8d0*/  FFMA.FTZ R195, R19, R247, R59 ;  /* 0x000000f713c37223 */ /* 0x000fe2000001003b */
[----:B-1----:R-:W-:-:S04]  /*3e8e0*/  IMAD.WIDE.U32 R22, R18, 0x10, R192 ;  /* 0x0000001012167825 */ /* 0x002fc800078e00c0 */
        /* <DEDUP_REMOVED lines=11> */
.L_x_30846:
[----:B------:R-:W-:Y:S05]  /*3e9a0*/  BSYNC.RECONVERGENT B0 ;  /* 0x0000000000007941 */ /* 0x000fea0003800200 */
.L_x_30845:
[----:B------:R-:W-:Y:S01]  /*3e9b0*/  LOP3.LUT P0, RZ, R3, 0x2000, RZ, 0xc0, !PT ;  /* 0x0000200003ff7812 */ /* 0x000fe2000780c0ff */
[----:B------:R-:W-:-:S12]  /*3e9c0*/  BSSY.RECONVERGENT B0, `(.L_x_30847) ;  /* 0x0000019000007945 */ /* 0x000fd80003800200 */
[----:B------:R-:W-:Y:S05]  /*3e9d0*/  @!P0 BRA `(.L_x_30848) ;  /* 0x00000000005c8947 */ /* 0x000fea0003800000 */
[----:B01234-:R-:W0:Y:S01]  /*3e9e0*/  LDC.64 R192, c[0x0][0x428] ;  /* 0x00010a00ffc07b82 */ /* 0x01fe220000000a00 */
[--C-:B------:R-:W-:Y:S01]  /*3e9f0*/  FADD.FTZ R19, R164, -R12.reuse ;  /* 0x8000000ca4137221 */ /* 0x100fe20000010000 */
[--C-:B------:R-:W-:Y:S01]  /*3ea00*/  FADD.FTZ R23, R165, -R12.reuse ;  /* 0x8000000ca5177221 */ /* 0x100fe20000010000 */
        /* <DEDUP_REMOVED lines=8> */
[----:B0-----:R-:W-:-:S04]  /*3ea90*/  IMAD.WIDE.U32 R22, R18, 0x10, R192 ;  /* 0x0000001012167825 */ /* 0x001fc800078e00c0 */
        /* <DEDUP_REMOVED lines=11> */
.L_x_30848:
[----:B------:R-:W-:Y:S05]  /*3eb50*/  BSYNC.RECONVERGENT B0 ;  /* 0x0000000000007941 */ /* 0x000fea0003800200 */
.L_x_30847:
        /* <DEDUP_REMOVED lines=26> */
.L_x_30850:
[----:B------:R-:W-:Y:S05]  /*3ed00*/  BSYNC.RECONVERGENT B0 ;  /* 0x0000000000007941 */ /* 0x000fea0003800200 */
.L_x_30849:
        /* <DEDUP_REMOVED lines=26> */
.L_x_30852:
[----:B------:R-:W-:Y:S05]  /*3eeb0*/  BSYNC.RECONVERGENT B0 ;  /* 0x0000000000007941 */ /* 0x000fea0003800200 */
.L_x_30851:
        /* <DEDUP_REMOVED lines=26> */
.L_x_30854:
[----:B------:R-:W-:Y:S05]  /*3f060*/  BSYNC.RECONVERGENT B0 ;  /* 0x0000000000007941 */ /* 0x000fea0003800200 */
.L_x_30853:
        /* <DEDUP_REMOVED lines=26> */
.L_x_30856:
[----:B------:R-:W-:Y:S05]  /*3f210*/  BSYNC.RECONVERGENT B0 ;  /* 0x0000000000007941 */ /* 0x000fea0003800200 */
.L_x_30855:
        /* <DEDUP_REMOVED lines=26> */
.L_x_30858:
[----:B------:R-:W-:Y:S05]  /*3f3c0*/  BSYNC.RECONVERGENT B0 ;  /* 0x0000000000007941 */ /* 0x000fea0003800200 */
.L_x_30857:
        /* <DEDUP_REMOVED lines=25> */
.L_x_30860:
[----:B------:R-:W-:Y:S05]  /*3f560*/  BSYNC.RECONVERGENT B0 ;  /* 0x0000000000007941 */ /* 0x000fea0003800200 */
.L_x_30859:
[----:B0-----:R-:W0:Y:S02]  /*3f570*/  LDC.64 R18, c[0x0][0x380] ;  /* 0x0000e000ff127b82 */ /* 0x001e240000000a00 */
[----:B0-----:R-:W-:-:S05]  /*3f580*/  IMAD R240, R18, 0x4, R240 ;  /* 0x0000000412f07824 */ /* 0x001fca00078e02f0 */
[----:B------:R-:W-:-:S13]  /*3f590*/  ISETP.GE.AND P0, PT, R240, R19, PT ;  /* 0x00000013f000720c */ /* 0x000fda0003f06270 */
[----:B------:R-:W-:Y:S05]  /*3f5a0*/  @!P0 BRA `(.L_x_30861) ;  /* 0xfffffc4800748947 */ /* 0x000fea000383ffff */
[----:B------:R-:W-:Y:S05]  /*3f5b0*/  EXIT ;  /* 0x000000000000794d */ /* 0x000fea0003800000 */
.L_x_30836:
[----:B0-----:R-:W-:Y:S01]  /*3f5c0*/  HFMA2 R17, -RZ, RZ, 0, 1.847743988037109375e-06 ;  /* 0x0000001fff117431 */ /* 0x001fe200000001ff */
[----:B------:R-:W-:Y:S01]  /*3f5d0*/  BSSY B0, `(.L_x_30862) ;  /* 0x0000007000007945 */ /* 0x000fe20003800000 */
[----:B------:R-:W-:Y:S01]  /*3f5e0*/  MOV R193, R19 ;  /* 0x0000001300c17202 */ /* 0x000fe20000000f00 */
[----:B------:R-:W-:Y:S02]  /*3f5f0*/  IMAD.MOV.U32 R12, RZ, RZ, 0x1 ;  /* 0x00000001ff0c7424 */ /* 0x000fe400078e00ff */
[----:B------:R-:W-:-:S07]  /*3f600*/  IMAD.MOV.U32 R22, RZ, RZ, -0x1 ;  /* 0xffffffffff167424 */ /* 0x000fce00078e00ff */
[----:B-----5:R-:W-:Y:S05]  /*3f610*/  WARPSYNC.COLLECTIVE R22, `(.L_x_30863) ;  /* 0x0000000016087348 */ /* 0x020fea0003c00000 */
[----:B------:R0:W1:Y:S02]  /*3f620*/  SHFL.BFLY P6, R12, R193, R12, R17 ;  /* 0x0c00000cc10c7389 */ /* 0x00006400000c0011 */
[----:B01---5:R-:W-:Y:S05]  /*3f630*/  ENDCOLLECTIVE ;  /* 0x000000000000791b */ /* 0x023fea0003800000 */
.L_x_30863:
[----:B------:R-:W-:Y:S05]  /*3f640*/  BSYNC B0 ;  /* 0x0000000000007941 */ /* 0x000fea0003800000 */
.L_x_30862:
[----:B------:R-:W-:Y:S01]  /*3f650*/  FADD.FTZ R19, R19, R12 ;  /* 0x0000000c13137221 */ /* 0x000fe20000010000 */
[----:B------:R-:W-:Y:S02]  /*3f660*/  IMAD.MOV.U32 R12, RZ, RZ, 0x2 ;  /* 0x00000002ff0c7424 */ /* 0x000fe400078e00ff */
[----:B------:R-:W-:Y:S02]  /*3f670*/  HFMA2 R17, -RZ, RZ, 0, 1.847743988037109375e-06 ;  /* 0x0000001fff117431 */ /* 0x000fe400000001ff */
[----:B------:R-:W-:Y:S01]  /*3f680*/  IMAD.MOV.U32 R22, RZ, RZ, -0x1 ;  /* 0xffffffffff167424 */ /* 0x000fe200078e00ff */
[----:B------:R-:W0:Y:S01]  /*3f690*/  LDC R192, c[0x0][0x400] ;  /* 0x00010000ffc07b82 */ /* 0x000e220000000800 */
[----:B------:R-:W-:-:S07]  /*3f6a0*/  MOV R193, R19 ;  /* 0x0000001300c17202 */ /* 0x000fce0000000f00 */
[----:B0-----:R-:W-:Y:S05]  /*3f6b0*/  WARPSYNC.COLLECTIVE R22, `(.L_x_30864) ;  /* 0x0000000016087348 */ /* 0x001fea0003c00000 */
[----:B------:R1:W2:Y:S02]  /*3f6c0*/  SHFL.BFLY P6, R12, R193, R12, R17 ;  /* 0x0c00000cc10c7389 */ /* 0x0002a400000c0011 */
[----:B012---:R-:W-:Y:S05]  /*3f6d0*/  ENDCOLLECTIVE ;  /* 0x000000000000791b */ /* 0x007fea0003800000 */
.L_x_30864:
[----:B------:R-:W-:Y:S01]  /*3f6e0*/  FADD.FTZ R19, R19, R12 ;  /* 0x0000000c13137221 */ /* 0x000fe20000010000 */
[----:B------:R-:W-:-:S04]  /*3f6f0*/  IMAD.MOV.U32 R12, RZ, RZ, 0x4 ;  /* 0x00000004ff0c7424 */ /* 0x000fc800078e00ff */
[----:B------:R-:W-:-:S07]  /*3f700*/  MOV R193, R19 ;  /* 0x0000001300c17202 */ /* 0x000fce0000000f00 */
[----:B------:R-:W-:Y:S05]  /*3f710*/  WARPSYNC.COLLECTIVE R22, `(.L_x_30865) ;  /* 0x0000000016087348 */ /* 0x000fea0003c00000 */
[----:B------:R0:W1:Y:S02]  /*3f720*/  SHFL.BFLY P6, R12, R193, R12, R17 ;  /* 0x0c00000cc10c7389 */ /* 0x00006400000c0011 */
[----:B01----:R-:W-:Y:S05]  /*3f730*/  ENDCOLLECTIVE ;  /* 0x000000000000791b */ /* 0x003fea0003800000 */
.L_x_30865:
[----:B------:R-:W-:Y:S01]  /*3f740*/  FADD.FTZ R19, R19, R12 ;  /* 0x0000000c13137221 */ /* 0x000fe20000010000 */
[----:B------:R-:W-:-:S04]  /*3f750*/  IMAD.MOV.U32 R12, RZ, RZ, 0x8 ;  /* 0x00000008ff0c7424 */ /* 0x000fc800078e00ff */
[----:B------:R-:W-:-:S07]  /*3f760*/  MOV R193, R19 ;  /* 0x0000001300c17202 */ /* 0x000fce0000000f00 */
[----:B------:R-:W-:Y:S05]  /*3f770*/  WARPSYNC.COLLECTIVE R22, `(.L_x_30866) ;  /* 0x0000000016087348 */ /* 0x000fea0003c00000 */
[----:B------:R0:W1:Y:S02]  /*3f780*/  SHFL.BFLY P6, R12, R193, R12, R17 ;  /* 0x0c00000cc10c7389 */ /* 0x00006400000c0011 */
[----:B01----:R-:W-:Y:S05]  /*3f790*/  ENDCOLLECTIVE ;  /* 0x000000000000791b */ /* 0x003fea0003800000 */
.L_x_30866:
[----:B------:R-:W-:Y:S01]  /*3f7a0*/  FADD.FTZ R19, R19, R12 ;  /* 0x0000000c13137221 */ /* 0x000fe20000010000 */
[----:B------:R-:W-:-:S04]  /*3f7b0*/  IMAD.MOV.U32 R12, RZ, RZ, 0x10 ;  /* 0x00000010ff0c7424 */ /* 0x000fc800078e00ff */
[----:B------:R-:W-:-:S07]  /*3f7c0*/  MOV R193, R19 ;  /* 0x0000001300c17202 */ /* 0x000fce0000000f00 */
[----:B------:R-:W-:Y:S05]  /*3f7d0*/  WARPSYNC.COLLECTIVE R22, `(.L_x_30867) ;  /* 0x0000000016087348 */ /* 0x000fea0003c00000 */
[----:B------:R0:W1:Y:S02]  /*3f7e0*/  SHFL.BFLY P6, R12, R193, R12, R17 ;  /* 0x0c00000cc10c7389 */ /* 0x00006400000c0011 */
[----:B01----:R-:W-:Y:S05]  /*3f7f0*/  ENDCOLLECTIVE ;  /* 0x000000000000791b */ /* 0x003fea0003800000 */
.L_x_30867:
        /* <DEDUP_REMOVED lines=105> */
[----:B------:R-:W-:Y:S02]  /*3fe90*/  IMAD.MOV.U32 R12, RZ, RZ, 0x1 ;  /* 0x00000001ff0c7424 */ /* 0x000fe400078e00ff */
[----:B------:R-:W-:Y:S02]  /*3fea0*/  HFMA2 R17, -RZ, RZ, 0, 1.847743988037109375e-06 ;  /* 0x0000001fff117431 */ /* 0x000fe400000001ff */
[----:B------:R-:W-:-:S07]  /*3feb0*/  MOV R193, R23 ;  /* 0x0000001700c17202 */ /* 0x000fce0000000f00 */
[----:B------:R-:W-:Y:S05]  /*3fec0*/  WARPSYNC.COLLECTIVE R22, `(.L_x_30868) ;  /* 0x0000000016087348 */ /* 0x000fea0003c00000 */
[----:B------:R0:W1:Y:S02]  /*3fed0*/  SHFL.BFLY P6, R12, R193, R12, R17 ;  /* 0x0c00000cc10c7389 */ /* 0x00006400000c0011 */
[----:B01----:R-:W-:Y:S05]  /*3fee0*/  ENDCOLLECTIVE ;  /* 0x000000000000791b */ /* 0x003fea0003800000 */
.L_x_30868:
[----:B------:R-:W-:Y:S01]  /*3fef0*/  FADD.FTZ R23, R23, R12 ;  /* 0x0000000c17177221 */ /* 0x000fe20000010000 */
[----:B------:R-:W-:-:S03]  /*3ff00*/  MOV R12, 0x2 ;  /* 0x00000002000c7802 */ /* 0x000fc60000000f00 */
[----:B------:R-:W-:-:S07]  /*3ff10*/  IMAD.MOV.U32 R193, RZ, RZ, R23 ;  /* 0x000000ffffc17224 */ /* 0x000fce00078e0017 */
[----:B------:R-:W-:Y:S05]  /*3ff20*/  WARPSYNC.COLLECTIVE R22, `(.L_x_30869) ;  /* 0x0000000016087348 */ /* 0x000fea0003c00000 */
[----:B------:R0:W1:Y:S02]  /*3ff30*/  SHFL.BFLY P6, R12, R193, R12, R17 ;  /* 0x0c00000cc10c7389 */ /* 0x00006400000c0011 */
[----:B01----:R-:W-:Y:S05]  /*3ff40*/  ENDCOLLECTIVE ;  /* 0x000000000000791b */ /* 0x003fea0003800000 */
.L_x_30869:
[----:B------:R-:W-:Y:S01]  /*3ff50*/  FADD.FTZ R23, R23, R12 ;  /* 0x0000000c17177221 */ /* 0x000fe20000010000 */
[----:B------:R-:W-:-:S03]  /*3ff60*/  HFMA2 R12, -RZ, RZ, 0, 2.384185791015625e-07 ;  /* 0x00000004ff0c7431 */ /* 0x000fc600000001ff */
[----:B------:R-:W-:-:S07]  /*3ff70*/  IMAD.MOV.U32 R193, RZ, RZ, R23 ;  /* 0x000000ffffc17224 */ /* 0x000fce00078e0017 */
[----:B------:R-:W-:Y:S05]  /*3ff80*/  WARPSYNC.COLLECTIVE R22, `(.L_x_30870) ;  /* 0x0000000016087348 */ /* 0x000fea0003c00000 */
[----:B------:R0:W1:Y:S02]  /*3ff90*/  SHFL.BFLY P6, R12, R193, R12, R17 ;  /* 0x0c00000cc10c7389 */ /* 0x00006400000c0011 */
[----:B01----:R-:W-:Y:S05]  /*3ffa0*/  ENDCOLLECTIVE ;  /* 0x000000000000791b */ /* 0x003fea0003800000 */
.L_x_30870:
[----:B------:R-:W-:Y:S01]  /*3ffb0*/  FADD.FTZ R23, R23, R12 ;  /* 0x0000000c17177221 */ /* 0x000fe20000010000 */
[----:B------:R-:W-:-:S03]  /*3ffc0*/  MOV R12, 0x8 ;  /* 0x00000008000c7802 */ /* 0x000fc60000000f00 */
[----:B------:R-:W-:-:S07]  /*3ffd0*/  IMAD.MOV.U32 R193, RZ, RZ, R23 ;  /* 0x000000ffffc17224 */ /* 0x000fce00078e0017 */
[----:B------:R-:W-:Y:S05]  /*3ffe0*/  WARPSYNC.COLLECTIVE R22, `(.L_x_30871) ;  /* 0x0000000016087348 */ /* 0x000fea0003c00000 */
[----:B------:R0:W1:Y:S02]  /*3fff0*/  SHFL.BFLY P6, R12, R193, R12, R17 ;  /* 0x0c00000cc10c7389 */ /* 0x00006400000c0011 */
[----:B01----:R-:W-:Y:S05]  /*40000*/  ENDCOLLECTIVE ;  /* 0x000000000000791b */ /* 0x003fea0003800000 */
.L_x_30871:
[----:B------:R-:W-:Y:S01]  /*40010*/  FADD.FTZ R23, R23, R12 ;  /* 0x0000000c17177221 */ /* 0x000fe20000010000 */
[----:B------:R-:W-:-:S03]  /*40020*/  HFMA2 R12, -RZ, RZ, 0, 9.5367431640625e-07 ;  /* 0x00000010ff0c7431 */ /* 0x000fc600000001ff */
[----:B------:R-:W-:-:S07]  /*40030*/  IMAD.MOV.U32 R193, RZ, RZ, R23 ;  /* 0x000000ffffc17224 */ /* 0x000fce00078e0017 */
[----:B------:R-:W-:Y:S05]  /*40040*/  WARPSYNC.COLLECTIVE R22, `(.L_x_30872) ;  /* 0x0000000016087348 */ /* 0x000fea0003c00000 */
[----:B------:R0:W1:Y:S02]  /*40050*/  SHFL.BFLY P6, R12, R193, R12, R17 ;  /* 0x0c00000cc10c7389 */ /* 0x00006400000c0011 */
[----:B01----:R-:W-:Y:S05]  /*40060*/  ENDCOLLECTIVE ;  /* 0x000000000000791b */ /* 0x003fea0003800000 */
.L_x_30872:
[----:B------:R-:W-:Y:S05]  /*40070*/  BRA `(.L_x_30873) ;  /* 0xffffffdc00887947 */ /* 0x000fea000383ffff */
.L_x_30874:
        /* <DEDUP_REMOVED lines=16> */
.L_x_33320:


//--------------------- .text._ZN10layer_norm31ln_parallel_residual_fwd_kernelINS_13Kernel_traitsIfffffjLj1536ELj1ELj4ELj1ELj16ENS_18Kernel_traits_baseILj1536EfffffjLj128EEEEELb1ELb0ELb1EEEvNS_9FwdParamsE --------------------------
	.section	.text._ZN10layer_norm31ln_parallel_residual_fwd_kernelINS_13Kernel_traitsIfffffjLj1536ELj1ELj4ELj1ELj16ENS_18Kernel_traits_baseILj1536EfffffjLj128EEEEELb1ELb0ELb1EEEvNS_9FwdParamsE,"ax",@progbits
	.align	128
        .global         _ZN10layer_norm31ln_parallel_residual_fwd_kernelINS_13Kernel_traitsIfffffjLj1536ELj1ELj4ELj1ELj16ENS_18Kernel_traits_baseILj1536EfffffjLj128EEEEELb1ELb0ELb1EEEvNS_9FwdParamsE
        .type           _ZN10layer_norm31ln_parallel_residual_fwd_kernelINS_13Kernel_traitsIfffffjLj1536ELj1ELj4ELj1ELj16ENS_18Kernel_traits_baseILj1536EfffffjLj128EEEEELb1ELb0ELb1EEEvNS_9FwdParamsE,@function
        .size           _ZN10layer_norm31ln_parallel_residual_fwd_kernelINS_13Kernel_traitsIfffffjLj1536ELj1ELj4ELj1ELj16ENS_18Kernel_traits_baseILj1536EfffffjLj128EEEEELb1ELb0ELb1EEEvNS_9FwdParamsE,(.L_x_33321 - _ZN10layer_norm31ln_parallel_residual_fwd_kernelINS_13Kernel_traitsIfffffjLj1536ELj1ELj4ELj1ELj16ENS_18Kernel_traits_baseILj1536EfffffjLj128EEEEELb1ELb0ELb1EEEvNS_9FwdParamsE)
        .other          _ZN10layer_norm31ln_parallel_residual_fwd_kernelINS_13Kernel_traitsIfffffjLj1536ELj1ELj4ELj1ELj16ENS_18Kernel_traits_baseILj1536EfffffjLj128EEEEELb1ELb0ELb1EEEvNS_9FwdParamsE,@"STO_CUDA_ENTRY STV_DEFAULT"
_ZN10layer_norm31ln_parallel_residual_fwd_kernelINS_13Kernel_traitsIfffffjLj1536ELj1ELj4ELj1ELj16ENS_18Kernel_traits_baseILj1536EfffffjLj128EEEEELb1ELb0ELb1EEEvNS_9FwdParamsE:
.text._ZN10layer_norm31ln_parallel_residual_fwd_kernelINS_13Kernel_traitsIfffffjLj1536ELj1ELj4ELj1ELj16ENS_18Kernel_traits_baseILj1536EfffffjLj128EEEEELb1ELb0ELb1EEEvNS_9FwdParamsE:
        /* <DEDUP_REMOVED lines=8> */
[----:B------:R-:W4:Y:S01]  /*0080*/  LDCU.64 UR10, c[0x0][0x438] ;  /* 0x00008700ff0a77ac */ /* 0x000f220008000a00 */
[----:B-1----:R-:W-:Y:S01]  /*0090*/  ISETP.NE.AND P0, PT, RZ, UR8, PT ;  /* 0x00000008ff007c0c */ /* 0x002fe2000bf05270 */
[----:B0-----:R-:W-:Y:S01]  /*00a0*/  IMAD.U32 R2, RZ, RZ, UR4 ;  /* 0x00000004ff027e24 */ /* 0x001fe2000f8e00ff */
[----:B------:R-:W-:-:S11]  /*00b0*/  MOV R3, UR5 ;  /* 0x0000000500037c02 */ /* 0x000fd60008000f00 */
[----:B--2---:R-:W-:Y:S01]  /*00c0*/  @P0 IMAD.MOV.U32 R4, RZ, RZ, R6 ;  /* 0x000000ffff040224 */ /* 0x004fe200078e0006 */
[----:B---3--:R-:W2:Y:S01]  /*00d0*/  @P0 LDG.E.64 R2, desc[UR6][R2.64] ;  /* 0x0000000602020981 */ /* 0x008ea2000c1e1b00 */
[----:B----4-:R-:W-:Y:S01]  /*00e0*/  @P0 IMAD.MOV.U32 R5, RZ, RZ, R9 ;  /* 0x000000ffff050224 */ /* 0x010fe200078e0009 */
[----:B------:R-:W0:Y:S05]  /*00f0*/  @P0 LDC R11, c[0x0][0x460] ;  /* 0x00011800ff0b0b82 */ /* 0x000e2a0000000800 */
[----:B------:R-:W0:Y:S01]  /*0100*/  @P0 LDG.E.64 R4, desc[UR6][R4.64] ;  /* 0x0000000604040981 */ /* 0x000e22000c1e1b00 */
[----:B------:R-:W-:Y:S02]  /*0110*/  UISETP.NE.U32.AND UP0, UPT, UR10, URZ, UPT ;  /* 0x000000ff0a00728c */ /* 0x000fe4000bf05070 */
[----:B------:R-:W1:Y:S01]  /*0120*/  S2UR UR9, SR_CTAID.X ;  /* 0x00000000000979c3 */ /* 0x000e620000002500 */
[----:B-----5:R-:W-:Y:S01]  /*0130*/  SHF.R.U32.HI R232, RZ, 0x5, R252 ;  /* 0x00000005ffe87819 */ /* 0x020fe200000116fc */
[----:B------:R-:W-:-:S06]  /*0140*/  UISETP.NE.AND.EX UP0, UPT, UR11, URZ, UPT, UP0 ;  /* 0x000000ff0b00728c */ /* 0x000fcc000bf05300 */
[----:B------:R-:W3:Y:S01]  /*0150*/  LDC R7, c[0x0][0x360] ;  /* 0x0000d800ff077b82 */ /* 0x000ee20000000800 */
[----:B-1----:R-:W-:-:S06]  /*0160*/  USHF.L.U32 UR8, UR9, 0x2, URZ ;  /* 0x0000000209087899 */ /* 0x002fcc00080006ff */
[----:B------:R-:W-:Y:S01]  /*0170*/  LOP3.LUT R232, R232, UR8, RZ, 0xfc, !PT ;  /* 0x00000008e8e87c12 */ /* 0x000fe2000f8efcff */
[----:B---3--:R-:W-:Y:S01]  /*0180*/  IMAD R0, R7, UR9, R252 ;  /* 0x0000000907007c24 */ /* 0x008fe2000f8e02fc */
[----:B------:R-:W-:Y:S02]  /*0190*/  LOP3.LUT R252, R252, 0x1f, RZ, 0xc0, !PT ;  /* 0x0000001ffcfc7812 */ /* 0x000fe400078ec0ff */
[----:B--2---:R-:W-:Y:S02]  /*01a0*/  @P0 R2UR UR5, R3 ;  /* 0x00000000030502ca */ /* 0x004fe400000e0000 */
[----:B------:R-:W-:Y:S02]  /*01b0*/  @P0 R2UR UR4, R2 ;  /* 0x00000000020402ca */ /* 0x000fe400000e0000 */
[----:B0-----:R-:W-:-:S04]  /*01c0*/  @P0 IADD3 R6, P1, PT, R4, R11, RZ ;  /* 0x0000000b04060210 */ /* 0x001fc80007f3e0ff */
[----:B------:R-:W-:-:S05]  /*01d0*/  @P0 IADD3.X R9, PT, PT, RZ, R5, RZ, P1, !PT ;  /* 0x00000005ff090210 */ /* 0x000fca0000ffe4ff */
[----:B------:R-:W-:Y:S01]  /*01e0*/  UIADD3 UR18, UPT, UPT, UR5, -0x695add53, URZ ;  /* 0x96a522ad05127890 */ /* 0x000fe2000fffe0ff */
        /* <DEDUP_REMOVED lines=104> */
.L_x_30876:
        /* <DEDUP_REMOVED lines=43> */
.L_x_30875:
        /* <DEDUP_REMOVED lines=81> */
.L_x_30878:
        /* <DEDUP_REMOVED lines=86> */
.L_x_30877:
        /* <DEDUP_REMOVED lines=14> */
[----:B------:R-:W-:Y:S01]  /*1670*/  UIADD3 UR13, UPT, UPT, UR5, 0x646e171e, URZ ;  /* 0x646e171e050d7890 */ /* 0x000fe2000fffe0ff */
[----:B------:R-:W-:Y:S01]  /*1680*/  IMAD R8, R0, -0x326172a9, RZ ;  /* 0xcd9e8d5700087824 */ /* 0x000fe200078e02ff */
[----:B------:R-:W-:Y:S01]  /*1690*/  UIADD3 UR14, UPT, UPT, UR4, 0x5384540f, URZ ;  /* 0x5384540f040e7890 */ /* 0x000fe2000fffe0ff */
[----:B------:R-:W-:Y:S01]  /*16a0*/  IMAD.HI.U32 R7, R3, -0x326172a9, RZ ;  /* 0xcd9e8d5703077827 */ /* 0x000fe200078e00ff */
[----:B--2---:R-:W-:Y:S02]  /*16b0*/  UISETP.NE.U32.AND UP0, UPT, UR8, URZ, UPT ;  /* 0x000000ff0800728c */ /* 0x004fe4000bf05070 */
[----:B------:R-:W-:Y:S01]  /*16c0*/  UIADD3 UR8, UPT, UPT, UR4, -0x61c88647, URZ ;  /* 0x9e3779b904087890 */ /* 0x000fe2000fffe0ff */
[----:B------:R-:W-:Y:S01]  /*16d0*/  IMAD R11, R4, -0x2daee0ad, RZ ;  /* 0xd2511f53040b7824 */ /* 0x000fe200078e02ff */
[----:B------:R-:W-:Y:S01]  /*16e0*/  UISETP.NE.AND.EX UP0, UPT, UR9, URZ, UPT, UP0 ;  /* 0x000000ff0900728c */ /* 0x000fe2000bf05300 */
[----:B------:R-:W-:Y:S01]  /*16f0*/  IMAD.MOV.U32 R6, RZ, RZ, RZ ;  /* 0x000000ffff067224 */ /* 0x000fe200078e00ff */
[----:B------:R-:W-:-:S02]  /*1700*/  UIADD3 UR9, UPT, UPT, UR5, -0x4498517b, URZ ;  /* 0xbb67ae8505097890 */ /* 0x000fc4000fffe0ff */
[----:B------:R-:W-:Y:S01]  /*1710*/  LOP3.LUT R7, R8, UR8, R7, 0x96, !PT ;  /* 0x0000000808077c12 */ /* 0x000fe2000f8e9607 */
[----:B------:R-:W-:Y:S01]  /*1720*/  IMAD R8, R3, -0x326172a9, RZ ;  /* 0xcd9e8d5703087824 */ /* 0x000fe200078e02ff */
[----:B------:R-:W-:Y:S01]  /*1730*/  UIADD3 UR8, UPT, UPT, UR4, -0x255992d5, URZ ;  /* 0xdaa66d2b04087890 */ /* 0x000fe2000fffe0ff */
[----:B------:R-:W-:Y:S01]  /*1740*/  PLOP3.LUT P0, PT, PT, PT, UP0, 0x80, 0x8 ;  /* 0x000000000008781c */ /* 0x000fe20003f0f008 */
[----:B------:R-:W-:Y:S01]  /*1750*/  UIADD3 UR15, UPT, UPT, UR4, -0xe443238, URZ ;  /* 0xf1bbcdc8040f7890 */ /* 0x000fe2000fffe0ff */
[----:B------:R-:W-:Y:S01]  /*1760*/  LOP3.LUT R9, R10, UR9, R9, 0x96, !PT ;  /* 0x000000090a097c12 */ /* 0x000fe2000f8e9609 */
[----:B------:R-:W-:Y:S01]  /*1770*/  UIADD3 UR9, UPT, UPT, UR5, 0x76cf5d0a, URZ ;  /* 0x76cf5d0a05097890 */ /* 0x000fe2000fffe0ff */
[----:B------:R-:W-:Y:S01]  /*1780*/  IMAD.HI.U32 R4, R7, -0x2daee0ad, RZ ;  /* 0xd2511f5307047827 */ /* 0x000fe200078e00ff */
[----:B------:R-:W-:Y:S02]  /*1790*/  UIADD3 UR16, UPT, UPT, UR5, -0x24c28bd8, URZ ;  /* 0xdb3d742805107890 */ /* 0x000fe4000fffe0ff */
[----:B------:R-:W-:Y:S01]  /*17a0*/  UIADD3 UR17, UPT, UPT, UR4, -0x700cb87f, URZ ;  /* 0x8ff3478104117890 */ /* 0x000fe2000fffe0ff */
[----:B------:R-:W-:Y:S01]  /*17b0*/  IMAD.HI.U32 R3, R9, -0x326172a9, RZ ;  /* 0xcd9e8d5709037827 */ /* 0x000fe200078e00ff */
[----:B------:R-:W-:Y:S01]  /*17c0*/  LOP3.LUT R4, R11, UR9, R4, 0x96, !PT ;  /* 0x000000090b047c12 */ /* 0x000fe2000f8e9604 */
[----:B------:R-:W-:-:S02]  /*17d0*/  UIADD3 UR9, UPT, UPT, UR5, -0x126145ec, URZ ;  /* 0xed9eba1405097890 */ /* 0x000fc4000fffe0ff */
        /* <DEDUP_REMOVED lines=10> */
[----:B------:R-:W-:Y:S01]  /*1880*/  IMAD R8, R3, -0x2daee0ad, RZ ;  /* 0xd2511f5303087824 */ /* 0x000fe200078e02ff */
[----:B------:R-:W-:Y:S01]  /*1890*/  UIADD3 UR11, UPT, UPT, UR5, -0x56f99767, URZ ;  /* 0xa9066899050b7890 */ /* 0x000fe2000fffe0ff */
[----:B------:R-:W-:-:S04]  /*18a0*/  IMAD.HI.U32 R3, R7, -0x2daee0ad, RZ ;  /* 0xd2511f5307037827 */ /* 0x000fc800078e00ff */
[----:B------:R-:W-:Y:S01]  /*18b0*/  IMAD.HI.U32 R4, R10, -0x326172a9, RZ ;  /* 0xcd9e8d570a047827 */ /* 0x000fe200078e00ff */
[----:B------:R-:W-:Y:S01]  /*18c0*/  LOP3.LUT R3, R8, UR9, R3, 0x96, !PT ;  /* 0x0000000908037c12 */ /* 0x000fe2000f8e9603 */
[----:B------:R-:W-:Y:S02]  /*18d0*/  UIADD3 UR9, UPT, UPT, UR5, 0x1fd5c5a3, URZ ;  /* 0x1fd5c5a305097890 */ /* 0x000fe4000fffe0ff */
[----:B------:R-:W-:Y:S01]  /*18e0*/  IMAD R10, R10, -0x326172a9, RZ ;  /* 0xcd9e8d570a0a7824 */ /* 0x000fe200078e02ff */
[----:B------:R-:W-:Y:S01]  /*18f0*/  LOP3.LUT R4, R9, UR10, R4, 0x96, !PT ;  /* 0x0000000a09047c12 */ /* 0x000fe2000f8e9604 */
[----:B------:R-:W-:Y:S01]  /*1900*/  IMAD R9, R7, -0x2daee0ad, RZ ;  /* 0xd2511f5307097824 */ /* 0x000fe200078e02ff */
[----:B------:R-:W0:Y:S01]  /*1910*/  LDCU UR10, c[0x0][0x404] ;  /* 0x00008080ff0a77ac */ /* 0x000e220008000800 */
[----:B------:R-:W-:-:S04]  /*1920*/  IMAD.HI.U32 R7, R3, -0x326172a9, RZ ;  /* 0xcd9e8d5703077827 */ /* 0x000fc800078e00ff */
[----:B------:R-:W-:Y:S01]  /*1930*/  IMAD.HI.U32 R8, R4, -0x2daee0ad, RZ ;  /* 0xd2511f5304087827 */ /* 0x000fe200078e00ff */
[----:B------:R-:W-:Y:S01]  /*1940*/  LOP3.LUT R7, R10, UR12, R7, 0x96, !PT ;  /* 0x0000000c0a077c12 */ /* 0x000fe2000f8e9607 */
[----:B------:R-:W1:Y:S02]  /*1950*/  LDCU UR12, c[0x0][0x388] ;  /* 0x00007100ff0c77ac */ /* 0x000e640008000800 */
[----:B------:R-:W-:Y:S01]  /*1960*/  IMAD R10, R3, -0x326172a9, RZ ;  /* 0xcd9e8d57030a7824 */ /* 0x000fe200078e02ff */
[----:B------:R-:W-:Y:S01]  /*1970*/  LOP3.LUT R8, R9, UR11, R8, 0x96, !PT ;  /* 0x0000000b09087c12 */ /* 0x000fe2000f8e9608 */
[----:B------:R-:W-:Y:S01]  /*1980*/  IMAD R9, R4, -0x2daee0ad, RZ ;  /* 0xd2511f5304097824 */ /* 0x000fe200078e02ff */
[----:B------:R-:W2:Y:S01]  /*1990*/  LDCU UR11, c[0x0][0x408] ;  /* 0x00008100ff0b77ac */ /* 0x000ea20008000800 */
[----:B------:R-:W-:-:S04]  /*19a0*/  IMAD.HI.U32 R4, R7, -0x2daee0ad, RZ ;  /* 0xd2511f5307047827 */ /* 0x000fc800078e00ff */
[C---:B------:R-:W-:Y:S01]  /*19b0*/  IMAD.HI.U32 R3, R8.reuse, -0x326172a9, RZ ;  /* 0xcd9e8d5708037827 */ /* 0x040fe200078e00ff */
[----:B------:R-:W-:Y:S01]  /*19c0*/  LOP3.LUT R4, R9, UR13, R4, 0x96, !PT ;  /* 0x0000000d09047c12 */ /* 0x000fe2000f8e9604 */
[----:B------:R-:W3:Y:S02]  /*19d0*/  LDCU.U8 UR13, c[0x0][0x410] ;  /* 0x00008200ff0d77ac */ /* 0x000ee40008000000 */
[----:B------:R-:W-:Y:S01]  /*19e0*/  IMAD R8, R8, -0x326172a9, RZ ;  /* 0xcd9e8d5708087824 */ /* 0x000fe200078e02ff */
[----:B------:R-:W-:Y:S01]  /*19f0*/  LOP3.LUT R3, R10, UR8, R3, 0x96, !PT ;  /* 0x000000080a037c12 */ /* 0x000fe2000f8e9603 */
[----:B------:R-:W-:Y:S02]  /*1a00*/  IMAD R10, R7, -0x2daee0ad, RZ ;  /* 0xd2511f53070a7824 */ /* 0x000fe400078e02ff */
[----:B------:R-:W-:-:S04]  /*1a10*/  IMAD.HI.U32 R7, R4, -0x326172a9, RZ ;  /* 0xcd9e8d5704077827 */ /* 0x000fc800078e00ff */
[C---:B------:R-:W-:Y:S01]  /*1a20*/  IMAD.HI.U32 R9, R3.reuse, -0x2daee0ad, RZ ;  /* 0xd2511f5303097827 */ /* 0x040fe200078e00ff */
[----:B------:R-:W-:Y:S01]  /*1a30*/  LOP3.LUT R7, R8, UR14, R7, 0x96, !PT ;  /* 0x0000000e08077c12 */ /* 0x000fe2000f8e9607 */
[----:B------:R-:W4:Y:S02]  /*1a40*/  LDCU UR14, c[0x0][0x448] ;  /* 0x00008900ff0e77ac */ /* 0x000f240008000800 */
        /* <DEDUP_REMOVED lines=15> */
[----:B01234-:R-:W-:-:S07]  /*1b40*/  LOP3.LUT R4, R10, UR17, R7, 0x96, !PT ;  /* 0x000000110a047c12 */ /* 0x01ffce000f8e9607 */
.L_x_31636:
[----:B------:R-:W-:Y:S01]  /*1b50*/  ISETP.NE.U32.AND P5, PT, RZ, UR8, PT ;  /* 0x00000008ff007c0c */ /* 0x000fe2000bfa5070 */
[----:B------:R-:W0:Y:S01]  /*1b60*/  LDC.64 R224, c[0x0][0x390] ;  /* 0x0000e400ffe07b82 */ /* 0x000e220000000a00 */
[----:B------:R-:W-:Y:S02]  /*1b70*/  IMAD R13, R232, UR12, RZ ;  /* 0x0000000ce80d7c24 */ /* 0x000fe4000f8e02ff */
[----:B------:R-:W-:-:S03]  /*1b80*/  ISETP.NE.AND.EX P5, PT, RZ, UR9, PT, P5 ;  /* 0x00000009ff007c0c */ /* 0x000fc6000bfa5350 */
[----:B------:R-:W-:Y:S02]  /*1b90*/  SHF.R.S32.HI R14, RZ, 0x1f, R13 ;  /* 0x0000001fff0e7819 */ /* 0x000fe4000001140d */
[----:B--2---:R-:W1:Y:S02]  /*1ba0*/  @P0 LDC.64 R20, c[0x0][0x398] ;  /* 0x0000e600ff140b82 */ /* 0x004e640000000a00 */
        /* <DEDUP_REMOVED lines=9> */
[----:B------:R1:W5:Y:S01]  /*1c40*/  @P5 LDG.E.128 R60, desc[UR6][R22.64] ;  /* 0x00000006163c5981 */ /* 0x000362000c1e1d00 */
[----:B0-----:R-:W-:-:S04]  /*1c50*/  ISETP.NE.U32.AND P0, PT, R14, RZ, PT ;  /* 0x000000ff0e00720c */ /* 0x001fc80003f05070 */
[----:B------:R-:W-:Y:S01]  /*1c60*/  ISETP.NE.AND.EX P0, PT, R15, RZ, PT, P0 ;  /* 0x000000ff0f00720c */ /* 0x000fe20003f05300 */
[----:B------:R-:W-:Y:S01]  /*1c70*/  IMAD.U32 R218, RZ, RZ, UR4 ;  /* 0x00000004ffda7e24 */ /* 0x000fe2000f8e00ff */
[----:B------:R-:W-:Y:S01]  /*1c80*/  MOV R219, UR5 ;  /* 0x0000000500db7c02 */ /* 0x000fe20008000f00 */
[----:B------:R-:W-:Y:S02]  /*1c90*/  IMAD.U32 R220, RZ, RZ, UR5 ;  /* 0x00000005ffdc7e24 */ /* 0x000fe4000f8e00ff */
[----:B------:R-:W-:Y:S02]  /*1ca0*/  IMAD.U32 R217, RZ, RZ, UR5 ;  /* 0x00000005ffd97e24 */ /* 0x000fe4000f8e00ff */
[----:B------:R-:W-:Y:S02]  /*1cb0*/  HFMA2 R233, -RZ, RZ, 0.1171875, 0 ;  /* 0x2f800000ffe97431 */ /* 0x000fe400000001ff */
[----:B------:R-:W-:Y:S01]  /*1cc0*/  VIADD R220, R220, 0x96a522ad ;  /* 0x96a522addcdc7836 */ /* 0x000fe20000000000 */
[----:B------:R-:W-:Y:S01]  /*1cd0*/  IADD3 R218, PT, PT, R218, 0x3c6ef372, RZ ;  /* 0x3c6ef372dada7810 */ /* 0x000fe20007ffe0ff */
[----:B------:R-:W-:-:S02]  /*1ce0*/  VIADD R219, R219, 0xbb67ae85 ;  /* 0xbb67ae85dbdb7836 */ /* 0x000fc40000000000 */
        /* <DEDUP_REMOVED lines=18> */
.L_x_30882:
        /* <DEDUP_REMOVED lines=13> */
.L_x_30884:
[----:B------:R-:W-:Y:S05]  /*1ee0*/  BSYNC.RECONVERGENT B1 ;  /* 0x0000000000017941 */ /* 0x000fea0003800200 */
.L_x_30883:
        /* <DEDUP_REMOVED lines=55> */
[----:B------:R-:W-:-:S07]  /*2260*/  IMAD.MOV.U32 R21, RZ, RZ, RZ ;  /* 0x000000ffff157224 */ /* 0x000fce00078e00ff */
.L_x_30881:
[----:B------:R-:W-:Y:S05]  /*2270*/  BSYNC.RECONVERGENT B0 ;  /* 0x0000000000007941 */ /* 0x000fea0003800200 */
.L_x_30880:
        /* <DEDUP_REMOVED lines=17> */
.L_x_30887:
        /* <DEDUP_REMOVED lines=13> */
.L_x_30889:
[----:B------:R-:W-:Y:S05]  /*2460*/  BSYNC.RECONVERGENT B1 ;  /* 0x0000000000017941 */ /* 0x000fea0003800200 */
.L_x_30888:
        /* <DEDUP_REMOVED lines=55> */
[----:B------:R-:W-:Y:S02]  /*27e0*/  IMAD.MOV.U32 R20, RZ, RZ, R22 ;  /* 0x000000ffff147224 */ /* 0x000fe400078e0016 */
[----:B------:R-:W-:-:S07]  /*27f0*/  IMAD.MOV.U32 R23, RZ, RZ, RZ ;  /* 0x000000ffff177224 */ /* 0x000fce00078e00ff */
.L_x_30886:
[----:B------:R-:W-:Y:S05]  /*2800*/  BSYNC.RECONVERGENT B0 ;  /* 0x0000000000007941 */ /* 0x000fea0003800200 */
.L_x_30885:
        /* <DEDUP_REMOVED lines=16> */
.L_x_30892:
        /* <DEDUP_REMOVED lines=13> */
.L_x_30894:
[----:B------:R-:W-:Y:S05]  /*29e0*/  BSYNC.RECONVERGENT B1 ;  /* 0x0000000000017941 */ /* 0x000fea0003800200 */
.L_x_30893:
        /* <DEDUP_REMOVED lines=55> */
[----:B------:R-:W-:Y:S02]  /*2d60*/  LOP3.LUT R3, R220, R24, R23, 0x96, !PT ;  /* 0x00000018dc037212 */ /* 0x000fe400078e9617 */
[----:B------:R-:W-:-:S07]  /*2d70*/  MOV R20, R22 ;  /* 0x0000001600147202 */ /* 0x000fce0000000f00 */
.L_x_30891:
[----:B------:R-:W-:Y:S05]  /*2d80*/  BSYNC.RECONVERGENT B0 ;  /* 0x0000000000007941 */ /* 0x000fea0003800200 */
.L_x_30890:
        /* <DEDUP_REMOVED lines=16> */
.L_x_30897:
        /* <DEDUP_REMOVED lines=13> */
.L_x_30899:
[----:B------:R-:W-:Y:S05]  /*2f60*/  BSYNC.RECONVERGENT B1 ;  /* 0x0000000000017941 */ /* 0x000fea0003800200 */
.L_x_30898:
        /* <DEDUP_REMOVED lines=56> */
[----:B------:R-:W-:-:S07]  /*32f0*/  HFMA2 R23, -RZ, RZ, 0, 0 ;  /* 0x00000000ff177431 */ /* 0x000fce00000001ff */
.L_x_30896:
[----:B------:R-:W-:Y:S05]  /*3300*/  BSYNC.RECONVERGENT B0 ;  /* 0x0000000000007941 */ /* 0x000fea0003800200 */
.L_x_30895:
        /* <DEDUP_REMOVED lines=18> */
.L_x_30879:
        /* <DEDUP_REMOVED lines=8> */
[----:B------:R-:W-:Y:S01]  /*34b0*/  IADD3 R7, PT, PT, R7, 0x32370b8f, RZ ;  /* 0x32370b8f07077810 */ /* 0x000fe20007ffe0ff */
        /* <DEDUP_REMOVED lines=15> */
.L_x_30903:
        /* <DEDUP_REMOVED lines=13> */
.L_x_30905:
[----:B------:R-:W-:Y:S05]  /*3680*/  BSYNC.RECONVERGENT B1 ;  /* 0x0000000000017941 */ /* 0x000fea0003800200 */
.L_x_30904:
        /* <DEDUP_REMOVED lines=34> */
[----:B------:R-:W-:Y:S01]  /*38b0*/  LOP3.LUT R24, R20, UR15, R27, 0x96, !PT ;  /* 0x0000000f14187c12 */ /* 0x000fe2000f8e961b */
[----:B------:R-:W-:Y:S01]  /*38c0*/  UIADD3 UR15, UPT, UPT, UR4, 0x5384540f, URZ ;  /* 0x5384540f040f7890 */ /* 0x000fe2000fffe0ff */
[----:B------:R-:W-:-:S04]  /*38d0*/  IMAD.WIDE.U32 R20, R21, -0x326172a9, RZ ;  /* 0xcd9e8d5715147825 */ /* 0x000fc800078e00ff */
[----:B------:R-:W-:Y:S01]  /*38e0*/  IMAD.WIDE.U32 R24, R24, -0x2daee0ad, RZ ;  /* 0xd2511f5318187825 */ /* 0x000fe200078e00ff */
[----:B------:R-:W-:Y:S01]  /*38f0*/  LOP3.LUT R23, R26, UR15, R21, 0x96, !PT ;  /* 0x0000000f1a177c12 */ /* 0x000fe2000f8e9615 */
[----:B------:R-:W-:-:S03]  /*3900*/  UIADD3 UR15, UPT, UPT, UR4, -0xe443238, URZ ;  /* 0xf1bbcdc8040f7890 */ /* 0x000fc6000fffe0ff */
[----:B------:R-:W-:Y:S01]  /*3910*/  LOP3.LUT R26, R22, UR16, R25, 0x96, !PT ;  /* 0x00000010161a7c12 */ /* 0x000fe2000f8e9619 */
[----:B------:R-:W-:-:S04]  /*3920*/  IMAD.WIDE.U32 R22, R23, -0x2daee0ad, RZ ;  /* 0xd2511f5317167825 */ /* 0x000fc800078e00ff */
        /* <DEDUP_REMOVED lines=9> */
[----:B------:R-:W-:-:S07]  /*39c0*/  LOP3.LUT R3, R220, R22, R21, 0x96, !PT ;  /* 0x00000016dc037212 */ /* 0x000fce00078e9615 */
.L_x_30902:
[----:B------:R-:W-:Y:S05]  /*39d0*/  BSYNC.RECONVERGENT B0 ;  /* 0x0000000000007941 */ /* 0x000fea0003800200 */
.L_x_30901:
[----:B------:R-:W-:Y:S01]  /*39e0*/  ISETP.NE.AND P0, PT, R23, 0x1, PT ;  /* 0x000000011700780c */ /* 0x000fe20003f05270 */
[----:B------:R-:W-:Y:S01]  /*39f0*/  IMAD.U32 R214, RZ, RZ, UR10 ;  /* 0x0000000affd67e24 */ /* 0x000fe2000f8e00ff */
[----:B------:R-:W-:Y:S01]  /*3a00*/  I2FP.F32.U32 R22, R13 ;  /* 0x0000000d00167245 */ /* 0x000fe20000201000 */
[----:B------:R-:W-:Y:S01]  /*3a10*/  BSSY.RECONVERGENT B0, `(.L_x_30906) ;  /* 0x0000053000007945 */ /* 0x000fe20003800200 */
[----:B------:R-:W-:Y:S01]  /*3a20*/  MOV R213, UR11 ;  /* 0x0000000b00d57c02 */ /* 0x000fe20008000f00 */
[----:B------:R-:W-:Y:S02]  /*3a30*/  IMAD.MOV.U32 R21, RZ, RZ, R8 ;  /* 0x000000ffff157224 */ /* 0x000fe400078e0008 */
[----:B------:R-:W-:Y:S01]  /*3a40*/  FFMA.FTZ R13, R22, R233, 1.1641532182693481445e-10 ;  /* 0x2f000000160d7423 */ /* 0x000fe200000100e9 */
[----:B------:R-:W-:-:S04]  /*3a50*/  IMAD.MOV.U32 R22, RZ, RZ, 0x2 ;  /* 0x00000002ff167424 */ /* 0x000fc800078e00ff */
[----:B------:R-:W-:Y:S01]  /*3a60*/  FSETP.LE.FTZ.AND P1, PT, R13, R214, PT ;  /* 0x000000d60d00720b */ /* 0x000fe20003f33000 */
[----:B-----5:R-:W-:Y:S01]  /*3a70*/  FMUL.FTZ R13, R16, R213 ;  /* 0x000000d5100d7220 */ /* 0x020fe20000410000 */
        /* <DEDUP_REMOVED lines=9> */
.L_x_30908:
        /* <DEDUP_REMOVED lines=13> */
.L_x_30910:
[----:B------:R-:W-:Y:S05]  /*3be0*/  BSYNC.RECONVERGENT B1 ;  /* 0x0000000000017941 */ /* 0x000fea0003800200 */
.L_x_30909:
        /* <DEDUP_REMOVED lines=53> */
.L_x_30907:
[----:B------:R-:W-:Y:S05]  /*3f40*/  BSYNC.RECONVERGENT B0 ;  /* 0x0000000000007941 */ /* 0x000fea0003800200 */
.L_x_30906:
        /* <DEDUP_REMOVED lines=15> */
.L_x_30913:
        /* <DEDUP_REMOVED lines=13> */
.L_x_30915:
[----:B------:R-:W-:Y:S05]  /*4110*/  BSYNC.RECONVERGENT B1 ;  /* 0x0000000000017941 */ /* 0x000fea0003800200 */
.L_x_30914:
        /* <DEDUP_REMOVED lines=8> */
[----:B------:R-:W-:-:S04]  /*41a0*/  UIADD3 UR15, UPT, UPT, UR4, -0x255992d5, URZ ;  /* 0xdaa66d2b040f7890 */ /* 0x000fc8000fffe0ff */
[----:B------:R-:W-:Y:S01]  /*41b0*/  LOP3.LUT R23, R219, R24, R23, 0x96, !PT ;  /* 0x00000018db177212 */ /* 0x000fe200078e9617 */
[----:B------:R-:W-:-:S05]  /*41c0*/  IMAD.WIDE.U32 R24, R25, -0x2daee0ad, RZ ;  /* 0xd2511f5319187825 */ /* 0x000fca00078e00ff */
[----:B------:R-:W-:Y:S01]  /*41d0*/  LOP3.LUT R27, R9, R22, R25, 0x96, !PT ;  /* 0x00000016091b7212 */ /* 0x000fe200078e9619 */
[----:B------:R-:W-:-:S05]  /*41e0*/  IMAD.WIDE.U32 R22, R23, -0x326172a9, RZ ;  /* 0xcd9e8d5717167825 */ /* 0x000fca00078e00ff */
[----:B------:R-:W-:Y:S01]  /*41f0*/  LOP3.LUT R23, R218, R26, R23, 0x96, !PT ;  /* 0x0000001ada177212 */ /* 0x000fe200078e9617 */
[----:B------:R-:W-:-:S05]  /*4200*/  IMAD.WIDE.U32 R26, R27, -0x326172a9, RZ ;  /* 0xcd9e8d571b1a7825 */ /* 0x000fca00078e00ff */
[----:B------:R-:W-:Y:S01]  /*4210*/  LOP3.LUT R25, R22, UR15, R27, 0x96, !PT ;  /* 0x0000000f16197c12 */ /* 0x000fe2000f8e961b */
[----:B------:R-:W-:Y:S01]  /*4220*/  IMAD.WIDE.U32 R22, R23, -0x2daee0ad, RZ ;  /* 0xd2511f5317167825 */ /* 0x000fe200078e00ff */
[----:B------:R-:W-:-:S04]  /*4230*/  UIADD3 UR15, UPT, UPT, UR5, -0x126145ec, URZ ;  /* 0xed9eba14050f7890 */ /* 0x000fc8000fffe0ff */
[----:B------:R-:W-:Y:S01]  /*4240*/  LOP3.LUT R23, R7, R24, R23, 0x96, !PT ;  /* 0x0000001807177212 */ /* 0x000fe200078e9617 */
        /* <DEDUP_REMOVED lines=30> */
[----:B------:R-:W-:-:S05]  /*4430*/  IMAD.WIDE.U32 R22, R23, -0x2daee0ad, RZ ;  /* 0xd2511f5317167825 */ /* 0x000fca00078e00ff */
[----:B------:R-:W-:Y:S01]  /*4440*/  LOP3.LUT R3, R220, R24, R23, 0x96, !PT ;  /* 0x00000018dc037212 */ /* 0x000fe200078e9617 */
[----:B------:R-:W-:Y:S01]  /*4450*/  IMAD.MOV.U32 R23, RZ, RZ, RZ ;  /* 0x000000ffff177224 */ /* 0x000fe200078e00ff */
[----:B------:R-:W-:-:S07]  /*4460*/  MOV R20, R22 ;  /* 0x0000001600147202 */ /* 0x000fce0000000f00 */
.L_x_30912:
[----:B------:R-:W-:Y:S05]  /*4470*/  BSYNC.RECONVERGENT B0 ;  /* 0x0000000000007941 */ /* 0x000fea0003800200 */
.L_x_30911:
        /* <DEDUP_REMOVED lines=17> */
.L_x_30918:
        /* <DEDUP_REMOVED lines=13> */
.L_x_30920:
[----:B------:R-:W-:Y:S05]  /*4660*/  BSYNC.RECONVERGENT B1 ;  /* 0x0000000000017941 */ /* 0x000fea0003800200 */
.L_x_30919:
        /* <DEDUP_REMOVED lines=48> */
[----:B------:R-:W-:Y:S01]  /*4970*/  IMAD.WIDE.U32 R22, R23, -0x2daee0ad, RZ ;  /* 0xd2511f5317167825 */ /* 0x000fe200078e00ff */
[----:B------:R-:W-:-:S03]  /*4980*/  MOV R8, R26 ;  /* 0x0000001a00087202 */ /* 0x000fc60000000f00 */
[----:B------:R-:W-:Y:S01]  /*4990*/  IMAD.MOV.U32 R20, RZ, RZ, R22 ;  /* 0x000000ffff147224 */ /* 0x000fe200078e0016 */
[----:B------:R-:W-:Y:S01]  /*49a0*/  LOP3.LUT R3, R220, R24, R23, 0x96, !PT ;  /* 0x00000018dc037212 */ /* 0x000fe200078e9617 */
[----:B------:R-:W-:-:S07]  /*49b0*/  HFMA2 R24, -RZ, RZ, 0, 0 ;  /* 0x00000000ff187431 */ /* 0x000fce00000001ff */
.L_x_30917:
[----:B------:R-:W-:Y:S05]  /*49c0*/  BSYNC.RECONVERGENT B0 ;  /* 0x0000000000007941 */ /* 0x000fea0003800200 */
.L_x_30916:
        /* <DEDUP_REMOVED lines=15> */
.L_x_30923:
        /* <DEDUP_REMOVED lines=13> */
.L_x_30925:
[----:B------:R-:W-:Y:S05]  /*4b90*/  BSYNC.RECONVERGENT B1 ;  /* 0x0000000000017941 */ /* 0x000fea0003800200 */
.L_x_30924:
[----:B------:R-:W-:Y:S01]  /*4ba0*/  LOP3.LUT R22, R6, UR5, R25, 0x96, !PT ;  /* 0x0000000506167c12 */ /* 0x000fe2000f8e9619 */
[----:B------:R-:W-:Y:S01]  /*4bb0*/  IMAD.WIDE.U32 R26, R0, -0x326172a9, RZ ;  /* 0xcd9e8d57001a7825 */ /* 0x000fe200078e00ff */
[----:B------:R-:W-:-:S03]  /*4bc0*/  UIADD3 UR15, UPT, UPT, UR4, -0x61c88647, URZ ;  /* 0x9e3779b9040f7890 */ /* 0x000fc6000fffe0ff */
[----:B------:R-:W-:Y:S01]  /*4bd0*/  IMAD.WIDE.U32 R22, R22, -0x326172a9, RZ ;  /* 0xcd9e8d5716167825 */ /* 0x000fe200078e00ff */
[----:B------:R-:W-:-:S04]  /*4be0*/  LOP3.LUT R27, R5, UR4, R27, 0x96, !PT ;  /* 0x00000004051b7c12 */ /* 0x000fc8000f8e961b */
        /* <DEDUP_REMOVED lines=37> */
[----:B------:R-:W-:-:S04]  /*4e40*/  IMAD.WIDE.U32 R26, R27, -0x326172a9, RZ ;  /* 0xcd9e8d571b1a7825 */ /* 0x000fc800078e00ff */
[----:B------:R-:W-:Y:S01]  /*4e50*/  IMAD.MOV.U32 R25, RZ, RZ, RZ ;  /* 0x000000ffff197224 */ /* 0x000fe200078e00ff */
[----:B------:R-:W-:Y:S01]  /*4e60*/  LOP3.LUT R3, R22, UR15, R27, 0x96, !PT ;  /* 0x0000000f16037c12 */ /* 0x000fe2000f8e961b */
[----:B------:R-:W-:Y:S01]  /*4e70*/  UIADD3 UR15, UPT, UPT, UR4, -0x700cb87f, URZ ;  /* 0x8ff34781040f7890 */ /* 0x000fe2000fffe0ff */
[----:B------:R-:W-:-:S04]  /*4e80*/  IMAD.WIDE.U32 R22, R23, -0x326172a9, RZ ;  /* 0xcd9e8d5717167825 */ /* 0x000fc800078e00ff */
[----:B------:R-:W-:Y:S01]  /*4e90*/  IMAD.MOV.U32 R8, RZ, RZ, R22 ;  /* 0x000000ffff087224 */ /* 0x000fe200078e0016 */
[----:B------:R-:W-:Y:S01]  /*4ea0*/  LOP3.LUT R4, R26, UR15, R23, 0x96, !PT ;  /* 0x0000000f1a047c12 */ /* 0x000fe2000f8e9617 */
[----:B------:R-:W-:-:S05]  /*4eb0*/  IMAD.WIDE.U32 R22, R3, -0x2daee0ad, RZ ;  /* 0xd2511f5303167825 */ /* 0x000fca00078e00ff */
[----:B------:R-:W-:Y:S02]  /*4ec0*/  LOP3.LUT R3, R220, R24, R23, 0x96, !PT ;  /* 0x00000018dc037212 */ /* 0x000fe400078e9617 */
[----:B------:R-:W-:Y:S01]  /*4ed0*/  MOV R23, R20 ;  /* 0x0000001400177202 */ /* 0x000fe20000000f00 */
[----:B------:R-:W-:-:S07]  /*4ee0*/  IMAD.MOV.U32 R20, RZ, RZ, R22 ;  /* 0x000000ffff147224 */ /* 0x000fce00078e0016 */
.L_x_30922:
[----:B------:R-:W-:Y:S05]  /*4ef0*/  BSYNC.RECONVERGENT B0 ;  /* 0x0000000000007941 */ /* 0x000fea0003800200 */
.L_x_30921:
        /* <DEDUP_REMOVED lines=17> */
.L_x_30928:
        /* <DEDUP_REMOVED lines=13> */
.L_x_30930:
[----:B------:R-:W-:Y:S05]  /*50e0*/  BSYNC.RECONVERGENT B1 ;  /* 0x0000000000017941 */ /* 0x000fea0003800200 */
.L_x_30929:
        /* <DEDUP_REMOVED lines=50> */
[----:B------:R-:W-:Y:S01]  /*5410*/  IMAD.MOV.U32 R23, RZ, RZ, R20 ;  /* 0x000000ffff177224 */ /* 0x000fe200078e0014 */
[----:B------:R-:W-:Y:S01]  /*5420*/  MOV R20, R22 ;  /* 0x0000001600147202 */ /* 0x000fe20000000f00 */
[----:B------:R-:W-:-:S07]  /*5430*/  IMAD.MOV.U32 R24, RZ, RZ, RZ ;  /* 0x000000ffff187224 */ /* 0x000fce00078e00ff */
.L_x_30927:
[----:B------:R-:W-:Y:S05]  /*5440*/  BSYNC.RECONVERGENT B0 ;  /* 0x0000000000007941 */ /* 0x000fea0003800200 */
.L_x_30926:
        /* <DEDUP_REMOVED lines=15> */
.L_x_30933:
        /* <DEDUP_REMOVED lines=13> */
.L_x_30935:
[----:B------:R-:W-:Y:S05]  /*5610*/  BSYNC.RECONVERGENT B1 ;  /* 0x0000000000017941 */ /* 0x000fea0003800200 */
.L_x_30934:
        /* <DEDUP_REMOVED lines=47> */
[----:B------:R-:W-:Y:S02]  /*5910*/  LOP3.LUT R4, R28, UR15, R25, 0x96, !PT ;  /* 0x0000000f1c047c12 */ /* 0x000fe4000f8e9619 */
[----:B------:R-:W-:Y:S01]  /*5920*/  MOV R8, R24 ;  /* 0x0000001800087202 */ /* 0x000fe20000000f00 */
[----:B------:R-:W-:-:S04]  /*5930*/  IMAD.WIDE.U32 R24, R3, -0x2daee0ad, RZ ;  /* 0xd2511f5303187825 */ /* 0x000fc800078e00ff */
[----:B------:R-:W-:Y:S01]  /*5940*/  IMAD.MOV.U32 R20, RZ, RZ, R24 ;  /* 0x000000ffff147224 */ /* 0x000fe200078e0018 */
[----:B------:R-:W-:Y:S01]  /*5950*/  LOP3.LUT R3, R220, R26, R25, 0x96, !PT ;  /* 0x0000001adc037212 */ /* 0x000fe200078e9619 */
[----:B------:R-:W-:-:S07]  /*5960*/  HFMA2 R25, -RZ, RZ, 0, 0 ;  /* 0x00000000ff197431 */ /* 0x000fce00000001ff */
.L_x_30932:
[----:B------:R-:W-:Y:S05]  /*5970*/  BSYNC.RECONVERGENT B0 ;  /* 0x0000000000007941 */ /* 0x000fea0003800200 */
.L_x_30931:
        /* <DEDUP_REMOVED lines=17> */
.L_x_30938:
        /* <DEDUP_REMOVED lines=13> */
.L_x_30940:
[----:B------:R-:W-:Y:S05]  /*5b60*/  BSYNC.RECONVERGENT B1 ;  /* 0x0000000000017941 */ /* 0x000fea0003800200 */
.L_x_30939:
        /* <DEDUP_REMOVED lines=38> */
[----:B------:R-:W-:-:S06]  /*5dd0*/  UIADD3 UR15, UPT, UPT, UR5, 0x1fd5c5a3, URZ ;  /* 0x1fd5c5a3050f7890 */ /* 0x000fcc000fffe0ff */
        /* <DEDUP_REMOVED lines=8> */
[----:B------:R-:W-:Y:S01]  /*5e60*/  IMAD.WIDE.U32 R10, R10, -0x2daee0ad, RZ ;  /* 0xd2511f530a0a7825 */ /* 0x000fe200078e00ff */
[----:B------:R-:W-:-:S04]  /*5e70*/  LOP3.LUT R4, R26, UR15, R9, 0x96, !PT ;  /* 0x0000000f1a047c12 */ /* 0x000fc8000f8e9609 */
[----:B------:R-:W-:Y:S01]  /*5e80*/  LOP3.LUT R3, R220, R24, R11, 0x96, !PT ;  /* 0x00000018dc037212 */ /* 0x000fe200078e960b */
[----:B------:R-:W-:Y:S01]  /*5e90*/  IMAD.MOV.U32 R24, RZ, RZ, R20 ;  /* 0x000000ffff187224 */ /* 0x000fe200078e0014 */
[----:B------:R-:W-:-:S07]  /*5ea0*/  MOV R20, R10 ;  /* 0x0000000a00147202 */ /* 0x000fce0000000f00 */
.L_x_30937:
[----:B------:R-:W-:Y:S05]  /*5eb0*/  BSYNC.RECONVERGENT B0 ;  /* 0x0000000000007941 */ /* 0x000fea0003800200 */
.L_x_30936:
[----:B------:R-:W-:Y:S01]  /*5ec0*/  I2FP.F32.U32 R10, R24 ;  /* 0x00000018000a7245 */ /* 0x000fe20000201000 */
[-C--:B------:R-:W-:Y:S01]  /*5ed0*/  FMUL.FTZ R7, R64, R213.reuse ;  /* 0x000000d540077220 */ /* 0x080fe20000410000 */
[-C--:B------:R-:W-:Y:S01]  /*5ee0*/  FSETP.GTU.FTZ.AND P6, PT, R16, R214.reuse, PT ;  /* 0x000000d61000720b */ /* 0x080fe20003fdc000 */
[----:B------:R-:W-:Y:S01]  /*5ef0*/  FMUL.FTZ R9, R65, R213 ;  /* 0x000000d541097220 */ /* 0x000fe20000410000 */
[-C--:B------:R-:W-:Y:S01]  /*5f00*/  FSETP.GTU.FTZ.AND P0, PT, R21, R214.reuse, PT ;  /* 0x000000d61500720b */ /* 0x080fe20003f1c000 */
[----:B------:R-:W-:Y:S01]  /*5f10*/  FFMA.FTZ R11, R10, R233, 1.1641532182693481445e-10 ;  /* 0x2f0000000a0b7423 */ /* 0x000fe200000100e9 */
[----:B------:R-:W-:Y:S01]  /*5f20*/  FSEL R56, R7, RZ, !P6 ;  /* 0x000000ff07387208 */ /* 0x000fe20007000000 */
[----:B------:R-:W-:Y:S01]  /*5f30*/  FMUL.FTZ R7, R66, R213 ;  /* 0x000000d542077220 */ /* 0x000fe20000410000 */
[----:B------:R-:W-:Y:S02]  /*5f40*/  SEL R21, RZ, 0x1, P6 ;  /* 0x00000001ff157807 */ /* 0x000fe40003000000 */
[----:B------:R-:W-:-:S02]  /*5f50*/  FSETP.GTU.FTZ.AND P6, PT, R22, R214, PT ;  /* 0x000000d61600720b */ /* 0x000fc40003fdc000 */
[----:B------:R-:W-:Y:S01]  /*5f60*/  FSEL R10, R9, RZ, !P0 ;  /* 0x000000ff090a7208 */ /* 0x000fe20004000000 */
[----:B------:R-:W-:Y:S01]  /*5f70*/  FMUL.FTZ R9, R67, R213 ;  /* 0x000000d543097220 */ /* 0x000fe20000410000 */
[----:B------:R-:W-:Y:S02]  /*5f80*/  SEL R22, RZ, 0x1, P0 ;  /* 0x00000001ff167807 */ /* 0x000fe40000000000 */
[----:B------:R-:W-:Y:S02]  /*5f90*/  FSETP.GTU.FTZ.AND P0, PT, R11, R214, PT ;  /* 0x000000d60b00720b */ /* 0x000fe40003f1c000 */
[----:B------:R-:W-:Y:S02]  /*5fa0*/  FSEL R18, R18, RZ, P3 ;  /* 0x000000ff12127208 */ /* 0x000fe40001800000 */
[----:B------:R-:W-:Y:S02]  /*5fb0*/  FSEL R7, R7, RZ, !P6 ;  /* 0x000000ff07077208 */ /* 0x000fe40007000000 */
[----:B------:R-:W-:-:S02]  /*5fc0*/  FSEL R17, R17, RZ, P2 ;  /* 0x000000ff11117208 */ /* 0x000fc40001000000 */
[----:B------:R-:W-:Y:S01]  /*5fd0*/  FSEL R13, R13, RZ, P1 ;  /* 0x000000ff0d0d7208 */ /* 0x000fe20000800000 */
[--C-:B------:R-:W-:Y:S01]  /*5fe0*/  FADD.FTZ R58, R18, R7.reuse ;  /* 0x00000007123a7221 */ /* 0x100fe20000010000 */
        /* <DEDUP_REMOVED lines=12> */
[----:B------:R-:W-:-:S07]  /*60b0*/  @P5 FADD.FTZ R59, R63, R59 ;  /* 0x0000003b3f3b5221 */ /* 0x000fce0000010000 */
.L_x_30900:
        /* <DEDUP_REMOVED lines=9> */
[----:B------:R-:W-:-:S03]  /*6150*/  IADD3 R215, PT, PT, R216, 0x20, RZ ;  /* 0x00000020d8d77810 */ /* 0x000fc60007ffe0ff */
[----:B------:R-:W-:Y:S01]  /*6160*/  IMAD.IADD R13, R13, 0x1, R18 ;  /* 0x000000010d0d7824 */ /* 0x000fe200078e0212 */
[----:B------:R-:W2:Y:S01]  /*6170*/  @P0 LDC.64 R16, c[0x0][0x398] ;  /* 0x0000e600ff100b82 */ /* 0x000ea20000000a00 */
[----:B0-----:R-:W-:-:S05]  /*6180*/  IMAD.WIDE.U32 R14, R216, 0x10, R234 ;  /* 0x00000010d80e7825 */ /* 0x001fca00078e00ea */
[----:B------:R0:W-:Y:S01]  /*6190*/  STG.E.128 desc[UR6][R14.64], R56 ;  /* 0x000000380e007986 */ /* 0x0001e2000c101d06 */
[----:B-1----:R-:W-:-:S05]  /*61a0*/  IMAD.WIDE.U32 R18, R216, 0x4, R226 ;  /* 0x00000004d8127825 */ /* 0x002fca00078e00e2 */
[----:B------:R1:W-:Y:S01]  /*61b0*/  STG.E desc[UR6][R18.64], R13 ;  /* 0x0000000d12007986 */ /* 0x0003e2000c101906 */
[----:B--2---:R-:W-:Y:S01]  /*61c0*/  @P0 IMAD.WIDE.U32 R16, R215, 0x10, R16 ;  /* 0x00000010d7100825 */ /* 0x004fe200078e0010 */
[----:B0-----:R-:W0:Y:S01]  /*61d0*/  @P5 LDC.64 R14, c[0x0][0x3a0] ;  /* 0x0000e800ff0e5b82 */ /* 0x001e220000000a00 */
[----:B------:R-:W-:Y:S05]  /*61e0*/  @!P0 BRA `(.L_x_30941) ;  /* 0x00000000002c8947 */ /* 0x000fea0003800000 */
[----:B-1----:R-:W1:Y:S01]  /*61f0*/  LDC.64 R18, c[0x0][0x3b8] ;  /* 0x0000ee00ff127b82 */ /* 0x002e620000000a00 */
[----:B------:R-:W-:-:S05]  /*6200*/  IMAD.U32 R13, R10, 0x10000, RZ ;  /* 0x000100000a0d7824 */ /* 0x000fca00078e00ff */
[----:B------:R-:W-:Y:S02]  /*6210*/  LOP3.LUT R22, R13, 0xff0000, RZ, 0xc0, !PT ;  /* 0x00ff00000d167812 */ /* 0x000fe400078ec0ff */
[----:B------:R-:W-:-:S05]  /*6220*/  LOP3.LUT R13, R11, 0xffff, RZ, 0xc0, !PT ;  /* 0x0000ffff0b0d7812 */ /* 0x000fca00078ec0ff */
[----:B------:R-:W-:Y:S01]  /*6230*/  IMAD R13, R13, 0x1000000, R22 ;  /* 0x010000000d0d7824 */ /* 0x000fe200078e0216 */
[----:B------:R-:W-:-:S04]  /*6240*/  LOP3.LUT R22, R9, 0xff, RZ, 0xc0, !PT ;  /* 0x000000ff09167812 */ /* 0x000fc800078ec0ff */
[----:B------:R-:W-:Y:S02]  /*6250*/  LEA R13, R22, R13, 0x8 ;  /* 0x0000000d160d7211 */ /* 0x000fe400078e40ff */
[----:B------:R-:W-:Y:S01]  /*6260*/  LOP3.LUT R22, R7, 0xff, RZ, 0xc0, !PT ;  /* 0x000000ff07167812 */ /* 0x000fe200078ec0ff */
[----:B-1----:R-:W-:-:S04]  /*6270*/  IMAD.WIDE.U32 R18, R216, 0x4, R18 ;  /* 0x00000004d8127825 */ /* 0x002fc800078e0012 */
[----:B------:R-:W-:-:S05]  /*6280*/  IMAD.IADD R13, R13, 0x1, R22 ;  /* 0x000000010d0d7824 */ /* 0x000fca00078e0216 */
[----:B------:R2:W-:Y:S02]  /*6290*/  STG.E desc[UR6][R18.64], R13 ;  /* 0x0000000d12007986 */ /* 0x0005e4000c101906 */
.L_x_30941:
[C---:B0-----:R-:W-:Y:S01]  /*62a0*/  @P5 IMAD.WIDE.U32 R14, R215.reuse, 0x10, R14 ;  /* 0x00000010d70e5825 */ /* 0x041fe200078e000e */
[----:B------:R-:W5:Y:S04]  /*62b0*/  @P0 LDG.E.128 R64, desc[UR6][R16.64] ;  /* 0x0000000610400981 */ /* 0x000f68000c1e1d00 */
[----:B------:R0:W5:Y:S02]  /*62c0*/  @P5 LDG.E.128 R60, desc[UR6][R14.64] ;  /* 0x000000060e3c5981 */ /* 0x000164000c1e1d00 */
[----:B0-----:R-:W-:-:S05]  /*62d0*/  IMAD.WIDE.U32 R14, R215, 0x10, R224 ;  /* 0x00000010d70e7825 */ /* 0x001fca00078e00e0 */
[----:B-12---:R0:W5:Y:S01]  /*62e0*/  LDG.E.128 R16, desc[UR6][R14.64] ;  /* 0x000000060e107981 */ /* 0x006162000c1e1d00 */
        /* <DEDUP_REMOVED lines=17> */
.L_x_30945:
        /* <DEDUP_REMOVED lines=13> */
.L_x_30947:
[----:B------:R-:W-:Y:S05]  /*64d0*/  BSYNC.RECONVERGENT B1 ;  /* 0x0000000000017941 */ /* 0x000fea0003800200 */
.L_x_30946:
        /* <DEDUP_REMOVED lines=51> */
[----:B------:R-:W-:-:S05]  /*6810*/  IMAD.WIDE.U32 R8, R9, -0x326172a9, RZ ;  /* 0xcd9e8d5709087825 */ /* 0x000fca00078e00ff */
[----:B------:R-:W-:Y:S01]  /*6820*/  LOP3.LUT R4, R14, UR15, R9, 0x96, !PT ;  /* 0x0000000f0e047c12 */ /* 0x000fe2000f8e9609 */
[----:B------:R-:W-:-:S05]  /*6830*/  IMAD.WIDE.U32 R14, R15, -0x2daee0ad, RZ ;  /* 0xd2511f530f0e7825 */ /* 0x000fca00078e00ff */
[----:B------:R-:W-:-:S07]  /*6840*/  LOP3.LUT R3, R220, R10, R15, 0x96, !PT ;  /* 0x0000000adc037212 */ /* 0x000fce00078e960f */
.L_x_30944:
[----:B------:R-:W-:Y:S05]  /*6850*/  BSYNC.RECONVERGENT B0 ;  /* 0x0000000000007941 */ /* 0x000fea0003800200 */
.L_x_30943:
[----:B------:R-:W-:Y:S01]  /*6860*/  ISETP.NE.AND P2, PT, R11, 0x1, PT ;  /* 0x000000010b00780c */ /* 0x000fe20003f45270 */
[----:B------:R-:W-:Y:S01]  /*6870*/  BSSY.RECONVERGENT B0, `(.L_x_30948) ;  /* 0x0000056000007945 */ /* 0x000fe20003800200 */
[----:B------:R-:W-:Y:S01]  /*6880*/  I2FP.F32.U32 R10, R7 ;  /* 0x00000007000a7245 */ /* 0x000fe20000201000 */
[----:B------:R-:W-:Y:S01]  /*6890*/  IMAD.MOV.U32 R13, RZ, RZ, 0x2 ;  /* 0x00000002ff0d7424 */ /* 0x000fe200078e00ff */
[----:B------:R-:W-:-:S03]  /*68a0*/  MOV R9, R8 ;  /* 0x0000000800097202 */ /* 0x000fc60000000f00 */
[----:B------:R-:W-:-:S05]  /*68b0*/  FFMA.FTZ R7, R10, R233, 1.1641532182693481445e-10 ;  /* 0x2f0000000a077423 */ /* 0x000fca00000100e9 */
[----:B------:R-:W-:Y:S01]  /*68c0*/  FSETP.LE.FTZ.AND P1, PT, R7, R214, PT ;  /* 0x000000d60700720b */ /* 0x000fe20003f33000 */
[----:B-----5:R-:W-:Y:S01]  /*68d0*/  FMUL.FTZ R7, R16, R213 ;  /* 0x000000d510077220 */ /* 0x020fe20000410000 */
        /* <DEDUP_REMOVED lines=9> */
.L_x_30950:
        /* <DEDUP_REMOVED lines=13> */
.L_x_30952:
[----:B------:R-:W-:Y:S05]  /*6a40*/  BSYNC.RECONVERGENT B1 ;  /* 0x0000000000017941 */ /* 0x000fea0003800200 */
.L_x_30951:
        /* <DEDUP_REMOVED lines=55> */
[----:B------:R-:W-:-:S07]  /*6dc0*/  LOP3.LUT R3, R220, R20, R11, 0x96, !PT ;  /* 0x00000014dc037212 */ /* 0x000fce00078e960b */
.L_x_30949:
[----:B------:R-:W-:Y:S05]  /*6dd0*/  BSYNC.RECONVERGENT B0 ;  /* 0x0000000000007941 */ /* 0x000fea0003800200 */
.L_x_30948:
        /* <DEDUP_REMOVED lines=15> */
.L_x_30955:
        /* <DEDUP_REMOVED lines=13> */
.L_x_30957:
[----:B------:R-:W-:Y:S05]  /*6fa0*/  BSYNC.RECONVERGENT B1 ;  /* 0x0000000000017941 */ /* 0x000fea0003800200 */
.L_x_30956:
        /* <DEDUP_REMOVED lines=56> */
[----:B------:R-:W-:-:S07]  /*7330*/  MOV R14, R10 ;  /* 0x0000000a000e7202 */ /* 0x000fce0000000f00 */
.L_x_30954:
[----:B------:R-:W-:Y:S05]  /*7340*/  BSYNC.RECONVERGENT B0 ;  /* 0x0000000000007941 */ /* 0x000fea0003800200 */
.L_x_30953:
[----:B------:R-:W-:Y:S01]  /*7350*/  ISETP.NE.AND P3, PT, R15, 0x1, PT ;  /* 0x000000010f00780c */ /* 0x000fe20003f65270 */
[----:B------:R-:W-:Y:S01]  /*7360*/  BSSY.RECONVERGENT B0, `(.L_x_30958) ;  /* 0x0000057000007945 */ /* 0x000fe20003800200 */
[----:B------:R-:W-:-:S05]  /*7370*/  I2FP.F32.U32 R10, R11 ;  /* 0x0000000b000a7245 */ /* 0x000fca0000201000 */
[----:B------:R-:W-:Y:S01]  /*7380*/  FFMA.FTZ R11, R10, R233, 1.1641532182693481445e-10 ;  /* 0x2f0000000a0b7423 */ /* 0x000fe200000100e9 */
[----:B------:R-:W-:Y:S01]  /*7390*/  FMUL.FTZ R10, R17, R213 ;  /* 0x000000d5110a7220 */ /* 0x000fe20000410000 */
[----:B------:R-:W-:-:S03]  /*73a0*/  IMAD.MOV.U32 R17, RZ, RZ, 0x2 ;  /* 0x00000002ff117424 */ /* 0x000fc600078e00ff */
        /* <DEDUP_REMOVED lines=11> */
.L_x_30960:
        /* <DEDUP_REMOVED lines=13> */
.L_x_30962:
[----:B------:R-:W-:Y:S05]  /*7530*/  BSYNC.RECONVERGENT B1 ;  /* 0x0000000000017941 */ /* 0x000fea0003800200 */
.L_x_30961:
        /* <DEDUP_REMOVED lines=57> */
.L_x_30959:
[----:B------:R-:W-:Y:S05]  /*78d0*/  BSYNC.RECONVERGENT B0 ;  /* 0x0000000000007941 */ /* 0x000fea0003800200 */
.L_x_30958:
        /* <DEDUP_REMOVED lines=15> */
.L_x_30965:
        /* <DEDUP_REMOVED lines=13> */
.L_x_30967:
[----:B------:R-:W-:Y:S05]  /*7aa0*/  BSYNC.RECONVERGENT B1 ;  /* 0x0000000000017941 */ /* 0x000fea0003800200 */
.L_x_30966:
        /* <DEDUP_REMOVED lines=53> */
[----:B------:R-:W-:-:S04]  /*7e00*/  IMAD.WIDE.U32 R16, R3, -0x2daee0ad, RZ ;  /* 0xd2511f5303107825 */ /* 0x000fc800078e00ff */
[----:B------:R-:W-:Y:S01]  /*7e10*/  IMAD.MOV.U32 R14, RZ, RZ, R16 ;  /* 0x000000ffff0e7224 */ /* 0x000fe200078e0010 */
[----:B------:R-:W-:Y:S01]  /*7e20*/  LOP3.LUT R3, R220, R20, R17, 0x96, !PT ;  /* 0x00000014dc037212 */ /* 0x000fe200078e9611 */
[----:B------:R-:W-:-:S07]  /*7e30*/  IMAD.MOV.U32 R20, RZ, RZ, RZ ;  /* 0x000000ffff147224 */ /* 0x000fce00078e00ff */
.L_x_30964:
[----:B------:R-:W-:Y:S05]  /*7e40*/  BSYNC.RECONVERGENT B0 ;  /* 0x0000000000007941 */ /* 0x000fea0003800200 */
.L_x_30963:
[----:B------:R-:W-:Y:S01]  /*7e50*/  ISETP.NE.AND P4, PT, R20, 0x1, PT ;  /* 0x000000011400780c */ /* 0x000fe20003f85270 */
[----:B------:R-:W-:Y:S01]  /*7e60*/  BSSY.RECONVERGENT B0, `(.L_x_30968) ;  /* 0x0000057000007945 */ /* 0x000fe20003800200 */
[----:B------:R-:W-:Y:S01]  /*7e70*/  I2FP.F32.U32 R16, R13 ;  /* 0x0000000d00107245 */ /* 0x000fe20000201000 */
[----:B------:R-:W-:Y:S02]  /*7e80*/  HFMA2 R17, -RZ, RZ, 0, 1.1920928955078125e-07 ;  /* 0x00000002ff117431 */ /* 0x000fe400000001ff */
        /* <DEDUP_REMOVED lines=13> */
.L_x_30970:
        /* <DEDUP_REMOVED lines=13> */
.L_x_30972:
[----:B------:R-:W-:Y:S05]  /*8030*/  BSYNC.RECONVERGENT B1 ;  /* 0x0000000000017941 */ /* 0x000fea0003800200 */
.L_x_30971:
        /* <DEDUP_REMOVED lines=57> */
.L_x_30969:
[----:B------:R-:W-:Y:S05]  /*83d0*/  BSYNC.RECONVERGENT B0 ;  /* 0x0000000000007941 */ /* 0x000fea0003800200 */
.L_x_30968:
        /* <DEDUP_REMOVED lines=15> */
.L_x_30975:
        /* <DEDUP_REMOVED lines=13> */
.L_x_30977:
[----:B------:R-:W-:Y:S05]  /*85a0*/  BSYNC.RECONVERGENT B1 ;  /* 0x0000000000017941 */ /* 0x000fea0003800200 */
.L_x_30976:
        /* <DEDUP_REMOVED lines=54> */
[----:B------:R-:W-:Y:S02]  /*8910*/  IMAD.MOV.U32 R14, RZ, RZ, R20 ;  /* 0x000000ffff0e7224 */ /* 0x000fe400078e0014 */
[----:B------:R-:W-:Y:S01]  /*8920*/  HFMA2 R20, -RZ, RZ, 0, 0 ;  /* 0x00000000ff147431 */ /* 0x000fe200000001ff */
[----:B------:R-:W-:-:S07]  /*8930*/  LOP3.LUT R3, R220, R22, R21, 0x96, !PT ;  /* 0x00000016dc037212 */ /* 0x000fce00078e9615 */
.L_x_30974:
[----:B------:R-:W-:Y:S05]  /*8940*/  BSYNC.RECONVERGENT B0 ;  /* 0x0000000000007941 */ /* 0x000fea0003800200 */
.L_x_30973:
        /* <DEDUP_REMOVED lines=17> */
.L_x_30980:
        /* <DEDUP_REMOVED lines=15> */
.L_x_30982:
[----:B------:R-:W-:Y:S05]  /*8b50*/  BSYNC.RECONVERGENT B1 ;  /* 0x0000000000017941 */ /* 0x000fea0003800200 */
.L_x_30981:
[----:B------:R-:W-:Y:S01]  /*8b60*/  LOP3.LUT R20, R6, UR5, R23, 0x96, !PT ;  /* 0x0000000506147c12 */ /* 0x000fe2000f8e9617 */
[----:B------:R-:W-:Y:S01]  /*8b70*/  IMAD.WIDE.U32 R24, R0, -0x326172a9, RZ ;  /* 0xcd9e8d5700187825 */ /* 0x000fe200078e00ff */
[----:B------:R-:W-:Y:S01]  /*8b80*/  UIADD3 UR15, UPT, UPT, UR4, -0x61c88647, URZ ;  /* 0x9e3779b9040f7890 */ /* 0x000fe2000fffe0ff */
[----:B------:R-:W-:Y:S02]  /*8b90*/  MOV R18, R14 ;  /* 0x0000000e00127202 */ /* 0x000fe40000000f00 */
        /* <DEDUP_REMOVED lines=52> */
[----:B------:R-:W-:-:S07]  /*8ee0*/  LOP3.LUT R3, R220, R22, R21, 0x96, !PT ;  /* 0x00000016dc037212 */ /* 0x000fce00078e9615 */
.L_x_30979:
[----:B------:R-:W-:Y:S05]  /*8ef0*/  BSYNC.RECONVERGENT B0 ;  /* 0x0000000000007941 */ /* 0x000fea0003800200 */
.L_x_30978:
[-C--:B------:R-:W-:Y:S01]  /*8f00*/  FMUL.FTZ R52, R64, R213.reuse ;  /* 0x000000d540347220 */ /* 0x080fe20000410000 */
[-C--:B------:R-:W-:Y:S01]  /*8f10*/  FSETP.GTU.FTZ.AND P6, PT, R9, R214.reuse, PT ;  /* 0x000000d60900720b */ /* 0x080fe20003fdc000 */
[-C--:B------:R-:W-:Y:S01]  /*8f20*/  FMUL.FTZ R53, R65, R213.reuse ;  /* 0x000000d541357220 */ /* 0x080fe20000410000 */
[-C--:B------:R-:W-:Y:S01]  /*8f30*/  FMUL.FTZ R54, R66, R213.reuse ;  /* 0x000000d542367220 */ /* 0x080fe20000410000 */
[----:B------:R-:W-:Y:S01]  /*8f40*/  FMUL.FTZ R55, R67, R213 ;  /* 0x000000d543377220 */ /* 0x000fe20000410000 */
[----:B------:R-:W-:Y:S02]  /*8f50*/  FSEL R52, R52, RZ, !P6 ;  /* 0x000000ff34347208 */ /* 0x000fe40007000000 */
[----:B------:R-:W-:Y:S02]  /*8f60*/  SEL R17, RZ, 0x1, P6 ;  /* 0x00000001ff117807 */ /* 0x000fe40003000000 */
[----:B------:R-:W-:Y:S02]  /*8f70*/  FSETP.GTU.FTZ.AND P6, PT, R11, R214, PT ;  /* 0x000000d60b00720b */ /* 0x000fe40003fdc000 */
[----:B------:R-:W-:-:S02]  /*8f80*/  FSEL R13, R13, RZ, P3 ;  /* 0x000000ff0d0d7208 */ /* 0x000fc40001800000 */
[----:B------:R-:W-:Y:S02]  /*8f90*/  FSEL R53, R53, RZ, !P6 ;  /* 0x000000ff35357208 */ /* 0x000fe40007000000 */
[----:B------:R-:W-:Y:S02]  /*8fa0*/  SEL R9, RZ, 0x1, P6 ;  /* 0x00000001ff097807 */ /* 0x000fe40003000000 */
[----:B------:R-:W-:Y:S02]  /*8fb0*/  FSETP.GTU.FTZ.AND P6, PT, R16, R214, PT ;  /* 0x000000d61000720b */ /* 0x000fe40003fdc000 */
[----:B------:R-:W-:Y:S02]  /*8fc0*/  I2FP.F32.U32 R16, R18 ;  /* 0x0000001200107245 */ /* 0x000fe40000201000 */
[----:B------:R-:W-:Y:S02]  /*8fd0*/  FSEL R54, R54, RZ, !P6 ;  /* 0x000000ff36367208 */ /* 0x000fe40007000000 */
[----:B------:R-:W-:Y:S01]  /*8fe0*/  SEL R11, RZ, 0x1, P6 ;  /* 0x00000001ff0b7807 */ /* 0x000fe20003000000 */
[----:B------:R-:W-:Y:S01]  /*8ff0*/  FFMA.FTZ R21, R16, R233, 1.1641532182693481445e-10 ;  /* 0x2f00000010157423 */ /* 0x000fe200000100e9 */
[----:B------:R-:W-:Y:S01]  /*9000*/  FSEL R10, R10, RZ, P2 ;  /* 0x000000ff0a0a7208 */ /* 0x000fe20001000000 */
[----:B------:R-:W-:Y:S01]  /*9010*/  FADD.FTZ R54, R13, R54 ;  /* 0x000000360d367221 */ /* 0x000fe20000010000 */
[----:B------:R-:W-:-:S02]  /*9020*/  FSEL R7, R7, RZ, P1 ;  /* 0x000000ff07077208 */ /* 0x000fc40000800000 */
[----:B------:R-:W-:Y:S01]  /*9030*/  FSETP.GTU.FTZ.AND P6, PT, R21, R214, PT ;  /* 0x000000d61500720b */ /* 0x000fe20003fdc000 */
[----:B------:R-:W-:Y:S01]  /*9040*/  FADD.FTZ R53, R10, R53 ;  /* 0x000000350a357221 */ /* 0x000fe20000010000 */
[----:B------:R-:W-:Y:S01]  /*9050*/  FSEL R16, R19, RZ, P4 ;  /* 0x000000ff13107208 */ /* 0x000fe20002000000 */
[----:B------:R-:W-:Y:S01]  /*9060*/  FADD.FTZ R52, R7, R52 ;  /* 0x0000003407347221 */ /* 0x000fe20000010000 */
[----:B------:R-:W-:Y:S01]  /*9070*/  FSEL R55, R55, RZ, !P6 ;  /* 0x000000ff37377208 */ /* 0x000fe20007000000 */
[----:B------:R-:W-:Y:S01]  /*9080*/  @P5 FADD.FTZ R54, R62, R54 ;  /* 0x000000363e365221 */ /* 0x000fe20000010000 */
[----:B------:R-:W-:Y:S01]  /*9090*/  PRMT R10, R11, 0x7610, R10 ;  /* 0x000076100b0a7816 */ /* 0x000fe2000000000a */
[----:B------:R-:W-:Y:S01]  /*90a0*/  @P5 FADD.FTZ R53, R61, R53 ;  /* 0x000000353d355221 */ /* 0x000fe20000010000 */
[----:B------:R-:W-:Y:S01]  /*90b0*/  PRMT R7, R17, 0x7610, R7 ;  /* 0x0000761011077816 */ /* 0x000fe20000000007 */
[----:B------:R-:W-:Y:S01]  /*90c0*/  FADD.FTZ R55, R55, R16 ;  /* 0x0000001037377221 */ /* 0x000fe20000010000 */
[----:B------:R-:W-:Y:S01]  /*90d0*/  SEL R11, RZ, 0x1, P6 ;  /* 0x00000001ff0b7807 */ /* 0x000fe20003000000 */
[----:B------:R-:W-:-:S02]  /*90e0*/  @P5 FADD.FTZ R52, R60, R52 ;  /* 0x000000343c345221 */ /* 0x000fc40000010000 */
[----:B------:R-:W-:Y:S01]  /*90f0*/  @P5 FADD.FTZ R55, R63, R55 ;  /* 0x000000373f375221 */ /* 0x000fe20000010000 */
[----:B------:R-:W-:Y:S06]  /*9100*/  BRA `(.L_x_30983) ;  /* 0x0000001400bc7947 */ /* 0x000fec0003800000 */
.L_x_30942:
        /* <DEDUP_REMOVED lines=16> */
.L_x_30986:
        /* <DEDUP_REMOVED lines=12> */
.L_x_30988:
[----:B------:R-:W-:Y:S05]  /*92d0*/  BSYNC.RECONVERGENT B1 ;  /* 0x0000000000017941 */ /* 0x000fea0003800200 */
.L_x_30987:
        /* <DEDUP_REMOVED lines=56> */
[----:B------:R-:W-:-:S07]  /*9660*/  HFMA2 R15, -RZ, RZ, 0, 0 ;  /* 0x00000000ff0f7431 */ /* 0x000fce00000001ff */
.L_x_30985:
[----:B------:R-:W-:Y:S05]  /*9670*/  BSYNC.RECONVERGENT B0 ;  /* 0x0000000000007941 */ /* 0x000fea0003800200 */
.L_x_30984:
        /* <DEDUP_REMOVED lines=16> */
.L_x_30991:
        /* <DEDUP_REMOVED lines=12> */
.L_x_30993:
[----:B------:R-:W-:Y:S05]  /*9840*/  BSYNC.RECONVERGENT B1 ;  /* 0x0000000000017941 */ /* 0x000fea0003800200 */
.L_x_30992:
        /* <DEDUP_REMOVED lines=58> */
.L_x_30990:
[----:B------:R-:W-:Y:S05]  /*9bf0*/  BSYNC.RECONVERGENT B0 ;  /* 0x0000000000007941 */ /* 0x000fea0003800200 */
.L_x_30989:
        /* <DEDUP_REMOVED lines=16> */
.L_x_30996:
        /* <DEDUP_REMOVED lines=12> */
.L_x_30998:
[----:B------:R-:W-:Y:S05]  /*9dc0*/  BSYNC.RECONVERGENT B1 ;  /* 0x0000000000017941 */ /* 0x000fea0003800200 */
.L_x_30997:
        /* <DEDUP_REMOVED lines=58> */
.L_x_30995:
[----:B------:R-:W-:Y:S05]  /*a170*/  BSYNC.RECONVERGENT B0 ;  /* 0x0000000000007941 */ /* 0x000fea0003800200 */
.L_x_30994:
        /* <DEDUP_REMOVED lines=16> */
.L_x_31001:
        /* <DEDUP_REMOVED lines=12> */
.L_x_31003:
[----:B------:R-:W-:Y:S05]  /*a340*/  BSYNC.RECONVERGENT B1 ;  /* 0x0000000000017941 */ /* 0x000fea0003800200 */
.L_x_31002:
        /* <DEDUP_REMOVED lines=57> */
[----:B------:R-:W-:-:S07]  /*a6e0*/  LOP3.LUT R3, R220, R22, R21, 0x96, !PT ;  /* 0x00000016dc037212 */ /* 0x000fce00078e9615 */
.L_x_31000:
[----:B------:R-:W-:Y:S05]  /*a6f0*/  BSYNC.RECONVERGENT B0 ;  /* 0x0000000000007941 */ /* 0x000fea0003800200 */
.L_x_30999:
        /* <DEDUP_REMOVED lines=16> */
.L_x_30983:
[----:B------:R-:W-:Y:S01]  /*a800*/  SEL R13, RZ, 0x1000000, !P4 ;  /* 0x01000000ff0d7807 */ /* 0x000fe20006000000 */
[----:B------:R-:W-:Y:S01]  /*a810*/  IMAD.WIDE.U32 R16, R215, 0x10, R234 ;  /* 0x00000010d7107825 */ /* 0x000fe200078e00ea */
[----:B------:R-:W-:Y:S02]  /*a820*/  SEL R18, RZ, 0x10000, !P3 ;  /* 0x00010000ff127807 */ /* 0x000fe40005800000 */
[----:B------:R-:W-:Y:S01]  /*a830*/  SEL R19, RZ, 0x100, !P2 ;  /* 0x00000100ff137807 */ /* 0x000fe20005000000 */
[----:B------:R-:W-:Y:S01]  /*a840*/  VIADD R212, R216, 0x40 ;  /* 0x00000040d8d47836 */ /* 0x000fe20000000000 */
[----:B------:R-:W-:Y:S01]  /*a850*/  SEL R20, RZ, 0x1, !P1 ;  /* 0x00000001ff147807 */ /* 0x000fe20004800000 */
[----:B------:R0:W-:Y:S01]  /*a860*/  STG.E.128 desc[UR6][R16.64], R52 ;  /* 0x0000003410007986 */ /* 0x0001e2000c101d06 */
[----:B------:R-:W-:Y:S02]  /*a870*/  IADD3 R13, PT, PT, R19, R13, R18 ;  /* 0x0000000d130d7210 */ /* 0x000fe40007ffe012 */
[----:B------:R-:W1:Y:S03]  /*a880*/  @P0 LDC.64 R18, c[0x0][0x398] ;  /* 0x0000e600ff120b82 */ /* 0x000e660000000a00 */
[----:B------:R-:W-:-:S02]  /*a890*/  IMAD.IADD R13, R13, 0x1, R20 ;  /* 0x000000010d0d7824 */ /* 0x000fc400078e0214 */
[----:B------:R-:W-:-:S05]  /*a8a0*/  IMAD.WIDE.U32 R20, R215, 0x4, R226 ;  /* 0x00000004d7147825 */ /* 0x000fca00078e00e2 */
[----:B------:R2:W-:Y:S01]  /*a8b0*/  STG.E desc[UR6][R20.64], R13 ;  /* 0x0000000d14007986 */ /* 0x0005e2000c101906 */
[----:B0-----:R-:W0:Y:S01]  /*a8c0*/  @P5 LDC.64 R16, c[0x0][0x3a0] ;  /* 0x0000e800ff105b82 */ /* 0x001e220000000a00 */
[----:B-1----:R-:W-:Y:S01]  /*a8d0*/  @P0 IMAD.WIDE.U32 R18, R212, 0x10, R18 ;  /* 0x00000010d4120825 */ /* 0x002fe200078e0012 */
[----:B--2---:R-:W-:Y:S06]  /*a8e0*/  @!P0 BRA `(.L_x_31004) ;  /* 0x00000000002c8947 */ /* 0x004fec0003800000 */
[----:B------:R-:W1:Y:S01]  /*a8f0*/  LDC.64 R20, c[0x0][0x3b8] ;  /* 0x0000ee00ff147b82 */ /* 0x000e620000000a00 */
[----:B------:R-:W-:-:S04]  /*a900*/  SHF.L.U32 R13, R10, 0x10, RZ ;  /* 0x000000100a0d7819 */ /* 0x000fc800000006ff */
[----:B------:R-:W-:Y:S02]  /*a910*/  LOP3.LUT R22, R13, 0xff0000, RZ, 0xc0, !PT ;  /* 0x00ff00000d167812 */ /* 0x000fe400078ec0ff */
[----:B------:R-:W-:-:S05]  /*a920*/  LOP3.LUT R13, R11, 0xffff, RZ, 0xc0, !PT ;  /* 0x0000ffff0b0d7812 */ /* 0x000fca00078ec0ff */
[----:B------:R-:W-:Y:S01]  /*a930*/  IMAD R13, R13, 0x1000000, R22 ;  /* 0x010000000d0d7824 */ /* 0x000fe200078e0216 */
[----:B------:R-:W-:-:S05]  /*a940*/  LOP3.LUT R22, R9, 0xff, RZ, 0xc0, !PT ;  /* 0x000000ff09167812 */ /* 0x000fca00078ec0ff */
[----:B------:R-:W-:Y:S01]  /*a950*/  IMAD R13, R22, 0x100, R13 ;  /* 0x00000100160d7824 */ /* 0x000fe200078e020d */
[----:B------:R-:W-:-:S04]  /*a960*/  LOP3.LUT R22, R7, 0xff, RZ, 0xc0, !PT ;  /* 0x000000ff07167812 */ /* 0x000fc800078ec0ff */
[----:B------:R-:W-:Y:S01]  /*a970*/  IADD3 R13, PT, PT, R13, R22, RZ ;  /* 0x000000160d0d7210 */ /* 0x000fe20007ffe0ff */
[----:B-1----:R-:W-:-:S05]  /*a980*/  IMAD.WIDE.U32 R20, R215, 0x4, R20 ;  /* 0x00000004d7147825 */ /* 0x002fca00078e0014 */
[----:B------:R1:W-:Y:S02]  /*a990*/  STG.E desc[UR6][R20.64], R13 ;  /* 0x0000000d14007986 */ /* 0x0003e4000c101906 */
.L_x_31004:
[C---:B0-----:R-:W-:Y:S01]  /*a9a0*/  @P5 IMAD.WIDE.U32 R16, R212.reuse, 0x10, R16 ;  /* 0x00000010d4105825 */ /* 0x041fe200078e0010 */
[----:B------:R-:W5:Y:S04]  /*a9b0*/  @P0 LDG.E.128 R64, desc[UR6][R18.64] ;  /* 0x0000000612400981 */ /* 0x000f68000c1e1d00 */
[----:B------:R0:W5:Y:S02]  /*a9c0*/  @P5 LDG.E.128 R60, desc[UR6][R16.64] ;  /* 0x00000006103c5981 */ /* 0x000164000c1e1d00 */
[----:B0-----:R-:W-:-:S06]  /*a9d0*/  IMAD.WIDE.U32 R16, R212, 0x10, R224 ;  /* 0x00000010d4107825 */ /* 0x001fcc00078e00e0 */
[----:B------:R-:W5:Y:S01]  /*a9e0*/  LDG.E.128 R16, desc[UR6][R16.64] ;  /* 0x0000000610107981 */ /* 0x000f62000c1e1d00 */
        /* <DEDUP_REMOVED lines=17> */
.L_x_31008:
        /* <DEDUP_REMOVED lines=12> */
.L_x_31010:
[----:B------:R-:W-:Y:S05]  /*abc0*/  BSYNC.RECONVERGENT B1 ;  /* 0x0000000000017941 */ /* 0x000fea0003800200 */
.L_x_31009:
        /* <DEDUP_REMOVED lines=53> */
[----:B------:R-:W-:-:S04]  /*af20*/  IMAD.WIDE.U32 R10, R11, -0x2daee0ad, RZ ;  /* 0xd2511f530b0a7825 */ /* 0x000fc800078e00ff */
[----:B------:R-:W-:Y:S01]  /*af30*/  IMAD.MOV.U32 R13, RZ, RZ, R10 ;  /* 0x000000ffff0d7224 */ /* 0x000fe200078e000a */
[----:B------:R-:W-:Y:S01]  /*af40*/  LOP3.LUT R3, R220, R20, R11, 0x96, !PT ;  /* 0x00000014dc037212 */ /* 0x000fe200078e960b */
[----:B------:R-:W-:-:S07]  /*af50*/  IMAD.MOV.U32 R11, RZ, RZ, RZ ;  /* 0x000000ffff0b7224 */ /* 0x000fce00078e00ff */
.L_x_31007:
[----:B------:R-:W-:Y:S05]  /*af60*/  BSYNC.RECONVERGENT B0 ;  /* 0x0000000000007941 */ /* 0x000fea0003800200 */
.L_x_31006:
        /* <DEDUP_REMOVED lines=17> */
.L_x_31013:
        /* <DEDUP_REMOVED lines=12> */
.L_x_31015:
[----:B------:R-:W-:Y:S05]  /*b140*/  BSYNC.RECONVERGENT B1 ;  /* 0x0000000000017941 */ /* 0x000fea0003800200 */
.L_x_31014:
        /* <DEDUP_REMOVED lines=56> */
[----:B------:R-:W-:-:S07]  /*b4d0*/  IMAD.MOV.U32 R14, RZ, RZ, RZ ;  /* 0x000000ffff0e7224 */ /* 0x000fce00078e00ff */
.L_x_31012:
[----:B------:R-:W-:Y:S05]  /*b4e0*/  BSYNC.RECONVERGENT B0 ;  /* 0x0000000000007941 */ /* 0x000fea0003800200 */
.L_x_31011:
        /* <DEDUP_REMOVED lines=15> */
.L_x_31018:
        /* <DEDUP_REMOVED lines=12> */
.L_x_31020:
[----:B------:R-:W-:Y:S05]  /*b6a0*/  BSYNC.RECONVERGENT B1 ;  /* 0x0000000000017941 */ /* 0x000fea0003800200 */
.L_x_31019:
        /* <DEDUP_REMOVED lines=58> */
.L_x_31017:
[----:B------:R-:W-:Y:S05]  /*ba50*/  BSYNC.RECONVERGENT B0 ;  /* 0x0000000000007941 */ /* 0x000fea0003800200 */
.L_x_31016:
[----:B------:R-:W-:Y:S01]  /*ba60*/  ISETP.NE.AND P3, PT, R15, 0x1, PT ;  /* 0x000000010f00780c */ /* 0x000fe20003f65270 */
[----:B------:R-:W-:Y:S01]  /*ba70*/  BSSY.RECONVERGENT B0, `(.L_x_31021) ;  /* 0x0000057000007945 */ /* 0x000fe20003800200 */
[----:B------:R-:W-:Y:S01]  /*ba80*/  I2FP.F32.U32 R10, R11 ;  /* 0x0000000b000a7245 */ /* 0x000fe20000201000 */
[----:B------:R-:W-:-:S04]  /*ba90*/  IMAD.MOV.U32 R16, RZ, RZ, 0x2 ;  /* 0x00000002ff107424 */ /* 0x000fc800078e00ff */
[----:B------:R-:W-:Y:S01]  /*baa0*/  FFMA.FTZ R11, R10, R233, 1.1641532182693481445e-10 ;  /* 0x2f0000000a0b7423 */ /* 0x000fe200000100e9 */
[----:B------:R-:W-:-:S04]  /*bab0*/  FMUL.FTZ R10, R17, R213 ;  /* 0x000000d5110a7220 */ /* 0x000fc80000410000 */
        /* <DEDUP_REMOVED lines=11> */
.L_x_31023:
        /* <DEDUP_REMOVED lines=12> */
.L_x_31025:
[----:B------:R-:W-:Y:S05]  /*bc30*/  BSYNC.RECONVERGENT B1 ;  /* 0x0000000000017941 */ /* 0x000fea0003800200 */
.L_x_31024:
        /* <DEDUP_REMOVED lines=58> */
.L_x_31022:
[----:B------:R-:W-:Y:S05]  /*bfe0*/  BSYNC.RECONVERGENT B0 ;  /* 0x0000000000007941 */ /* 0x000fea0003800200 */
.L_x_31021:
        /* <DEDUP_REMOVED lines=15> */
.L_x_31028:
        /* <DEDUP_REMOVED lines=12> */
.L_x_31030:
[----:B------:R-:W-:Y:S05]  /*c1a0*/  BSYNC.RECONVERGENT B1 ;  /* 0x0000000000017941 */ /* 0x000fea0003800200 */
.L_x_31029:
        /* <DEDUP_REMOVED lines=58> */
.L_x_31027:
[----:B------:R-:W-:Y:S05]  /*c550*/  BSYNC.RECONVERGENT B0 ;  /* 0x0000000000007941 */ /* 0x000fea0003800200 */
.L_x_31026:
[----:B------:R-:W-:Y:S01]  /*c560*/  ISETP.NE.AND P4, PT, R17, 0x1, PT ;  /* 0x000000011100780c */ /* 0x000fe20003f85270 */
[----:B------:R-:W-:Y:S01]  /*c570*/  BSSY.RECONVERGENT B0, `(.L_x_31031) ;  /* 0x0000057000007945 */ /* 0x000fe20003800200 */
[----:B------:R-:W-:-:S05]  /*c580*/  I2FP.F32.U32 R14, R15 ;  /* 0x0000000f000e7245 */ /* 0x000fca0000201000 */
[----:B------:R-:W-:Y:S01]  /*c590*/  FFMA.FTZ R15, R14, R233, 1.1641532182693481445e-10 ;  /* 0x2f0000000e0f7423 */ /* 0x000fe200000100e9 */
[----:B------:R-:W-:Y:S01]  /*c5a0*/  FMUL.FTZ R14, R18, R213 ;  /* 0x000000d5120e7220 */ /* 0x000fe20000410000 */
[----:B------:R-:W-:-:S03]  /*c5b0*/  HFMA2 R18, -RZ, RZ, 0, 1.1920928955078125e-07 ;  /* 0x00000002ff127431 */ /* 0x000fc600000001ff */
        /* <DEDUP_REMOVED lines=11> */
.L_x_31033:
        /* <DEDUP_REMOVED lines=12> */
.L_x_31035:
[----:B------:R-:W-:Y:S05]  /*c730*/  BSYNC.RECONVERGENT B1 ;  /* 0x0000000000017941 */ /* 0x000fea0003800200 */
.L_x_31034:
        /* <DEDUP_REMOVED lines=56> */
[----:B------:R-:W-:Y:S02]  /*cac0*/  LOP3.LUT R3, R220, R20, R17, 0x96, !PT ;  /* 0x00000014dc037212 */ /* 0x000fe400078e9611 */
[----:B------:R-:W-:-:S07]  /*cad0*/  MOV R13, R16 ;  /* 0x00000010000d7202 */ /* 0x000fce0000000f00 */
.L_x_31032:
[----:B------:R-:W-:Y:S05]  /*cae0*/  BSYNC.RECONVERGENT B0 ;  /* 0x0000000000007941 */ /* 0x000fea0003800200 */
.L_x_31031:
        /* <DEDUP_REMOVED lines=15> */
.L_x_31038:
        /* <DEDUP_REMOVED lines=12> */
.L_x_31040:
[----:B------:R-:W-:Y:S05]  /*cca0*/  BSYNC.RECONVERGENT B1 ;  /* 0x0000000000017941 */ /* 0x000fea0003800200 */
.L_x_31039:
        /* <DEDUP_REMOVED lines=52> */
[----:B------:R-:W-:Y:S01]  /*cff0*/  HFMA2 R22, -RZ, RZ, 0, 0 ;  /* 0x00000000ff167431 */ /* 0x000fe200000001ff */
[----:B------:R-:W-:Y:S01]  /*d000*/  MOV R8, R16 ;  /* 0x0000001000087202 */ /* 0x000fe20000000f00 */
[----:B------:R-:W-:-:S05]  /*d010*/  IMAD.WIDE.U32 R16, R3, -0x2daee0ad, RZ ;  /* 0xd2511f5303107825 */ /* 0x000fca00078e00ff */
[----:B------:R-:W-:Y:S01]  /*d020*/  LOP3.LUT R3, R220, R20, R17, 0x96, !PT ;  /* 0x00000014dc037212 */ /* 0x000fe200078e9611 */
[----:B------:R-:W-:Y:S02]  /*d030*/  IMAD.MOV.U32 R17, RZ, RZ, R13 ;  /* 0x000000ffff117224 */ /* 0x000fe400078e000d */
[----:B------:R-:W-:-:S07]  /*d040*/  IMAD.MOV.U32 R13, RZ, RZ, R16 ;  /* 0x000000ffff0d7224 */ /* 0x000fce00078e0010 */
.L_x_31037:
[----:B------:R-:W-:Y:S05]  /*d050*/  BSYNC.RECONVERGENT B0 ;  /* 0x0000000000007941 */ /* 0x000fea0003800200 */
.L_x_31036:
        /* <DEDUP_REMOVED lines=17> */
.L_x_31043:
        /* <DEDUP_REMOVED lines=14> */
.L_x_31045:
[----:B------:R-:W-:Y:S05]  /*d250*/  BSYNC.RECONVERGENT B1 ;  /* 0x0000000000017941 */ /* 0x000fea0003800200 */
.L_x_31044:
        /* <DEDUP_REMOVED lines=58> */
.L_x_31042:
[----:B------:R-:W-:Y:S05]  /*d600*/  BSYNC.RECONVERGENT B0 ;  /* 0x0000000000007941 */ /* 0x000fea0003800200 */
.L_x_31041:
        /* <DEDUP_REMOVED lines=12> */
[-C--:B------:R-:W-:Y:S01]  /*d6d0*/  FSETP.GTU.FTZ.AND P6, PT, R15, R214.reuse, PT ;  /* 0x000000d60f00720b */ /* 0x080fe20003fdc000 */
[----:B------:R-:W-:Y:S01]  /*d6e0*/  FMUL.FTZ R15, R66, R213 ;  /* 0x000000d5420f7220 */ /* 0x000fe20000410000 */
[----:B------:R-:W-:Y:S02]  /*d6f0*/  FSEL R10, R10, RZ, P2 ;  /* 0x000000ff0a0a7208 */ /* 0x000fe40001000000 */
[----:B------:R-:W-:Y:S02]  /*d700*/  SEL R11, RZ, 0x1, P6 ;  /* 0x00000001ff0b7807 */ /* 0x000fe40003000000 */
[----:B------:R-:W-:Y:S01]  /*d710*/  FSEL R15, R15, RZ, !P6 ;  /* 0x000000ff0f0f7208 */ /* 0x000fe20007000000 */
[----:B------:R-:W-:Y:S01]  /*d720*/  FADD.FTZ R49, R10, R49 ;  /* 0x000000310a317221 */ /* 0x000fe20000010000 */
[----:B------:R-:W-:-:S02]  /*d730*/  FSETP.GTU.FTZ.AND P6, PT, R17, R214, PT ;  /* 0x000000d61100720b */ /* 0x000fc40003fdc000 */
        /* <DEDUP_REMOVED lines=14> */
.L_x_31005:
        /* <DEDUP_REMOVED lines=16> */
.L_x_31049:
        /* <DEDUP_REMOVED lines=12> */
.L_x_31051:
[----:B------:R-:W-:Y:S05]  /*d9e0*/  BSYNC.RECONVERGENT B1 ;  /* 0x0000000000017941 */ /* 0x000fea0003800200 */
.L_x_31050:
        /* <DEDUP_REMOVED lines=56> */
[----:B------:R-:W-:Y:S01]  /*dd70*/  IMAD.MOV.U32 R21, RZ, RZ, RZ ;  /* 0x000000ffff157224 */ /* 0x000fe200078e00ff */
[----:B------:R-:W-:-:S07]  /*dd80*/  MOV R20, R14 ;  /* 0x0000000e00147202 */ /* 0x000fce0000000f00 */
.L_x_31048:
[----:B------:R-:W-:Y:S05]  /*dd90*/  BSYNC.RECONVERGENT B0 ;  /* 0x0000000000007941 */ /* 0x000fea0003800200 */
.L_x_31047:
        /* <DEDUP_REMOVED lines=16> */
.L_x_31054:
        /* <DEDUP_REMOVED lines=12> */
.L_x_31056:
[----:B------:R-:W-:Y:S05]  /*df60*/  BSYNC.RECONVERGENT B1 ;  /* 0x0000000000017941 */ /* 0x000fea0003800200 */
.L_x_31055:
        /* <DEDUP_REMOVED lines=53> */
[----:B------:R-:W-:-:S05]  /*e2c0*/  IMAD.WIDE.U32 R14, R3, -0x2daee0ad, RZ ;  /* 0xd2511f53030e7825 */ /* 0x000fca00078e00ff */
[----:B------:R-:W-:Y:S01]  /*e2d0*/  LOP3.LUT R3, R220, R20, R15, 0x96, !PT ;  /* 0x00000014dc037212 */ /* 0x000fe200078e960f */
[----:B------:R-:W-:Y:S02]  /*e2e0*/  HFMA2 R20, -RZ, RZ, 0, 0 ;  /* 0x00000000ff147431 */ /* 0x000fe400000001ff */
[----:B------:R-:W-:Y:S02]  /*e2f0*/  IMAD.MOV.U32 R15, RZ, RZ, R13 ;  /* 0x000000ffff0f7224 */ /* 0x000fe400078e000d */
[----:B------:R-:W-:-:S07]  /*e300*/  IMAD.MOV.U32 R13, RZ, RZ, R14 ;  /* 0x000000ffff0d7224 */ /* 0x000fce00078e000e */
.L_x_31053:
[----:B------:R-:W-:Y:S05]  /*e310*/  BSYNC.RECONVERGENT B0 ;  /* 0x0000000000007941 */ /* 0x000fea0003800200 */
.L_x_31052:
        /* <DEDUP_REMOVED lines=16> */
.L_x_31059:
        /* <DEDUP_REMOVED lines=12> */
.L_x_31061:
[----:B------:R-:W-:Y:S05]  /*e4e0*/  BSYNC.RECONVERGENT B1 ;  /* 0x0000000000017941 */ /* 0x000fea0003800200 */
.L_x_31060:
        /* <DEDUP_REMOVED lines=58> */
.L_x_31058:
[----:B------:R-:W-:Y:S05]  /*e890*/  BSYNC.RECONVERGENT B0 ;  /* 0x0000000000007941 */ /* 0x000fea0003800200 */
.L_x_31057:
        /* <DEDUP_REMOVED lines=16> */
.L_x_31064:
        /* <DEDUP_REMOVED lines=12> */
.L_x_31066:
[----:B------:R-:W-:Y:S05]  /*ea60*/  BSYNC.RECONVERGENT B1 ;  /* 0x0000000000017941 */ /* 0x000fea0003800200 */
.L_x_31065:
        /* <DEDUP_REMOVED lines=58> */
.L_x_31063:
[----:B------:R-:W-:Y:S05]  /*ee10*/  BSYNC.RECONVERGENT B0 ;  /* 0x0000000000007941 */ /* 0x000fea0003800200 */
.L_x_31062:
        /* <DEDUP_REMOVED lines=16> */
.L_x_31046:
[----:B------:R-:W-:Y:S01]  /*ef20*/  SEL R16, RZ, 0x1000000, !P4 ;  /* 0x01000000ff107807 */ /* 0x000fe20006000000 */
[----:B------:R-:W-:Y:S01]  /*ef30*/  IMAD.WIDE.U32 R14, R212, 0x10, R234 ;  /* 0x00000010d40e7825 */ /* 0x000fe200078e00ea */
[----:B------:R-:W-:Y:S02]  /*ef40*/  SEL R17, RZ, 0x10000, !P3 ;  /* 0x00010000ff117807 */ /* 0x000fe40005800000 */
[----:B------:R-:W-:Y:S02]  /*ef50*/  SEL R18, RZ, 0x100, !P2 ;  /* 0x00000100ff127807 */ /* 0x000fe40005000000 */
[----:B------:R0:W-:Y:S02]  /*ef60*/  STG.E.128 desc[UR6][R14.64], R48 ;  /* 0x000000300e007986 */ /* 0x0001e4000c101d06 */
[----:B------:R-:W-:Y:S02]  /*ef70*/  IADD3 R16, PT, PT, R18, R16, R17 ;  /* 0x0000001012107210 */ /* 0x000fe40007ffe011 */
[----:B------:R-:W-:-:S05]  /*ef80*/  SEL R17, RZ, 0x1, !P1 ;  /* 0x00000001ff117807 */ /* 0x000fca0004800000 */
[----:B------:R-:W-:Y:S02]  /*ef90*/  IMAD.IADD R17, R16, 0x1, R17 ;  /* 0x0000000110117824 */ /* 0x000fe400078e0211 */
[----:B0-----:R-:W-:-:S05]  /*efa0*/  IMAD.WIDE.U32 R14, R212, 0x4, R226 ;  /* 0x00000004d40e7825 */ /* 0x001fca00078e00e2 */
[----:B------:R0:W-:Y:S01]  /*efb0*/  STG.E desc[UR6][R14.64], R17 ;  /* 0x000000110e007986 */ /* 0x0001e2000c101906 */
[----:B------:R-:W-:Y:S05]  /*efc0*/  @!P0 BRA `(.L_x_31067) ;  /* 0x00000000002c8947 */ /* 0x000fea0003800000 */
[----:B0-----:R-:W0:Y:S01]  /*efd0*/  LDC.64 R14, c[0x0][0x3b8] ;  /* 0x0000ee00ff0e7b82 */ /* 0x001e220000000a00 */
        /* <DEDUP_REMOVED lines=8> */
[----:B0-----:R-:W-:-:S05]  /*f060*/  IMAD.WIDE.U32 R14, R212, 0x4, R14 ;  /* 0x00000004d40e7825 */ /* 0x001fca00078e000e */
[----:B------:R1:W-:Y:S02]  /*f070*/  STG.E desc[UR6][R14.64], R17 ;  /* 0x000000110e007986 */ /* 0x0003e4000c101906 */
.L_x_31067:
        /* <DEDUP_REMOVED lines=26> */
.L_x_31071:
        /* <DEDUP_REMOVED lines=12> */
.L_x_31073:
[----:B------:R-:W-:Y:S05]  /*f2e0*/  BSYNC.RECONVERGENT B1 ;  /* 0x0000000000017941 */ /* 0x000fea0003800200 */
.L_x_31072:
        /* <DEDUP_REMOVED lines=53> */
[----:B------:R-:W-:-:S05]  /*f640*/  IMAD.WIDE.U32 R10, R11, -0x2daee0ad, RZ ;  /* 0xd2511f530b0a7825 */ /* 0x000fca00078e00ff */
[----:B------:R-:W-:Y:S01]  /*f650*/  LOP3.LUT R3, R220, R14, R11, 0x96, !PT ;  /* 0x0000000edc037212 */ /* 0x000fe200078e960b */
[----:B------:R-:W-:Y:S01]  /*f660*/  IMAD.MOV.U32 R11, RZ, RZ, RZ ;  /* 0x000000ffff0b7224 */ /* 0x000fe200078e00ff */
[----:B------:R-:W-:-:S07]  /*f670*/  MOV R15, R10 ;  /* 0x0000000a000f7202 */ /* 0x000fce0000000f00 */
.L_x_31070:
[----:B------:R-:W-:Y:S05]  /*f680*/  BSYNC.RECONVERGENT B0 ;  /* 0x0000000000007941 */ /* 0x000fea0003800200 */
.L_x_31069:
[----:B------:R-:W-:Y:S01]  /*f690*/  ISETP.NE.AND P2, PT, R11, 0x1, PT ;  /* 0x000000010b00780c */ /* 0x000fe20003f45270 */
[----:B------:R-:W-:Y:S01]  /*f6a0*/  BSSY.RECONVERGENT B0, `(.L_x_31074) ;  /* 0x0000056000007945 */ /* 0x000fe20003800200 */
[----:B------:R-:W-:Y:S01]  /*f6b0*/  I2FP.F32.U32 R10, R7 ;  /* 0x00000007000a7245 */ /* 0x000fe20000201000 */
[----:B------:R-:W-:Y:S02]  /*f6c0*/  HFMA2 R14, -RZ, RZ, 0, 1.1920928955078125e-07 ;  /* 0x00000002ff0e7431 */ /* 0x000fe400000001ff */
[----:B------:R-:W-:Y:S02]  /*f6d0*/  IMAD.MOV.U32 R9, RZ, RZ, R8 ;  /* 0x000000ffff097224 */ /* 0x000fe400078e0008 */
        /* <DEDUP_REMOVED lines=12> */
.L_x_31076:
        /* <DEDUP_REMOVED lines=12> */
.L_x_31078:
[----:B------:R-:W-:Y:S05]  /*f860*/  BSYNC.RECONVERGENT B1 ;  /* 0x0000000000017941 */ /* 0x000fea0003800200 */
.L_x_31077:
        /* <DEDUP_REMOVED lines=56> */
[----:B------:R-:W-:-:S07]  /*fbf0*/  IMAD.MOV.U32 R15, RZ, RZ, R10 ;  /* 0x000000ffff0f7224 */ /* 0x000fce00078e000a */
.L_x_31075:
[----:B------:R-:W-:Y:S05]  /*fc00*/  BSYNC.RECONVERGENT B0 ;  /* 0x0000000000007941 */ /* 0x000fea0003800200 */
.L_x_31074:
        /* <DEDUP_REMOVED lines=15> */
.L_x_31081:
        /* <DEDUP_REMOVED lines=12> */
.L_x_31083:
[----:B------:R-:W-:Y:S05]  /*fdc0*/  BSYNC.RECONVERGENT B1 ;  /* 0x0000000000017941 */ /* 0x000fea0003800200 */
.L_x_31082:
        /* <DEDUP_REMOVED lines=58> */
.L_x_31080:
[----:B------:R-:W-:Y:S05]  /*10170*/  BSYNC.RECONVERGENT B0 ;  /* 0x0000000000007941 */ /* 0x000fea0003800200 */
.L_x_31079:
        /* <DEDUP_REMOVED lines=17> */
.L_x_31086:
        /* <DEDUP_REMOVED lines=12> */
.L_x_31088:
[----:B------:R-:W-:Y:S05]  /*10350*/  BSYNC.RECONVERGENT B1 ;  /* 0x0000000000017941 */ /* 0x000fea0003800200 */
.L_x_31087:
        /* <DEDUP_REMOVED lines=58> */
.L_x_31085:
[----:B------:R-:W-:Y:S05]  /*10700*/  BSYNC.RECONVERGENT B0 ;  /* 0x0000000000007941 */ /* 0x000fea0003800200 */
.L_x_31084:
        /* <DEDUP_REMOVED lines=15> */
.L_x_31091:
        /* <DEDUP_REMOVED lines=12> */
.L_x_31093:
[----:B------:R-:W-:Y:S05]  /*108c0*/  BSYNC.RECONVERGENT B1 ;  /* 0x0000000000017941 */ /* 0x000fea0003800200 */
.L_x_31092:
        /* <DEDUP_REMOVED lines=14> */
[----:B------:R-:W-:-:S04]  /*109b0*/  UIADD3 UR15, UPT, UPT, UR5, 0x32370b8f, URZ ;  /* 0x32370b8f050f7890 */ /* 0x000fc8000fffe0ff */
[----:B------:R-:W-:-:S05]  /*109c0*/  LOP3.LUT R16, R218, R16, R23, 0x96, !PT ;  /* 0x00000010da107212 */ /* 0x000fca00078e9617 */
        /* <DEDUP_REMOVED lines=13> */
[----:B------:R-:W-:Y:S01]  /*10aa0*/  LOP3.LUT R21, R217, R22, R21, 0x96, !PT ;  /* 0x00000016d9157212 */ /* 0x000fe200078e9615 */
        /* <DEDUP_REMOVED lines=23> */
[----:B------:R-:W-:Y:S01]  /*10c20*/  LOP3.LUT R3, R220, R20, R17, 0x96, !PT ;  /* 0x00000014dc037212 */ /* 0x000fe200078e9611 */
[----:B------:R-:W-:-:S04]  /*10c30*/  IMAD.WIDE.U32 R20, R21, -0x326172a9, RZ ;  /* 0xcd9e8d5715147825 */ /* 0x000fc800078e00ff */
[----:B------:R-:W-:Y:S01]  /*10c40*/  HFMA2 R16, -RZ, RZ, 0, 0 ;  /* 0x00000000ff107431 */ /* 0x000fe200000001ff */
[----:B------:R-:W-:Y:S02]  /*10c50*/  LOP3.LUT R4, R22, UR15, R21, 0x96, !PT ;  /* 0x0000000f16047c12 */ /* 0x000fe4000f8e9615 */
[----:B------:R-:W-:-:S07]  /*10c60*/  MOV R8, R20 ;  /* 0x0000001400087202 */ /* 0x000fce0000000f00 */
.L_x_31090:
[----:B------:R-:W-:Y:S05]  /*10c70*/  BSYNC.RECONVERGENT B0 ;  /* 0x0000000000007941 */ /* 0x000fea0003800200 */
.L_x_31089:
[----:B------:R-:W-:Y:S01]  /*10c80*/  ISETP.NE.AND P4, PT, R16, 0x1, PT ;  /* 0x000000011000780c */ /* 0x000fe20003f85270 */
[----:B------:R-:W-:Y:S01]  /*10c90*/  BSSY.RECONVERGENT B0, `(.L_x_31094) ;  /* 0x0000057000007945 */ /* 0x000fe20003800200 */
[----:B------:R-:W-:Y:S01]  /*10ca0*/  I2FP.F32.U32 R14, R13 ;  /* 0x0000000d000e7245 */ /* 0x000fe20000201000 */
[----:B------:R-:W-:-:S04]  /*10cb0*/  IMAD.MOV.U32 R17, RZ, RZ, 0x2 ;  /* 0x00000002ff117424 */ /* 0x000fc800078e00ff */
[----:B------:R-:W-:Y:S01]  /*10cc0*/  FFMA.FTZ R13, R14, R233, 1.1641532182693481445e-10 ;  /* 0x2f0000000e0d7423 */ /* 0x000fe200000100e9 */
[----:B------:R-:W-:-:S04]  /*10cd0*/  FMUL.FTZ R14, R18, R213 ;  /* 0x000000d5120e7220 */ /* 0x000fc80000410000 */
        /* <DEDUP_REMOVED lines=11> */
.L_x_31096:
        /* <DEDUP_REMOVED lines=12> */
.L_x_31098:
[----:B------:R-:W-:Y:S05]  /*10e50*/  BSYNC.RECONVERGENT B1 ;  /* 0x0000000000017941 */ /* 0x000fea0003800200 */
.L_x_31097:
        /* <DEDUP_REMOVED lines=55> */
[----:B------:R-:W-:Y:S01]  /*111d0*/  IMAD.MOV.U32 R8, RZ, RZ, R20 ;  /* 0x000000ffff087224 */ /* 0x000fe200078e0014 */
[----:B------:R-:W-:Y:S01]  /*111e0*/  LOP3.LUT R4, R22, UR15, R21, 0x96, !PT ;  /* 0x0000000f16047c12 */ /* 0x000fe2000f8e9615 */
[----:B------:R-:W-:-:S07]  /*111f0*/  IMAD.MOV.U32 R17, RZ, RZ, RZ ;  /* 0x000000ffff117224 */ /* 0x000fce00078e00ff */
.L_x_31095:
[----:B------:R-:W-:Y:S05]  /*11200*/  BSYNC.RECONVERGENT B0 ;  /* 0x0000000000007941 */ /* 0x000fea0003800200 */
.L_x_31094:
        /* <DEDUP_REMOVED lines=15> */
.L_x_31101:
        /* <DEDUP_REMOVED lines=12> */
.L_x_31103:
[----:B------:R-:W-:Y:S05]  /*113c0*/  BSYNC.RECONVERGENT B1 ;  /* 0x0000000000017941 */ /* 0x000fea0003800200 */
.L_x_31102:
        /* <DEDUP_REMOVED lines=55> */
[----:B------:R-:W-:-:S05]  /*11740*/  IMAD.WIDE.U32 R20, R4, -0x326172a9, RZ ;  /* 0xcd9e8d5704147825 */ /* 0x000fca00078e00ff */
[----:B------:R-:W-:Y:S02]  /*11750*/  LOP3.LUT R4, R22, UR15, R21, 0x96, !PT ;  /* 0x0000000f16047c12 */ /* 0x000fe4000f8e9615 */
[----:B------:R-:W-:-:S07]  /*11760*/  MOV R8, R20 ;  /* 0x0000001400087202 */ /* 0x000fce0000000f00 */
.L_x_31100:
[----:B------:R-:W-:Y:S05]  /*11770*/  BSYNC.RECONVERGENT B0 ;  /* 0x0000000000007941 */ /* 0x000fea0003800200 */
.L_x_31099:
[----:B------:R-:W-:Y:S01]  /*11780*/  ISETP.NE.AND P6, PT, R18, 0x1, PT ;  /* 0x000000011200780c */ /* 0x000fe20003fc5270 */
[----:B------:R-:W-:Y:S01]  /*11790*/  BSSY.RECONVERGENT B0, `(.L_x_31104) ;  /* 0x0000059000007945 */ /* 0x000fe20003800200 */
[----:B------:R-:W-:Y:S02]  /*117a0*/  I2FP.F32.U32 R20, R13 ;  /* 0x0000000d00147245 */ /* 0x000fe40000201000 */
[----:B------:R-:W-:-:S03]  /*117b0*/  MOV R17, R8 ;  /* 0x0000000800117202 */ /* 0x000fc60000000f00 */
[----:B------:R-:W-:Y:S01]  /*117c0*/  FFMA.FTZ R13, R20, R233, 1.1641532182693481445e-10 ;  /* 0x2f000000140d7423 */ /* 0x000fe200000100e9 */
[----:B------:R-:W-:-:S04]  /*117d0*/  IMAD.MOV.U32 R20, RZ, RZ, 0x2 ;  /* 0x00000002ff147424 */ /* 0x000fc800078e00ff */
        /* <DEDUP_REMOVED lines=11> */
.L_x_31106:
        /* <DEDUP_REMOVED lines=14> */
.L_x_31108:
[----:B------:R-:W-:Y:S05]  /*11970*/  BSYNC.RECONVERGENT B1 ;  /* 0x0000000000017941 */ /* 0x000fea0003800200 */
.L_x_31107:
        /* <DEDUP_REMOVED lines=57> */
[----:B------:R-:W-:-:S07]  /*11d10*/  HFMA2 R20, -RZ, RZ, 0, 0 ;  /* 0x00000000ff147431 */ /* 0x000fce00000001ff */
.L_x_31105:
[----:B------:R-:W-:Y:S05]  /*11d20*/  BSYNC.RECONVERGENT B0 ;  /* 0x0000000000007941 */ /* 0x000fea0003800200 */
.L_x_31104:
[----:B------:R-:W-:Y:S01]  /*11d30*/  LOP3.LUT R12, R12, 0xfffffff7, RZ, 0xc0, !PT ;  /* 0xfffffff70c0c7812 */ /* 0x000fe200078ec0ff */
[-C--:B------:R-:W-:Y:S01]  /*11d40*/  FMUL.FTZ R19, R66, R213.reuse ;  /* 0x000000d542137220 */ /* 0x080fe20000410000 */
[----:B------:R-:W-:Y:S01]  /*11d50*/  FSEL R14, R14, RZ, P3 ;  /* 0x000000ff0e0e7208 */ /* 0x000fe20001800000 */
[-C--:B------:R-:W-:Y:S01]  /*11d60*/  FMUL.FTZ R44, R64, R213.reuse ;  /* 0x000000d5402c7220 */ /* 0x080fe20000410000 */
[----:B------:R-:W-:Y:S01]  /*11d70*/  @P0 LOP3.LUT R12, R12, 0x8, RZ, 0xfc, !PT ;  /* 0x000000080c0c0812 */ /* 0x000fe200078efcff */
[-C--:B------:R-:W-:Y:S01]  /*11d80*/  FMUL.FTZ R45, R65, R213.reuse ;  /* 0x000000d5412d7220 */ /* 0x080fe20000410000 */
[-C--:B------:R-:W-:Y:S01]  /*11d90*/  FSETP.GTU.FTZ.AND P0, PT, R16, R214.reuse, PT ;  /* 0x000000d61000720b */ /* 0x080fe20003f1c000 */
[----:B------:R-:W-:Y:S01]  /*11da0*/  FMUL.FTZ R47, R67, R213 ;  /* 0x000000d5432f7220 */ /* 0x000fe20000410000 */
[----:B------:R-:W-:Y:S02]  /*11db0*/  FSETP.GTU.FTZ.AND P6, PT, R9, R214, PT ;  /* 0x000000d60900720b */ /* 0x000fe40003fdc000 */
[----:B------:R-:W-:-:S02]  /*11dc0*/  FSEL R19, R19, RZ, !P0 ;  /* 0x000000ff13137208 */ /* 0x000fc40004000000 */
[----:B------:R-:W-:Y:S02]  /*11dd0*/  FSEL R44, R44, RZ, !P6 ;  /* 0x000000ff2c2c7208 */ /* 0x000fe40007000000 */
[----:B------:R-:W-:Y:S01]  /*11de0*/  SEL R9, RZ, 0x1, P6 ;  /* 0x00000001ff097807 */ /* 0x000fe20003000000 */
[----:B------:R-:W-:Y:S01]  /*11df0*/  FADD.FTZ R46, R14, R19 ;  /* 0x000000130e2e7221 */ /* 0x000fe20000010000 */
[----:B------:R-:W-:Y:S02]  /*11e00*/  I2FP.F32.U32 R14, R17 ;  /* 0x00000011000e7245 */ /* 0x000fe40000201000 */
[----:B------:R-:W-:Y:S01]  /*11e10*/  FSETP.GTU.FTZ.AND P6, PT, R11, R214, PT ;  /* 0x000000d60b00720b */ /* 0x000fe20003fdc000 */
[----:B------:R-:W-:Y:S01]  /*11e20*/  @P5 FADD.FTZ R46, R62, R46 ;  /* 0x0000002e3e2e5221 */ /* 0x000fe20000010000 */
[----:B------:R-:W-:Y:S01]  /*11e30*/  FSEL R10, R10, RZ, P2 ;  /* 0x000000ff0a0a7208 */ /* 0x000fe20001000000 */
[----:B------:R-:W-:Y:S01]  /*11e40*/  FFMA.FTZ R17, R14, R233, 1.1641532182693481445e-10 ;  /* 0x2f0000000e117423 */ /* 0x000fe200000100e9 */
[----:B------:R-:W-:-:S02]  /*11e50*/  FSEL R45, R45, RZ, !P6 ;  /* 0x000000ff2d2d7208 */ /* 0x000fc40007000000 */
[----:B------:R-:W-:Y:S02]  /*11e60*/  SEL R11, RZ, 0x1, P6 ;  /* 0x00000001ff0b7807 */ /* 0x000fe40003000000 */
[----:B------:R-:W-:Y:S01]  /*11e70*/  FSETP.GTU.FTZ.AND P6, PT, R17, R214, PT ;  /* 0x000000d61100720b */ /* 0x000fe20003fdc000 */
[----:B------:R-:W-:Y:S01]  /*11e80*/  FADD.FTZ R45, R10, R45 ;  /* 0x0000002d0a2d7221 */ /* 0x000fe20000010000 */
[----:B------:R-:W-:Y:S02]  /*11e90*/  FSEL R7, R7, RZ, P1 ;  /* 0x000000ff07077208 */ /* 0x000fe40000800000 */
[----:B------:R-:W-:Y:S01]  /*11ea0*/  FSEL R10, R13, RZ, P4 ;  /* 0x000000ff0d0a7208 */ /* 0x000fe20002000000 */
[----:B------:R-:W-:Y:S01]  /*11eb0*/  @P5 FADD.FTZ R45, R61, R45 ;  /* 0x0000002d3d2d5221 */ /* 0x000fe20000010000 */
[----:B------:R-:W-:Y:S01]  /*11ec0*/  FSEL R47, R47, RZ, !P6 ;  /* 0x000000ff2f2f7208 */ /* 0x000fe20007000000 */
[----:B------:R-:W-:Y:S01]  /*11ed0*/  FADD.FTZ R44, R7, R44 ;  /* 0x0000002c072c7221 */ /* 0x000fe20000010000 */
[----:B------:R-:W-:-:S02]  /*11ee0*/  SEL R14, RZ, 0x1, P0 ;  /* 0x00000001ff0e7807 */ /* 0x000fc40000000000 */
[----:B------:R-:W-:Y:S01]  /*11ef0*/  PRMT R7, R9, 0x7610, R7 ;  /* 0x0000761009077816 */ /* 0x000fe20000000007 */
[----:B------:R-:W-:Y:S01]  /*11f00*/  FADD.FTZ R47, R47, R10 ;  /* 0x0000000a2f2f7221 */ /* 0x000fe20000010000 */
[----:B------:R-:W-:Y:S01]  /*11f10*/  PRMT R9, R11, 0x7610, R9 ;  /* 0x000076100b097816 */ /* 0x000fe20000000009 */
[----:B------:R-:W-:Y:S01]  /*11f20*/  @P5 FADD.FTZ R44, R60, R44 ;  /* 0x0000002c3c2c5221 */ /* 0x000fe20000010000 */
[----:B------:R-:W-:Y:S01]  /*11f30*/  LOP3.LUT P0, RZ, R12, 0x8, RZ, 0xc0, !PT ;  /* 0x000000080cff7812 */ /* 0x000fe2000780c0ff */
[----:B------:R-:W-:Y:S01]  /*11f40*/  @P5 FADD.FTZ R47, R63, R47 ;  /* 0x0000002f3f2f5221 */ /* 0x000fe20000010000 */
[----:B------:R-:W-:Y:S02]  /*11f50*/  PRMT R10, R14, 0x7610, R10 ;  /* 0x000076100e0a7816 */ /* 0x000fe4000000000a */
[----:B------:R-:W-:Y:S01]  /*11f60*/  SEL R11, RZ, 0x1, P6 ;  /* 0x00000001ff0b7807 */ /* 0x000fe20003000000 */
[----:B------:R-:W-:Y:S08]  /*11f70*/  BRA `(.L_x_31109) ;  /* 0x0000001400c07947 */ /* 0x000ff00003800000 */
.L_x_31068:
        /* <DEDUP_REMOVED lines=16> */
.L_x_31112:
        /* <DEDUP_REMOVED lines=12> */
.L_x_31114:
[----:B------:R-:W-:Y:S05]  /*12140*/  BSYNC.RECONVERGENT B1 ;  /* 0x0000000000017941 */ /* 0x000fea0003800200 */
.L_x_31113:
        /* <DEDUP_REMOVED lines=54> */
[----:B------:R-:W-:Y:S01]  /*124b0*/  LOP3.LUT R4, R14, UR15, R21, 0x96, !PT ;  /* 0x0000000f0e047c12 */ /* 0x000fe2000f8e9615 */
[----:B------:R-:W-:Y:S01]  /*124c0*/  IMAD.MOV.U32 R21, RZ, RZ, R13 ;  /* 0x000000ffff157224 */ /* 0x000fe200078e000d */
[----:B------:R-:W-:Y:S01]  /*124d0*/  MOV R8, R20 ;  /* 0x0000001400087202 */ /* 0x000fe20000000f00 */
[----:B------:R-:W-:-:S07]  /*124e0*/  IMAD.MOV.U32 R14, RZ, RZ, RZ ;  /* 0x000000ffff0e7224 */ /* 0x000fce00078e00ff */
.L_x_31111:
[----:B------:R-:W-:Y:S05]  /*124f0*/  BSYNC.RECONVERGENT B0 ;  /* 0x0000000000007941 */ /* 0x000fea0003800200 */
.L_x_31110:
[----:B------:R-:W-:Y:S01]  /*12500*/  ISETP.NE.AND P2, PT, R14, 0x1, PT ;  /* 0x000000010e00780c */ /* 0x000fe20003f45270 */
[----:B------:R-:W-:Y:S01]  /*12510*/  BSSY.RECONVERGENT B0, `(.L_x_31115) ;  /* 0x0000056000007945 */ /* 0x000fe20003800200 */
[----:B------:R-:W-:-:S05]  /*12520*/  I2FP.F32.U32 R20, R21 ;  /* 0x0000001500147245 */ /* 0x000fca0000201000 */
[----:B------:R-:W-:Y:S01]  /*12530*/  FFMA.FTZ R13, R20, R233, 1.1641532182693481445e-10 ;  /* 0x2f000000140d7423 */ /* 0x000fe200000100e9 */
[----:B------:R-:W-:-:S04]  /*12540*/  HFMA2 R20, -RZ, RZ, 0, 1.1920928955078125e-07 ;  /* 0x00000002ff147431 */ /* 0x000fc800000001ff */
        /* <DEDUP_REMOVED lines=11> */
.L_x_31117:
        /* <DEDUP_REMOVED lines=12> */
.L_x_31119:
[----:B------:R-:W-:Y:S05]  /*126c0*/  BSYNC.RECONVERGENT B1 ;  /* 0x0000000000017941 */ /* 0x000fea0003800200 */
.L_x_31118:
        /* <DEDUP_REMOVED lines=54> */
[----:B------:R-:W-:-:S03]  /*12a30*/  IMAD.WIDE.U32 R20, R4, -0x326172a9, RZ ;  /* 0xcd9e8d5704147825 */ /* 0x000fc600078e00ff */
[----:B------:R-:W-:Y:S01]  /*12a40*/  MOV R8, R20 ;  /* 0x0000001400087202 */ /* 0x000fe20000000f00 */
[----:B------:R-:W-:Y:S01]  /*12a50*/  IMAD.MOV.U32 R20, RZ, RZ, RZ ;  /* 0x000000ffff147224 */ /* 0x000fe200078e00ff */
[----:B------:R-:W-:-:S07]  /*12a60*/  LOP3.LUT R4, R22, UR15, R21, 0x96, !PT ;  /* 0x0000000f16047c12 */ /* 0x000fce000f8e9615 */
.L_x_31116:
[----:B------:R-:W-:Y:S05]  /*12a70*/  BSYNC.RECONVERGENT B0 ;  /* 0x0000000000007941 */ /* 0x000fea0003800200 */
.L_x_31115:
        /* <DEDUP_REMOVED lines=16> */
.L_x_31122:
        /* <DEDUP_REMOVED lines=12> */
.L_x_31124:
[----:B------:R-:W-:Y:S05]  /*12c40*/  BSYNC.RECONVERGENT B1 ;  /* 0x0000000000017941 */ /* 0x000fea0003800200 */
.L_x_31123:
        /* <DEDUP_REMOVED lines=57> */
[----:B------:R-:W-:-:S07]  /*12fe0*/  LOP3.LUT R4, R22, UR15, R21, 0x96, !PT ;  /* 0x0000000f16047c12 */ /* 0x000fce000f8e9615 */
.L_x_31121:
[----:B------:R-:W-:Y:S05]  /*12ff0*/  BSYNC.RECONVERGENT B0 ;  /* 0x0000000000007941 */ /* 0x000fea0003800200 */
.L_x_31120:
[----:B------:R-:W-:Y:S01]  /*13000*/  ISETP.NE.AND P4, PT, R14, 0x1, PT ;  /* 0x000000010e00780c */ /* 0x000fe20003f85270 */
[----:B------:R-:W-:Y:S01]  /*13010*/  BSSY.RECONVERGENT B0, `(.L_x_31125) ;  /* 0x0000056000007945 */ /* 0x000fe20003800200 */
[----:B------:R-:W-:-:S05]  /*13020*/  I2FP.F32.U32 R20, R13 ;  /* 0x0000000d00147245 */ /* 0x000fca0000201000 */
        /* <DEDUP_REMOVED lines=13> */
.L_x_31127:
        /* <DEDUP_REMOVED lines=12> */
.L_x_31129:
[----:B------:R-:W-:Y:S05]  /*131c0*/  BSYNC.RECONVERGENT B1 ;  /* 0x0000000000017941 */ /* 0x000fea0003800200 */
.L_x_31128:
        /* <DEDUP_REMOVED lines=52> */
[----:B------:R-:W-:Y:S02]  /*13510*/  LOP3.LUT R3, R220, R24, R21, 0x96, !PT ;  /* 0x00000018dc037212 */ /* 0x000fe400078e9615 */
[----:B------:R-:W-:Y:S01]  /*13520*/  MOV R15, R20 ;  /* 0x00000014000f7202 */ /* 0x000fe20000000f00 */
[----:B------:R-:W-:-:S04]  /*13530*/  IMAD.WIDE.U32 R20, R4, -0x326172a9, RZ ;  /* 0xcd9e8d5704147825 */ /* 0x000fc800078e00ff */
[----:B------:R-:W-:Y:S01]  /*13540*/  IMAD.MOV.U32 R8, RZ, RZ, R20 ;  /* 0x000000ffff087224 */ /* 0x000fe200078e0014 */
[----:B------:R-:W-:Y:S01]  /*13550*/  LOP3.LUT R4, R22, UR15, R21, 0x96, !PT ;  /* 0x0000000f16047c12 */ /* 0x000fe2000f8e9615 */
[----:B------:R-:W-:-:S07]  /*13560*/  IMAD.MOV.U32 R20, RZ, RZ, RZ ;  /* 0x000000ffff147224 */ /* 0x000fce00078e00ff */
.L_x_31126:
[----:B------:R-:W-:Y:S05]  /*13570*/  BSYNC.RECONVERGENT B0 ;  /* 0x0000000000007941 */ /* 0x000fea0003800200 */
.L_x_31125:
        /* <DEDUP_REMOVED lines=16> */
.L_x_31109:
[----:B------:R-:W-:Y:S01]  /*13680*/  SEL R13, RZ, 0x1000000, !P4 ;  /* 0x01000000ff0d7807 */ /* 0x000fe20006000000 */
[----:B------:R-:W-:Y:S01]  /*13690*/  IMAD.WIDE.U32 R16, R207, 0x10, R234 ;  /* 0x00000010cf107825 */ /* 0x000fe200078e00ea */
[----:B------:R-:W-:Y:S02]  /*136a0*/  SEL R14, RZ, 0x10000, !P3 ;  /* 0x00010000ff0e7807 */ /* 0x000fe40005800000 */
[----:B------:R-:W-:Y:S02]  /*136b0*/  SEL R18, RZ, 0x100, !P2 ;  /* 0x00000100ff127807 */ /* 0x000fe40005000000 */
[----:B------:R0:W-:Y:S02]  /*136c0*/  STG.E.128 desc[UR6][R16.64], R44 ;  /* 0x0000002c10007986 */ /* 0x0001e4000c101d06 */
[----:B------:R-:W-:Y:S02]  /*136d0*/  IADD3 R13, PT, PT, R18, R13, R14 ;  /* 0x0000000d120d7210 */ /* 0x000fe40007ffe00e */
[----:B------:R-:W-:-:S04]  /*136e0*/  SEL R14, RZ, 0x1, !P1 ;  /* 0x00000001ff0e7807 */ /* 0x000fc80004800000 */
[----:B------:R-:W-:Y:S01]  /*136f0*/  IADD3 R13, PT, PT, R13, R14, RZ ;  /* 0x0000000e0d0d7210 */ /* 0x000fe20007ffe0ff */
[----:B0-----:R-:W-:-:S05]  /*13700*/  IMAD.WIDE.U32 R16, R207, 0x4, R226 ;  /* 0x00000004cf107825 */ /* 0x001fca00078e00e2 */
[----:B------:R0:W-:Y:S01]  /*13710*/  STG.E desc[UR6][R16.64], R13 ;  /* 0x0000000d10007986 */ /* 0x0001e2000c101906 */
[----:B------:R-:W-:Y:S05]  /*13720*/  @!P0 BRA `(.L_x_31130) ;  /* 0x00000000002c8947 */ /* 0x000fea0003800000 */
[----:B0-----:R-:W0:Y:S01]  /*13730*/  LDC.64 R16, c[0x0][0x3b8] ;  /* 0x0000ee00ff107b82 */ /* 0x001e220000000a00 */
[----:B------:R-:W-:-:S05]  /*13740*/  IMAD.U32 R13, R10, 0x10000, RZ ;  /* 0x000100000a0d7824 */ /* 0x000fca00078e00ff */
[----:B------:R-:W-:Y:S02]  /*13750*/  LOP3.LUT R14, R13, 0xff0000, RZ, 0xc0, !PT ;  /* 0x00ff00000d0e7812 */ /* 0x000fe400078ec0ff */
[----:B------:R-:W-:-:S05]  /*13760*/  LOP3.LUT R13, R11, 0xffff, RZ, 0xc0, !PT ;  /* 0x0000ffff0b0d7812 */ /* 0x000fca00078ec0ff */
[----:B------:R-:W-:Y:S01]  /*13770*/  IMAD R13, R13, 0x1000000, R14 ;  /* 0x010000000d0d7824 */ /* 0x000fe200078e020e */
[----:B------:R-:W-:-:S04]  /*13780*/  LOP3.LUT R14, R9, 0xff, RZ, 0xc0, !PT ;  /* 0x000000ff090e7812 */ /* 0x000fc800078ec0ff */
[----:B------:R-:W-:Y:S02]  /*13790*/  LEA R13, R14, R13, 0x8 ;  /* 0x0000000d0e0d7211 */ /* 0x000fe400078e40ff */
[----:B------:R-:W-:Y:S01]  /*137a0*/  LOP3.LUT R14, R7, 0xff, RZ, 0xc0, !PT ;  /* 0x000000ff070e7812 */ /* 0x000fe200078ec0ff */
[----:B0-----:R-:W-:-:S04]  /*137b0*/  IMAD.WIDE.U32 R16, R207, 0x4, R16 ;  /* 0x00000004cf107825 */ /* 0x001fc800078e0010 */
[----:B------:R-:W-:-:S05]  /*137c0*/  IMAD.IADD R13, R13, 0x1, R14 ;  /* 0x000000010d0d7824 */ /* 0x000fca00078e020e */
[----:B------:R1:W-:Y:S02]  /*137d0*/  STG.E desc[UR6][R16.64], R13 ;  /* 0x0000000d10007986 */ /* 0x0003e4000c101906 */
.L_x_31130:
        /* <DEDUP_REMOVED lines=26> */
.L_x_31134:
        /* <DEDUP_REMOVED lines=12> */
.L_x_31136:
[----:B------:R-:W-:Y:S05]  /*13a40*/  BSYNC.RECONVERGENT B1 ;  /* 0x0000000000017941 */ /* 0x000fea0003800200 */
.L_x_31135:
        /* <DEDUP_REMOVED lines=56> */
[----:B------:R-:W-:-:S07]  /*13dd0*/  HFMA2 R9, -RZ, RZ, 0, 0 ;  /* 0x00000000ff097431 */ /* 0x000fce00000001ff */
.L_x_31133:
[----:B------:R-:W-:Y:S05]  /*13de0*/  BSYNC.RECONVERGENT B0 ;  /* 0x0000000000007941 */ /* 0x000fea0003800200 */
.L_x_31132:
[----:B------:R-:W-:Y:S01]  /*13df0*/  ISETP.NE.AND P2, PT, R9, 0x1, PT ;  /* 0x000000010900780c */ /* 0x000fe20003f45270 */
[----:B------:R-:W-:Y:S01]  /*13e00*/  BSSY.RECONVERGENT B0, `(.L_x_31137) ;  /* 0x0000056000007945 */ /* 0x000fe20003800200 */
[----:B------:R-:W-:Y:S01]  /*13e10*/  I2FP.F32.U32 R10, R7 ;  /* 0x00000007000a7245 */ /* 0x000fe20000201000 */
[----:B------:R-:W-:-:S04]  /*13e20*/  IMAD.MOV.U32 R11, RZ, RZ, R8 ;  /* 0x000000ffff0b7224 */ /* 0x000fc800078e0008 */
        /* <DEDUP_REMOVED lines=13> */
.L_x_31139:
        /* <DEDUP_REMOVED lines=12> */
.L_x_31141:
[----:B------:R-:W-:Y:S05]  /*13fc0*/  BSYNC.RECONVERGENT B1 ;  /* 0x0000000000017941 */ /* 0x000fea0003800200 */
.L_x_31140:
        /* <DEDUP_REMOVED lines=49> */
[----:B------:R-:W-:Y:S01]  /*142e0*/  IMAD.MOV.U32 R11, RZ, RZ, R14 ;  /* 0x000000ffff0b7224 */ /* 0x000fe200078e000e */
[----:B------:R-:W-:-:S03]  /*142f0*/  UIADD3 UR15, UPT, UPT, UR4, -0x700cb87f, URZ ;  /* 0x8ff34781040f7890 */ /* 0x000fc6000fffe0ff */
[----:B------:R-:W-:-:S05]  /*14300*/  IMAD.WIDE.U32 R8, R8, -0x2daee0ad, RZ ;  /* 0xd2511f5308087825 */ /* 0x000fca00078e00ff */
[----:B------:R-:W-:Y:S02]  /*14310*/  LOP3.LUT R3, R220, R20, R9, 0x96, !PT ;  /* 0x00000014dc037212 */ /* 0x000fe400078e9609 */
[----:B------:R-:W-:Y:S01]  /*14320*/  MOV R14, R8 ;  /* 0x00000008000e7202 */ /* 0x000fe20000000f00 */
[----:B------:R-:W-:-:S05]  /*14330*/  IMAD.WIDE.U32 R8, R4, -0x326172a9, RZ ;  /* 0xcd9e8d5704087825 */ /* 0x000fca00078e00ff */
[----:B------:R-:W-:Y:S01]  /*14340*/  LOP3.LUT R4, R10, UR15, R9, 0x96, !PT ;  /* 0x0000000f0a047c12 */ /* 0x000fe2000f8e9609 */
[----:B------:R-:W-:-:S07]  /*14350*/  IMAD.MOV.U32 R10, RZ, RZ, RZ ;  /* 0x000000ffff0a7224 */ /* 0x000fce00078e00ff */
.L_x_31138:
[----:B------:R-:W-:Y:S05]  /*14360*/  BSYNC.RECONVERGENT B0 ;  /* 0x0000000000007941 */ /* 0x000fea0003800200 */
.L_x_31137:
[----:B------:R-:W-:Y:S01]  /*14370*/  ISETP.NE.AND P2, PT, R10, 0x1, PT ;  /* 0x000000010a00780c */ /* 0x000fe20003f45270 */
[----:B------:R-:W-:Y:S01]  /*14380*/  BSSY.RECONVERGENT B0, `(.L_x_31142) ;  /* 0x0000055000007945 */ /* 0x000fe20003800200 */
[----:B------:R-:W-:Y:S02]  /*14390*/  I2FP.F32.U32 R16, R11 ;  /* 0x0000000b00107245 */ /* 0x000fe40000201000 */
[----:B------:R-:W-:-:S03]  /*143a0*/  MOV R15, R8 ;  /* 0x00000008000f7202 */ /* 0x000fc60000000f00 */
[----:B------:R-:W-:Y:S01]  /*143b0*/  FFMA.FTZ R9, R16, R233, 1.1641532182693481445e-10 ;  /* 0x2f00000010097423 */ /* 0x000fe200000100e9 */
[----:B------:R-:W-:-:S05]  /*143c0*/  IMAD.MOV.U32 R16, RZ, RZ, 0x2 ;  /* 0x00000002ff107424 */ /* 0x000fca00078e00ff */
        /* <DEDUP_REMOVED lines=9> */
.L_x_31144:
        /* <DEDUP_REMOVED lines=12> */
.L_x_31146:
[----:B------:R-:W-:Y:S05]  /*14520*/  BSYNC.RECONVERGENT B1 ;  /* 0x0000000000017941 */ /* 0x000fea0003800200 */
.L_x_31145:
        /* <DEDUP_REMOVED lines=58> */
.L_x_31143:
[----:B------:R-:W-:Y:S05]  /*148d0*/  BSYNC.RECONVERGENT B0 ;  /* 0x0000000000007941 */ /* 0x000fea0003800200 */
.L_x_31142:
[----:B------:R-:W-:Y:S01]  /*148e0*/  ISETP.NE.AND P3, PT, R16, 0x1, PT ;  /* 0x000000011000780c */ /* 0x000fe20003f65270 */
[----:B------:R-:W-:Y:S01]  /*148f0*/  BSSY.RECONVERGENT B0, `(.L_x_31147) ;  /* 0x0000057000007945 */ /* 0x000fe20003800200 */
[----:B------:R-:W-:-:S05]  /*14900*/  I2FP.F32.U32 R10, R15 ;  /* 0x0000000f000a7245 */ /* 0x000fca0000201000 */
[----:B------:R-:W-:Y:S01]  /*14910*/  FFMA.FTZ R11, R10, R233, 1.1641532182693481445e-10 ;  /* 0x2f0000000a0b7423 */ /* 0x000fe200000100e9 */
[----:B------:R-:W-:Y:S01]  /*14920*/  FMUL.FTZ R10, R17, R213 ;  /* 0x000000d5110a7220 */ /* 0x000fe20000410000 */
        /* <DEDUP_REMOVED lines=12> */
.L_x_31149:
        /* <DEDUP_REMOVED lines=12> */
.L_x_31151:
[----:B------:R-:W-:Y:S05]  /*14ab0*/  BSYNC.RECONVERGENT B1 ;  /* 0x0000000000017941 */ /* 0x000fea0003800200 */
.L_x_31150:
        /* <DEDUP_REMOVED lines=58> */
.L_x_31148:
[----:B------:R-:W-:Y:S05]  /*14e60*/  BSYNC.RECONVERGENT B0 ;  /* 0x0000000000007941 */ /* 0x000fea0003800200 */
.L_x_31147:
[----:B------:R-:W-:Y:S01]  /*14e70*/  ISETP.NE.AND P3, PT, R17, 0x1, PT ;  /* 0x000000011100780c */ /* 0x000fe20003f65270 */
[----:B------:R-:W-:Y:S01]  /*14e80*/  BSSY.RECONVERGENT B0, `(.L_x_31152) ;  /* 0x0000055000007945 */ /* 0x000fe20003800200 */
[----:B------:R-:W-:Y:S01]  /*14e90*/  I2FP.F32.U32 R16, R11 ;  /* 0x0000000b00107245 */ /* 0x000fe20000201000 */
[----:B------:R-:W-:-:S04]  /*14ea0*/  IMAD.MOV.U32 R11, RZ, RZ, R8 ;  /* 0x000000ffff0b7224 */ /* 0x000fc800078e0008 */
[----:B------:R-:W-:Y:S01]  /*14eb0*/  FFMA.FTZ R15, R16, R233, 1.1641532182693481445e-10 ;  /* 0x2f000000100f7423 */ /* 0x000fe200000100e9 */
[----:B------:R-:W-:-:S05]  /*14ec0*/  HFMA2 R16, -RZ, RZ, 0, 1.1920928955078125e-07 ;  /* 0x00000002ff107431 */ /* 0x000fca00000001ff */
        /* <DEDUP_REMOVED lines=9> */
.L_x_31154:
        /* <DEDUP_REMOVED lines=12> */
.L_x_31156:
[----:B------:R-:W-:Y:S05]  /*15020*/  BSYNC.RECONVERGENT B1 ;  /* 0x0000000000017941 */ /* 0x000fea0003800200 */
.L_x_31155:
        /* <DEDUP_REMOVED lines=58> */
.L_x_31153:
[----:B------:R-:W-:Y:S05]  /*153d0*/  BSYNC.RECONVERGENT B0 ;  /* 0x0000000000007941 */ /* 0x000fea0003800200 */
.L_x_31152:
        /* <DEDUP_REMOVED lines=17> */
.L_x_31159:
        /* <DEDUP_REMOVED lines=12> */
.L_x_31161:
[----:B------:R-:W-:Y:S05]  /*155b0*/  BSYNC.RECONVERGENT B1 ;  /* 0x0000000000017941 */ /* 0x000fea0003800200 */
.L_x_31160:
        /* <DEDUP_REMOVED lines=58> */
.L_x_31158:
[----:B------:R-:W-:Y:S05]  /*15960*/  BSYNC.RECONVERGENT B0 ;  /* 0x0000000000007941 */ /* 0x000fea0003800200 */
.L_x_31157:
        /* <DEDUP_REMOVED lines=15> */
.L_x_31164:
        /* <DEDUP_REMOVED lines=12> */
.L_x_31166:
[----:B------:R-:W-:Y:S05]  /*15b20*/  BSYNC.RECONVERGENT B1 ;  /* 0x0000000000017941 */ /* 0x000fea0003800200 */
.L_x_31165:
        /* <DEDUP_REMOVED lines=58> */
.L_x_31163:
[----:B------:R-:W-:Y:S05]  /*15ed0*/  BSYNC.RECONVERGENT B0 ;  /* 0x0000000000007941 */ /* 0x000fea0003800200 */
.L_x_31162:
        /* <DEDUP_REMOVED lines=17> */
.L_x_31169:
        /* <DEDUP_REMOVED lines=15> */
.L_x_31171:
[----:B------:R-:W-:Y:S05]  /*160e0*/  BSYNC.RECONVERGENT B1 ;  /* 0x0000000000017941 */ /* 0x000fea0003800200 */
.L_x_31170:
        /* <DEDUP_REMOVED lines=56> */
[----:B------:R-:W-:Y:S01]  /*16470*/  IMAD.MOV.U32 R21, RZ, RZ, RZ ;  /* 0x000000ffff157224 */ /* 0x000fe200078e00ff */
[----:B------:R-:W-:-:S07]  /*16480*/  MOV R8, R20 ;  /* 0x0000001400087202 */ /* 0x000fce0000000f00 */
.L_x_31168:
[----:B------:R-:W-:Y:S05]  /*16490*/  BSYNC.RECONVERGENT B0 ;  /* 0x0000000000007941 */ /* 0x000fea0003800200 */
.L_x_31167:
[----:B------:R-:W-:Y:S01]  /*164a0*/  LOP3.LUT R12, R12, 0xffffffef, RZ, 0xc0, !PT ;  /* 0xffffffef0c0c7812 */ /* 0x000fe200078ec0ff */
[-C--:B------:R-:W-:Y:S01]  /*164b0*/  FMUL.FTZ R43, R67, R213.reuse ;  /* 0x000000d5432b7220 */ /* 0x080fe20000410000 */
[-C--:B------:R-:W-:Y:S01]  /*164c0*/  FSETP.GTU.FTZ.AND P6, PT, R9, R214.reuse, PT ;  /* 0x000000d60900720b */ /* 0x080fe20003fdc000 */
[----:B------:R-:W-:Y:S01]  /*164d0*/  FMUL.FTZ R9, R66, R213 ;  /* 0x000000d542097220 */ /* 0x000fe20000410000 */
[----:B------:R-:W-:Y:S02]  /*164e0*/  @P5 LOP3.LUT R12, R12, 0x10, RZ, 0xfc, !PT ;  /* 0x000000100c0c5812 */ /* 0x000fe400078efcff */
[----:B------:R-:W-:Y:S02]  /*164f0*/  FSEL R18, R18, RZ, P3 ;  /* 0x000000ff12127208 */ /* 0x000fe40001800000 */
[----:B------:R-:W-:Y:S02]  /*16500*/  LOP3.LUT R12, R12, 0xfffffff7, RZ, 0xc0, !PT ;  /* 0xfffffff70c0c7812 */ /* 0x000fe400078ec0ff */
[----:B------:R-:W-:-:S02]  /*16510*/  FSETP.GTU.FTZ.AND P5, PT, R15, R214, PT ;  /* 0x000000d60f00720b */ /* 0x000fc40003fbc000 */
[----:B------:R-:W-:Y:S02]  /*16520*/  @P0 LOP3.LUT R12, R12, 0x8, RZ, 0xfc, !PT ;  /* 0x000000080c0c0812 */ /* 0x000fe400078efcff */
[----:B------:R-:W-:Y:S02]  /*16530*/  FSETP.GTU.FTZ.AND P0, PT, R16, R214, PT ;  /* 0x000000d61000720b */ /* 0x000fe40003f1c000 */
[----:B------:R-:W-:Y:S02]  /*16540*/  LOP3.LUT R12, R12, 0xfffffffe, RZ, 0xc0, !PT ;  /* 0xfffffffe0c0c7812 */ /* 0x000fe400078ec0ff */
[----:B------:R-:W-:Y:S02]  /*16550*/  FSEL R9, R9, RZ, !P0 ;  /* 0x000000ff09097208 */ /* 0x000fe40004000000 */
[----:B------:R-:W-:Y:S02]  /*16560*/  @P6 LOP3.LUT R12, R12, 0x1, RZ, 0xfc, !PT ;  /* 0x000000010c0c6812 */ /* 0x000fe400078efcff */
[----:B------:R-:W-:Y:S01]  /*16570*/  FSEL R10, R10, RZ, P2 ;  /* 0x000000ff0a0a7208 */ /* 0x000fe20001000000 */
[----:B------:R-:W-:Y:S01]  /*16580*/  FADD.FTZ R42, R18, R9 ;  /* 0x00000009122a7221 */ /* 0x000fe20000010000 */
[----:B------:R-:W-:Y:S01]  /*16590*/  FMUL.FTZ R9, R65, R213 ;  /* 0x000000d541097220 */ /* 0x000fe20000410000 */
[----:B------:R-:W-:-:S02]  /*165a0*/  LOP3.LUT R12, R12, 0xffffffdf, RZ, 0xc0, !PT ;  /* 0xffffffdf0c0c7812 */ /* 0x000fc400078ec0ff */
[----:B------:R-:W-:Y:S02]  /*165b0*/  FSEL R7, R7, RZ, P1 ;  /* 0x000000ff07077208 */ /* 0x000fe40000800000 */
[----:B------:R-:W-:Y:S02]  /*165c0*/  FSEL R9, R9, RZ, !P5 ;  /* 0x000000ff09097208 */ /* 0x000fe40006800000 */
[----:B------:R-:W-:-:S03]  /*165d0*/  @P3 LOP3.LUT R12, R12, 0x20, RZ, 0xfc, !PT ;  /* 0x000000200c0c3812 */ /* 0x000fc600078efcff */
[----:B------:R-:W-:Y:S01]  /*165e0*/  FADD.FTZ R41, R10, R9 ;  /* 0x000000090a297221 */ /* 0x000fe20000010000 */
[----:B------:R-:W-:Y:S01]  /*165f0*/  I2FP.F32.U32 R9, R17 ;  /* 0x0000001100097245 */ /* 0x000fe20000201000 */
[----:B------:R-:W-:Y:S01]  /*16600*/  FMUL.FTZ R10, R64, R213 ;  /* 0x000000d5400a7220 */ /* 0x000fe20000410000 */
[----:B------:R-:W-:-:S03]  /*16610*/  LOP3.LUT P3, RZ, R12, 0x1, RZ, 0xc0, !PT ;  /* 0x000000010cff7812 */ /* 0x000fc6000786c0ff */
[----:B------:R-:W-:Y:S01]  /*16620*/  FFMA.FTZ R9, R9, R233, 1.1641532182693481445e-10 ;  /* 0x2f00000009097423 */ /* 0x000fe200000100e9 */
[----:B------:R-:W-:-:S04]  /*16630*/  FSEL R10, R10, RZ, !P3 ;  /* 0x000000ff0a0a7208 */ /* 0x000fc80005800000 */
[----:B------:R-:W-:Y:S01]  /*16640*/  FSETP.GTU.FTZ.AND P6, PT, R9, R214, PT ;  /* 0x000000d60900720b */ /* 0x000fe20003fdc000 */
[----:B------:R-:W-:Y:S01]  /*16650*/  FADD.FTZ R40, R7, R10 ;  /* 0x0000000a07287221 */ /* 0x000fe20000010000 */
[----:B------:R-:W-:Y:S02]  /*16660*/  SEL R9, RZ, 0x1, P5 ;  /* 0x00000001ff097807 */ /* 0x000fe40002800000 */
[----:B------:R-:W-:Y:S02]  /*16670*/  LOP3.LUT P5, RZ, R12, 0x10, RZ, 0xc0, !PT ;  /* 0x000000100cff7812 */ /* 0x000fe400078ac0ff */
[----:B------:R-:W-:Y:S02]  /*16680*/  FSEL R10, R11, RZ, P4 ;  /* 0x000000ff0b0a7208 */ /* 0x000fe40002000000 */
[----:B------:R-:W-:Y:S02]  /*16690*/  FSEL R43, R43, RZ, !P6 ;  /* 0x000000ff2b2b7208 */ /* 0x000fe40007000000 */
[----:B------:R-:W-:-:S02]  /*166a0*/  SEL R7, RZ, 0x1, P3 ;  /* 0x00000001ff077807 */ /* 0x000fc40001800000 */
[C---:B------:R-:W-:Y:S01]  /*166b0*/  LOP3.LUT P3, RZ, R12.reuse, 0x20, RZ, 0xc0, !PT ;  /* 0x000000200cff7812 */ /* 0x040fe2000786c0ff */
[----:B------:R-:W-:Y:S01]  /*166c0*/  FADD.FTZ R43, R43, R10 ;  /* 0x0000000a2b2b7221 */ /* 0x000fe20000010000 */
[----:B------:R-:W-:Y:S02]  /*166d0*/  SEL R10, RZ, 0x1, P0 ;  /* 0x00000001ff0a7807 */ /* 0x000fe40000000000 */
[----:B------:R-:W-:Y:S01]  /*166e0*/  LOP3.LUT P0, RZ, R12, 0x8, RZ, 0xc0, !PT ;  /* 0x000000080cff7812 */ /* 0x000fe2000780c0ff */
[----:B------:R-:W-:Y:S01]  /*166f0*/  @P5 FADD.FTZ R42, R62, R42 ;  /* 0x0000002a3e2a5221 */ /* 0x000fe20000010000 */
[----:B------:R-:W-:Y:S01]  /*16700*/  SEL R11, RZ, 0x1, P6 ;  /* 0x00000001ff0b7807 */ /* 0x000fe20003000000 */
[----:B------:R-:W-:Y:S01]  /*16710*/  @P5 FADD.FTZ R41, R61, R41 ;  /* 0x000000293d295221 */ /* 0x000fe20000010000 */
[----:B------:R-:W-:Y:S01]  /*16720*/  @P5 FADD.FTZ R40, R60, R40 ;  /* 0x000000283c285221 */ /* 0x000fe20000010000 */
[----:B------:R-:W-:Y:S01]  /*16730*/  @P5 FADD.FTZ R43, R63, R43 ;  /* 0x0000002b3f2b5221 */ /* 0x000fe20000010000 */
[----:B------:R-:W-:Y:S07]  /*16740*/  BRA `(.L_x_31172) ;  /* 0x0000001400c07947 */ /* 0x000fee0003800000 */
.L_x_31131:
        /* <DEDUP_REMOVED lines=16> */
.L_x_31175:
        /* <DEDUP_REMOVED lines=12> */
.L_x_31177:
[----:B------:R-:W-:Y:S05]  /*16910*/  BSYNC.RECONVERGENT B1 ;  /* 0x0000000000017941 */ /* 0x000fea0003800200 */
.L_x_31176:
        /* <DEDUP_REMOVED lines=56> */
[----:B------:R-:W-:Y:S02]  /*16ca0*/  HFMA2 R21, -RZ, RZ, 0, 0 ;  /* 0x00000000ff157431 */ /* 0x000fe400000001ff */
[----:B------:R-:W-:-:S07]  /*16cb0*/  IMAD.MOV.U32 R22, RZ, RZ, R15 ;  /* 0x000000ffff167224 */ /* 0x000fce00078e000f */
.L_x_31174:
[----:B------:R-:W-:Y:S05]  /*16cc0*/  BSYNC.RECONVERGENT B0 ;  /* 0x0000000000007941 */ /* 0x000fea0003800200 */
.L_x_31173:
        /* <DEDUP_REMOVED lines=16> */
.L_x_31180:
        /* <DEDUP_REMOVED lines=12> */
.L_x_31182:
[----:B------:R-:W-:Y:S05]  /*16e90*/  BSYNC.RECONVERGENT B1 ;  /* 0x0000000000017941 */ /* 0x000fea0003800200 */
.L_x_31181:
        /* <DEDUP_REMOVED lines=58> */
.L_x_31179:
[----:B------:R-:W-:Y:S05]  /*17240*/  BSYNC.RECONVERGENT B0 ;  /* 0x0000000000007941 */ /* 0x000fea0003800200 */
.L_x_31178:
        /* <DEDUP_REMOVED lines=16> */
.L_x_31185:
        /* <DEDUP_REMOVED lines=12> */
.L_x_31187:
[----:B------:R-:W-:Y:S05]  /*17410*/  BSYNC.RECONVERGENT B1 ;  /* 0x0000000000017941 */ /* 0x000fea0003800200 */
.L_x_31186:
        /* <DEDUP_REMOVED lines=58> */
.L_x_31184:
[----:B------:R-:W-:Y:S05]  /*177c0*/  BSYNC.RECONVERGENT B0 ;  /* 0x0000000000007941 */ /* 0x000fea0003800200 */
.L_x_31183:
        /* <DEDUP_REMOVED lines=16> */
.L_x_31190:
        /* <DEDUP_REMOVED lines=12> */
.L_x_31192:
[----:B------:R-:W-:Y:S05]  /*17990*/  BSYNC.RECONVERGENT B1 ;  /* 0x0000000000017941 */ /* 0x000fea0003800200 */
.L_x_31191:
        /* <DEDUP_REMOVED lines=58> */
.L_x_31189:
[----:B------:R-:W-:Y:S05]  /*17d40*/  BSYNC.RECONVERGENT B0 ;  /* 0x0000000000007941 */ /* 0x000fea0003800200 */
.L_x_31188:
        /* <DEDUP_REMOVED lines=16> */
.L_x_31172:
[----:B------:R-:W-:Y:S01]  /*17e50*/  IMAD.WIDE.U32 R16, R13, 0x10, R234 ;  /* 0x000000100d107825 */ /* 0x000fe200078e00ea */
[----:B------:R-:W-:-:S04]  /*17e60*/  SEL R15, RZ, 0x1000000, !P4 ;  /* 0x01000000ff0f7807 */ /* 0x000fc80006000000 */
[----:B------:R0:W-:Y:S02]  /*17e70*/  STG.E.128 desc[UR6][R16.64], R40 ;  /* 0x0000002810007986 */ /* 0x0001e4000c101d06 */
[----:B0-----:R-:W-:Y:S02]  /*17e80*/  SEL R16, RZ, 0x10000, !P3 ;  /* 0x00010000ff107807 */ /* 0x001fe40005800000 */
[----:B------:R-:W-:-:S04]  /*17e90*/  SEL R17, RZ, 0x100, !P2 ;  /* 0x00000100ff117807 */ /* 0x000fc80005000000 */
[----:B------:R-:W-:Y:S02]  /*17ea0*/  IADD3 R15, PT, PT, R17, R15, R16 ;  /* 0x0000000f110f7210 */ /* 0x000fe40007ffe010 */
[----:B------:R-:W-:-:S05]  /*17eb0*/  SEL R16, RZ, 0x1, !P1 ;  /* 0x00000001ff107807 */ /* 0x000fca0004800000 */
[----:B------:R-:W-:Y:S02]  /*17ec0*/  IMAD.IADD R15, R15, 0x1, R16 ;  /* 0x000000010f0f7824 */ /* 0x000fe400078e0210 */
[----:B------:R-:W-:-:S05]  /*17ed0*/  IMAD.WIDE.U32 R16, R13, 0x4, R226 ;  /* 0x000000040d107825 */ /* 0x000fca00078e00e2 */
[----:B------:R0:W-:Y:S01]  /*17ee0*/  STG.E desc[UR6][R16.64], R15 ;  /* 0x0000000f10007986 */ /* 0x0001e2000c101906 */
[----:B------:R-:W-:Y:S05]  /*17ef0*/  @!P0 BRA `(.L_x_31193) ;  /* 0x00000000002c8947 */ /* 0x000fea0003800000 */
[----:B0-----:R-:W-:Y:S01]  /*17f00*/  IMAD.U32 R15, R10, 0x10000, RZ ;  /* 0x000100000a0f7824 */ /* 0x001fe200078e00ff */
[----:B------:R-:W-:-:S04]  /*17f10*/  LOP3.LUT R16, R11, 0xffff, RZ, 0xc0, !PT ;  /* 0x0000ffff0b107812 */ /* 0x000fc800078ec0ff */
[----:B------:R-:W-:-:S04]  /*17f20*/  LOP3.LUT R15, R15, 0xff0000, RZ, 0xc0, !PT ;  /* 0x00ff00000f0f7812 */ /* 0x000fc800078ec0ff */
[----:B------:R-:W-:Y:S02]  /*17f30*/  LEA R15, R16, R15, 0x18 ;  /* 0x0000000f100f7211 */ /* 0x000fe400078ec0ff */
[----:B------:R-:W-:-:S05]  /*17f40*/  LOP3.LUT R16, R9, 0xff, RZ, 0xc0, !PT ;  /* 0x000000ff09107812 */ /* 0x000fca00078ec0ff */
[----:B------:R-:W-:Y:S01]  /*17f50*/  IMAD R15, R16, 0x100, R15 ;  /* 0x00000100100f7824 */ /* 0x000fe200078e020f */
[----:B------:R-:W-:-:S05]  /*17f60*/  LOP3.LUT R16, R7, 0xff, RZ, 0xc0, !PT ;  /* 0x000000ff07107812 */ /* 0x000fca00078ec0ff */
[----:B------:R-:W-:Y:S02]  /*17f70*/  IMAD.IADD R15, R15, 0x1, R16 ;  /* 0x000000010f0f7824 */ /* 0x000fe400078e0210 */
[----:B------:R-:W0:Y:S02]  /*17f80*/  LDC.64 R16, c[0x0][0x3b8] ;  /* 0x0000ee00ff107b82 */ /* 0x000e240000000a00 */
[----:B0-----:R-:W-:-:S05]  /*17f90*/  IMAD.WIDE.U32 R16, R13, 0x4, R16 ;  /* 0x000000040d107825 */ /* 0x001fca00078e0010 */
[----:B------:R1:W-:Y:S02]  /*17fa0*/  STG.E desc[UR6][R16.64], R15 ;  /* 0x0000000f10007986 */ /* 0x0003e4000c101906 */
.L_x_31193:
        /* <DEDUP_REMOVED lines=26> */
.L_x_31197:
        /* <DEDUP_REMOVED lines=12> */
.L_x_31199:
[----:B------:R-:W-:Y:S05]  /*18210*/  BSYNC.RECONVERGENT B1 ;  /* 0x0000000000017941 */ /* 0x000fea0003800200 */
.L_x_31198:
        /* <DEDUP_REMOVED lines=52> */
[----:B------:R-:W-:Y:S01]  /*18560*/  LOP3.LUT R3, R220, R20, R9, 0x96, !PT ;  /* 0x00000014dc037212 */ /* 0x000fe200078e9609 */
[----:B------:R-:W-:Y:S02]  /*18570*/  IMAD.MOV.U32 R20, RZ, RZ, R8 ;  /* 0x000000ffff147224 */ /* 0x000fe400078e0008 */
[----:B------:R-:W-:-:S05]  /*18580*/  IMAD.WIDE.U32 R8, R4, -0x326172a9, RZ ;  /* 0xcd9e8d5704087825 */ /* 0x000fca00078e00ff */
[----:B------:R-:W-:Y:S01]  /*18590*/  LOP3.LUT R4, R10, UR15, R9, 0x96, !PT ;  /* 0x0000000f0a047c12 */ /* 0x000fe2000f8e9609 */
[----:B------:R-:W-:-:S07]  /*185a0*/  IMAD.MOV.U32 R9, RZ, RZ, RZ ;  /* 0x000000ffff097224 */ /* 0x000fce00078e00ff */
.L_x_31196:
[----:B------:R-:W-:Y:S05]  /*185b0*/  BSYNC.RECONVERGENT B0 ;  /* 0x0000000000007941 */ /* 0x000fea0003800200 */
.L_x_31195:
        /* <DEDUP_REMOVED lines=17> */
.L_x_31202:
        /* <DEDUP_REMOVED lines=12> */
.L_x_31204:
[----:B------:R-:W-:Y:S05]  /*18790*/  BSYNC.RECONVERGENT B1 ;  /* 0x0000000000017941 */ /* 0x000fea0003800200 */
.L_x_31203:
        /* <DEDUP_REMOVED lines=53> */
[----:B------:R-:W-:Y:S01]  /*18af0*/  LOP3.LUT R3, R220, R22, R9, 0x96, !PT ;  /* 0x00000016dc037212 */ /* 0x000fe200078e9609 */
[----:B------:R-:W-:-:S05]  /*18b00*/  IMAD.WIDE.U32 R8, R4, -0x326172a9, RZ ;  /* 0xcd9e8d5704087825 */ /* 0x000fca00078e00ff */
[----:B------:R-:W-:Y:S01]  /*18b10*/  LOP3.LUT R4, R10, UR15, R9, 0x96, !PT ;  /* 0x0000000f0a047c12 */ /* 0x000fe2000f8e9609 */
[----:B------:R-:W-:-:S07]  /*18b20*/  IMAD.MOV.U32 R10, RZ, RZ, RZ ;  /* 0x000000ffff0a7224 */ /* 0x000fce00078e00ff */
.L_x_31201:
[----:B------:R-:W-:Y:S05]  /*18b30*/  BSYNC.RECONVERGENT B0 ;  /* 0x0000000000007941 */ /* 0x000fea0003800200 */
.L_x_31200:
        /* <DEDUP_REMOVED lines=15> */
.L_x_31207:
        /* <DEDUP_REMOVED lines=12> */
.L_x_31209:
[----:B------:R-:W-:Y:S05]  /*18cf0*/  BSYNC.RECONVERGENT B1 ;  /* 0x0000000000017941 */ /* 0x000fea0003800200 */
.L_x_31208:
        /* <DEDUP_REMOVED lines=58> */
.L_x_31206:
[----:B------:R-:W-:Y:S05]  /*190a0*/  BSYNC.RECONVERGENT B0 ;  /* 0x0000000000007941 */ /* 0x000fea0003800200 */
.L_x_31205:
[----:B------:R-:W-:Y:S01]  /*190b0*/  ISETP.NE.AND P3, PT, R16, 0x1, PT ;  /* 0x000000011000780c */ /* 0x000fe20003f65270 */
[----:B------:R-:W-:Y:S01]  /*190c0*/  BSSY.RECONVERGENT B0, `(.L_x_31210) ;  /* 0x0000057000007945 */ /* 0x000fe20003800200 */
[----:B------:R-:W-:Y:S02]  /*190d0*/  I2FP.F32.U32 R10, R14 ;  /* 0x0000000e000a7245 */ /* 0x000fe40000201000 */
[----:B------:R-:W-:-:S03]  /*190e0*/  MOV R11, R8 ;  /* 0x00000008000b7202 */ /* 0x000fc60000000f00 */
[----:B------:R-:W-:-:S05]  /*190f0*/  FFMA.FTZ R10, R10, R233, 1.1641532182693481445e-10 ;  /* 0x2f0000000a0a7423 */ /* 0x000fca00000100e9 */
[----:B------:R-:W-:Y:S01]  /*19100*/  FSETP.LE.FTZ.AND P2, PT, R10, R214, PT ;  /* 0x000000d60a00720b */ /* 0x000fe20003f53000 */
[----:B------:R-:W-:Y:S01]  /*19110*/  FMUL.FTZ R10, R17, R213 ;  /* 0x000000d5110a7220 */ /* 0x000fe20000410000 */
[----:B------:R-:W-:Y:S01]  /*19120*/  IMAD.MOV.U32 R17, RZ, RZ, 0x2 ;  /* 0x00000002ff117424 */ /* 0x000fe200078e00ff */
        /* <DEDUP_REMOVED lines=9> */
.L_x_31212:
        /* <DEDUP_REMOVED lines=12> */
.L_x_31214:
[----:B------:R-:W-:Y:S05]  /*19280*/  BSYNC.RECONVERGENT B1 ;  /* 0x0000000000017941 */ /* 0x000fea0003800200 */
.L_x_31213:
        /* <DEDUP_REMOVED lines=58> */
.L_x_31211:
[----:B------:R-:W-:Y:S05]  /*19630*/  BSYNC.RECONVERGENT B0 ;  /* 0x0000000000007941 */ /* 0x000fea0003800200 */
.L_x_31210:
        /* <DEDUP_REMOVED lines=15> */
.L_x_31217:
        /* <DEDUP_REMOVED lines=12> */
.L_x_31219:
[----:B------:R-:W-:Y:S05]  /*197f0*/  BSYNC.RECONVERGENT B1 ;  /* 0x0000000000017941 */ /* 0x000fea0003800200 */
.L_x_31218:
        /* <DEDUP_REMOVED lines=58> */
.L_x_31216:
[----:B------:R-:W-:Y:S05]  /*19ba0*/  BSYNC.RECONVERGENT B0 ;  /* 0x0000000000007941 */ /* 0x000fea0003800200 */
.L_x_31215:
        /* <DEDUP_REMOVED lines=17> */
.L_x_31222:
        /* <DEDUP_REMOVED lines=12> */
.L_x_31224:
[----:B------:R-:W-:Y:S05]  /*19d80*/  BSYNC.RECONVERGENT B1 ;  /* 0x0000000000017941 */ /* 0x000fea0003800200 */
.L_x_31223:
        /* <DEDUP_REMOVED lines=58> */
.L_x_31221:
[----:B------:R-:W-:Y:S05]  /*1a130*/  BSYNC.RECONVERGENT B0 ;  /* 0x0000000000007941 */ /* 0x000fea0003800200 */
.L_x_31220:
        /* <DEDUP_REMOVED lines=15> */
.L_x_31227:
        /* <DEDUP_REMOVED lines=12> */
.L_x_31229:
[----:B------:R-:W-:Y:S05]  /*1a2f0*/  BSYNC.RECONVERGENT B1 ;  /* 0x0000000000017941 */ /* 0x000fea0003800200 */
.L_x_31228:
        /* <DEDUP_REMOVED lines=55> */
[----:B------:R-:W-:Y:S02]  /*1a670*/  IMAD.MOV.U32 R8, RZ, RZ, R22 ;  /* 0x000000ffff087224 */ /* 0x000fe400078e0016 */
[----:B------:R-:W-:Y:S01]  /*1a680*/  HFMA2 R22, -RZ, RZ, 0, 0 ;  /* 0x00000000ff167431 */ /* 0x000fe200000001ff */
[----:B------:R-:W-:-:S07]  /*1a690*/  LOP3.LUT R4, R24, UR15, R23, 0x96, !PT ;  /* 0x0000000f18047c12 */ /* 0x000fce000f8e9617 */
.L_x_31226:
[----:B------:R-:W-:Y:S05]  /*1a6a0*/  BSYNC.RECONVERGENT B0 ;  /* 0x0000000000007941 */ /* 0x000fea0003800200 */
.L_x_31225:
[----:B------:R-:W-:Y:S01]  /*1a6b0*/  ISETP.NE.AND P6, PT, R22, 0x1, PT ;  /* 0x000000011600780c */ /* 0x000fe20003fc5270 */
[----:B------:R-:W-:Y:S01]  /*1a6c0*/  BSSY.RECONVERGENT B0, `(.L_x_31230) ;  /* 0x000005a000007945 */ /* 0x000fe20003800200 */
[----:B------:R-:W-:Y:S01]  /*1a6d0*/  I2FP.F32.U32 R11, R11 ;  /* 0x0000000b000b7245 */ /* 0x000fe20000201000 */
[----:B------:R-:W-:Y:S02]  /*1a6e0*/  IMAD.MOV.U32 R21, RZ, RZ, 0x2 ;  /* 0x00000002ff157424 */ /* 0x000fe400078e00ff */
        /* <DEDUP_REMOVED lines=13> */
.L_x_31232:
        /* <DEDUP_REMOVED lines=15> */
.L_x_31234:
[----:B------:R-:W-:Y:S05]  /*1a8b0*/  BSYNC.RECONVERGENT B1 ;  /* 0x0000000000017941 */ /* 0x000fea0003800200 */
.L_x_31233:
        /* <DEDUP_REMOVED lines=57> */
[----:B------:R-:W-:-:S07]  /*1ac50*/  LOP3.LUT R4, R24, UR15, R23, 0x96, !PT ;  /* 0x0000000f18047c12 */ /* 0x000fce000f8e9617 */
.L_x_31231:
[----:B------:R-:W-:Y:S05]  /*1ac60*/  BSYNC.RECONVERGENT B0 ;  /* 0x0000000000007941 */ /* 0x000fea0003800200 */
.L_x_31230:
[----:B------:R-:W-:Y:S02]  /*1ac70*/  LOP3.LUT R12, R12, 0xffffffef, RZ, 0xc0, !PT ;  /* 0xffffffef0c0c7812 */ /* 0x000fe400078ec0ff */
        /* <DEDUP_REMOVED lines=17> */
[----:B------:R-:W-:Y:S02]  /*1ad90*/  @P3 LOP3.LUT R12, R12, 0x20, RZ, 0xfc, !PT ;  /* 0x000000200c0c3812 */ /* 0x000fe400078efcff */
[----:B------:R-:W-:Y:S01]  /*1ada0*/  FSEL R11, R11, RZ, P4 ;  /* 0x000000ff0b0b7208 */ /* 0x000fe20002000000 */
        /* <DEDUP_REMOVED lines=8> */
[----:B------:R-:W-:Y:S01]  /*1ae30*/  FMUL.FTZ R7, R67, R213 ;  /* 0x000000d543077220 */ /* 0x000fe20000410000 */
[----:B------:R-:W-:Y:S02]  /*1ae40*/  SEL R9, RZ, 0x1, P5 ;  /* 0x00000001ff097807 */ /* 0x000fe40002800000 */
[C---:B------:R-:W-:Y:S02]  /*1ae50*/  LOP3.LUT P5, RZ, R12.reuse, 0x10, RZ, 0xc0, !PT ;  /* 0x000000100cff7812 */ /* 0x040fe400078ac0ff */
[----:B------:R-:W-:Y:S02]  /*1ae60*/  FSEL R7, R7, RZ, !P6 ;  /* 0x000000ff07077208 */ /* 0x000fe40007000000 */
[----:B------:R-:W-:Y:S02]  /*1ae70*/  SEL R10, RZ, 0x1, P0 ;  /* 0x00000001ff0a7807 */ /* 0x000fe40000000000 */
[----:B------:R-:W-:Y:S01]  /*1ae80*/  LOP3.LUT P0, RZ, R12, 0x8, RZ, 0xc0, !PT ;  /* 0x000000080cff7812 */ /* 0x000fe2000780c0ff */
[----:B------:R-:W-:Y:S01]  /*1ae90*/  FADD.FTZ R39, R7, R11 ;  /* 0x0000000b07277221 */ /* 0x000fe20000010000 */
[----:B------:R-:W-:-:S02]  /*1aea0*/  SEL R7, RZ, 0x1, P3 ;  /* 0x00000001ff077807 */ /* 0x000fc40001800000 */
[----:B------:R-:W-:Y:S02]  /*1aeb0*/  LOP3.LUT P3, RZ, R12, 0x20, RZ, 0xc0, !PT ;  /* 0x000000200cff7812 */ /* 0x000fe4000786c0ff */
[----:B------:R-:W-:Y:S01]  /*1aec0*/  SEL R11, RZ, 0x1, P6 ;  /* 0x00000001ff0b7807 */ /* 0x000fe20003000000 */
[----:B------:R-:W-:Y:S01]  /*1aed0*/  @P5 FADD.FTZ R38, R62, R38 ;  /* 0x000000263e265221 */ /* 0x000fe20000010000 */
[----:B------:R-:W-:Y:S01]  /*1aee0*/  @P5 FADD.FTZ R37, R61, R37 ;  /* 0x000000253d255221 */ /* 0x000fe20000010000 */
[----:B------:R-:W-:Y:S01]  /*1aef0*/  @P5 FADD.FTZ R36, R60, R36 ;  /* 0x000000243c245221 */ /* 0x000fe20000010000 */
[----:B------:R-:W-:Y:S01]  /*1af00*/  @P5 FADD.FTZ R39, R63, R39 ;  /* 0x000000273f275221 */ /* 0x000fe20000010000 */
[----:B------:R-:W-:Y:S06]  /*1af10*/  BRA `(.L_x_31235) ;  /* 0x0000001400bc7947 */ /* 0x000fec0003800000 */
.L_x_31194:
        /* <DEDUP_REMOVED lines=16> */
.L_x_31238:
        /* <DEDUP_REMOVED lines=12> */
.L_x_31240:
[----:B------:R-:W-:Y:S05]  /*1b0e0*/  BSYNC.RECONVERGENT B1 ;  /* 0x0000000000017941 */ /* 0x000fea0003800200 */
.L_x_31239:
[----:B------:R-:W-:Y:S01]  /*1b0f0*/  IMAD.WIDE.U32 R22, R2, -0x2daee0ad, RZ ;  /* 0xd2511f5302167825 */ /* 0x000fe200078e00ff */
[----:B------:R-:W-:-:S03]  /*1b100*/  UIADD3 UR15, UPT, UPT, UR4, -0x61c88647, URZ ;  /* 0x9e3779b9040f7890 */ /* 0x000fc6000fffe0ff */
[----:B------:R-:W-:Y:S01]  /*1b110*/  IMAD.WIDE.U32 R24, R0, -0x326172a9, RZ ;  /* 0xcd9e8d5700187825 */ /* 0x000fe200078e00ff */
[----:B------:R-:W-:-:S05]  /*1b120*/  LOP3.LUT R3, R6, UR5, R23, 0x96, !PT ;  /* 0x0000000506037c12 */ /* 0x000fca000f8e9617 */
        /* <DEDUP_REMOVED lines=48> */
[----:B------:R-:W-:-:S04]  /*1b430*/  IMAD.WIDE.U32 R22, R4, -0x326172a9, RZ ;  /* 0xcd9e8d5704167825 */ /* 0x000fc800078e00ff */
[----:B------:R-:W-:Y:S02]  /*1b440*/  IMAD.MOV.U32 R8, RZ, RZ, R22 ;  /* 0x000000ffff087224 */ /* 0x000fe400078e0016 */
[----:B------:R-:W-:Y:S01]  /*1b450*/  HFMA2 R22, -RZ, RZ, 0, 0 ;  /* 0x00000000ff167431 */ /* 0x000fe200000001ff */
[----:B------:R-:W-:Y:S01]  /*1b460*/  LOP3.LUT R4, R24, UR15, R23, 0x96, !PT ;  /* 0x0000000f18047c12 */ /* 0x000fe2000f8e9617 */
[----:B------:R-:W-:-:S07]  /*1b470*/  IMAD.MOV.U32 R23, RZ, RZ, R14 ;  /* 0x000000ffff177224 */ /* 0x000fce00078e000e */
.L_x_31237:
[----:B------:R-:W-:Y:S05]  /*1b480*/  BSYNC.RECONVERGENT B0 ;  /* 0x0000000000007941 */ /* 0x000fea0003800200 */
.L_x_31236:
        /* <DEDUP_REMOVED lines=16> */
.L_x_31243:
        /* <DEDUP_REMOVED lines=12> */
.L_x_31245:
[----:B------:R-:W-:Y:S05]  /*1b650*/  BSYNC.RECONVERGENT B1 ;  /* 0x0000000000017941 */ /* 0x000fea0003800200 */
.L_x_31244:
[----:B------:R-:W-:Y:S01]  /*1b660*/  IMAD.WIDE.U32 R26, R2, -0x2daee0ad, RZ ;  /* 0xd2511f53021a7825 */ /* 0x000fe200078e00ff */
[----:B------:R-:W-:-:S03]  /*1b670*/  UIADD3 UR15, UPT, UPT, UR4, -0x61c88647, URZ ;  /* 0x9e3779b9040f7890 */ /* 0x000fc6000fffe0ff */
[----:B------:R-:W-:Y:S01]  /*1b680*/  IMAD.WIDE.U32 R24, R0, -0x326172a9, RZ ;  /* 0xcd9e8d5700187825 */ /* 0x000fe200078e00ff */
[----:B------:R-:W-:-:S03]  /*1b690*/  LOP3.LUT R3, R6, UR5, R27, 0x96, !PT ;  /* 0x0000000506037c12 */ /* 0x000fc6000f8e961b */
[----:B------:R-:W-:Y:S02]  /*1b6a0*/  IMAD.MOV.U32 R14, RZ, RZ, R20 ;  /* 0x000000ffff0e7224 */ /* 0x000fe400078e0014 */
        /* <DEDUP_REMOVED lines=53> */
.L_x_31242:
[----:B------:R-:W-:Y:S05]  /*1ba00*/  BSYNC.RECONVERGENT B0 ;  /* 0x0000000000007941 */ /* 0x000fea0003800200 */
.L_x_31241:
        /* <DEDUP_REMOVED lines=16> */
.L_x_31248:
        /* <DEDUP_REMOVED lines=12> */
.L_x_31250:
[----:B------:R-:W-:Y:S05]  /*1bbd0*/  BSYNC.RECONVERGENT B1 ;  /* 0x0000000000017941 */ /* 0x000fea0003800200 */
.L_x_31249:
[----:B------:R-:W-:Y:S01]  /*1bbe0*/  IMAD.WIDE.U32 R26, R2, -0x2daee0ad, RZ ;  /* 0xd2511f53021a7825 */ /* 0x000fe200078e00ff */
[----:B------:R-:W-:-:S03]  /*1bbf0*/  UIADD3 UR15, UPT, UPT, UR4, -0x61c88647, URZ ;  /* 0x9e3779b9040f7890 */ /* 0x000fc6000fffe0ff */
[----:B------:R-:W-:Y:S01]  /*1bc00*/  IMAD.WIDE.U32 R24, R0, -0x326172a9, RZ ;  /* 0xcd9e8d5700187825 */ /* 0x000fe200078e00ff */
[----:B------:R-:W-:-:S03]  /*1bc10*/  LOP3.LUT R3, R6, UR5, R27, 0x96, !PT ;  /* 0x0000000506037c12 */ /* 0x000fc6000f8e961b */
[----:B------:R-:W-:Y:S02]  /*1bc20*/  IMAD.MOV.U32 R14, RZ, RZ, R20 ;  /* 0x000000ffff0e7224 */ /* 0x000fe400078e0014 */
        /* <DEDUP_REMOVED lines=53> */
.L_x_31247:
[----:B------:R-:W-:Y:S05]  /*1bf80*/  BSYNC.RECONVERGENT B0 ;  /* 0x0000000000007941 */ /* 0x000fea0003800200 */
.L_x_31246:
        /* <DEDUP_REMOVED lines=16> */
.L_x_31253:
        /* <DEDUP_REMOVED lines=12> */
.L_x_31255:
[----:B------:R-:W-:Y:S05]  /*1c150*/  BSYNC.RECONVERGENT B1 ;  /* 0x0000000000017941 */ /* 0x000fea0003800200 */
.L_x_31254:
[----:B------:R-:W-:Y:S01]  /*1c160*/  IMAD.WIDE.U32 R26, R2, -0x2daee0ad, RZ ;  /* 0xd2511f53021a7825 */ /* 0x000fe200078e00ff */
[----:B------:R-:W-:Y:S01]  /*1c170*/  UIADD3 UR15, UPT, UPT, UR4, -0x61c88647, URZ ;  /* 0x9e3779b9040f7890 */ /* 0x000fe2000fffe0ff */
[----:B------:R-:W-:Y:S02]  /*1c180*/  MOV R14, R20 ;  /* 0x00000014000e7202 */ /* 0x000fe40000000f00 */
[----:B------:R-:W-:Y:S02]  /*1c190*/  HFMA2 R21, -RZ, RZ, 0, 0 ;  /* 0x00000000ff157431 */ /* 0x000fe400000001ff */
        /* <DEDUP_REMOVED lines=54> */
.L_x_31252:
[----:B------:R-:W-:Y:S05]  /*1c500*/  BSYNC.RECONVERGENT B0 ;  /* 0x0000000000007941 */ /* 0x000fea0003800200 */
.L_x_31251:
[----:B------:R-:W-:Y:S01]  /*1c510*/  I2FP.F32.U32 R14, R14 ;  /* 0x0000000e000e7245 */ /* 0x000fe20000201000 */
[-C--:B-----5:R-:W-:Y:S01]  /*1c520*/  FMUL.FTZ R16, R16, R213.reuse ;  /* 0x000000d510107220 */ /* 0x0a0fe20000410000 */
[-C--:B------:R-:W-:Y:S01]  /*1c530*/  FMUL.FTZ R17, R17, R213.reuse ;  /* 0x000000d511117220 */ /* 0x080fe20000410000 */
[----:B------:R-:W-:Y:S02]  /*1c540*/  FMUL.FTZ R19, R19, R213 ;  /* 0x000000d513137220 */ /* 0x000fe40000410000 */
[----:B------:R-:W-:Y:S01]  /*1c550*/  FFMA.FTZ R14, R14, R233, 1.1641532182693481445e-10 ;  /* 0x2f0000000e0e7423 */ /* 0x000fe200000100e9 */
[----:B------:R-:W-:Y:S02]  /*1c560*/  FSEL R36, R16, RZ, P1 ;  /* 0x000000ff10247208 */ /* 0x000fe40000800000 */
[----:B------:R-:W-:Y:S02]  /*1c570*/  FSEL R37, R17, RZ, P2 ;  /* 0x000000ff11257208 */ /* 0x000fe40001000000 */
[----:B------:R-:W-:Y:S01]  /*1c580*/  FSETP.GTU.FTZ.AND P6, PT, R14, R214, PT ;  /* 0x000000d60e00720b */ /* 0x000fe20003fdc000 */
[----:B------:R-:W-:Y:S01]  /*1c590*/  FMUL.FTZ R14, R18, R213 ;  /* 0x000000d5120e7220 */ /* 0x000fe20000410000 */
[----:B------:R-:W-:Y:S01]  /*1c5a0*/  @P5 FADD.FTZ R36, R60, R36 ;  /* 0x000000243c245221 */ /* 0x000fe20000010000 */
[----:B------:R-:W-:Y:S01]  /*1c5b0*/  @P5 FADD.FTZ R37, R61, R37 ;  /* 0x000000253d255221 */ /* 0x000fe20000010000 */
[----:B------:R-:W-:-:S02]  /*1c5c0*/  FSEL R39, R19, RZ, !P6 ;  /* 0x000000ff13277208 */ /* 0x000fc40007000000 */
[----:B------:R-:W-:Y:S02]  /*1c5d0*/  FSEL R38, R14, RZ, P3 ;  /* 0x000000ff0e267208 */ /* 0x000fe40001800000 */
[----:B------:R-:W-:Y:S01]  /*1c5e0*/  PLOP3.LUT P4, PT, P6, PT, PT, 0x8, 0x80 ;  /* 0x000000000080781c */ /* 0x000fe2000378e170 */
[----:B------:R-:W-:Y:S02]  /*1c5f0*/  @P5 FADD.FTZ R39, R63, R39 ;  /* 0x000000273f275221 */ /* 0x000fe40000010000 */
[----:B------:R-:W-:-:S10]  /*1c600*/  @P5 FADD.FTZ R38, R62, R38 ;  /* 0x000000263e265221 */ /* 0x000fd40000010000 */
.L_x_31235:
        /* <DEDUP_REMOVED lines=22> */
.L_x_31256:
        /* <DEDUP_REMOVED lines=26> */
.L_x_31260:
        /* <DEDUP_REMOVED lines=12> */
.L_x_31262:
[----:B------:R-:W-:Y:S05]  /*1c9d0*/  BSYNC.RECONVERGENT B1 ;  /* 0x0000000000017941 */ /* 0x000fea0003800200 */
.L_x_31261:
[----:B------:R-:W-:Y:S01]  /*1c9e0*/  IMAD.WIDE.U32 R22, R2, -0x2daee0ad, RZ ;  /* 0xd2511f5302167825 */ /* 0x000fe200078e00ff */
[----:B------:R-:W-:Y:S01]  /*1c9f0*/  UIADD3 UR15, UPT, UPT, UR4, -0x61c88647, URZ ;  /* 0x9e3779b9040f7890 */ /* 0x000fe2000fffe0ff */
[----:B------:R-:W-:Y:S02]  /*1ca00*/  MOV R7, R20 ;  /* 0x0000001400077202 */ /* 0x000fe40000000f00 */
        /* <DEDUP_REMOVED lines=53> */
[----:B------:R-:W-:-:S07]  /*1cd60*/  IMAD.MOV.U32 R9, RZ, RZ, RZ ;  /* 0x000000ffff097224 */ /* 0x000fce00078e00ff */
.L_x_31259:
[----:B------:R-:W-:Y:S05]  /*1cd70*/  BSYNC.RECONVERGENT B0 ;  /* 0x0000000000007941 */ /* 0x000fea0003800200 */
.L_x_31258:
        /* <DEDUP_REMOVED lines=17> */
.L_x_31265:
        /* <DEDUP_REMOVED lines=12> */
.L_x_31267:
[----:B------:R-:W-:Y:S05]  /*1cf50*/  BSYNC.RECONVERGENT B1 ;  /* 0x0000000000017941 */ /* 0x000fea0003800200 */
.L_x_31266:
        /* <DEDUP_REMOVED lines=57> */
.L_x_31264:
[----:B------:R-:W-:Y:S05]  /*1d2f0*/  BSYNC.RECONVERGENT B0 ;  /* 0x0000000000007941 */ /* 0x000fea0003800200 */
.L_x_31263:
        /* <DEDUP_REMOVED lines=15> */
.L_x_31270:
        /* <DEDUP_REMOVED lines=12> */
.L_x_31272:
[----:B------:R-:W-:Y:S05]  /*1d4b0*/  BSYNC.RECONVERGENT B1 ;  /* 0x0000000000017941 */ /* 0x000fea0003800200 */
.L_x_31271:
        /* <DEDUP_REMOVED lines=54> */
[----:B------:R-:W-:Y:S01]  /*1d820*/  LOP3.LUT R3, R220, R22, R11, 0x96, !PT ;  /* 0x00000016dc037212 */ /* 0x000fe200078e960b */
[----:B------:R-:W-:-:S05]  /*1d830*/  IMAD.WIDE.U32 R10, R4, -0x326172a9, RZ ;  /* 0xcd9e8d57040a7825 */ /* 0x000fca00078e00ff */
[----:B------:R-:W-:Y:S02]  /*1d840*/  LOP3.LUT R4, R20, UR15, R11, 0x96, !PT ;  /* 0x0000000f14047c12 */ /* 0x000fe4000f8e960b */
[----:B------:R-:W-:-:S07]  /*1d850*/  MOV R8, R10 ;  /* 0x0000000a00087202 */ /* 0x000fce0000000f00 */
.L_x_31269:
[----:B------:R-:W-:Y:S05]  /*1d860*/  BSYNC.RECONVERGENT B0 ;  /* 0x0000000000007941 */ /* 0x000fea0003800200 */
.L_x_31268:
[----:B------:R-:W-:Y:S01]  /*1d870*/  ISETP.NE.AND P3, PT, R21, 0x1, PT ;  /* 0x000000011500780c */ /* 0x000fe20003f65270 */
[----:B------:R-:W-:Y:S01]  /*1d880*/  BSSY.RECONVERGENT B0, `(.L_x_31273) ;  /* 0x0000057000007945 */ /* 0x000fe20003800200 */
[----:B------:R-:W-:Y:S01]  /*1d890*/  I2FP.F32.U32 R10, R16 ;  /* 0x00000010000a7245 */ /* 0x000fe20000201000 */
[----:B------:R-:W-:Y:S01]  /*1d8a0*/  IMAD.MOV.U32 R20, RZ, RZ, 0x2 ;  /* 0x00000002ff147424 */ /* 0x000fe200078e00ff */
[----:B------:R-:W-:-:S03]  /*1d8b0*/  MOV R11, R8 ;  /* 0x00000008000b7202 */ /* 0x000fc60000000f00 */
        /* <DEDUP_REMOVED lines=12> */
.L_x_31275:
        /* <DEDUP_REMOVED lines=12> */
.L_x_31277:
[----:B------:R-:W-:Y:S05]  /*1da40*/  BSYNC.RECONVERGENT B1 ;  /* 0x0000000000017941 */ /* 0x000fea0003800200 */
.L_x_31276:
        /* <DEDUP_REMOVED lines=58> */
.L_x_31274:
[----:B------:R-:W-:Y:S05]  /*1ddf0*/  BSYNC.RECONVERGENT B0 ;  /* 0x0000000000007941 */ /* 0x000fea0003800200 */
.L_x_31273:
        /* <DEDUP_REMOVED lines=15> */
.L_x_31280:
        /* <DEDUP_REMOVED lines=12> */
.L_x_31282:
[----:B------:R-:W-:Y:S05]  /*1dfb0*/  BSYNC.RECONVERGENT B1 ;  /* 0x0000000000017941 */ /* 0x000fea0003800200 */
.L_x_31281:
        /* <DEDUP_REMOVED lines=58> */
.L_x_31279:
[----:B------:R-:W-:Y:S05]  /*1e360*/  BSYNC.RECONVERGENT B0 ;  /* 0x0000000000007941 */ /* 0x000fea0003800200 */
.L_x_31278:
        /* <DEDUP_REMOVED lines=17> */
.L_x_31285:
        /* <DEDUP_REMOVED lines=12> */
.L_x_31287:
[----:B------:R-:W-:Y:S05]  /*1e540*/  BSYNC.RECONVERGENT B1 ;  /* 0x0000000000017941 */ /* 0x000fea0003800200 */
.L_x_31286:
        /* <DEDUP_REMOVED lines=58> */
.L_x_31284:
[----:B------:R-:W-:Y:S05]  /*1e8f0*/  BSYNC.RECONVERGENT B0 ;  /* 0x0000000000007941 */ /* 0x000fea0003800200 */
.L_x_31283:
        /* <DEDUP_REMOVED lines=15> */
.L_x_31290:
        /* <DEDUP_REMOVED lines=12> */
.L_x_31292:
[----:B------:R-:W-:Y:S05]  /*1eab0*/  BSYNC.RECONVERGENT B1 ;  /* 0x0000000000017941 */ /* 0x000fea0003800200 */
.L_x_31291:
        /* <DEDUP_REMOVED lines=58> */
.L_x_31289:
[----:B------:R-:W-:Y:S05]  /*1ee60*/  BSYNC.RECONVERGENT B0 ;  /* 0x0000000000007941 */ /* 0x000fea0003800200 */
.L_x_31288:
[----:B------:R-:W-:Y:S01]  /*1ee70*/  ISETP.NE.AND P6, PT, R21, 0x1, PT ;  /* 0x000000011500780c */ /* 0x000fe20003fc5270 */
[----:B------:R-:W-:Y:S01]  /*1ee80*/  BSSY.RECONVERGENT B0, `(.L_x_31293) ;  /* 0x000005a000007945 */ /* 0x000fe20003800200 */
[----:B------:R-:W-:Y:S01]  /*1ee90*/  I2FP.F32.U32 R11, R11 ;  /* 0x0000000b000b7245 */ /* 0x000fe20000201000 */
[----:B------:R-:W-:-:S04]  /*1eea0*/  IMAD.MOV.U32 R20, RZ, RZ, 0x2 ;  /* 0x00000002ff147424 */ /* 0x000fc800078e00ff */
[----:B------:R-:W-:-:S05]  /*1eeb0*/  FFMA.FTZ R11, R11, R233, 1.1641532182693481445e-10 ;  /* 0x2f0000000b0b7423 */ /* 0x000fca00000100e9 */
        /* <DEDUP_REMOVED lines=12> */
.L_x_31295:
        /* <DEDUP_REMOVED lines=15> */
.L_x_31297:
[----:B------:R-:W-:Y:S05]  /*1f070*/  BSYNC.RECONVERGENT B1 ;  /* 0x0000000000017941 */ /* 0x000fea0003800200 */
.L_x_31296:
        /* <DEDUP_REMOVED lines=58> */
.L_x_31294:
[----:B------:R-:W-:Y:S05]  /*1f420*/  BSYNC.RECONVERGENT B0 ;  /* 0x0000000000007941 */ /* 0x000fea0003800200 */
.L_x_31293:
        /* <DEDUP_REMOVED lines=43> */
.L_x_31257:
        /* <DEDUP_REMOVED lines=16> */
.L_x_31301:
        /* <DEDUP_REMOVED lines=12> */
.L_x_31303:
[----:B------:R-:W-:Y:S05]  /*1f8a0*/  BSYNC.RECONVERGENT B1 ;  /* 0x0000000000017941 */ /* 0x000fea0003800200 */
.L_x_31302:
        /* <DEDUP_REMOVED lines=56> */
[----:B------:R-:W-:Y:S01]  /*1fc30*/  IMAD.MOV.U32 R22, RZ, RZ, RZ ;  /* 0x000000ffff167224 */ /* 0x000fe200078e00ff */
[----:B------:R-:W-:-:S07]  /*1fc40*/  MOV R23, R20 ;  /* 0x0000001400177202 */ /* 0x000fce0000000f00 */
.L_x_31300:
[----:B------:R-:W-:Y:S05]  /*1fc50*/  BSYNC.RECONVERGENT B0 ;  /* 0x0000000000007941 */ /* 0x000fea0003800200 */
.L_x_31299:
        /* <DEDUP_REMOVED lines=16> */
.L_x_31306:
        /* <DEDUP_REMOVED lines=12> */
.L_x_31308:
[----:B------:R-:W-:Y:S05]  /*1fe20*/  BSYNC.RECONVERGENT B1 ;  /* 0x0000000000017941 */ /* 0x000fea0003800200 */
.L_x_31307:
        /* <DEDUP_REMOVED lines=54> */
[----:B------:R-:W-:-:S04]  /*20190*/  IMAD.WIDE.U32 R20, R4, -0x326172a9, RZ ;  /* 0xcd9e8d5704147825 */ /* 0x000fc800078e00ff */
[----:B------:R-:W-:Y:S02]  /*201a0*/  IMAD.MOV.U32 R8, RZ, RZ, R20 ;  /* 0x000000ffff087224 */ /* 0x000fe400078e0014 */
[----:B------:R-:W-:Y:S01]  /*201b0*/  HFMA2 R20, -RZ, RZ, 0, 0 ;  /* 0x00000000ff147431 */ /* 0x000fe200000001ff */
[----:B------:R-:W-:-:S07]  /*201c0*/  LOP3.LUT R4, R22, UR15, R21, 0x96, !PT ;  /* 0x0000000f16047c12 */ /* 0x000fce000f8e9615 */
.L_x_31305:
[----:B------:R-:W-:Y:S05]  /*201d0*/  BSYNC.RECONVERGENT B0 ;  /* 0x0000000000007941 */ /* 0x000fea0003800200 */
.L_x_31304:
        /* <DEDUP_REMOVED lines=16> */
.L_x_31311:
        /* <DEDUP_REMOVED lines=12> */
.L_x_31313:
[----:B------:R-:W-:Y:S05]  /*203a0*/  BSYNC.RECONVERGENT B1 ;  /* 0x0000000000017941 */ /* 0x000fea0003800200 */
.L_x_31312:
        /* <DEDUP_REMOVED lines=54> */
[----:B------:R-:W-:-:S04]  /*20710*/  IMAD.WIDE.U32 R20, R4, -0x326172a9, RZ ;  /* 0xcd9e8d5704147825 */ /* 0x000fc800078e00ff */
[----:B------:R-:W-:Y:S01]  /*20720*/  IMAD.MOV.U32 R8, RZ, RZ, R20 ;  /* 0x000000ffff087224 */ /* 0x000fe200078e0014 */
[----:B------:R-:W-:Y:S01]  /*20730*/  LOP3.LUT R4, R22, UR15, R21, 0x96, !PT ;  /* 0x0000000f16047c12 */ /* 0x000fe2000f8e9615 */
[----:B------:R-:W-:-:S07]  /*20740*/  IMAD.MOV.U32 R21, RZ, RZ, RZ ;  /* 0x000000ffff157224 */ /* 0x000fce00078e00ff */
.L_x_31310:
[----:B------:R-:W-:Y:S05]  /*20750*/  BSYNC.RECONVERGENT B0 ;  /* 0x0000000000007941 */ /* 0x000fea0003800200 */
.L_x_31309:
        /* <DEDUP_REMOVED lines=16> */
.L_x_31316:
        /* <DEDUP_REMOVED lines=12> */
.L_x_31318:
[----:B------:R-:W-:Y:S05]  /*20920*/  BSYNC.RECONVERGENT B1 ;  /* 0x0000000000017941 */ /* 0x000fea0003800200 */
.L_x_31317:
        /* <DEDUP_REMOVED lines=51> */
[----:B------:R-:W-:-:S04]  /*20c60*/  IMAD.WIDE.U32 R20, R3, -0x2daee0ad, RZ ;  /* 0xd2511f5303147825 */ /* 0x000fc800078e00ff */
[----:B------:R-:W-:Y:S01]  /*20c70*/  IMAD.MOV.U32 R14, RZ, RZ, R20 ;  /* 0x000000ffff0e7224 */ /* 0x000fe200078e0014 */
[----:B------:R-:W-:Y:S01]  /*20c80*/  LOP3.LUT R3, R220, R24, R21, 0x96, !PT ;  /* 0x00000018dc037212 */ /* 0x000fe200078e9615 */
[----:B------:R-:W-:-:S03]  /*20c90*/  IMAD.WIDE.U32 R20, R4, -0x326172a9, RZ ;  /* 0xcd9e8d5704147825 */ /* 0x000fc600078e00ff */
[----:B------:R-:W-:Y:S01]  /*20ca0*/  MOV R8, R20 ;  /* 0x0000001400087202 */ /* 0x000fe20000000f00 */
[----:B------:R-:W-:Y:S01]  /*20cb0*/  IMAD.MOV.U32 R20, RZ, RZ, RZ ;  /* 0x000000ffff147224 */ /* 0x000fe200078e00ff */
[----:B------:R-:W-:-:S07]  /*20cc0*/  LOP3.LUT R4, R22, UR15, R21, 0x96, !PT ;  /* 0x0000000f16047c12 */ /* 0x000fce000f8e9615 */
.L_x_31315:
[----:B------:R-:W-:Y:S05]  /*20cd0*/  BSYNC.RECONVERGENT B0 ;  /* 0x0000000000007941 */ /* 0x000fea0003800200 */
.L_x_31314:
        /* <DEDUP_REMOVED lines=16> */
.L_x_31298:
        /* <DEDUP_REMOVED lines=11> */
[----:B0-----:R-:W-:Y:S02]  /*20e90*/  SHF.L.U32 R16, R10, 0x10, RZ ;  /* 0x000000100a107819 */ /* 0x001fe400000006ff */
[----:B------:R-:W-:Y:S02]  /*20ea0*/  LOP3.LUT R17, R11, 0xffff, RZ, 0xc0, !PT ;  /* 0x0000ffff0b117812 */ /* 0x000fe400078ec0ff */
[----:B------:R-:W-:Y:S02]  /*20eb0*/  LOP3.LUT R16, R16, 0xff0000, RZ, 0xc0, !PT ;  /* 0x00ff000010107812 */ /* 0x000fe400078ec0ff */
[----:B------:R-:W-:-:S03]  /*20ec0*/  LOP3.LUT R18, R7, 0xff, RZ, 0xc0, !PT ;  /* 0x000000ff07127812 */ /* 0x000fc600078ec0ff */
[----:B------:R-:W-:Y:S01]  /*20ed0*/  IMAD R16, R17, 0x1000000, R16 ;  /* 0x0100000011107824 */ /* 0x000fe200078e0210 */
[----:B------:R-:W-:-:S05]  /*20ee0*/  LOP3.LUT R17, R9, 0xff, RZ, 0xc0, !PT ;  /* 0x000000ff09117812 */ /* 0x000fca00078ec0ff */
[----:B------:R-:W-:-:S05]  /*20ef0*/  IMAD R16, R17, 0x100, R16 ;  /* 0x0000010011107824 */ /* 0x000fca00078e0210 */
[----:B------:R-:W-:Y:S02]  /*20f00*/  IADD3 R18, PT, PT, R16, R18, RZ ;  /* 0x0000001210127210 */ /* 0x000fe40007ffe0ff */
[----:B------:R-:W0:Y:S02]  /*20f10*/  LDC.64 R16, c[0x0][0x3b8] ;  /* 0x0000ee00ff107b82 */ /* 0x000e240000000a00 */
[----:B0-----:R-:W-:-:S05]  /*20f20*/  IMAD.WIDE.U32 R16, R206, 0x4, R16 ;  /* 0x00000004ce107825 */ /* 0x001fca00078e0010 */
[----:B------:R1:W-:Y:S02]  /*20f30*/  STG.E desc[UR6][R16.64], R18 ;  /* 0x0000001210007986 */ /* 0x0003e4000c101906 */
.L_x_31319:
        /* <DEDUP_REMOVED lines=26> */
.L_x_31323:
        /* <DEDUP_REMOVED lines=12> */
.L_x_31325:
[----:B------:R-:W-:Y:S05]  /*211a0*/  BSYNC.RECONVERGENT B1 ;  /* 0x0000000000017941 */ /* 0x000fea0003800200 */
.L_x_31324:
        /* <DEDUP_REMOVED lines=54> */
[----:B------:R-:W-:-:S05]  /*21510*/  IMAD.WIDE.U32 R8, R4, -0x326172a9, RZ ;  /* 0xcd9e8d5704087825 */ /* 0x000fca00078e00ff */
[----:B------:R-:W-:Y:S01]  /*21520*/  LOP3.LUT R4, R10, UR15, R9, 0x96, !PT ;  /* 0x0000000f0a047c12 */ /* 0x000fe2000f8e9609 */
[----:B------:R-:W-:-:S07]  /*21530*/  IMAD.MOV.U32 R9, RZ, RZ, RZ ;  /* 0x000000ffff097224 */ /* 0x000fce00078e00ff */
.L_x_31322:
[----:B------:R-:W-:Y:S05]  /*21540*/  BSYNC.RECONVERGENT B0 ;  /* 0x0000000000007941 */ /* 0x000fea0003800200 */
.L_x_31321:
        /* <DEDUP_REMOVED lines=17> */
.L_x_31328:
        /* <DEDUP_REMOVED lines=12> */
.L_x_31330:
[----:B------:R-:W-:Y:S05]  /*21720*/  BSYNC.RECONVERGENT B1 ;  /* 0x0000000000017941 */ /* 0x000fea0003800200 */
.L_x_31329:
        /* <DEDUP_REMOVED lines=54> */
[----:B------:R-:W-:-:S05]  /*21a90*/  IMAD.WIDE.U32 R8, R4, -0x326172a9, RZ ;  /* 0xcd9e8d5704087825 */ /* 0x000fca00078e00ff */
[----:B------:R-:W-:Y:S01]  /*21aa0*/  LOP3.LUT R4, R10, UR15, R9, 0x96, !PT ;  /* 0x0000000f0a047c12 */ /* 0x000fe2000f8e9609 */
[----:B------:R-:W-:-:S07]  /*21ab0*/  HFMA2 R10, -RZ, RZ, 0, 0 ;  /* 0x00000000ff0a7431 */ /* 0x000fce00000001ff */
.L_x_31327:
[----:B------:R-:W-:Y:S05]  /*21ac0*/  BSYNC.RECONVERGENT B0 ;  /* 0x0000000000007941 */ /* 0x000fea0003800200 */
.L_x_31326:
        /* <DEDUP_REMOVED lines=15> */
.L_x_31333:
        /* <DEDUP_REMOVED lines=12> */
.L_x_31335:
[----:B------:R-:W-:Y:S05]  /*21c80*/  BSYNC.RECONVERGENT B1 ;  /* 0x0000000000017941 */ /* 0x000fea0003800200 */
.L_x_31334:
        /* <DEDUP_REMOVED lines=58> */
.L_x_31332:
[----:B------:R-:W-:Y:S05]  /*22030*/  BSYNC.RECONVERGENT B0 ;  /* 0x0000000000007941 */ /* 0x000fea0003800200 */
.L_x_31331:
[----:B------:R-:W-:Y:S01]  /*22040*/  ISETP.NE.AND P3, PT, R16, 0x1, PT ;  /* 0x000000011000780c */ /* 0x000fe20003f65270 */
[----:B------:R-:W-:Y:S01]  /*22050*/  BSSY.RECONVERGENT B0, `(.L_x_31336) ;  /* 0x0000057000007945 */ /* 0x000fe20003800200 */
[----:B------:R-:W-:Y:S01]  /*22060*/  I2FP.F32.U32 R10, R14 ;  /* 0x0000000e000a7245 */ /* 0x000fe20000201000 */
[----:B------:R-:W-:-:S04]  /*22070*/  IMAD.MOV.U32 R11, RZ, RZ, R8 ;  /* 0x000000ffff0b7224 */ /* 0x000fc800078e0008 */
        /* <DEDUP_REMOVED lines=13> */
.L_x_31338:
        /* <DEDUP_REMOVED lines=12> */
.L_x_31340:
[----:B------:R-:W-:Y:S05]  /*22210*/  BSYNC.RECONVERGENT B1 ;  /* 0x0000000000017941 */ /* 0x000fea0003800200 */
.L_x_31339:
        /* <DEDUP_REMOVED lines=58> */
.L_x_31337:
[----:B------:R-:W-:Y:S05]  /*225c0*/  BSYNC.RECONVERGENT B0 ;  /* 0x0000000000007941 */ /* 0x000fea0003800200 */
.L_x_31336:
        /* <DEDUP_REMOVED lines=15> */
.L_x_31343:
        /* <DEDUP_REMOVED lines=12> */
.L_x_31345:
[----:B------:R-:W-:Y:S05]  /*22780*/  BSYNC.RECONVERGENT B1 ;  /* 0x0000000000017941 */ /* 0x000fea0003800200 */
.L_x_31344:
        /* <DEDUP_REMOVED lines=58> */
.L_x_31342:
[----:B------:R-:W-:Y:S05]  /*22b30*/  BSYNC.RECONVERGENT B0 ;  /* 0x0000000000007941 */ /* 0x000fea0003800200 */
.L_x_31341:
        /* <DEDUP_REMOVED lines=17> */
.L_x_31348:
        /* <DEDUP_REMOVED lines=12> */
.L_x_31350:
[----:B------:R-:W-:Y:S05]  /*22d10*/  BSYNC.RECONVERGENT B1 ;  /* 0x0000000000017941 */ /* 0x000fea0003800200 */
.L_x_31349:
        /* <DEDUP_REMOVED lines=58> */
.L_x_31347:
[----:B------:R-:W-:Y:S05]  /*230c0*/  BSYNC.RECONVERGENT B0 ;  /* 0x0000000000007941 */ /* 0x000fea0003800200 */
.L_x_31346:
        /* <DEDUP_REMOVED lines=15> */
.L_x_31353:
        /* <DEDUP_REMOVED lines=12> */
.L_x_31355:
[----:B------:R-:W-:Y:S05]  /*23280*/  BSYNC.RECONVERGENT B1 ;  /* 0x0000000000017941 */ /* 0x000fea0003800200 */
.L_x_31354:
        /* <DEDUP_REMOVED lines=58> */
.L_x_31352:
[----:B------:R-:W-:Y:S05]  /*23630*/  BSYNC.RECONVERGENT B0 ;  /* 0x0000000000007941 */ /* 0x000fea0003800200 */
.L_x_31351:
        /* <DEDUP_REMOVED lines=17> */
.L_x_31358:
        /* <DEDUP_REMOVED lines=15> */
.L_x_31360:
[----:B------:R-:W-:Y:S05]  /*23840*/  BSYNC.RECONVERGENT B1 ;  /* 0x0000000000017941 */ /* 0x000fea0003800200 */
.L_x_31359:
        /* <DEDUP_REMOVED lines=58> */
.L_x_31357:
[----:B------:R-:W-:Y:S05]  /*23bf0*/  BSYNC.RECONVERGENT B0 ;  /* 0x0000000000007941 */ /* 0x000fea0003800200 */
.L_x_31356:
        /* <DEDUP_REMOVED lines=43> */
.L_x_31320:
        /* <DEDUP_REMOVED lines=16> */
.L_x_31364:
        /* <DEDUP_REMOVED lines=12> */
.L_x_31366:
[----:B------:R-:W-:Y:S05]  /*24070*/  BSYNC.RECONVERGENT B1 ;  /* 0x0000000000017941 */ /* 0x000fea0003800200 */
.L_x_31365:
        /* <DEDUP_REMOVED lines=58> */
.L_x_31363:
[----:B------:R-:W-:Y:S05]  /*24420*/  BSYNC.RECONVERGENT B0 ;  /* 0x0000000000007941 */ /* 0x000fea0003800200 */
.L_x_31362:
        /* <DEDUP_REMOVED lines=16> */
.L_x_31369:
        /* <DEDUP_REMOVED lines=12> */
.L_x_31371:
[----:B------:R-:W-:Y:S05]  /*245f0*/  BSYNC.RECONVERGENT B1 ;  /* 0x0000000000017941 */ /* 0x000fea0003800200 */
.L_x_31370:
        /* <DEDUP_REMOVED lines=58> */
.L_x_31368:
[----:B------:R-:W-:Y:S05]  /*249a0*/  BSYNC.RECONVERGENT B0 ;  /* 0x0000000000007941 */ /* 0x000fea0003800200 */
.L_x_31367:
        /* <DEDUP_REMOVED lines=16> */
.L_x_31374:
        /* <DEDUP_REMOVED lines=12> */
.L_x_31376:
[----:B------:R-:W-:Y:S05]  /*24b70*/  BSYNC.RECONVERGENT B1 ;  /* 0x0000000000017941 */ /* 0x000fea0003800200 */
.L_x_31375:
        /* <DEDUP_REMOVED lines=58> */
.L_x_31373:
[----:B------:R-:W-:Y:S05]  /*24f20*/  BSYNC.RECONVERGENT B0 ;  /* 0x0000000000007941 */ /* 0x000fea0003800200 */
.L_x_31372:
        /* <DEDUP_REMOVED lines=16> */
.L_x_31379:
        /* <DEDUP_REMOVED lines=12> */
.L_x_31381:
[----:B------:R-:W-:Y:S05]  /*250f0*/  BSYNC.RECONVERGENT B1 ;  /* 0x0000000000017941 */ /* 0x000fea0003800200 */
.L_x_31380:
        /* <DEDUP_REMOVED lines=58> */
.L_x_31378:
[----:B------:R-:W-:Y:S05]  /*254a0*/  BSYNC.RECONVERGENT B0 ;  /* 0x0000000000007941 */ /* 0x000fea0003800200 */
.L_x_31377:
        /* <DEDUP_REMOVED lines=16> */
.L_x_31361:
[----:B------:R-:W-:Y:S01]  /*255b0*/  IMAD.WIDE.U32 R16, R204, 0x10, R234 ;  /* 0x00000010cc107825 */ /* 0x000fe200078e00ea */
[----:B------:R-:W-:-:S04]  /*255c0*/  SEL R14, RZ, 0x1000000, !P4 ;  /* 0x01000000ff0e7807 */ /* 0x000fc80006000000 */
[----:B------:R0:W-:Y:S02]  /*255d0*/  STG.E.128 desc[UR6][R16.64], R28 ;  /* 0x0000001c10007986 */ /* 0x0001e4000c101d06 */
[----:B0-----:R-:W-:Y:S02]  /*255e0*/  SEL R16, RZ, 0x10000, !P3 ;  /* 0x00010000ff107807 */ /* 0x001fe40005800000 */
[----:B------:R-:W-:-:S04]  /*255f0*/  SEL R17, RZ, 0x100, !P2 ;  /* 0x00000100ff117807 */ /* 0x000fc80005000000 */
[----:B------:R-:W-:Y:S02]  /*25600*/  IADD3 R14, PT, PT, R17, R14, R16 ;  /* 0x0000000e110e7210 */ /* 0x000fe40007ffe010 */
[----:B------:R-:W-:-:S04]  /*25610*/  SEL R16, RZ, 0x1, !P1 ;  /* 0x00000001ff107807 */ /* 0x000fc80004800000 */
[----:B------:R-:W-:Y:S01]  /*25620*/  IADD3 R14, PT, PT, R14, R16, RZ ;  /* 0x000000100e0e7210 */ /* 0x000fe20007ffe0ff */
[----:B------:R-:W-:-:S05]  /*25630*/  IMAD.WIDE.U32 R16, R204, 0x4, R226 ;  /* 0x00000004cc107825 */ /* 0x000fca00078e00e2 */
[----:B------:R0:W-:Y:S01]  /*25640*/  STG.E desc[UR6][R16.64], R14 ;  /* 0x0000000e10007986 */ /* 0x0001e2000c101906 */
[----:B------:R-:W-:Y:S05]  /*25650*/  @!P0 BRA `(.L_x_31382) ;  /* 0x00000000002c8947 */ /* 0x000fea0003800000 */
[----:B0-----:R-:W-:Y:S01]  /*25660*/  IMAD.U32 R14, R10, 0x10000, RZ ;  /* 0x000100000a0e7824 */ /* 0x001fe200078e00ff */
[----:B------:R-:W-:-:S04]  /*25670*/  LOP3.LUT R16, R11, 0xffff, RZ, 0xc0, !PT ;  /* 0x0000ffff0b107812 */ /* 0x000fc800078ec0ff */
[----:B------:R-:W-:-:S05]  /*25680*/  LOP3.LUT R14, R14, 0xff0000, RZ, 0xc0, !PT ;  /* 0x00ff00000e0e7812 */ /* 0x000fca00078ec0ff */
[----:B------:R-:W-:Y:S01]  /*25690*/  IMAD R14, R16, 0x1000000, R14 ;  /* 0x01000000100e7824 */ /* 0x000fe200078e020e */
[----:B------:R-:W-:-:S04]  /*256a0*/  LOP3.LUT R16, R9, 0xff, RZ, 0xc0, !PT ;  /* 0x000000ff09107812 */ /* 0x000fc800078ec0ff */
[----:B------:R-:W-:Y:S02]  /*256b0*/  LEA R14, R16, R14, 0x8 ;  /* 0x0000000e100e7211 */ /* 0x000fe400078e40ff */
[----:B------:R-:W-:-:S05]  /*256c0*/  LOP3.LUT R16, R7, 0xff, RZ, 0xc0, !PT ;  /* 0x000000ff07107812 */ /* 0x000fca00078ec0ff */
[----:B------:R-:W-:Y:S02]  /*256d0*/  IMAD.IADD R14, R14, 0x1, R16 ;  /* 0x000000010e0e7824 */ /* 0x000fe400078e0210 */
[----:B------:R-:W0:Y:S02]  /*256e0*/  LDC.64 R16, c[0x0][0x3b8] ;  /* 0x0000ee00ff107b82 */ /* 0x000e240000000a00 */
[----:B0-----:R-:W-:-:S05]  /*256f0*/  IMAD.WIDE.U32 R16, R204, 0x4, R16 ;  /* 0x00000004cc107825 */ /* 0x001fca00078e0010 */
[----:B------:R1:W-:Y:S02]  /*25700*/  STG.E desc[UR6][R16.64], R14 ;  /* 0x0000000e10007986 */ /* 0x0003e4000c101906 */
.L_x_31382:
        /* <DEDUP_REMOVED lines=26> */
.L_x_31386:
        /* <DEDUP_REMOVED lines=12> */
.L_x_31388:
[----:B------:R-:W-:Y:S05]  /*25970*/  BSYNC.RECONVERGENT B1 ;  /* 0x0000000000017941 */ /* 0x000fea0003800200 */
.L_x_31387:
        /* <DEDUP_REMOVED lines=57> */
.L_x_31385:
[----:B------:R-:W-:Y:S05]  /*25d10*/  BSYNC.RECONVERGENT B0 ;  /* 0x0000000000007941 */ /* 0x000fea0003800200 */
.L_x_31384:
[----:B------:R-:W-:Y:S01]  /*25d20*/  ISETP.NE.AND P2, PT, R9, 0x1, PT ;  /* 0x000000010900780c */ /* 0x000fe20003f45270 */
[----:B------:R-:W-:Y:S01]  /*25d30*/  BSSY.RECONVERGENT B0, `(.L_x_31389) ;  /* 0x0000056000007945 */ /* 0x000fe20003800200 */
[----:B------:R-:W-:Y:S01]  /*25d40*/  I2FP.F32.U32 R7, R7 ;  /* 0x0000000700077245 */ /* 0x000fe20000201000 */
[----:B------:R-:W-:Y:S02]  /*25d50*/  IMAD.MOV.U32 R10, RZ, RZ, 0x2 ;  /* 0x00000002ff0a7424 */ /* 0x000fe400078e00ff */
        /* <DEDUP_REMOVED lines=13> */
.L_x_31391:
        /* <DEDUP_REMOVED lines=12> */
.L_x_31393:
[----:B------:R-:W-:Y:S05]  /*25ef0*/  BSYNC.RECONVERGENT B1 ;  /* 0x0000000000017941 */ /* 0x000fea0003800200 */
.L_x_31392:
        /* <DEDUP_REMOVED lines=57> */
.L_x_31390:
[----:B------:R-:W-:Y:S05]  /*26290*/  BSYNC.RECONVERGENT B0 ;  /* 0x0000000000007941 */ /* 0x000fea0003800200 */
.L_x_31389:
        /* <DEDUP_REMOVED lines=15> */
.L_x_31396:
        /* <DEDUP_REMOVED lines=12> */
.L_x_31398:
[----:B------:R-:W-:Y:S05]  /*26450*/  BSYNC.RECONVERGENT B1 ;  /* 0x0000000000017941 */ /* 0x000fea0003800200 */
.L_x_31397:
        /* <DEDUP_REMOVED lines=58> */
.L_x_31395:
[----:B------:R-:W-:Y:S05]  /*26800*/  BSYNC.RECONVERGENT B0 ;  /* 0x0000000000007941 */ /* 0x000fea0003800200 */
.L_x_31394:
        /* <DEDUP_REMOVED lines=17> */
.L_x_31401:
        /* <DEDUP_REMOVED lines=12> */
.L_x_31403:
[----:B------:R-:W-:Y:S05]  /*269e0*/  BSYNC.RECONVERGENT B1 ;  /* 0x0000000000017941 */ /* 0x000fea0003800200 */
.L_x_31402:
        /* <DEDUP_REMOVED lines=58> */
.L_x_31400:
[----:B------:R-:W-:Y:S05]  /*26d90*/  BSYNC.RECONVERGENT B0 ;  /* 0x0000000000007941 */ /* 0x000fea0003800200 */
.L_x_31399:
        /* <DEDUP_REMOVED lines=15> */
.L_x_31406:
        /* <DEDUP_REMOVED lines=12> */
.L_x_31408:
[----:B------:R-:W-:Y:S05]  /*26f50*/  BSYNC.RECONVERGENT B1 ;  /* 0x0000000000017941 */ /* 0x000fea0003800200 */
.L_x_31407:
        /* <DEDUP_REMOVED lines=58> */
.L_x_31405:
[----:B------:R-:W-:Y:S05]  /*27300*/  BSYNC.RECONVERGENT B0 ;  /* 0x0000000000007941 */ /* 0x000fea0003800200 */
.L_x_31404:
        /* <DEDUP_REMOVED lines=17> */
.L_x_31411:
        /* <DEDUP_REMOVED lines=12> */
.L_x_31413:
[----:B------:R-:W-:Y:S05]  /*274e0*/  BSYNC.RECONVERGENT B1 ;  /* 0x0000000000017941 */ /* 0x000fea0003800200 */
.L_x_31412:
        /* <DEDUP_REMOVED lines=58> */
.L_x_31410:
[----:B------:R-:W-:Y:S05]  /*27890*/  BSYNC.RECONVERGENT B0 ;  /* 0x0000000000007941 */ /* 0x000fea0003800200 */
.L_x_31409:
        /* <DEDUP_REMOVED lines=15> */
.L_x_31416:
        /* <DEDUP_REMOVED lines=12> */
.L_x_31418:
[----:B------:R-:W-:Y:S05]  /*27a50*/  BSYNC.RECONVERGENT B1 ;  /* 0x0000000000017941 */ /* 0x000fea0003800200 */
.L_x_31417:
        /* <DEDUP_REMOVED lines=58> */
.L_x_31415:
[----:B------:R-:W-:Y:S05]  /*27e00*/  BSYNC.RECONVERGENT B0 ;  /* 0x0000000000007941 */ /* 0x000fea0003800200 */
.L_x_31414:
[----:B------:R-:W-:Y:S01]  /*27e10*/  ISETP.NE.AND P6, PT, R22, 0x1, PT ;  /* 0x000000011600780c */ /* 0x000fe20003fc5270 */
[----:B------:R-:W-:Y:S01]  /*27e20*/  BSSY.RECONVERGENT B0, `(.L_x_31419) ;  /* 0x000005a000007945 */ /* 0x000fe20003800200 */
[----:B------:R-:W-:Y:S01]  /*27e30*/  I2FP.F32.U32 R11, R11 ;  /* 0x0000000b000b7245 */ /* 0x000fe20000201000 */
[----:B------:R-:W-:-:S04]  /*27e40*/  HFMA2 R21, -RZ, RZ, 0, 1.1920928955078125e-07 ;  /* 0x00000002ff157431 */ /* 0x000fc800000001ff */
        /* <DEDUP_REMOVED lines=13> */
.L_x_31421:
        /* <DEDUP_REMOVED lines=15> */
.L_x_31423:
[----:B------:R-:W-:Y:S05]  /*28010*/  BSYNC.RECONVERGENT B1 ;  /* 0x0000000000017941 */ /* 0x000fea0003800200 */
.L_x_31422:
        /* <DEDUP_REMOVED lines=58> */
.L_x_31420:
[----:B------:R-:W-:Y:S05]  /*283c0*/  BSYNC.RECONVERGENT B0 ;  /* 0x0000000000007941 */ /* 0x000fea0003800200 */
.L_x_31419:
        /* <DEDUP_REMOVED lines=43> */
.L_x_31383:
        /* <DEDUP_REMOVED lines=16> */
.L_x_31427:
        /* <DEDUP_REMOVED lines=12> */
.L_x_31429:
[----:B------:R-:W-:Y:S05]  /*28840*/  BSYNC.RECONVERGENT B1 ;  /* 0x0000000000017941 */ /* 0x000fea0003800200 */
.L_x_31428:
        /* <DEDUP_REMOVED lines=58> */
.L_x_31426:
[----:B------:R-:W-:Y:S05]  /*28bf0*/  BSYNC.RECONVERGENT B0 ;  /* 0x0000000000007941 */ /* 0x000fea0003800200 */
.L_x_31425:
        /* <DEDUP_REMOVED lines=16> */
.L_x_31432:
        /* <DEDUP_REMOVED lines=12> */
.L_x_31434:
[----:B------:R-:W-:Y:S05]  /*28dc0*/  BSYNC.RECONVERGENT B1 ;  /* 0x0000000000017941 */ /* 0x000fea0003800200 */
.L_x_31433:
        /* <DEDUP_REMOVED lines=58> */
.L_x_31431:
[----:B------:R-:W-:Y:S05]  /*29170*/  BSYNC.RECONVERGENT B0 ;  /* 0x0000000000007941 */ /* 0x000fea0003800200 */
.L_x_31430:
        /* <DEDUP_REMOVED lines=16> */
.L_x_31437:
        /* <DEDUP_REMOVED lines=12> */
.L_x_31439:
[----:B------:R-:W-:Y:S05]  /*29340*/  BSYNC.RECONVERGENT B1 ;  /* 0x0000000000017941 */ /* 0x000fea0003800200 */
.L_x_31438:
        /* <DEDUP_REMOVED lines=58> */
.L_x_31436:
[----:B------:R-:W-:Y:S05]  /*296f0*/  BSYNC.RECONVERGENT B0 ;  /* 0x0000000000007941 */ /* 0x000fea0003800200 */
.L_x_31435:
        /* <DEDUP_REMOVED lines=16> */
.L_x_31442:
        /* <DEDUP_REMOVED lines=12> */
.L_x_31444:
[----:B------:R-:W-:Y:S05]  /*298c0*/  BSYNC.RECONVERGENT B1 ;  /* 0x0000000000017941 */ /* 0x000fea0003800200 */
.L_x_31443:
        /* <DEDUP_REMOVED lines=56> */
[----:B------:R-:W-:Y:S01]  /*29c50*/  IMAD.MOV.U32 R8, RZ, RZ, R22 ;  /* 0x000000ffff087224 */ /* 0x000fe200078e0016 */
[----:B------:R-:W-:-:S07]  /*29c60*/  LOP3.LUT R4, R24, UR15, R23, 0x96, !PT ;  /* 0x0000000f18047c12 */ /* 0x000fce000f8e9617 */
.L_x_31441:
[----:B------:R-:W-:Y:S05]  /*29c70*/  BSYNC.RECONVERGENT B0 ;  /* 0x0000000000007941 */ /* 0x000fea0003800200 */
.L_x_31440:
        /* <DEDUP_REMOVED lines=16> */
.L_x_31424:
        /* <DEDUP_REMOVED lines=12> */
[----:B------:R-:W-:Y:S02]  /*29e40*/  LOP3.LUT R17, R11, 0xffff, RZ, 0xc0, !PT ;  /* 0x0000ffff0b117812 */ /* 0x000fe400078ec0ff */
[----:B------:R-:W-:Y:S02]  /*29e50*/  LOP3.LUT R18, R7, 0xff, RZ, 0xc0, !PT ;  /* 0x000000ff07127812 */ /* 0x000fe400078ec0ff */
[----:B------:R-:W-:-:S04]  /*29e60*/  LOP3.LUT R16, R16, 0xff0000, RZ, 0xc0, !PT ;  /* 0x00ff000010107812 */ /* 0x000fc800078ec0ff */
[----:B------:R-:W-:Y:S02]  /*29e70*/  LEA R16, R17, R16, 0x18 ;  /* 0x0000001011107211 */ /* 0x000fe400078ec0ff */
[----:B------:R-:W-:-:S05]  /*29e80*/  LOP3.LUT R17, R9, 0xff, RZ, 0xc0, !PT ;  /* 0x000000ff09117812 */ /* 0x000fca00078ec0ff */
[----:B------:R-:W-:-:S04]  /*29e90*/  IMAD R16, R17, 0x100, R16 ;  /* 0x0000010011107824 */ /* 0x000fc800078e0210 */
[----:B------:R-:W-:Y:S02]  /*29ea0*/  IMAD.IADD R18, R16, 0x1, R18 ;  /* 0x0000000110127824 */ /* 0x000fe400078e0212 */
[----:B------:R-:W0:Y:S02]  /*29eb0*/  LDC.64 R16, c[0x0][0x3b8] ;  /* 0x0000ee00ff107b82 */ /* 0x000e240000000a00 */
[----:B0-----:R-:W-:-:S05]  /*29ec0*/  IMAD.WIDE.U32 R16, R14, 0x4, R16 ;  /* 0x000000040e107825 */ /* 0x001fca00078e0010 */
[----:B------:R1:W-:Y:S02]  /*29ed0*/  STG.E desc[UR6][R16.64], R18 ;  /* 0x0000001210007986 */ /* 0x0003e4000c101906 */
.L_x_31445:
        /* <DEDUP_REMOVED lines=26> */
.L_x_31449:
        /* <DEDUP_REMOVED lines=12> */
.L_x_31451:
[----:B------:R-:W-:Y:S05]  /*2a140*/  BSYNC.RECONVERGENT B1 ;  /* 0x0000000000017941 */ /* 0x000fea0003800200 */
.L_x_31450:
        /* <DEDUP_REMOVED lines=57> */
.L_x_31448:
[----:B------:R-:W-:Y:S05]  /*2a4e0*/  BSYNC.RECONVERGENT B0 ;  /* 0x0000000000007941 */ /* 0x000fea0003800200 */
.L_x_31447:
        /* <DEDUP_REMOVED lines=17> */
.L_x_31454:
        /* <DEDUP_REMOVED lines=12> */
.L_x_31456:
[----:B------:R-:W-:Y:S05]  /*2a6c0*/  BSYNC.RECONVERGENT B1 ;  /* 0x0000000000017941 */ /* 0x000fea0003800200 */
.L_x_31455:
        /* <DEDUP_REMOVED lines=57> */
.L_x_31453:
[----:B------:R-:W-:Y:S05]  /*2aa60*/  BSYNC.RECONVERGENT B0 ;  /* 0x0000000000007941 */ /* 0x000fea0003800200 */
.L_x_31452:
        /* <DEDUP_REMOVED lines=15> */
.L_x_31459:
        /* <DEDUP_REMOVED lines=12> */
.L_x_31461:
[----:B------:R-:W-:Y:S05]  /*2ac20*/  BSYNC.RECONVERGENT B1 ;  /* 0x0000000000017941 */ /* 0x000fea0003800200 */
.L_x_31460:
        /* <DEDUP_REMOVED lines=53> */
[----:B------:R-:W-:Y:S02]  /*2af80*/  LOP3.LUT R3, R220, R22, R11, 0x96, !PT ;  /* 0x00000016dc037212 */ /* 0x000fe400078e960b */
[----:B------:R-:W-:Y:S01]  /*2af90*/  MOV R210, R10 ;  /* 0x0000000a00d27202 */ /* 0x000fe20000000f00 */
[----:B------:R-:W-:-:S04]  /*2afa0*/  IMAD.WIDE.U32 R10, R4, -0x326172a9, RZ ;  /* 0xcd9e8d57040a7825 */ /* 0x000fc800078e00ff */
[----:B------:R-:W-:Y:S01]  /*2afb0*/  IMAD.MOV.U32 R8, RZ, RZ, R10 ;  /* 0x000000ffff087224 */ /* 0x000fe200078e000a */
[----:B------:R-:W-:-:S07]  /*2afc0*/  LOP3.LUT R4, R20, UR15, R11, 0x96, !PT ;  /* 0x0000000f14047c12 */ /* 0x000fce000f8e960b */
.L_x_31458:
[----:B------:R-:W-:Y:S05]  /*2afd0*/  BSYNC.RECONVERGENT B0 ;  /* 0x0000000000007941 */ /* 0x000fea0003800200 */
.L_x_31457:
        /* <DEDUP_REMOVED lines=17> */
.L_x_31464:
        /* <DEDUP_REMOVED lines=12> */
.L_x_31466:
[----:B------:R-:W-:Y:S05]  /*2b1b0*/  BSYNC.RECONVERGENT B1 ;  /* 0x0000000000017941 */ /* 0x000fea0003800200 */
.L_x_31465:
        /* <DEDUP_REMOVED lines=58> */
.L_x_31463:
[----:B------:R-:W-:Y:S05]  /*2b560*/  BSYNC.RECONVERGENT B0 ;  /* 0x0000000000007941 */ /* 0x000fea0003800200 */
.L_x_31462:
        /* <DEDUP_REMOVED lines=15> */
.L_x_31469:
        /* <DEDUP_REMOVED lines=12> */
.L_x_31471:
[----:B------:R-:W-:Y:S05]  /*2b720*/  BSYNC.RECONVERGENT B1 ;  /* 0x0000000000017941 */ /* 0x000fea0003800200 */
.L_x_31470:
[----:B------:R-:W-:Y:S01]  /*2b730*/  IMAD.WIDE.U32 R200, R2, -0x2daee0ad, RZ ;  /* 0xd2511f5302c87825 */ /* 0x000fe200078e00ff */
[----:B------:R-:W-:-:S03]  /*2b740*/  UIADD3 UR15, UPT, UPT, UR4, -0x61c88647, URZ ;  /* 0x9e3779b9040f7890 */ /* 0x000fc6000fffe0ff */
[----:B------:R-:W-:Y:S02]  /*2b750*/  HFMA2 R17, -RZ, RZ, 0, 0 ;  /* 0x00000000ff117431 */ /* 0x000fe400000001ff */
        /* <DEDUP_REMOVED lines=55> */
.L_x_31468:
[----:B------:R-:W-:Y:S05]  /*2bad0*/  BSYNC.RECONVERGENT B0 ;  /* 0x0000000000007941 */ /* 0x000fea0003800200 */
.L_x_31467:
        /* <DEDUP_REMOVED lines=17> */
.L_x_31474:
        /* <DEDUP_REMOVED lines=12> */
.L_x_31476:
[----:B------:R-:W-:Y:S05]  /*2bcb0*/  BSYNC.RECONVERGENT B1 ;  /* 0x0000000000017941 */ /* 0x000fea0003800200 */
.L_x_31475:
        /* <DEDUP_REMOVED lines=58> */
.L_x_31473:
[----:B------:R-:W-:Y:S05]  /*2c060*/  BSYNC.RECONVERGENT B0 ;  /* 0x0000000000007941 */ /* 0x000fea0003800200 */
.L_x_31472:
        /* <DEDUP_REMOVED lines=15> */
.L_x_31479:
        /* <DEDUP_REMOVED lines=12> */
.L_x_31481:
[----:B------:R-:W-:Y:S05]  /*2c220*/  BSYNC.RECONVERGENT B1 ;  /* 0x0000000000017941 */ /* 0x000fea0003800200 */
.L_x_31480:
        /* <DEDUP_REMOVED lines=55> */
[----:B------:R-:W-:Y:S02]  /*2c5a0*/  IMAD.MOV.U32 R8, RZ, RZ, R20 ;  /* 0x000000ffff087224 */ /* 0x000fe400078e0014 */
[----:B------:R-:W-:Y:S01]  /*2c5b0*/  HFMA2 R20, -RZ, RZ, 0, 0 ;  /* 0x00000000ff147431 */ /* 0x000fe200000001ff */
[----:B------:R-:W-:-:S07]  /*2c5c0*/  LOP3.LUT R4, R22, UR15, R21, 0x96, !PT ;  /* 0x0000000f16047c12 */ /* 0x000fce000f8e9615 */
.L_x_31478:
[----:B------:R-:W-:Y:S05]  /*2c5d0*/  BSYNC.RECONVERGENT B0 ;  /* 0x0000000000007941 */ /* 0x000fea0003800200 */
.L_x_31477:
        /* <DEDUP_REMOVED lines=17> */
.L_x_31484:
        /* <DEDUP_REMOVED lines=15> */
.L_x_31486:
[----:B------:R-:W-:Y:S05]  /*2c7e0*/  BSYNC.RECONVERGENT B1 ;  /* 0x0000000000017941 */ /* 0x000fea0003800200 */
.L_x_31485:
        /* <DEDUP_REMOVED lines=55> */
[----:B------:R-:W-:Y:S01]  /*2cb60*/  IMAD.MOV.U32 R200, RZ, RZ, RZ ;  /* 0x000000ffffc87224 */ /* 0x000fe200078e00ff */
[----:B------:R-:W-:Y:S02]  /*2cb70*/  LOP3.LUT R4, R22, UR15, R21, 0x96, !PT ;  /* 0x0000000f16047c12 */ /* 0x000fe4000f8e9615 */
[----:B------:R-:W-:-:S07]  /*2cb80*/  MOV R8, R20 ;  /* 0x0000001400087202 */ /* 0x000fce0000000f00 */
.L_x_31483:
[----:B------:R-:W-:Y:S05]  /*2cb90*/  BSYNC.RECONVERGENT B0 ;  /* 0x0000000000007941 */ /* 0x000fea0003800200 */
.L_x_31482:
        /* <DEDUP_REMOVED lines=43> */
.L_x_31446:
        /* <DEDUP_REMOVED lines=13> */
[----:B------:R-:W-:Y:S01]  /*2cf20*/  @!P1 IMAD.MOV.U32 R23, RZ, RZ, R3 ;  /* 0x000000ffff179224 */ /* 0x000fe200078e0003 */
[----:B------:R-:W-:Y:S01]  /*2cf30*/  @P1 MOV R23, R4 ;  /* 0x0000000400171202 */ /* 0x000fe20000000f00 */
[----:B------:R-:W-:Y:S06]  /*2cf40*/  BRA `(.L_x_31489) ;  /* 0x00000004001c7947 */ /* 0x000fec0003800000 */
.L_x_31490:
        /* <DEDUP_REMOVED lines=12> */
.L_x_31492:
[----:B------:R-:W-:Y:S05]  /*2d010*/  BSYNC.RECONVERGENT B1 ;  /* 0x0000000000017941 */ /* 0x000fea0003800200 */
.L_x_31491:
        /* <DEDUP_REMOVED lines=56> */
[----:B------:R-:W-:Y:S01]  /*2d3a0*/  IMAD.MOV.U32 R22, RZ, RZ, RZ ;  /* 0x000000ffff167224 */ /* 0x000fe200078e00ff */
[----:B------:R-:W-:-:S07]  /*2d3b0*/  MOV R23, R20 ;  /* 0x0000001400177202 */ /* 0x000fce0000000f00 */
.L_x_31489:
[----:B------:R-:W-:Y:S05]  /*2d3c0*/  BSYNC.RECONVERGENT B0 ;  /* 0x0000000000007941 */ /* 0x000fea0003800200 */
.L_x_31488:
        /* <DEDUP_REMOVED lines=16> */
.L_x_31495:
        /* <DEDUP_REMOVED lines=12> */
.L_x_31497:
[----:B------:R-:W-:Y:S05]  /*2d590*/  BSYNC.RECONVERGENT B1 ;  /* 0x0000000000017941 */ /* 0x000fea0003800200 */
.L_x_31496:
        /* <DEDUP_REMOVED lines=55> */
[----:B------:R-:W-:Y:S02]  /*2d910*/  IMAD.MOV.U32 R8, RZ, RZ, R20 ;  /* 0x000000ffff087224 */ /* 0x000fe400078e0014 */
[----:B------:R-:W-:Y:S01]  /*2d920*/  HFMA2 R20, -RZ, RZ, 0, 0 ;  /* 0x00000000ff147431 */ /* 0x000fe200000001ff */
[----:B------:R-:W-:-:S07]  /*2d930*/  LOP3.LUT R4, R22, UR15, R21, 0x96, !PT ;  /* 0x0000000f16047c12 */ /* 0x000fce000f8e9615 */
.L_x_31494:
[----:B------:R-:W-:Y:S05]  /*2d940*/  BSYNC.RECONVERGENT B0 ;  /* 0x0000000000007941 */ /* 0x000fea0003800200 */
.L_x_31493:
        /* <DEDUP_REMOVED lines=16> */
.L_x_31500:
        /* <DEDUP_REMOVED lines=12> */
.L_x_31502:
[----:B------:R-:W-:Y:S05]  /*2db10*/  BSYNC.RECONVERGENT B1 ;  /* 0x0000000000017941 */ /* 0x000fea0003800200 */
.L_x_31501:
        /* <DEDUP_REMOVED lines=56> */
[----:B------:R-:W-:Y:S01]  /*2dea0*/  IMAD.MOV.U32 R21, RZ, RZ, RZ ;  /* 0x000000ffff157224 */ /* 0x000fe200078e00ff */
[----:B------:R-:W-:-:S07]  /*2deb0*/  MOV R8, R20 ;  /* 0x0000001400087202 */ /* 0x000fce0000000f00 */
.L_x_31499:
[----:B------:R-:W-:Y:S05]  /*2dec0*/  BSYNC.RECONVERGENT B0 ;  /* 0x0000000000007941 */ /* 0x000fea0003800200 */
.L_x_31498:
        /* <DEDUP_REMOVED lines=16> */
.L_x_31505:
        /* <DEDUP_REMOVED lines=12> */
.L_x_31507:
[----:B------:R-:W-:Y:S05]  /*2e090*/  BSYNC.RECONVERGENT B1 ;  /* 0x0000000000017941 */ /* 0x000fea0003800200 */
.L_x_31506:
        /* <DEDUP_REMOVED lines=52> */
[----:B------:R-:W-:Y:S01]  /*2e3e0*/  LOP3.LUT R3, R220, R200, R21, 0x96, !PT ;  /* 0x000000c8dc037212 */ /* 0x000fe200078e9615 */
[----:B------:R-:W-:Y:S01]  /*2e3f0*/  HFMA2 R200, -RZ, RZ, 0, 0 ;  /* 0x00000000ffc87431 */ /* 0x000fe200000001ff */
[----:B------:R-:W-:Y:S01]  /*2e400*/  MOV R210, R20 ;  /* 0x0000001400d27202 */ /* 0x000fe20000000f00 */
[----:B------:R-:W-:-:S04]  /*2e410*/  IMAD.WIDE.U32 R20, R4, -0x326172a9, RZ ;  /* 0xcd9e8d5704147825 */ /* 0x000fc800078e00ff */
[----:B------:R-:W-:Y:S01]  /*2e420*/  IMAD.MOV.U32 R8, RZ, RZ, R20 ;  /* 0x000000ffff087224 */ /* 0x000fe200078e0014 */
[----:B------:R-:W-:-:S07]  /*2e430*/  LOP3.LUT R4, R22, UR15, R21, 0x96, !PT ;  /* 0x0000000f16047c12 */ /* 0x000fce000f8e9615 */
.L_x_31504:
[----:B------:R-:W-:Y:S05]  /*2e440*/  BSYNC.RECONVERGENT B0 ;  /* 0x0000000000007941 */ /* 0x000fea0003800200 */
.L_x_31503:
        /* <DEDUP_REMOVED lines=16> */
.L_x_31487:
        /* <DEDUP_REMOVED lines=16> */
[----:B------:R-:W-:-:S04]  /*2e650*/  LOP3.LUT R17, R9, 0xff, RZ, 0xc0, !PT ;  /* 0x000000ff09117812 */ /* 0x000fc800078ec0ff */
[----:B------:R-:W-:-:S05]  /*2e660*/  LEA R16, R17, R16, 0x8 ;  /* 0x0000001011107211 */ /* 0x000fca00078e40ff */
[----:B------:R-:W-:Y:S02]  /*2e670*/  IMAD.IADD R18, R16, 0x1, R18 ;  /* 0x0000000110127824 */ /* 0x000fe400078e0212 */
[----:B------:R-:W0:Y:S02]  /*2e680*/  LDC.64 R16, c[0x0][0x3b8] ;  /* 0x0000ee00ff107b82 */ /* 0x000e240000000a00 */
[----:B0-----:R-:W-:-:S05]  /*2e690*/  IMAD.WIDE.U32 R16, R205, 0x4, R16 ;  /* 0x00000004cd107825 */ /* 0x001fca00078e0010 */
[----:B------:R1:W-:Y:S02]  /*2e6a0*/  STG.E desc[UR6][R16.64], R18 ;  /* 0x0000001210007986 */ /* 0x0003e4000c101906 */
.L_x_31508:
        /* <DEDUP_REMOVED lines=26> */
.L_x_31512:
        /* <DEDUP_REMOVED lines=12> */
.L_x_31514:
[----:B------:R-:W-:Y:S05]  /*2e910*/  BSYNC.RECONVERGENT B1 ;  /* 0x0000000000017941 */ /* 0x000fea0003800200 */
.L_x_31513:
        /* <DEDUP_REMOVED lines=57> */
.L_x_31511:
[----:B------:R-:W-:Y:S05]  /*2ecb0*/  BSYNC.RECONVERGENT B0 ;  /* 0x0000000000007941 */ /* 0x000fea0003800200 */
.L_x_31510:
[----:B------:R-:W-:Y:S01]  /*2ecc0*/  ISETP.NE.AND P2, PT, R9, 0x1, PT ;  /* 0x000000010900780c */ /* 0x000fe20003f45270 */
[----:B-----5:R-:W-:Y:S01]  /*2ecd0*/  FMUL.FTZ R222, R16, R213 ;  /* 0x000000d510de7220 */ /* 0x020fe20000410000 */
        /* <DEDUP_REMOVED lines=15> */
.L_x_31517:
        /* <DEDUP_REMOVED lines=12> */
.L_x_31519:
[----:B------:R-:W-:Y:S05]  /*2ee90*/  BSYNC.RECONVERGENT B1 ;  /* 0x0000000000017941 */ /* 0x000fea0003800200 */
.L_x_31518:
        /* <DEDUP_REMOVED lines=56> */
[----:B------:R-:W-:-:S07]  /*2f220*/  LOP3.LUT R4, R10, UR15, R9, 0x96, !PT ;  /* 0x0000000f0a047c12 */ /* 0x000fce000f8e9609 */
.L_x_31516:
[----:B------:R-:W-:Y:S05]  /*2f230*/  BSYNC.RECONVERGENT B0 ;  /* 0x0000000000007941 */ /* 0x000fea0003800200 */
.L_x_31515:
        /* <DEDUP_REMOVED lines=15> */
.L_x_31522:
        /* <DEDUP_REMOVED lines=12> */
.L_x_31524:
[----:B------:R-:W-:Y:S05]  /*2f3f0*/  BSYNC.RECONVERGENT B1 ;  /* 0x0000000000017941 */ /* 0x000fea0003800200 */
.L_x_31523:
        /* <DEDUP_REMOVED lines=57> */
.L_x_31521:
[----:B------:R-:W-:Y:S05]  /*2f790*/  BSYNC.RECONVERGENT B0 ;  /* 0x0000000000007941 */ /* 0x000fea0003800200 */
.L_x_31520:
        /* <DEDUP_REMOVED lines=17> */
.L_x_31527:
        /* <DEDUP_REMOVED lines=12> */
.L_x_31529:
[----:B------:R-:W-:Y:S05]  /*2f970*/  BSYNC.RECONVERGENT B1 ;  /* 0x0000000000017941 */ /* 0x000fea0003800200 */
.L_x_31528:
        /* <DEDUP_REMOVED lines=58> */
.L_x_31526:
[----:B------:R-:W-:Y:S05]  /*2fd20*/  BSYNC.RECONVERGENT B0 ;  /* 0x0000000000007941 */ /* 0x000fea0003800200 */
.L_x_31525:
        /* <DEDUP_REMOVED lines=15> */
.L_x_31532:
        /* <DEDUP_REMOVED lines=12> */
.L_x_31534:
[----:B------:R-:W-:Y:S05]  /*2fee0*/  BSYNC.RECONVERGENT B1 ;  /* 0x0000000000017941 */ /* 0x000fea0003800200 */
.L_x_31533:
        /* <DEDUP_REMOVED lines=58> */
.L_x_31531:
[----:B------:R-:W-:Y:S05]  /*30290*/  BSYNC.RECONVERGENT B0 ;  /* 0x0000000000007941 */ /* 0x000fea0003800200 */
.L_x_31530:
        /* <DEDUP_REMOVED lines=17> */
.L_x_31537:
        /* <DEDUP_REMOVED lines=12> */
.L_x_31539:
[----:B------:R-:W-:Y:S05]  /*30470*/  BSYNC.RECONVERGENT B1 ;  /* 0x0000000000017941 */ /* 0x000fea0003800200 */
.L_x_31538:
        /* <DEDUP_REMOVED lines=57> */
[----:B------:R-:W-:-:S07]  /*30810*/  HFMA2 R200, -RZ, RZ, 0, 0 ;  /* 0x00000000ffc87431 */ /* 0x000fce00000001ff */
.L_x_31536:
[----:B------:R-:W-:Y:S05]  /*30820*/  BSYNC.RECONVERGENT B0 ;  /* 0x0000000000007941 */ /* 0x000fea0003800200 */
.L_x_31535:
        /* <DEDUP_REMOVED lines=15> */
.L_x_31542:
        /* <DEDUP_REMOVED lines=12> */
.L_x_31544:
[----:B------:R-:W-:Y:S05]  /*309e0*/  BSYNC.RECONVERGENT B1 ;  /* 0x0000000000017941 */ /* 0x000fea0003800200 */
.L_x_31543:
[----:B------:R-:W-:Y:S01]  /*309f0*/  IMAD.WIDE.U32 R210, R2, -0x2daee0ad, RZ ;  /* 0xd2511f5302d27825 */ /* 0x000fe200078e00ff */
[----:B------:R-:W-:Y:S01]  /*30a00*/  UIADD3 UR15, UPT, UPT, UR4, -0x61c88647, URZ ;  /* 0x9e3779b9040f7890 */ /* 0x000fe2000fffe0ff */
[----:B------:R-:W-:Y:S02]  /*30a10*/  MOV R10, R209 ;  /* 0x000000d1000a7202 */ /* 0x000fe40000000f00 */
[----:B------:R-:W-:Y:S01]  /*30a20*/  IMAD.WIDE.U32 R202, R0, -0x326172a9, RZ ;  /* 0xcd9e8d5700ca7825 */ /* 0x000fe200078e00ff */
[----:B------:R-:W-:-:S03]  /*30a30*/  LOP3.LUT R3, R6, UR5, R211, 0x96, !PT ;  /* 0x0000000506037c12 */ /* 0x000fc6000f8e96d3 */
[----:B------:R-:W-:Y:S02]  /*30a40*/  IMAD.MOV.U32 R17, RZ, RZ, RZ ;  /* 0x000000ffff117224 */ /* 0x000fe400078e00ff */
        /* <DEDUP_REMOVED lines=52> */
.L_x_31541:
[----:B------:R-:W-:Y:S05]  /*30d90*/  BSYNC.RECONVERGENT B0 ;  /* 0x0000000000007941 */ /* 0x000fea0003800200 */
.L_x_31540:
        /* <DEDUP_REMOVED lines=17> */
.L_x_31547:
        /* <DEDUP_REMOVED lines=15> */
.L_x_31549:
[----:B------:R-:W-:Y:S05]  /*30fa0*/  BSYNC.RECONVERGENT B1 ;  /* 0x0000000000017941 */ /* 0x000fea0003800200 */
.L_x_31548:
        /* <DEDUP_REMOVED lines=58> */
.L_x_31546:
[----:B------:R-:W-:Y:S05]  /*31350*/  BSYNC.RECONVERGENT B0 ;  /* 0x0000000000007941 */ /* 0x000fea0003800200 */
.L_x_31545:
        /* <DEDUP_REMOVED lines=30> */
[----:B------:R-:W-:Y:S02]  /*31540*/  LOP3.LUT P5, RZ, R12, 0x10, RZ, 0xc0, !PT ;  /* 0x000000100cff7812 */ /* 0x000fe400078ac0ff */
[----:B------:R-:W-:Y:S02]  /*31550*/  FSEL R7, R7, RZ, !P6 ;  /* 0x000000ff07077208 */ /* 0x000fe40007000000 */
[----:B------:R-:W-:-:S03]  /*31560*/  SEL R11, RZ, 0x1, P6 ;  /* 0x00000001ff0b7807 */ /* 0x000fc60003000000 */
[----:B------:R-:W-:Y:S01]  /*31570*/  FADD.FTZ R19, R7, R10 ;  /* 0x0000000a07137221 */ /* 0x000fe20000010000 */
[----:B------:R-:W-:Y:S02]  /*31580*/  SEL R7, RZ, 0x1, P3 ;  /* 0x00000001ff077807 */ /* 0x000fe40001800000 */
[----:B------:R-:W-:Y:S02]  /*31590*/  SEL R10, RZ, 0x1, P0 ;  /* 0x00000001ff0a7807 */ /* 0x000fe40000000000 */
[----:B------:R-:W-:Y:S01]  /*315a0*/  LOP3.LUT P3, RZ, R12, 0x20, RZ, 0xc0, !PT ;  /* 0x000000200cff7812 */ /* 0x000fe2000786c0ff */
[----:B------:R-:W-:Y:S01]  /*315b0*/  @P5 FADD.FTZ R18, R62, R18 ;  /* 0x000000123e125221 */ /* 0x000fe20000010000 */
[----:B------:R-:W-:Y:S01]  /*315c0*/  LOP3.LUT P0, RZ, R12, 0x8, RZ, 0xc0, !PT ;  /* 0x000000080cff7812 */ /* 0x000fe2000780c0ff */
[----:B------:R-:W-:Y:S01]  /*315d0*/  @P5 FADD.FTZ R17, R61, R17 ;  /* 0x000000113d115221 */ /* 0x000fe20000010000 */
[----:B------:R-:W-:Y:S01]  /*315e0*/  @P5 FADD.FTZ R16, R60, R16 ;  /* 0x000000103c105221 */ /* 0x000fe20000010000 */
[----:B------:R-:W-:Y:S01]  /*315f0*/  @P5 FADD.FTZ R19, R63, R19 ;  /* 0x000000133f135221 */ /* 0x000fe20000010000 */
[----:B------:R-:W-:Y:S09]  /*31600*/  BRA `(.L_x_31550) ;  /* 0x0000001400c07947 */ /* 0x000ff20003800000 */
.L_x_31509:
        /* <DEDUP_REMOVED lines=16> */
.L_x_31553:
        /* <DEDUP_REMOVED lines=12> */
.L_x_31555:
[----:B------:R-:W-:Y:S05]  /*317d0*/  BSYNC.RECONVERGENT B1 ;  /* 0x0000000000017941 */ /* 0x000fea0003800200 */
.L_x_31554:
        /* <DEDUP_REMOVED lines=55> */
[----:B------:R-:W-:Y:S01]  /*31b50*/  HFMA2 R201, -RZ, RZ, 0, 0 ;  /* 0x00000000ffc97431 */ /* 0x000fe200000001ff */
[----:B------:R-:W-:Y:S01]  /*31b60*/  MOV R8, R200 ;  /* 0x000000c800087202 */ /* 0x000fe20000000f00 */
[----:B------:R-:W-:-:S07]  /*31b70*/  IMAD.MOV.U32 R202, RZ, RZ, R210 ;  /* 0x000000ffffca7224 */ /* 0x000fce00078e00d2 */
.L_x_31552:
[----:B------:R-:W-:Y:S05]  /*31b80*/  BSYNC.RECONVERGENT B0 ;  /* 0x0000000000007941 */ /* 0x000fea0003800200 */
.L_x_31551:
        /* <DEDUP_REMOVED lines=16> */
.L_x_31558:
        /* <DEDUP_REMOVED lines=12> */
.L_x_31560:
[----:B------:R-:W-:Y:S05]  /*31d50*/  BSYNC.RECONVERGENT B1 ;  /* 0x0000000000017941 */ /* 0x000fea0003800200 */
.L_x_31559:
        /* <DEDUP_REMOVED lines=54> */
[----:B------:R-:W-:-:S03]  /*320c0*/  IMAD.WIDE.U32 R200, R4, -0x326172a9, RZ ;  /* 0xcd9e8d5704c87825 */ /* 0x000fc600078e00ff */
[----:B------:R-:W-:Y:S01]  /*320d0*/  MOV R8, R200 ;  /* 0x000000c800087202 */ /* 0x000fe20000000f00 */
[----:B------:R-:W-:Y:S01]  /*320e0*/  IMAD.MOV.U32 R200, RZ, RZ, RZ ;  /* 0x000000ffffc87224 */ /* 0x000fe200078e00ff */
[----:B------:R-:W-:-:S07]  /*320f0*/  LOP3.LUT R4, R202, UR15, R201, 0x96, !PT ;  /* 0x0000000fca047c12 */ /* 0x000fce000f8e96c9 */
.L_x_31557:
[----:B------:R-:W-:Y:S05]  /*32100*/  BSYNC.RECONVERGENT B0 ;  /* 0x0000000000007941 */ /* 0x000fea0003800200 */
.L_x_31556:
        /* <DEDUP_REMOVED lines=16> */
.L_x_31563:
        /* <DEDUP_REMOVED lines=12> */
.L_x_31565:
[----:B------:R-:W-:Y:S05]  /*322d0*/  BSYNC.RECONVERGENT B1 ;  /* 0x0000000000017941 */ /* 0x000fea0003800200 */
.L_x_31564:
        /* <DEDUP_REMOVED lines=57> */
[----:B------:R-:W-:-:S07]  /*32670*/  HFMA2 R201, -RZ, RZ, 0, 0 ;  /* 0x00000000ffc97431 */ /* 0x000fce00000001ff */
.L_x_31562:
[----:B------:R-:W-:Y:S05]  /*32680*/  BSYNC.RECONVERGENT B0 ;  /* 0x0000000000007941 */ /* 0x000fea0003800200 */
.L_x_31561:
        /* <DEDUP_REMOVED lines=16> */
.L_x_31568:
        /* <DEDUP_REMOVED lines=12> */
.L_x_31570:
[----:B------:R-:W-:Y:S05]  /*32850*/  BSYNC.RECONVERGENT B1 ;  /* 0x0000000000017941 */ /* 0x000fea0003800200 */
.L_x_31569:
        /* <DEDUP_REMOVED lines=56> */
[----:B------:R-:W-:Y:S02]  /*32be0*/  LOP3.LUT R4, R202, UR15, R201, 0x96, !PT ;  /* 0x0000000fca047c12 */ /* 0x000fe4000f8e96c9 */
[----:B------:R-:W-:-:S07]  /*32bf0*/  MOV R8, R200 ;  /* 0x000000c800087202 */ /* 0x000fce0000000f00 */
.L_x_31567:
[----:B------:R-:W-:Y:S05]  /*32c00*/  BSYNC.RECONVERGENT B0 ;  /* 0x0000000000007941 */ /* 0x000fea0003800200 */
.L_x_31566:
        /* <DEDUP_REMOVED lines=16> */
.L_x_31550:
        /* <DEDUP_REMOVED lines=17> */
[----:B------:R-:W-:-:S05]  /*32e20*/  IMAD R200, R201, 0x100, R200 ;  /* 0x00000100c9c87824 */ /* 0x000fca00078e02c8 */
[----:B------:R-:W-:Y:S02]  /*32e30*/  IADD3 R202, PT, PT, R200, R202, RZ ;  /* 0x000000cac8ca7210 */ /* 0x000fe40007ffe0ff */
[----:B------:R-:W0:Y:S02]  /*32e40*/  LDC.64 R200, c[0x0][0x3b8] ;  /* 0x0000ee00ffc87b82 */ /* 0x000e240000000a00 */
[----:B0-----:R-:W-:-:S05]  /*32e50*/  IMAD.WIDE.U32 R200, R208, 0x4, R200 ;  /* 0x00000004d0c87825 */ /* 0x001fca00078e00c8 */
[----:B------:R1:W-:Y:S02]  /*32e60*/  STG.E desc[UR6][R200.64], R202 ;  /* 0x000000cac8007986 */ /* 0x0003e4000c101906 */
.L_x_31571:
[----:B01----:R-:W0:Y:S01]  /*32e70*/  @P0 LDC.64 R200, c[0x0][0x398] ;  /* 0x0000e600ffc80b82 */ /* 0x003e220000000a00 */
[----:B------:R-:W-:-:S04]  /*32e80*/  VIADD R211, R216, 0x160 ;  /* 0x00000160d8d37836 */ /* 0x000fc80000000000 */
[----:B0-----:R-:W-:-:S05]  /*32e90*/  @P0 IMAD.WIDE.U32 R200, R211, 0x10, R200 ;  /* 0x00000010d3c80825 */ /* 0x001fca00078e00c8 */
[----:B------:R0:W5:Y:S02]  /*32ea0*/  @P0 LDG.E.128 R64, desc[UR6][R200.64] ;  /* 0x00000006c8400981 */ /* 0x000164000c1e1d00 */
[----:B0-----:R-:W0:Y:S02]  /*32eb0*/  @P5 LDC.64 R200, c[0x0][0x3a0] ;  /* 0x0000e800ffc85b82 */ /* 0x001e240000000a00 */
[----:B0-----:R-:W-:-:S05]  /*32ec0*/  @P5 IMAD.WIDE.U32 R200, R211, 0x10, R200 ;  /* 0x00000010d3c85825 */ /* 0x001fca00078e00c8 */
[----:B------:R0:W5:Y:S02]  /*32ed0*/  @P5 LDG.E.128 R60, desc[UR6][R200.64] ;  /* 0x00000006c83c5981 */ /* 0x000164000c1e1d00 */
[----:B0-----:R-:W-:-:S06]  /*32ee0*/  IMAD.WIDE.U32 R200, R211, 0x10, R224 ;  /* 0x00000010d3c87825 */ /* 0x001fcc00078e00e0 */
        /* <DEDUP_REMOVED lines=18> */
.L_x_31575:
        /* <DEDUP_REMOVED lines=12> */
.L_x_31577:
[----:B------:R-:W-:Y:S05]  /*330d0*/  BSYNC.RECONVERGENT B1 ;  /* 0x0000000000017941 */ /* 0x000fea0003800200 */
.L_x_31576:
        /* <DEDUP_REMOVED lines=56> */
[----:B------:R-:W-:-:S07]  /*33460*/  HFMA2 R9, -RZ, RZ, 0, 0 ;  /* 0x00000000ff097431 */ /* 0x000fce00000001ff */
.L_x_31574:
[----:B------:R-:W-:Y:S05]  /*33470*/  BSYNC.RECONVERGENT B0 ;  /* 0x0000000000007941 */ /* 0x000fea0003800200 */
.L_x_31573:
[----:B------:R-:W-:Y:S01]  /*33480*/  ISETP.NE.AND P2, PT, R9, 0x1, PT ;  /* 0x000000010900780c */ /* 0x000fe20003f45270 */
[----:B------:R-:W-:Y:S01]  /*33490*/  BSSY.RECONVERGENT B0, `(.L_x_31578) ;  /* 0x0000056000007945 */ /* 0x000fe20003800200 */
[----:B------:R-:W-:Y:S01]  /*334a0*/  I2FP.F32.U32 R7, R7 ;  /* 0x0000000700077245 */ /* 0x000fe20000201000 */
[----:B-----5:R-:W-:Y:S01]  /*334b0*/  FMUL.FTZ R226, R200, R213 ;  /* 0x000000d5c8e27220 */ /* 0x020fe20000410000 */
        /* <DEDUP_REMOVED lines=13> */
.L_x_31580:
        /* <DEDUP_REMOVED lines=12> */
.L_x_31582:
[----:B------:R-:W-:Y:S05]  /*33650*/  BSYNC.RECONVERGENT B1 ;  /* 0x0000000000017941 */ /* 0x000fea0003800200 */
.L_x_31581:
        /* <DEDUP_REMOVED lines=57> */
.L_x_31579:
[----:B------:R-:W-:Y:S05]  /*339f0*/  BSYNC.RECONVERGENT B0 ;  /* 0x0000000000007941 */ /* 0x000fea0003800200 */
.L_x_31578:
        /* <DEDUP_REMOVED lines=15> */
.L_x_31585:
        /* <DEDUP_REMOVED lines=12> */
.L_x_31587:
[----:B------:R-:W-:Y:S05]  /*33bb0*/  BSYNC.RECONVERGENT B1 ;  /* 0x0000000000017941 */ /* 0x000fea0003800200 */
.L_x_31586:
        /* <DEDUP_REMOVED lines=57> */
.L_x_31584:
[----:B------:R-:W-:Y:S05]  /*33f50*/  BSYNC.RECONVERGENT B0 ;  /* 0x0000000000007941 */ /* 0x000fea0003800200 */
.L_x_31583:
        /* <DEDUP_REMOVED lines=17> */
.L_x_31590:
        /* <DEDUP_REMOVED lines=12> */
.L_x_31592:
[----:B------:R-:W-:Y:S05]  /*34130*/  BSYNC.RECONVERGENT B1 ;  /* 0x0000000000017941 */ /* 0x000fea0003800200 */
.L_x_31591:
        /* <DEDUP_REMOVED lines=57> */
.L_x_31589:
[----:B------:R-:W-:Y:S05]  /*344d0*/  BSYNC.RECONVERGENT B0 ;  /* 0x0000000000007941 */ /* 0x000fea0003800200 */
.L_x_31588:
        /* <DEDUP_REMOVED lines=15> */
.L_x_31595:
        /* <DEDUP_REMOVED lines=12> */
.L_x_31597:
[----:B------:R-:W-:Y:S05]  /*34690*/  BSYNC.RECONVERGENT B1 ;  /* 0x0000000000017941 */ /* 0x000fea0003800200 */
.L_x_31596:
        /* <DEDUP_REMOVED lines=57> */
.L_x_31594:
[----:B------:R-:W-:Y:S05]  /*34a30*/  BSYNC.RECONVERGENT B0 ;  /* 0x0000000000007941 */ /* 0x000fea0003800200 */
.L_x_31593:
        /* <DEDUP_REMOVED lines=17> */
.L_x_31600:
        /* <DEDUP_REMOVED lines=12> */
.L_x_31602:
[----:B------:R-:W-:Y:S05]  /*34c10*/  BSYNC.RECONVERGENT B1 ;  /* 0x0000000000017941 */ /* 0x000fea0003800200 */
.L_x_31601:
        /* <DEDUP_REMOVED lines=55> */
[----:B------:R-:W-:Y:S01]  /*34f90*/  HFMA2 R200, -RZ, RZ, 0, 0 ;  /* 0x00000000ffc87431 */ /* 0x000fe200000001ff */
[----:B------:R-:W-:-:S07]  /*34fa0*/  LOP3.LUT R4, R10, UR15, R9, 0x96, !PT ;  /* 0x0000000f0a047c12 */ /* 0x000fce000f8e9609 */
.L_x_31599:
[----:B------:R-:W-:Y:S05]  /*34fb0*/  BSYNC.RECONVERGENT B0 ;  /* 0x0000000000007941 */ /* 0x000fea0003800200 */
.L_x_31598:
        /* <DEDUP_REMOVED lines=15> */
.L_x_31605:
        /* <DEDUP_REMOVED lines=12> */
.L_x_31607:
[----:B------:R-:W-:Y:S05]  /*35170*/  BSYNC.RECONVERGENT B1 ;  /* 0x0000000000017941 */ /* 0x000fea0003800200 */
.L_x_31606:
        /* <DEDUP_REMOVED lines=58> */
.L_x_31604:
[----:B------:R-:W-:Y:S05]  /*35520*/  BSYNC.RECONVERGENT B0 ;  /* 0x0000000000007941 */ /* 0x000fea0003800200 */
.L_x_31603:
        /* <DEDUP_REMOVED lines=17> */
.L_x_31610:
        /* <DEDUP_REMOVED lines=15> */
.L_x_31612:
[----:B------:R-:W-:Y:S05]  /*35730*/  BSYNC.RECONVERGENT B1 ;  /* 0x0000000000017941 */ /* 0x000fea0003800200 */
.L_x_31611:
[----:B------:R-:W-:Y:S01]  /*35740*/  IMAD.WIDE.U32 R10, R0, -0x326172a9, RZ ;  /* 0xcd9e8d57000a7825 */ /* 0x000fe200078e00ff */
[----:B------:R-:W-:-:S03]  /*35750*/  UIADD3 UR15, UPT, UPT, UR4, -0x61c88647, URZ ;  /* 0x9e3779b9040f7890 */ /* 0x000fc6000fffe0ff */
[----:B------:R-:W-:Y:S02]  /*35760*/  HFMA2 R209, -RZ, RZ, 0, 0 ;  /* 0x00000000ffd17431 */ /* 0x000fe400000001ff */
[----:B------:R-:W-:Y:S01]  /*35770*/  IMAD.WIDE.U32 R200, R2, -0x2daee0ad, RZ ;  /* 0xd2511f5302c87825 */ /* 0x000fe200078e00ff */
[----:B------:R-:W-:-:S05]  /*35780*/  LOP3.LUT R3, R5, UR4, R11, 0x96, !PT ;  /* 0x0000000405037c12 */ /* 0x000fca000f8e960b */
[----:B------:R-:W-:Y:S01]  /*35790*/  IMAD.WIDE.U32 R202, R3, -0x2daee0ad, RZ ;  /* 0xd2511f5303ca7825 */ /* 0x000fe200078e00ff */
[----:B------:R-:W-:-:S04]  /*357a0*/  LOP3.LUT R3, R6, UR5, R201, 0x96, !PT ;  /* 0x0000000506037c12 */ /* 0x000fc8000f8e96c9 */
        /* <DEDUP_REMOVED lines=43> */
[----:B------:R-:W-:-:S04]  /*35a60*/  UIADD3 UR15, UPT, UPT, UR4, -0x700cb87f, URZ ;  /* 0x8ff34781040f7890 */ /* 0x000fc8000fffe0ff */
[----:B------:R-:W-:-:S05]  /*35a70*/  IMAD.WIDE.U32 R10, R3, -0x2daee0ad, RZ ;  /* 0xd2511f53030a7825 */ /* 0x000fca00078e00ff */
[----:B------:R-:W-:Y:S01]  /*35a80*/  LOP3.LUT R3, R220, R200, R11, 0x96, !PT ;  /* 0x000000c8dc037212 */ /* 0x000fe200078e960b */
[----:B------:R-:W-:Y:S01]  /*35a90*/  IMAD.WIDE.U32 R200, R8, -0x326172a9, RZ ;  /* 0xcd9e8d5708c87825 */ /* 0x000fe200078e00ff */
[----:B------:R-:W-:-:S03]  /*35aa0*/  MOV R11, R210 ;  /* 0x000000d2000b7202 */ /* 0x000fc60000000f00 */
[----:B------:R-:W-:Y:S01]  /*35ab0*/  IMAD.MOV.U32 R8, RZ, RZ, R200 ;  /* 0x000000ffff087224 */ /* 0x000fe200078e00c8 */
[----:B------:R-:W-:Y:S01]  /*35ac0*/  LOP3.LUT R4, R218, UR15, R201, 0x96, !PT ;  /* 0x0000000fda047c12 */ /* 0x000fe2000f8e96c9 */
[----:B------:R-:W-:-:S07]  /*35ad0*/  IMAD.MOV.U32 R210, RZ, RZ, R10 ;  /* 0x000000ffffd27224 */ /* 0x000fce00078e000a */
.L_x_31609:
[----:B------:R-:W-:Y:S05]  /*35ae0*/  BSYNC.RECONVERGENT B0 ;  /* 0x0000000000007941 */ /* 0x000fea0003800200 */
.L_x_31608:
[----:B------:R-:W-:Y:S01]  /*35af0*/  LOP3.LUT R12, R12, 0xffffffdf, RZ, 0xc0, !PT ;  /* 0xffffffdf0c0c7812 */ /* 0x000fe200078ec0ff */
[----:B------:R-:W-:Y:S01]  /*35b00*/  FMUL.FTZ R10, R66, R213 ;  /* 0x000000d5420a7220 */ /* 0x000fe20000410000 */
[----:B------:R-:W-:Y:S02]  /*35b10*/  FSEL R7, R7, RZ, P3 ;  /* 0x000000ff07077208 */ /* 0x000fe40001800000 */
[----:B------:R-:W-:Y:S02]  /*35b20*/  @P4 LOP3.LUT R12, R12, 0x20, RZ, 0xfc, !PT ;  /* 0x000000200c0c4812 */ /* 0x000fe400078efcff */
[----:B------:R-:W-:Y:S02]  /*35b30*/  FSETP.GTU.FTZ.AND P4, PT, R225, R214, PT ;  /* 0x000000d6e100720b */ /* 0x000fe40003f9c000 */
[----:B------:R-:W-:-:S04]  /*35b40*/  LOP3.LUT R12, R12, 0xffffffef, RZ, 0xc0, !PT ;  /* 0xffffffef0c0c7812 */ /* 0x000fc800078ec0ff */
[----:B------:R-:W-:Y:S02]  /*35b50*/  @P5 LOP3.LUT R12, R12, 0x10, RZ, 0xfc, !PT ;  /* 0x000000100c0c5812 */ /* 0x000fe400078efcff */
[----:B------:R-:W-:Y:S02]  /*35b60*/  FSETP.GTU.FTZ.AND P5, PT, R221, R214, PT ;  /* 0x000000d6dd00720b */ /* 0x000fe40003fbc000 */
[----:B------:R-:W-:-:S04]  /*35b70*/  LOP3.LUT R12, R12, 0xfffffff7, RZ, 0xc0, !PT ;  /* 0xfffffff70c0c7812 */ /* 0x000fc800078ec0ff */
[----:B------:R-:W-:Y:S02]  /*35b80*/  @P0 LOP3.LUT R12, R12, 0x8, RZ, 0xfc, !PT ;  /* 0x000000080c0c0812 */ /* 0x000fe400078efcff */
[----:B------:R-:W-:Y:S02]  /*35b90*/  FSETP.GTU.FTZ.AND P0, PT, R9, R214, PT ;  /* 0x000000d60900720b */ /* 0x000fe40003f1c000 */
[----:B------:R-:W-:Y:S02]  /*35ba0*/  I2FP.F32.U32 R9, R11 ;  /* 0x0000000b00097245 */ /* 0x000fe40000201000 */
[----:B------:R-:W-:-:S03]  /*35bb0*/  FSEL R10, R10, RZ, !P0 ;  /* 0x000000ff0a0a7208 */ /* 0x000fc60004000000 */
[----:B------:R-:W-:Y:S02]  /*35bc0*/  FFMA.FTZ R9, R9, R233, 1.1641532182693481445e-10 ;  /* 0x2f00000009097423 */ /* 0x000fe400000100e9 */
[----:B------:R-:W-:Y:S01]  /*35bd0*/  FADD.FTZ R202, R7, R10 ;  /* 0x0000000a07ca7221 */ /* 0x000fe20000010000 */
[----:B------:R-:W-:Y:S01]  /*35be0*/  FMUL.FTZ R7, R65, R213 ;  /* 0x000000d541077220 */ /* 0x000fe20000410000 */
[----:B------:R-:W-:Y:S02]  /*35bf0*/  FSEL R10, R224, RZ, P2 ;  /* 0x000000ffe00a7208 */ /* 0x000fe40001000000 */
[----:B------:R-:W-:Y:S02]  /*35c00*/  FSETP.GTU.FTZ.AND P6, PT, R9, R214, PT ;  /* 0x000000d60900720b */ /* 0x000fe40003fdc000 */
[----:B------:R-:W-:-:S05]  /*35c10*/  FSEL R7, R7, RZ, !P5 ;  /* 0x000000ff07077208 */ /* 0x000fca0006800000 */
[----:B------:R-:W-:Y:S01]  /*35c20*/  FADD.FTZ R201, R10, R7 ;  /* 0x000000070ac97221 */ /* 0x000fe20000010000 */
[----:B------:R-:W-:Y:S01]  /*35c30*/  FMUL.FTZ R7, R64, R213 ;  /* 0x000000d540077220 */ /* 0x000fe20000410000 */
[----:B------:R-:W-:-:S04]  /*35c40*/  FSEL R10, R226, RZ, P1 ;  /* 0x000000ffe20a7208 */ /* 0x000fc80000800000 */
[----:B------:R-:W-:Y:S02]  /*35c50*/  FSEL R9, R7, RZ, !P4 ;  /* 0x000000ff07097208 */ /* 0x000fe40006000000 */
[----:B------:R-:W-:Y:S02]  /*35c60*/  SEL R7, RZ, 0x1, P4 ;  /* 0x00000001ff077807 */ /* 0x000fe40002000000 */
[----:B------:R-:W-:Y:S01]  /*35c70*/  LOP3.LUT P4, RZ, R12, 0x20, RZ, 0xc0, !PT ;  /* 0x000000200cff7812 */ /* 0x000fe2000788c0ff */
[----:B------:R-:W-:Y:S01]  /*35c80*/  FADD.FTZ R200, R10, R9 ;  /* 0x000000090ac87221 */ /* 0x000fe20000010000 */
[----:B------:R-:W-:Y:S01]  /*35c90*/  SEL R9, RZ, 0x1, P5 ;  /* 0x00000001ff097807 */ /* 0x000fe20002800000 */
[----:B------:R-:W-:Y:S01]  /*35ca0*/  FMUL.FTZ R10, R67, R213 ;  /* 0x000000d5430a7220 */ /* 0x000fe20000410000 */
[----:B------:R-:W-:Y:S02]  /*35cb0*/  LOP3.LUT P5, RZ, R12, 0x10, RZ, 0xc0, !PT ;  /* 0x000000100cff7812 */ /* 0x000fe400078ac0ff */
[----:B------:R-:W-:-:S02]  /*35cc0*/  FSEL R11, R222, RZ, P4 ;  /* 0x000000ffde0b7208 */ /* 0x000fc40002000000 */
[----:B------:R-:W-:-:S05]  /*35cd0*/  FSEL R10, R10, RZ, !P6 ;  /* 0x000000ff0a0a7208 */ /* 0x000fca0007000000 */
        /* <DEDUP_REMOVED lines=9> */
.L_x_31572:
        /* <DEDUP_REMOVED lines=16> */
.L_x_31616:
        /* <DEDUP_REMOVED lines=12> */
.L_x_31618:
[----:B------:R-:W-:Y:S05]  /*35f30*/  BSYNC.RECONVERGENT B1 ;  /* 0x0000000000017941 */ /* 0x000fea0003800200 */
.L_x_31617:
        /* <DEDUP_REMOVED lines=29> */
[----:B------:R-:W-:-:S04]  /*36110*/  IMAD.WIDE.U32 R226, R4, -0x326172a9, RZ ;  /* 0xcd9e8d5704e27825 */ /* 0x000fc800078e00ff */
[----:B------:R-:W-:Y:S01]  /*36120*/  IMAD.WIDE.U32 R234, R3, -0x326172a9, RZ ;  /* 0xcd9e8d5703ea7825 */ /* 0x000fe200078e00ff */
[----:B------:R-:W-:Y:S01]  /*36130*/  LOP3.LUT R4, R222, UR15, R227, 0x96, !PT ;  /* 0x0000000fde047c12 */ /* 0x000fe2000f8e96e3 */
[----:B------:R-:W-:-:S04]  /*36140*/  UIADD3 UR15, UPT, UPT, UR5, 0x646e171e, URZ ;  /* 0x646e171e050f7890 */ /* 0x000fc8000fffe0ff */
[----:B------:R-:W-:-:S05]  /*36150*/  IMAD.WIDE.U32 R222, R4, -0x2daee0ad, RZ ;  /* 0xd2511f5304de7825 */ /* 0x000fca00078e00ff */
[----:B------:R-:W-:Y:S01]  /*36160*/  LOP3.LUT R4, R224, UR15, R223, 0x96, !PT ;  /* 0x0000000fe0047c12 */ /* 0x000fe2000f8e96df */
[----:B------:R-:W-:-:S06]  /*36170*/  UIADD3 UR15, UPT, UPT, UR4, -0x4ab325aa, URZ ;  /* 0xb54cda56040f7890 */ /* 0x000fcc000fffe0ff */
        /* <DEDUP_REMOVED lines=19> */
[----:B------:R-:W-:Y:S01]  /*362b0*/  HFMA2 R222, -RZ, RZ, 0, 0 ;  /* 0x00000000ffde7431 */ /* 0x000fe200000001ff */
[----:B------:R-:W-:Y:S01]  /*362c0*/  LOP3.LUT R4, R224, UR15, R223, 0x96, !PT ;  /* 0x0000000fe0047c12 */ /* 0x000fe2000f8e96df */
[----:B------:R-:W-:-:S07]  /*362d0*/  IMAD.MOV.U32 R223, RZ, RZ, R209 ;  /* 0x000000ffffdf7224 */ /* 0x000fce00078e00d1 */
.L_x_31615:
[----:B------:R-:W-:Y:S05]  /*362e0*/  BSYNC.RECONVERGENT B0 ;  /* 0x0000000000007941 */ /* 0x000fea0003800200 */
.L_x_31614:
        /* <DEDUP_REMOVED lines=16> */
.L_x_31621:
        /* <DEDUP_REMOVED lines=12> */
.L_x_31623:
[----:B------:R-:W-:Y:S05]  /*364b0*/  BSYNC.RECONVERGENT B1 ;  /* 0x0000000000017941 */ /* 0x000fea0003800200 */
.L_x_31622:
        /* <DEDUP_REMOVED lines=58> */
.L_x_31620:
[----:B------:R-:W-:Y:S05]  /*36860*/  BSYNC.RECONVERGENT B0 ;  /* 0x0000000000007941 */ /* 0x000fea0003800200 */
.L_x_31619:
        /* <DEDUP_REMOVED lines=16> */
.L_x_31626:
        /* <DEDUP_REMOVED lines=12> */
.L_x_31628:
[----:B------:R-:W-:Y:S05]  /*36a30*/  BSYNC.RECONVERGENT B1 ;  /* 0x0000000000017941 */ /* 0x000fea0003800200 */
.L_x_31627:
        /* <DEDUP_REMOVED lines=58> */
.L_x_31625:
[----:B------:R-:W-:Y:S05]  /*36de0*/  BSYNC.RECONVERGENT B0 ;  /* 0x0000000000007941 */ /* 0x000fea0003800200 */
.L_x_31624:
        /* <DEDUP_REMOVED lines=16> */
.L_x_31631:
        /* <DEDUP_REMOVED lines=12> */
.L_x_31633:
[----:B------:R-:W-:Y:S05]  /*36fb0*/  BSYNC.RECONVERGENT B1 ;  /* 0x0000000000017941 */ /* 0x000fea0003800200 */
.L_x_31632:
[----:B------:R-:W-:Y:S01]  /*36fc0*/  IMAD.WIDE.U32 R222, R0, -0x326172a9, RZ ;  /* 0xcd9e8d5700de7825 */ /* 0x000fe200078e00ff */
[----:B------:R-:W-:-:S03]  /*36fd0*/  UIADD3 UR15, UPT, UPT, UR4, -0x61c88647, URZ ;  /* 0x9e3779b9040f7890 */ /* 0x000fc6000fffe0ff */
[----:B------:R-:W-:Y:S01]  /*36fe0*/  IMAD.WIDE.U32 R224, R2, -0x2daee0ad, RZ ;  /* 0xd2511f5302e07825 */ /* 0x000fe200078e00ff */
[----:B------:R-:W-:-:S03]  /*36ff0*/  LOP3.LUT R3, R5, UR4, R223, 0x96, !PT ;  /* 0x0000000405037c12 */ /* 0x000fc6000f8e96df */
[----:B------:R-:W-:Y:S02]  /*37000*/  IMAD.MOV.U32 R209, RZ, RZ, RZ ;  /* 0x000000ffffd17224 */ /* 0x000fe400078e00ff */
[----:B------:R-:W-:Y:S01]  /*37010*/  IMAD.WIDE.U32 R226, R3, -0x2daee0ad, RZ ;  /* 0xd2511f5303e27825 */ /* 0x000fe200078e00ff */
[----:B------:R-:W-:-:S04]  /*37020*/  LOP3.LUT R3, R6, UR5, R225, 0x96, !PT ;  /* 0x0000000506037c12 */ /* 0x000fc8000f8e96e1 */
        /* <DEDUP_REMOVED lines=9> */
[----:B------:R-:W-:-:S04]  /*370c0*/  UIADD3 UR15, UPT, UPT, UR5, 0x32370b8f, URZ ;  /* 0x32370b8f050f7890 */ /* 0x000fc8000fffe0ff */
[----:B------:R-:W-:Y:S02]  /*370d0*/  IMAD.WIDE.U32 R224, R8, -0x326172a9, RZ ;  /* 0xcd9e8d5708e07825 */ /* 0x000fe400078e00ff */
[----:B------:R-:W-:Y:S01]  /*370e0*/  LOP3.LUT R3, R218, UR15, R223, 0x96, !PT ;  /* 0x0000000fda037c12 */ /* 0x000fe2000f8e96df */
[----:B------:R-:W-:-:S06]  /*370f0*/  UIADD3 UR15, UPT, UPT, UR4, -0x255992d5, URZ ;  /* 0xdaa66d2b040f7890 */ /* 0x000fcc000fffe0ff */
        /* <DEDUP_REMOVED lines=16> */
[----:B------:R-:W-:-:S04]  /*37200*/  IMAD.WIDE.U32 R224, R3, -0x326172a9, RZ ;  /* 0xcd9e8d5703e07825 */ /* 0x000fc800078e00ff */
[----:B------:R-:W-:Y:S01]  /*37210*/  IMAD.WIDE.U32 R226, R4, -0x326172a9, RZ ;  /* 0xcd9e8d5704e27825 */ /* 0x000fe200078e00ff */
[----:B------:R-:W-:Y:S01]  /*37220*/  LOP3.LUT R3, R218, UR15, R225, 0x96, !PT ;  /* 0x0000000fda037c12 */ /* 0x000fe2000f8e96e1 */
[----:B------:R-:W-:-:S04]  /*37230*/  UIADD3 UR15, UPT, UPT, UR5, 0x1fd5c5a3, URZ ;  /* 0x1fd5c5a3050f7890 */ /* 0x000fc8000fffe0ff */
[----:B------:R-:W-:-:S05]  /*37240*/  IMAD.WIDE.U32 R218, R3, -0x2daee0ad, RZ ;  /* 0xd2511f5303da7825 */ /* 0x000fca00078e00ff */
[----:B------:R-:W-:Y:S01]  /*37250*/  LOP3.LUT R3, R222, UR15, R219, 0x96, !PT ;  /* 0x0000000fde037c12 */ /* 0x000fe2000f8e96db */
[----:B------:R-:W-:-:S04]  /*37260*/  UIADD3 UR15, UPT, UPT, UR4, 0x5384540f, URZ ;  /* 0x5384540f040f7890 */ /* 0x000fc8000fffe0ff */
[----:B------:R-:W-:Y:S02]  /*37270*/  IMAD.WIDE.U32 R222, R3, -0x326172a9, RZ ;  /* 0xcd9e8d5703de7825 */ /* 0x000fe400078e00ff */
        /* <DEDUP_REMOVED lines=9> */
[----:B------:R-:W-:-:S05]  /*37310*/  IMAD.WIDE.U32 R220, R4, -0x326172a9, RZ ;  /* 0xcd9e8d5704dc7825 */ /* 0x000fca00078e00ff */
[----:B------:R-:W-:Y:S01]  /*37320*/  LOP3.LUT R4, R222, UR15, R221, 0x96, !PT ;  /* 0x0000000fde047c12 */ /* 0x000fe2000f8e96dd */
[----:B------:R-:W-:Y:S01]  /*37330*/  IMAD.MOV.U32 R221, RZ, RZ, R210 ;  /* 0x000000ffffdd7224 */ /* 0x000fe200078e00d2 */
[----:B------:R-:W-:Y:S02]  /*37340*/  MOV R8, R220 ;  /* 0x000000dc00087202 */ /* 0x000fe40000000f00 */
[----:B------:R-:W-:-:S07]  /*37350*/  MOV R210, R218 ;  /* 0x000000da00d27202 */ /* 0x000fce0000000f00 */
.L_x_31630:
[----:B------:R-:W-:Y:S05]  /*37360*/  BSYNC.RECONVERGENT B0 ;  /* 0x0000000000007941 */ /* 0x000fea0003800200 */
.L_x_31629:
        /* <DEDUP_REMOVED lines=16> */
.L_x_31613:
        /* <DEDUP_REMOVED lines=9> */
[----:B------:R1:W-:Y:S02]  /*37500*/  STG.E.128 desc[UR6][R218.64], R200 ;  /* 0x000000c8da007986 */ /* 0x0003e4000c101d06 */
[----:B-1----:R-:W-:-:S05]  /*37510*/  IMAD.WIDE.U32 R218, R211, 0x4, R220 ;  /* 0x00000004d3da7825 */ /* 0x002fca00078e00dc */
        /* <DEDUP_REMOVED lines=13> */
.L_x_31634:
        /* <DEDUP_REMOVED lines=169> */
.L_x_31648:
[----:B-1----:R-:W-:Y:S01]  /*38080*/  FADD.FTZ R213, R219, R213 ;  /* 0x000000d5dbd57221 */ /* 0x002fe20000010000 */
[----:B------:R-:W2:Y:S01]  /*38090*/  LDL R235, [R1+0x8] ;  /* 0x0000080001eb7983 */ /* 0x000ea20000100800 */
[----:B0-----:R-:W0:Y:S02]  /*380a0*/  @!P1 LDC.64 R218, c[0x0][0x3c0] ;  /* 0x0000f000ffda9b82 */ /* 0x001e240000000a00 */
[----:B------:R-:W-:Y:S01]  /*380b0*/  FFMA.FTZ R213, R213, R220, UR14 ;  /* 0x0000000ed5d57e23 */ /* 0x000fe200080100dc */
[----:B------:R-:W3:Y:S04]  /*380c0*/  LDL R234, [R1+0xc] ;  /* 0x00000c0001ea7983 */ /* 0x000ee80000100800 */
[----:B------:R-:W4:Y:S01]  /*380d0*/  LDL R233, [R1+0x10] ;  /* 0x0000100001e97983 */ /* 0x000f220000100800 */
[----:B------:R-:W1:Y:S01]  /*380e0*/  @!P1 LDC.64 R220, c[0x0][0x3c8] ;  /* 0x0000f200ffdc9b82 */ /* 0x000e620000000a00 */
[----:B------:R-:W-:Y:S01]  /*380f0*/  FMUL.FTZ R214, R217, R217 ;  /* 0x000000d9d9d67220 */ /* 0x000fe20000410000 */
[----:B------:R-:W-:Y:S01]  /*38100*/  ISETP.NE.AND P2, PT, RZ, UR13, PT ;  /* 0x0000000dff007c0c */ /* 0x000fe2000bf45270 */
[----:B------:R-:W5:Y:S03]  /*38110*/  LDL R227, [R1+0x14] ;  /* 0x0000140001e37983 */ /* 0x000f660000100800 */
[----:B------:R-:W-:Y:S01]  /*38120*/  FSEL R214, R214, RZ, P2 ;  /* 0x000000ffd6d67208 */ /* 0x000fe20001000000 */
[----:B------:R-:W5:Y:S04]  /*38130*/  LDL R226, [R1+0x18] ;  /* 0x0000180001e27983 */ /* 0x000f680000100800 */
[----:B------:R-:W-:Y:S01]  /*38140*/  FADD.FTZ R213, R213, R214 ;  /* 0x000000d6d5d57221 */ /* 0x000fe20000010000 */
[----:B------:R-:W5:Y:S01]  /*38150*/  LDL R225, [R1+0x1c] ;  /* 0x00001c0001e17983 */ /* 0x000f620000100800 */
[----:B------:R-:W-:Y:S01]  /*38160*/  FSEL R214, R217, RZ, !P2 ;  /* 0x000000ffd9d67208 */ /* 0x000fe20005000000 */
[----:B0-----:R-:W-:-:S03]  /*38170*/  @!P1 IMAD.WIDE R218, R232, 0x4, R218 ;  /* 0x00000004e8da9825 */ /* 0x001fc600078e02da */
[----:B------:R-:W0:Y:S01]  /*38180*/  MUFU.RSQ R213, R213 ;  /* 0x000000d500d57308 */ /* 0x000e220000001400 */
[C---:B------:R-:W-:Y:S01]  /*38190*/  FADD.FTZ R56, -R214.reuse, R56 ;  /* 0x00000038d6387221 */ /* 0x040fe20000010100 */
[C---:B------:R-:W-:Y:S01]  /*381a0*/  FADD.FTZ R57, -R214.reuse, R57 ;  /* 0x00000039d6397221 */ /* 0x040fe20000010100 */
[C---:B------:R-:W-:Y:S01]  /*381b0*/  FADD.FTZ R58, -R214.reuse, R58 ;  /* 0x0000003ad63a7221 */ /* 0x040fe20000010100 */
[----:B------:R1:W-:Y:S01]  /*381c0*/  @!P1 STG.E desc[UR6][R218.64], R217 ;  /* 0x000000d9da009986 */ /* 0x0003e2000c101906 */
[----:B------:R-:W-:Y:S01]  /*381d0*/  FADD.FTZ R59, -R214, R59 ;  /* 0x0000003bd63b7221 */ /* 0x000fe20000010100 */
[----:B-1----:R-:W-:Y:S02]  /*381e0*/  @!P1 IMAD.WIDE R218, R232, 0x4, R220 ;  /* 0x00000004e8da9825 */ /* 0x002fe400078e02dc */
[----:B------:R-:W1:Y:S02]  /*381f0*/  LDC.64 R220, c[0x0][0x428] ;  /* 0x00010a00ffdc7b82 */ /* 0x000e640000000a00 */
[C---:B0-----:R-:W-:Y:S01]  /*38200*/  FMUL.FTZ R224, R213.reuse, R56 ;  /* 0x00000038d5e07220 */ /* 0x041fe20000410000 */
        /* <DEDUP_REMOVED lines=13> */
[----:B------:R-:W4:Y:S04]  /*382e0*/  LDL R224, [R1+0x4] ;  /* 0x0000040001e07983 */ /* 0x000f280000100800 */
[----:B------:R-:W5:Y:S01]  /*382f0*/  LDL R223, [R1] ;  /* 0x0000000001df7983 */ /* 0x000f620000100800 */
        /* <DEDUP_REMOVED lines=17> */
[----:B------:R-:W-:Y:S01]  /*38410*/  FADD.FTZ R41, -R214, R41 ;  /* 0x00000029d6297221 */ /* 0x000fe20000010100 */
[----:B------:R-:W5:Y:S04]  /*38420*/  LDL R222, [R1+0x40] ;  /* 0x0000400001de7983 */ /* 0x000f680000100800 */
[----:B------:R0:W-:Y:S02]  /*38430*/  STG.E.128 desc[UR6][R216.64], R56 ;  /* 0x00000038d8007986 */ /* 0x0001e4000c101d06 */
[C---:B0-----:R-:W-:Y:S01]  /*38440*/  FMUL.FTZ R217, R213.reuse, R52 ;  /* 0x00000034d5d97220 */ /* 0x041fe20000410000 */
        /* <DEDUP_REMOVED lines=11> */
[----:B------:R-:W5:Y:S01]  /*38500*/  LDL R58, [R1+0x2c] ;  /* 0x00002c00013a7983 */ /* 0x000f620000100800 */
[----:B------:R-:W-:-:S04]  /*38510*/  IMAD.WIDE.U32 R56, R215, 0x10, R218 ;  /* 0x00000010d7387825 */ /* 0x000fc800078e00da */
[----:B------:R-:W-:Y:S01]  /*38520*/  FFMA.FTZ R52, R217, R156, R72 ;  /* 0x0000009cd9347223 */ /* 0x000fe20000010048 */
[----:B------:R-:W-:Y:S01]  /*38530*/  FFMA.FTZ R54, R59, R158, R74 ;  /* 0x0000009e3b367223 */ /* 0x000fe2000001004a */
[----:B------:R-:W5:Y:S04]  /*38540*/  LDL R216, [R1+0x20] ;  /* 0x0000200001d87983 */ /* 0x000f680000100800 */
[----:B------:R-:W5:Y:S04]  /*38550*/  LDL R215, [R1+0x24] ;  /* 0x0000240001d77983 */ /* 0x000f680000100800 */
[----:B------:R0:W-:Y:S04]  /*38560*/  STG.E.128 desc[UR6][R56.64], R52 ;  /* 0x0000003438007986 */ /* 0x0001e8000c101d06 */
[----:B------:R-:W5:Y:S04]  /*38570*/  LDL R59, [R1+0x28] ;  /* 0x00002800013b7983 */ /* 0x000f680000100800 */
[----:B------:R-:W5:Y:S01]  /*38580*/  LDL R217, [R1+0x44] ;  /* 0x0000440001d97983 */ /* 0x000f620000100800 */
[C---:B0-----:R-:W-:Y:S01]  /*38590*/  FMUL.FTZ R57, R213.reuse, R48 ;  /* 0x00000030d5397220 */ /* 0x041fe20000410000 */
[C---:B------:R-:W-:Y:S01]  /*385a0*/  FMUL.FTZ R56, R213.reuse, R49 ;  /* 0x00000031d5387220 */ /* 0x040fe20000410000 */
[C---:B------:R-:W-:Y:S01]  /*385b0*/  FMUL.FTZ R55, R213.reuse, R50 ;  /* 0x00000032d5377220 */ /* 0x040fe20000410000 */
[----:B------:R-:W-:Y:S01]  /*385c0*/  FMUL.FTZ R54, R213, R51 ;  /* 0x00000033d5367220 */ /* 0x000fe20000410000 */
[----:B------:R-:W-:-:S04]  /*385d0*/  IMAD.WIDE.U32 R52, R212, 0x10, R220 ;  /* 0x00000010d4347825 */ /* 0x000fc800078e00dc */
[----:B--2---:R-:W-:Y:S01]  /*385e0*/  FFMA.FTZ R50, R55, R198, R235 ;  /* 0x000000c637327223 */ /* 0x004fe200000100eb */
[C---:B------:R-:W-:Y:S01]  /*385f0*/  FADD.FTZ R42, -R214.reuse, R42 ;  /* 0x0000002ad62a7221 */ /* 0x040fe20000010100 */
[C---:B------:R-:W-:Y:S01]  /*38600*/  FADD.FTZ R38, -R214.reuse, R38 ;  /* 0x00000026d6267221 */ /* 0x040fe20000010100 */
[----:B------:R-:W-:Y:S01]  /*38610*/  FADD.FTZ R39, -R214, R39 ;  /* 0x00000027d6277221 */ /* 0x000fe20000010100 */
[----:B---3--:R-:W-:Y:S01]  /*38620*/  FFMA.FTZ R51, R54, R199, R234 ;  /* 0x000000c736337223 */ /* 0x008fe200000100ea */
[----:B------:R-:W2:Y:S04]  /*38630*/  LDL R235, [R1+0x60] ;  /* 0x0000600001eb7983 */ /* 0x000ea80000100800 */
[----:B------:R-:W3:Y:S01]  /*38640*/  LDL R234, [R1+0x64] ;  /* 0x0000640001ea7983 */ /* 0x000ee20000100800 */
[----:B----4-:R-:W-:Y:S01]  /*38650*/  FFMA.FTZ R49, R56, R197, R224 ;  /* 0x000000c538317223 */ /* 0x010fe200000100e0 */
[C---:B------:R-:W-:Y:S01]  /*38660*/  FADD.FTZ R32, -R214.reuse, R32 ;  /* 0x00000020d6207221 */ /* 0x040fe20000010100 */
[C---:B------:R-:W-:Y:S01]  /*38670*/  FADD.FTZ R33, -R214.reuse, R33 ;  /* 0x00000021d6217221 */ /* 0x040fe20000010100 */
[C---:B------:R-:W-:Y:S01]  /*38680*/  FADD.FTZ R34, -R214.reuse, R34 ;  /* 0x00000022d6227221 */ /* 0x040fe20000010100 */
[----:B-----5:R-:W-:Y:S01]  /*38690*/  FFMA.FTZ R48, R57, R196, R223 ;  /* 0x000000c439307223 */ /* 0x020fe200000100df */
[C---:B------:R-:W-:Y:S01]  /*386a0*/  FADD.FTZ R35, -R214.reuse, R35 ;  /* 0x00000023d6237221 */ /* 0x040fe20000010100 */
[C---:B------:R-:W-:Y:S01]  /*386b0*/  FADD.FTZ R28, -R214.reuse, R28 ;  /* 0x0000001cd61c7221 */ /* 0x040fe20000010100 */
[C---:B------:R-:W-:Y:S01]  /*386c0*/  FADD.FTZ R29, -R214.reuse, R29 ;  /* 0x0000001dd61d7221 */ /* 0x040fe20000010100 */
[----:B------:R-:W4:Y:S04]  /*386d0*/  LDL R224, [R1+0x78] ;  /* 0x0000780001e07983 */ /* 0x000f280000100800 */
[----:B------:R0:W-:Y:S01]  /*386e0*/  STG.E.128 desc[UR6][R52.64], R48 ;  /* 0x0000003034007986 */ /* 0x0001e2000c101d06 */
[C---:B------:R-:W-:Y:S01]  /*386f0*/  FADD.FTZ R24, -R214.reuse, R24 ;  /* 0x00000018d6187221 */ /* 0x040fe20000010100 */
[----:B------:R-:W-:-:S02]  /*38700*/  FADD.FTZ R25, -R214, R25 ;  /* 0x00000019d6197221 */ /* 0x000fc40000010100 */
[----:B------:R-:W5:Y:S01]  /*38710*/  LDL R223, [R1+0x7c] ;  /* 0x00007c0001df7983 */ /* 0x000f620000100800 */
[----:B0-----:R-:W-:Y:S01]  /*38720*/  FFMA.FTZ R48, R57, R152, R76 ;  /* 0x0000009839307223 */ /* 0x001fe2000001004c */
[----:B------:R-:W-:Y:S01]  /*38730*/  FFMA.FTZ R49, R56, R153, R77 ;  /* 0x0000009938317223 */ /* 0x000fe2000001004d */
[----:B------:R-:W-:Y:S01]  /*38740*/  FFMA.FTZ R50, R55, R154, R78 ;  /* 0x0000009a37327223 */ /* 0x000fe2000001004e */
[----:B------:R-:W-:Y:S01]  /*38750*/  FFMA.FTZ R51, R54, R155, R79 ;  /* 0x0000009b36337223 */ /* 0x000fe2000001004f */
[----:B------:R-:W-:Y:S01]  /*38760*/  IMAD.WIDE.U32 R52, R212, 0x10, R218 ;  /* 0x00000010d4347825 */ /* 0x000fe200078e00da */
[----:B------:R-:W2:Y:S04]  /*38770*/  LDL R57, [R1+0x34] ;  /* 0x0000340001397983 */ /* 0x000ea80000100800 */
[----:B------:R0:W-:Y:S04]  /*38780*/  STG.E.128 desc[UR6][R52.64], R48 ;  /* 0x0000003034007986 */ /* 0x0001e8000c101d06 */
[----:B------:R-:W3:Y:S04]  /*38790*/  LDL R56, [R1+0x38] ;  /* 0x0000380001387983 */ /* 0x000ee80000100800 */
[----:B------:R-:W4:Y:S04]  /*387a0*/  LDL R55, [R1+0x3c] ;  /* 0x00003c0001377983 */ /* 0x000f280000100800 */
[----:B------:R-:W5:Y:S01]  /*387b0*/  LDL R212, [R1+0x50] ;  /* 0x0000500001d47983 */ /* 0x000f620000100800 */
        /* <DEDUP_REMOVED lines=8> */
[----:B------:R-:W-:Y:S01]  /*38840*/  IMAD.WIDE.U32 R48, R207, 0x10, R220 ;  /* 0x00000010cf307825 */ /* 0x000fe200078e00dc */
[----:B------:R-:W5:Y:S04]  /*38850*/  LDL R233, [R1+0x68] ;  /* 0x0000680001e97983 */ /* 0x000f680000100800 */
[----:B------:R0:W-:Y:S04]  /*38860*/  STG.E.128 desc[UR6][R48.64], R44 ;  /* 0x0000002c30007986 */ /* 0x0001e8000c101d06 */
[----:B------:R-:W5:Y:S04]  /*38870*/  LDL R227, [R1+0x6c] ;  /* 0x00006c0001e37983 */ /* 0x000f680000100800 */
[----:B------:R-:W5:Y:S04]  /*38880*/  LDL R226, [R1+0x70] ;  /* 0x0000700001e27983 */ /* 0x000f680000100800 */
[----:B------:R-:W5:Y:S01]  /*38890*/  LDL R225, [R1+0x74] ;  /* 0x0000740001e17983 */ /* 0x000f620000100800 */
[----:B0-----:R-:W-:Y:S01]  /*388a0*/  FFMA.FTZ R44, R53, R148, R80 ;  /* 0x00000094352c7223 */ /* 0x001fe20000010050 */
[----:B------:R-:W-:Y:S01]  /*388b0*/  FFMA.FTZ R45, R52, R149, R81 ;  /* 0x00000095342d7223 */ /* 0x000fe20000010051 */
[----:B------:R-:W-:Y:S01]  /*388c0*/  FFMA.FTZ R46, R51, R150, R82 ;  /* 0x00000096332e7223 */ /* 0x000fe20000010052 */
[----:B------:R-:W-:Y:S01]  /*388d0*/  FFMA.FTZ R47, R50, R151, R83 ;  /* 0x00000097322f7223 */ /* 0x000fe20000010053 */
[----:B------:R-:W-:-:S04]  /*388e0*/  IMAD.WIDE.U32 R48, R207, 0x10, R218 ;  /* 0x00000010cf307825 */ /* 0x000fc800078e00da */
[C---:B------:R-:W-:Y:S01]  /*388f0*/  FMUL.FTZ R51, R213.reuse, R40 ;  /* 0x00000028d5337220 */ /* 0x040fe20000410000 */
[C---:B------:R-:W-:Y:S01]  /*38900*/  FMUL.FTZ R50, R213.reuse, R41 ;  /* 0x00000029d5327220 */ /* 0x040fe20000410000 */
[----:B------:R-:W2:Y:S04]  /*38910*/  LDL R207, [R1+0x54] ;  /* 0x0000540001cf7983 */ /* 0x000ea80000100800 */
[----:B------:R0:W-:Y:S02]  /*38920*/  STG.E.128 desc[UR6][R48.64], R44 ;  /* 0x0000002c30007986 */ /* 0x0001e4000c101d06 */
[----:B0-----:R-:W-:-:S04]  /*38930*/  FMUL.FTZ R48, R213, R43 ;  /* 0x0000002bd5307220 */ /* 0x001fc80000410000 */
[----:B------:R-:W-:Y:S02]  /*38940*/  FFMA.FTZ R43, R48, R191, R58 ;  /* 0x000000bf302b7223 */ /* 0x000fe4000001003a */
[----:B------:R-:W3:Y:S01]  /*38950*/  LDL R58, [R1+0x30] ;  /* 0x00003000013a7983 */ /* 0x000ee20000100800 */
[----:B------:R-:W-:Y:S01]  /*38960*/  FFMA.FTZ R40, R51, R188, R216 ;  /* 0x000000bc33287223 */ /* 0x000fe200000100d8 */
[----:B------:R-:W-:Y:S02]  /*38970*/  FFMA.FTZ R41, R50, R189, R215 ;  /* 0x000000bd32297223 */ /* 0x000fe400000100d7 */
[----:B------:R-:W5:Y:S04]  /*38980*/  LDL R216, [R1+0x48] ;  /* 0x0000480001d87983 */ /* 0x000f680000100800 */
[----:B------:R-:W5:Y:S01]  /*38990*/  LDL R215, [R1+0x4c] ;  /* 0x00004c0001d77983 */ /* 0x000f620000100800 */
[----:B------:R-:W-:Y:S01]  /*389a0*/  FMUL.FTZ R49, R213, R42 ;  /* 0x0000002ad5317220 */ /* 0x000fe20000410000 */
[----:B------:R-:W-:-:S04]  /*389b0*/  IMAD.WIDE.U32 R44, R13, 0x10, R220 ;  /* 0x000000100d2c7825 */ /* 0x000fc800078e00dc */
[----:B------:R-:W-:Y:S01]  /*389c0*/  FFMA.FTZ R42, R49, R190, R59 ;  /* 0x000000be312a7223 */ /* 0x000fe2000001003b */
[----:B------:R-:W-:-:S04]  /*389d0*/  FADD.FTZ R46, -R214, R36 ;  /* 0x00000024d62e7221 */ /* 0x000fc80000010100 */
[----:B------:R0:W-:Y:S01]  /*389e0*/  STG.E.128 desc[UR6][R44.64], R40 ;  /* 0x000000282c007986 */ /* 0x0001e2000c101d06 */
[C---:B------:R-:W-:Y:S01]  /*389f0*/  FADD.FTZ R47, -R214.reuse, R37 ;  /* 0x00000025d62f7221 */ /* 0x040fe20000010100 */
[----:B------:R-:W-:Y:S01]  /*38a00*/  FADD.FTZ R52, -R214, R18 ;  /* 0x00000012d6347221 */ /* 0x000fe20000010100 */
[----:B------:R-:W-:-:S04]  /*38a10*/  IMAD.WIDE.U32 R36, R15, 0x10, R218 ;  /* 0x000000100f247825 */ /* 0x000fc800078e00da */
[----:B------:R-:W-:Y:S01]  /*38a20*/  FMUL.FTZ R18, R213, R47 ;  /* 0x0000002fd5127220 */ /* 0x000fe20000410000 */
[C---:B0-----:R-:W-:Y:S01]  /*38a30*/  FADD.FTZ R40, -R214.reuse, R30 ;  /* 0x0000001ed6287221 */ /* 0x041fe20000010100 */
[C---:B------:R-:W-:Y:S01]  /*38a40*/  FADD.FTZ R41, -R214.reuse, R31 ;  /* 0x0000001fd6297221 */ /* 0x040fe20000010100 */
[C---:B------:R-:W-:Y:S01]  /*38a50*/  FADD.FTZ R42, -R214.reuse, R20 ;  /* 0x00000014d62a7221 */ /* 0x040fe20000010100 */
[C---:B------:R-:W-:Y:S01]  /*38a60*/  FADD.FTZ R43, -R214.reuse, R21 ;  /* 0x00000015d62b7221 */ /* 0x040fe20000010100 */
[C---:B------:R-:W-:Y:S01]  /*38a70*/  FADD.FTZ R44, -R214.reuse, R22 ;  /* 0x00000016d62c7221 */ /* 0x040fe20000010100 */
[----:B------:R-:W-:Y:S01]  /*38a80*/  FADD.FTZ R45, -R214, R23 ;  /* 0x00000017d62d7221 */ /* 0x000fe20000010100 */
[----:B------:R-:W-:-:S04]  /*38a90*/  IMAD.WIDE.U32 R30, R13, 0x10, R218 ;  /* 0x000000100d1e7825 */ /* 0x000fc800078e00da */
[----:B------:R-:W-:Y:S01]  /*38aa0*/  FFMA.FTZ R20, R51, R144, R84 ;  /* 0x0000009033147223 */ /* 0x000fe20000010054 */
[----:B------:R-:W-:Y:S01]  /*38ab0*/  FFMA.FTZ R21, R50, R145, R85 ;  /* 0x0000009132157223 */ /* 0x000fe20000010055 */
[----:B------:R-:W-:Y:S01]  /*38ac0*/  FFMA.FTZ R22, R49, R146, R86 ;  /* 0x0000009231167223 */ /* 0x000fe20000010056 */
[----:B------:R-:W-:Y:S01]  /*38ad0*/  FFMA.FTZ R23, R48, R147, R87 ;  /* 0x0000009330177223 */ /* 0x000fe20000010057 */
[----:B------:R-:W-:Y:S01]  /*38ae0*/  FADD.FTZ R51, -R214, R17 ;  /* 0x00000011d6337221 */ /* 0x000fe20000010100 */
[----:B------:R-:W-:-:S03]  /*38af0*/  FMUL.FTZ R17, R213, R46 ;  /* 0x0000002ed5117220 */ /* 0x000fc60000410000 */
[----:B------:R0:W-:Y:S01]  /*38b00*/  STG.E.128 desc[UR6][R30.64], R20 ;  /* 0x000000141e007986 */ /* 0x0001e2000c101d06 */
[C---:B------:R-:W-:Y:S01]  /*38b10*/  FADD.FTZ R50, -R214.reuse, R16 ;  /* 0x00000010d6327221 */ /* 0x040fe20000010100 */
[----:B------:R-:W-:Y:S01]  /*38b20*/  FMUL.FTZ R13, R213, R39 ;  /* 0x00000027d50d7220 */ /* 0x000fe20000410000 */
[----:B------:R-:W-:Y:S01]  /*38b30*/  FADD.FTZ R53, -R214, R19 ;  /* 0x00000013d6357221 */ /* 0x000fe20000010100 */
[----:B0-----:R-:W-:-:S04]  /*38b40*/  IMAD.WIDE.U32 R30, R15, 0x10, R220 ;  /* 0x000000100f1e7825 */ /* 0x001fc800078e00dc */
[----:B------:R-:W-:Y:S01]  /*38b50*/  FMUL.FTZ R15, R213, R38 ;  /* 0x00000026d50f7220 */ /* 0x000fe20000410000 */
[----:B------:R-:W-:Y:S01]  /*38b60*/  FFMA.FTZ R20, R17, R140, R88 ;  /* 0x0000008c11147223 */ /* 0x000fe20000010058 */
[----:B------:R-:W-:Y:S01]  /*38b70*/  FFMA.FTZ R21, R18, R141, R89 ;  /* 0x0000008d12157223 */ /* 0x000fe20000010059 */
[----:B------:R-:W-:Y:S01]  /*38b80*/  FFMA.FTZ R23, R13, R143, R91 ;  /* 0x0000008f0d177223 */ /* 0x000fe2000001005b */
[----:B------:R-:W-:Y:S01]  /*38b90*/  FFMA.FTZ R22, R15, R142, R90 ;  /* 0x0000008e0f167223 */ /* 0x000fe2000001005a */
[C---:B------:R-:W-:Y:S01]  /*38ba0*/  FADD.FTZ R26, -R214.reuse, R26 ;  /* 0x0000001ad61a7221 */ /* 0x040fe20000010100 */
[C---:B------:R-:W-:Y:S01]  /*38bb0*/  FADD.FTZ R27, -R214.reuse, R27 ;  /* 0x0000001bd61b7221 */ /* 0x040fe20000010100 */
[----:B------:R-:W-:Y:S01]  /*38bc0*/  FADD.FTZ R54, -R214, R200 ;  /* 0x000000c8d6367221 */ /* 0x000fe20000010100 */
[C---:B------:R-:W-:Y:S01]  /*38bd0*/  FMUL.FTZ R47, R213.reuse, R24 ;  /* 0x00000018d52f7220 */ /* 0x040fe20000410000 */
[----:B------:R-:W-:Y:S01]  /*38be0*/  FMUL.FTZ R46, R213, R25 ;  /* 0x00000019d52e7220 */ /* 0x000fe20000410000 */
[----:B------:R-:W-:-:S04]  /*38bf0*/  IMAD.WIDE.U32 R38, R206, 0x10, R218 ;  /* 0x00000010ce267825 */ /* 0x000fc800078e00da */
[----:B----4-:R-:W-:Y:S01]  /*38c00*/  FFMA.FTZ R19, R13, R187, R55 ;  /* 0x000000bb0d137223 */ /* 0x010fe20000010037 */
[C---:B------:R-:W-:Y:S01]  /*38c10*/  FADD.FTZ R13, -R214.reuse, R202 ;  /* 0x000000cad60d7221 */ /* 0x040fe20000010100 */
[----:B------:R-:W-:Y:S01]  /*38c20*/  FMUL.FTZ R202, R213, R29 ;  /* 0x0000001dd5ca7220 */ /* 0x000fe20000410000 */
[----:B------:R-:W-:-:S03]  /*38c30*/  FADD.FTZ R55, -R214, R201 ;  /* 0x000000c9d6377221 */ /* 0x000fc60000010100 */
[----:B--2---:R-:W-:Y:S02]  /*38c40*/  FFMA.FTZ R25, R202, R177, R207 ;  /* 0x000000b1ca197223 */ /* 0x004fe400000100cf */
[----:B------:R-:W2:Y:S01]  /*38c50*/  LDL R207, [R1+0x98] ;  /* 0x0000980001cf7983 */ /* 0x000ea20000100800 */
[----:B---3--:R-:W-:Y:S01]  /*38c60*/  FFMA.FTZ R16, R17, R184, R58 ;  /* 0x000000b811107223 */ /* 0x008fe2000001003a */
[----:B------:R-:W-:Y:S01]  /*38c70*/  FFMA.FTZ R17, R18, R185, R57 ;  /* 0x000000b912117223 */ /* 0x000fe20000010039 */
[----:B------:R-:W-:Y:S01]  /*38c80*/  FFMA.FTZ R18, R15, R186, R56 ;  /* 0x000000ba0f127223 */ /* 0x000fe20000010038 */
[----:B------:R-:W3:Y:S04]  /*38c90*/  LDL R57, [R1+0x58] ;  /* 0x0000580001397983 */ /* 0x000ee80000100800 */
[----:B------:R-:W4:Y:S04]  /*38ca0*/  LDL R56, [R1+0x5c] ;  /* 0x00005c0001387983 */ /* 0x000f280000100800 */
[----:B------:R0:W-:Y:S01]  /*38cb0*/  STG.E.128 desc[UR6][R30.64], R16 ;  /* 0x000000101e007986 */ /* 0x0001e2000c101d06 */
[----:B------:R-:W-:-:S03]  /*38cc0*/  FADD.FTZ R15, -R214, R203 ;  /* 0x000000cbd60f7221 */ /* 0x000fc60000010100 */
[----:B------:R1:W-:Y:S01]  /*38cd0*/  STG.E.128 desc[UR6][R36.64], R20 ;  /* 0x0000001424007986 */ /* 0x0003e2000c101d06 */
[----:B------:R-:W-:-:S03]  /*38ce0*/  FMUL.FTZ R203, R213, R28 ;  /* 0x0000001cd5cb7220 */ /* 0x000fc60000410000 */
[----:B------:R-:W2:Y:S01]  /*38cf0*/  LDL R214, [R1+0x90] ;  /* 0x0000900001d67983 */ /* 0x000ea20000100800 */
[----:B-----5:R-:W-:-:S03]  /*38d00*/  FFMA.FTZ R24, R203, R176, R212 ;  /* 0x000000b0cb187223 */ /* 0x020fc600000100d4 */
[----:B------:R-:W5:Y:S01]  /*38d10*/  LDL R212, [R1+0x94] ;  /* 0x0000940001d47983 */ /* 0x000f620000100800 */
[C---:B0-----:R-:W-:Y:S01]  /*38d20*/  FMUL.FTZ R17, R213.reuse, R32 ;  /* 0x00000020d5117220 */ /* 0x041fe20000410000 */
[C---:B------:R-:W-:Y:S01]  /*38d30*/  FMUL.FTZ R18, R213.reuse, R33 ;  /* 0x00000021d5127220 */ /* 0x040fe20000410000 */
[C---:B------:R-:W-:Y:S01]  /*38d40*/  FMUL.FTZ R19, R213.reuse, R34 ;  /* 0x00000022d5137220 */ /* 0x040fe20000410000 */
[----:B-1----:R-:W-:Y:S01]  /*38d50*/  FMUL.FTZ R23, R213, R35 ;  /* 0x00000023d5177220 */ /* 0x002fe20000410000 */
[C---:B------:R-:W-:Y:S01]  /*38d60*/  FFMA.FTZ R16, R17.reuse, R180, R222 ;  /* 0x000000b411107223 */ /* 0x040fe200000100de */
[----:B------:R-:W-:Y:S01]  /*38d70*/  FFMA.FTZ R20, R17, R136, R92 ;  /* 0x0000008811147223 */ /* 0x000fe2000001005c */
[C---:B------:R-:W-:Y:S01]  /*38d80*/  FFMA.FTZ R17, R18.reuse, R181, R217 ;  /* 0x000000b512117223 */ /* 0x040fe200000100d9 */
[----:B------:R-:W-:Y:S01]  /*38d90*/  FFMA.FTZ R21, R18, R137, R93 ;  /* 0x0000008912157223 */ /* 0x000fe2000001005d */
[C---:B------:R-:W-:Y:S01]  /*38da0*/  FFMA.FTZ R18, R19.reuse, R182, R216 ;  /* 0x000000b613127223 */ /* 0x040fe200000100d8 */
[----:B------:R-:W-:Y:S01]  /*38db0*/  FFMA.FTZ R22, R19, R138, R94 ;  /* 0x0000008a13167223 */ /* 0x000fe2000001005e */
[----:B------:R-:W-:Y:S01]  /*38dc0*/  FFMA.FTZ R19, R23, R183, R215 ;  /* 0x000000b717137223 */ /* 0x000fe200000100d7 */
[----:B------:R-:W2:Y:S01]  /*38dd0*/  LDL R222, [R1+0x80] ;  /* 0x0000800001de7983 */ /* 0x000ea20000100800 */
[----:B------:R-:W-:-:S03]  /*38de0*/  IMAD.WIDE.U32 R30, R206, 0x10, R220 ;  /* 0x00000010ce1e7825 */ /* 0x000fc600078e00dc */
[----:B------:R-:W5:Y:S04]  /*38df0*/  LDL R215, [R1+0x8c] ;  /* 0x00008c0001d77983 */ /* 0x000f680000100800 */
[----:B------:R-:W2:Y:S04]  /*38e00*/  LDL R217, [R1+0x84] ;  /* 0x0000840001d97983 */ /* 0x000ea80000100800 */
[----:B------:R-:W2:Y:S04]  /*38e10*/  LDL R216, [R1+0x88] ;  /* 0x0000880001d87983 */ /* 0x000ea80000100800 */
[----:B------:R-:W2:Y:S01]  /*38e20*/  LDL R206, [R1+0x9c] ;  /* 0x00009c0001ce7983 */ /* 0x000ea20000100800 */
[C---:B------:R-:W-:Y:S01]  /*38e30*/  FMUL.FTZ R201, R213.reuse, R40 ;  /* 0x00000028d5c97220 */ /* 0x040fe20000410000 */
[----:B------:R-:W-:Y:S01]  /*38e40*/  FMUL.FTZ R200, R213, R41 ;  /* 0x00000029d5c87220 */ /* 0x000fe20000410000 */
[----:B------:R-:W-:Y:S01]  /*38e50*/  FFMA.FTZ R23, R23, R139, R95 ;  /* 0x0000008b17177223 */ /* 0x000fe2000001005f */
[C---:B------:R-:W-:Y:S01]  /*38e60*/  FMUL.FTZ R29, R213.reuse, R26 ;  /* 0x0000001ad51d7220 */ /* 0x040fe20000410000 */
[----:B------:R-:W-:Y:S01]  /*38e70*/  FMUL.FTZ R28, R213, R27 ;  /* 0x0000001bd51c7220 */ /* 0x000fe20000410000 */
[----:B------:R-:W-:-:S04]  /*38e80*/  IMAD.WIDE.U32 R36, R204, 0x10, R220 ;  /* 0x00000010cc247825 */ /* 0x000fc800078e00dc */
[C---:B------:R-:W-:Y:S01]  /*38e90*/  FMUL.FTZ R33, R213.reuse, R54 ;  /* 0x00000036d5217220 */ /* 0x040fe20000410000 */
[C---:B------:R-:W-:Y:S01]  /*38ea0*/  FMUL.FTZ R34, R213.reuse, R55 ;  /* 0x00000037d5227220 */ /* 0x040fe20000410000 */
[----:B------:R0:W-:Y:S01]  /*38eb0*/  STG.E.128 desc[UR6][R30.64], R16 ;  /* 0x000000101e007986 */ /* 0x0001e2000c101d06 */
[C---:B------:R-:W-:Y:S01]  /*38ec0*/  FMUL.FTZ R41, R213.reuse, R50 ;  /* 0x00000032d5297220 */ /* 0x040fe20000410000 */
[----:B------:R-:W-:Y:S01]  /*38ed0*/  FMUL.FTZ R40, R213, R51 ;  /* 0x00000033d5287220 */ /* 0x000fe20000410000 */
[----:B------:R-:W-:Y:S01]  /*38ee0*/  IMAD.WIDE.U32 R54, R204, 0x10, R218 ;  /* 0x00000010cc367825 */ /* 0x000fe200078e00da */
[----:B------:R1:W-:Y:S03]  /*38ef0*/  STG.E.128 desc[UR6][R38.64], R20 ;  /* 0x0000001426007986 */ /* 0x0003e6000c101d06 */
[----:B------:R-:W-:-:S04]  /*38f00*/  IMAD.WIDE.U32 R50, R14, 0x10, R220 ;  /* 0x000000100e327825 */ /* 0x000fc800078e00dc */
[----:B0-----:R-:W-:Y:S01]  /*38f10*/  FFMA.FTZ R16, R203, R132, R96 ;  /* 0x00000084cb107223 */ /* 0x001fe20000010060 */
[----:B------:R-:W-:Y:S01]  /*38f20*/  FFMA.FTZ R17, R202, R133, R97 ;  /* 0x00000085ca117223 */ /* 0x000fe20000010061 */
[----:B------:R-:W-:Y:S01]  /*38f30*/  FFMA.FTZ R18, R201, R134, R98 ;  /* 0x00000086c9127223 */ /* 0x000fe20000010062 */
[----:B------:R-:W-:Y:S01]  /*38f40*/  FFMA.FTZ R19, R200, R135, R99 ;  /* 0x00000087c8137223 */ /* 0x000fe20000010063 */
[----:B-1----:R-:W-:Y:S01]  /*38f50*/  FFMA.FTZ R20, R47, R172, R235 ;  /* 0x000000ac2f147223 */ /* 0x002fe200000100eb */
        /* <DEDUP_REMOVED lines=8> */
[----:B------:R-:W-:Y:S01]  /*38fe0*/  FMUL.FTZ R32, R213, R53 ;  /* 0x00000035d5207220 */ /* 0x000fe20000410000 */
[----:B------:R-:W-:-:S04]  /*38ff0*/  IMAD.WIDE.U32 R52, R205, 0x10, R220 ;  /* 0x00000010cd347825 */ /* 0x000fc800078e00dc */
[----:B------:R-:W-:Y:S01]  /*39000*/  FFMA.FTZ R30, R49, R170, R224 ;  /* 0x000000aa311e7223 */ /* 0x000fe200000100e0 */
[----:B------:R-:W-:Y:S01]  /*39010*/  FFMA.FTZ R31, R48, R171, R223 ;  /* 0x000000ab301f7223 */ /* 0x000fe200000100df */
[C---:B------:R-:W-:Y:S01]  /*39020*/  FMUL.FTZ R13, R213.reuse, R13 ;  /* 0x0000000dd50d7220 */ /* 0x040fe20000410000 */
[----:B------:R-:W-:Y:S01]  /*39030*/  FMUL.FTZ R15, R213, R15 ;  /* 0x0000000fd50f7220 */ /* 0x000fe20000410000 */
[----:B------:R-:W-:-:S04]  /*39040*/  IMAD.WIDE.U32 R42, R205, 0x10, R218 ;  /* 0x00000010cd2a7825 */ /* 0x000fc800078e00da */
[----:B------:R-:W-:-:S04]  /*39050*/  IMAD.WIDE.U32 R44, R208, 0x10, R218 ;  /* 0x00000010d02c7825 */ /* 0x000fc800078e00da */
[----:B------:R-:W-:-:S04]  /*39060*/  IMAD.WIDE.U32 R38, R211, 0x10, R220 ;  /* 0x00000010d3267825 */ /* 0x000fc800078e00dc */
[----:B---3--:R-:W-:Y:S01]  /*39070*/  FFMA.FTZ R26, R201, R178, R57 ;  /* 0x000000b2c91a7223 */ /* 0x008fe20000010039 */
[----:B----4-:R-:W-:-:S05]  /*39080*/  FFMA.FTZ R27, R200, R179, R56 ;  /* 0x000000b3c81b7223 */ /* 0x010fca0000010038 */
[----:B------:R-:W-:Y:S04]  /*39090*/  STG.E.128 desc[UR6][R36.64], R24 ;  /* 0x0000001824007986 */ /* 0x000fe8000c101d06 */
[----:B------:R-:W-:Y:S04]  /*390a0*/  STG.E.128 desc[UR6][R54.64], R16 ;  /* 0x0000001036007986 */ /* 0x000fe8000c101d06 */
[----:B------:R0:W-:Y:S01]  /*390b0*/  STG.E.128 desc[UR6][R50.64], R20 ;  /* 0x0000001432007986 */ /* 0x0001e2000c101d06 */
[----:B------:R-:W-:Y:S01]  /*390c0*/  IMAD.WIDE.U32 R56, R14, 0x10, R218 ;  /* 0x000000100e387825 */ /* 0x000fe200078e00da */
[----:B0-----:R-:W0:Y:S03]  /*390d0*/  LDC.64 R50, c[0x0][0x380] ;  /* 0x0000e000ff327b82 */ /* 0x001e260000000a00 */
[----:B------:R-:W-:Y:S01]  /*390e0*/  FFMA.FTZ R24, R47, R128, R100 ;  /* 0x000000802f187223 */ /* 0x000fe20000010064 */
[----:B------:R-:W-:Y:S01]  /*390f0*/  FFMA.FTZ R25, R46, R129, R101 ;  /* 0x000000812e197223 */ /* 0x000fe20000010065 */
[----:B------:R-:W-:Y:S01]  /*39100*/  FFMA.FTZ R26, R29, R130, R102 ;  /* 0x000000821d1a7223 */ /* 0x000fe20000010066 */
[----:B------:R-:W-:Y:S01]  /*39110*/  FFMA.FTZ R27, R28, R131, R103 ;  /* 0x000000831c1b7223 */ /* 0x000fe20000010067 */
[C---:B------:R-:W-:Y:S01]  /*39120*/  FFMA.FTZ R28, R59.reuse, R168, R226 ;  /* 0x000000a83b1c7223 */ /* 0x040fe200000100e2 */
[C---:B------:R-:W-:Y:S01]  /*39130*/  FFMA.FTZ R29, R58.reuse, R169, R225 ;  /* 0x000000a93a1d7223 */ /* 0x040fe200000100e1 */
[----:B------:R-:W-:Y:S01]  /*39140*/  FFMA.FTZ R16, R59, R124, R104 ;  /* 0x0000007c3b107223 */ /* 0x000fe20000010068 */
[----:B------:R-:W-:Y:S01]  /*39150*/  FFMA.FTZ R17, R58, R125, R105 ;  /* 0x0000007d3a117223 */ /* 0x000fe20000010069 */
[----:B------:R1:W-:Y:S01]  /*39160*/  STG.E.128 desc[UR6][R56.64], R24 ;  /* 0x0000001838007986 */ /* 0x0003e2000c101d06 */
[----:B------:R-:W-:Y:S01]  /*39170*/  FFMA.FTZ R18, R49, R126, R106 ;  /* 0x0000007e31127223 */ /* 0x000fe2000001006a */
[----:B------:R-:W-:Y:S01]  /*39180*/  FFMA.FTZ R19, R48, R127, R107 ;  /* 0x0000007f30137223 */ /* 0x000fe2000001006b */
[----:B-----5:R-:W-:Y:S01]  /*39190*/  FFMA.FTZ R23, R32, R167, R215 ;  /* 0x000000a720177223 */ /* 0x020fe200000100d7 */
[----:B------:R3:W-:Y:S01]  /*391a0*/  STG.E.128 desc[UR6][R52.64], R28 ;  /* 0x0000001c34007986 */ /* 0x0007e2000c101d06 */
[----:B------:R-:W-:-:S04]  /*391b0*/  IMAD.WIDE.U32 R36, R208, 0x10, R220 ;  /* 0x00000010d0247825 */ /* 0x000fc800078e00dc */
[----:B--2---:R-:W-:Y:S01]  /*391c0*/  FFMA.FTZ R20, R41, R164, R222 ;  /* 0x000000a429147223 */ /* 0x004fe200000100de */
[----:B------:R-:W-:Y:S01]  /*391d0*/  FFMA.FTZ R21, R40, R165, R217 ;  /* 0x000000a528157223 */ /* 0x000fe200000100d9 */
[----:B------:R-:W-:Y:S01]  /*391e0*/  FFMA.FTZ R22, R35, R166, R216 ;  /* 0x000000a623167223 */ /* 0x000fe200000100d8 */
[----:B------:R-:W-:Y:S01]  /*391f0*/  IMAD.WIDE.U32 R46, R211, 0x10, R218 ;  /* 0x00000010d32e7825 */ /* 0x000fe200078e00da */
[----:B------:R2:W-:Y:S03]  /*39200*/  STG.E.128 desc[UR6][R42.64], R16 ;  /* 0x000000102a007986 */ /* 0x0005e6000c101d06 */
[----:B-1----:R-:W-:Y:S01]  /*39210*/  FFMA.FTZ R27, R32, R123, R111 ;  /* 0x0000007b201b7223 */ /* 0x002fe2000001006f */
[----:B------:R-:W-:Y:S01]  /*39220*/  FFMA.FTZ R32, R33, R160, R214 ;  /* 0x000000a021207223 */ /* 0x000fe200000100d6 */
[----:B------:R-:W-:Y:S01]  /*39230*/  FFMA.FTZ R24, R41, R120, R108 ;  /* 0x0000007829187223 */ /* 0x000fe2000001006c */
[----:B------:R-:W-:Y:S01]  /*39240*/  FFMA.FTZ R25, R40, R121, R109 ;  /* 0x0000007928197223 */ /* 0x000fe2000001006d */
[----:B---3--:R-:W-:Y:S01]  /*39250*/  FFMA.FTZ R28, R33, R116, R112 ;  /* 0x00000074211c7223 */ /* 0x008fe20000010070 */
[----:B------:R-:W-:Y:S01]  /*39260*/  FFMA.FTZ R26, R35, R122, R110 ;  /* 0x0000007a231a7223 */ /* 0x000fe2000001006e */
[C---:B------:R-:W-:Y:S01]  /*39270*/  FFMA.FTZ R33, R34.reuse, R161, R212 ;  /* 0x000000a122217223 */ /* 0x040fe200000100d4 */
[----:B------:R-:W-:Y:S01]  /*39280*/  FFMA.FTZ R29, R34, R117, R113 ;  /* 0x00000075221d7223 */ /* 0x000fe20000010071 */
[----:B------:R-:W-:Y:S01]  /*39290*/  FFMA.FTZ R34, R13, R162, R207 ;  /* 0x000000a20d227223 */ /* 0x000fe200000100cf */
[----:B------:R-:W-:Y:S01]  /*392a0*/  FFMA.FTZ R35, R15, R163, R206 ;  /* 0x000000a30f237223 */ /* 0x000fe200000100ce */
[----:B------:R-:W-:Y:S01]  /*392b0*/  FFMA.FTZ R30, R13, R118, R114 ;  /* 0x000000760d1e7223 */ /* 0x000fe20000010072 */
[----:B------:R-:W-:Y:S01]  /*392c0*/  FFMA.FTZ R31, R15, R119, R115 ;  /* 0x000000770f1f7223 */ /* 0x000fe20000010073 */
[----:B------:R2:W-:Y:S01]  /*392d0*/  STG.E.128 desc[UR6][R36.64], R20 ;  /* 0x0000001424007986 */ /* 0x0005e2000c101d06 */
[----:B0-----:R-:W-:-:S03]  /*392e0*/  IMAD R232, R50, 0x4, R232 ;  /* 0x0000000432e87824 */ /* 0x001fc600078e02e8 */
[----:B------:R2:W-:Y:S04]  /*392f0*/  STG.E.128 desc[UR6][R44.64], R24 ;  /* 0x000000182c007986 */ /* 0x0005e8000c101d06 */
[----:B------:R2:W-:Y:S04]  /*39300*/  STG.E.128 desc[UR6][R38.64], R32 ;  /* 0x0000002026007986 */ /* 0x0005e8000c101d06 */
[----:B------:R2:W-:Y:S01]  /*39310*/  STG.E.128 desc[UR6][R46.64], R28 ;  /* 0x0000001c2e007986 */ /* 0x0005e2000c101d06 */
[----:B------:R-:W-:-:S13]  /*39320*/  ISETP.GE.AND P1, PT, R232, R51, PT ;  /* 0x00000033e800720c */ /* 0x000fda0003f26270 */
[----:B------:R-:W-:Y:S05]  /*39330*/  @!P1 BRA `(.L_x_31636) ;  /* 0xfffffc8800049947 */ /* 0x000fea000383ffff */
[----:B------:R-:W-:Y:S05]  /*39340*/  EXIT ;  /* 0x000000000000794d */ /* 0x000fea0003800000 */
.L_x_31635:
        /* <DEDUP_REMOVED lines=8> */
.L_x_31638:
[----:B------:R-:W-:Y:S05]  /*393d0*/  BSYNC B0 ;  /* 0x0000000000007941 */ /* 0x000fea0003800000 */
.L_x_31637:
        /* <DEDUP_REMOVED lines=9> */
.L_x_31639:
[----:B------:R-:W-:Y:S01]  /*39470*/  FADD.FTZ R217, R217, R213 ;  /* 0x000000d5d9d97221 */ /* 0x000fe20000010000 */
[----:B------:R-:W-:-:S04]  /*39480*/  IMAD.MOV.U32 R213, RZ, RZ, 0x4 ;  /* 0x00000004ffd57424 */ /* 0x000fc800078e00ff */
[----:B------:R-:W-:-:S07]  /*39490*/  MOV R221, R217 ;  /* 0x000000d900dd7202 */ /* 0x000fce0000000f00 */
[----:B------:R-:W-:Y:S05]  /*394a0*/  WARPSYNC.COLLECTIVE R218, `(.L_x_31640) ;  /* 0x00000000da087348 */ /* 0x000fea0003c00000 */
[----:B------:R0:W1:Y:S02]  /*394b0*/  SHFL.BFLY P2, R213, R221, R213, R214 ;  /* 0x0c0000d5ddd57389 */ /* 0x00006400000400d6 */
[----:B01----:R-:W-:Y:S05]  /*394c0*/  ENDCOLLECTIVE ;  /* 0x000000000000791b */ /* 0x003fea0003800000 */
.L_x_31640:
[----:B------:R-:W-:Y:S01]  /*394d0*/  FADD.FTZ R217, R217, R213 ;  /* 0x000000d5d9d97221 */ /* 0x000fe20000010000 */
[----:B------:R-:W-:-:S04]  /*394e0*/  IMAD.MOV.U32 R213, RZ, RZ, 0x8 ;  /* 0x00000008ffd57424 */ /* 0x000fc800078e00ff */
[----:B------:R-:W-:-:S07]  /*394f0*/  MOV R221, R217 ;  /* 0x000000d900dd7202 */ /* 0x000fce0000000f00 */
[----:B------:R-:W-:Y:S05]  /*39500*/  WARPSYNC.COLLECTIVE R218, `(.L_x_31641) ;  /* 0x00000000da087348 */ /* 0x000fea0003c00000 */
[----:B------:R0:W1:Y:S02]  /*39510*/  SHFL.BFLY P2, R213, R221, R213, R214 ;  /* 0x0c0000d5ddd57389 */ /* 0x00006400000400d6 */
[----:B01----:R-:W-:Y:S05]  /*39520*/  ENDCOLLECTIVE ;  /* 0x000000000000791b */ /* 0x003fea0003800000 */
.L_x_31641:
[----:B------:R-:W-:Y:S01]  /*39530*/  FADD.FTZ R217, R217, R213 ;  /* 0x000000d5d9d97221 */ /* 0x000fe20000010000 */
[----:B------:R-:W-:-:S04]  /*39540*/  IMAD.MOV.U32 R213, RZ, RZ, 0x10 ;  /* 0x00000010ffd57424 */ /* 0x000fc800078e00ff */
[----:B------:R-:W-:-:S07]  /*39550*/  MOV R221, R217 ;  /* 0x000000d900dd7202 */ /* 0x000fce0000000f00 */
[----:B------:R-:W-:Y:S05]  /*39560*/  WARPSYNC.COLLECTIVE R218, `(.L_x_31642) ;  /* 0x00000000da087348 */ /* 0x000fea0003c00000 */
[----:B------:R0:W1:Y:S02]  /*39570*/  SHFL.BFLY P2, R213, R221, R213, R214 ;  /* 0x0c0000d5ddd57389 */ /* 0x00006400000400d6 */
[----:B01----:R-:W-:Y:S05]  /*39580*/  ENDCOLLECTIVE ;  /* 0x000000000000791b */ /* 0x003fea0003800000 */
.L_x_31642:
        /* <DEDUP_REMOVED lines=98> */
[----:B------:R-:W-:Y:S02]  /*39bb0*/  IMAD.MOV.U32 R213, RZ, RZ, 0x1 ;  /* 0x00000001ffd57424 */ /* 0x000fe400078e00ff */
[----:B------:R-:W-:Y:S02]  /*39bc0*/  HFMA2 R214, -RZ, RZ, 0, 1.847743988037109375e-06 ;  /* 0x0000001fffd67431 */ /* 0x000fe400000001ff */
[----:B------:R-:W-:-:S07]  /*39bd0*/  MOV R221, R219 ;  /* 0x000000db00dd7202 */ /* 0x000fce0000000f00 */
[----:B------:R-:W-:Y:S05]  /*39be0*/  WARPSYNC.COLLECTIVE R218, `(.L_x_31643) ;  /* 0x00000000da087348 */ /* 0x000fea0003c00000 */
[----:B------:R0:W1:Y:S02]  /*39bf0*/  SHFL.BFLY P2, R213, R221, R213, R214 ;  /* 0x0c0000d5ddd57389 */ /* 0x00006400000400d6 */
[----:B01----:R-:W-:Y:S05]  /*39c00*/  ENDCOLLECTIVE ;  /* 0x000000000000791b */ /* 0x003fea0003800000 */
.L_x_31643:
[----:B------:R-:W-:Y:S01]  /*39c10*/  FADD.FTZ R219, R219, R213 ;  /* 0x000000d5dbdb7221 */ /* 0x000fe20000010000 */
[----:B------:R-:W-:-:S03]  /*39c20*/  MOV R213, 0x2 ;  /* 0x0000000200d57802 */ /* 0x000fc60000000f00 */
[----:B------:R-:W-:-:S07]  /*39c30*/  IMAD.MOV.U32 R221, RZ, RZ, R219 ;  /* 0x000000ffffdd7224 */ /* 0x000fce00078e00db */
[----:B------:R-:W-:Y:S05]  /*39c40*/  WARPSYNC.COLLECTIVE R218, `(.L_x_31644) ;  /* 0x00000000da087348 */ /* 0x000fea0003c00000 */
[----:B------:R0:W1:Y:S02]  /*39c50*/  SHFL.BFLY P2, R213, R221, R213, R214 ;  /* 0x0c0000d5ddd57389 */ /* 0x00006400000400d6 */
[----:B01----:R-:W-:Y:S05]  /*39c60*/  ENDCOLLECTIVE ;  /* 0x000000000000791b */ /* 0x003fea0003800000 */
.L_x_31644:
[----:B------:R-:W-:Y:S01]  /*39c70*/  FADD.FTZ R219, R219, R213 ;  /* 0x000000d5dbdb7221 */ /* 0x000fe20000010000 */
[----:B------:R-:W-:-:S03]  /*39c80*/  HFMA2 R213, -RZ, RZ, 0, 2.384185791015625e-07 ;  /* 0x00000004ffd57431 */ /* 0x000fc600000001ff */
[----:B------:R-:W-:-:S07]  /*39c90*/  IMAD.MOV.U32 R221, RZ, RZ, R219 ;  /* 0x000000ffffdd7224 */ /* 0x000fce00078e00db */
[----:B------:R-:W-:Y:S05]  /*39ca0*/  WARPSYNC.COLLECTIVE R218, `(.L_x_31645) ;  /* 0x00000000da087348 */ /* 0x000fea0003c00000 */
[----:B------:R0:W1:Y:S02]  /*39cb0*/  SHFL.BFLY P2, R213, R221, R213, R214 ;  /* 0x0c0000d5ddd57389 */ /* 0x00006400000400d6 */
[----:B01----:R-:W-:Y:S05]  /*39cc0*/  ENDCOLLECTIVE ;  /* 0x000000000000791b */ /* 0x003fea0003800000 */
.L_x_31645:
[----:B------:R-:W-:Y:S01]  /*39cd0*/  FADD.FTZ R219, R219, R213 ;  /* 0x000000d5dbdb7221 */ /* 0x000fe20000010000 */
[----:B------:R-:W-:-:S03]  /*39ce0*/  MOV R213, 0x8 ;  /* 0x0000000800d57802 */ /* 0x000fc60000000f00 */
[----:B------:R-:W-:-:S07]  /*39cf0*/  IMAD.MOV.U32 R221, RZ, RZ, R219 ;  /* 0x000000ffffdd7224 */ /* 0x000fce00078e00db */
[----:B------:R-:W-:Y:S05]  /*39d00*/  WARPSYNC.COLLECTIVE R218, `(.L_x_31646) ;  /* 0x00000000da087348 */ /* 0x000fea0003c00000 */
[----:B------:R0:W1:Y:S02]  /*39d10*/  SHFL.BFLY P2, R213, R221, R213, R214 ;  /* 0x0c0000d5ddd57389 */ /* 0x00006400000400d6 */
[----:B01----:R-:W-:Y:S05]  /*39d20*/  ENDCOLLECTIVE ;  /* 0x000000000000791b */ /* 0x003fea0003800000 */
.L_x_31646:
[----:B------:R-:W-:Y:S01]  /*39d30*/  FADD.FTZ R219, R219, R213 ;  /* 0x000000d5dbdb7221 */ /* 0x000fe20000010000 */
[----:B------:R-:W-:-:S03]  /*39d40*/  HFMA2 R213, -RZ, RZ, 0, 9.5367431640625e-07 ;  /* 0x00000010ffd57431 */ /* 0x000fc600000001ff */
[----:B------:R-:W-:-:S07]  /*39d50*/  IMAD.MOV.U32 R221, RZ, RZ, R219 ;  /* 0x000000ffffdd7224 */ /* 0x000fce00078e00db */
[----:B------:R-:W-:Y:S05]  /*39d60*/  WARPSYNC.COLLECTIVE R218, `(.L_x_31647) ;  /* 0x00000000da087348 */ /* 0x000fea0003c00000 */
[----:B------:R0:W1:Y:S02]  /*39d70*/  SHFL.BFLY P2, R213, R221, R213, R214 ;  /* 0x0c0000d5ddd57389 */ /* 0x00006400000400d6 */
[----:B01----:R-:W-:Y:S05]  /*39d80*/  ENDCOLLECTIVE ;  /* 0x000000000000791b */ /* 0x003fea0003800000 */
.L_x_31647:
[----:B------:R-:W-:Y:S05]  /*39d90*/  BRA `(.L_x_31648) ;  /* 0xffffffe000b87947 */ /* 0x000fea000383ffff */
.L_x_31649:
        /* <DEDUP_REMOVED lines=14> */
.L_x_33321:


//--------------------- .text._ZN10layer_norm31ln_parallel_residual_fwd_kernelINS_13Kernel_traitsIfffffjLj1536ELj1ELj4ELj1ELj16ENS_18Kernel_traits_baseILj1536EfffffjLj128EEEEELb1ELb1ELb0EEEvNS_9FwdParamsE --------------------------
	.section	.text._ZN10layer_norm31ln_parallel_residual_fwd_kernelINS_13Kernel_traitsIfffffjLj1536ELj1ELj4ELj1ELj16ENS_18Kernel_traits_baseILj1536EfffffjLj128EEEEELb1ELb1ELb0EEEvNS_9FwdParamsE,"ax",@progbits
	.align	128
        .global         _ZN10layer_norm31ln_parallel_residual_fwd_kernelINS_13Kernel_traitsIfffffjLj1536ELj1ELj4ELj1ELj16ENS_18Kernel_traits_baseILj1536EfffffjLj128EEEEELb1ELb1ELb0EEEvNS_9FwdParamsE
        .type           _ZN10layer_norm31ln_parallel_residual_fwd_kernelINS_13Kernel_traitsIfffffjLj1536ELj1ELj4ELj1ELj16ENS_18Kernel_traits_baseILj1536EfffffjLj128EEEEELb1ELb1ELb0EEEvNS_9FwdParamsE,@function
        .size           _ZN10layer_norm31ln_parallel_residual_fwd_kernelINS_13Kernel_traitsIfffffjLj1536ELj1ELj4ELj1ELj16ENS_18Kernel_traits_baseILj1536EfffffjLj128EEEEELb1ELb1ELb0EEEvNS_9FwdParamsE,(.L_x_33322 - _ZN10layer_norm31ln_parallel_residual_fwd_kernelINS_13Kernel_traitsIfffffjLj1536ELj1ELj4ELj1ELj16ENS_18Kernel_traits_baseILj1536EfffffjLj128EEEEELb1ELb1ELb0EEEvNS_9FwdParamsE)
        .other          _ZN10layer_norm31ln_parallel_residual_fwd_kernelINS_13Kernel_traitsIfffffjLj1536ELj1ELj4ELj1ELj16ENS_18Kernel_traits_baseILj1536EfffffjLj128EEEEELb1ELb1ELb0EEEvNS_9FwdParamsE,@"STO_CUDA_ENTRY STV_DEFAULT"
_ZN10layer_norm31ln_parallel_residual_fwd_kernelINS_13Kernel_traitsIfffffjLj1536ELj1ELj4ELj1ELj16ENS_18Kernel_traits_baseILj1536EfffffjLj128EEEEELb1ELb1ELb0EEEvNS_9FwdParamsE:
.text._ZN10layer_norm31ln_parallel_residual_fwd_kernelINS_13Kernel_traitsIfffffjLj1536ELj1ELj4ELj1ELj16ENS_18Kernel_traits_baseILj1536EfffffjLj128EEEEELb1ELb1ELb0EEEvNS_9FwdParamsE:
        /* <DEDUP_REMOVED lines=76> */
[----:B---3--:R-:W-:-:S04]  /*04c0*/  @P2 IMAD.WIDE.U32 R18, R115, 0x10, R18 ;  /* 0x0000001073122825 */ /* 0x008fc800078e0012 */
[----:B------:R-:W-:Y:S01]  /*04d0*/  @P2 VIADD R115, R115, 0x20 ;  /* 0x0000002073732836 */ /* 0x000fe20000000000 */
[----:B------:R3:W5:Y:S02]  /*04e0*/  @P2 LDG.E.128 R100, desc[UR6][R18.64] ;  /* 0x0000000612642981 */ /* 0x000764000c1e1d00 */
[----:B------:R-:W2:Y:S01]  /*04f0*/  @P5 LDC.64 R122, c[0x0][0x438] ;  /* 0x00010e00ff7a5b82 */ /* 0x000ea20000000a00 */
[----:B0-----:R-:W-:-:S07]  /*0500*/  @P1 IMAD.WIDE.U32 R116, R115, 0x10, R116 ;  /* 0x0000001073741825 */ /* 0x001fce00078e0074 */
[----:B------:R-:W0:Y:S01]  /*0510*/  @P4 LDC.64 R124, c[0x0][0x3d0] ;  /* 0x0000f400ff7c4b82 */ /* 0x000e220000000a00 */
[C---:B-1----:R-:W-:Y:S01]  /*0520*/  @P1 IMAD.WIDE.U32 R118, R115.reuse, 0x10, R118 ;  /* 0x0000001073761825 */ /* 0x042fe200078e0076 */
[----:B------:R-:W-:Y:S01]  /*0530*/  @P1 IADD3 R115, PT, PT, R115, 0x20, RZ ;  /* 0x0000002073731810 */ /* 0x000fe20007ffe0ff */
[----:B------:R1:W5:Y:S05]  /*0540*/  @P1 LDG.E.128 R96, desc[UR6][R116.64] ;  /* 0x0000000674601981 */ /* 0x00036a000c1e1d00 */
[----:B------:R-:W3:Y:S01]  /*0550*/  @P4 LDC.64 R126, c[0x0][0x438] ;  /* 0x00010e00ff7e4b82 */ /* 0x000ee20000000a00 */
[----:B------:R-:W-:Y:S01]  /*0560*/  ISETP.GE.U32.AND P2, PT, R157, 0x100, PT ;  /* 0x000001009d00780c */ /* 0x000fe20003f46070 */
[----:B------:R1:W5:Y:S01]  /*0570*/  @P1 LDG.E.128 R92, desc[UR6][R118.64] ;  /* 0x00000006765c1981 */ /* 0x000362000c1e1d00 */
[----:B----4-:R-:W-:Y:S01]  /*0580*/  @P5 IMAD.WIDE.U32 R120, R115, 0x10, R120 ;  /* 0x0000001073785825 */ /* 0x010fe200078e0078 */
[----:B------:R-:W-:-:S04]  /*0590*/  ISETP.GE.U32.AND P1, PT, R157, 0x120, PT ;  /* 0x000001209d00780c */ /* 0x000fc80003f26070 */
[----:B------:R-:W4:Y:S01]  /*05a0*/  @P0 LDC.64 R128, c[0x0][0x3d0] ;  /* 0x0000f400ff800b82 */ /* 0x000f220000000a00 */
[C---:B--2---:R-:W-:Y:S01]  /*05b0*/  @P5 IMAD.WIDE.U32 R122, R115.reuse, 0x10, R122 ;  /* 0x00000010737a5825 */ /* 0x044fe200078e007a */
[----:B------:R2:W5:Y:S06]  /*05c0*/  @P5 LDG.E.128 R88, desc[UR6][R120.64] ;  /* 0x0000000678585981 */ /* 0x00056c000c1e1d00 */
[----:B------:R-:W4:Y:S01]  /*05d0*/  @P0 LDC.64 R130, c[0x0][0x438] ;  /* 0x00010e00ff820b82 */ /* 0x000f220000000a00 */
[----:B------:R-:W-:Y:S01]  /*05e0*/  @P5 VIADD R115, R115, 0x20 ;  /* 0x0000002073735836 */ /* 0x000fe20000000000 */
[----:B------:R2:W5:Y:S01]  /*05f0*/  @P5 LDG.E.128 R84, desc[UR6][R122.64] ;  /* 0x000000067a545981 */ /* 0x000562000c1e1d00 */
[----:B------:R-:W-:-:S02]  /*0600*/  ISETP.GE.U32.AND P5, PT, R157, 0x140, PT ;  /* 0x000001409d00780c */ /* 0x000fc40003fa6070 */
[----:B0-----:R-:W-:-:S03]  /*0610*/  @P4 IMAD.WIDE.U32 R124, R115, 0x10, R124 ;  /* 0x00000010737c4825 */ /* 0x001fc600078e007c */
[----:B------:R-:W0:Y:S01]  /*0620*/  @P3 LDC.64 R16, c[0x0][0x3d0] ;  /* 0x0000f400ff103b82 */ /* 0x000e220000000a00 */
[C---:B---3--:R-:W-:Y:S01]  /*0630*/  @P4 IMAD.WIDE.U32 R126, R115.reuse, 0x10, R126 ;  /* 0x00000010737e4825 */ /* 0x048fe200078e007e */
[----:B------:R3:W5:Y:S06]  /*0640*/  @P4 LDG.E.128 R80, desc[UR6][R124.64] ;  /* 0x000000067c504981 */ /* 0x00076c000c1e1d00 */
[----:B------:R-:W3:Y:S01]  /*0650*/  @P3 LDC.64 R18, c[0x0][0x438] ;  /* 0x00010e00ff123b82 */ /* 0x000ee20000000a00 */
[----:B------:R3:W5:Y:S01]  /*0660*/  @P4 LDG.E.128 R76, desc[UR6][R126.64] ;  /* 0x000000067e4c4981 */ /* 0x000762000c1e1d00 */
[----:B------:R-:W-:Y:S01]  /*0670*/  @P4 VIADD R115, R115, 0x20 ;  /* 0x0000002073734836 */ /* 0x000fe20000000000 */
[----:B------:R-:W-:-:S05]  /*0680*/  ISETP.GE.U32.AND P4, PT, R157, 0x160, PT ;  /* 0x000001609d00780c */ /* 0x000fca0003f86070 */
[----:B-1----:R-:W1:Y:S08]  /*0690*/  @P2 LDC.64 R116, c[0x0][0x3d0] ;  /* 0x0000f400ff742b82 */ /* 0x002e700000000a00 */
[----:B------:R-:W1:Y:S08]  /*06a0*/  @P2 LDC.64 R118, c[0x0][0x438] ;  /* 0x00010e00ff762b82 */ /* 0x000e700000000a00 */
[----:B--2---:R-:W2:Y:S08]  /*06b0*/  @P1 LDC.64 R120, c[0x0][0x3d0] ;  /* 0x0000f400ff781b82 */ /* 0x004eb00000000a00 */
[----:B------:R-:W2:Y:S01]  /*06c0*/  @P1 LDC.64 R122, c[0x0][0x438] ;  /* 0x00010e00ff7a1b82 */ /* 0x000ea20000000a00 */
[----:B----4-:R-:W-:-:S04]  /*06d0*/  @P0 IMAD.WIDE.U32 R128, R115, 0x10, R128 ;  /* 0x0000001073800825 */ /* 0x010fc800078e0080 */
[----:B------:R-:W-:-:S03]  /*06e0*/  @P0 IMAD.WIDE.U32 R130, R115, 0x10, R130 ;  /* 0x0000001073820825 */ /* 0x000fc600078e0082 */
[----:B------:R-:W4:Y:S01]  /*06f0*/  @P5 LDC.64 R132, c[0x0][0x3d0] ;  /* 0x0000f400ff845b82 */ /* 0x000f220000000a00 */
[----:B------:R-:W-:Y:S01]  /*0700*/  @P0 IADD3 R115, PT, PT, R115, 0x20, RZ ;  /* 0x0000002073730810 */ /* 0x000fe20007ffe0ff */
[----:B------:R1:W5:Y:S06]  /*0710*/  @P0 LDG.E.128 R64, desc[UR6][R128.64] ;  /* 0x0000000680400981 */ /* 0x00036c000c1e1d00 */
[----:B------:R-:W4:Y:S01]  /*0720*/  @P5 LDC.64 R134, c[0x0][0x438] ;  /* 0x00010e00ff865b82 */ /* 0x000f220000000a00 */
[C---:B0-----:R-:W-:Y:S01]  /*0730*/  @P3 IMAD.WIDE.U32 R16, R115.reuse, 0x10, R16 ;  /* 0x0000001073103825 */ /* 0x041fe200078e0010 */
[----:B------:R0:W5:Y:S03]  /*0740*/  @P0 LDG.E.128 R60, desc[UR6][R130.64] ;  /* 0x00000006823c0981 */ /* 0x000166000c1e1d00 */
[C---:B---3--:R-:W-:Y:S01]  /*0750*/  @P3 IMAD.WIDE.U32 R18, R115.reuse, 0x10, R18 ;  /* 0x0000001073123825 */ /* 0x048fe200078e0012 */
[----:B------:R0:W5:Y:S02]  /*0760*/  @P3 LDG.E.128 R56, desc[UR6][R16.64] ;  /* 0x0000000610383981 */ /* 0x000164000c1e1d00 */
[----:B------:R-:W3:Y:S01]  /*0770*/  @P4 LDC.64 R124, c[0x0][0x3d0] ;  /* 0x0000f400ff7c4b82 */ /* 0x000ee20000000a00 */
[----:B------:R-:W-:Y:S01]  /*0780*/  @P3 VIADD R115, R115, 0x20 ;  /* 0x0000002073733836 */ /* 0x000fe20000000000 */
[----:B------:R0:W5:Y:S06]  /*0790*/  @P3 LDG.E.128 R52, desc[UR6][R18.64] ;  /* 0x0000000612343981 */ /* 0x00016c000c1e1d00 */
[----:B------:R-:W0:Y:S01]  /*07a0*/  @P4 LDC.64 R126, c[0x0][0x438] ;  /* 0x00010e00ff7e4b82 */ /* 0x000e220000000a00 */
[----:B-1----:R-:W-:-:S04]  /*07b0*/  @P2 IMAD.WIDE.U32 R116, R115, 0x10, R116 ;  /* 0x0000001073742825 */ /* 0x002fc800078e0074 */
[C---:B------:R-:W-:Y:S01]  /*07c0*/  @P2 IMAD.WIDE.U32 R118, R115.reuse, 0x10, R118 ;  /* 0x0000001073762825 */ /* 0x040fe200078e0076 */
[----:B------:R1:W5:Y:S03]  /*07d0*/  @P2 LDG.E.128 R48, desc[UR6][R116.64] ;  /* 0x0000000674302981 */ /* 0x000366000c1e1d00 */
[----:B------:R-:W-:Y:S01]  /*07e0*/  @P2 VIADD R115, R115, 0x20 ;  /* 0x0000002073732836 */ /* 0x000fe20000000000 */
[----:B------:R1:W5:Y:S03]  /*07f0*/  @P2 LDG.E.128 R44, desc[UR6][R118.64] ;  /* 0x00000006762c2981 */ /* 0x000366000c1e1d00 */
[----:B--2---:R-:W-:-:S04]  /*0800*/  @P1 IMAD.WIDE.U32 R120, R115, 0x10, R120 ;  /* 0x0000001073781825 */ /* 0x004fc800078e0078 */
[C---:B------:R-:W-:Y:S01]  /*0810*/  @P1 IMAD.WIDE.U32 R122, R115.reuse, 0x10, R122 ;  /* 0x00000010737a1825 */ /* 0x040fe200078e007a */
[----:B------:R-:W-:Y:S01]  /*0820*/  @P1 IADD3 R115, PT, PT, R115, 0x20, RZ ;  /* 0x0000002073731810 */ /* 0x000fe20007ffe0ff */
[----:B------:R1:W5:Y:S04]  /*0830*/  @P1 LDG.E.128 R40, desc[UR6][R120.64] ;  /* 0x0000000678281981 */ /* 0x000368000c1e1d00 */
[C---:B----4-:R-:W-:Y:S01]  /*0840*/  @P5 IMAD.WIDE.U32 R132, R115.reuse, 0x10, R132 ;  /* 0x0000001073845825 */ /* 0x050fe200078e0084 */
[----:B------:R1:W5:Y:S03]  /*0850*/  @P1 LDG.E.128 R36, desc[UR6][R122.64] ;  /* 0x000000067a241981 */ /* 0x000366000c1e1d00 */
[C---:B------:R-:W-:Y:S01]  /*0860*/  @P5 IMAD.WIDE.U32 R134, R115.reuse, 0x10, R134 ;  /* 0x0000001073865825 */ /* 0x040fe200078e0086 */
[----:B------:R1:W5:Y:S03]  /*0870*/  @P5 LDG.E.128 R32, desc[UR6][R132.64] ;  /* 0x0000000684205981 */ /* 0x000366000c1e1d00 */
[----:B------:R-:W-:Y:S01]  /*0880*/  @P5 VIADD R115, R115, 0x20 ;  /* 0x0000002073735836 */ /* 0x000fe20000000000 */
[----:B------:R1:W5:Y:S03]  /*0890*/  @P5 LDG.E.128 R28, desc[UR6][R134.64] ;  /* 0x00000006861c5981 */ /* 0x000366000c1e1d00 */
[----:B---3--:R-:W-:-:S04]  /*08a0*/  @P4 IMAD.WIDE.U32 R124, R115, 0x10, R124 ;  /* 0x00000010737c4825 */ /* 0x008fc800078e007c */
[----:B0-----:R-:W-:Y:S01]  /*08b0*/  @P4 IMAD.WIDE.U32 R126, R115, 0x10, R126 ;  /* 0x00000010737e4825 */ /* 0x001fe200078e007e */
[----:B------:R1:W5:Y:S04]  /*08c0*/  @P4 LDG.E.128 R24, desc[UR6][R124.64] ;  /* 0x000000067c184981 */ /* 0x000368000c1e1d00 */
[----:B------:R1:W5:Y:S01]  /*08d0*/  @P4 LDG.E.128 R20, desc[UR6][R126.64] ;  /* 0x000000067e144981 */ /* 0x000362000c1e1d00 */
[----:B------:R-:W-:Y:S01]  /*08e0*/  ISETP.GE.U32.AND P0, PT, R157, 0x180, PT ;  /* 0x000001809d00780c */ /* 0x000fe20003f06070 */
[----:B------:R-:W-:-:S12]  /*08f0*/  @P4 VIADD R115, R115, 0x20 ;  /* 0x0000002073734836 */ /* 0x000fd80000000000 */
[----:B-1----:R-:W-:Y:S05]  /*0900*/  @!P0 BRA `(.L_x_31652) ;  /* 0x0000000400708947 */ /* 0x002fea0003800000 */
[----:B------:R-:W0:Y:S08]  /*0910*/  LDC.64 R16, c[0x0][0x3d0] ;  /* 0x0000f400ff107b82 */ /* 0x000e300000000a00 */
[----:B------:R-:W1:Y:S01]  /*0920*/  LDC.64 R12, c[0x0][0x438] ;  /* 0x00010e00ff0c7b82 */ /* 0x000e620000000a00 */
[----:B0-----:R-:W-:-:S06]  /*0930*/  IMAD.WIDE.U32 R16, R115, 0x10, R16 ;  /* 0x0000001073107825 */ /* 0x001fcc00078e0010 */
[----:B------:R-:W5:Y:S01]  /*0940*/  LDG.E.128 R16, desc[UR6][R16.64] ;  /* 0x0000000610107981 */ /* 0x000f62000c1e1d00 */
[----:B-1----:R-:W-:-:S06]  /*0950*/  IMAD.WIDE.U32 R12, R115, 0x10, R12 ;  /* 0x00000010730c7825 */ /* 0x002fcc00078e000c */
[----:B------:R-:W5:Y:S01]  /*0960*/  LDG.E.128 R12, desc[UR6][R12.64] ;  /* 0x000000060c0c7981 */ /* 0x000f62000c1e1d00 */
[----:B------:R-:W-:Y:S05]  /*0970*/  BRA `(.L_x_31652) ;  /* 0x0000000400547947 */ /* 0x000fea0003800000 */
.L_x_31651:
        /* <DEDUP_REMOVED lines=8> */
[----:B------:R-:W-:Y:S02]  /*0a00*/  LOP3.LUT R173, R173, 0xfffbffff, RZ, 0xc0, !PT ;  /* 0xfffbffffadad7812 */ /* 0x000fe400078ec0ff */
[----:B------:R-:W-:Y:S02]  /*0a10*/  CS2R R62, SRZ ;  /* 0x00000000003e7805 */ /* 0x000fe4000001ff00 */
[----:B------:R-:W-:Y:S02]  /*0a20*/  CS2R R78, SRZ ;  /* 0x00000000004e7805 */ /* 0x000fe4000001ff00 */
[----:B------:R-:W-:Y:S02]  /*0a30*/  CS2R R76, SRZ ;  /* 0x00000000004c7805 */ /* 0x000fe4000001ff00 */
[----:B------:R-:W-:Y:S01]  /*0a40*/  @P6 LOP3.LUT R173, R173, 0x40000, RZ, 0xfc, !PT ;  /* 0x00040000adad6812 */ /* 0x000fe200078efcff */
[----:B------:R-:W1:Y:S08]  /*0a50*/  @P4 LDC.64 R22, c[0x0][0x3d0] ;  /* 0x0000f400ff164b82 */ /* 0x000e700000000a00 */
[----:B------:R-:W2:Y:S08]  /*0a60*/  @P5 LDC.64 R30, c[0x0][0x3d0] ;  /* 0x0000f400ff1e5b82 */ /* 0x000eb00000000a00 */
[----:B------:R-:W3:Y:S01]  /*0a70*/  @P0 LDC.64 R36, c[0x0][0x3d0] ;  /* 0x0000f400ff240b82 */ /* 0x000ee20000000a00 */
[C---:B0-----:R-:W-:Y:S01]  /*0a80*/  @P6 IMAD.WIDE.U32 R28, R115.reuse, 0x10, R20 ;  /* 0x00000010731c6825 */ /* 0x041fe200078e0014 */
[----:B------:R-:W-:-:S02]  /*0a90*/  @P6 LOP3.LUT R115, R115, 0x20, RZ, 0xfc, !PT ;  /* 0x0000002073736812 */ /* 0x000fc400078efcff */
[----:B------:R-:W-:Y:S02]  /*0aa0*/  CS2R R86, SRZ ;  /* 0x0000000000567805 */ /* 0x000fe4000001ff00 */
[----:B------:R-:W-:Y:S02]  /*0ab0*/  CS2R R84, SRZ ;  /* 0x0000000000547805 */ /* 0x000fe4000001ff00 */
[----:B------:R-:W-:Y:S01]  /*0ac0*/  CS2R R94, SRZ ;  /* 0x00000000005e7805 */ /* 0x000fe2000001ff00 */
[----:B------:R-:W5:Y:S01]  /*0ad0*/  @P6 LDG.E.128 R72, desc[UR6][R28.64] ;  /* 0x000000061c486981 */ /* 0x000f62000c1e1d00 */
[----:B------:R-:W0:Y:S01]  /*0ae0*/  @P1 LDC.64 R38, c[0x0][0x3d0] ;  /* 0x0000f400ff261b82 */ /* 0x000e220000000a00 */
[C---:B-1----:R-:W-:Y:S01]  /*0af0*/  @P4 IMAD.WIDE.U32 R22, R115.reuse, 0x10, R22 ;  /* 0x0000001073164825 */ /* 0x042fe200078e0016 */
[----:B------:R-:W-:-:S04]  /*0b00*/  @P4 IADD3 R115, PT, PT, R115, 0x20, RZ ;  /* 0x0000002073734810 */ /* 0x000fc80007ffe0ff */
[----:B------:R1:W5:Y:S02]  /*0b10*/  @P4 LDG.E.128 R104, desc[UR6][R22.64] ;  /* 0x0000000616684981 */ /* 0x000364000c1e1d00 */
[----:B------:R-:W4:Y:S01]  /*0b20*/  @P2 LDC.64 R20, c[0x0][0x3d0] ;  /* 0x0000f400ff142b82 */ /* 0x000f220000000a00 */
[----:B--2---:R-:W-:-:S04]  /*0b30*/  @P5 IMAD.WIDE.U32 R30, R115, 0x10, R30 ;  /* 0x00000010731e5825 */ /* 0x004fc800078e001e */
[----:B------:R-:W-:Y:S01]  /*0b40*/  @P5 VIADD R115, R115, 0x20 ;  /* 0x0000002073735836 */ /* 0x000fe20000000000 */
[----:B------:R-:W-:Y:S01]  /*0b50*/  ISETP.GE.U32.AND P4, PT, R157, 0x100, PT ;  /* 0x000001009d00780c */ /* 0x000fe20003f86070 */
[----:B------:R2:W5:Y:S01]  /*0b60*/  @P5 LDG.E.128 R96, desc[UR6][R30.64] ;  /* 0x000000061e605981 */ /* 0x000562000c1e1d00 */
[----:B------:R-:W2:Y:S01]  /*0b70*/  @P3 LDC.64 R44, c[0x0][0x3d0] ;  /* 0x0000f400ff2c3b82 */ /* 0x000ea20000000a00 */
[----:B---3--:R-:W-:-:S04]  /*0b80*/  @P0 IMAD.WIDE.U32 R36, R115, 0x10, R36 ;  /* 0x0000001073240825 */ /* 0x008fc800078e0024 */
[----:B------:R-:W-:Y:S01]  /*0b90*/  @P0 VIADD R115, R115, 0x20 ;  /* 0x0000002073730836 */ /* 0x000fe20000000000 */
[----:B------:R-:W-:Y:S01]  /*0ba0*/  ISETP.GE.U32.AND P5, PT, R157, 0x120, PT ;  /* 0x000001209d00780c */ /* 0x000fe20003fa6070 */
[----:B------:R3:W5:Y:S02]  /*0bb0*/  @P0 LDG.E.128 R88, desc[UR6][R36.64] ;  /* 0x0000000624580981 */ /* 0x000764000c1e1d00 */
[C---:B0-----:R-:W-:Y:S01]  /*0bc0*/  @P1 IMAD.WIDE.U32 R38, R115.reuse, 0x10, R38 ;  /* 0x0000001073261825 */ /* 0x041fe200078e0026 */
[----:B------:R-:W-:Y:S01]  /*0bd0*/  @P1 IADD3 R115, PT, PT, R115, 0x20, RZ ;  /* 0x0000002073731810 */ /* 0x000fe20007ffe0ff */
[----:B-1----:R-:W0:Y:S03]  /*0be0*/  @P4 LDC.64 R22, c[0x0][0x3d0] ;  /* 0x0000f400ff164b82 */ /* 0x002e260000000a00 */
[----:B------:R0:W5:Y:S01]  /*0bf0*/  @P1 LDG.E.128 R80, desc[UR6][R38.64] ;  /* 0x0000000626501981 */ /* 0x000162000c1e1d00 */
[----:B------:R-:W-:Y:S01]  /*0c00*/  ISETP.GE.U32.AND P1, PT, R157, 0x140, PT ;  /* 0x000001409d00780c */ /* 0x000fe20003f26070 */
[----:B----4-:R-:W-:Y:S01]  /*0c10*/  @P2 IMAD.WIDE.U32 R20, R115, 0x10, R20 ;  /* 0x0000001073142825 */ /* 0x010fe200078e0014 */
[----:B------:R-:W-:-:S02]  /*0c20*/  ISETP.GE.U32.AND P0, PT, R157, 0x160, PT ;  /* 0x000001609d00780c */ /* 0x000fc40003f06070 */
[----:B--2---:R-:W1:Y:S01]  /*0c30*/  @P5 LDC.64 R30, c[0x0][0x3d0] ;  /* 0x0000f400ff1e5b82 */ /* 0x004e620000000a00 */
[----:B------:R-:W-:Y:S01]  /*0c40*/  @P2 VIADD R115, R115, 0x20 ;  /* 0x0000002073732836 */ /* 0x000fe20000000000 */
[----:B------:R2:W5:Y:S01]  /*0c50*/  @P2 LDG.E.128 R64, desc[UR6][R20.64] ;  /* 0x0000000614402981 */ /* 0x000562000c1e1d00 */
[----:B------:R-:W-:-:S06]  /*0c60*/  ISETP.GE.U32.AND P2, PT, R157, 0x180, PT ;  /* 0x000001809d00780c */ /* 0x000fcc0003f46070 */
[----:B---3--:R-:W3:Y:S01]  /*0c70*/  @P1 LDC.64 R36, c[0x0][0x3d0] ;  /* 0x0000f400ff241b82 */ /* 0x008ee20000000a00 */
[----:B------:R-:W-:-:S07]  /*0c80*/  @P3 IMAD.WIDE.U32 R44, R115, 0x10, R44 ;  /* 0x00000010732c3825 */ /* 0x000fce00078e002c */
[----:B------:R-:W4:Y:S01]  /*0c90*/  @P0 LDC.64 R54, c[0x0][0x3d0] ;  /* 0x0000f400ff360b82 */ /* 0x000f220000000a00 */
[----:B------:R-:W-:Y:S01]  /*0ca0*/  @P3 VIADD R115, R115, 0x20 ;  /* 0x0000002073733836 */ /* 0x000fe20000000000 */
[----:B------:R-:W5:Y:S03]  /*0cb0*/  @P3 LDG.E.128 R56, desc[UR6][R44.64] ;  /* 0x000000062c383981 */ /* 0x000f66000c1e1d00 */
[----:B0-----:R-:W-:-:S03]  /*0cc0*/  @P4 IMAD.WIDE.U32 R38, R115, 0x10, R22 ;  /* 0x0000001073264825 */ /* 0x001fc600078e0016 */
[----:B------:R-:W0:Y:S01]  /*0cd0*/  @P2 LDC.64 R60, c[0x0][0x3d0] ;  /* 0x0000f400ff3c2b82 */ /* 0x000e220000000a00 */
[----:B------:R-:W-:Y:S01]  /*0ce0*/  @P4 IADD3 R115, PT, PT, R115, 0x20, RZ ;  /* 0x0000002073734810 */ /* 0x000fe20007ffe0ff */
[----:B------:R0:W5:Y:S04]  /*0cf0*/  @P4 LDG.E.128 R48, desc[UR6][R38.64] ;  /* 0x0000000626304981 */ /* 0x000168000c1e1d00 */
[----:B-1----:R-:W-:-:S04]  /*0d00*/  @P5 IMAD.WIDE.U32 R46, R115, 0x10, R30 ;  /* 0x00000010732e5825 */ /* 0x002fc800078e001e */
[----:B------:R-:W-:Y:S01]  /*0d10*/  @P5 VIADD R115, R115, 0x20 ;  /* 0x0000002073735836 */ /* 0x000fe20000000000 */
[----:B------:R1:W5:Y:S03]  /*0d20*/  @P5 LDG.E.128 R40, desc[UR6][R46.64] ;  /* 0x000000062e285981 */ /* 0x000366000c1e1d00 */
[----:B---3--:R-:W-:-:S04]  /*0d30*/  @P1 IMAD.WIDE.U32 R52, R115, 0x10, R36 ;  /* 0x0000001073341825 */ /* 0x008fc800078e0024 */
[----:B------:R-:W-:Y:S01]  /*0d40*/  @P1 VIADD R115, R115, 0x20 ;  /* 0x0000002073731836 */ /* 0x000fe20000000000 */
[----:B------:R3:W5:Y:S03]  /*0d50*/  @P1 LDG.E.128 R32, desc[UR6][R52.64] ;  /* 0x0000000634201981 */ /* 0x000766000c1e1d00 */
[C---:B----4-:R-:W-:Y:S01]  /*0d60*/  @P0 IMAD.WIDE.U32 R54, R115.reuse, 0x10, R54 ;  /* 0x0000001073360825 */ /* 0x050fe200078e0036 */
[----:B------:R-:W-:Y:S02]  /*0d70*/  @P0 IADD3 R115, PT, PT, R115, 0x20, RZ ;  /* 0x0000002073730810 */ /* 0x000fe40007ffe0ff */
[----:B------:R-:W-:Y:S02]  /*0d80*/  CS2R R22, SRZ ;  /* 0x0000000000167805 */ /* 0x000fe4000001ff00 */
[----:B--2---:R-:W-:Y:S02]  /*0d90*/  CS2R R20, SRZ ;  /* 0x0000000000147805 */ /* 0x004fe4000001ff00 */
[----:B------:R-:W-:Y:S01]  /*0da0*/  CS2R R30, SRZ ;  /* 0x00000000001e7805 */ /* 0x000fe2000001ff00 */
[----:B------:R2:W5:Y:S01]  /*0db0*/  @P0 LDG.E.128 R24, desc[UR6][R54.64] ;  /* 0x0000000636180981 */ /* 0x000562000c1e1d00 */
[----:B0-----:R-:W-:Y:S01]  /*0dc0*/  @P2 IMAD.WIDE.U32 R36, R115, 0x10, R60 ;  /* 0x0000001073242825 */ /* 0x001fe200078e003c */
[----:B------:R-:W-:-:S02]  /*0dd0*/  CS2R R28, SRZ ;  /* 0x00000000001c7805 */ /* 0x000fc4000001ff00 */
[----:B------:R-:W-:Y:S02]  /*0de0*/  CS2R R38, SRZ ;  /* 0x0000000000267805 */ /* 0x000fe4000001ff00 */
[----:B-1----:R-:W-:Y:S02]  /*0df0*/  CS2R R46, SRZ ;  /* 0x00000000002e7805 */ /* 0x002fe4000001ff00 */
[----:B------:R-:W-:Y:S01]  /*0e00*/  CS2R R44, SRZ ;  /* 0x00000000002c7805 */ /* 0x000fe2000001ff00 */
[----:B------:R0:W5:Y:S01]  /*0e10*/  @P2 LDG.E.128 R16, desc[UR6][R36.64] ;  /* 0x0000000624102981 */ /* 0x000162000c1e1d00 */
[----:B---3--:R-:W-:Y:S02]  /*0e20*/  CS2R R52, SRZ ;  /* 0x0000000000347805 */ /* 0x008fe4000001ff00 */
[----:B------:R-:W-:Y:S02]  /*0e30*/  CS2R R60, SRZ ;  /* 0x00000000003c7805 */ /* 0x000fe4000001ff00 */
[----:B------:R-:W-:-:S02]  /*0e40*/  CS2R R92, SRZ ;  /* 0x00000000005c7805 */ /* 0x000fc4000001ff00 */
[----:B--2---:R-:W-:Y:S02]  /*0e50*/  CS2R R54, SRZ ;  /* 0x0000000000367805 */ /* 0x004fe4000001ff00 */
[----:B------:R-:W-:Y:S02]  /*0e60*/  CS2R R102, SRZ ;  /* 0x0000000000667805 */ /* 0x000fe4000001ff00 */
[----:B------:R-:W-:Y:S02]  /*0e70*/  CS2R R100, SRZ ;  /* 0x0000000000647805 */ /* 0x000fe4000001ff00 */
[----:B------:R-:W-:Y:S02]  /*0e80*/  CS2R R70, SRZ ;  /* 0x0000000000467805 */ /* 0x000fe4000001ff00 */
[----:B------:R-:W-:Y:S02]  /*0e90*/  CS2R R68, SRZ ;  /* 0x0000000000447805 */ /* 0x000fe4000001ff00 */
[----:B------:R-:W-:-:S02]  /*0ea0*/  @P2 CS2R R14, SRZ ;  /* 0x00000000000e2805 */ /* 0x000fc4000001ff00 */
[----:B0-----:R-:W-:Y:S02]  /*0eb0*/  CS2R R36, SRZ ;  /* 0x0000000000247805 */ /* 0x001fe4000001ff00 */
[----:B------:R-:W-:-:S07]  /*0ec0*/  @P2 CS2R R12, SRZ ;  /* 0x00000000000c2805 */ /* 0x000fce000001ff00 */
.L_x_31652:
[----:B------:R-:W-:Y:S05]  /*0ed0*/  BSYNC.RECONVERGENT B0 ;  /* 0x0000000000007941 */ /* 0x000fea0003800200 */
.L_x_31650:
        /* <DEDUP_REMOVED lines=71> */
.L_x_32457:
        /* <DEDUP_REMOVED lines=40> */
.L_x_31658:
        /* <DEDUP_REMOVED lines=13> */
.L_x_31660:
[----:B------:R-:W-:Y:S05]  /*16a0*/  BSYNC.RECONVERGENT B2 ;  /* 0x0000000000027941 */ /* 0x000fea0003800200 */
.L_x_31659:
        /* <DEDUP_REMOVED lines=61> */
.L_x_31657:
[----:B------:R-:W-:Y:S05]  /*1a80*/  BSYNC.RECONVERGENT B1 ;  /* 0x0000000000017941 */ /* 0x000fea0003800200 */
.L_x_31656:
[----:B------:R-:W0:Y:S01]  /*1a90*/  LDC R171, c[0x0][0x404] ;  /* 0x00010100ffab7b82 */ /* 0x000e220000000800 */
[----:B------:R-:W-:Y:S01]  /*1aa0*/  ISETP.NE.AND P3, PT, R176, 0x1, PT ;  /* 0x00000001b000780c */ /* 0x000fe20003f65270 */
[----:B------:R-:W-:Y:S01]  /*1ab0*/  BSSY.RECONVERGENT B1, `(.L_x_31661) ;  /* 0x000005b000017945 */ /* 0x000fe20003800200 */
[----:B------:R-:W-:Y:S01]  /*1ac0*/  I2FP.F32.U32 R175, R172 ;  /* 0x000000ac00af7245 */ /* 0x000fe20000201000 */
[----:B------:R-:W-:Y:S02]  /*1ad0*/  IMAD.MOV.U32 R172, RZ, RZ, 0x2f800000 ;  /* 0x2f800000ffac7424 */ /* 0x000fe400078e00ff */
[----:B------:R-:W-:Y:S02]  /*1ae0*/  HFMA2 R177, -RZ, RZ, 0, 1.1920928955078125e-07 ;  /* 0x00000002ffb17431 */ /* 0x000fe400000001ff */
        /* <DEDUP_REMOVED lines=12> */
.L_x_31663:
        /* <DEDUP_REMOVED lines=13> */
.L_x_31665:
[----:B------:R-:W-:Y:S05]  /*1c80*/  BSYNC.RECONVERGENT B2 ;  /* 0x0000000000027941 */ /* 0x000fea0003800200 */
.L_x_31664:
        /* <DEDUP_REMOVED lines=61> */
.L_x_31662:
[----:B------:R-:W-:Y:S05]  /*2060*/  BSYNC.RECONVERGENT B1 ;  /* 0x0000000000017941 */ /* 0x000fea0003800200 */
.L_x_31661:
        /* <DEDUP_REMOVED lines=16> */
.L_x_31668:
        /* <DEDUP_REMOVED lines=13> */
.L_x_31670:
[----:B------:R-:W-:Y:S05]  /*2240*/  BSYNC.RECONVERGENT B2 ;  /* 0x0000000000027941 */ /* 0x000fea0003800200 */
.L_x_31669:
        /* <DEDUP_REMOVED lines=61> */
.L_x_31667:
[----:B------:R-:W-:Y:S05]  /*2620*/  BSYNC.RECONVERGENT B1 ;  /* 0x0000000000017941 */ /* 0x000fea0003800200 */
.L_x_31666:
        /* <DEDUP_REMOVED lines=16> */
.L_x_31673:
        /* <DEDUP_REMOVED lines=13> */
.L_x_31675:
[----:B------:R-:W-:Y:S05]  /*2800*/  BSYNC.RECONVERGENT B2 ;  /* 0x0000000000027941 */ /* 0x000fea0003800200 */
.L_x_31674:
        /* <DEDUP_REMOVED lines=61> */
.L_x_31672:
[----:B------:R-:W-:Y:S05]  /*2be0*/  BSYNC.RECONVERGENT B1 ;  /* 0x0000000000017941 */ /* 0x000fea0003800200 */
.L_x_31671:
        /* <DEDUP_REMOVED lines=17> */
.L_x_31655:
        /* <DEDUP_REMOVED lines=16> */
.L_x_31679:
        /* <DEDUP_REMOVED lines=13> */
.L_x_31681:
[----:B------:R-:W-:Y:S05]  /*2ed0*/  BSYNC.RECONVERGENT B2 ;  /* 0x0000000000027941 */ /* 0x000fea0003800200 */
.L_x_31680:
        /* <DEDUP_REMOVED lines=61> */
.L_x_31678:
[----:B------:R-:W-:Y:S05]  /*32b0*/  BSYNC.RECONVERGENT B1 ;  /* 0x0000000000017941 */ /* 0x000fea0003800200 */
.L_x_31677:
[----:B------:R-:W0:Y:S01]  /*32c0*/  LDC R166, c[0x0][0x404] ;  /* 0x00010100ffa67b82 */ /* 0x000e220000000800 */
[----:B------:R-:W-:Y:S01]  /*32d0*/  ISETP.NE.AND P3, PT, R170, 0x1, PT ;  /* 0x00000001aa00780c */ /* 0x000fe20003f65270 */
[----:B------:R-:W-:Y:S01]  /*32e0*/  BSSY.RECONVERGENT B1, `(.L_x_31682) ;  /* 0x000005d000017945 */ /* 0x000fe20003800200 */
[----:B------:R-:W-:Y:S01]  /*32f0*/  I2FP.F32.U32 R162, R169 ;  /* 0x000000a900a27245 */ /* 0x000fe20000201000 */
[----:B------:R-:W-:Y:S02]  /*3300*/  IMAD.MOV.U32 R169, RZ, RZ, 0x2f800000 ;  /* 0x2f800000ffa97424 */ /* 0x000fe400078e00ff */
[----:B------:R-:W-:Y:S02]  /*3310*/  HFMA2 R172, -RZ, RZ, 0, 1.1920928955078125e-07 ;  /* 0x00000002ffac7431 */ /* 0x000fe400000001ff */
[----:B------:R-:W1:Y:S01]  /*3320*/  LDC R168, c[0x0][0x408] ;  /* 0x00010200ffa87b82 */ /* 0x000e620000000800 */
[----:B------:R-:W-:Y:S01]  /*3330*/  FFMA.FTZ R171, R162, R169, 1.1641532182693481445e-10 ;  /* 0x2f000000a2ab7423 */ /* 0x000fe200000100a9 */
[----:B------:R-:W-:-:S04]  /*3340*/  IMAD.MOV.U32 R162, RZ, RZ, R164 ;  /* 0x000000ffffa27224 */ /* 0x000fc800078e00a4 */
[----:B0-----:R-:W-:Y:S01]  /*3350*/  FSETP.LE.FTZ.AND P2, PT, R171, R166, PT ;  /* 0x000000a6ab00720b */ /* 0x001fe20003f53000 */
[----:B-1---5:R-:W-:Y:S01]  /*3360*/  FMUL.FTZ R116, R116, R168 ;  /* 0x000000a874747220 */ /* 0x022fe20000410000 */
        /* <DEDUP_REMOVED lines=9> */
.L_x_31684:
        /* <DEDUP_REMOVED lines=13> */
.L_x_31686:
[----:B------:R-:W-:Y:S05]  /*34d0*/  BSYNC.RECONVERGENT B2 ;  /* 0x0000000000027941 */ /* 0x000fea0003800200 */
.L_x_31685:
        /* <DEDUP_REMOVED lines=61> */
.L_x_31683:
[----:B------:R-:W-:Y:S05]  /*38b0*/  BSYNC.RECONVERGENT B1 ;  /* 0x0000000000017941 */ /* 0x000fea0003800200 */
.L_x_31682:
        /* <DEDUP_REMOVED lines=15> */
.L_x_31689:
        /* <DEDUP_REMOVED lines=13> */
.L_x_31691:
[----:B------:R-:W-:Y:S05]  /*3a80*/  BSYNC.RECONVERGENT B2 ;  /* 0x0000000000027941 */ /* 0x000fea0003800200 */
.L_x_31690:
        /* <DEDUP_REMOVED lines=61> */
.L_x_31688:
[----:B------:R-:W-:Y:S05]  /*3e60*/  BSYNC.RECONVERGENT B1 ;  /* 0x0000000000017941 */ /* 0x000fea0003800200 */
.L_x_31687:
        /* <DEDUP_REMOVED lines=17> */
.L_x_31694:
        /* <DEDUP_REMOVED lines=13> */
.L_x_31696:
[----:B------:R-:W-:Y:S05]  /*4050*/  BSYNC.RECONVERGENT B2 ;  /* 0x0000000000027941 */ /* 0x000fea0003800200 */
.L_x_31695:
        /* <DEDUP_REMOVED lines=61> */
.L_x_31693:
[----:B------:R-:W-:Y:S05]  /*4430*/  BSYNC.RECONVERGENT B1 ;  /* 0x0000000000017941 */ /* 0x000fea0003800200 */
.L_x_31692:
        /* <DEDUP_REMOVED lines=15> */
.L_x_31699:
        /* <DEDUP_REMOVED lines=13> */
.L_x_31701:
[----:B------:R-:W-:Y:S05]  /*4600*/  BSYNC.RECONVERGENT B2 ;  /* 0x0000000000027941 */ /* 0x000fea0003800200 */
.L_x_31700:
        /* <DEDUP_REMOVED lines=61> */
.L_x_31698:
[----:B------:R-:W-:Y:S05]  /*49e0*/  BSYNC.RECONVERGENT B1 ;  /* 0x0000000000017941 */ /* 0x000fea0003800200 */
.L_x_31697:
        /* <DEDUP_REMOVED lines=17> */
.L_x_31704:
        /* <DEDUP_REMOVED lines=13> */
.L_x_31706:
[----:B------:R-:W-:Y:S05]  /*4bd0*/  BSYNC.RECONVERGENT B2 ;  /* 0x0000000000027941 */ /* 0x000fea0003800200 */
.L_x_31705:
[----:B------:R-:W-:Y:S01]  /*4be0*/  IMAD.WIDE.U32 R176, R158, -0x326172a9, RZ ;  /* 0xcd9e8d579eb07825 */ /* 0x000fe200078e00ff */
[----:B------:R-:W-:-:S03]  /*4bf0*/  LOP3.LUT R180, R165, R161, R3, 0x96, !PT ;  /* 0x000000a1a5b47212 */ /* 0x000fc600078e9603 */
[----:B------:R-:W-:Y:S01]  /*4c00*/  HFMA2 R172, -RZ, RZ, 0, 0 ;  /* 0x00000000ffac7431 */ /* 0x000fe200000001ff */
        /* <DEDUP_REMOVED lines=58> */
.L_x_31703:
[----:B------:R-:W-:Y:S05]  /*4fb0*/  BSYNC.RECONVERGENT B1 ;  /* 0x0000000000017941 */ /* 0x000fea0003800200 */
.L_x_31702:
        /* <DEDUP_REMOVED lines=15> */
.L_x_31709:
        /* <DEDUP_REMOVED lines=13> */
.L_x_31711:
[----:B------:R-:W-:Y:S05]  /*5180*/  BSYNC.RECONVERGENT B2 ;  /* 0x0000000000027941 */ /* 0x000fea0003800200 */
.L_x_31710:
        /* <DEDUP_REMOVED lines=61> */
.L_x_31708:
[----:B------:R-:W-:Y:S05]  /*5560*/  BSYNC.RECONVERGENT B1 ;  /* 0x0000000000017941 */ /* 0x000fea0003800200 */
.L_x_31707:
        /* <DEDUP_REMOVED lines=17> */
.L_x_31714:
        /* <DEDUP_REMOVED lines=15> */
.L_x_31716:
[----:B------:R-:W-:Y:S05]  /*5770*/  BSYNC.RECONVERGENT B2 ;  /* 0x0000000000027941 */ /* 0x000fea0003800200 */
.L_x_31715:
        /* <DEDUP_REMOVED lines=61> */
.L_x_31713:
[----:B------:R-:W-:Y:S05]  /*5b50*/  BSYNC.RECONVERGENT B1 ;  /* 0x0000000000017941 */ /* 0x000fea0003800200 */
.L_x_31712:
[----:B------:R-:W-:Y:S01]  /*5b60*/  FMUL.FTZ R172, R8, R168 ;  /* 0x000000a808ac7220 */ /* 0x000fe20000410000 */
        /* <DEDUP_REMOVED lines=23> */
[----:B------:R-:W-:Y:S01]  /*5ce0*/  SEL R168, RZ, 0x1, P6 ;  /* 0x00000001ffa87807 */ /* 0x000fe20003000000 */
[--C-:B------:R-:W-:Y:S01]  /*5cf0*/  FADD.FTZ R118, R118, R169.reuse ;  /* 0x000000a976767221 */ /* 0x100fe20000010000 */
[----:B------:R-:W-:Y:S01]  /*5d00*/  PRMT R169, R175, 0x7610, R169 ;  /* 0x00007610afa97816 */ /* 0x000fe200000000a9 */
[----:B------:R-:W-:Y:S01]  /*5d10*/  FADD.FTZ R119, R170, R119 ;  /* 0x00000077aa777221 */ /* 0x000fe20000010000 */
[----:B------:R-:W-:Y:S01]  /*5d20*/  @P1 FADD.FTZ R116, R4, R116 ;  /* 0x0000007404741221 */ /* 0x000fe20000010000 */
[----:B------:R-:W-:Y:S01]  /*5d30*/  @P1 FADD.FTZ R118, R6, R118 ;  /* 0x0000007606761221 */ /* 0x000fe20000010000 */
[----:B------:R-:W-:Y:S01]  /*5d40*/  PRMT R170, R176, 0x7610, R170 ;  /* 0x00007610b0aa7816 */ /* 0x000fe200000000aa */
[----:B------:R-:W-:Y:S01]  /*5d50*/  @P1 FADD.FTZ R119, R7, R119 ;  /* 0x0000007707771221 */ /* 0x000fe20000010000 */
[----:B------:R-:W-:-:S07]  /*5d60*/  PRMT R166, R171, 0x7610, R166 ;  /* 0x00007610aba67816 */ /* 0x000fce00000000a6 */
.L_x_31676:
        /* <DEDUP_REMOVED lines=24> */
.L_x_31717:
[----:B01----:R-:W-:Y:S02]  /*5ef0*/  IMAD.MOV.U32 R171, RZ, RZ, R0 ;  /* 0x000000ffffab7224 */ /* 0x003fe400078e0000 */
[----:B------:R-:W-:-:S07]  /*5f00*/  VIADD R0, R163, 0x20 ;  /* 0x00000020a3007836 */ /* 0x000fce0000000000 */
.L_x_31654:
[----:B------:R-:W-:Y:S05]  /*5f10*/  BSYNC.RECONVERGENT B0 ;  /* 0x0000000000007941 */ /* 0x000fea0003800200 */
.L_x_31653:
        /* <DEDUP_REMOVED lines=35> */
.L_x_31723:
        /* <DEDUP_REMOVED lines=13> */
.L_x_31725:
[----:B------:R-:W-:Y:S05]  /*6220*/  BSYNC.RECONVERGENT B2 ;  /* 0x0000000000027941 */ /* 0x000fea0003800200 */
.L_x_31724:
[----:B------:R-:W-:Y:S01]  /*6230*/  IMAD.WIDE.U32 R168, R158, -0x326172a9, RZ ;  /* 0xcd9e8d579ea87825 */ /* 0x000fe200078e00ff */
[----:B0-----:R-:W-:-:S03]  /*6240*/  LOP3.LUT R178, R165, R161, R3, 0x96, !PT ;  /* 0x000000a1a5b27212 */ /* 0x001fc600078e9603 */
        /* <DEDUP_REMOVED lines=59> */
.L_x_31722:
[----:B------:R-:W-:Y:S05]  /*6600*/  BSYNC.RECONVERGENT B1 ;  /* 0x0000000000017941 */ /* 0x000fea0003800200 */
.L_x_31721:
[----:B------:R-:W1:Y:S01]  /*6610*/  LDC R166, c[0x0][0x404] ;  /* 0x00010100ffa67b82 */ /* 0x000e620000000800 */
[----:B------:R-:W-:Y:S01]  /*6620*/  ISETP.NE.AND P3, PT, R170, 0x1, PT ;  /* 0x00000001aa00780c */ /* 0x000fe20003f65270 */
[----:B------:R-:W-:Y:S01]  /*6630*/  BSSY.RECONVERGENT B1, `(.L_x_31726) ;  /* 0x000005d000017945 */ /* 0x000fe20003800200 */
[----:B------:R-:W-:Y:S01]  /*6640*/  I2FP.F32.U32 R162, R169 ;  /* 0x000000a900a27245 */ /* 0x000fe20000201000 */
[----:B------:R-:W-:Y:S02]  /*6650*/  IMAD.MOV.U32 R169, RZ, RZ, 0x2f800000 ;  /* 0x2f800000ffa97424 */ /* 0x000fe400078e00ff */
[----:B------:R-:W-:Y:S02]  /*6660*/  HFMA2 R175, -RZ, RZ, 0, 1.1920928955078125e-07 ;  /* 0x00000002ffaf7431 */ /* 0x000fe400000001ff */
[----:B------:R-:W2:Y:S01]  /*6670*/  LDC R168, c[0x0][0x408] ;  /* 0x00010200ffa87b82 */ /* 0x000ea20000000800 */
[----:B------:R-:W-:Y:S01]  /*6680*/  FFMA.FTZ R171, R162, R169, 1.1641532182693481445e-10 ;  /* 0x2f000000a2ab7423 */ /* 0x000fe200000100a9 */
[----:B------:R-:W-:-:S04]  /*6690*/  IMAD.MOV.U32 R162, RZ, RZ, R164 ;  /* 0x000000ffffa27224 */ /* 0x000fc800078e00a4 */
[----:B-1----:R-:W-:Y:S01]  /*66a0*/  FSETP.LE.FTZ.AND P2, PT, R171, R166, PT ;  /* 0x000000a6ab00720b */ /* 0x002fe20003f53000 */
[----:B--2--5:R-:W-:Y:S01]  /*66b0*/  FMUL.FTZ R120, R120, R168 ;  /* 0x000000a878787220 */ /* 0x024fe20000410000 */
        /* <DEDUP_REMOVED lines=9> */
.L_x_31728:
        /* <DEDUP_REMOVED lines=13> */
.L_x_31730:
[----:B------:R-:W-:Y:S05]  /*6820*/  BSYNC.RECONVERGENT B2 ;  /* 0x0000000000027941 */ /* 0x000fea0003800200 */
.L_x_31729:
        /* <DEDUP_REMOVED lines=61> */
.L_x_31727:
[----:B------:R-:W-:Y:S05]  /*6c00*/  BSYNC.RECONVERGENT B1 ;  /* 0x0000000000017941 */ /* 0x000fea0003800200 */
.L_x_31726:
[----:B------:R-:W-:Y:S01]  /*6c10*/  ISETP.NE.AND P3, PT, R175, 0x1, PT ;  /* 0x00000001af00780c */ /* 0x000fe20003f65270 */
[----:B------:R-:W-:Y:S01]  /*6c20*/  BSSY.RECONVERGENT B1, `(.L_x_31731) ;  /* 0x0000059000017945 */ /* 0x000fe20003800200 */
[----:B------:R-:W-:Y:S01]  /*6c30*/  I2FP.F32.U32 R162, R162 ;  /* 0x000000a200a27245 */ /* 0x000fe20000201000 */
[----:B0-----:R-:W-:Y:S01]  /*6c40*/  IMAD.MOV.U32 R176, RZ, RZ, 0x2 ;  /* 0x00000002ffb07424 */ /* 0x001fe200078e00ff */
        /* <DEDUP_REMOVED lines=11> */
.L_x_31733:
        /* <DEDUP_REMOVED lines=13> */
.L_x_31735:
[----:B------:R-:W-:Y:S05]  /*6dd0*/  BSYNC.RECONVERGENT B2 ;  /* 0x0000000000027941 */ /* 0x000fea0003800200 */
.L_x_31734:
        /* <DEDUP_REMOVED lines=61> */
.L_x_31732:
[----:B------:R-:W-:Y:S05]  /*71b0*/  BSYNC.RECONVERGENT B1 ;  /* 0x0000000000017941 */ /* 0x000fea0003800200 */
.L_x_31731:
        /* <DEDUP_REMOVED lines=17> */
.L_x_31738:
        /* <DEDUP_REMOVED lines=13> */
.L_x_31740:
[----:B------:R-:W-:Y:S05]  /*73a0*/  BSYNC.RECONVERGENT B2 ;  /* 0x0000000000027941 */ /* 0x000fea0003800200 */
.L_x_31739:
        /* <DEDUP_REMOVED lines=61> */
.L_x_31737:
[----:B------:R-:W-:Y:S05]  /*7780*/  BSYNC.RECONVERGENT B1 ;  /* 0x0000000000017941 */ /* 0x000fea0003800200 */
.L_x_31736:
        /* <DEDUP_REMOVED lines=15> */
.L_x_31743:
        /* <DEDUP_REMOVED lines=13> */
.L_x_31745:
[----:B------:R-:W-:Y:S05]  /*7950*/  BSYNC.RECONVERGENT B2 ;  /* 0x0000000000027941 */ /* 0x000fea0003800200 */
.L_x_31744:
        /* <DEDUP_REMOVED lines=61> */
.L_x_31742:
[----:B------:R-:W-:Y:S05]  /*7d30*/  BSYNC.RECONVERGENT B1 ;  /* 0x0000000000017941 */ /* 0x000fea0003800200 */
.L_x_31741:
        /* <DEDUP_REMOVED lines=17> */
.L_x_31748:
        /* <DEDUP_REMOVED lines=13> */
.L_x_31750:
[----:B------:R-:W-:Y:S05]  /*7f20*/  BSYNC.RECONVERGENT B2 ;  /* 0x0000000000027941 */ /* 0x000fea0003800200 */
.L_x_31749:
        /* <DEDUP_REMOVED lines=61> */
.L_x_31747:
[----:B------:R-:W-:Y:S05]  /*8300*/  BSYNC.RECONVERGENT B1 ;  /* 0x0000000000017941 */ /* 0x000fea0003800200 */
.L_x_31746:
        /* <DEDUP_REMOVED lines=15> */
.L_x_31753:
        /* <DEDUP_REMOVED lines=13> */
.L_x_31755:
[----:B------:R-:W-:Y:S05]  /*84d0*/  BSYNC.RECONVERGENT B2 ;  /* 0x0000000000027941 */ /* 0x000fea0003800200 */
.L_x_31754:
        /* <DEDUP_REMOVED lines=61> */
.L_x_31752:
[----:B------:R-:W-:Y:S05]  /*88b0*/  BSYNC.RECONVERGENT B1 ;  /* 0x0000000000017941 */ /* 0x000fea0003800200 */
.L_x_31751:
        /* <DEDUP_REMOVED lines=17> */
.L_x_31758:
        /* <DEDUP_REMOVED lines=15> */
.L_x_31760:
[----:B------:R-:W-:Y:S05]  /*8ac0*/  BSYNC.RECONVERGENT B2 ;  /* 0x0000000000027941 */ /* 0x000fea0003800200 */
.L_x_31759:
        /* <DEDUP_REMOVED lines=61> */
.L_x_31757:
[----:B------:R-:W-:Y:S05]  /*8ea0*/  BSYNC.RECONVERGENT B1 ;  /* 0x0000000000017941 */ /* 0x000fea0003800200 */
.L_x_31756:
        /* <DEDUP_REMOVED lines=14> */
[-C--:B------:R-:W-:Y:S02]  /*8f90*/  FSETP.GTU.FTZ.AND P6, PT, R177, R166.reuse, PT ;  /* 0x000000a6b100720b */ /* 0x080fe40003fdc000 */
[----:B------:R-:W-:Y:S01]  /*8fa0*/  FSEL R121, R121, RZ, P3 ;  /* 0x000000ff79797208 */ /* 0x000fe20001800000 */
[----:B------:R-:W-:Y:S01]  /*8fb0*/  @P1 FADD.FTZ R120, R4, R120 ;  /* 0x0000007804781221 */ /* 0x000fe20000010000 */
        /* <DEDUP_REMOVED lines=15> */
[----:B------:R-:W-:Y:S01]  /*90b0*/  PRMT R168, R177, 0x7610, R168 ;  /* 0x00007610b1a87816 */ /* 0x000fe200000000a8 */
[----:B------:R-:W-:Y:S06]  /*90c0*/  BRA `(.L_x_31761) ;  /* 0x0000001800087947 */ /* 0x000fec0003800000 */
.L_x_31720:
        /* <DEDUP_REMOVED lines=16> */
.L_x_31764:
        /* <DEDUP_REMOVED lines=13> */
.L_x_31766:
[----:B------:R-:W-:Y:S05]  /*92a0*/  BSYNC.RECONVERGENT B2 ;  /* 0x0000000000027941 */ /* 0x000fea0003800200 */
.L_x_31765:
        /* <DEDUP_REMOVED lines=59> */
[----:B------:R-:W-:Y:S01]  /*9660*/  LOP3.LUT R160, R175, R160, R179, 0x96, !PT ;  /* 0x000000a0afa07212 */ /* 0x000fe200078e96b3 */
[----:B------:R-:W-:-:S07]  /*9670*/  IMAD.MOV.U32 R175, RZ, RZ, R171 ;  /* 0x000000ffffaf7224 */ /* 0x000fce00078e00ab */
.L_x_31763:
[----:B------:R-:W-:Y:S05]  /*9680*/  BSYNC.RECONVERGENT B1 ;  /* 0x0000000000017941 */ /* 0x000fea0003800200 */
.L_x_31762:
        /* <DEDUP_REMOVED lines=18> */
.L_x_31769:
        /* <DEDUP_REMOVED lines=13> */
.L_x_31771:
[----:B------:R-:W-:Y:S05]  /*9880*/  BSYNC.RECONVERGENT B2 ;  /* 0x0000000000027941 */ /* 0x000fea0003800200 */
.L_x_31770:
        /* <DEDUP_REMOVED lines=61> */
.L_x_31768:
[----:B------:R-:W-:Y:S05]  /*9c60*/  BSYNC.RECONVERGENT B1 ;  /* 0x0000000000017941 */ /* 0x000fea0003800200 */
.L_x_31767:
        /* <DEDUP_REMOVED lines=16> */
.L_x_31774:
        /* <DEDUP_REMOVED lines=13> */
.L_x_31776:
[----:B------:R-:W-:Y:S05]  /*9e40*/  BSYNC.RECONVERGENT B2 ;  /* 0x0000000000027941 */ /* 0x000fea0003800200 */
.L_x_31775:
        /* <DEDUP_REMOVED lines=61> */
.L_x_31773:
[----:B------:R-:W-:Y:S05]  /*a220*/  BSYNC.RECONVERGENT B1 ;  /* 0x0000000000017941 */ /* 0x000fea0003800200 */
.L_x_31772:
[----:B------:R-:W-:Y:S01]  /*a230*/  ISETP.NE.AND P5, PT, R178, 0x1, PT ;  /* 0x00000001b200780c */ /* 0x000fe20003fa5270 */
[----:B------:R-:W-:Y:S01]  /*a240*/  BSSY.RECONVERGENT B1, `(.L_x_31777) ;  /* 0x000005a000017945 */ /* 0x000fe20003800200 */
[----:B------:R-:W-:Y:S01]  /*a250*/  I2FP.F32.U32 R162, R162 ;  /* 0x000000a200a27245 */ /* 0x000fe20000201000 */
[----:B------:R-:W-:-:S04]  /*a260*/  IMAD.MOV.U32 R177, RZ, RZ, R164 ;  /* 0x000000ffffb17224 */ /* 0x000fc800078e00a4 */
        /* <DEDUP_REMOVED lines=12> */
.L_x_31779:
        /* <DEDUP_REMOVED lines=13> */
.L_x_31781:
[----:B------:R-:W-:Y:S05]  /*a400*/  BSYNC.RECONVERGENT B2 ;  /* 0x0000000000027941 */ /* 0x000fea0003800200 */
.L_x_31780:
        /* <DEDUP_REMOVED lines=61> */
.L_x_31778:
[----:B------:R-:W-:Y:S05]  /*a7e0*/  BSYNC.RECONVERGENT B1 ;  /* 0x0000000000017941 */ /* 0x000fea0003800200 */
.L_x_31777:
        /* <DEDUP_REMOVED lines=16> */
.L_x_31761:
        /* <DEDUP_REMOVED lines=24> */
.L_x_31782:
[----:B01----:R-:W-:Y:S02]  /*aa70*/  IMAD.MOV.U32 R171, RZ, RZ, R172 ;  /* 0x000000ffffab7224 */ /* 0x003fe400078e00ac */
[----:B------:R-:W-:-:S07]  /*aa80*/  VIADD R0, R0, 0x20 ;  /* 0x0000002000007836 */ /* 0x000fce0000000000 */
.L_x_31719:
[----:B------:R-:W-:Y:S05]  /*aa90*/  BSYNC.RECONVERGENT B0 ;  /* 0x0000000000007941 */ /* 0x000fea0003800200 */
.L_x_31718:
        /* <DEDUP_REMOVED lines=35> */
.L_x_31788:
        /* <DEDUP_REMOVED lines=13> */
.L_x_31790:
[----:B------:R-:W-:Y:S05]  /*ada0*/  BSYNC.RECONVERGENT B2 ;  /* 0x0000000000027941 */ /* 0x000fea0003800200 */
.L_x_31789:
        /* <DEDUP_REMOVED lines=61> */
.L_x_31787:
[----:B------:R-:W-:Y:S05]  /*b180*/  BSYNC.RECONVERGENT B1 ;  /* 0x0000000000017941 */ /* 0x000fea0003800200 */
.L_x_31786:
        /* <DEDUP_REMOVED lines=20> */
.L_x_31793:
        /* <DEDUP_REMOVED lines=13> */
.L_x_31795:
[----:B------:R-:W-:Y:S05]  /*b3a0*/  BSYNC.RECONVERGENT B2 ;  /* 0x0000000000027941 */ /* 0x000fea0003800200 */
.L_x_31794:
        /* <DEDUP_REMOVED lines=61> */
.L_x_31792:
[----:B------:R-:W-:Y:S05]  /*b780*/  BSYNC.RECONVERGENT B1 ;  /* 0x0000000000017941 */ /* 0x000fea0003800200 */
.L_x_31791:
        /* <DEDUP_REMOVED lines=15> */
.L_x_31798:
        /* <DEDUP_REMOVED lines=13> */
.L_x_31800:
[----:B------:R-:W-:Y:S05]  /*b950*/  BSYNC.RECONVERGENT B2 ;  /* 0x0000000000027941 */ /* 0x000fea0003800200 */
.L_x_31799:
        /* <DEDUP_REMOVED lines=61> */
.L_x_31797:
[----:B------:R-:W-:Y:S05]  /*bd30*/  BSYNC.RECONVERGENT B1 ;  /* 0x0000000000017941 */ /* 0x000fea0003800200 */
.L_x_31796:
        /* <DEDUP_REMOVED lines=17> */
.L_x_31803:
        /* <DEDUP_REMOVED lines=13> */
.L_x_31805:
[----:B------:R-:W-:Y:S05]  /*bf20*/  BSYNC.RECONVERGENT B2 ;  /* 0x0000000000027941 */ /* 0x000fea0003800200 */
.L_x_31804:
        /* <DEDUP_REMOVED lines=61> */
.L_x_31802:
[----:B------:R-:W-:Y:S05]  /*c300*/  BSYNC.RECONVERGENT B1 ;  /* 0x0000000000017941 */ /* 0x000fea0003800200 */
.L_x_31801:
        /* <DEDUP_REMOVED lines=15> */
.L_x_31808:
        /* <DEDUP_REMOVED lines=13> */
.L_x_31810:
[----:B------:R-:W-:Y:S05]  /*c4d0*/  BSYNC.RECONVERGENT B2 ;  /* 0x0000000000027941 */ /* 0x000fea0003800200 */
.L_x_31809:
        /* <DEDUP_REMOVED lines=61> */
.L_x_31807:
[----:B------:R-:W-:Y:S05]  /*c8b0*/  BSYNC.RECONVERGENT B1 ;  /* 0x0000000000017941 */ /* 0x000fea0003800200 */
.L_x_31806:
        /* <DEDUP_REMOVED lines=17> */
.L_x_31813:
        /* <DEDUP_REMOVED lines=13> */
.L_x_31815:
[----:B------:R-:W-:Y:S05]  /*caa0*/  BSYNC.RECONVERGENT B2 ;  /* 0x0000000000027941 */ /* 0x000fea0003800200 */
.L_x_31814:
        /* <DEDUP_REMOVED lines=61> */
.L_x_31812:
[----:B------:R-:W-:Y:S05]  /*ce80*/  BSYNC.RECONVERGENT B1 ;  /* 0x0000000000017941 */ /* 0x000fea0003800200 */
.L_x_31811:
        /* <DEDUP_REMOVED lines=15> */
.L_x_31818:
        /* <DEDUP_REMOVED lines=13> */
.L_x_31820:
[----:B------:R-:W-:Y:S05]  /*d050*/  BSYNC.RECONVERGENT B2 ;  /* 0x0000000000027941 */ /* 0x000fea0003800200 */
.L_x_31819:
        /* <DEDUP_REMOVED lines=61> */
.L_x_31817:
[----:B------:R-:W-:Y:S05]  /*d430*/  BSYNC.RECONVERGENT B1 ;  /* 0x0000000000017941 */ /* 0x000fea0003800200 */
.L_x_31816:
        /* <DEDUP_REMOVED lines=17> */
.L_x_31823:
        /* <DEDUP_REMOVED lines=15> */
.L_x_31825:
[----:B------:R-:W-:Y:S05]  /*d640*/  BSYNC.RECONVERGENT B2 ;  /* 0x0000000000027941 */ /* 0x000fea0003800200 */
.L_x_31824:
        /* <DEDUP_REMOVED lines=61> */
.L_x_31822:
[----:B------:R-:W-:Y:S05]  /*da20*/  BSYNC.RECONVERGENT B1 ;  /* 0x0000000000017941 */ /* 0x000fea0003800200 */
.L_x_31821:
        /* <DEDUP_REMOVED lines=34> */
.L_x_31785:
        /* <DEDUP_REMOVED lines=16> */
.L_x_31829:
        /* <DEDUP_REMOVED lines=13> */
.L_x_31831:
[----:B------:R-:W-:Y:S05]  /*de20*/  BSYNC.RECONVERGENT B2 ;  /* 0x0000000000027941 */ /* 0x000fea0003800200 */
.L_x_31830:
        /* <DEDUP_REMOVED lines=61> */
.L_x_31828:
[----:B------:R-:W-:Y:S05]  /*e200*/  BSYNC.RECONVERGENT B1 ;  /* 0x0000000000017941 */ /* 0x000fea0003800200 */
.L_x_31827:
        /* <DEDUP_REMOVED lines=18> */
.L_x_31834:
        /* <DEDUP_REMOVED lines=13> */
.L_x_31836:
[----:B------:R-:W-:Y:S05]  /*e400*/  BSYNC.RECONVERGENT B2 ;  /* 0x0000000000027941 */ /* 0x000fea0003800200 */
.L_x_31835:
        /* <DEDUP_REMOVED lines=61> */
.L_x_31833:
[----:B------:R-:W-:Y:S05]  /*e7e0*/  BSYNC.RECONVERGENT B1 ;  /* 0x0000000000017941 */ /* 0x000fea0003800200 */
.L_x_31832:
        /* <DEDUP_REMOVED lines=16> */
.L_x_31839:
        /* <DEDUP_REMOVED lines=13> */
.L_x_31841:
[----:B------:R-:W-:Y:S05]  /*e9c0*/  BSYNC.RECONVERGENT B2 ;  /* 0x0000000000027941 */ /* 0x000fea0003800200 */
.L_x_31840:
        /* <DEDUP_REMOVED lines=61> */
.L_x_31838:
[----:B------:R-:W-:Y:S05]  /*eda0*/  BSYNC.RECONVERGENT B1 ;  /* 0x0000000000017941 */ /* 0x000fea0003800200 */
.L_x_31837:
        /* <DEDUP_REMOVED lines=16> */
.L_x_31844:
        /* <DEDUP_REMOVED lines=13> */
.L_x_31846:
[----:B------:R-:W-:Y:S05]  /*ef80*/  BSYNC.RECONVERGENT B2 ;  /* 0x0000000000027941 */ /* 0x000fea0003800200 */
.L_x_31845:
        /* <DEDUP_REMOVED lines=61> */
.L_x_31843:
[----:B------:R-:W-:Y:S05]  /*f360*/  BSYNC.RECONVERGENT B1 ;  /* 0x0000000000017941 */ /* 0x000fea0003800200 */
.L_x_31842:
        /* <DEDUP_REMOVED lines=16> */
.L_x_31826:
        /* <DEDUP_REMOVED lines=24> */
.L_x_31847:
[----:B01----:R-:W-:Y:S02]  /*f5f0*/  IMAD.MOV.U32 R171, RZ, RZ, R172 ;  /* 0x000000ffffab7224 */ /* 0x003fe400078e00ac */
[----:B------:R-:W-:-:S07]  /*f600*/  VIADD R0, R0, 0x20 ;  /* 0x0000002000007836 */ /* 0x000fce0000000000 */
.L_x_31784:
[----:B------:R-:W-:Y:S05]  /*f610*/  BSYNC.RECONVERGENT B0 ;  /* 0x0000000000007941 */ /* 0x000fea0003800200 */
.L_x_31783:
        /* <DEDUP_REMOVED lines=35> */
.L_x_31853:
        /* <DEDUP_REMOVED lines=13> */
.L_x_31855:
[----:B------:R-:W-:Y:S05]  /*f920*/  BSYNC.RECONVERGENT B2 ;  /* 0x0000000000027941 */ /* 0x000fea0003800200 */
.L_x_31854:
        /* <DEDUP_REMOVED lines=61> */
.L_x_31852:
[----:B------:R-:W-:Y:S05]  /*fd00*/  BSYNC.RECONVERGENT B1 ;  /* 0x0000000000017941 */ /* 0x000fea0003800200 */
.L_x_31851:
        /* <DEDUP_REMOVED lines=20> */
.L_x_31858:
        /* <DEDUP_REMOVED lines=13> */
.L_x_31860:
[----:B------:R-:W-:Y:S05]  /*ff20*/  BSYNC.RECONVERGENT B2 ;  /* 0x0000000000027941 */ /* 0x000fea0003800200 */
.L_x_31859:
        /* <DEDUP_REMOVED lines=61> */
.L_x_31857:
[----:B------:R-:W-:Y:S05]  /*10300*/  BSYNC.RECONVERGENT B1 ;  /* 0x0000000000017941 */ /* 0x000fea0003800200 */
.L_x_31856:
        /* <DEDUP_REMOVED lines=15> */
.L_x_31863:
        /* <DEDUP_REMOVED lines=13> */
.L_x_31865:
[----:B------:R-:W-:Y:S05]  /*104d0*/  BSYNC.RECONVERGENT B2 ;  /* 0x0000000000027941 */ /* 0x000fea0003800200 */
.L_x_31864:
        /* <DEDUP_REMOVED lines=61> */
.L_x_31862:
[----:B------:R-:W-:Y:S05]  /*108b0*/  BSYNC.RECONVERGENT B1 ;  /* 0x0000000000017941 */ /* 0x000fea0003800200 */
.L_x_31861:
        /* <DEDUP_REMOVED lines=17> */
.L_x_31868:
        /* <DEDUP_REMOVED lines=13> */
.L_x_31870:
[----:B------:R-:W-:Y:S05]  /*10aa0*/  BSYNC.RECONVERGENT B2 ;  /* 0x0000000000027941 */ /* 0x000fea0003800200 */
.L_x_31869:
        /* <DEDUP_REMOVED lines=61> */
.L_x_31867:
[----:B------:R-:W-:Y:S05]  /*10e80*/  BSYNC.RECONVERGENT B1 ;  /* 0x0000000000017941 */ /* 0x000fea0003800200 */
.L_x_31866:
        /* <DEDUP_REMOVED lines=15> */
.L_x_31873:
        /* <DEDUP_REMOVED lines=13> */
.L_x_31875:
[----:B------:R-:W-:Y:S05]  /*11050*/  BSYNC.RECONVERGENT B2 ;  /* 0x0000000000027941 */ /* 0x000fea0003800200 */
.L_x_31874:
        /* <DEDUP_REMOVED lines=61> */
.L_x_31872:
[----:B------:R-:W-:Y:S05]  /*11430*/  BSYNC.RECONVERGENT B1 ;  /* 0x0000000000017941 */ /* 0x000fea0003800200 */
.L_x_31871:
        /* <DEDUP_REMOVED lines=17> */
.L_x_31878:
        /* <DEDUP_REMOVED lines=13> */
.L_x_31880:
[----:B------:R-:W-:Y:S05]  /*11620*/  BSYNC.RECONVERGENT B2 ;  /* 0x0000000000027941 */ /* 0x000fea0003800200 */
.L_x_31879:
        /* <DEDUP_REMOVED lines=61> */
.L_x_31877:
[----:B------:R-:W-:Y:S05]  /*11a00*/  BSYNC.RECONVERGENT B1 ;  /* 0x0000000000017941 */ /* 0x000fea0003800200 */
.L_x_31876:
        /* <DEDUP_REMOVED lines=15> */
.L_x_31883:
        /* <DEDUP_REMOVED lines=13> */
.L_x_31885:
[----:B------:R-:W-:Y:S05]  /*11bd0*/  BSYNC.RECONVERGENT B2 ;  /* 0x0000000000027941 */ /* 0x000fea0003800200 */
.L_x_31884:
        /* <DEDUP_REMOVED lines=61> */
.L_x_31882:
[----:B------:R-:W-:Y:S05]  /*11fb0*/  BSYNC.RECONVERGENT B1 ;  /* 0x0000000000017941 */ /* 0x000fea0003800200 */
.L_x_31881:
        /* <DEDUP_REMOVED lines=17> */
.L_x_31888:
        /* <DEDUP_REMOVED lines=15> */
.L_x_31890:
[----:B------:R-:W-:Y:S05]  /*121c0*/  BSYNC.RECONVERGENT B2 ;  /* 0x0000000000027941 */ /* 0x000fea0003800200 */
.L_x_31889:
        /* <DEDUP_REMOVED lines=61> */
.L_x_31887:
[----:B------:R-:W-:Y:S05]  /*125a0*/  BSYNC.RECONVERGENT B1 ;  /* 0x0000000000017941 */ /* 0x000fea0003800200 */
.L_x_31886:
        /* <DEDUP_REMOVED lines=34> */
.L_x_31850:
        /* <DEDUP_REMOVED lines=16> */
.L_x_31894:
        /* <DEDUP_REMOVED lines=13> */
.L_x_31896:
[----:B------:R-:W-:Y:S05]  /*129a0*/  BSYNC.RECONVERGENT B2 ;  /* 0x0000000000027941 */ /* 0x000fea0003800200 */
.L_x_31895:
        /* <DEDUP_REMOVED lines=57> */
[----:B------:R-:W-:Y:S02]  /*12d40*/  VIADD R175, R3, 0x96a522ad ;  /* 0x96a522ad03af7836 */ /* 0x000fe40000000000 */
[----:B------:R-:W-:-:S03]  /*12d50*/  IMAD.MOV.U32 R172, RZ, RZ, R178 ;  /* 0x000000ffffac7224 */ /* 0x000fc600078e00b2 */
[----:B------:R-:W-:Y:S01]  /*12d60*/  LOP3.LUT R160, R175, R160, R179, 0x96, !PT ;  /* 0x000000a0afa07212 */ /* 0x000fe200078e96b3 */
[----:B------:R-:W-:-:S07]  /*12d70*/  IMAD.MOV.U32 R175, RZ, RZ, R171 ;  /* 0x000000ffffaf7224 */ /* 0x000fce00078e00ab */
.L_x_31893:
[----:B------:R-:W-:Y:S05]  /*12d80*/  BSYNC.RECONVERGENT B1 ;  /* 0x0000000000017941 */ /* 0x000fea0003800200 */
.L_x_31892:
[----:B------:R-:W0:Y:S01]  /*12d90*/  LDC R171, c[0x0][0x404] ;  /* 0x00010100ffab7b82 */ /* 0x000e220000000800 */
        /* <DEDUP_REMOVED lines=17> */
.L_x_31899:
        /* <DEDUP_REMOVED lines=13> */
.L_x_31901:
[----:B------:R-:W-:Y:S05]  /*12f80*/  BSYNC.RECONVERGENT B2 ;  /* 0x0000000000027941 */ /* 0x000fea0003800200 */
.L_x_31900:
        /* <DEDUP_REMOVED lines=61> */
.L_x_31898:
[----:B------:R-:W-:Y:S05]  /*13360*/  BSYNC.RECONVERGENT B1 ;  /* 0x0000000000017941 */ /* 0x000fea0003800200 */
.L_x_31897:
        /* <DEDUP_REMOVED lines=16> */
.L_x_31904:
        /* <DEDUP_REMOVED lines=13> */
.L_x_31906:
[----:B------:R-:W-:Y:S05]  /*13540*/  BSYNC.RECONVERGENT B2 ;  /* 0x0000000000027941 */ /* 0x000fea0003800200 */
.L_x_31905:
        /* <DEDUP_REMOVED lines=61> */
.L_x_31903:
[----:B------:R-:W-:Y:S05]  /*13920*/  BSYNC.RECONVERGENT B1 ;  /* 0x0000000000017941 */ /* 0x000fea0003800200 */
.L_x_31902:
        /* <DEDUP_REMOVED lines=16> */
.L_x_31909:
        /* <DEDUP_REMOVED lines=13> */
.L_x_31911:
[----:B------:R-:W-:Y:S05]  /*13b00*/  BSYNC.RECONVERGENT B2 ;  /* 0x0000000000027941 */ /* 0x000fea0003800200 */
.L_x_31910:
        /* <DEDUP_REMOVED lines=61> */
.L_x_31908:
[----:B------:R-:W-:Y:S05]  /*13ee0*/  BSYNC.RECONVERGENT B1 ;  /* 0x0000000000017941 */ /* 0x000fea0003800200 */
.L_x_31907:
        /* <DEDUP_REMOVED lines=16> */
.L_x_31891:
        /* <DEDUP_REMOVED lines=24> */
.L_x_31912:
[----:B01----:R-:W-:Y:S02]  /*14170*/  IMAD.MOV.U32 R171, RZ, RZ, R172 ;  /* 0x000000ffffab7224 */ /* 0x003fe400078e00ac */
[----:B------:R-:W-:-:S07]  /*14180*/  VIADD R0, R0, 0x20 ;  /* 0x0000002000007836 */ /* 0x000fce0000000000 */
.L_x_31849:
[----:B------:R-:W-:Y:S05]  /*14190*/  BSYNC.RECONVERGENT B0 ;  /* 0x0000000000007941 */ /* 0x000fea0003800200 */
.L_x_31848:
        /* <DEDUP_REMOVED lines=35> */
.L_x_31918:
        /* <DEDUP_REMOVED lines=13> */
.L_x_31920:
[----:B------:R-:W-:Y:S05]  /*144a0*/  BSYNC.RECONVERGENT B2 ;  /* 0x0000000000027941 */ /* 0x000fea0003800200 */
.L_x_31919:
        /* <DEDUP_REMOVED lines=61> */
.L_x_31917:
[----:B------:R-:W-:Y:S05]  /*14880*/  BSYNC.RECONVERGENT B1 ;  /* 0x0000000000017941 */ /* 0x000fea0003800200 */
.L_x_31916:
        /* <DEDUP_REMOVED lines=8> */
[----:B------:R-:W-:-:S02]  /*14910*/  IMAD.MOV.U32 R162, RZ, RZ, R164 ;  /* 0x000000ffffa27224 */ /* 0x000fc400078e00a4 */
[----:B-1---5:R-:W-:Y:S02]  /*14920*/  FMUL.FTZ R132, R132, R166 ;  /* 0x000000a684847220 */ /* 0x022fe40000410000 */
[----:B--2---:R-:W-:Y:S01]  /*14930*/  FSETP.LE.FTZ.AND P2, PT, R171, R168, PT ;  /* 0x000000a8ab00720b */ /* 0x004fe20003f53000 */
        /* <DEDUP_REMOVED lines=9> */
.L_x_31923:
        /* <DEDUP_REMOVED lines=13> */
.L_x_31925:
[----:B------:R-:W-:Y:S05]  /*14aa0*/  BSYNC.RECONVERGENT B2 ;  /* 0x0000000000027941 */ /* 0x000fea0003800200 */
.L_x_31924:
        /* <DEDUP_REMOVED lines=61> */
.L_x_31922:
[----:B------:R-:W-:Y:S05]  /*14e80*/  BSYNC.RECONVERGENT B1 ;  /* 0x0000000000017941 */ /* 0x000fea0003800200 */
.L_x_31921:
        /* <DEDUP_REMOVED lines=15> */
.L_x_31928:
        /* <DEDUP_REMOVED lines=13> */
.L_x_31930:
[----:B------:R-:W-:Y:S05]  /*15050*/  BSYNC.RECONVERGENT B2 ;  /* 0x0000000000027941 */ /* 0x000fea0003800200 */
.L_x_31929:
        /* <DEDUP_REMOVED lines=61> */
.L_x_31927:
[----:B------:R-:W-:Y:S05]  /*15430*/  BSYNC.RECONVERGENT B1 ;  /* 0x0000000000017941 */ /* 0x000fea0003800200 */
.L_x_31926:
        /* <DEDUP_REMOVED lines=17> */
.L_x_31933:
        /* <DEDUP_REMOVED lines=13> */
.L_x_31935:
[----:B------:R-:W-:Y:S05]  /*15620*/  BSYNC.RECONVERGENT B2 ;  /* 0x0000000000027941 */ /* 0x000fea0003800200 */
.L_x_31934:
        /* <DEDUP_REMOVED lines=61> */
.L_x_31932:
[----:B------:R-:W-:Y:S05]  /*15a00*/  BSYNC.RECONVERGENT B1 ;  /* 0x0000000000017941 */ /* 0x000fea0003800200 */
.L_x_31931:
        /* <DEDUP_REMOVED lines=15> */
.L_x_31938:
        /* <DEDUP_REMOVED lines=13> */
.L_x_31940:
[----:B------:R-:W-:Y:S05]  /*15bd0*/  BSYNC.RECONVERGENT B2 ;  /* 0x0000000000027941 */ /* 0x000fea0003800200 */
.L_x_31939:
        /* <DEDUP_REMOVED lines=61> */
.L_x_31937:
[----:B------:R-:W-:Y:S05]  /*15fb0*/  BSYNC.RECONVERGENT B1 ;  /* 0x0000000000017941 */ /* 0x000fea0003800200 */
.L_x_31936:
        /* <DEDUP_REMOVED lines=17> */
.L_x_31943:
        /* <DEDUP_REMOVED lines=13> */
.L_x_31945:
[----:B------:R-:W-:Y:S05]  /*161a0*/  BSYNC.RECONVERGENT B2 ;  /* 0x0000000000027941 */ /* 0x000fea0003800200 */
.L_x_31944:
        /* <DEDUP_REMOVED lines=61> */
.L_x_31942:
[----:B------:R-:W-:Y:S05]  /*16580*/  BSYNC.RECONVERGENT B1 ;  /* 0x0000000000017941 */ /* 0x000fea0003800200 */
.L_x_31941:
        /* <DEDUP_REMOVED lines=15> */
.L_x_31948:
        /* <DEDUP_REMOVED lines=13> */
.L_x_31950:
[----:B------:R-:W-:Y:S05]  /*16750*/  BSYNC.RECONVERGENT B2 ;  /* 0x0000000000027941 */ /* 0x000fea0003800200 */
.L_x_31949:
        /* <DEDUP_REMOVED lines=61> */
.L_x_31947:
[----:B------:R-:W-:Y:S05]  /*16b30*/  BSYNC.RECONVERGENT B1 ;  /* 0x0000000000017941 */ /* 0x000fea0003800200 */
.L_x_31946:
        /* <DEDUP_REMOVED lines=17> */
.L_x_31953:
        /* <DEDUP_REMOVED lines=15> */
.L_x_31955:
[----:B------:R-:W-:Y:S05]  /*16d40*/  BSYNC.RECONVERGENT B2 ;  /* 0x0000000000027941 */ /* 0x000fea0003800200 */
.L_x_31954:
        /* <DEDUP_REMOVED lines=61> */
.L_x_31952:
[----:B------:R-:W-:Y:S05]  /*17120*/  BSYNC.RECONVERGENT B1 ;  /* 0x0000000000017941 */ /* 0x000fea0003800200 */
.L_x_31951:
        /* <DEDUP_REMOVED lines=34> */
.L_x_31915:
        /* <DEDUP_REMOVED lines=16> */
.L_x_31959:
        /* <DEDUP_REMOVED lines=13> */
.L_x_31961:
[----:B------:R-:W-:Y:S05]  /*17520*/  BSYNC.RECONVERGENT B2 ;  /* 0x0000000000027941 */ /* 0x000fea0003800200 */
.L_x_31960:
        /* <DEDUP_REMOVED lines=61> */
.L_x_31958:
[----:B------:R-:W-:Y:S05]  /*17900*/  BSYNC.RECONVERGENT B1 ;  /* 0x0000000000017941 */ /* 0x000fea0003800200 */
.L_x_31957:
        /* <DEDUP_REMOVED lines=18> */
.L_x_31964:
        /* <DEDUP_REMOVED lines=13> */
.L_x_31966:
[----:B------:R-:W-:Y:S05]  /*17b00*/  BSYNC.RECONVERGENT B2 ;  /* 0x0000000000027941 */ /* 0x000fea0003800200 */
.L_x_31965:
        /* <DEDUP_REMOVED lines=61> */
.L_x_31963:
[----:B------:R-:W-:Y:S05]  /*17ee0*/  BSYNC.RECONVERGENT B1 ;  /* 0x0000000000017941 */ /* 0x000fea0003800200 */
.L_x_31962:
        /* <DEDUP_REMOVED lines=16> */
.L_x_31969:
        /* <DEDUP_REMOVED lines=13> */
.L_x_31971:
[----:B------:R-:W-:Y:S05]  /*180c0*/  BSYNC.RECONVERGENT B2 ;  /* 0x0000000000027941 */ /* 0x000fea0003800200 */
.L_x_31970:
        /* <DEDUP_REMOVED lines=61> */
.L_x_31968:
[----:B------:R-:W-:Y:S05]  /*184a0*/  BSYNC.RECONVERGENT B1 ;  /* 0x0000000000017941 */ /* 0x000fea0003800200 */
.L_x_31967:
        /* <DEDUP_REMOVED lines=16> */
.L_x_31974:
        /* <DEDUP_REMOVED lines=13> */
.L_x_31976:
[----:B------:R-:W-:Y:S05]  /*18680*/  BSYNC.RECONVERGENT B2 ;  /* 0x0000000000027941 */ /* 0x000fea0003800200 */
.L_x_31975:
        /* <DEDUP_REMOVED lines=61> */
.L_x_31973:
[----:B------:R-:W-:Y:S05]  /*18a60*/  BSYNC.RECONVERGENT B1 ;  /* 0x0000000000017941 */ /* 0x000fea0003800200 */
.L_x_31972:
        /* <DEDUP_REMOVED lines=16> */
.L_x_31956:
        /* <DEDUP_REMOVED lines=24> */
.L_x_31977:
[----:B01----:R-:W-:Y:S02]  /*18cf0*/  IMAD.MOV.U32 R171, RZ, RZ, R172 ;  /* 0x000000ffffab7224 */ /* 0x003fe400078e00ac */
[----:B------:R-:W-:-:S07]  /*18d00*/  VIADD R0, R0, 0x20 ;  /* 0x0000002000007836 */ /* 0x000fce0000000000 */
.L_x_31914:
[----:B------:R-:W-:Y:S05]  /*18d10*/  BSYNC.RECONVERGENT B0 ;  /* 0x0000000000007941 */ /* 0x000fea0003800200 */
.L_x_31913:
        /* <DEDUP_REMOVED lines=35> */
.L_x_31983:
        /* <DEDUP_REMOVED lines=13> */
.L_x_31985:
[----:B------:R-:W-:Y:S05]  /*19020*/  BSYNC.RECONVERGENT B2 ;  /* 0x0000000000027941 */ /* 0x000fea0003800200 */
.L_x_31984:
        /* <DEDUP_REMOVED lines=59> */
[----:B------:R-:W-:Y:S02]  /*193e0*/  LOP3.LUT R160, R169, R160, R177, 0x96, !PT ;  /* 0x000000a0a9a07212 */ /* 0x000fe400078e96b1 */
[----:B------:R-:W-:-:S07]  /*193f0*/  MOV R169, R171 ;  /* 0x000000ab00a97202 */ /* 0x000fce0000000f00 */
.L_x_31982:
[----:B------:R-:W-:Y:S05]  /*19400*/  BSYNC.RECONVERGENT B1 ;  /* 0x0000000000017941 */ /* 0x000fea0003800200 */
.L_x_31981:
[----:B------:R-:W1:Y:S01]  /*19410*/  LDC R166, c[0x0][0x408] ;  /* 0x00010200ffa67b82 */ /* 0x000e620000000800 */
[----:B------:R-:W-:Y:S01]  /*19420*/  ISETP.NE.AND P3, PT, R170, 0x1, PT ;  /* 0x00000001aa00780c */ /* 0x000fe20003f65270 */
[----:B------:R-:W-:Y:S01]  /*19430*/  BSSY.RECONVERGENT B1, `(.L_x_31986) ;  /* 0x000005d000017945 */ /* 0x000fe20003800200 */
[----:B------:R-:W-:Y:S01]  /*19440*/  I2FP.F32.U32 R162, R169 ;  /* 0x000000a900a27245 */ /* 0x000fe20000201000 */
[----:B------:R-:W-:Y:S02]  /*19450*/  HFMA2 R169, -RZ, RZ, 0.1171875, 0 ;  /* 0x2f800000ffa97431 */ /* 0x000fe400000001ff */
[----:B------:R-:W-:Y:S02]  /*19460*/  IMAD.MOV.U32 R175, RZ, RZ, 0x2 ;  /* 0x00000002ffaf7424 */ /* 0x000fe400078e00ff */
[----:B------:R-:W2:Y:S01]  /*19470*/  LDC R168, c[0x0][0x404] ;  /* 0x00010100ffa87b82 */ /* 0x000ea20000000800 */
[----:B------:R-:W-:Y:S01]  /*19480*/  FFMA.FTZ R171, R162, R169, 1.1641532182693481445e-10 ;  /* 0x2f000000a2ab7423 */ /* 0x000fe200000100a9 */
[----:B------:R-:W-:Y:S01]  /*19490*/  MOV R162, R164 ;  /* 0x000000a400a27202 */ /* 0x000fe20000000f00 */
[----:B-1---5:R-:W-:-:S03]  /*194a0*/  FMUL.FTZ R136, R136, R166 ;  /* 0x000000a688887220 */ /* 0x022fc60000410000 */
[----:B--2---:R-:W-:Y:S01]  /*194b0*/  FSETP.LE.FTZ.AND P2, PT, R171, R168, PT ;  /* 0x000000a8ab00720b */ /* 0x004fe20003f53000 */
        /* <DEDUP_REMOVED lines=9> */
.L_x_31988:
        /* <DEDUP_REMOVED lines=13> */
.L_x_31990:
[----:B------:R-:W-:Y:S05]  /*19620*/  BSYNC.RECONVERGENT B2 ;  /* 0x0000000000027941 */ /* 0x000fea0003800200 */
.L_x_31989:
[----:B------:R-:W-:Y:S01]  /*19630*/  IMAD.WIDE.U32 R170, R158, -0x326172a9, RZ ;  /* 0xcd9e8d579eaa7825 */ /* 0x000fe200078e00ff */
[----:B0-----:R-:W-:Y:S02]  /*19640*/  LOP3.LUT R178, R165, R161, R3, 0x96, !PT ;  /* 0x000000a1a5b27212 */ /* 0x001fe400078e9603 */
        /* <DEDUP_REMOVED lines=59> */
.L_x_31987:
[----:B------:R-:W-:Y:S05]  /*19a00*/  BSYNC.RECONVERGENT B1 ;  /* 0x0000000000017941 */ /* 0x000fea0003800200 */
.L_x_31986:
[----:B------:R-:W-:Y:S01]  /*19a10*/  ISETP.NE.AND P3, PT, R175, 0x1, PT ;  /* 0x00000001af00780c */ /* 0x000fe20003f65270 */
[----:B------:R-:W-:Y:S01]  /*19a20*/  BSSY.RECONVERGENT B1, `(.L_x_31991) ;  /* 0x0000059000017945 */ /* 0x000fe20003800200 */
[----:B------:R-:W-:Y:S01]  /*19a30*/  I2FP.F32.U32 R162, R162 ;  /* 0x000000a200a27245 */ /* 0x000fe20000201000 */
[----:B0-----:R-:W-:Y:S02]  /*19a40*/  HFMA2 R176, -RZ, RZ, 0, 1.1920928955078125e-07 ;  /* 0x00000002ffb07431 */ /* 0x001fe400000001ff */
        /* <DEDUP_REMOVED lines=11> */
.L_x_31993:
        /* <DEDUP_REMOVED lines=13> */
.L_x_31995:
[----:B------:R-:W-:Y:S05]  /*19bd0*/  BSYNC.RECONVERGENT B2 ;  /* 0x0000000000027941 */ /* 0x000fea0003800200 */
.L_x_31994:
        /* <DEDUP_REMOVED lines=61> */
.L_x_31992:
[----:B------:R-:W-:Y:S05]  /*19fb0*/  BSYNC.RECONVERGENT B1 ;  /* 0x0000000000017941 */ /* 0x000fea0003800200 */
.L_x_31991:
        /* <DEDUP_REMOVED lines=17> */
.L_x_31998:
        /* <DEDUP_REMOVED lines=13> */
.L_x_32000:
[----:B------:R-:W-:Y:S05]  /*1a1a0*/  BSYNC.RECONVERGENT B2 ;  /* 0x0000000000027941 */ /* 0x000fea0003800200 */
.L_x_31999:
        /* <DEDUP_REMOVED lines=61> */
.L_x_31997:
[----:B------:R-:W-:Y:S05]  /*1a580*/  BSYNC.RECONVERGENT B1 ;  /* 0x0000000000017941 */ /* 0x000fea0003800200 */
.L_x_31996:
        /* <DEDUP_REMOVED lines=15> */
.L_x_32003:
        /* <DEDUP_REMOVED lines=13> */
.L_x_32005:
[----:B------:R-:W-:Y:S05]  /*1a750*/  BSYNC.RECONVERGENT B2 ;  /* 0x0000000000027941 */ /* 0x000fea0003800200 */
.L_x_32004:
        /* <DEDUP_REMOVED lines=61> */
.L_x_32002:
[----:B------:R-:W-:Y:S05]  /*1ab30*/  BSYNC.RECONVERGENT B1 ;  /* 0x0000000000017941 */ /* 0x000fea0003800200 */
.L_x_32001:
        /* <DEDUP_REMOVED lines=17> */
.L_x_32008:
        /* <DEDUP_REMOVED lines=13> */
.L_x_32010:
[----:B------:R-:W-:Y:S05]  /*1ad20*/  BSYNC.RECONVERGENT B2 ;  /* 0x0000000000027941 */ /* 0x000fea0003800200 */
.L_x_32009:
        /* <DEDUP_REMOVED lines=61> */
.L_x_32007:
[----:B------:R-:W-:Y:S05]  /*1b100*/  BSYNC.RECONVERGENT B1 ;  /* 0x0000000000017941 */ /* 0x000fea0003800200 */
.L_x_32006:
        /* <DEDUP_REMOVED lines=15> */
.L_x_32013:
        /* <DEDUP_REMOVED lines=13> */
.L_x_32015:
[----:B------:R-:W-:Y:S05]  /*1b2d0*/  BSYNC.RECONVERGENT B2 ;  /* 0x0000000000027941 */ /* 0x000fea0003800200 */
.L_x_32014:
        /* <DEDUP_REMOVED lines=61> */
.L_x_32012:
[----:B------:R-:W-:Y:S05]  /*1b6b0*/  BSYNC.RECONVERGENT B1 ;  /* 0x0000000000017941 */ /* 0x000fea0003800200 */
.L_x_32011:
        /* <DEDUP_REMOVED lines=17> */
.L_x_32018:
        /* <DEDUP_REMOVED lines=15> */
.L_x_32020:
[----:B------:R-:W-:Y:S05]  /*1b8c0*/  BSYNC.RECONVERGENT B2 ;  /* 0x0000000000027941 */ /* 0x000fea0003800200 */
.L_x_32019:
        /* <DEDUP_REMOVED lines=61> */
.L_x_32017:
[----:B------:R-:W-:Y:S05]  /*1bca0*/  BSYNC.RECONVERGENT B1 ;  /* 0x0000000000017941 */ /* 0x000fea0003800200 */
.L_x_32016:
        /* <DEDUP_REMOVED lines=34> */
.L_x_31980:
        /* <DEDUP_REMOVED lines=16> */
.L_x_32024:
        /* <DEDUP_REMOVED lines=13> */
.L_x_32026:
[----:B------:R-:W-:Y:S05]  /*1c0a0*/  BSYNC.RECONVERGENT B2 ;  /* 0x0000000000027941 */ /* 0x000fea0003800200 */
.L_x_32025:
        /* <DEDUP_REMOVED lines=61> */
.L_x_32023:
[----:B------:R-:W-:Y:S05]  /*1c480*/  BSYNC.RECONVERGENT B1 ;  /* 0x0000000000017941 */ /* 0x000fea0003800200 */
.L_x_32022:
[----:B------:R-:W0:Y:S01]  /*1c490*/  LDC R171, c[0x0][0x404] ;  /* 0x00010100ffab7b82 */ /* 0x000e220000000800 */
        /* <DEDUP_REMOVED lines=17> */
.L_x_32029:
        /* <DEDUP_REMOVED lines=13> */
.L_x_32031:
[----:B------:R-:W-:Y:S05]  /*1c680*/  BSYNC.RECONVERGENT B2 ;  /* 0x0000000000027941 */ /* 0x000fea0003800200 */
.L_x_32030:
        /* <DEDUP_REMOVED lines=61> */
.L_x_32028:
[----:B------:R-:W-:Y:S05]  /*1ca60*/  BSYNC.RECONVERGENT B1 ;  /* 0x0000000000017941 */ /* 0x000fea0003800200 */
.L_x_32027:
        /* <DEDUP_REMOVED lines=16> */
.L_x_32034:
        /* <DEDUP_REMOVED lines=13> */
.L_x_32036:
[----:B------:R-:W-:Y:S05]  /*1cc40*/  BSYNC.RECONVERGENT B2 ;  /* 0x0000000000027941 */ /* 0x000fea0003800200 */
.L_x_32035:
        /* <DEDUP_REMOVED lines=61> */
.L_x_32033:
[----:B------:R-:W-:Y:S05]  /*1d020*/  BSYNC.RECONVERGENT B1 ;  /* 0x0000000000017941 */ /* 0x000fea0003800200 */
.L_x_32032:
[----:B------:R-:W-:Y:S01]  /*1d030*/  ISETP.NE.AND P5, PT, R179, 0x1, PT ;  /* 0x00000001b300780c */ /* 0x000fe20003fa5270 */
[----:B------:R-:W-:Y:S01]  /*1d040*/  BSSY.RECONVERGENT B1, `(.L_x_32037) ;  /* 0x000005a000017945 */ /* 0x000fe20003800200 */
[----:B------:R-:W-:Y:S02]  /*1d050*/  I2FP.F32.U32 R162, R176 ;  /* 0x000000b000a27245 */ /* 0x000fe40000201000 */
        /* <DEDUP_REMOVED lines=13> */
.L_x_32039:
        /* <DEDUP_REMOVED lines=13> */
.L_x_32041:
[----:B------:R-:W-:Y:S05]  /*1d200*/  BSYNC.RECONVERGENT B2 ;  /* 0x0000000000027941 */ /* 0x000fea0003800200 */
.L_x_32040:
        /* <DEDUP_REMOVED lines=61> */
.L_x_32038:
[----:B------:R-:W-:Y:S05]  /*1d5e0*/  BSYNC.RECONVERGENT B1 ;  /* 0x0000000000017941 */ /* 0x000fea0003800200 */
.L_x_32037:
        /* <DEDUP_REMOVED lines=16> */
.L_x_32021:
        /* <DEDUP_REMOVED lines=24> */
.L_x_32042:
[----:B01----:R-:W-:Y:S01]  /*1d870*/  IMAD.MOV.U32 R171, RZ, RZ, R172 ;  /* 0x000000ffffab7224 */ /* 0x003fe200078e00ac */
[----:B------:R-:W-:-:S07]  /*1d880*/  IADD3 R0, PT, PT, R0, 0x20, RZ ;  /* 0x0000002000007810 */ /* 0x000fce0007ffe0ff */
.L_x_31979:
[----:B------:R-:W-:Y:S05]  /*1d890*/  BSYNC.RECONVERGENT B0 ;  /* 0x0000000000007941 */ /* 0x000fea0003800200 */
.L_x_31978:
        /* <DEDUP_REMOVED lines=35> */
.L_x_32048:
        /* <DEDUP_REMOVED lines=13> */
.L_x_32050:
[----:B------:R-:W-:Y:S05]  /*1dba0*/  BSYNC.RECONVERGENT B2 ;  /* 0x0000000000027941 */ /* 0x000fea0003800200 */
.L_x_32049:
[----:B------:R-:W-:Y:S01]  /*1dbb0*/  IMAD.WIDE.U32 R168, R158, -0x326172a9, RZ ;  /* 0xcd9e8d579ea87825 */ /* 0x000fe200078e00ff */
[----:B0-----:R-:W-:-:S03]  /*1dbc0*/  LOP3.LUT R178, R165, R161, R3, 0x96, !PT ;  /* 0x000000a1a5b27212 */ /* 0x001fc600078e9603 */
[----:B------:R-:W-:Y:S01]  /*1dbd0*/  HFMA2 R170, -RZ, RZ, 0, 0 ;  /* 0x00000000ffaa7431 */ /* 0x000fe200000001ff */
        /* <DEDUP_REMOVED lines=58> */
.L_x_32047:
[----:B------:R-:W-:Y:S05]  /*1df80*/  BSYNC.RECONVERGENT B1 ;  /* 0x0000000000017941 */ /* 0x000fea0003800200 */
.L_x_32046:
[----:B------:R-:W1:Y:S01]  /*1df90*/  LDC R166, c[0x0][0x408] ;  /* 0x00010200ffa67b82 */ /* 0x000e620000000800 */
[----:B------:R-:W-:Y:S01]  /*1dfa0*/  ISETP.NE.AND P3, PT, R170, 0x1, PT ;  /* 0x00000001aa00780c */ /* 0x000fe20003f65270 */
[----:B------:R-:W-:Y:S01]  /*1dfb0*/  BSSY.RECONVERGENT B1, `(.L_x_32051) ;  /* 0x000005d000017945 */ /* 0x000fe20003800200 */
[----:B------:R-:W-:Y:S01]  /*1dfc0*/  I2FP.F32.U32 R162, R169 ;  /* 0x000000a900a27245 */ /* 0x000fe20000201000 */
[----:B------:R-:W-:Y:S01]  /*1dfd0*/  IMAD.MOV.U32 R169, RZ, RZ, 0x2f800000 ;  /* 0x2f800000ffa97424 */ /* 0x000fe200078e00ff */
[----:B------:R-:W-:-:S03]  /*1dfe0*/  MOV R175, 0x2 ;  /* 0x0000000200af7802 */ /* 0x000fc60000000f00 */
[----:B------:R-:W2:Y:S01]  /*1dff0*/  LDC R168, c[0x0][0x404] ;  /* 0x00010100ffa87b82 */ /* 0x000ea20000000800 */
[----:B------:R-:W-:Y:S01]  /*1e000*/  FFMA.FTZ R171, R162, R169, 1.1641532182693481445e-10 ;  /* 0x2f000000a2ab7423 */ /* 0x000fe200000100a9 */
[----:B------:R-:W-:Y:S02]  /*1e010*/  IMAD.MOV.U32 R162, RZ, RZ, R164 ;  /* 0x000000ffffa27224 */ /* 0x000fe400078e00a4 */
[----:B-1---5:R-:W-:Y:S02]  /*1e020*/  FMUL.FTZ R140, R140, R166 ;  /* 0x000000a68c8c7220 */ /* 0x022fe40000410000 */
[----:B--2---:R-:W-:Y:S01]  /*1e030*/  FSETP.LE.FTZ.AND P2, PT, R171, R168, PT ;  /* 0x000000a8ab00720b */ /* 0x004fe20003f53000 */
        /* <DEDUP_REMOVED lines=9> */
.L_x_32053:
        /* <DEDUP_REMOVED lines=13> */
.L_x_32055:
[----:B------:R-:W-:Y:S05]  /*1e1a0*/  BSYNC.RECONVERGENT B2 ;  /* 0x0000000000027941 */ /* 0x000fea0003800200 */
.L_x_32054:
[----:B------:R-:W-:Y:S01]  /*1e1b0*/  IMAD.WIDE.U32 R170, R158, -0x326172a9, RZ ;  /* 0xcd9e8d579eaa7825 */ /* 0x000fe200078e00ff */
[----:B0-----:R-:W-:Y:S02]  /*1e1c0*/  LOP3.LUT R178, R165, R161, R3, 0x96, !PT ;  /* 0x000000a1a5b27212 */ /* 0x001fe400078e9603 */
        /* <DEDUP_REMOVED lines=59> */
.L_x_32052:
[----:B------:R-:W-:Y:S05]  /*1e580*/  BSYNC.RECONVERGENT B1 ;  /* 0x0000000000017941 */ /* 0x000fea0003800200 */
.L_x_32051:
        /* <DEDUP_REMOVED lines=15> */
.L_x_32058:
        /* <DEDUP_REMOVED lines=13> */
.L_x_32060:
[----:B------:R-:W-:Y:S05]  /*1e750*/  BSYNC.RECONVERGENT B2 ;  /* 0x0000000000027941 */ /* 0x000fea0003800200 */
.L_x_32059:
        /* <DEDUP_REMOVED lines=61> */
.L_x_32057:
[----:B------:R-:W-:Y:S05]  /*1eb30*/  BSYNC.RECONVERGENT B1 ;  /* 0x0000000000017941 */ /* 0x000fea0003800200 */
.L_x_32056:
        /* <DEDUP_REMOVED lines=17> */
.L_x_32063:
        /* <DEDUP_REMOVED lines=13> */
.L_x_32065:
[----:B------:R-:W-:Y:S05]  /*1ed20*/  BSYNC.RECONVERGENT B2 ;  /* 0x0000000000027941 */ /* 0x000fea0003800200 */
.L_x_32064:
        /* <DEDUP_REMOVED lines=61> */
.L_x_32062:
[----:B------:R-:W-:Y:S05]  /*1f100*/  BSYNC.RECONVERGENT B1 ;  /* 0x0000000000017941 */ /* 0x000fea0003800200 */
.L_x_32061:
        /* <DEDUP_REMOVED lines=15> */
.L_x_32068:
        /* <DEDUP_REMOVED lines=13> */
.L_x_32070:
[----:B------:R-:W-:Y:S05]  /*1f2d0*/  BSYNC.RECONVERGENT B2 ;  /* 0x0000000000027941 */ /* 0x000fea0003800200 */
.L_x_32069:
        /* <DEDUP_REMOVED lines=61> */
.L_x_32067:
[----:B------:R-:W-:Y:S05]  /*1f6b0*/  BSYNC.RECONVERGENT B1 ;  /* 0x0000000000017941 */ /* 0x000fea0003800200 */
.L_x_32066:
        /* <DEDUP_REMOVED lines=17> */
.L_x_32073:
        /* <DEDUP_REMOVED lines=13> */
.L_x_32075:
[----:B------:R-:W-:Y:S05]  /*1f8a0*/  BSYNC.RECONVERGENT B2 ;  /* 0x0000000000027941 */ /* 0x000fea0003800200 */
.L_x_32074:
        /* <DEDUP_REMOVED lines=61> */
.L_x_32072:
[----:B------:R-:W-:Y:S05]  /*1fc80*/  BSYNC.RECONVERGENT B1 ;  /* 0x0000000000017941 */ /* 0x000fea0003800200 */
.L_x_32071:
        /* <DEDUP_REMOVED lines=15> */
.L_x_32078:
        /* <DEDUP_REMOVED lines=13> */
.L_x_32080:
[----:B------:R-:W-:Y:S05]  /*1fe50*/  BSYNC.RECONVERGENT B2 ;  /* 0x0000000000027941 */ /* 0x000fea0003800200 */
.L_x_32079:
        /* <DEDUP_REMOVED lines=61> */
.L_x_32077:
[----:B------:R-:W-:Y:S05]  /*20230*/  BSYNC.RECONVERGENT B1 ;  /* 0x0000000000017941 */ /* 0x000fea0003800200 */
.L_x_32076:
        /* <DEDUP_REMOVED lines=17> */
.L_x_32083:
        /* <DEDUP_REMOVED lines=15> */
.L_x_32085:
[----:B------:R-:W-:Y:S05]  /*20440*/  BSYNC.RECONVERGENT B2 ;  /* 0x0000000000027941 */ /* 0x000fea0003800200 */
.L_x_32084:
        /* <DEDUP_REMOVED lines=61> */
.L_x_32082:
[----:B------:R-:W-:Y:S05]  /*20820*/  BSYNC.RECONVERGENT B1 ;  /* 0x0000000000017941 */ /* 0x000fea0003800200 */
.L_x_32081:
        /* <DEDUP_REMOVED lines=34> */
.L_x_32045:
        /* <DEDUP_REMOVED lines=16> */
.L_x_32089:
        /* <DEDUP_REMOVED lines=13> */
.L_x_32091:
[----:B------:R-:W-:Y:S05]  /*20c20*/  BSYNC.RECONVERGENT B2 ;  /* 0x0000000000027941 */ /* 0x000fea0003800200 */
.L_x_32090:
        /* <DEDUP_REMOVED lines=61> */
.L_x_32088:
[----:B------:R-:W-:Y:S05]  /*21000*/  BSYNC.RECONVERGENT B1 ;  /* 0x0000000000017941 */ /* 0x000fea0003800200 */
.L_x_32087:
[----:B------:R-:W0:Y:S01]  /*21010*/  LDC R171, c[0x0][0x404] ;  /* 0x00010100ffab7b82 */ /* 0x000e220000000800 */
        /* <DEDUP_REMOVED lines=17> */
.L_x_32094:
        /* <DEDUP_REMOVED lines=13> */
.L_x_32096:
[----:B------:R-:W-:Y:S05]  /*21200*/  BSYNC.RECONVERGENT B2 ;  /* 0x0000000000027941 */ /* 0x000fea0003800200 */
.L_x_32095:
        /* <DEDUP_REMOVED lines=61> */
.L_x_32093:
[----:B------:R-:W-:Y:S05]  /*215e0*/  BSYNC.RECONVERGENT B1 ;  /* 0x0000000000017941 */ /* 0x000fea0003800200 */
.L_x_32092:
        /* <DEDUP_REMOVED lines=16> */
.L_x_32099:
        /* <DEDUP_REMOVED lines=13> */
.L_x_32101:
[----:B------:R-:W-:Y:S05]  /*217c0*/  BSYNC.RECONVERGENT B2 ;  /* 0x0000000000027941 */ /* 0x000fea0003800200 */
.L_x_32100:
        /* <DEDUP_REMOVED lines=61> */
.L_x_32098:
[----:B------:R-:W-:Y:S05]  /*21ba0*/  BSYNC.RECONVERGENT B1 ;  /* 0x0000000000017941 */ /* 0x000fea0003800200 */
.L_x_32097:
        /* <DEDUP_REMOVED lines=16> */
.L_x_32104:
        /* <DEDUP_REMOVED lines=13> */
.L_x_32106:
[----:B------:R-:W-:Y:S05]  /*21d80*/  BSYNC.RECONVERGENT B2 ;  /* 0x0000000000027941 */ /* 0x000fea0003800200 */
.L_x_32105:
        /* <DEDUP_REMOVED lines=61> */
.L_x_32103:
[----:B------:R-:W-:Y:S05]  /*22160*/  BSYNC.RECONVERGENT B1 ;  /* 0x0000000000017941 */ /* 0x000fea0003800200 */
.L_x_32102:
        /* <DEDUP_REMOVED lines=16> */
.L_x_32086:
        /* <DEDUP_REMOVED lines=24> */
.L_x_32107:
[----:B01----:R-:W-:Y:S01]  /*223f0*/  MOV R171, R172 ;  /* 0x000000ac00ab7202 */ /* 0x003fe20000000f00 */
[----:B------:R-:W-:-:S07]  /*22400*/  VIADD R0, R0, 0x20 ;  /* 0x0000002000007836 */ /* 0x000fce0000000000 */
.L_x_32044:
[----:B------:R-:W-:Y:S05]  /*22410*/  BSYNC.RECONVERGENT B0 ;  /* 0x0000000000007941 */ /* 0x000fea0003800200 */
.L_x_32043:
        /* <DEDUP_REMOVED lines=35> */
.L_x_32113:
        /* <DEDUP_REMOVED lines=13> */
.L_x_32115:
[----:B------:R-:W-:Y:S05]  /*22720*/  BSYNC.RECONVERGENT B2 ;  /* 0x0000000000027941 */ /* 0x000fea0003800200 */
.L_x_32114:
        /* <DEDUP_REMOVED lines=61> */
.L_x_32112:
[----:B------:R-:W-:Y:S05]  /*22b00*/  BSYNC.RECONVERGENT B1 ;  /* 0x0000000000017941 */ /* 0x000fea0003800200 */
.L_x_32111:
        /* <DEDUP_REMOVED lines=20> */
.L_x_32118:
        /* <DEDUP_REMOVED lines=13> */
.L_x_32120:
[----:B------:R-:W-:Y:S05]  /*22d20*/  BSYNC.RECONVERGENT B2 ;  /* 0x0000000000027941 */ /* 0x000fea0003800200 */
.L_x_32119:
        /* <DEDUP_REMOVED lines=61> */
.L_x_32117:
[----:B------:R-:W-:Y:S05]  /*23100*/  BSYNC.RECONVERGENT B1 ;  /* 0x0000000000017941 */ /* 0x000fea0003800200 */
.L_x_32116:
        /* <DEDUP_REMOVED lines=15> */
.L_x_32123:
        /* <DEDUP_REMOVED lines=13> */
.L_x_32125:
[----:B------:R-:W-:Y:S05]  /*232d0*/  BSYNC.RECONVERGENT B2 ;  /* 0x0000000000027941 */ /* 0x000fea0003800200 */
.L_x_32124:
        /* <DEDUP_REMOVED lines=61> */
.L_x_32122:
[----:B------:R-:W-:Y:S05]  /*236b0*/  BSYNC.RECONVERGENT B1 ;  /* 0x0000000000017941 */ /* 0x000fea0003800200 */
.L_x_32121:
        /* <DEDUP_REMOVED lines=17> */
.L_x_32128:
        /* <DEDUP_REMOVED lines=13> */
.L_x_32130:
[----:B------:R-:W-:Y:S05]  /*238a0*/  BSYNC.RECONVERGENT B2 ;  /* 0x0000000000027941 */ /* 0x000fea0003800200 */
.L_x_32129:
        /* <DEDUP_REMOVED lines=61> */
.L_x_32127:
[----:B------:R-:W-:Y:S05]  /*23c80*/  BSYNC.RECONVERGENT B1 ;  /* 0x0000000000017941 */ /* 0x000fea0003800200 */
.L_x_32126:
        /* <DEDUP_REMOVED lines=15> */
.L_x_32133:
        /* <DEDUP_REMOVED lines=13> */
.L_x_32135:
[----:B------:R-:W-:Y:S05]  /*23e50*/  BSYNC.RECONVERGENT B2 ;  /* 0x0000000000027941 */ /* 0x000fea0003800200 */
.L_x_32134:
        /* <DEDUP_REMOVED lines=61> */
.L_x_32132:
[----:B------:R-:W-:Y:S05]  /*24230*/  BSYNC.RECONVERGENT B1 ;  /* 0x0000000000017941 */ /* 0x000fea0003800200 */
.L_x_32131:
        /* <DEDUP_REMOVED lines=17> */
.L_x_32138:
        /* <DEDUP_REMOVED lines=13> */
.L_x_32140:
[----:B------:R-:W-:Y:S05]  /*24420*/  BSYNC.RECONVERGENT B2 ;  /* 0x0000000000027941 */ /* 0x000fea0003800200 */
.L_x_32139:
        /* <DEDUP_REMOVED lines=61> */
.L_x_32137:
[----:B------:R-:W-:Y:S05]  /*24800*/  BSYNC.RECONVERGENT B1 ;  /* 0x0000000000017941 */ /* 0x000fea0003800200 */
.L_x_32136:
        /* <DEDUP_REMOVED lines=15> */
.L_x_32143:
        /* <DEDUP_REMOVED lines=13> */
.L_x_32145:
[----:B------:R-:W-:Y:S05]  /*249d0*/  BSYNC.RECONVERGENT B2 ;  /* 0x0000000000027941 */ /* 0x000fea0003800200 */
.L_x_32144:
        /* <DEDUP_REMOVED lines=61> */
.L_x_32142:
[----:B------:R-:W-:Y:S05]  /*24db0*/  BSYNC.RECONVERGENT B1 ;  /* 0x0000000000017941 */ /* 0x000fea0003800200 */
.L_x_32141:
        /* <DEDUP_REMOVED lines=17> */
.L_x_32148:
        /* <DEDUP_REMOVED lines=15> */
.L_x_32150:
[----:B------:R-:W-:Y:S05]  /*24fc0*/  BSYNC.RECONVERGENT B2 ;  /* 0x0000000000027941 */ /* 0x000fea0003800200 */
.L_x_32149:
        /* <DEDUP_REMOVED lines=61> */
.L_x_32147:
[----:B------:R-:W-:Y:S05]  /*253a0*/  BSYNC.RECONVERGENT B1 ;  /* 0x0000000000017941 */ /* 0x000fea0003800200 */
.L_x_32146:
        /* <DEDUP_REMOVED lines=34> */
.L_x_32110:
        /* <DEDUP_REMOVED lines=16> */
.L_x_32154:
        /* <DEDUP_REMOVED lines=13> */
.L_x_32156:
[----:B------:R-:W-:Y:S05]  /*257a0*/  BSYNC.RECONVERGENT B2 ;  /* 0x0000000000027941 */ /* 0x000fea0003800200 */
.L_x_32155:
        /* <DEDUP_REMOVED lines=61> */
.L_x_32153:
[----:B------:R-:W-:Y:S05]  /*25b80*/  BSYNC.RECONVERGENT B1 ;  /* 0x0000000000017941 */ /* 0x000fea0003800200 */
.L_x_32152:
        /* <DEDUP_REMOVED lines=18> */
.L_x_32159:
        /* <DEDUP_REMOVED lines=13> */
.L_x_32161:
[----:B------:R-:W-:Y:S05]  /*25d80*/  BSYNC.RECONVERGENT B2 ;  /* 0x0000000000027941 */ /* 0x000fea0003800200 */
.L_x_32160:
        /* <DEDUP_REMOVED lines=61> */
.L_x_32158:
[----:B------:R-:W-:Y:S05]  /*26160*/  BSYNC.RECONVERGENT B1 ;  /* 0x0000000000017941 */ /* 0x000fea0003800200 */
.L_x_32157:
        /* <DEDUP_REMOVED lines=16> */
.L_x_32164:
        /* <DEDUP_REMOVED lines=13> */
.L_x_32166:
[----:B------:R-:W-:Y:S05]  /*26340*/  BSYNC.RECONVERGENT B2 ;  /* 0x0000000000027941 */ /* 0x000fea0003800200 */
.L_x_32165:
        /* <DEDUP_REMOVED lines=61> */
.L_x_32163:
[----:B------:R-:W-:Y:S05]  /*26720*/  BSYNC.RECONVERGENT B1 ;  /* 0x0000000000017941 */ /* 0x000fea0003800200 */
.L_x_32162:
        /* <DEDUP_REMOVED lines=16> */
.L_x_32169:
        /* <DEDUP_REMOVED lines=13> */
.L_x_32171:
[----:B------:R-:W-:Y:S05]  /*26900*/  BSYNC.RECONVERGENT B2 ;  /* 0x0000000000027941 */ /* 0x000fea0003800200 */
.L_x_32170:
        /* <DEDUP_REMOVED lines=61> */
.L_x_32168:
[----:B------:R-:W-:Y:S05]  /*26ce0*/  BSYNC.RECONVERGENT B1 ;  /* 0x0000000000017941 */ /* 0x000fea0003800200 */
.L_x_32167:
        /* <DEDUP_REMOVED lines=16> */
.L_x_32151:
        /* <DEDUP_REMOVED lines=24> */
.L_x_32172:
[----:B01----:R-:W-:Y:S01]  /*26f70*/  IMAD.MOV.U32 R171, RZ, RZ, R172 ;  /* 0x000000ffffab7224 */ /* 0x003fe200078e00ac */
[----:B------:R-:W-:-:S07]  /*26f80*/  IADD3 R0, PT, PT, R0, 0x20, RZ ;  /* 0x0000002000007810 */ /* 0x000fce0007ffe0ff */
.L_x_32109:
[----:B------:R-:W-:Y:S05]  /*26f90*/  BSYNC.RECONVERGENT B0 ;  /* 0x0000000000007941 */ /* 0x000fea0003800200 */
.L_x_32108:
        /* <DEDUP_REMOVED lines=35> */
.L_x_32178:
        /* <DEDUP_REMOVED lines=13> */
.L_x_32180:
[----:B------:R-:W-:Y:S05]  /*272a0*/  BSYNC.RECONVERGENT B2 ;  /* 0x0000000000027941 */ /* 0x000fea0003800200 */
.L_x_32179:
        /* <DEDUP_REMOVED lines=61> */
.L_x_32177:
[----:B------:R-:W-:Y:S05]  /*27680*/  BSYNC.RECONVERGENT B1 ;  /* 0x0000000000017941 */ /* 0x000fea0003800200 */
.L_x_32176:
        /* <DEDUP_REMOVED lines=20> */
.L_x_32183:
        /* <DEDUP_REMOVED lines=13> */
.L_x_32185:
[----:B------:R-:W-:Y:S05]  /*278a0*/  BSYNC.RECONVERGENT B2 ;  /* 0x0000000000027941 */ /* 0x000fea0003800200 */
.L_x_32184:
        /* <DEDUP_REMOVED lines=61> */
.L_x_32182:
[----:B------:R-:W-:Y:S05]  /*27c80*/  BSYNC.RECONVERGENT B1 ;  /* 0x0000000000017941 */ /* 0x000fea0003800200 */
.L_x_32181:
        /* <DEDUP_REMOVED lines=15> */
.L_x_32188:
        /* <DEDUP_REMOVED lines=13> */
.L_x_32190:
[----:B------:R-:W-:Y:S05]  /*27e50*/  BSYNC.RECONVERGENT B2 ;  /* 0x0000000000027941 */ /* 0x000fea0003800200 */
.L_x_32189:
        /* <DEDUP_REMOVED lines=61> */
.L_x_32187:
[----:B------:R-:W-:Y:S05]  /*28230*/  BSYNC.RECONVERGENT B1 ;  /* 0x0000000000017941 */ /* 0x000fea0003800200 */
.L_x_32186:
        /* <DEDUP_REMOVED lines=17> */
.L_x_32193:
        /* <DEDUP_REMOVED lines=13> */
.L_x_32195:
[----:B------:R-:W-:Y:S05]  /*28420*/  BSYNC.RECONVERGENT B2 ;  /* 0x0000000000027941 */ /* 0x000fea0003800200 */
.L_x_32194:
        /* <DEDUP_REMOVED lines=61> */
.L_x_32192:
[----:B------:R-:W-:Y:S05]  /*28800*/  BSYNC.RECONVERGENT B1 ;  /* 0x0000000000017941 */ /* 0x000fea0003800200 */
.L_x_32191:
        /* <DEDUP_REMOVED lines=15> */
.L_x_32198:
        /* <DEDUP_REMOVED lines=13> */
.L_x_32200:
[----:B------:R-:W-:Y:S05]  /*289d0*/  BSYNC.RECONVERGENT B2 ;  /* 0x0000000000027941 */ /* 0x000fea0003800200 */
.L_x_32199:
        /* <DEDUP_REMOVED lines=61> */
.L_x_32197:
[----:B------:R-:W-:Y:S05]  /*28db0*/  BSYNC.RECONVERGENT B1 ;  /* 0x0000000000017941 */ /* 0x000fea0003800200 */
.L_x_32196:
        /* <DEDUP_REMOVED lines=17> */
.L_x_32203:
        /* <DEDUP_REMOVED lines=13> */
.L_x_32205:
[----:B------:R-:W-:Y:S05]  /*28fa0*/  BSYNC.RECONVERGENT B2 ;  /* 0x0000000000027941 */ /* 0x000fea0003800200 */
.L_x_32204:
        /* <DEDUP_REMOVED lines=61> */
.L_x_32202:
[----:B------:R-:W-:Y:S05]  /*29380*/  BSYNC.RECONVERGENT B1 ;  /* 0x0000000000017941 */ /* 0x000fea0003800200 */
.L_x_32201:
        /* <DEDUP_REMOVED lines=15> */
.L_x_32208:
        /* <DEDUP_REMOVED lines=13> */
.L_x_32210:
[----:B------:R-:W-:Y:S05]  /*29550*/  BSYNC.RECONVERGENT B2 ;  /* 0x0000000000027941 */ /* 0x000fea0003800200 */
.L_x_32209:
        /* <DEDUP_REMOVED lines=61> */
.L_x_32207:
[----:B------:R-:W-:Y:S05]  /*29930*/  BSYNC.RECONVERGENT B1 ;  /* 0x0000000000017941 */ /* 0x000fea0003800200 */
.L_x_32206:
        /* <DEDUP_REMOVED lines=17> */
.L_x_32213:
        /* <DEDUP_REMOVED lines=15> */
.L_x_32215:
[----:B------:R-:W-:Y:S05]  /*29b40*/  BSYNC.RECONVERGENT B2 ;  /* 0x0000000000027941 */ /* 0x000fea0003800200 */
.L_x_32214:
        /* <DEDUP_REMOVED lines=61> */
.L_x_32212:
[----:B------:R-:W-:Y:S05]  /*29f20*/  BSYNC.RECONVERGENT B1 ;  /* 0x0000000000017941 */ /* 0x000fea0003800200 */
.L_x_32211:
        /* <DEDUP_REMOVED lines=34> */
.L_x_32175:
        /* <DEDUP_REMOVED lines=16> */
.L_x_32219:
        /* <DEDUP_REMOVED lines=13> */
.L_x_32221:
[----:B------:R-:W-:Y:S05]  /*2a320*/  BSYNC.RECONVERGENT B2 ;  /* 0x0000000000027941 */ /* 0x000fea0003800200 */
.L_x_32220:
        /* <DEDUP_REMOVED lines=61> */
.L_x_32218:
[----:B------:R-:W-:Y:S05]  /*2a700*/  BSYNC.RECONVERGENT B1 ;  /* 0x0000000000017941 */ /* 0x000fea0003800200 */
.L_x_32217:
        /* <DEDUP_REMOVED lines=18> */
.L_x_32224:
        /* <DEDUP_REMOVED lines=13> */
.L_x_32226:
[----:B------:R-:W-:Y:S05]  /*2a900*/  BSYNC.RECONVERGENT B2 ;  /* 0x0000000000027941 */ /* 0x000fea0003800200 */
.L_x_32225:
        /* <DEDUP_REMOVED lines=61> */
.L_x_32223:
[----:B------:R-:W-:Y:S05]  /*2ace0*/  BSYNC.RECONVERGENT B1 ;  /* 0x0000000000017941 */ /* 0x000fea0003800200 */
.L_x_32222:
        /* <DEDUP_REMOVED lines=16> */
.L_x_32229:
        /* <DEDUP_REMOVED lines=13> */
.L_x_32231:
[----:B------:R-:W-:Y:S05]  /*2aec0*/  BSYNC.RECONVERGENT B2 ;  /* 0x0000000000027941 */ /* 0x000fea0003800200 */
.L_x_32230:
        /* <DEDUP_REMOVED lines=61> */
.L_x_32228:
[----:B------:R-:W-:Y:S05]  /*2b2a0*/  BSYNC.RECONVERGENT B1 ;  /* 0x0000000000017941 */ /* 0x000fea0003800200 */
.L_x_32227:
        /* <DEDUP_REMOVED lines=16> */
.L_x_32234:
        /* <DEDUP_REMOVED lines=13> */
.L_x_32236:
[----:B------:R-:W-:Y:S05]  /*2b480*/  BSYNC.RECONVERGENT B2 ;  /* 0x0000000000027941 */ /* 0x000fea0003800200 */
.L_x_32235:
        /* <DEDUP_REMOVED lines=61> */
.L_x_32233:
[----:B------:R-:W-:Y:S05]  /*2b860*/  BSYNC.RECONVERGENT B1 ;  /* 0x0000000000017941 */ /* 0x000fea0003800200 */
.L_x_32232:
        /* <DEDUP_REMOVED lines=16> */
.L_x_32216:
        /* <DEDUP_REMOVED lines=24> */
.L_x_32237:
[----:B01----:R-:W-:Y:S01]  /*2baf0*/  MOV R171, R172 ;  /* 0x000000ac00ab7202 */ /* 0x003fe20000000f00 */
[----:B------:R-:W-:-:S07]  /*2bb00*/  VIADD R0, R0, 0x20 ;  /* 0x0000002000007836 */ /* 0x000fce0000000000 */
.L_x_32174:
[----:B------:R-:W-:Y:S05]  /*2bb10*/  BSYNC.RECONVERGENT B0 ;  /* 0x0000000000007941 */ /* 0x000fea0003800200 */
.L_x_32173:
        /* <DEDUP_REMOVED lines=35> */
.L_x_32243:
        /* <DEDUP_REMOVED lines=13> */
.L_x_32245:
[----:B------:R-:W-:Y:S05]  /*2be20*/  BSYNC.RECONVERGENT B2 ;  /* 0x0000000000027941 */ /* 0x000fea0003800200 */
.L_x_32244:
        /* <DEDUP_REMOVED lines=61> */
.L_x_32242:
[----:B------:R-:W-:Y:S05]  /*2c200*/  BSYNC.RECONVERGENT B1 ;  /* 0x0000000000017941 */ /* 0x000fea0003800200 */
.L_x_32241:
        /* <DEDUP_REMOVED lines=20> */
.L_x_32248:
        /* <DEDUP_REMOVED lines=13> */
.L_x_32250:
[----:B------:R-:W-:Y:S05]  /*2c420*/  BSYNC.RECONVERGENT B2 ;  /* 0x0000000000027941 */ /* 0x000fea0003800200 */
.L_x_32249:
        /* <DEDUP_REMOVED lines=61> */
.L_x_32247:
[----:B------:R-:W-:Y:S05]  /*2c800*/  BSYNC.RECONVERGENT B1 ;  /* 0x0000000000017941 */ /* 0x000fea0003800200 */
.L_x_32246:
        /* <DEDUP_REMOVED lines=15> */
.L_x_32253:
        /* <DEDUP_REMOVED lines=13> */
.L_x_32255:
[----:B------:R-:W-:Y:S05]  /*2c9d0*/  BSYNC.RECONVERGENT B2 ;  /* 0x0000000000027941 */ /* 0x000fea0003800200 */
.L_x_32254:
        /* <DEDUP_REMOVED lines=61> */
.L_x_32252:
[----:B------:R-:W-:Y:S05]  /*2cdb0*/  BSYNC.RECONVERGENT B1 ;  /* 0x0000000000017941 */ /* 0x000fea0003800200 */
.L_x_32251:
        /* <DEDUP_REMOVED lines=17> */
.L_x_32258:
        /* <DEDUP_REMOVED lines=13> */
.L_x_32260:
[----:B------:R-:W-:Y:S05]  /*2cfa0*/  BSYNC.RECONVERGENT B2 ;  /* 0x0000000000027941 */ /* 0x000fea0003800200 */
.L_x_32259:
        /* <DEDUP_REMOVED lines=61> */
.L_x_32257:
[----:B------:R-:W-:Y:S05]  /*2d380*/  BSYNC.RECONVERGENT B1 ;  /* 0x0000000000017941 */ /* 0x000fea0003800200 */
.L_x_32256:
        /* <DEDUP_REMOVED lines=15> */
.L_x_32263:
        /* <DEDUP_REMOVED lines=13> */
.L_x_32265:
[----:B------:R-:W-:Y:S05]  /*2d550*/  BSYNC.RECONVERGENT B2 ;  /* 0x0000000000027941 */ /* 0x000fea0003800200 */
.L_x_32264:
        /* <DEDUP_REMOVED lines=61> */
.L_x_32262:
[----:B------:R-:W-:Y:S05]  /*2d930*/  BSYNC.RECONVERGENT B1 ;  /* 0x0000000000017941 */ /* 0x000fea0003800200 */
.L_x_32261:
        /* <DEDUP_REMOVED lines=17> */
.L_x_32268:
        /* <DEDUP_REMOVED lines=13> */
.L_x_32270:
[----:B------:R-:W-:Y:S05]  /*2db20*/  BSYNC.RECONVERGENT B2 ;  /* 0x0000000000027941 */ /* 0x000fea0003800200 */
.L_x_32269:
        /* <DEDUP_REMOVED lines=61> */
.L_x_32267:
[----:B------:R-:W-:Y:S05]  /*2df00*/  BSYNC.RECONVERGENT B1 ;  /* 0x0000000000017941 */ /* 0x000fea0003800200 */
.L_x_32266:
        /* <DEDUP_REMOVED lines=15> */
.L_x_32273:
        /* <DEDUP_REMOVED lines=13> */
.L_x_32275:
[----:B------:R-:W-:Y:S05]  /*2e0d0*/  BSYNC.RECONVERGENT B2 ;  /* 0x0000000000027941 */ /* 0x000fea0003800200 */
.L_x_32274:
        /* <DEDUP_REMOVED lines=61> */
.L_x_32272:
[----:B------:R-:W-:Y:S05]  /*2e4b0*/  BSYNC.RECONVERGENT B1 ;  /* 0x0000000000017941 */ /* 0x000fea0003800200 */
.L_x_32271:
        /* <DEDUP_REMOVED lines=17> */
.L_x_32278:
        /* <DEDUP_REMOVED lines=15> */
.L_x_32280:
[----:B------:R-:W-:Y:S05]  /*2e6c0*/  BSYNC.RECONVERGENT B2 ;  /* 0x0000000000027941 */ /* 0x000fea0003800200 */
.L_x_32279:
        /* <DEDUP_REMOVED lines=61> */
.L_x_32277:
[----:B------:R-:W-:Y:S05]  /*2eaa0*/  BSYNC.RECONVERGENT B1 ;  /* 0x0000000000017941 */ /* 0x000fea0003800200 */
.L_x_32276:
        /* <DEDUP_REMOVED lines=34> */
.L_x_32240:
        /* <DEDUP_REMOVED lines=16> */
.L_x_32284:
        /* <DEDUP_REMOVED lines=13> */
.L_x_32286:
[----:B------:R-:W-:Y:S05]  /*2eea0*/  BSYNC.RECONVERGENT B2 ;  /* 0x0000000000027941 */ /* 0x000fea0003800200 */
.L_x_32285:
        /* <DEDUP_REMOVED lines=61> */
.L_x_32283:
[----:B------:R-:W-:Y:S05]  /*2f280*/  BSYNC.RECONVERGENT B1 ;  /* 0x0000000000017941 */ /* 0x000fea0003800200 */
.L_x_32282:
        /* <DEDUP_REMOVED lines=18> */
.L_x_32289:
        /* <DEDUP_REMOVED lines=13> */
.L_x_32291:
[----:B------:R-:W-:Y:S05]  /*2f480*/  BSYNC.RECONVERGENT B2 ;  /* 0x0000000000027941 */ /* 0x000fea0003800200 */
.L_x_32290:
        /* <DEDUP_REMOVED lines=61> */
.L_x_32288:
[----:B------:R-:W-:Y:S05]  /*2f860*/  BSYNC.RECONVERGENT B1 ;  /* 0x0000000000017941 */ /* 0x000fea0003800200 */
.L_x_32287:
        /* <DEDUP_REMOVED lines=16> */
.L_x_32294:
        /* <DEDUP_REMOVED lines=13> */
.L_x_32296:
[----:B------:R-:W-:Y:S05]  /*2fa40*/  BSYNC.RECONVERGENT B2 ;  /* 0x0000000000027941 */ /* 0x000fea0003800200 */
.L_x_32295:
        /* <DEDUP_REMOVED lines=61> */
.L_x_32293:
[----:B------:R-:W-:Y:S05]  /*2fe20*/  BSYNC.RECONVERGENT B1 ;  /* 0x0000000000017941 */ /* 0x000fea0003800200 */
.L_x_32292:
        /* <DEDUP_REMOVED lines=16> */
.L_x_32299:
        /* <DEDUP_REMOVED lines=13> */
.L_x_32301:
[----:B------:R-:W-:Y:S05]  /*30000*/  BSYNC.RECONVERGENT B2 ;  /* 0x0000000000027941 */ /* 0x000fea0003800200 */
.L_x_32300:
        /* <DEDUP_REMOVED lines=61> */
.L_x_32298:
[----:B------:R-:W-:Y:S05]  /*303e0*/  BSYNC.RECONVERGENT B1 ;  /* 0x0000000000017941 */ /* 0x000fea0003800200 */
.L_x_32297:
        /* <DEDUP_REMOVED lines=16> */
.L_x_32281:
        /* <DEDUP_REMOVED lines=24> */
.L_x_32302:
[----:B01----:R-:W-:Y:S01]  /*30670*/  IMAD.MOV.U32 R171, RZ, RZ, R172 ;  /* 0x000000ffffab7224 */ /* 0x003fe200078e00ac */
[----:B------:R-:W-:-:S07]  /*30680*/  IADD3 R0, PT, PT, R0, 0x20, RZ ;  /* 0x0000002000007810 */ /* 0x000fce0007ffe0ff */
.L_x_32239:
[----:B------:R-:W-:Y:S05]  /*30690*/  BSYNC.RECONVERGENT B0 ;  /* 0x0000000000007941 */ /* 0x000fea0003800200 */
.L_x_32238:
        /* <DEDUP_REMOVED lines=35> */
.L_x_32308:
        /* <DEDUP_REMOVED lines=13> */
.L_x_32310:
[----:B------:R-:W-:Y:S05]  /*309a0*/  BSYNC.RECONVERGENT B2 ;  /* 0x0000000000027941 */ /* 0x000fea0003800200 */
.L_x_32309:
        /* <DEDUP_REMOVED lines=61> */
.L_x_32307:
[----:B------:R-:W-:Y:S05]  /*30d80*/  BSYNC.RECONVERGENT B1 ;  /* 0x0000000000017941 */ /* 0x000fea0003800200 */
.L_x_32306:
        /* <DEDUP_REMOVED lines=20> */
.L_x_32313:
        /* <DEDUP_REMOVED lines=13> */
.L_x_32315:
[----:B------:R-:W-:Y:S05]  /*30fa0*/  BSYNC.RECONVERGENT B2 ;  /* 0x0000000000027941 */ /* 0x000fea0003800200 */
.L_x_32314:
        /* <DEDUP_REMOVED lines=61> */
.L_x_32312:
[----:B------:R-:W-:Y:S05]  /*31380*/  BSYNC.RECONVERGENT B1 ;  /* 0x0000000000017941 */ /* 0x000fea0003800200 */
.L_x_32311:
        /* <DEDUP_REMOVED lines=15> */
.L_x_32318:
        /* <DEDUP_REMOVED lines=13> */
.L_x_32320:
[----:B------:R-:W-:Y:S05]  /*31550*/  BSYNC.RECONVERGENT B2 ;  /* 0x0000000000027941 */ /* 0x000fea0003800200 */
.L_x_32319:
        /* <DEDUP_REMOVED lines=61> */
.L_x_32317:
[----:B------:R-:W-:Y:S05]  /*31930*/  BSYNC.RECONVERGENT B1 ;  /* 0x0000000000017941 */ /* 0x000fea0003800200 */
.L_x_32316:
        /* <DEDUP_REMOVED lines=17> */
.L_x_32323:
        /* <DEDUP_REMOVED lines=13> */
.L_x_32325:
[----:B------:R-:W-:Y:S05]  /*31b20*/  BSYNC.RECONVERGENT B2 ;  /* 0x0000000000027941 */ /* 0x000fea0003800200 */
.L_x_32324:
        /* <DEDUP_REMOVED lines=61> */
.L_x_32322:
[----:B------:R-:W-:Y:S05]  /*31f00*/  BSYNC.RECONVERGENT B1 ;  /* 0x0000000000017941 */ /* 0x000fea0003800200 */
.L_x_32321:
        /* <DEDUP_REMOVED lines=15> */
.L_x_32328:
        /* <DEDUP_REMOVED lines=13> */
.L_x_32330:
[----:B------:R-:W-:Y:S05]  /*320d0*/  BSYNC.RECONVERGENT B2 ;  /* 0x0000000000027941 */ /* 0x000fea0003800200 */
.L_x_32329:
        /* <DEDUP_REMOVED lines=61> */
.L_x_32327:
[----:B------:R-:W-:Y:S05]  /*324b0*/  BSYNC.RECONVERGENT B1 ;  /* 0x0000000000017941 */ /* 0x000fea0003800200 */
.L_x_32326:
        /* <DEDUP_REMOVED lines=17> */
.L_x_32333:
        /* <DEDUP_REMOVED lines=13> */
.L_x_32335:
[----:B------:R-:W-:Y:S05]  /*326a0*/  BSYNC.RECONVERGENT B2 ;  /* 0x0000000000027941 */ /* 0x000fea0003800200 */
.L_x_32334:
        /* <DEDUP_REMOVED lines=61> */
.L_x_32332:
[----:B------:R-:W-:Y:S05]  /*32a80*/  BSYNC.RECONVERGENT B1 ;  /* 0x0000000000017941 */ /* 0x000fea0003800200 */
.L_x_32331:
        /* <DEDUP_REMOVED lines=15> */
.L_x_32338:
        /* <DEDUP_REMOVED lines=13> */
.L_x_32340:
[----:B------:R-:W-:Y:S05]  /*32c50*/  BSYNC.RECONVERGENT B2 ;  /* 0x0000000000027941 */ /* 0x000fea0003800200 */
.L_x_32339:
        /* <DEDUP_REMOVED lines=61> */
.L_x_32337:
[----:B------:R-:W-:Y:S05]  /*33030*/  BSYNC.RECONVERGENT B1 ;  /* 0x0000000000017941 */ /* 0x000fea0003800200 */
.L_x_32336:
        /* <DEDUP_REMOVED lines=17> */
.L_x_32343:
        /* <DEDUP_REMOVED lines=15> */
.L_x_32345:
[----:B------:R-:W-:Y:S05]  /*33240*/  BSYNC.RECONVERGENT B2 ;  /* 0x0000000000027941 */ /* 0x000fea0003800200 */
.L_x_32344:
        /* <DEDUP_REMOVED lines=61> */
.L_x_32342:
[----:B------:R-:W-:Y:S05]  /*33620*/  BSYNC.RECONVERGENT B1 ;  /* 0x0000000000017941 */ /* 0x000fea0003800200 */
.L_x_32341:
        /* <DEDUP_REMOVED lines=34> */
.L_x_32305:
        /* <DEDUP_REMOVED lines=16> */
.L_x_32349:
        /* <DEDUP_REMOVED lines=13> */
.L_x_32351:
[----:B------:R-:W-:Y:S05]  /*33a20*/  BSYNC.RECONVERGENT B2 ;  /* 0x0000000000027941 */ /* 0x000fea0003800200 */
.L_x_32350:
        /* <DEDUP_REMOVED lines=61> */
.L_x_32348:
[----:B------:R-:W-:Y:S05]  /*33e00*/  BSYNC.RECONVERGENT B1 ;  /* 0x0000000000017941 */ /* 0x000fea0003800200 */
.L_x_32347:
        /* <DEDUP_REMOVED lines=18> */
.L_x_32354:
        /* <DEDUP_REMOVED lines=13> */
.L_x_32356:
[----:B------:R-:W-:Y:S05]  /*34000*/  BSYNC.RECONVERGENT B2 ;  /* 0x0000000000027941 */ /* 0x000fea0003800200 */
.L_x_32355:
        /* <DEDUP_REMOVED lines=61> */
.L_x_32353:
[----:B------:R-:W-:Y:S05]  /*343e0*/  BSYNC.RECONVERGENT B1 ;  /* 0x0000000000017941 */ /* 0x000fea0003800200 */
.L_x_32352:
        /* <DEDUP_REMOVED lines=16> */
.L_x_32359:
        /* <DEDUP_REMOVED lines=13> */
.L_x_32361:
[----:B------:R-:W-:Y:S05]  /*345c0*/  BSYNC.RECONVERGENT B2 ;  /* 0x0000000000027941 */ /* 0x000fea0003800200 */
.L_x_32360:
        /* <DEDUP_REMOVED lines=61> */
.L_x_32358:
[----:B------:R-:W-:Y:S05]  /*349a0*/  BSYNC.RECONVERGENT B1 ;  /* 0x0000000000017941 */ /* 0x000fea0003800200 */
.L_x_32357:
        /* <DEDUP_REMOVED lines=16> */
.L_x_32364:
        /* <DEDUP_REMOVED lines=13> */
.L_x_32366:
[----:B------:R-:W-:Y:S05]  /*34b80*/  BSYNC.RECONVERGENT B2 ;  /* 0x0000000000027941 */ /* 0x000fea0003800200 */
.L_x_32365:
        /* <DEDUP_REMOVED lines=61> */
.L_x_32363:
[----:B------:R-:W-:Y:S05]  /*34f60*/  BSYNC.RECONVERGENT B1 ;  /* 0x0000000000017941 */ /* 0x000fea0003800200 */
.L_x_32362:
        /* <DEDUP_REMOVED lines=16> */
.L_x_32346:
        /* <DEDUP_REMOVED lines=24> */
.L_x_32367:
[----:B01----:R-:W-:Y:S01]  /*351f0*/  MOV R171, R172 ;  /* 0x000000ac00ab7202 */ /* 0x003fe20000000f00 */
[----:B------:R-:W-:-:S07]  /*35200*/  VIADD R0, R0, 0x20 ;  /* 0x0000002000007836 */ /* 0x000fce0000000000 */
.L_x_32304:
[----:B------:R-:W-:Y:S05]  /*35210*/  BSYNC.RECONVERGENT B0 ;  /* 0x0000000000007941 */ /* 0x000fea0003800200 */
.L_x_32303:
        /* <DEDUP_REMOVED lines=35> */
.L_x_32373:
        /* <DEDUP_REMOVED lines=13> */
.L_x_32375:
[----:B------:R-:W-:Y:S05]  /*35520*/  BSYNC.RECONVERGENT B2 ;  /* 0x0000000000027941 */ /* 0x000fea0003800200 */
.L_x_32374:
        /* <DEDUP_REMOVED lines=61> */
.L_x_32372:
[----:B------:R-:W-:Y:S05]  /*35900*/  BSYNC.RECONVERGENT B1 ;  /* 0x0000000000017941 */ /* 0x000fea0003800200 */
.L_x_32371:
        /* <DEDUP_REMOVED lines=20> */
.L_x_32378:
        /* <DEDUP_REMOVED lines=13> */
.L_x_32380:
[----:B------:R-:W-:Y:S05]  /*35b20*/  BSYNC.RECONVERGENT B2 ;  /* 0x0000000000027941 */ /* 0x000fea0003800200 */
.L_x_32379:
        /* <DEDUP_REMOVED lines=61> */
.L_x_32377:
[----:B------:R-:W-:Y:S05]  /*35f00*/  BSYNC.RECONVERGENT B1 ;  /* 0x0000000000017941 */ /* 0x000fea0003800200 */
.L_x_32376:
        /* <DEDUP_REMOVED lines=15> */
.L_x_32383:
        /* <DEDUP_REMOVED lines=13> */
.L_x_32385:
[----:B------:R-:W-:Y:S05]  /*360d0*/  BSYNC.RECONVERGENT B2 ;  /* 0x0000000000027941 */ /* 0x000fea0003800200 */
.L_x_32384:
        /* <DEDUP_REMOVED lines=61> */
.L_x_32382:
[----:B------:R-:W-:Y:S05]  /*364b0*/  BSYNC.RECONVERGENT B1 ;  /* 0x0000000000017941 */ /* 0x000fea0003800200 */
.L_x_32381:
        /* <DEDUP_REMOVED lines=17> */
.L_x_32388:
        /* <DEDUP_REMOVED lines=13> */
.L_x_32390:
[----:B------:R-:W-:Y:S05]  /*366a0*/  BSYNC.RECONVERGENT B2 ;  /* 0x0000000000027941 */ /* 0x000fea0003800200 */
.L_x_32389:
        /* <DEDUP_REMOVED lines=61> */
.L_x_32387:
[----:B------:R-:W-:Y:S05]  /*36a80*/  BSYNC.RECONVERGENT B1 ;  /* 0x0000000000017941 */ /* 0x000fea0003800200 */
.L_x_32386:
        /* <DEDUP_REMOVED lines=15> */
.L_x_32393:
        /* <DEDUP_REMOVED lines=13> */
.L_x_32395:
[----:B------:R-:W-:Y:S05]  /*36c50*/  BSYNC.RECONVERGENT B2 ;  /* 0x0000000000027941 */ /* 0x000fea0003800200 */
.L_x_32394:
        /* <DEDUP_REMOVED lines=61> */
.L_x_32392:
[----:B------:R-:W-:Y:S05]  /*37030*/  BSYNC.RECONVERGENT B1 ;  /* 0x0000000000017941 */ /* 0x000fea0003800200 */
.L_x_32391:
        /* <DEDUP_REMOVED lines=17> */
.L_x_32398:
        /* <DEDUP_REMOVED lines=13> */
.L_x_32400:
[----:B------:R-:W-:Y:S05]  /*37220*/  BSYNC.RECONVERGENT B2 ;  /* 0x0000000000027941 */ /* 0x000fea0003800200 */
.L_x_32399:
        /* <DEDUP_REMOVED lines=61> */
.L_x_32397:
[----:B------:R-:W-:Y:S05]  /*37600*/  BSYNC.RECONVERGENT B1 ;  /* 0x0000000000017941 */ /* 0x000fea0003800200 */
.L_x_32396:
        /* <DEDUP_REMOVED lines=15> */
.L_x_32403:
        /* <DEDUP_REMOVED lines=13> */
.L_x_32405:
[----:B------:R-:W-:Y:S05]  /*377d0*/  BSYNC.RECONVERGENT B2 ;  /* 0x0000000000027941 */ /* 0x000fea0003800200 */
.L_x_32404:
        /* <DEDUP_REMOVED lines=61> */
.L_x_32402:
[----:B------:R-:W-:Y:S05]  /*37bb0*/  BSYNC.RECONVERGENT B1 ;  /* 0x0000000000017941 */ /* 0x000fea0003800200 */
.L_x_32401:
        /* <DEDUP_REMOVED lines=17> */
.L_x_32408:
        /* <DEDUP_REMOVED lines=15> */
.L_x_32410:
[----:B------:R-:W-:Y:S05]  /*37dc0*/  BSYNC.RECONVERGENT B2 ;  /* 0x0000000000027941 */ /* 0x000fea0003800200 */
.L_x_32409:
        /* <DEDUP_REMOVED lines=61> */
.L_x_32407:
[----:B------:R-:W-:Y:S05]  /*381a0*/  BSYNC.RECONVERGENT B1 ;  /* 0x0000000000017941 */ /* 0x000fea0003800200 */
.L_x_32406:
        /* <DEDUP_REMOVED lines=34> */
.L_x_32370:
        /* <DEDUP_REMOVED lines=16> */
.L_x_32414:
        /* <DEDUP_REMOVED lines=13> */
.L_x_32416:
[----:B------:R-:W-:Y:S05]  /*385a0*/  BSYNC.RECONVERGENT B2 ;  /* 0x0000000000027941 */ /* 0x000fea0003800200 */
.L_x_32415:
        /* <DEDUP_REMOVED lines=61> */
.L_x_32413:
[----:B------:R-:W-:Y:S05]  /*38980*/  BSYNC.RECONVERGENT B1 ;  /* 0x0000000000017941 */ /* 0x000fea0003800200 */
.L_x_32412:
        /* <DEDUP_REMOVED lines=18> */
.L_x_32419:
        /* <DEDUP_REMOVED lines=13> */
.L_x_32421:
[----:B------:R-:W-:Y:S05]  /*38b80*/  BSYNC.RECONVERGENT B2 ;  /* 0x0000000000027941 */ /* 0x000fea0003800200 */
.L_x_32420:
        /* <DEDUP_REMOVED lines=61> */
.L_x_32418:
[----:B------:R-:W-:Y:S05]  /*38f60*/  BSYNC.RECONVERGENT B1 ;  /* 0x0000000000017941 */ /* 0x000fea0003800200 */
.L_x_32417:
        /* <DEDUP_REMOVED lines=16> */
.L_x_32424:
        /* <DEDUP_REMOVED lines=13> */
.L_x_32426:
[----:B------:R-:W-:Y:S05]  /*39140*/  BSYNC.RECONVERGENT B2 ;  /* 0x0000000000027941 */ /* 0x000fea0003800200 */
.L_x_32425:
        /* <DEDUP_REMOVED lines=61> */
.L_x_32423:
[----:B------:R-:W-:Y:S05]  /*39520*/  BSYNC.RECONVERGENT B1 ;  /* 0x0000000000017941 */ /* 0x000fea0003800200 */
.L_x_32422:
        /* <DEDUP_REMOVED lines=16> */
.L_x_32429:
        /* <DEDUP_REMOVED lines=13> */
.L_x_32431:
[----:B------:R-:W-:Y:S05]  /*39700*/  BSYNC.RECONVERGENT B2 ;  /* 0x0000000000027941 */ /* 0x000fea0003800200 */
.L_x_32430:
        /* <DEDUP_REMOVED lines=61> */
.L_x_32428:
[----:B------:R-:W-:Y:S05]  /*39ae0*/  BSYNC.RECONVERGENT B1 ;  /* 0x0000000000017941 */ /* 0x000fea0003800200 */
.L_x_32427:
        /* <DEDUP_REMOVED lines=16> */
.L_x_32411:
        /* <DEDUP_REMOVED lines=8> */
[----:B------:R-:W-:Y:S02]  /*39c70*/  IMAD.MOV.U32 R171, RZ, RZ, R172 ;  /* 0x000000ffffab7224 */ /* 0x000fe400078e00ac */
        /* <DEDUP_REMOVED lines=16> */
.L_x_32369:
[----:B------:R-:W-:Y:S05]  /*39d80*/  BSYNC.RECONVERGENT B0 ;  /* 0x0000000000007941 */ /* 0x000fea0003800200 */
.L_x_32368:
[----:B------:R-:W-:Y:S01]  /*39d90*/  FADD.FTZ R0, RZ, R116 ;  /* 0x00000074ff007221 */ /* 0x000fe20000010000 */
[C---:B------:R-:W-:Y:S01]  /*39da0*/  ISETP.GE.U32.AND P5, PT, R157.reuse, 0x20, PT ;  /* 0x000000209d00780c */ /* 0x040fe20003fa6070 */
[----:B------:R-:W2:Y:S01]  /*39db0*/  S2R R180, SR_TID.X ;  /* 0x0000000000b47919 */ /* 0x000ea20000002100 */
[----:B------:R-:W-:Y:S01]  /*39dc0*/  ISETP.GT.U32.AND P4, PT, R157, 0x3f, PT ;  /* 0x0000003f9d00780c */ /* 0x000fe20003f84070 */
[----:B01----:R-:W-:Y:S01]  /*39dd0*/  FADD.FTZ R175, R117, R0 ;  /* 0x0000000075af7221 */ /* 0x003fe20000010000 */
        /* <DEDUP_REMOVED lines=70> */
[----:B--2---:R-:W-:Y:S02]  /*3a240*/  LOP3.LUT P6, RZ, R180, 0x1f, RZ, 0xc0, !PT ;  /* 0x0000001fb4ff7812 */ /* 0x004fe400078cc0ff */
        /* <DEDUP_REMOVED lines=35> */
[----:B------:R-:W-:Y:S01]  /*3a480*/  FADD.FTZ R172, R125, -R175 ;  /* 0x800000af7dac7221 */ /* 0x000fe20000010000 */
[----:B------:R-:W-:Y:S02]  /*3a490*/  LOP3.LUT P4, RZ, R173, 0x1, RZ, 0xc0, !PT ;  /* 0x00000001adff7812 */ /* 0x000fe4000788c0ff */
        /* <DEDUP_REMOVED lines=90> */
.L_x_32469:
        /* <DEDUP_REMOVED lines=30> */
[C---:B-1----:R-:W-:Y:S01]  /*3ac20*/  IMAD.WIDE.U32 R180, R163.reuse, 0x10, R180 ;  /* 0x00000010a3b47825 */ /* 0x042fe200078e00b4 */
[----:B------:R-:W-:-:S04]  /*3ac30*/  IADD3 R163, PT, PT, R163, 0x20, RZ ;  /* 0x00000020a3a37810 */ /* 0x000fc80007ffe0ff */
[----:B------:R1:W-:Y:S03]  /*3ac40*/  STG.E.128 desc[UR6][R180.64], R176 ;  /* 0x000000b0b4007986 */ /* 0x0003e6000c101d06 */
.L_x_32434:
[----:B------:R-:W-:Y:S05]  /*3ac50*/  BSYNC.RECONVERGENT B0 ;  /* 0x0000000000007941 */ /* 0x000fea0003800200 */
.L_x_32433:
[----:B------:R-:W-:Y:S01]  /*3ac60*/  LOP3.LUT P0, RZ, R173, 0x20000, RZ, 0xc0, !PT ;  /* 0x00020000adff7812 */ /* 0x000fe2000780c0ff */
        /* <DEDUP_REMOVED lines=16> */
[----:B------:R-:W-:-:S04]  /*3ad70*/  VIADD R163, R163, 0x20 ;  /* 0x00000020a3a37836 */ /* 0x000fc80000000000 */
[----:B------:R2:W-:Y:S03]  /*3ad80*/  STG.E.128 desc[UR6][R180.64], R176 ;  /* 0x000000b0b4007986 */ /* 0x0005e6000c101d06 */
.L_x_32436:
[----:B------:R-:W-:Y:S05]  /*3ad90*/  BSYNC.RECONVERGENT B0 ;  /* 0x0000000000007941 */ /* 0x000fea0003800200 */
.L_x_32435:
[----:B------:R-:W-:Y:S01]  /*3ada0*/  LOP3.LUT P0, RZ, R173, 0x10000, RZ, 0xc0, !PT ;  /* 0x00010000adff7812 */ /* 0x000fe2000780c0ff */
        /* <DEDUP_REMOVED lines=18> */
.L_x_32438:
[----:B------:R-:W-:Y:S05]  /*3aed0*/  BSYNC.RECONVERGENT B0 ;  /* 0x0000000000007941 */ /* 0x000fea0003800200 */
.L_x_32437:
[----:B------:R-:W-:Y:S01]  /*3aee0*/  LOP3.LUT P0, RZ, R173, 0x8000, RZ, 0xc0, !PT ;  /* 0x00008000adff7812 */ /* 0x000fe2000780c0ff */
        /* <DEDUP_REMOVED lines=18> */
.L_x_32440:
[----:B------:R-:W-:Y:S05]  /*3b010*/  BSYNC.RECONVERGENT B0 ;  /* 0x0000000000007941 */ /* 0x000fea0003800200 */
.L_x_32439:
        /* <DEDUP_REMOVED lines=19> */
.L_x_32442:
[----:B------:R-:W-:Y:S05]  /*3b150*/  BSYNC.RECONVERGENT B0 ;  /* 0x0000000000007941 */ /* 0x000fea0003800200 */
.L_x_32441:
        /* <DEDUP_REMOVED lines=19> */
.L_x_32444:
[----:B------:R-:W-:Y:S05]  /*3b290*/  BSYNC.RECONVERGENT B0 ;  /* 0x0000000000007941 */ /* 0x000fea0003800200 */
.L_x_32443:
        /* <DEDUP_REMOVED lines=19> */
.L_x_32446:
[----:B------:R-:W-:Y:S05]  /*3b3d0*/  BSYNC.RECONVERGENT B0 ;  /* 0x0000000000007941 */ /* 0x000fea0003800200 */
.L_x_32445:
        /* <DEDUP_REMOVED lines=19> */
.L_x_32448:
[----:B------:R-:W-:Y:S05]  /*3b510*/  BSYNC.RECONVERGENT B0 ;  /* 0x0000000000007941 */ /* 0x000fea0003800200 */
.L_x_32447:
        /* <DEDUP_REMOVED lines=19> */
.L_x_32450:
[----:B------:R-:W-:Y:S05]  /*3b650*/  BSYNC.RECONVERGENT B0 ;  /* 0x0000000000007941 */ /* 0x000fea0003800200 */
.L_x_32449:
        /* <DEDUP_REMOVED lines=19> */
.L_x_32452:
[----:B------:R-:W-:Y:S05]  /*3b790*/  BSYNC.RECONVERGENT B0 ;  /* 0x0000000000007941 */ /* 0x000fea0003800200 */
.L_x_32451:
        /* <DEDUP_REMOVED lines=19> */
.L_x_32454:
[----:B------:R-:W-:Y:S05]  /*3b8d0*/  BSYNC.RECONVERGENT B0 ;  /* 0x0000000000007941 */ /* 0x000fea0003800200 */
.L_x_32453:
        /* <DEDUP_REMOVED lines=16> */
[----:B0-----:R-:W-:-:S05]  /*3b9e0*/  IMAD.WIDE.U32 R176, R163, 0x10, R176 ;  /* 0x00000010a3b07825 */ /* 0x001fca00078e00b0 */
[----:B------:R0:W-:Y:S02]  /*3b9f0*/  STG.E.128 desc[UR6][R176.64], R180 ;  /* 0x000000b4b0007986 */ /* 0x0001e4000c101d06 */
.L_x_32456:
[----:B------:R-:W-:Y:S05]  /*3ba00*/  BSYNC.RECONVERGENT B0 ;  /* 0x0000000000007941 */ /* 0x000fea0003800200 */
.L_x_32455:
[----:B01234-:R-:W0:Y:S02]  /*3ba10*/  LDC.64 R176, c[0x0][0x380] ;  /* 0x0000e000ffb07b82 */ /* 0x01fe240000000a00 */
[----:B0-----:R-:W-:-:S05]  /*3ba20*/  IMAD R156, R176, 0x4, R156 ;  /* 0x00000004b09c7824 */ /* 0x001fca00078e029c */
[----:B------:R-:W-:-:S13]  /*3ba30*/  ISETP.GE.AND P0, PT, R156, R177, PT ;  /* 0x000000b19c00720c */ /* 0x000fda0003f06270 */
[----:B------:R-:W-:Y:S05]  /*3ba40*/  @!P0 BRA `(.L_x_32457) ;  /* 0xfffffc5800408947 */ /* 0x000fea000383ffff */
[----:B------:R-:W-:Y:S05]  /*3ba50*/  EXIT ;  /* 0x000000000000794d */ /* 0x000fea0003800000 */
.L_x_32432:
        /* <DEDUP_REMOVED lines=8> */
.L_x_32459:
[----:B------:R-:W-:Y:S05]  /*3bae0*/  BSYNC B0 ;  /* 0x0000000000007941 */ /* 0x000fea0003800000 */
.L_x_32458:
        /* <DEDUP_REMOVED lines=10> */
.L_x_32460:
[----:B------:R-:W-:Y:S02]  /*3bb90*/  IMAD.MOV.U32 R184, RZ, RZ, 0x4 ;  /* 0x00000004ffb87424 */ /* 0x000fe400078e00ff */
[----:B------:R-:W-:-:S04]  /*3bba0*/  IMAD.MOV.U32 R177, RZ, RZ, R181 ;  /* 0x000000ffffb17224 */ /* 0x000fc800078e00b5 */
[----:B------:R-:W-:-:S05]  /*3bbb0*/  FADD.FTZ R177, R172, R177 ;  /* 0x000000b1acb17221 */ /* 0x000fca0000010000 */
[----:B------:R-:W-:-:S07]  /*3bbc0*/  MOV R183, R177 ;  /* 0x000000b100b77202 */ /* 0x000fce0000000f00 */
[----:B------:R-:W-:Y:S05]  /*3bbd0*/  WARPSYNC.COLLECTIVE R182, `(.L_x_32461) ;  /* 0x00000000b6087348 */ /* 0x000fea0003c00000 */
[----:B------:R0:W1:Y:S02]  /*3bbe0*/  SHFL.BFLY P6, R181, R183, R184, R185 ;  /* 0x0c0000b8b7b57389 */ /* 0x00006400000c00b9 */
[----:B01----:R-:W-:Y:S05]  /*3bbf0*/  ENDCOLLECTIVE ;  /* 0x000000000000791b */ /* 0x003fea0003800000 */
.L_x_32461:
[----:B------:R-:W-:Y:S01]  /*3bc00*/  HFMA2 R184, -RZ, RZ, 0, 4.76837158203125e-07 ;  /* 0x00000008ffb87431 */ /* 0x000fe200000001ff */
[----:B------:R-:W-:-:S05]  /*3bc10*/  MOV R0, R181 ;  /* 0x000000b500007202 */ /* 0x000fca0000000f00 */
[----:B------:R-:W-:-:S04]  /*3bc20*/  FADD.FTZ R178, R177, R0 ;  /* 0x00000000b1b27221 */ /* 0x000fc80000010000 */
[----:B------:R-:W-:-:S07]  /*3bc30*/  IMAD.MOV.U32 R183, RZ, RZ, R178 ;  /* 0x000000ffffb77224 */ /* 0x000fce00078e00b2 */
[----:B------:R-:W-:Y:S05]  /*3bc40*/  WARPSYNC.COLLECTIVE R182, `(.L_x_32462) ;  /* 0x00000000b6087348 */ /* 0x000fea0003c00000 */
[----:B------:R0:W1:Y:S02]  /*3bc50*/  SHFL.BFLY P6, R181, R183, R184, R185 ;  /* 0x0c0000b8b7b57389 */ /* 0x00006400000c00b9 */
[----:B01----:R-:W-:Y:S05]  /*3bc60*/  ENDCOLLECTIVE ;  /* 0x000000000000791b */ /* 0x003fea0003800000 */
.L_x_32462:
[----:B------:R-:W-:Y:S02]  /*3bc70*/  IMAD.MOV.U32 R184, RZ, RZ, 0x10 ;  /* 0x00000010ffb87424 */ /* 0x000fe400078e00ff */
[----:B------:R-:W-:-:S04]  /*3bc80*/  IMAD.MOV.U32 R179, RZ, RZ, R181 ;  /* 0x000000ffffb37224 */ /* 0x000fc800078e00b5 */
[----:B------:R-:W-:-:S05]  /*3bc90*/  FADD.FTZ R179, R178, R179 ;  /* 0x000000b3b2b37221 */ /* 0x000fca0000010000 */
[----:B------:R-:W-:-:S07]  /*3bca0*/  MOV R183, R179 ;  /* 0x000000b300b77202 */ /* 0x000fce0000000f00 */
[----:B------:R-:W-:Y:S05]  /*3bcb0*/  WARPSYNC.COLLECTIVE R182, `(.L_x_32463) ;  /* 0x00000000b6087348 */ /* 0x000fea0003c00000 */
[----:B------:R0:W1:Y:S02]  /*3bcc0*/  SHFL.BFLY P6, R181, R183, R184, R185 ;  /* 0x0c0000b8b7b57389 */ /* 0x00006400000c00b9 */
[----:B01----:R-:W-:Y:S05]  /*3bcd0*/  ENDCOLLECTIVE ;  /* 0x000000000000791b */ /* 0x003fea0003800000 */
.L_x_32463:
[----:B------:R-:W-:Y:S01]  /*3bce0*/  HFMA2 R184, -RZ, RZ, 0, 5.9604644775390625e-08 ;  /* 0x00000001ffb87431 */ /* 0x000fe200000001ff */
[----:B------:R-:W-:Y:S02]  /*3bcf0*/  MOV R0, R181 ;  /* 0x000000b500007202 */ /* 0x000fe40000000f00 */
[----:B------:R-:W-:-:S03]  /*3bd00*/  LOP3.LUT P6, RZ, R173, 0x2, RZ, 0xc0, !PT ;  /* 0x00000002adff7812 */ /* 0x000fc600078cc0ff */
        /* <DEDUP_REMOVED lines=108> */
.L_x_32464:
[----:B------:R-:W-:Y:S02]  /*3c3d0*/  IMAD.MOV.U32 R184, RZ, RZ, 0x2 ;  /* 0x00000002ffb87424 */ /* 0x000fe400078e00ff */
[----:B------:R-:W-:-:S04]  /*3c3e0*/  IMAD.MOV.U32 R177, RZ, RZ, R181 ;  /* 0x000000ffffb17224 */ /* 0x000fc800078e00b5 */
[----:B------:R-:W-:-:S05]  /*3c3f0*/  FADD.FTZ R177, R0, R177 ;  /* 0x000000b100b17221 */ /* 0x000fca0000010000 */
[----:B------:R-:W-:-:S07]  /*3c400*/  MOV R183, R177 ;  /* 0x000000b100b77202 */ /* 0x000fce0000000f00 */
[----:B------:R-:W-:Y:S05]  /*3c410*/  WARPSYNC.COLLECTIVE R182, `(.L_x_32465) ;  /* 0x00000000b6087348 */ /* 0x000fea0003c00000 */
[----:B------:R0:W1:Y:S02]  /*3c420*/  SHFL.BFLY P6, R181, R183, R184, R185 ;  /* 0x0c0000b8b7b57389 */ /* 0x00006400000c00b9 */
[----:B01----:R-:W-:Y:S05]  /*3c430*/  ENDCOLLECTIVE ;  /* 0x000000000000791b */ /* 0x003fea0003800000 */
.L_x_32465:
[----:B------:R-:W-:Y:S01]  /*3c440*/  HFMA2 R184, -RZ, RZ, 0, 2.384185791015625e-07 ;  /* 0x00000004ffb87431 */ /* 0x000fe200000001ff */
[----:B------:R-:W-:-:S05]  /*3c450*/  MOV R172, R181 ;  /* 0x000000b500ac7202 */ /* 0x000fca0000000f00 */
[----:B------:R-:W-:-:S04]  /*3c460*/  FADD.FTZ R172, R177, R172 ;  /* 0x000000acb1ac7221 */ /* 0x000fc80000010000 */
[----:B------:R-:W-:-:S07]  /*3c470*/  IMAD.MOV.U32 R183, RZ, RZ, R172 ;  /* 0x000000ffffb77224 */ /* 0x000fce00078e00ac */
[----:B------:R-:W-:Y:S05]  /*3c480*/  WARPSYNC.COLLECTIVE R182, `(.L_x_32466) ;  /* 0x00000000b6087348 */ /* 0x000fea0003c00000 */
[----:B------:R0:W1:Y:S02]  /*3c490*/  SHFL.BFLY P6, R181, R183, R184, R185 ;  /* 0x0c0000b8b7b57389 */ /* 0x00006400000c00b9 */
[----:B01----:R-:W-:Y:S05]  /*3c4a0*/  ENDCOLLECTIVE ;  /* 0x000000000000791b */ /* 0x003fea0003800000 */
.L_x_32466:
[----:B------:R-:W-:Y:S02]  /*3c4b0*/  IMAD.MOV.U32 R184, RZ, RZ, 0x8 ;  /* 0x00000008ffb87424 */ /* 0x000fe400078e00ff */
[----:B------:R-:W-:-:S04]  /*3c4c0*/  IMAD.MOV.U32 R179, RZ, RZ, R181 ;  /* 0x000000ffffb37224 */ /* 0x000fc800078e00b5 */
[----:B------:R-:W-:-:S05]  /*3c4d0*/  FADD.FTZ R179, R172, R179 ;  /* 0x000000b3acb37221 */ /* 0x000fca0000010000 */
[----:B------:R-:W-:-:S07]  /*3c4e0*/  MOV R183, R179 ;  /* 0x000000b300b77202 */ /* 0x000fce0000000f00 */
[----:B------:R-:W-:Y:S05]  /*3c4f0*/  WARPSYNC.COLLECTIVE R182, `(.L_x_32467) ;  /* 0x00000000b6087348 */ /* 0x000fea0003c00000 */
[----:B------:R0:W1:Y:S02]  /*3c500*/  SHFL.BFLY P6, R181, R183, R184, R185 ;  /* 0x0c0000b8b7b57389 */ /* 0x00006400000c00b9 */
[----:B01----:R-:W-:Y:S05]  /*3c510*/  ENDCOLLECTIVE ;  /* 0x000000000000791b */ /* 0x003fea0003800000 */
.L_x_32467:
[----:B------:R-:W-:Y:S01]  /*3c520*/  HFMA2 R184, -RZ, RZ, 0, 9.5367431640625e-07 ;  /* 0x00000010ffb87431 */ /* 0x000fe200000001ff */
[----:B------:R-:W-:-:S05]  /*3c530*/  MOV R178, R181 ;  /* 0x000000b500b27202 */ /* 0x000fca0000000f00 */
[----:B------:R-:W-:-:S04]  /*3c540*/  FADD.FTZ R178, R179, R178 ;  /* 0x000000b2b3b27221 */ /* 0x000fc80000010000 */
[----:B------:R-:W-:-:S07]  /*3c550*/  IMAD.MOV.U32 R183, RZ, RZ, R178 ;  /* 0x000000ffffb77224 */ /* 0x000fce00078e00b2 */
[----:B------:R-:W-:Y:S05]  /*3c560*/  WARPSYNC.COLLECTIVE R182, `(.L_x_32468) ;  /* 0x00000000b6087348 */ /* 0x000fea0003c00000 */
[----:B------:R0:W1:Y:S02]  /*3c570*/  SHFL.BFLY P6, R181, R183, R184, R185 ;  /* 0x0c0000b8b7b57389 */ /* 0x00006400000c00b9 */
[----:B01----:R-:W-:Y:S05]  /*3c580*/  ENDCOLLECTIVE ;  /* 0x000000000000791b */ /* 0x003fea0003800000 */
.L_x_32468:
[----:B------:R-:W-:Y:S05]  /*3c590*/  BRA `(.L_x_32469) ;  /* 0xffffffe400287947 */ /* 0x000fea000383ffff */
.L_x_32470:
        /* <DEDUP_REMOVED lines=14> */
.L_x_33322:


//--------------------- .text._ZN10layer_norm31ln_parallel_residual_fwd_kernelINS_13Kernel_traitsIfffffjLj1536ELj1ELj4ELj1ELj16ENS_18Kernel_traits_baseILj1536EfffffjLj128EEEEELb1ELb1ELb1EEEvNS_9FwdParamsE --------------------------
	.section	.text._ZN10layer_norm31ln_parallel_residual_fwd_kernelINS_13Kernel_traitsIfffffjLj1536ELj1ELj4ELj1ELj16ENS_18Kernel_traits_baseILj1536EfffffjLj128EEEEELb1ELb1ELb1EEEvNS_9FwdParamsE,"ax",@progbits
	.align	128
        .global         _ZN10layer_norm31ln_parallel_residual_fwd_kernelINS_13Kernel_traitsIfffffjLj1536ELj1ELj4ELj1ELj16ENS_18Kernel_traits_baseILj1536EfffffjLj128EEEEELb1ELb1ELb1EEEvNS_9FwdParamsE
        .type           _ZN10layer_norm31ln_parallel_residual_fwd_kernelINS_13Kernel_traitsIfffffjLj1536ELj1ELj4ELj1ELj16ENS_18Kernel_traits_baseILj1536EfffffjLj128EEEEELb1ELb1ELb1EEEvNS_9FwdParamsE,@function
        .size           _ZN10layer_norm31ln_parallel_residual_fwd_kernelINS_13Kernel_traitsIfffffjLj1536ELj1ELj4ELj1ELj16ENS_18Kernel_traits_baseILj1536EfffffjLj128EEEEELb1ELb1ELb1EEEvNS_9FwdParamsE,(.L_x_33323 - _ZN10layer_norm31ln_parallel_residual_fwd_kernelINS_13Kernel_traitsIfffffjLj1536ELj1ELj4ELj1ELj16ENS_18Kernel_traits_baseILj1536EfffffjLj128EEEEELb1ELb1ELb1EEEvNS_9FwdParamsE)
        .other          _ZN10layer_norm31ln_parallel_residual_fwd_kernelINS_13Kernel_traitsIfffffjLj1536ELj1ELj4ELj1ELj16ENS_18Kernel_traits_baseILj1536EfffffjLj128EEEEELb1ELb1ELb1EEEvNS_9FwdParamsE,@"STO_CUDA_ENTRY STV_DEFAULT"
_ZN10layer_norm31ln_parallel_residual_fwd_kernelINS_13Kernel_traitsIfffffjLj1536ELj1ELj4ELj1ELj16ENS_18Kernel_traits_baseILj1536EfffffjLj128EEEEELb1ELb1ELb1EEEvNS_9FwdParamsE:
.text._ZN10layer_norm31ln_parallel_residual_fwd_kernelINS_13Kernel_traitsIfffffjLj1536ELj1ELj4ELj1ELj16ENS_18Kernel_traits_baseILj1536EfffffjLj128EEEEELb1ELb1ELb1EEEvNS_9FwdParamsE:
        /* <DEDUP_REMOVED lines=26> */
[----:B--2---:R-:W-:Y:S01]  /*01a0*/  IADD3 R10, PT, PT, R186, -0x61c88647, RZ ;  /* 0x9e3779b9ba0a7810 */ /* 0x004fe20007ffe0ff */
[----:B------:R-:W-:Y:S01]  /*01b0*/  VIADD R12, R187, 0xbb67ae85 ;  /* 0xbb67ae85bb0c7836 */ /* 0x000fe20000000000 */
[--C-:B------:R-:W-:Y:S01]  /*01c0*/  SHF.R.U64 R4, R196, 0x2, R197.reuse ;  /* 0x00000002c4047819 */ /* 0x100fe200000012c5 */
        /* <DEDUP_REMOVED lines=48> */
.L_x_32471:
        /* <DEDUP_REMOVED lines=38> */
.L_x_32472:
        /* <DEDUP_REMOVED lines=73> */
[----:B------:R-:W-:Y:S01]  /*0bc0*/  IMAD R10, R12, -0x326172a9, RZ ;  /* 0xcd9e8d570c0a7824 */ /* 0x000fe200078e02ff */
[----:B------:R-:W-:Y:S01]  /*0bd0*/  MOV R7, R197 ;  /* 0x000000c500077202 */ /* 0x000fe20000000f00 */
[----:B01234-:R-:W-:-:S07]  /*0be0*/  IMAD R194, R194, -0x2daee0ad, RZ ;  /* 0xd2511f53c2c27824 */ /* 0x01ffce00078e02ff */
.L_x_33230:
[----:B------:R-:W0:Y:S01]  /*0bf0*/  LDC.64 R176, c[0x0][0x390] ;  /* 0x0000e400ffb07b82 */ /* 0x000e220000000a00 */
[----:B------:R-:W-:Y:S01]  /*0c00*/  IMAD R9, R3, UR4, RZ ;  /* 0x0000000403097c24 */ /* 0x000fe2000f8e02ff */
[----:B------:R-:W-:-:S04]  /*0c10*/  ISETP.NE.U32.AND P1, PT, RZ, UR8, PT ;  /* 0x00000008ff007c0c */ /* 0x000fc8000bf25070 */
[----:B-1----:R-:W-:Y:S02]  /*0c20*/  SHF.R.S32.HI R16, RZ, 0x1f, R9 ;  /* 0x0000001fff107819 */ /* 0x002fe40000011409 */
[----:B------:R-:W1:Y:S01]  /*0c30*/  @P0 LDC.64 R22, c[0x0][0x398] ;  /* 0x0000e600ff160b82 */ /* 0x000e620000000a00 */
        /* <DEDUP_REMOVED lines=17> */
[C---:B-1----:R-:W-:Y:S01]  /*0d50*/  IADD3 R22, PT, PT, R187.reuse, -0x56f99767, RZ ;  /* 0xa9066899bb167810 */ /* 0x042fe20007ffe0ff */
[C---:B------:R-:W-:Y:S01]  /*0d60*/  VIADD R18, R186.reuse, 0x9e3779b9 ;  /* 0x9e3779b9ba127836 */ /* 0x040fe20000000000 */
[C---:B------:R-:W-:Y:S01]  /*0d70*/  IADD3 R180, PT, PT, R186.reuse, -0x255992d5, RZ ;  /* 0xdaa66d2bbab47810 */ /* 0x040fe20007ffe0ff */
[C---:B------:R-:W-:Y:S01]  /*0d80*/  VIADD R20, R187.reuse, 0x96a522ad ;  /* 0x96a522adbb147836 */ /* 0x040fe20000000000 */
[----:B------:R-:W-:Y:S01]  /*0d90*/  IADD3 R189, PT, PT, R187, -0x4498517b, RZ ;  /* 0xbb67ae85bbbd7810 */ /* 0x000fe20007ffe0ff */
[----:B------:R-:W-:-:S02]  /*0da0*/  VIADD R21, R186, 0x5384540f ;  /* 0x5384540fba157836 */ /* 0x000fc40000000000 */
[C---:B------:R-:W-:Y:S01]  /*0db0*/  VIADD R23, R187.reuse, 0x76cf5d0a ;  /* 0x76cf5d0abb177836 */ /* 0x040fe20000000000 */
[C---:B0-----:R-:W-:Y:S01]  /*0dc0*/  IADD3 R25, PT, PT, R187.reuse, -0x126145ec, RZ ;  /* 0xed9eba14bb197810 */ /* 0x041fe20007ffe0ff */
[C---:B------:R-:W-:Y:S02]  /*0dd0*/  VIADD R24, R186.reuse, 0xb54cda56 ;  /* 0xb54cda56ba187836 */ /* 0x040fe40000000000 */
[----:B------:R-:W-:Y:S02]  /*0de0*/  VIADD R26, R187, 0x646e171e ;  /* 0x646e171ebb1a7836 */ /* 0x000fe40000000000 */
[C---:B------:R-:W-:Y:S02]  /*0df0*/  VIADD R27, R186.reuse, 0x78dde6e4 ;  /* 0x78dde6e4ba1b7836 */ /* 0x040fe40000000000 */
[C---:B------:R-:W-:Y:S02]  /*0e00*/  VIADD R181, R186.reuse, 0x8ff34781 ;  /* 0x8ff34781bab57836 */ /* 0x040fe40000000000 */
[----:B------:R-:W-:-:S02]  /*0e10*/  VIADD R188, R186, 0x1715609d ;  /* 0x1715609dbabc7836 */ /* 0x000fc40000000000 */
[----:B------:R-:W-:Y:S02]  /*0e20*/  VIADD R190, R187, 0x1fd5c5a3 ;  /* 0x1fd5c5a3bbbe7836 */ /* 0x000fe40000000000 */
        /* <DEDUP_REMOVED lines=18> */
.L_x_32476:
        /* <DEDUP_REMOVED lines=13> */
.L_x_32478:
[----:B------:R-:W-:Y:S05]  /*1020*/  BSYNC.RECONVERGENT B1 ;  /* 0x0000000000017941 */ /* 0x000fea0003800200 */
.L_x_32477:
        /* <DEDUP_REMOVED lines=43> */
.L_x_32475:
[----:B------:R-:W-:Y:S05]  /*12e0*/  BSYNC.RECONVERGENT B0 ;  /* 0x0000000000007941 */ /* 0x000fea0003800200 */
.L_x_32474:
[----:B------:R-:W-:Y:S01]  /*12f0*/  ISETP.NE.AND P0, PT, R141, 0x1, PT ;  /* 0x000000018d00780c */ /* 0x000fe20003f05270 */
[----:B------:R-:W-:Y:S01]  /*1300*/  IMAD.U32 R192, RZ, RZ, UR11 ;  /* 0x0000000bffc07e24 */ /* 0x000fe2000f8e00ff */
[----:B------:R-:W-:Y:S01]  /*1310*/  I2FP.F32.U32 R138, R138 ;  /* 0x0000008a008a7245 */ /* 0x000fe20000201000 */
[----:B------:R-:W-:Y:S01]  /*1320*/  BSSY.RECONVERGENT B0, `(.L_x_32479) ;  /* 0x0000047000007945 */ /* 0x000fe20003800200 */
[----:B------:R-:W-:-:S03]  /*1330*/  HFMA2 R142, -RZ, RZ, 0, 1.1920928955078125e-07 ;  /* 0x00000002ff8e7431 */ /* 0x000fc600000001ff */
        /* <DEDUP_REMOVED lines=12> */
.L_x_32481:
        /* <DEDUP_REMOVED lines=13> */
.L_x_32483:
[----:B------:R-:W-:Y:S05]  /*14d0*/  BSYNC.RECONVERGENT B1 ;  /* 0x0000000000017941 */ /* 0x000fea0003800200 */
.L_x_32482:
        /* <DEDUP_REMOVED lines=43> */
.L_x_32480:
[----:B------:R-:W-:Y:S05]  /*1790*/  BSYNC.RECONVERGENT B0 ;  /* 0x0000000000007941 */ /* 0x000fea0003800200 */
.L_x_32479:
        /* <DEDUP_REMOVED lines=16> */
.L_x_32486:
        /* <DEDUP_REMOVED lines=13> */
.L_x_32488:
[----:B------:R-:W-:Y:S05]  /*1970*/  BSYNC.RECONVERGENT B1 ;  /* 0x0000000000017941 */ /* 0x000fea0003800200 */
.L_x_32487:
        /* <DEDUP_REMOVED lines=43> */
.L_x_32485:
[----:B------:R-:W-:Y:S05]  /*1c30*/  BSYNC.RECONVERGENT B0 ;  /* 0x0000000000007941 */ /* 0x000fea0003800200 */
.L_x_32484:
        /* <DEDUP_REMOVED lines=16> */
.L_x_32491:
        /* <DEDUP_REMOVED lines=13> */
.L_x_32493:
[----:B------:R-:W-:Y:S05]  /*1e10*/  BSYNC.RECONVERGENT B1 ;  /* 0x0000000000017941 */ /* 0x000fea0003800200 */
.L_x_32492:
        /* <DEDUP_REMOVED lines=43> */
.L_x_32490:
[----:B------:R-:W-:Y:S05]  /*20d0*/  BSYNC.RECONVERGENT B0 ;  /* 0x0000000000007941 */ /* 0x000fea0003800200 */
.L_x_32489:
[----:B------:R-:W-:Y:S02]  /*20e0*/  I2FP.F32.U32 R138, R138 ;  /* 0x0000008a008a7245 */ /* 0x000fe40000201000 */
[----:B------:R-:W-:-:S03]  /*20f0*/  MOV R193, UR12 ;  /* 0x0000000c00c17c02 */ /* 0x000fc60008000f00 */
[----:B------:R-:W-:Y:S02]  /*2100*/  FFMA.FTZ R139, R138, R191, 1.1641532182693481445e-10 ;  /* 0x2f0000008a8b7423 */ /* 0x000fe400000100bf */
[-C--:B-----5:R-:W-:Y:S01]  /*2110*/  FMUL.FTZ R134, R134, R193.reuse ;  /* 0x000000c186867220 */ /* 0x0a0fe20000410000 */
[-C--:B------:R-:W-:Y:S01]  /*2120*/  FMUL.FTZ R132, R132, R193.reuse ;  /* 0x000000c184847220 */ /* 0x080fe20000410000 */
[-C--:B------:R-:W-:Y:S01]  /*2130*/  FMUL.FTZ R133, R133, R193.reuse ;  /* 0x000000c185857220 */ /* 0x080fe20000410000 */
[----:B------:R-:W-:Y:S01]  /*2140*/  FMUL.FTZ R135, R135, R193 ;  /* 0x000000c187877220 */ /* 0x000fe20000410000 */
[----:B------:R-:W-:Y:S02]  /*2150*/  FSETP.GTU.FTZ.AND P0, PT, R139, R192, PT ;  /* 0x000000c08b00720b */ /* 0x000fe40003f1c000 */
[----:B------:R-:W-:Y:S02]  /*2160*/  FSEL R134, R134, RZ, P4 ;  /* 0x000000ff86867208 */ /* 0x000fe40002000000 */
[----:B------:R-:W-:-:S02]  /*2170*/  FSEL R132, R132, RZ, P2 ;  /* 0x000000ff84847208 */ /* 0x000fc40001000000 */
        /* <DEDUP_REMOVED lines=8> */
.L_x_32473:
        /* <DEDUP_REMOVED lines=16> */
.L_x_32497:
        /* <DEDUP_REMOVED lines=13> */
.L_x_32499:
[----:B------:R-:W-:Y:S05]  /*23d0*/  BSYNC.RECONVERGENT B1 ;  /* 0x0000000000017941 */ /* 0x000fea0003800200 */
.L_x_32498:
        /* <DEDUP_REMOVED lines=39> */
[----:B------:R-:W-:-:S03]  /*2650*/  LOP3.LUT R6, R181, R10, R139, 0x96, !PT ;  /* 0x0000000ab5067212 */ /* 0x000fc600078e968b */
[----:B------:R-:W-:Y:S01]  /*2660*/  IMAD.MOV.U32 R10, RZ, RZ, R138 ;  /* 0x000000ffff0a7224 */ /* 0x000fe200078e008a */
[----:B------:R-:W-:-:S07]  /*2670*/  LOP3.LUT R5, R20, R12, R141, 0x96, !PT ;  /* 0x0000000c14057212 */ /* 0x000fce00078e968d */
.L_x_32496:
[----:B------:R-:W-:Y:S05]  /*2680*/  BSYNC.RECONVERGENT B0 ;  /* 0x0000000000007941 */ /* 0x000fea0003800200 */
.L_x_32495:
[----:B------:R-:W-:Y:S01]  /*2690*/  ISETP.NE.AND P0, PT, R13, 0x1, PT ;  /* 0x000000010d00780c */ /* 0x000fe20003f05270 */
[----:B------:R-:W-:Y:S01]  /*26a0*/  IMAD.U32 R192, RZ, RZ, UR11 ;  /* 0x0000000bffc07e24 */ /* 0x000fe2000f8e00ff */
[----:B------:R-:W-:Y:S01]  /*26b0*/  I2FP.F32.U32 R12, R11 ;  /* 0x0000000b000c7245 */ /* 0x000fe20000201000 */
[----:B------:R-:W-:Y:S01]  /*26c0*/  BSSY.RECONVERGENT B0, `(.L_x_32500) ;  /* 0x0000049000007945 */ /* 0x000fe20003800200 */
[----:B------:R-:W-:Y:S01]  /*26d0*/  MOV R193, UR12 ;  /* 0x0000000c00c17c02 */ /* 0x000fe20008000f00 */
[----:B------:R-:W-:Y:S02]  /*26e0*/  IMAD.MOV.U32 R14, RZ, RZ, 0x2 ;  /* 0x00000002ff0e7424 */ /* 0x000fe400078e00ff */
[----:B------:R-:W-:Y:S02]  /*26f0*/  FFMA.FTZ R11, R12, R191, 1.1641532182693481445e-10 ;  /* 0x2f0000000c0b7423 */ /* 0x000fe400000100bf */
[----:B-----5:R-:W-:-:S03]  /*2700*/  FMUL.FTZ R132, R132, R193 ;  /* 0x000000c184847220 */ /* 0x020fc60000410000 */
        /* <DEDUP_REMOVED lines=11> */
.L_x_32502:
        /* <DEDUP_REMOVED lines=13> */
.L_x_32504:
[----:B------:R-:W-:Y:S05]  /*2890*/  BSYNC.RECONVERGENT B1 ;  /* 0x0000000000017941 */ /* 0x000fea0003800200 */
.L_x_32503:
        /* <DEDUP_REMOVED lines=40> */
[----:B------:R-:W-:Y:S01]  /*2b20*/  IMAD.MOV.U32 R10, RZ, RZ, R142 ;  /* 0x000000ffff0a7224 */ /* 0x000fe200078e008e */
[----:B------:R-:W-:Y:S01]  /*2b30*/  LOP3.LUT R5, R20, R12, R139, 0x96, !PT ;  /* 0x0000000c14057212 */ /* 0x000fe200078e968b */
[----:B------:R-:W-:-:S07]  /*2b40*/  IMAD.MOV.U32 R140, RZ, RZ, R138 ;  /* 0x000000ffff8c7224 */ /* 0x000fce00078e008a */
.L_x_32501:
[----:B------:R-:W-:Y:S05]  /*2b50*/  BSYNC.RECONVERGENT B0 ;  /* 0x0000000000007941 */ /* 0x000fea0003800200 */
.L_x_32500:
        /* <DEDUP_REMOVED lines=15> */
.L_x_32507:
        /* <DEDUP_REMOVED lines=13> */
.L_x_32509:
[----:B------:R-:W-:Y:S05]  /*2d20*/  BSYNC.RECONVERGENT B1 ;  /* 0x0000000000017941 */ /* 0x000fea0003800200 */
.L_x_32508:
        /* <DEDUP_REMOVED lines=43> */
.L_x_32506:
[----:B------:R-:W-:Y:S05]  /*2fe0*/  BSYNC.RECONVERGENT B0 ;  /* 0x0000000000007941 */ /* 0x000fea0003800200 */
.L_x_32505:
        /* <DEDUP_REMOVED lines=17> */
.L_x_32512:
        /* <DEDUP_REMOVED lines=13> */
.L_x_32514:
[----:B------:R-:W-:Y:S05]  /*31d0*/  BSYNC.RECONVERGENT B1 ;  /* 0x0000000000017941 */ /* 0x000fea0003800200 */
.L_x_32513:
        /* <DEDUP_REMOVED lines=39> */
[----:B------:R-:W-:Y:S02]  /*3450*/  MOV R10, R144 ;  /* 0x00000090000a7202 */ /* 0x000fe40000000f00 */
[----:B------:R-:W-:Y:S01]  /*3460*/  LOP3.LUT R5, R20, R12, R143, 0x96, !PT ;  /* 0x0000000c14057212 */ /* 0x000fe200078e968f */
[----:B------:R-:W-:Y:S02]  /*3470*/  IMAD.MOV.U32 R12, RZ, RZ, R140 ;  /* 0x000000ffff0c7224 */ /* 0x000fe400078e008c */
[----:B------:R-:W-:-:S07]  /*3480*/  IMAD.MOV.U32 R140, RZ, RZ, R142 ;  /* 0x000000ffff8c7224 */ /* 0x000fce00078e008e */
.L_x_32511:
[----:B------:R-:W-:Y:S05]  /*3490*/  BSYNC.RECONVERGENT B0 ;  /* 0x0000000000007941 */ /* 0x000fea0003800200 */
.L_x_32510:
        /* <DEDUP_REMOVED lines=15> */
.L_x_32517:
        /* <DEDUP_REMOVED lines=13> */
.L_x_32519:
[----:B------:R-:W-:Y:S05]  /*3660*/  BSYNC.RECONVERGENT B1 ;  /* 0x0000000000017941 */ /* 0x000fea0003800200 */
.L_x_32518:
        /* <DEDUP_REMOVED lines=43> */
.L_x_32516:
[----:B------:R-:W-:Y:S05]  /*3920*/  BSYNC.RECONVERGENT B0 ;  /* 0x0000000000007941 */ /* 0x000fea0003800200 */
.L_x_32515:
        /* <DEDUP_REMOVED lines=17> */
.L_x_32522:
        /* <DEDUP_REMOVED lines=13> */
.L_x_32524:
[----:B------:R-:W-:Y:S05]  /*3b10*/  BSYNC.RECONVERGENT B1 ;  /* 0x0000000000017941 */ /* 0x000fea0003800200 */
.L_x_32523:
        /* <DEDUP_REMOVED lines=43> */
.L_x_32521:
[----:B------:R-:W-:Y:S05]  /*3dd0*/  BSYNC.RECONVERGENT B0 ;  /* 0x0000000000007941 */ /* 0x000fea0003800200 */
.L_x_32520:
        /* <DEDUP_REMOVED lines=15> */
.L_x_32527:
        /* <DEDUP_REMOVED lines=13> */
.L_x_32529:
[----:B------:R-:W-:Y:S05]  /*3fa0*/  BSYNC.RECONVERGENT B1 ;  /* 0x0000000000017941 */ /* 0x000fea0003800200 */
.L_x_32528:
        /* <DEDUP_REMOVED lines=43> */
.L_x_32526:
[----:B------:R-:W-:Y:S05]  /*4260*/  BSYNC.RECONVERGENT B0 ;  /* 0x0000000000007941 */ /* 0x000fea0003800200 */
.L_x_32525:
[----:B------:R-:W-:Y:S01]  /*4270*/  ISETP.NE.AND P0, PT, R138, 0x1, PT ;  /* 0x000000018a00780c */ /* 0x000fe20003f05270 */
[----:B------:R-:W-:Y:S01]  /*4280*/  BSSY.RECONVERGENT B0, `(.L_x_32530) ;  /* 0x0000049000007945 */ /* 0x000fe20003800200 */
[----:B------:R-:W-:Y:S01]  /*4290*/  I2FP.F32.U32 R12, R14 ;  /* 0x0000000e000c7245 */ /* 0x000fe20000201000 */
[----:B------:R-:W-:-:S04]  /*42a0*/  IMAD.MOV.U32 R148, RZ, RZ, 0x2 ;  /* 0x00000002ff947424 */ /* 0x000fc800078e00ff */
[----:B------:R-:W-:Y:S01]  /*42b0*/  FFMA.FTZ R141, R12, R191, 1.1641532182693481445e-10 ;  /* 0x2f0000000c8d7423 */ /* 0x000fe200000100bf */
[----:B------:R-:W-:-:S04]  /*42c0*/  IMAD.MOV.U32 R12, RZ, RZ, R10 ;  /* 0x000000ffff0c7224 */ /* 0x000fc800078e000a */
        /* <DEDUP_REMOVED lines=11> */
.L_x_32532:
        /* <DEDUP_REMOVED lines=13> */
.L_x_32534:
[----:B------:R-:W-:Y:S05]  /*4450*/  BSYNC.RECONVERGENT B1 ;  /* 0x0000000000017941 */ /* 0x000fea0003800200 */
.L_x_32533:
        /* <DEDUP_REMOVED lines=43> */
.L_x_32531:
[----:B------:R-:W-:Y:S05]  /*4710*/  BSYNC.RECONVERGENT B0 ;  /* 0x0000000000007941 */ /* 0x000fea0003800200 */
.L_x_32530:
        /* <DEDUP_REMOVED lines=17> */
[----:B------:R-:W-:Y:S01]  /*4830*/  FSEL R132, R132, RZ, P2 ;  /* 0x000000ff84847208 */ /* 0x000fe20001000000 */
[----:B------:R-:W-:Y:S01]  /*4840*/  FADD.FTZ R134, R134, R11 ;  /* 0x0000000b86867221 */ /* 0x000fe20000010000 */
        /* <DEDUP_REMOVED lines=13> */
.L_x_32494:
        /* <DEDUP_REMOVED lines=9> */
[----:B------:R-:W-:Y:S01]  /*49b0*/  IADD3 R195, PT, PT, R9, 0x20, RZ ;  /* 0x0000002009c37810 */ /* 0x000fe20007ffe0ff */
[----:B------:R-:W2:Y:S02]  /*49c0*/  @P1 LDC.64 R146, c[0x0][0x3a0] ;  /* 0x0000e800ff921b82 */ /* 0x000ea40000000a00 */
[----:B------:R-:W-:Y:S02]  /*49d0*/  IMAD.IADD R141, R138, 0x1, R139 ;  /* 0x000000018a8d7824 */ /* 0x000fe400078e028b */
[----:B------:R-:W-:-:S04]  /*49e0*/  IMAD.WIDE.U32 R142, R195, 0x10, R176 ;  /* 0x00000010c38e7825 */ /* 0x000fc800078e00b0 */
[C---:B0-----:R-:W-:Y:S01]  /*49f0*/  IMAD.WIDE.U32 R136, R9.reuse, 0x10, R184 ;  /* 0x0000001009887825 */ /* 0x041fe200078e00b8 */
[----:B------:R-:W0:Y:S04]  /*4a00*/  @P0 LDC.64 R144, c[0x0][0x398] ;  /* 0x0000e600ff900b82 */ /* 0x000e280000000a00 */
[----:B------:R3:W-:Y:S01]  /*4a10*/  STG.E.128 desc[UR6][R136.64], R132 ;  /* 0x0000008488007986 */ /* 0x0007e2000c101d06 */
[----:B-1----:R-:W-:-:S05]  /*4a20*/  IMAD.WIDE.U32 R138, R9, 0x4, R182 ;  /* 0x00000004098a7825 */ /* 0x002fca00078e00b6 */
[----:B------:R3:W-:Y:S01]  /*4a30*/  STG.E desc[UR6][R138.64], R141 ;  /* 0x0000008d8a007986 */ /* 0x0007e2000c101906 */
[----:B--2---:R-:W-:-:S04]  /*4a40*/  @P1 IMAD.WIDE.U32 R146, R195, 0x10, R146 ;  /* 0x00000010c3921825 */ /* 0x004fc800078e0092 */
[----:B0-----:R-:W-:Y:S01]  /*4a50*/  @P0 IMAD.WIDE.U32 R144, R195, 0x10, R144 ;  /* 0x00000010c3900825 */ /* 0x001fe200078e0090 */
        /* <DEDUP_REMOVED lines=12> */
.L_x_32535:
        /* <DEDUP_REMOVED lines=20> */
.L_x_32539:
        /* <DEDUP_REMOVED lines=13> */
.L_x_32541:
[----:B------:R-:W-:Y:S05]  /*4d30*/  BSYNC.RECONVERGENT B1 ;  /* 0x0000000000017941 */ /* 0x000fea0003800200 */
.L_x_32540:
        /* <DEDUP_REMOVED lines=42> */
.L_x_32538:
[----:B------:R-:W-:Y:S05]  /*4fe0*/  BSYNC.RECONVERGENT B0 ;  /* 0x0000000000007941 */ /* 0x000fea0003800200 */
.L_x_32537:
[----:B------:R-:W-:Y:S01]  /*4ff0*/  ISETP.NE.AND P3, PT, R13, 0x1, PT ;  /* 0x000000010d00780c */ /* 0x000fe20003f65270 */
[----:B------:R-:W-:Y:S01]  /*5000*/  BSSY.RECONVERGENT B0, `(.L_x_32542) ;  /* 0x0000049000007945 */ /* 0x000fe20003800200 */
[----:B------:R-:W-:Y:S01]  /*5010*/  I2FP.F32.U32 R12, R11 ;  /* 0x0000000b000c7245 */ /* 0x000fe20000201000 */
[----:B-----5:R-:W-:Y:S01]  /*5020*/  FMUL.FTZ R136, R136, R193 ;  /* 0x000000c188887220 */ /* 0x020fe20000410000 */
        /* <DEDUP_REMOVED lines=13> */
.L_x_32544:
        /* <DEDUP_REMOVED lines=13> */
.L_x_32546:
[----:B------:R-:W-:Y:S05]  /*51d0*/  BSYNC.RECONVERGENT B1 ;  /* 0x0000000000017941 */ /* 0x000fea0003800200 */
.L_x_32545:
        /* <DEDUP_REMOVED lines=43> */
.L_x_32543:
[----:B------:R-:W-:Y:S05]  /*5490*/  BSYNC.RECONVERGENT B0 ;  /* 0x0000000000007941 */ /* 0x000fea0003800200 */
.L_x_32542:
        /* <DEDUP_REMOVED lines=15> */
.L_x_32549:
        /* <DEDUP_REMOVED lines=13> */
.L_x_32551:
[----:B------:R-:W-:Y:S05]  /*5660*/  BSYNC.RECONVERGENT B1 ;  /* 0x0000000000017941 */ /* 0x000fea0003800200 */
.L_x_32550:
        /* <DEDUP_REMOVED lines=43> */
.L_x_32548:
[----:B------:R-:W-:Y:S05]  /*5920*/  BSYNC.RECONVERGENT B0 ;  /* 0x0000000000007941 */ /* 0x000fea0003800200 */
.L_x_32547:
        /* <DEDUP_REMOVED lines=17> */
.L_x_32554:
        /* <DEDUP_REMOVED lines=13> */
.L_x_32556:
[----:B------:R-:W-:Y:S05]  /*5b10*/  BSYNC.RECONVERGENT B1 ;  /* 0x0000000000017941 */ /* 0x000fea0003800200 */
.L_x_32555:
        /* <DEDUP_REMOVED lines=43> */
.L_x_32553:
[----:B------:R-:W-:Y:S05]  /*5dd0*/  BSYNC.RECONVERGENT B0 ;  /* 0x0000000000007941 */ /* 0x000fea0003800200 */
.L_x_32552:
        /* <DEDUP_REMOVED lines=15> */
.L_x_32559:
        /* <DEDUP_REMOVED lines=13> */
.L_x_32561:
[----:B------:R-:W-:Y:S05]  /*5fa0*/  BSYNC.RECONVERGENT B1 ;  /* 0x0000000000017941 */ /* 0x000fea0003800200 */
.L_x_32560:
        /* <DEDUP_REMOVED lines=43> */
.L_x_32558:
[----:B------:R-:W-:Y:S05]  /*6260*/  BSYNC.RECONVERGENT B0 ;  /* 0x0000000000007941 */ /* 0x000fea0003800200 */
.L_x_32557:
        /* <DEDUP_REMOVED lines=17> */
.L_x_32564:
        /* <DEDUP_REMOVED lines=13> */
.L_x_32566:
[----:B------:R-:W-:Y:S05]  /*6450*/  BSYNC.RECONVERGENT B1 ;  /* 0x0000000000017941 */ /* 0x000fea0003800200 */
.L_x_32565:
        /* <DEDUP_REMOVED lines=43> */
.L_x_32563:
[----:B------:R-:W-:Y:S05]  /*6710*/  BSYNC.RECONVERGENT B0 ;  /* 0x0000000000007941 */ /* 0x000fea0003800200 */
.L_x_32562:
        /* <DEDUP_REMOVED lines=15> */
.L_x_32569:
        /* <DEDUP_REMOVED lines=13> */
.L_x_32571:
[----:B------:R-:W-:Y:S05]  /*68e0*/  BSYNC.RECONVERGENT B1 ;  /* 0x0000000000017941 */ /* 0x000fea0003800200 */
.L_x_32570:
        /* <DEDUP_REMOVED lines=43> */
.L_x_32568:
[----:B------:R-:W-:Y:S05]  /*6ba0*/  BSYNC.RECONVERGENT B0 ;  /* 0x0000000000007941 */ /* 0x000fea0003800200 */
.L_x_32567:
        /* <DEDUP_REMOVED lines=17> */
.L_x_32574:
        /* <DEDUP_REMOVED lines=15> */
.L_x_32576:
[----:B------:R-:W-:Y:S05]  /*6db0*/  BSYNC.RECONVERGENT B1 ;  /* 0x0000000000017941 */ /* 0x000fea0003800200 */
.L_x_32575:
        /* <DEDUP_REMOVED lines=43> */
.L_x_32573:
[----:B------:R-:W-:Y:S05]  /*7070*/  BSYNC.RECONVERGENT B0 ;  /* 0x0000000000007941 */ /* 0x000fea0003800200 */
.L_x_32572:
[-C--:B------:R-:W-:Y:S01]  /*7080*/  FMUL.FTZ R139, R32, R193.reuse ;  /* 0x000000c1208b7220 */ /* 0x080fe20000410000 */
[----:B------:R-:W-:Y:S01]  /*7090*/  FSETP.GTU.FTZ.AND P6, PT, R11, R192, PT ;  /* 0x000000c00b00720b */ /* 0x000fe20003fdc000 */
[-C--:B------:R-:W-:Y:S01]  /*70a0*/  FMUL.FTZ R142, R33, R193.reuse ;  /* 0x000000c1218e7220 */ /* 0x080fe20000410000 */
[----:B------:R-:W-:Y:S01]  /*70b0*/  I2FP.F32.U32 R14, R12 ;  /* 0x0000000c000e7245 */ /* 0x000fe20000201000 */
[----:B------:R-:W-:Y:S01]  /*70c0*/  FMUL.FTZ R11, R34, R193 ;  /* 0x000000c1220b7220 */ /* 0x000fe20000410000 */
[----:B------:R-:W-:Y:S02]  /*70d0*/  FSEL R139, R139, RZ, !P6 ;  /* 0x000000ff8b8b7208 */ /* 0x000fe40007000000 */
[----:B------:R-:W-:Y:S02]  /*70e0*/  SEL R140, RZ, 0x1, P6 ;  /* 0x00000001ff8c7807 */ /* 0x000fe40003000000 */
[----:B------:R-:W-:Y:S01]  /*70f0*/  FSETP.GTU.FTZ.AND P6, PT, R13, R192, PT ;  /* 0x000000c00d00720b */ /* 0x000fe20003fdc000 */
[----:B------:R-:W-:Y:S01]  /*7100*/  FFMA.FTZ R13, R14, R191, 1.1641532182693481445e-10 ;  /* 0x2f0000000e0d7423 */ /* 0x000fe200000100bf */
        /* <DEDUP_REMOVED lines=10> */
[----:B------:R-:W-:Y:S01]  /*71b0*/  FMUL.FTZ R13, R35, R193 ;  /* 0x000000c1230d7220 */ /* 0x000fe20000410000 */
[----:B------:R-:W-:Y:S01]  /*71c0*/  FSEL R137, R137, RZ, P3 ;  /* 0x000000ff89897208 */ /* 0x000fe20001800000 */
[--C-:B------:R-:W-:Y:S01]  /*71d0*/  FADD.FTZ R138, R138, R11.reuse ;  /* 0x0000000b8a8a7221 */ /* 0x100fe20000010000 */
[----:B------:R-:W-:Y:S02]  /*71e0*/  FSEL R14, R145, RZ, P5 ;  /* 0x000000ff910e7208 */ /* 0x000fe40002800000 */
[----:B------:R-:W-:Y:S01]  /*71f0*/  FSEL R13, R13, RZ, !P6 ;  /* 0x000000ff0d0d7208 */ /* 0x000fe20007000000 */
[----:B------:R-:W-:Y:S01]  /*7200*/  FADD.FTZ R137, R137, R12 ;  /* 0x0000000c89897221 */ /* 0x000fe20000010000 */
[----:B------:R-:W-:Y:S01]  /*7210*/  PRMT R11, R140, 0x7610, R11 ;  /* 0x000076108c0b7816 */ /* 0x000fe2000000000b */
[----:B------:R-:W-:Y:S01]  /*7220*/  @P1 FADD.FTZ R138, R30, R138 ;  /* 0x0000008a1e8a1221 */ /* 0x000fe20000010000 */
[----:B------:R-:W-:Y:S01]  /*7230*/  PRMT R12, R142, 0x7610, R12 ;  /* 0x000076108e0c7816 */ /* 0x000fe2000000000c */
[----:B------:R-:W-:Y:S01]  /*7240*/  FADD.FTZ R139, R13, R14 ;  /* 0x0000000e0d8b7221 */ /* 0x000fe20000010000 */
[----:B------:R-:W-:Y:S01]  /*7250*/  PRMT R13, R141, 0x7610, R13 ;  /* 0x000076108d0d7816 */ /* 0x000fe2000000000d */
[----:B------:R-:W-:Y:S01]  /*7260*/  @P1 FADD.FTZ R137, R29, R137 ;  /* 0x000000891d891221 */ /* 0x000fe20000010000 */
[----:B------:R-:W-:Y:S01]  /*7270*/  SEL R14, RZ, 0x1, P6 ;  /* 0x00000001ff0e7807 */ /* 0x000fe20003000000 */
[----:B------:R-:W-:Y:S01]  /*7280*/  @P1 FADD.FTZ R139, R31, R139 ;  /* 0x0000008b1f8b1221 */ /* 0x000fe20000010000 */
[----:B------:R-:W-:Y:S06]  /*7290*/  BRA `(.L_x_32577) ;  /* 0x0000001000dc7947 */ /* 0x000fec0003800000 */
.L_x_32536:
        /* <DEDUP_REMOVED lines=16> */
.L_x_32580:
        /* <DEDUP_REMOVED lines=13> */
.L_x_32582:
[----:B------:R-:W-:Y:S05]  /*7470*/  BSYNC.RECONVERGENT B1 ;  /* 0x0000000000017941 */ /* 0x000fea0003800200 */
.L_x_32581:
        /* <DEDUP_REMOVED lines=42> */
.L_x_32579:
[----:B------:R-:W-:Y:S05]  /*7720*/  BSYNC.RECONVERGENT B0 ;  /* 0x0000000000007941 */ /* 0x000fea0003800200 */
.L_x_32578:
        /* <DEDUP_REMOVED lines=16> */
.L_x_32585:
        /* <DEDUP_REMOVED lines=13> */
.L_x_32587:
[----:B------:R-:W-:Y:S05]  /*7900*/  BSYNC.RECONVERGENT B1 ;  /* 0x0000000000017941 */ /* 0x000fea0003800200 */
.L_x_32586:
        /* <DEDUP_REMOVED lines=43> */
.L_x_32584:
[----:B------:R-:W-:Y:S05]  /*7bc0*/  BSYNC.RECONVERGENT B0 ;  /* 0x0000000000007941 */ /* 0x000fea0003800200 */
.L_x_32583:
        /* <DEDUP_REMOVED lines=16> */
.L_x_32590:
        /* <DEDUP_REMOVED lines=13> */
.L_x_32592:
[----:B------:R-:W-:Y:S05]  /*7da0*/  BSYNC.RECONVERGENT B1 ;  /* 0x0000000000017941 */ /* 0x000fea0003800200 */
.L_x_32591:
        /* <DEDUP_REMOVED lines=43> */
.L_x_32589:
[----:B------:R-:W-:Y:S05]  /*8060*/  BSYNC.RECONVERGENT B0 ;  /* 0x0000000000007941 */ /* 0x000fea0003800200 */
.L_x_32588:
        /* <DEDUP_REMOVED lines=16> */
.L_x_32595:
        /* <DEDUP_REMOVED lines=13> */
.L_x_32597:
[----:B------:R-:W-:Y:S05]  /*8240*/  BSYNC.RECONVERGENT B1 ;  /* 0x0000000000017941 */ /* 0x000fea0003800200 */
.L_x_32596:
        /* <DEDUP_REMOVED lines=43> */
.L_x_32594:
[----:B------:R-:W-:Y:S05]  /*8500*/  BSYNC.RECONVERGENT B0 ;  /* 0x0000000000007941 */ /* 0x000fea0003800200 */
.L_x_32593:
        /* <DEDUP_REMOVED lines=16> */
.L_x_32577:
[----:B------:R-:W-:Y:S01]  /*8610*/  SEL R140, RZ, 0x1000000, !P5 ;  /* 0x01000000ff8c7807 */ /* 0x000fe20006800000 */
[----:B------:R-:W0:Y:S01]  /*8620*/  @P0 LDC.64 R148, c[0x0][0x398] ;  /* 0x0000e600ff940b82 */ /* 0x000e220000000a00 */
[----:B------:R-:W-:Y:S01]  /*8630*/  SEL R141, RZ, 0x10000, !P4 ;  /* 0x00010000ff8d7807 */ /* 0x000fe20006000000 */
[----:B------:R-:W-:Y:S01]  /*8640*/  VIADD R197, R9, 0x40 ;  /* 0x0000004009c57836 */ /* 0x000fe20000000000 */
[----:B------:R-:W-:Y:S02]  /*8650*/  SEL R142, RZ, 0x100, !P3 ;  /* 0x00000100ff8e7807 */ /* 0x000fe40005800000 */
[----:B------:R-:W-:Y:S01]  /*8660*/  SEL R143, RZ, 0x1, !P2 ;  /* 0x00000001ff8f7807 */ /* 0x000fe20005000000 */
[----:B------:R-:W-:Y:S01]  /*8670*/  IMAD.WIDE.U32 R146, R197, 0x10, R176 ;  /* 0x00000010c5927825 */ /* 0x000fe200078e00b0 */
[----:B------:R-:W-:Y:S01]  /*8680*/  IADD3 R142, PT, PT, R142, R140, R141 ;  /* 0x0000008c8e8e7210 */ /* 0x000fe20007ffe08d */
[----:B------:R-:W1:Y:S02]  /*8690*/  @P1 LDC.64 R150, c[0x0][0x3a0] ;  /* 0x0000e800ff961b82 */ /* 0x000e640000000a00 */
[----:B------:R-:W-:-:S04]  /*86a0*/  IMAD.WIDE.U32 R140, R195, 0x10, R184 ;  /* 0x00000010c38c7825 */ /* 0x000fc800078e00b8 */
[----:B------:R-:W-:Y:S01]  /*86b0*/  IMAD.IADD R145, R142, 0x1, R143 ;  /* 0x000000018e917824 */ /* 0x000fe200078e028f */
[----:B------:R2:W-:Y:S01]  /*86c0*/  STG.E.128 desc[UR6][R140.64], R136 ;  /* 0x000000888c007986 */ /* 0x0005e2000c101d06 */
[----:B------:R-:W-:-:S05]  /*86d0*/  IMAD.WIDE.U32 R142, R195, 0x4, R182 ;  /* 0x00000004c38e7825 */ /* 0x000fca00078e00b6 */
[----:B------:R2:W-:Y:S01]  /*86e0*/  STG.E desc[UR6][R142.64], R145 ;  /* 0x000000918e007986 */ /* 0x0005e2000c101906 */
        /* <DEDUP_REMOVED lines=14> */
.L_x_32598:
        /* <DEDUP_REMOVED lines=20> */
.L_x_32602:
        /* <DEDUP_REMOVED lines=13> */
.L_x_32604:
[----:B------:R-:W-:Y:S05]  /*89e0*/  BSYNC.RECONVERGENT B1 ;  /* 0x0000000000017941 */ /* 0x000fea0003800200 */
.L_x_32603:
        /* <DEDUP_REMOVED lines=41> */
[----:B------:R-:W-:-:S07]  /*8c80*/  IMAD.MOV.U32 R13, RZ, RZ, RZ ;  /* 0x000000ffff0d7224 */ /* 0x000fce00078e00ff */
.L_x_32601:
[----:B------:R-:W-:Y:S05]  /*8c90*/  BSYNC.RECONVERGENT B0 ;  /* 0x0000000000007941 */ /* 0x000fea0003800200 */
.L_x_32600:
        /* <DEDUP_REMOVED lines=17> */
.L_x_32607:
        /* <DEDUP_REMOVED lines=13> */
.L_x_32609:
[----:B------:R-:W-:Y:S05]  /*8e80*/  BSYNC.RECONVERGENT B1 ;  /* 0x0000000000017941 */ /* 0x000fea0003800200 */
.L_x_32608:
        /* <DEDUP_REMOVED lines=43> */
.L_x_32606:
[----:B------:R-:W-:Y:S05]  /*9140*/  BSYNC.RECONVERGENT B0 ;  /* 0x0000000000007941 */ /* 0x000fea0003800200 */
.L_x_32605:
        /* <DEDUP_REMOVED lines=15> */
.L_x_32612:
        /* <DEDUP_REMOVED lines=13> */
.L_x_32614:
[----:B------:R-:W-:Y:S05]  /*9310*/  BSYNC.RECONVERGENT B1 ;  /* 0x0000000000017941 */ /* 0x000fea0003800200 */
.L_x_32613:
        /* <DEDUP_REMOVED lines=43> */
.L_x_32611:
[----:B------:R-:W-:Y:S05]  /*95d0*/  BSYNC.RECONVERGENT B0 ;  /* 0x0000000000007941 */ /* 0x000fea0003800200 */
.L_x_32610:
        /* <DEDUP_REMOVED lines=17> */
.L_x_32617:
        /* <DEDUP_REMOVED lines=13> */
.L_x_32619:
[----:B------:R-:W-:Y:S05]  /*97c0*/  BSYNC.RECONVERGENT B1 ;  /* 0x0000000000017941 */ /* 0x000fea0003800200 */
.L_x_32618:
        /* <DEDUP_REMOVED lines=43> */
.L_x_32616:
[----:B------:R-:W-:Y:S05]  /*9a80*/  BSYNC.RECONVERGENT B0 ;  /* 0x0000000000007941 */ /* 0x000fea0003800200 */
.L_x_32615:
        /* <DEDUP_REMOVED lines=15> */
.L_x_32622:
        /* <DEDUP_REMOVED lines=13> */
.L_x_32624:
[----:B------:R-:W-:Y:S05]  /*9c50*/  BSYNC.RECONVERGENT B1 ;  /* 0x0000000000017941 */ /* 0x000fea0003800200 */
.L_x_32623:
        /* <DEDUP_REMOVED lines=43> */
.L_x_32621:
[----:B------:R-:W-:Y:S05]  /*9f10*/  BSYNC.RECONVERGENT B0 ;  /* 0x0000000000007941 */ /* 0x000fea0003800200 */
.L_x_32620:
        /* <DEDUP_REMOVED lines=17> */
.L_x_32627:
        /* <DEDUP_REMOVED lines=13> */
.L_x_32629:
[----:B------:R-:W-:Y:S05]  /*a100*/  BSYNC.RECONVERGENT B1 ;  /* 0x0000000000017941 */ /* 0x000fea0003800200 */
.L_x_32628:
        /* <DEDUP_REMOVED lines=43> */
.L_x_32626:
[----:B------:R-:W-:Y:S05]  /*a3c0*/  BSYNC.RECONVERGENT B0 ;  /* 0x0000000000007941 */ /* 0x000fea0003800200 */
.L_x_32625:
        /* <DEDUP_REMOVED lines=15> */
.L_x_32632:
        /* <DEDUP_REMOVED lines=13> */
.L_x_32634:
[----:B------:R-:W-:Y:S05]  /*a590*/  BSYNC.RECONVERGENT B1 ;  /* 0x0000000000017941 */ /* 0x000fea0003800200 */
.L_x_32633:
        /* <DEDUP_REMOVED lines=43> */
.L_x_32631:
[----:B------:R-:W-:Y:S05]  /*a850*/  BSYNC.RECONVERGENT B0 ;  /* 0x0000000000007941 */ /* 0x000fea0003800200 */
.L_x_32630:
        /* <DEDUP_REMOVED lines=17> */
.L_x_32637:
        /* <DEDUP_REMOVED lines=15> */
.L_x_32639:
[----:B------:R-:W-:Y:S05]  /*aa60*/  BSYNC.RECONVERGENT B1 ;  /* 0x0000000000017941 */ /* 0x000fea0003800200 */
.L_x_32638:
        /* <DEDUP_REMOVED lines=43> */
.L_x_32636:
[----:B------:R-:W-:Y:S05]  /*ad20*/  BSYNC.RECONVERGENT B0 ;  /* 0x0000000000007941 */ /* 0x000fea0003800200 */
.L_x_32635:
        /* <DEDUP_REMOVED lines=34> */
.L_x_32599:
        /* <DEDUP_REMOVED lines=16> */
.L_x_32643:
        /* <DEDUP_REMOVED lines=13> */
.L_x_32645:
[----:B------:R-:W-:Y:S05]  /*b120*/  BSYNC.RECONVERGENT B1 ;  /* 0x0000000000017941 */ /* 0x000fea0003800200 */
.L_x_32644:
        /* <DEDUP_REMOVED lines=42> */
.L_x_32642:
[----:B------:R-:W-:Y:S05]  /*b3d0*/  BSYNC.RECONVERGENT B0 ;  /* 0x0000000000007941 */ /* 0x000fea0003800200 */
.L_x_32641:
        /* <DEDUP_REMOVED lines=16> */
.L_x_32648:
        /* <DEDUP_REMOVED lines=13> */
.L_x_32650:
[----:B------:R-:W-:Y:S05]  /*b5b0*/  BSYNC.RECONVERGENT B1 ;  /* 0x0000000000017941 */ /* 0x000fea0003800200 */
.L_x_32649:
        /* <DEDUP_REMOVED lines=43> */
.L_x_32647:
[----:B------:R-:W-:Y:S05]  /*b870*/  BSYNC.RECONVERGENT B0 ;  /* 0x0000000000007941 */ /* 0x000fea0003800200 */
.L_x_32646:
        /* <DEDUP_REMOVED lines=16> */
.L_x_32653:
        /* <DEDUP_REMOVED lines=13> */
.L_x_32655:
[----:B------:R-:W-:Y:S05]  /*ba50*/  BSYNC.RECONVERGENT B1 ;  /* 0x0000000000017941 */ /* 0x000fea0003800200 */
.L_x_32654:
        /* <DEDUP_REMOVED lines=43> */
.L_x_32652:
[----:B------:R-:W-:Y:S05]  /*bd10*/  BSYNC.RECONVERGENT B0 ;  /* 0x0000000000007941 */ /* 0x000fea0003800200 */
.L_x_32651:
        /* <DEDUP_REMOVED lines=16> */
.L_x_32658:
        /* <DEDUP_REMOVED lines=13> */
.L_x_32660:
[----:B------:R-:W-:Y:S05]  /*bef0*/  BSYNC.RECONVERGENT B1 ;  /* 0x0000000000017941 */ /* 0x000fea0003800200 */
.L_x_32659:
        /* <DEDUP_REMOVED lines=43> */
.L_x_32657:
[----:B------:R-:W-:Y:S05]  /*c1b0*/  BSYNC.RECONVERGENT B0 ;  /* 0x0000000000007941 */ /* 0x000fea0003800200 */
.L_x_32656:
        /* <DEDUP_REMOVED lines=16> */
.L_x_32640:
        /* <DEDUP_REMOVED lines=9> */
[----:B------:R-:W-:Y:S01]  /*c350*/  IMAD.WIDE.U32 R144, R197, 0x10, R184 ;  /* 0x00000010c5907825 */ /* 0x000fe200078e00b8 */
[----:B------:R-:W-:-:S03]  /*c360*/  IADD3 R149, PT, PT, R146, R147, RZ ;  /* 0x0000009392957210 */ /* 0x000fc60007ffe0ff */
[----:B------:R-:W-:Y:S01]  /*c370*/  IMAD.WIDE.U32 R146, R197, 0x4, R182 ;  /* 0x00000004c5927825 */ /* 0x000fe200078e00b6 */
[----:B------:R2:W-:Y:S04]  /*c380*/  STG.E.128 desc[UR6][R144.64], R140 ;  /* 0x0000008c90007986 */ /* 0x0005e8000c101d06 */
[----:B------:R2:W-:Y:S01]  /*c390*/  STG.E desc[UR6][R146.64], R149 ;  /* 0x0000009592007986 */ /* 0x0005e2000c101906 */
[----:B0-----:R-:W-:-:S04]  /*c3a0*/  @P0 IMAD.WIDE.U32 R152, R199, 0x10, R152 ;  /* 0x00000010c7980825 */ /* 0x001fc800078e0098 */
[----:B-1----:R-:W-:Y:S01]  /*c3b0*/  @P1 IMAD.WIDE.U32 R154, R199, 0x10, R154 ;  /* 0x00000010c79a1825 */ /* 0x002fe200078e009a */
[----:B--2---:R-:W-:Y:S06]  /*c3c0*/  @!P0 BRA `(.L_x_32661) ;  /* 0x00000000002c8947 */ /* 0x004fec0003800000 */
        /* <DEDUP_REMOVED lines=11> */
.L_x_32661:
        /* <DEDUP_REMOVED lines=20> */
.L_x_32665:
        /* <DEDUP_REMOVED lines=13> */
.L_x_32667:
[----:B------:R-:W-:Y:S05]  /*c690*/  BSYNC.RECONVERGENT B1 ;  /* 0x0000000000017941 */ /* 0x000fea0003800200 */
.L_x_32666:
        /* <DEDUP_REMOVED lines=42> */
.L_x_32664:
[----:B------:R-:W-:Y:S05]  /*c940*/  BSYNC.RECONVERGENT B0 ;  /* 0x0000000000007941 */ /* 0x000fea0003800200 */
.L_x_32663:
[----:B------:R-:W-:Y:S01]  /*c950*/  ISETP.NE.AND P3, PT, R13, 0x1, PT ;  /* 0x000000010d00780c */ /* 0x000fe20003f65270 */
[----:B------:R-:W-:Y:S01]  /*c960*/  BSSY.RECONVERGENT B0, `(.L_x_32668) ;  /* 0x0000049000007945 */ /* 0x000fe20003800200 */
[----:B------:R-:W-:Y:S01]  /*c970*/  I2FP.F32.U32 R12, R11 ;  /* 0x0000000b000c7245 */ /* 0x000fe20000201000 */
[----:B------:R-:W-:Y:S02]  /*c980*/  HFMA2 R14, -RZ, RZ, 0, 1.1920928955078125e-07 ;  /* 0x00000002ff0e7431 */ /* 0x000fe400000001ff */
[----:B-----5:R-:W-:Y:S02]  /*c990*/  FMUL.FTZ R144, R144, R193 ;  /* 0x000000c190907220 */ /* 0x020fe40000410000 */
        /* <DEDUP_REMOVED lines=12> */
.L_x_32670:
        /* <DEDUP_REMOVED lines=13> */
.L_x_32672:
[----:B------:R-:W-:Y:S05]  /*cb30*/  BSYNC.RECONVERGENT B1 ;  /* 0x0000000000017941 */ /* 0x000fea0003800200 */
.L_x_32671:
        /* <DEDUP_REMOVED lines=43> */
.L_x_32669:
[----:B------:R-:W-:Y:S05]  /*cdf0*/  BSYNC.RECONVERGENT B0 ;  /* 0x0000000000007941 */ /* 0x000fea0003800200 */
.L_x_32668:
        /* <DEDUP_REMOVED lines=15> */
.L_x_32675:
        /* <DEDUP_REMOVED lines=13> */
.L_x_32677:
[----:B------:R-:W-:Y:S05]  /*cfc0*/  BSYNC.RECONVERGENT B1 ;  /* 0x0000000000017941 */ /* 0x000fea0003800200 */
.L_x_32676:
        /* <DEDUP_REMOVED lines=43> */
.L_x_32674:
[----:B------:R-:W-:Y:S05]  /*d280*/  BSYNC.RECONVERGENT B0 ;  /* 0x0000000000007941 */ /* 0x000fea0003800200 */
.L_x_32673:
        /* <DEDUP_REMOVED lines=17> */
.L_x_32680:
        /* <DEDUP_REMOVED lines=13> */
.L_x_32682:
[----:B------:R-:W-:Y:S05]  /*d470*/  BSYNC.RECONVERGENT B1 ;  /* 0x0000000000017941 */ /* 0x000fea0003800200 */
.L_x_32681:
        /* <DEDUP_REMOVED lines=43> */
.L_x_32679:
[----:B------:R-:W-:Y:S05]  /*d730*/  BSYNC.RECONVERGENT B0 ;  /* 0x0000000000007941 */ /* 0x000fea0003800200 */
.L_x_32678:
        /* <DEDUP_REMOVED lines=15> */
.L_x_32685:
        /* <DEDUP_REMOVED lines=13> */
.L_x_32687:
[----:B------:R-:W-:Y:S05]  /*d900*/  BSYNC.RECONVERGENT B1 ;  /* 0x0000000000017941 */ /* 0x000fea0003800200 */
.L_x_32686:
        /* <DEDUP_REMOVED lines=43> */
.L_x_32684:
[----:B------:R-:W-:Y:S05]  /*dbc0*/  BSYNC.RECONVERGENT B0 ;  /* 0x0000000000007941 */ /* 0x000fea0003800200 */
.L_x_32683:
        /* <DEDUP_REMOVED lines=17> */
.L_x_32690:
        /* <DEDUP_REMOVED lines=13> */
.L_x_32692:
[----:B------:R-:W-:Y:S05]  /*ddb0*/  BSYNC.RECONVERGENT B1 ;  /* 0x0000000000017941 */ /* 0x000fea0003800200 */
.L_x_32691:
        /* <DEDUP_REMOVED lines=43> */
.L_x_32689:
[----:B------:R-:W-:Y:S05]  /*e070*/  BSYNC.RECONVERGENT B0 ;  /* 0x0000000000007941 */ /* 0x000fea0003800200 */
.L_x_32688:
        /* <DEDUP_REMOVED lines=15> */
.L_x_32695:
        /* <DEDUP_REMOVED lines=13> */
.L_x_32697:
[----:B------:R-:W-:Y:S05]  /*e240*/  BSYNC.RECONVERGENT B1 ;  /* 0x0000000000017941 */ /* 0x000fea0003800200 */
.L_x_32696:
        /* <DEDUP_REMOVED lines=43> */
.L_x_32694:
[----:B------:R-:W-:Y:S05]  /*e500*/  BSYNC.RECONVERGENT B0 ;  /* 0x0000000000007941 */ /* 0x000fea0003800200 */
.L_x_32693:
        /* <DEDUP_REMOVED lines=17> */
.L_x_32700:
        /* <DEDUP_REMOVED lines=15> */
.L_x_32702:
[----:B------:R-:W-:Y:S05]  /*e710*/  BSYNC.RECONVERGENT B1 ;  /* 0x0000000000017941 */ /* 0x000fea0003800200 */
.L_x_32701:
        /* <DEDUP_REMOVED lines=43> */
.L_x_32699:
[----:B------:R-:W-:Y:S05]  /*e9d0*/  BSYNC.RECONVERGENT B0 ;  /* 0x0000000000007941 */ /* 0x000fea0003800200 */
.L_x_32698:
        /* <DEDUP_REMOVED lines=34> */
.L_x_32662:
        /* <DEDUP_REMOVED lines=16> */
.L_x_32706:
        /* <DEDUP_REMOVED lines=13> */
.L_x_32708:
[----:B------:R-:W-:Y:S05]  /*edd0*/  BSYNC.RECONVERGENT B1 ;  /* 0x0000000000017941 */ /* 0x000fea0003800200 */
.L_x_32707:
        /* <DEDUP_REMOVED lines=42> */
[----:B------:R-:W-:-:S07]  /*f080*/  HFMA2 R150, -RZ, RZ, 0, 0 ;  /* 0x00000000ff967431 */ /* 0x000fce00000001ff */
.L_x_32705:
[----:B------:R-:W-:Y:S05]  /*f090*/  BSYNC.RECONVERGENT B0 ;  /* 0x0000000000007941 */ /* 0x000fea0003800200 */
.L_x_32704:
        /* <DEDUP_REMOVED lines=16> */
.L_x_32711:
        /* <DEDUP_REMOVED lines=13> */
.L_x_32713:
[----:B------:R-:W-:Y:S05]  /*f270*/  BSYNC.RECONVERGENT B1 ;  /* 0x0000000000017941 */ /* 0x000fea0003800200 */
.L_x_32712:
        /* <DEDUP_REMOVED lines=43> */
.L_x_32710:
[----:B------:R-:W-:Y:S05]  /*f530*/  BSYNC.RECONVERGENT B0 ;  /* 0x0000000000007941 */ /* 0x000fea0003800200 */
.L_x_32709:
        /* <DEDUP_REMOVED lines=16> */
.L_x_32716:
        /* <DEDUP_REMOVED lines=13> */
.L_x_32718:
[----:B------:R-:W-:Y:S05]  /*f710*/  BSYNC.RECONVERGENT B1 ;  /* 0x0000000000017941 */ /* 0x000fea0003800200 */
.L_x_32717:
        /* <DEDUP_REMOVED lines=43> */
.L_x_32715:
[----:B------:R-:W-:Y:S05]  /*f9d0*/  BSYNC.RECONVERGENT B0 ;  /* 0x0000000000007941 */ /* 0x000fea0003800200 */
.L_x_32714:
        /* <DEDUP_REMOVED lines=16> */
.L_x_32721:
        /* <DEDUP_REMOVED lines=13> */
.L_x_32723:
[----:B------:R-:W-:Y:S05]  /*fbb0*/  BSYNC.RECONVERGENT B1 ;  /* 0x0000000000017941 */ /* 0x000fea0003800200 */
.L_x_32722:
        /* <DEDUP_REMOVED lines=43> */
.L_x_32720:
[----:B------:R-:W-:Y:S05]  /*fe70*/  BSYNC.RECONVERGENT B0 ;  /* 0x0000000000007941 */ /* 0x000fea0003800200 */
.L_x_32719:
        /* <DEDUP_REMOVED lines=16> */
.L_x_32703:
        /* <DEDUP_REMOVED lines=28> */
.L_x_32724:
        /* <DEDUP_REMOVED lines=20> */
.L_x_32728:
        /* <DEDUP_REMOVED lines=13> */
.L_x_32730:
[----:B------:R-:W-:Y:S05]  /*10350*/  BSYNC.RECONVERGENT B1 ;  /* 0x0000000000017941 */ /* 0x000fea0003800200 */
.L_x_32729:
        /* <DEDUP_REMOVED lines=39> */
[----:B------:R-:W-:Y:S01]  /*105d0*/  MOV R11, R152 ;  /* 0x00000098000b7202 */ /* 0x000fe20000000f00 */
[----:B------:R-:W-:Y:S01]  /*105e0*/  IMAD.MOV.U32 R156, RZ, RZ, R154 ;  /* 0x000000ffff9c7224 */ /* 0x000fe200078e009a */
[----:B------:R-:W-:-:S07]  /*105f0*/  LOP3.LUT R5, R20, R12, R155, 0x96, !PT ;  /* 0x0000000c14057212 */ /* 0x000fce00078e969b */
.L_x_32727:
[----:B------:R-:W-:Y:S05]  /*10600*/  BSYNC.RECONVERGENT B0 ;  /* 0x0000000000007941 */ /* 0x000fea0003800200 */
.L_x_32726:
        /* <DEDUP_REMOVED lines=17> */
.L_x_32733:
        /* <DEDUP_REMOVED lines=13> */
.L_x_32735:
[----:B------:R-:W-:Y:S05]  /*107f0*/  BSYNC.RECONVERGENT B1 ;  /* 0x0000000000017941 */ /* 0x000fea0003800200 */
.L_x_32734:
        /* <DEDUP_REMOVED lines=43> */
.L_x_32732:
[----:B------:R-:W-:Y:S05]  /*10ab0*/  BSYNC.RECONVERGENT B0 ;  /* 0x0000000000007941 */ /* 0x000fea0003800200 */
.L_x_32731:
        /* <DEDUP_REMOVED lines=15> */
.L_x_32738:
        /* <DEDUP_REMOVED lines=13> */
.L_x_32740:
[----:B------:R-:W-:Y:S05]  /*10c80*/  BSYNC.RECONVERGENT B1 ;  /* 0x0000000000017941 */ /* 0x000fea0003800200 */
.L_x_32739:
        /* <DEDUP_REMOVED lines=43> */
.L_x_32737:
[----:B------:R-:W-:Y:S05]  /*10f40*/  BSYNC.RECONVERGENT B0 ;  /* 0x0000000000007941 */ /* 0x000fea0003800200 */
.L_x_32736:
        /* <DEDUP_REMOVED lines=17> */
.L_x_32743:
        /* <DEDUP_REMOVED lines=13> */
.L_x_32745:
[----:B------:R-:W-:Y:S05]  /*11130*/  BSYNC.RECONVERGENT B1 ;  /* 0x0000000000017941 */ /* 0x000fea0003800200 */
.L_x_32744:
        /* <DEDUP_REMOVED lines=43> */
.L_x_32742:
[----:B------:R-:W-:Y:S05]  /*113f0*/  BSYNC.RECONVERGENT B0 ;  /* 0x0000000000007941 */ /* 0x000fea0003800200 */
.L_x_32741:
        /* <DEDUP_REMOVED lines=15> */
.L_x_32748:
        /* <DEDUP_REMOVED lines=13> */
.L_x_32750:
[----:B------:R-:W-:Y:S05]  /*115c0*/  BSYNC.RECONVERGENT B1 ;  /* 0x0000000000017941 */ /* 0x000fea0003800200 */
.L_x_32749:
        /* <DEDUP_REMOVED lines=43> */
.L_x_32747:
[----:B------:R-:W-:Y:S05]  /*11880*/  BSYNC.RECONVERGENT B0 ;  /* 0x0000000000007941 */ /* 0x000fea0003800200 */
.L_x_32746:
        /* <DEDUP_REMOVED lines=17> */
.L_x_32753:
        /* <DEDUP_REMOVED lines=13> */
.L_x_32755:
[----:B------:R-:W-:Y:S05]  /*11a70*/  BSYNC.RECONVERGENT B1 ;  /* 0x0000000000017941 */ /* 0x000fea0003800200 */
.L_x_32754:
        /* <DEDUP_REMOVED lines=43> */
.L_x_32752:
[----:B------:R-:W-:Y:S05]  /*11d30*/  BSYNC.RECONVERGENT B0 ;  /* 0x0000000000007941 */ /* 0x000fea0003800200 */
.L_x_32751:
        /* <DEDUP_REMOVED lines=15> */
.L_x_32758:
        /* <DEDUP_REMOVED lines=13> */
.L_x_32760:
[----:B------:R-:W-:Y:S05]  /*11f00*/  BSYNC.RECONVERGENT B1 ;  /* 0x0000000000017941 */ /* 0x000fea0003800200 */
.L_x_32759:
        /* <DEDUP_REMOVED lines=43> */
.L_x_32757:
[----:B------:R-:W-:Y:S05]  /*121c0*/  BSYNC.RECONVERGENT B0 ;  /* 0x0000000000007941 */ /* 0x000fea0003800200 */
.L_x_32756:
        /* <DEDUP_REMOVED lines=17> */
.L_x_32763:
        /* <DEDUP_REMOVED lines=15> */
.L_x_32765:
[----:B------:R-:W-:Y:S05]  /*123d0*/  BSYNC.RECONVERGENT B1 ;  /* 0x0000000000017941 */ /* 0x000fea0003800200 */
.L_x_32764:
        /* <DEDUP_REMOVED lines=43> */
.L_x_32762:
[----:B------:R-:W-:Y:S05]  /*12690*/  BSYNC.RECONVERGENT B0 ;  /* 0x0000000000007941 */ /* 0x000fea0003800200 */
.L_x_32761:
        /* <DEDUP_REMOVED lines=34> */
.L_x_32725:
        /* <DEDUP_REMOVED lines=16> */
.L_x_32769:
        /* <DEDUP_REMOVED lines=13> */
.L_x_32771:
[----:B------:R-:W-:Y:S05]  /*12a90*/  BSYNC.RECONVERGENT B1 ;  /* 0x0000000000017941 */ /* 0x000fea0003800200 */
.L_x_32770:
        /* <DEDUP_REMOVED lines=42> */
[----:B------:R-:W-:-:S07]  /*12d40*/  IMAD.MOV.U32 R154, RZ, RZ, RZ ;  /* 0x000000ffff9a7224 */ /* 0x000fce00078e00ff */
.L_x_32768:
[----:B------:R-:W-:Y:S05]  /*12d50*/  BSYNC.RECONVERGENT B0 ;  /* 0x0000000000007941 */ /* 0x000fea0003800200 */
.L_x_32767:
        /* <DEDUP_REMOVED lines=16> */
.L_x_32774:
        /* <DEDUP_REMOVED lines=13> */
.L_x_32776:
[----:B------:R-:W-:Y:S05]  /*12f30*/  BSYNC.RECONVERGENT B1 ;  /* 0x0000000000017941 */ /* 0x000fea0003800200 */
.L_x_32775:
        /* <DEDUP_REMOVED lines=43> */
.L_x_32773:
[----:B------:R-:W-:Y:S05]  /*131f0*/  BSYNC.RECONVERGENT B0 ;  /* 0x0000000000007941 */ /* 0x000fea0003800200 */
.L_x_32772:
        /* <DEDUP_REMOVED lines=16> */
.L_x_32779:
        /* <DEDUP_REMOVED lines=13> */
.L_x_32781:
[----:B------:R-:W-:Y:S05]  /*133d0*/  BSYNC.RECONVERGENT B1 ;  /* 0x0000000000017941 */ /* 0x000fea0003800200 */
.L_x_32780:
        /* <DEDUP_REMOVED lines=43> */
.L_x_32778:
[----:B------:R-:W-:Y:S05]  /*13690*/  BSYNC.RECONVERGENT B0 ;  /* 0x0000000000007941 */ /* 0x000fea0003800200 */
.L_x_32777:
        /* <DEDUP_REMOVED lines=16> */
.L_x_32784:
        /* <DEDUP_REMOVED lines=13> */
.L_x_32786:
[----:B------:R-:W-:Y:S05]  /*13870*/  BSYNC.RECONVERGENT B1 ;  /* 0x0000000000017941 */ /* 0x000fea0003800200 */
.L_x_32785:
        /* <DEDUP_REMOVED lines=43> */
.L_x_32783:
[----:B------:R-:W-:Y:S05]  /*13b30*/  BSYNC.RECONVERGENT B0 ;  /* 0x0000000000007941 */ /* 0x000fea0003800200 */
.L_x_32782:
        /* <DEDUP_REMOVED lines=16> */
.L_x_32766:
        /* <DEDUP_REMOVED lines=28> */
.L_x_32787:
        /* <DEDUP_REMOVED lines=20> */
.L_x_32791:
        /* <DEDUP_REMOVED lines=13> */
.L_x_32793:
[----:B------:R-:W-:Y:S05]  /*14010*/  BSYNC.RECONVERGENT B1 ;  /* 0x0000000000017941 */ /* 0x000fea0003800200 */
.L_x_32792:
        /* <DEDUP_REMOVED lines=42> */
.L_x_32790:
[----:B------:R-:W-:Y:S05]  /*142c0*/  BSYNC.RECONVERGENT B0 ;  /* 0x0000000000007941 */ /* 0x000fea0003800200 */
.L_x_32789:
        /* <DEDUP_REMOVED lines=17> */
.L_x_32796:
        /* <DEDUP_REMOVED lines=13> */
.L_x_32798:
[----:B------:R-:W-:Y:S05]  /*144b0*/  BSYNC.RECONVERGENT B1 ;  /* 0x0000000000017941 */ /* 0x000fea0003800200 */
.L_x_32797:
        /* <DEDUP_REMOVED lines=43> */
.L_x_32795:
[----:B------:R-:W-:Y:S05]  /*14770*/  BSYNC.RECONVERGENT B0 ;  /* 0x0000000000007941 */ /* 0x000fea0003800200 */
.L_x_32794:
        /* <DEDUP_REMOVED lines=15> */
.L_x_32801:
        /* <DEDUP_REMOVED lines=13> */
.L_x_32803:
[----:B------:R-:W-:Y:S05]  /*14940*/  BSYNC.RECONVERGENT B1 ;  /* 0x0000000000017941 */ /* 0x000fea0003800200 */
.L_x_32802:
        /* <DEDUP_REMOVED lines=43> */
.L_x_32800:
[----:B------:R-:W-:Y:S05]  /*14c00*/  BSYNC.RECONVERGENT B0 ;  /* 0x0000000000007941 */ /* 0x000fea0003800200 */
.L_x_32799:
        /* <DEDUP_REMOVED lines=17> */
.L_x_32806:
        /* <DEDUP_REMOVED lines=13> */
.L_x_32808:
[----:B------:R-:W-:Y:S05]  /*14df0*/  BSYNC.RECONVERGENT B1 ;  /* 0x0000000000017941 */ /* 0x000fea0003800200 */
.L_x_32807:
        /* <DEDUP_REMOVED lines=43> */
.L_x_32805:
[----:B------:R-:W-:Y:S05]  /*150b0*/  BSYNC.RECONVERGENT B0 ;  /* 0x0000000000007941 */ /* 0x000fea0003800200 */
.L_x_32804:
        /* <DEDUP_REMOVED lines=15> */
.L_x_32811:
        /* <DEDUP_REMOVED lines=13> */
.L_x_32813:
[----:B------:R-:W-:Y:S05]  /*15280*/  BSYNC.RECONVERGENT B1 ;  /* 0x0000000000017941 */ /* 0x000fea0003800200 */
.L_x_32812:
        /* <DEDUP_REMOVED lines=43> */
.L_x_32810:
[----:B------:R-:W-:Y:S05]  /*15540*/  BSYNC.RECONVERGENT B0 ;  /* 0x0000000000007941 */ /* 0x000fea0003800200 */
.L_x_32809:
        /* <DEDUP_REMOVED lines=17> */
.L_x_32816:
        /* <DEDUP_REMOVED lines=13> */
.L_x_32818:
[----:B------:R-:W-:Y:S05]  /*15730*/  BSYNC.RECONVERGENT B1 ;  /* 0x0000000000017941 */ /* 0x000fea0003800200 */
.L_x_32817:
        /* <DEDUP_REMOVED lines=43> */
.L_x_32815:
[----:B------:R-:W-:Y:S05]  /*159f0*/  BSYNC.RECONVERGENT B0 ;  /* 0x0000000000007941 */ /* 0x000fea0003800200 */
.L_x_32814:
        /* <DEDUP_REMOVED lines=15> */
.L_x_32821:
        /* <DEDUP_REMOVED lines=13> */
.L_x_32823:
[----:B------:R-:W-:Y:S05]  /*15bc0*/  BSYNC.RECONVERGENT B1 ;  /* 0x0000000000017941 */ /* 0x000fea0003800200 */
.L_x_32822:
        /* <DEDUP_REMOVED lines=43> */
.L_x_32820:
[----:B------:R-:W-:Y:S05]  /*15e80*/  BSYNC.RECONVERGENT B0 ;  /* 0x0000000000007941 */ /* 0x000fea0003800200 */
.L_x_32819:
        /* <DEDUP_REMOVED lines=17> */
.L_x_32826:
        /* <DEDUP_REMOVED lines=15> */
.L_x_32828:
[----:B------:R-:W-:Y:S05]  /*16090*/  BSYNC.RECONVERGENT B1 ;  /* 0x0000000000017941 */ /* 0x000fea0003800200 */
.L_x_32827:
        /* <DEDUP_REMOVED lines=43> */
.L_x_32825:
[----:B------:R-:W-:Y:S05]  /*16350*/  BSYNC.RECONVERGENT B0 ;  /* 0x0000000000007941 */ /* 0x000fea0003800200 */
.L_x_32824:
        /* <DEDUP_REMOVED lines=22> */
[--C-:B------:R-:W-:Y:S01]  /*164c0*/  FADD.FTZ R153, R153, R12.reuse ;  /* 0x0000000c99997221 */ /* 0x100fe20000010000 */
[----:B------:R-:W-:Y:S01]  /*164d0*/  PRMT R11, R156, 0x7610, R11 ;  /* 0x000076109c0b7816 */ /* 0x000fe2000000000b */
[----:B------:R-:W-:Y:S01]  /*164e0*/  FADD.FTZ R152, R152, R159 ;  /* 0x0000009f98987221 */ /* 0x000fe20000010000 */
[----:B------:R-:W-:Y:S01]  /*164f0*/  PRMT R12, R158, 0x7610, R12 ;  /* 0x000076109e0c7816 */ /* 0x000fe2000000000c */
[----:B------:R-:W-:Y:S01]  /*16500*/  FADD.FTZ R155, R155, R14 ;  /* 0x0000000e9b9b7221 */ /* 0x000fe20000010000 */
[----:B------:R-:W-:Y:S01]  /*16510*/  PRMT R13, R157, 0x7610, R13 ;  /* 0x000076109d0d7816 */ /* 0x000fe2000000000d */
[----:B------:R-:W-:Y:S01]  /*16520*/  @P1 FADD.FTZ R154, R30, R154 ;  /* 0x0000009a1e9a1221 */ /* 0x000fe20000010000 */
[----:B------:R-:W-:Y:S01]  /*16530*/  SEL R14, RZ, 0x1, P6 ;  /* 0x00000001ff0e7807 */ /* 0x000fe20003000000 */
[----:B------:R-:W-:Y:S01]  /*16540*/  @P1 FADD.FTZ R153, R29, R153 ;  /* 0x000000991d991221 */ /* 0x000fe20000010000 */
[----:B------:R-:W-:Y:S01]  /*16550*/  @P1 FADD.FTZ R152, R28, R152 ;  /* 0x000000981c981221 */ /* 0x000fe20000010000 */
[----:B------:R-:W-:Y:S01]  /*16560*/  @P1 FADD.FTZ R155, R31, R155 ;  /* 0x0000009b1f9b1221 */ /* 0x000fe20000010000 */
[----:B------:R-:W-:Y:S06]  /*16570*/  BRA `(.L_x_32829) ;  /* 0x0000001000dc7947 */ /* 0x000fec0003800000 */
.L_x_32788:
        /* <DEDUP_REMOVED lines=16> */
.L_x_32832:
        /* <DEDUP_REMOVED lines=13> */
.L_x_32834:
[----:B------:R-:W-:Y:S05]  /*16750*/  BSYNC.RECONVERGENT B1 ;  /* 0x0000000000017941 */ /* 0x000fea0003800200 */
.L_x_32833:
        /* <DEDUP_REMOVED lines=42> */
.L_x_32831:
[----:B------:R-:W-:Y:S05]  /*16a00*/  BSYNC.RECONVERGENT B0 ;  /* 0x0000000000007941 */ /* 0x000fea0003800200 */
.L_x_32830:
        /* <DEDUP_REMOVED lines=16> */
.L_x_32837:
        /* <DEDUP_REMOVED lines=13> */
.L_x_32839:
[----:B------:R-:W-:Y:S05]  /*16be0*/  BSYNC.RECONVERGENT B1 ;  /* 0x0000000000017941 */ /* 0x000fea0003800200 */
.L_x_32838:
        /* <DEDUP_REMOVED lines=43> */
.L_x_32836:
[----:B------:R-:W-:Y:S05]  /*16ea0*/  BSYNC.RECONVERGENT B0 ;  /* 0x0000000000007941 */ /* 0x000fea0003800200 */
.L_x_32835:
        /* <DEDUP_REMOVED lines=16> */
.L_x_32842:
        /* <DEDUP_REMOVED lines=13> */
.L_x_32844:
[----:B------:R-:W-:Y:S05]  /*17080*/  BSYNC.RECONVERGENT B1 ;  /* 0x0000000000017941 */ /* 0x000fea0003800200 */
.L_x_32843:
        /* <DEDUP_REMOVED lines=43> */
.L_x_32841:
[----:B------:R-:W-:Y:S05]  /*17340*/  BSYNC.RECONVERGENT B0 ;  /* 0x0000000000007941 */ /* 0x000fea0003800200 */
.L_x_32840:
        /* <DEDUP_REMOVED lines=16> */
.L_x_32847:
        /* <DEDUP_REMOVED lines=13> */
.L_x_32849:
[----:B------:R-:W-:Y:S05]  /*17520*/  BSYNC.RECONVERGENT B1 ;  /* 0x0000000000017941 */ /* 0x000fea0003800200 */
.L_x_32848:
        /* <DEDUP_REMOVED lines=43> */
.L_x_32846:
[----:B------:R-:W-:Y:S05]  /*177e0*/  BSYNC.RECONVERGENT B0 ;  /* 0x0000000000007941 */ /* 0x000fea0003800200 */
.L_x_32845:
        /* <DEDUP_REMOVED lines=16> */
.L_x_32829:
[----:B------:R-:W-:Y:S01]  /*178f0*/  SEL R156, RZ, 0x1000000, !P5 ;  /* 0x01000000ff9c7807 */ /* 0x000fe20006800000 */
[----:B------:R-:W-:Y:S01]  /*17900*/  IMAD.WIDE.U32 R166, R203, 0x4, R182 ;  /* 0x00000004cba67825 */ /* 0x000fe200078e00b6 */
[----:B------:R-:W-:Y:S01]  /*17910*/  SEL R157, RZ, 0x10000, !P4 ;  /* 0x00010000ff9d7807 */ /* 0x000fe20006000000 */
[----:B------:R-:W0:Y:S01]  /*17920*/  @P0 LDC.64 R162, c[0x0][0x398] ;  /* 0x0000e600ffa20b82 */ /* 0x000e220000000a00 */
[----:B------:R-:W-:Y:S01]  /*17930*/  SEL R158, RZ, 0x100, !P3 ;  /* 0x00000100ff9e7807 */ /* 0x000fe20005800000 */
[----:B------:R-:W-:-:S03]  /*17940*/  VIADD R205, R9, 0xc0 ;  /* 0x000000c009cd7836 */ /* 0x000fc60000000000 */
[----:B------:R-:W-:Y:S01]  /*17950*/  IADD3 R156, PT, PT, R158, R156, R157 ;  /* 0x0000009c9e9c7210 */ /* 0x000fe20007ffe09d */
[----:B------:R-:W-:Y:S01]  /*17960*/  IMAD.WIDE.U32 R158, R203, 0x10, R184 ;  /* 0x00000010cb9e7825 */ /* 0x000fe200078e00b8 */
[----:B------:R-:W-:Y:S01]  /*17970*/  SEL R157, RZ, 0x1, !P2 ;  /* 0x00000001ff9d7807 */ /* 0x000fe20005000000 */
[----:B------:R-:W1:Y:S03]  /*17980*/  @P1 LDC.64 R164, c[0x0][0x3a0] ;  /* 0x0000e800ffa41b82 */ /* 0x000e660000000a00 */
[----:B------:R2:W-:Y:S01]  /*17990*/  STG.E.128 desc[UR6][R158.64], R152 ;  /* 0x000000989e007986 */ /* 0x0005e2000c101d06 */
[----:B------:R-:W-:Y:S02]  /*179a0*/  IMAD.IADD R161, R156, 0x1, R157 ;  /* 0x000000019ca17824 */ /* 0x000fe400078e029d */
[----:B------:R-:W-:-:S03]  /*179b0*/  IMAD.WIDE.U32 R156, R205, 0x10, R176 ;  /* 0x00000010cd9c7825 */ /* 0x000fc600078e00b0 */
        /* <DEDUP_REMOVED lines=15> */
.L_x_32850:
[----:B------:R1:W5:Y:S04]  /*17ab0*/  @P0 LDG.E.128 R32, desc[UR6][R162.64] ;  /* 0x00000006a2200981 */ /* 0x000368000c1e1d00 */
[----:B------:R1:W5:Y:S04]  /*17ac0*/  @P1 LDG.E.128 R28, desc[UR6][R164.64] ;  /* 0x00000006a41c1981 */ /* 0x000368000c1e1d00 */
[----:B0-----:R-:W5:Y:S01]  /*17ad0*/  LDG.E.128 R156, desc[UR6][R156.64] ;  /* 0x000000069c9c7981 */ /* 0x001f62000c1e1d00 */
        /* <DEDUP_REMOVED lines=17> */
.L_x_32854:
        /* <DEDUP_REMOVED lines=13> */
.L_x_32856:
[----:B------:R-:W-:Y:S05]  /*17cc0*/  BSYNC.RECONVERGENT B1 ;  /* 0x0000000000017941 */ /* 0x000fea0003800200 */
.L_x_32855:
        /* <DEDUP_REMOVED lines=41> */
.L_x_32853:
[----:B------:R-:W-:Y:S05]  /*17f60*/  BSYNC.RECONVERGENT B0 ;  /* 0x0000000000007941 */ /* 0x000fea0003800200 */
.L_x_32852:
        /* <DEDUP_REMOVED lines=17> */
.L_x_32859:
        /* <DEDUP_REMOVED lines=13> */
.L_x_32861:
[----:B------:R-:W-:Y:S05]  /*18150*/  BSYNC.RECONVERGENT B1 ;  /* 0x0000000000017941 */ /* 0x000fea0003800200 */
.L_x_32860:
        /* <DEDUP_REMOVED lines=43> */
.L_x_32858:
[----:B------:R-:W-:Y:S05]  /*18410*/  BSYNC.RECONVERGENT B0 ;  /* 0x0000000000007941 */ /* 0x000fea0003800200 */
.L_x_32857:
        /* <DEDUP_REMOVED lines=15> */
.L_x_32864:
        /* <DEDUP_REMOVED lines=13> */
.L_x_32866:
[----:B------:R-:W-:Y:S05]  /*185e0*/  BSYNC.RECONVERGENT B1 ;  /* 0x0000000000017941 */ /* 0x000fea0003800200 */
.L_x_32865:
        /* <DEDUP_REMOVED lines=43> */
.L_x_32863:
[----:B------:R-:W-:Y:S05]  /*188a0*/  BSYNC.RECONVERGENT B0 ;  /* 0x0000000000007941 */ /* 0x000fea0003800200 */
.L_x_32862:
        /* <DEDUP_REMOVED lines=17> */
.L_x_32869:
        /* <DEDUP_REMOVED lines=13> */
.L_x_32871:
[----:B------:R-:W-:Y:S05]  /*18a90*/  BSYNC.RECONVERGENT B1 ;  /* 0x0000000000017941 */ /* 0x000fea0003800200 */
.L_x_32870:
        /* <DEDUP_REMOVED lines=43> */
.L_x_32868:
[----:B------:R-:W-:Y:S05]  /*18d50*/  BSYNC.RECONVERGENT B0 ;  /* 0x0000000000007941 */ /* 0x000fea0003800200 */
.L_x_32867:
        /* <DEDUP_REMOVED lines=15> */
.L_x_32874:
        /* <DEDUP_REMOVED lines=13> */
.L_x_32876:
[----:B------:R-:W-:Y:S05]  /*18f20*/  BSYNC.RECONVERGENT B1 ;  /* 0x0000000000017941 */ /* 0x000fea0003800200 */
.L_x_32875:
        /* <DEDUP_REMOVED lines=43> */
.L_x_32873:
[----:B------:R-:W-:Y:S05]  /*191e0*/  BSYNC.RECONVERGENT B0 ;  /* 0x0000000000007941 */ /* 0x000fea0003800200 */
.L_x_32872:
        /* <DEDUP_REMOVED lines=17> */
.L_x_32879:
        /* <DEDUP_REMOVED lines=13> */
.L_x_32881:
[----:B------:R-:W-:Y:S05]  /*193d0*/  BSYNC.RECONVERGENT B1 ;  /* 0x0000000000017941 */ /* 0x000fea0003800200 */
.L_x_32880:
        /* <DEDUP_REMOVED lines=43> */
.L_x_32878:
[----:B------:R-:W-:Y:S05]  /*19690*/  BSYNC.RECONVERGENT B0 ;  /* 0x0000000000007941 */ /* 0x000fea0003800200 */
.L_x_32877:
        /* <DEDUP_REMOVED lines=15> */
.L_x_32884:
        /* <DEDUP_REMOVED lines=13> */
.L_x_32886:
[----:B------:R-:W-:Y:S05]  /*19860*/  BSYNC.RECONVERGENT B1 ;  /* 0x0000000000017941 */ /* 0x000fea0003800200 */
.L_x_32885:
        /* <DEDUP_REMOVED lines=43> */
.L_x_32883:
[----:B------:R-:W-:Y:S05]  /*19b20*/  BSYNC.RECONVERGENT B0 ;  /* 0x0000000000007941 */ /* 0x000fea0003800200 */
.L_x_32882:
        /* <DEDUP_REMOVED lines=17> */
.L_x_32889:
        /* <DEDUP_REMOVED lines=15> */
.L_x_32891:
[----:B------:R-:W-:Y:S05]  /*19d30*/  BSYNC.RECONVERGENT B1 ;  /* 0x0000000000017941 */ /* 0x000fea0003800200 */
.L_x_32890:
        /* <DEDUP_REMOVED lines=43> */
.L_x_32888:
[----:B------:R-:W-:Y:S05]  /*19ff0*/  BSYNC.RECONVERGENT B0 ;  /* 0x0000000000007941 */ /* 0x000fea0003800200 */
.L_x_32887:
        /* <DEDUP_REMOVED lines=34> */
.L_x_32851:
        /* <DEDUP_REMOVED lines=16> */
.L_x_32895:
        /* <DEDUP_REMOVED lines=13> */
.L_x_32897:
[----:B------:R-:W-:Y:S05]  /*1a3f0*/  BSYNC.RECONVERGENT B1 ;  /* 0x0000000000017941 */ /* 0x000fea0003800200 */
.L_x_32896:
        /* <DEDUP_REMOVED lines=43> */
.L_x_32894:
[----:B------:R-:W-:Y:S05]  /*1a6b0*/  BSYNC.RECONVERGENT B0 ;  /* 0x0000000000007941 */ /* 0x000fea0003800200 */
.L_x_32893:
        /* <DEDUP_REMOVED lines=16> */
.L_x_32900:
        /* <DEDUP_REMOVED lines=13> */
.L_x_32902:
[----:B------:R-:W-:Y:S05]  /*1a890*/  BSYNC.RECONVERGENT B1 ;  /* 0x0000000000017941 */ /* 0x000fea0003800200 */
.L_x_32901:
        /* <DEDUP_REMOVED lines=43> */
.L_x_32899:
[----:B------:R-:W-:Y:S05]  /*1ab50*/  BSYNC.RECONVERGENT B0 ;  /* 0x0000000000007941 */ /* 0x000fea0003800200 */
.L_x_32898:
        /* <DEDUP_REMOVED lines=16> */
.L_x_32905:
        /* <DEDUP_REMOVED lines=13> */
.L_x_32907:
[----:B------:R-:W-:Y:S05]  /*1ad30*/  BSYNC.RECONVERGENT B1 ;  /* 0x0000000000017941 */ /* 0x000fea0003800200 */
.L_x_32906:
        /* <DEDUP_REMOVED lines=43> */
.L_x_32904:
[----:B------:R-:W-:Y:S05]  /*1aff0*/  BSYNC.RECONVERGENT B0 ;  /* 0x0000000000007941 */ /* 0x000fea0003800200 */
.L_x_32903:
        /* <DEDUP_REMOVED lines=16> */
.L_x_32910:
        /* <DEDUP_REMOVED lines=13> */
.L_x_32912:
[----:B------:R-:W-:Y:S05]  /*1b1d0*/  BSYNC.RECONVERGENT B1 ;  /* 0x0000000000017941 */ /* 0x000fea0003800200 */
.L_x_32911:
        /* <DEDUP_REMOVED lines=43> */
.L_x_32909:
[----:B------:R-:W-:Y:S05]  /*1b490*/  BSYNC.RECONVERGENT B0 ;  /* 0x0000000000007941 */ /* 0x000fea0003800200 */
.L_x_32908:
        /* <DEDUP_REMOVED lines=16> */
.L_x_32892:
[----:B------:R-:W-:Y:S01]  /*1b5a0*/  SEL R162, RZ, 0x1000000, !P5 ;  /* 0x01000000ffa27807 */ /* 0x000fe20006800000 */
[C---:B------:R-:W-:Y:S01]  /*1b5b0*/  IMAD.WIDE.U32 R170, R205.reuse, 0x10, R184 ;  /* 0x00000010cdaa7825 */ /* 0x040fe200078e00b8 */
[----:B------:R-:W-:Y:S01]  /*1b5c0*/  SEL R163, RZ, 0x10000, !P4 ;  /* 0x00010000ffa37807 */ /* 0x000fe20006000000 */
[----:B------:R-:W0:Y:S01]  /*1b5d0*/  @P0 LDC.64 R166, c[0x0][0x398] ;  /* 0x0000e600ffa60b82 */ /* 0x000e220000000a00 */
[----:B------:R-:W-:Y:S01]  /*1b5e0*/  SEL R165, RZ, 0x100, !P3 ;  /* 0x00000100ffa57807 */ /* 0x000fe20005800000 */
[----:B------:R-:W-:Y:S01]  /*1b5f0*/  IMAD.WIDE.U32 R172, R205, 0x4, R182 ;  /* 0x00000004cdac7825 */ /* 0x000fe200078e00b6 */
[----:B------:R1:W-:Y:S02]  /*1b600*/  STG.E.128 desc[UR6][R170.64], R156 ;  /* 0x0000009caa007986 */ /* 0x0003e4000c101d06 */
[----:B------:R-:W-:Y:S01]  /*1b610*/  IADD3 R162, PT, PT, R165, R162, R163 ;  /* 0x000000a2a5a27210 */ /* 0x000fe20007ffe0a3 */
[----:B------:R-:W-:Y:S01]  /*1b620*/  VIADD R207, R9, 0xe0 ;  /* 0x000000e009cf7836 */ /* 0x000fe20000000000 */
        /* <DEDUP_REMOVED lines=19> */
.L_x_32913:
        /* <DEDUP_REMOVED lines=20> */
.L_x_32917:
        /* <DEDUP_REMOVED lines=13> */
.L_x_32919:
[----:B------:R-:W-:Y:S05]  /*1b970*/  BSYNC.RECONVERGENT B1 ;  /* 0x0000000000017941 */ /* 0x000fea0003800200 */
.L_x_32918:
        /* <DEDUP_REMOVED lines=42> */
.L_x_32916:
[----:B------:R-:W-:Y:S05]  /*1bc20*/  BSYNC.RECONVERGENT B0 ;  /* 0x0000000000007941 */ /* 0x000fea0003800200 */
.L_x_32915:
        /* <DEDUP_REMOVED lines=17> */
.L_x_32922:
        /* <DEDUP_REMOVED lines=13> */
.L_x_32924:
[----:B------:R-:W-:Y:S05]  /*1be10*/  BSYNC.RECONVERGENT B1 ;  /* 0x0000000000017941 */ /* 0x000fea0003800200 */
.L_x_32923:
        /* <DEDUP_REMOVED lines=43> */
.L_x_32921:
[----:B------:R-:W-:Y:S05]  /*1c0d0*/  BSYNC.RECONVERGENT B0 ;  /* 0x0000000000007941 */ /* 0x000fea0003800200 */
.L_x_32920:
        /* <DEDUP_REMOVED lines=15> */
.L_x_32927:
        /* <DEDUP_REMOVED lines=13> */
.L_x_32929:
[----:B------:R-:W-:Y:S05]  /*1c2a0*/  BSYNC.RECONVERGENT B1 ;  /* 0x0000000000017941 */ /* 0x000fea0003800200 */
.L_x_32928:
        /* <DEDUP_REMOVED lines=43> */
.L_x_32926:
[----:B------:R-:W-:Y:S05]  /*1c560*/  BSYNC.RECONVERGENT B0 ;  /* 0x0000000000007941 */ /* 0x000fea0003800200 */
.L_x_32925:
        /* <DEDUP_REMOVED lines=17> */
.L_x_32932:
        /* <DEDUP_REMOVED lines=13> */
.L_x_32934:
[----:B------:R-:W-:Y:S05]  /*1c750*/  BSYNC.RECONVERGENT B1 ;  /* 0x0000000000017941 */ /* 0x000fea0003800200 */
.L_x_32933:
        /* <DEDUP_REMOVED lines=43> */
.L_x_32931:
[----:B------:R-:W-:Y:S05]  /*1ca10*/  BSYNC.RECONVERGENT B0 ;  /* 0x0000000000007941 */ /* 0x000fea0003800200 */
.L_x_32930:
        /* <DEDUP_REMOVED lines=15> */
.L_x_32937:
        /* <DEDUP_REMOVED lines=13> */
.L_x_32939:
[----:B------:R-:W-:Y:S05]  /*1cbe0*/  BSYNC.RECONVERGENT B1 ;  /* 0x0000000000017941 */ /* 0x000fea0003800200 */
.L_x_32938:
        /* <DEDUP_REMOVED lines=43> */
.L_x_32936:
[----:B------:R-:W-:Y:S05]  /*1cea0*/  BSYNC.RECONVERGENT B0 ;  /* 0x0000000000007941 */ /* 0x000fea0003800200 */
.L_x_32935:
        /* <DEDUP_REMOVED lines=17> */
.L_x_32942:
        /* <DEDUP_REMOVED lines=13> */
.L_x_32944:
[----:B------:R-:W-:Y:S05]  /*1d090*/  BSYNC.RECONVERGENT B1 ;  /* 0x0000000000017941 */ /* 0x000fea0003800200 */
.L_x_32943:
        /* <DEDUP_REMOVED lines=43> */
.L_x_32941:
[----:B------:R-:W-:Y:S05]  /*1d350*/  BSYNC.RECONVERGENT B0 ;  /* 0x0000000000007941 */ /* 0x000fea0003800200 */
.L_x_32940:
        /* <DEDUP_REMOVED lines=15> */
.L_x_32947:
        /* <DEDUP_REMOVED lines=13> */
.L_x_32949:
[----:B------:R-:W-:Y:S05]  /*1d520*/  BSYNC.RECONVERGENT B1 ;  /* 0x0000000000017941 */ /* 0x000fea0003800200 */
.L_x_32948:
        /* <DEDUP_REMOVED lines=43> */
.L_x_32946:
[----:B------:R-:W-:Y:S05]  /*1d7e0*/  BSYNC.RECONVERGENT B0 ;  /* 0x0000000000007941 */ /* 0x000fea0003800200 */
.L_x_32945:
        /* <DEDUP_REMOVED lines=17> */
.L_x_32952:
        /* <DEDUP_REMOVED lines=15> */
.L_x_32954:
[----:B------:R-:W-:Y:S05]  /*1d9f0*/  BSYNC.RECONVERGENT B1 ;  /* 0x0000000000017941 */ /* 0x000fea0003800200 */
.L_x_32953:
        /* <DEDUP_REMOVED lines=43> */
.L_x_32951:
[----:B------:R-:W-:Y:S05]  /*1dcb0*/  BSYNC.RECONVERGENT B0 ;  /* 0x0000000000007941 */ /* 0x000fea0003800200 */
.L_x_32950:
        /* <DEDUP_REMOVED lines=34> */
.L_x_32914:
        /* <DEDUP_REMOVED lines=16> */
.L_x_32958:
        /* <DEDUP_REMOVED lines=13> */
.L_x_32960:
[----:B------:R-:W-:Y:S05]  /*1e0b0*/  BSYNC.RECONVERGENT B1 ;  /* 0x0000000000017941 */ /* 0x000fea0003800200 */
.L_x_32959:
        /* <DEDUP_REMOVED lines=43> */
.L_x_32957:
[----:B------:R-:W-:Y:S05]  /*1e370*/  BSYNC.RECONVERGENT B0 ;  /* 0x0000000000007941 */ /* 0x000fea0003800200 */
.L_x_32956:
        /* <DEDUP_REMOVED lines=16> */
.L_x_32963:
        /* <DEDUP_REMOVED lines=13> */
.L_x_32965:
[----:B------:R-:W-:Y:S05]  /*1e550*/  BSYNC.RECONVERGENT B1 ;  /* 0x0000000000017941 */ /* 0x000fea0003800200 */
.L_x_32964:
        /* <DEDUP_REMOVED lines=43> */
.L_x_32962:
[----:B------:R-:W-:Y:S05]  /*1e810*/  BSYNC.RECONVERGENT B0 ;  /* 0x0000000000007941 */ /* 0x000fea0003800200 */
.L_x_32961:
        /* <DEDUP_REMOVED lines=16> */
.L_x_32968:
        /* <DEDUP_REMOVED lines=13> */
.L_x_32970:
[----:B------:R-:W-:Y:S05]  /*1e9f0*/  BSYNC.RECONVERGENT B1 ;  /* 0x0000000000017941 */ /* 0x000fea0003800200 */
.L_x_32969:
        /* <DEDUP_REMOVED lines=43> */
.L_x_32967:
[----:B------:R-:W-:Y:S05]  /*1ecb0*/  BSYNC.RECONVERGENT B0 ;  /* 0x0000000000007941 */ /* 0x000fea0003800200 */
.L_x_32966:
        /* <DEDUP_REMOVED lines=16> */
.L_x_32973:
        /* <DEDUP_REMOVED lines=13> */
.L_x_32975:
[----:B------:R-:W-:Y:S05]  /*1ee90*/  BSYNC.RECONVERGENT B1 ;  /* 0x0000000000017941 */ /* 0x000fea0003800200 */
.L_x_32974:
        /* <DEDUP_REMOVED lines=43> */
.L_x_32972:
[----:B------:R-:W-:Y:S05]  /*1f150*/  BSYNC.RECONVERGENT B0 ;  /* 0x0000000000007941 */ /* 0x000fea0003800200 */
.L_x_32971:
        /* <DEDUP_REMOVED lines=16> */
.L_x_32955:
        /* <DEDUP_REMOVED lines=28> */
.L_x_32976:
        /* <DEDUP_REMOVED lines=20> */
.L_x_32980:
        /* <DEDUP_REMOVED lines=13> */
.L_x_32982:
[----:B------:R-:W-:Y:S05]  /*1f630*/  BSYNC.RECONVERGENT B1 ;  /* 0x0000000000017941 */ /* 0x000fea0003800200 */
.L_x_32981:
        /* <DEDUP_REMOVED lines=42> */
.L_x_32979:
[----:B------:R-:W-:Y:S05]  /*1f8e0*/  BSYNC.RECONVERGENT B0 ;  /* 0x0000000000007941 */ /* 0x000fea0003800200 */
.L_x_32978:
        /* <DEDUP_REMOVED lines=17> */
.L_x_32985:
        /* <DEDUP_REMOVED lines=13> */
.L_x_32987:
[----:B------:R-:W-:Y:S05]  /*1fad0*/  BSYNC.RECONVERGENT B1 ;  /* 0x0000000000017941 */ /* 0x000fea0003800200 */
.L_x_32986:
        /* <DEDUP_REMOVED lines=43> */
.L_x_32984:
[----:B------:R-:W-:Y:S05]  /*1fd90*/  BSYNC.RECONVERGENT B0 ;  /* 0x0000000000007941 */ /* 0x000fea0003800200 */
.L_x_32983:
        /* <DEDUP_REMOVED lines=15> */
.L_x_32990:
        /* <DEDUP_REMOVED lines=13> */
.L_x_32992:
[----:B------:R-:W-:Y:S05]  /*1ff60*/  BSYNC.RECONVERGENT B1 ;  /* 0x0000000000017941 */ /* 0x000fea0003800200 */
.L_x_32991:
        /* <DEDUP_REMOVED lines=43> */
.L_x_32989:
[----:B------:R-:W-:Y:S05]  /*20220*/  BSYNC.RECONVERGENT B0 ;  /* 0x0000000000007941 */ /* 0x000fea0003800200 */
.L_x_32988:
        /* <DEDUP_REMOVED lines=17> */
.L_x_32995:
        /* <DEDUP_REMOVED lines=13> */
.L_x_32997:
[----:B------:R-:W-:Y:S05]  /*20410*/  BSYNC.RECONVERGENT B1 ;  /* 0x0000000000017941 */ /* 0x000fea0003800200 */
.L_x_32996:
        /* <DEDUP_REMOVED lines=43> */
.L_x_32994:
[----:B------:R-:W-:Y:S05]  /*206d0*/  BSYNC.RECONVERGENT B0 ;  /* 0x0000000000007941 */ /* 0x000fea0003800200 */
.L_x_32993:
        /* <DEDUP_REMOVED lines=15> */
.L_x_33000:
        /* <DEDUP_REMOVED lines=13> */
.L_x_33002:
[----:B------:R-:W-:Y:S05]  /*208a0*/  BSYNC.RECONVERGENT B1 ;  /* 0x0000000000017941 */ /* 0x000fea0003800200 */
.L_x_33001:
        /* <DEDUP_REMOVED lines=43> */
.L_x_32999:
[----:B------:R-:W-:Y:S05]  /*20b60*/  BSYNC.RECONVERGENT B0 ;  /* 0x0000000000007941 */ /* 0x000fea0003800200 */
.L_x_32998:
        /* <DEDUP_REMOVED lines=17> */
.L_x_33005:
        /* <DEDUP_REMOVED lines=13> */
.L_x_33007:
[----:B------:R-:W-:Y:S05]  /*20d50*/  BSYNC.RECONVERGENT B1 ;  /* 0x0000000000017941 */ /* 0x000fea0003800200 */
.L_x_33006:
        /* <DEDUP_REMOVED lines=43> */
.L_x_33004:
[----:B------:R-:W-:Y:S05]  /*21010*/  BSYNC.RECONVERGENT B0 ;  /* 0x0000000000007941 */ /* 0x000fea0003800200 */
.L_x_33003:
        /* <DEDUP_REMOVED lines=15> */
.L_x_33010:
        /* <DEDUP_REMOVED lines=13> */
.L_x_33012:
[----:B------:R-:W-:Y:S05]  /*211e0*/  BSYNC.RECONVERGENT B1 ;  /* 0x0000000000017941 */ /* 0x000fea0003800200 */
.L_x_33011:
        /* <DEDUP_REMOVED lines=41> */
[----:B------:R-:W-:Y:S02]  /*21480*/  LOP3.LUT R5, R20, R170, R179, 0x96, !PT ;  /* 0x000000aa14057212 */ /* 0x000fe400078e96b3 */
[----:B------:R-:W-:-:S07]  /*21490*/  MOV R172, R178 ;  /* 0x000000b200ac7202 */ /* 0x000fce0000000f00 */
.L_x_33009:
[----:B------:R-:W-:Y:S05]  /*214a0*/  BSYNC.RECONVERGENT B0 ;  /* 0x0000000000007941 */ /* 0x000fea0003800200 */
.L_x_33008:
        /* <DEDUP_REMOVED lines=17> */
.L_x_33015:
        /* <DEDUP_REMOVED lines=15> */
.L_x_33017:
[----:B------:R-:W-:Y:S05]  /*216b0*/  BSYNC.RECONVERGENT B1 ;  /* 0x0000000000017941 */ /* 0x000fea0003800200 */
.L_x_33016:
        /* <DEDUP_REMOVED lines=43> */
.L_x_33014:
[----:B------:R-:W-:Y:S05]  /*21970*/  BSYNC.RECONVERGENT B0 ;  /* 0x0000000000007941 */ /* 0x000fea0003800200 */
.L_x_33013:
        /* <DEDUP_REMOVED lines=34> */
.L_x_32977:
        /* <DEDUP_REMOVED lines=16> */
.L_x_33021:
        /* <DEDUP_REMOVED lines=13> */
.L_x_33023:
[----:B------:R-:W-:Y:S05]  /*21d70*/  BSYNC.RECONVERGENT B1 ;  /* 0x0000000000017941 */ /* 0x000fea0003800200 */
.L_x_33022:
        /* <DEDUP_REMOVED lines=42> */
[----:B------:R-:W-:-:S07]  /*22020*/  MOV R172, R174 ;  /* 0x000000ae00ac7202 */ /* 0x000fce0000000f00 */
.L_x_33020:
[----:B------:R-:W-:Y:S05]  /*22030*/  BSYNC.RECONVERGENT B0 ;  /* 0x0000000000007941 */ /* 0x000fea0003800200 */
.L_x_33019:
        /* <DEDUP_REMOVED lines=16> */
.L_x_33026:
        /* <DEDUP_REMOVED lines=13> */
.L_x_33028:
[----:B------:R-:W-:Y:S05]  /*22210*/  BSYNC.RECONVERGENT B1 ;  /* 0x0000000000017941 */ /* 0x000fea0003800200 */
.L_x_33027:
        /* <DEDUP_REMOVED lines=43> */
.L_x_33025:
[----:B------:R-:W-:Y:S05]  /*224d0*/  BSYNC.RECONVERGENT B0 ;  /* 0x0000000000007941 */ /* 0x000fea0003800200 */
.L_x_33024:
        /* <DEDUP_REMOVED lines=16> */
.L_x_33031:
        /* <DEDUP_REMOVED lines=13> */
.L_x_33033:
[----:B------:R-:W-:Y:S05]  /*226b0*/  BSYNC.RECONVERGENT B1 ;  /* 0x0000000000017941 */ /* 0x000fea0003800200 */
.L_x_33032:
        /* <DEDUP_REMOVED lines=43> */
.L_x_33030:
[----:B------:R-:W-:Y:S05]  /*22970*/  BSYNC.RECONVERGENT B0 ;  /* 0x0000000000007941 */ /* 0x000fea0003800200 */
.L_x_33029:
        /* <DEDUP_REMOVED lines=16> */
.L_x_33036:
        /* <DEDUP_REMOVED lines=13> */
.L_x_33038:
[----:B------:R-:W-:Y:S05]  /*22b50*/  BSYNC.RECONVERGENT B1 ;  /* 0x0000000000017941 */ /* 0x000fea0003800200 */
.L_x_33037:
        /* <DEDUP_REMOVED lines=43> */
.L_x_33035:
[----:B------:R-:W-:Y:S05]  /*22e10*/  BSYNC.RECONVERGENT B0 ;  /* 0x0000000000007941 */ /* 0x000fea0003800200 */
.L_x_33034:
        /* <DEDUP_REMOVED lines=16> */
.L_x_33018:
        /* <DEDUP_REMOVED lines=28> */
.L_x_33039:
        /* <DEDUP_REMOVED lines=20> */
.L_x_33043:
        /* <DEDUP_REMOVED lines=13> */
.L_x_33045:
[----:B------:R-:W-:Y:S05]  /*232f0*/  BSYNC.RECONVERGENT B1 ;  /* 0x0000000000017941 */ /* 0x000fea0003800200 */
.L_x_33044:
        /* <DEDUP_REMOVED lines=39> */
[----:B------:R-:W-:Y:S02]  /*23570*/  LOP3.LUT R6, R181, R10, R179, 0x96, !PT ;  /* 0x0000000ab5067212 */ /* 0x000fe400078e96b3 */
[----:B------:R-:W-:Y:S01]  /*23580*/  MOV R10, R178 ;  /* 0x000000b2000a7202 */ /* 0x000fe20000000f00 */
[----:B------:R-:W-:Y:S01]  /*23590*/  IMAD.MOV.U32 R194, RZ, RZ, R174 ;  /* 0x000000ffffc27224 */ /* 0x000fe200078e00ae */
[----:B------:R-:W-:-:S07]  /*235a0*/  LOP3.LUT R5, R20, R12, R175, 0x96, !PT ;  /* 0x0000000c14057212 */ /* 0x000fce00078e96af */
.L_x_33042:
[----:B------:R-:W-:Y:S05]  /*235b0*/  BSYNC.RECONVERGENT B0 ;  /* 0x0000000000007941 */ /* 0x000fea0003800200 */
.L_x_33041:
        /* <DEDUP_REMOVED lines=17> */
.L_x_33048:
        /* <DEDUP_REMOVED lines=13> */
.L_x_33050:
[----:B------:R-:W-:Y:S05]  /*237a0*/  BSYNC.RECONVERGENT B1 ;  /* 0x0000000000017941 */ /* 0x000fea0003800200 */
.L_x_33049:
[----:B------:R-:W-:Y:S01]  /*237b0*/  IMAD.WIDE.U32 R12, R0, -0x326172a9, RZ ;  /* 0xcd9e8d57000c7825 */ /* 0x000fe200078e00ff */
[----:B-1----:R-:W-:-:S03]  /*237c0*/  LOP3.LUT R174, R8, R11, R187, 0x96, !PT ;  /* 0x0000000b08ae7212 */ /* 0x002fc600078e96bb */
        /* <DEDUP_REMOVED lines=41> */
.L_x_33047:
[----:B------:R-:W-:Y:S05]  /*23a60*/  BSYNC.RECONVERGENT B0 ;  /* 0x0000000000007941 */ /* 0x000fea0003800200 */
.L_x_33046:
        /* <DEDUP_REMOVED lines=15> */
.L_x_33053:
        /* <DEDUP_REMOVED lines=13> */
.L_x_33055:
[----:B------:R-:W-:Y:S05]  /*23c30*/  BSYNC.RECONVERGENT B1 ;  /* 0x0000000000017941 */ /* 0x000fea0003800200 */
.L_x_33054:
[----:B-1----:R-:W-:Y:S01]  /*23c40*/  IMAD.WIDE.U32 R174, R0, -0x326172a9, RZ ;  /* 0xcd9e8d5700ae7825 */ /* 0x002fe200078e00ff */
        /* <DEDUP_REMOVED lines=42> */
.L_x_33052:
[----:B------:R-:W-:Y:S05]  /*23ef0*/  BSYNC.RECONVERGENT B0 ;  /* 0x0000000000007941 */ /* 0x000fea0003800200 */
.L_x_33051:
        /* <DEDUP_REMOVED lines=17> */
.L_x_33058:
        /* <DEDUP_REMOVED lines=13> */
.L_x_33060:
[----:B------:R-:W-:Y:S05]  /*240e0*/  BSYNC.RECONVERGENT B1 ;  /* 0x0000000000017941 */ /* 0x000fea0003800200 */
.L_x_33059:
        /* <DEDUP_REMOVED lines=43> */
.L_x_33057:
[----:B------:R-:W-:Y:S05]  /*243a0*/  BSYNC.RECONVERGENT B0 ;  /* 0x0000000000007941 */ /* 0x000fea0003800200 */
.L_x_33056:
        /* <DEDUP_REMOVED lines=15> */
.L_x_33063:
        /* <DEDUP_REMOVED lines=13> */
.L_x_33065:
[----:B------:R-:W-:Y:S05]  /*24570*/  BSYNC.RECONVERGENT B1 ;  /* 0x0000000000017941 */ /* 0x000fea0003800200 */
.L_x_33064:
        /* <DEDUP_REMOVED lines=43> */
.L_x_33062:
[----:B------:R-:W-:Y:S05]  /*24830*/  BSYNC.RECONVERGENT B0 ;  /* 0x0000000000007941 */ /* 0x000fea0003800200 */
.L_x_33061:
        /* <DEDUP_REMOVED lines=17> */
.L_x_33068:
        /* <DEDUP_REMOVED lines=13> */
.L_x_33070:
[----:B------:R-:W-:Y:S05]  /*24a20*/  BSYNC.RECONVERGENT B1 ;  /* 0x0000000000017941 */ /* 0x000fea0003800200 */
.L_x_33069:
        /* <DEDUP_REMOVED lines=43> */
.L_x_33067:
[----:B------:R-:W-:Y:S05]  /*24ce0*/  BSYNC.RECONVERGENT B0 ;  /* 0x0000000000007941 */ /* 0x000fea0003800200 */
.L_x_33066:
[----:B------:R-:W-:Y:S01]  /*24cf0*/  ISETP.NE.AND P5, PT, R173, 0x1, PT ;  /* 0x00000001ad00780c */ /* 0x000fe20003fa5270 */
[----:B------:R-:W-:Y:S01]  /*24d00*/  BSSY.RECONVERGENT B0, `(.L_x_33071) ;  /* 0x0000047000007945 */ /* 0x000fe20003800200 */
[----:B------:R-:W-:Y:S01]  /*24d10*/  I2FP.F32.U32 R12, R12 ;  /* 0x0000000c000c7245 */ /* 0x000fe20000201000 */
[----:B------:R-:W-:Y:S01]  /*24d20*/  IMAD.MOV.U32 R172, RZ, RZ, 0x2 ;  /* 0x00000002ffac7424 */ /* 0x000fe200078e00ff */
[----:B------:R-:W-:-:S03]  /*24d30*/  MOV R14, R10 ;  /* 0x0000000a000e7202 */ /* 0x000fc60000000f00 */
[----:B-1----:R-:W-:-:S06]  /*24d40*/  FFMA.FTZ R175, R12, R191, 1.1641532182693481445e-10 ;  /* 0x2f0000000caf7423 */ /* 0x002fcc00000100bf */
        /* <DEDUP_REMOVED lines=9> */
.L_x_33073:
        /* <DEDUP_REMOVED lines=13> */
.L_x_33075:
[----:B------:R-:W-:Y:S05]  /*24eb0*/  BSYNC.RECONVERGENT B1 ;  /* 0x0000000000017941 */ /* 0x000fea0003800200 */
.L_x_33074:
        /* <DEDUP_REMOVED lines=43> */
.L_x_33072:
[----:B------:R-:W-:Y:S05]  /*25170*/  BSYNC.RECONVERGENT B0 ;  /* 0x0000000000007941 */ /* 0x000fea0003800200 */
.L_x_33071:
        /* <DEDUP_REMOVED lines=17> */
.L_x_33078:
        /* <DEDUP_REMOVED lines=15> */
.L_x_33080:
[----:B------:R-:W-:Y:S05]  /*25380*/  BSYNC.RECONVERGENT B1 ;  /* 0x0000000000017941 */ /* 0x000fea0003800200 */
.L_x_33079:
        /* <DEDUP_REMOVED lines=43> */
.L_x_33077:
[----:B------:R-:W-:Y:S05]  /*25640*/  BSYNC.RECONVERGENT B0 ;  /* 0x0000000000007941 */ /* 0x000fea0003800200 */
.L_x_33076:
        /* <DEDUP_REMOVED lines=34> */
.L_x_33040:
        /* <DEDUP_REMOVED lines=16> */
.L_x_33084:
        /* <DEDUP_REMOVED lines=13> */
.L_x_33086:
[----:B------:R-:W-:Y:S05]  /*25a40*/  BSYNC.RECONVERGENT B1 ;  /* 0x0000000000017941 */ /* 0x000fea0003800200 */
.L_x_33085:
        /* <DEDUP_REMOVED lines=43> */
.L_x_33083:
[----:B------:R-:W-:Y:S05]  /*25d00*/  BSYNC.RECONVERGENT B0 ;  /* 0x0000000000007941 */ /* 0x000fea0003800200 */
.L_x_33082:
        /* <DEDUP_REMOVED lines=16> */
.L_x_33089:
        /* <DEDUP_REMOVED lines=13> */
.L_x_33091:
[----:B------:R-:W-:Y:S05]  /*25ee0*/  BSYNC.RECONVERGENT B1 ;  /* 0x0000000000017941 */ /* 0x000fea0003800200 */
.L_x_33090:
        /* <DEDUP_REMOVED lines=43> */
.L_x_33088:
[----:B------:R-:W-:Y:S05]  /*261a0*/  BSYNC.RECONVERGENT B0 ;  /* 0x0000000000007941 */ /* 0x000fea0003800200 */
.L_x_33087:
        /* <DEDUP_REMOVED lines=16> */
.L_x_33094:
        /* <DEDUP_REMOVED lines=13> */
.L_x_33096:
[----:B------:R-:W-:Y:S05]  /*26380*/  BSYNC.RECONVERGENT B1 ;  /* 0x0000000000017941 */ /* 0x000fea0003800200 */
.L_x_33095:
        /* <DEDUP_REMOVED lines=43> */
.L_x_33093:
[----:B------:R-:W-:Y:S05]  /*26640*/  BSYNC.RECONVERGENT B0 ;  /* 0x0000000000007941 */ /* 0x000fea0003800200 */
.L_x_33092:
        /* <DEDUP_REMOVED lines=16> */
.L_x_33099:
        /* <DEDUP_REMOVED lines=13> */
.L_x_33101:
[----:B------:R-:W-:Y:S05]  /*26820*/  BSYNC.RECONVERGENT B1 ;  /* 0x0000000000017941 */ /* 0x000fea0003800200 */
.L_x_33100:
        /* <DEDUP_REMOVED lines=43> */
.L_x_33098:
[----:B------:R-:W-:Y:S05]  /*26ae0*/  BSYNC.RECONVERGENT B0 ;  /* 0x0000000000007941 */ /* 0x000fea0003800200 */
.L_x_33097:
        /* <DEDUP_REMOVED lines=16> */
.L_x_33081:
        /* <DEDUP_REMOVED lines=28> */
.L_x_33102:
        /* <DEDUP_REMOVED lines=20> */
.L_x_33106:
        /* <DEDUP_REMOVED lines=13> */
.L_x_33108:
[----:B------:R-:W-:Y:S05]  /*26fc0*/  BSYNC.RECONVERGENT B1 ;  /* 0x0000000000017941 */ /* 0x000fea0003800200 */
.L_x_33107:
        /* <DEDUP_REMOVED lines=41> */
[----:B------:R-:W-:-:S07]  /*27260*/  MOV R196, R210 ;  /* 0x000000d200c47202 */ /* 0x000fce0000000f00 */
.L_x_33105:
[----:B------:R-:W-:Y:S05]  /*27270*/  BSYNC.RECONVERGENT B0 ;  /* 0x0000000000007941 */ /* 0x000fea0003800200 */
.L_x_33104:
        /* <DEDUP_REMOVED lines=17> */
.L_x_33111:
        /* <DEDUP_REMOVED lines=13> */
.L_x_33113:
[----:B------:R-:W-:Y:S05]  /*27460*/  BSYNC.RECONVERGENT B1 ;  /* 0x0000000000017941 */ /* 0x000fea0003800200 */
.L_x_33112:
[----:B-1----:R-:W-:Y:S01]  /*27470*/  IMAD.WIDE.U32 R210, R0, -0x326172a9, RZ ;  /* 0xcd9e8d5700d27825 */ /* 0x002fe200078e00ff */
        /* <DEDUP_REMOVED lines=41> */
.L_x_33110:
[----:B------:R-:W-:Y:S05]  /*27710*/  BSYNC.RECONVERGENT B0 ;  /* 0x0000000000007941 */ /* 0x000fea0003800200 */
.L_x_33109:
        /* <DEDUP_REMOVED lines=15> */
.L_x_33116:
        /* <DEDUP_REMOVED lines=13> */
.L_x_33118:
[----:B------:R-:W-:Y:S05]  /*278e0*/  BSYNC.RECONVERGENT B1 ;  /* 0x0000000000017941 */ /* 0x000fea0003800200 */
.L_x_33117:
        /* <DEDUP_REMOVED lines=42> */
.L_x_33115:
[----:B------:R-:W-:Y:S05]  /*27b90*/  BSYNC.RECONVERGENT B0 ;  /* 0x0000000000007941 */ /* 0x000fea0003800200 */
.L_x_33114:
        /* <DEDUP_REMOVED lines=17> */
.L_x_33121:
        /* <DEDUP_REMOVED lines=13> */
.L_x_33123:
[----:B------:R-:W-:Y:S05]  /*27d80*/  BSYNC.RECONVERGENT B1 ;  /* 0x0000000000017941 */ /* 0x000fea0003800200 */
.L_x_33122:
        /* <DEDUP_REMOVED lines=42> */
.L_x_33120:
[----:B------:R-:W-:Y:S05]  /*28030*/  BSYNC.RECONVERGENT B0 ;  /* 0x0000000000007941 */ /* 0x000fea0003800200 */
.L_x_33119:
        /* <DEDUP_REMOVED lines=15> */
.L_x_33126:
        /* <DEDUP_REMOVED lines=13> */
.L_x_33128:
[----:B------:R-:W-:Y:S05]  /*28200*/  BSYNC.RECONVERGENT B1 ;  /* 0x0000000000017941 */ /* 0x000fea0003800200 */
.L_x_33127:
        /* <DEDUP_REMOVED lines=43> */
.L_x_33125:
[----:B------:R-:W-:Y:S05]  /*284c0*/  BSYNC.RECONVERGENT B0 ;  /* 0x0000000000007941 */ /* 0x000fea0003800200 */
.L_x_33124:
        /* <DEDUP_REMOVED lines=17> */
.L_x_33131:
        /* <DEDUP_REMOVED lines=13> */
.L_x_33133:
[----:B------:R-:W-:Y:S05]  /*286b0*/  BSYNC.RECONVERGENT B1 ;  /* 0x0000000000017941 */ /* 0x000fea0003800200 */
.L_x_33132:
        /* <DEDUP_REMOVED lines=42> */
.L_x_33130:
[----:B------:R-:W-:Y:S05]  /*28960*/  BSYNC.RECONVERGENT B0 ;  /* 0x0000000000007941 */ /* 0x000fea0003800200 */
.L_x_33129:
        /* <DEDUP_REMOVED lines=15> */
.L_x_33136:
        /* <DEDUP_REMOVED lines=13> */
.L_x_33138:
[----:B------:R-:W-:Y:S05]  /*28b30*/  BSYNC.RECONVERGENT B1 ;  /* 0x0000000000017941 */ /* 0x000fea0003800200 */
.L_x_33137:
        /* <DEDUP_REMOVED lines=43> */
.L_x_33135:
[----:B------:R-:W-:Y:S05]  /*28df0*/  BSYNC.RECONVERGENT B0 ;  /* 0x0000000000007941 */ /* 0x000fea0003800200 */
.L_x_33134:
        /* <DEDUP_REMOVED lines=17> */
.L_x_33141:
        /* <DEDUP_REMOVED lines=15> */
.L_x_33143:
[----:B------:R-:W-:Y:S05]  /*29000*/  BSYNC.RECONVERGENT B1 ;  /* 0x0000000000017941 */ /* 0x000fea0003800200 */
.L_x_33142:
        /* <DEDUP_REMOVED lines=42> */
.L_x_33140:
[----:B------:R-:W-:Y:S05]  /*292b0*/  BSYNC.RECONVERGENT B0 ;  /* 0x0000000000007941 */ /* 0x000fea0003800200 */
.L_x_33139:
        /* <DEDUP_REMOVED lines=19> */
[----:B------:R-:W-:Y:S02]  /*293f0*/  FSEL R194, R194, RZ, P3 ;  /* 0x000000ffc2c27208 */ /* 0x000fe40001800000 */
[----:B------:R-:W-:Y:S01]  /*29400*/  FSEL R14, R14, RZ, P2 ;  /* 0x000000ff0e0e7208 */ /* 0x000fe20001000000 */
[----:B------:R-:W-:Y:S01]  /*29410*/  @P1 FADD.FTZ R174, R30, R174 ;  /* 0x000000ae1eae1221 */ /* 0x000fe20000010000 */
[----:B------:R-:W-:Y:S01]  /*29420*/  FSEL R175, R172, RZ, !P6 ;  /* 0x000000ffacaf7208 */ /* 0x000fe20007000000 */
[----:B------:R-:W-:Y:S01]  /*29430*/  FADD.FTZ R173, R194, R173 ;  /* 0x000000adc2ad7221 */ /* 0x000fe20000010000 */
[----:B------:R-:W-:Y:S01]  /*29440*/  PRMT R11, R178, 0x7610, R11 ;  /* 0x00007610b20b7816 */ /* 0x000fe2000000000b */
[--C-:B------:R-:W-:Y:S01]  /*29450*/  FADD.FTZ R172, R14, R13.reuse ;  /* 0x0000000d0eac7221 */ /* 0x100fe20000010000 */
[----:B------:R-:W-:Y:S01]  /*29460*/  PRMT R13, R202, 0x7610, R13 ;  /* 0x00007610ca0d7816 */ /* 0x000fe2000000000d */
[--C-:B------:R-:W-:Y:S01]  /*29470*/  FADD.FTZ R175, R175, R12.reuse ;  /* 0x0000000cafaf7221 */ /* 0x100fe20000010000 */
[----:B------:R-:W-:Y:S01]  /*29480*/  PRMT R12, R198, 0x7610, R12 ;  /* 0x00007610c60c7816 */ /* 0x000fe2000000000c */
[----:B------:R-:W-:Y:S01]  /*29490*/  @P1 FADD.FTZ R173, R29, R173 ;  /* 0x000000ad1dad1221 */ /* 0x000fe20000010000 */
[----:B------:R-:W-:Y:S01]  /*294a0*/  SEL R14, RZ, 0x1, P6 ;  /* 0x00000001ff0e7807 */ /* 0x000fe20003000000 */
[----:B------:R-:W-:Y:S01]  /*294b0*/  @P1 FADD.FTZ R172, R28, R172 ;  /* 0x000000ac1cac1221 */ /* 0x000fe20000010000 */
[----:B------:R-:W-:Y:S01]  /*294c0*/  @P1 FADD.FTZ R175, R31, R175 ;  /* 0x000000af1faf1221 */ /* 0x000fe20000010000 */
[----:B------:R-:W-:Y:S06]  /*294d0*/  BRA `(.L_x_33144) ;  /* 0x0000001000e07947 */ /* 0x000fec0003800000 */
.L_x_33103:
        /* <DEDUP_REMOVED lines=16> */
.L_x_33147:
        /* <DEDUP_REMOVED lines=13> */
.L_x_33149:
[----:B------:R-:W-:Y:S05]  /*296b0*/  BSYNC.RECONVERGENT B1 ;  /* 0x0000000000017941 */ /* 0x000fea0003800200 */
.L_x_33148:
        /* <DEDUP_REMOVED lines=43> */
.L_x_33146:
[----:B------:R-:W-:Y:S05]  /*29970*/  BSYNC.RECONVERGENT B0 ;  /* 0x0000000000007941 */ /* 0x000fea0003800200 */
.L_x_33145:
        /* <DEDUP_REMOVED lines=16> */
.L_x_33152:
        /* <DEDUP_REMOVED lines=13> */
.L_x_33154:
[----:B------:R-:W-:Y:S05]  /*29b50*/  BSYNC.RECONVERGENT B1 ;  /* 0x0000000000017941 */ /* 0x000fea0003800200 */
.L_x_33153:
        /* <DEDUP_REMOVED lines=43> */
.L_x_33151:
[----:B------:R-:W-:Y:S05]  /*29e10*/  BSYNC.RECONVERGENT B0 ;  /* 0x0000000000007941 */ /* 0x000fea0003800200 */
.L_x_33150:
        /* <DEDUP_REMOVED lines=16> */
.L_x_33157:
        /* <DEDUP_REMOVED lines=13> */
.L_x_33159:
[----:B------:R-:W-:Y:S05]  /*29ff0*/  BSYNC.RECONVERGENT B1 ;  /* 0x0000000000017941 */ /* 0x000fea0003800200 */
.L_x_33158:
        /* <DEDUP_REMOVED lines=43> */
.L_x_33156:
[----:B------:R-:W-:Y:S05]  /*2a2b0*/  BSYNC.RECONVERGENT B0 ;  /* 0x0000000000007941 */ /* 0x000fea0003800200 */
.L_x_33155:
        /* <DEDUP_REMOVED lines=16> */
.L_x_33162:
        /* <DEDUP_REMOVED lines=13> */
.L_x_33164:
[----:B------:R-:W-:Y:S05]  /*2a490*/  BSYNC.RECONVERGENT B1 ;  /* 0x0000000000017941 */ /* 0x000fea0003800200 */
.L_x_33163:
        /* <DEDUP_REMOVED lines=43> */
.L_x_33161:
[----:B------:R-:W-:Y:S05]  /*2a750*/  BSYNC.RECONVERGENT B0 ;  /* 0x0000000000007941 */ /* 0x000fea0003800200 */
.L_x_33160:
        /* <DEDUP_REMOVED lines=16> */
.L_x_33144:
[----:B------:R-:W-:Y:S01]  /*2a860*/  SEL R194, RZ, 0x1000000, !P5 ;  /* 0x01000000ffc27807 */ /* 0x000fe20006800000 */
[----:B------:R-:W0:Y:S01]  /*2a870*/  @P0 LDC.64 R178, c[0x0][0x398] ;  /* 0x0000e600ffb20b82 */ /* 0x000e220000000a00 */
[----:B-1----:R-:W-:Y:S02]  /*2a880*/  SEL R213, RZ, 0x10000, !P4 ;  /* 0x00010000ffd57807 */ /* 0x002fe40006000000 */
        /* <DEDUP_REMOVED lines=25> */
.L_x_33165:
        /* <DEDUP_REMOVED lines=20> */
.L_x_33169:
        /* <DEDUP_REMOVED lines=13> */
.L_x_33171:
[----:B------:R-:W-:Y:S05]  /*2ac30*/  BSYNC.RECONVERGENT B1 ;  /* 0x0000000000017941 */ /* 0x000fea0003800200 */
.L_x_33170:
        /* <DEDUP_REMOVED lines=42> */
.L_x_33168:
[----:B------:R-:W-:Y:S05]  /*2aee0*/  BSYNC.RECONVERGENT B0 ;  /* 0x0000000000007941 */ /* 0x000fea0003800200 */
.L_x_33167:
        /* <DEDUP_REMOVED lines=17> */
.L_x_33174:
        /* <DEDUP_REMOVED lines=13> */
.L_x_33176:
[----:B------:R-:W-:Y:S05]  /*2b0d0*/  BSYNC.RECONVERGENT B1 ;  /* 0x0000000000017941 */ /* 0x000fea0003800200 */
.L_x_33175:
[----:B------:R-:W-:Y:S01]  /*2b0e0*/  IMAD.WIDE.U32 R12, R0, -0x326172a9, RZ ;  /* 0xcd9e8d57000c7825 */ /* 0x000fe200078e00ff */
[----:B-1----:R-:W-:-:S03]  /*2b0f0*/  LOP3.LUT R210, R8, R11, R187, 0x96, !PT ;  /* 0x0000000b08d27212 */ /* 0x002fc600078e96bb */
        /* <DEDUP_REMOVED lines=41> */
.L_x_33173:
[----:B------:R-:W-:Y:S05]  /*2b390*/  BSYNC.RECONVERGENT B0 ;  /* 0x0000000000007941 */ /* 0x000fea0003800200 */
.L_x_33172:
        /* <DEDUP_REMOVED lines=15> */
.L_x_33179:
        /* <DEDUP_REMOVED lines=13> */
.L_x_33181:
[----:B------:R-:W-:Y:S05]  /*2b560*/  BSYNC.RECONVERGENT B1 ;  /* 0x0000000000017941 */ /* 0x000fea0003800200 */
.L_x_33180:
        /* <DEDUP_REMOVED lines=43> */
.L_x_33178:
[----:B------:R-:W-:Y:S05]  /*2b820*/  BSYNC.RECONVERGENT B0 ;  /* 0x0000000000007941 */ /* 0x000fea0003800200 */
.L_x_33177:
        /* <DEDUP_REMOVED lines=17> */
.L_x_33184:
        /* <DEDUP_REMOVED lines=13> */
.L_x_33186:
[----:B------:R-:W-:Y:S05]  /*2ba10*/  BSYNC.RECONVERGENT B1 ;  /* 0x0000000000017941 */ /* 0x000fea0003800200 */
.L_x_33185:
        /* <DEDUP_REMOVED lines=43> */
.L_x_33183:
[----:B------:R-:W-:Y:S05]  /*2bcd0*/  BSYNC.RECONVERGENT B0 ;  /* 0x0000000000007941 */ /* 0x000fea0003800200 */
.L_x_33182:
[----:B------:R-:W-:Y:S01]  /*2bce0*/  ISETP.NE.AND P4, PT, R14, 0x1, PT ;  /* 0x000000010e00780c */ /* 0x000fe20003f85270 */
[----:B------:R-:W-:Y:S01]  /*2bcf0*/  BSSY.RECONVERGENT B0, `(.L_x_33187) ;  /* 0x0000047000007945 */ /* 0x000fe20003800200 */
[----:B------:R-:W-:Y:S01]  /*2bd00*/  I2FP.F32.U32 R12, R13 ;  /* 0x0000000d000c7245 */ /* 0x000fe20000201000 */
[----:B------:R-:W-:Y:S02]  /*2bd10*/  HFMA2 R196, -RZ, RZ, 0, 1.1920928955078125e-07 ;  /* 0x00000002ffc47431 */ /* 0x000fe400000001ff */
[----:B------:R-:W-:Y:S02]  /*2bd20*/  IMAD.MOV.U32 R13, RZ, RZ, R10 ;  /* 0x000000ffff0d7224 */ /* 0x000fe400078e000a */
[----:B-1----:R-:W-:-:S06]  /*2bd30*/  FFMA.FTZ R221, R12, R191, 1.1641532182693481445e-10 ;  /* 0x2f0000000cdd7423 */ /* 0x002fcc00000100bf */
        /* <DEDUP_REMOVED lines=9> */
.L_x_33189:
        /* <DEDUP_REMOVED lines=13> */
.L_x_33191:
[----:B------:R-:W-:Y:S05]  /*2bea0*/  BSYNC.RECONVERGENT B1 ;  /* 0x0000000000017941 */ /* 0x000fea0003800200 */
.L_x_33190:
        /* <DEDUP_REMOVED lines=43> */
.L_x_33188:
[----:B------:R-:W-:Y:S05]  /*2c160*/  BSYNC.RECONVERGENT B0 ;  /* 0x0000000000007941 */ /* 0x000fea0003800200 */
.L_x_33187:
        /* <DEDUP_REMOVED lines=17> */
.L_x_33194:
        /* <DEDUP_REMOVED lines=13> */
.L_x_33196:
[----:B------:R-:W-:Y:S05]  /*2c350*/  BSYNC.RECONVERGENT B1 ;  /* 0x0000000000017941 */ /* 0x000fea0003800200 */
.L_x_33195:
        /* <DEDUP_REMOVED lines=43> */
.L_x_33193:
[----:B------:R-:W-:Y:S05]  /*2c610*/  BSYNC.RECONVERGENT B0 ;  /* 0x0000000000007941 */ /* 0x000fea0003800200 */
.L_x_33192:
        /* <DEDUP_REMOVED lines=15> */
.L_x_33199:
        /* <DEDUP_REMOVED lines=13> */
.L_x_33201:
[----:B------:R-:W-:Y:S05]  /*2c7e0*/  BSYNC.RECONVERGENT B1 ;  /* 0x0000000000017941 */ /* 0x000fea0003800200 */
.L_x_33200:
        /* <DEDUP_REMOVED lines=43> */
.L_x_33198:
[----:B------:R-:W-:Y:S05]  /*2caa0*/  BSYNC.RECONVERGENT B0 ;  /* 0x0000000000007941 */ /* 0x000fea0003800200 */
.L_x_33197:
        /* <DEDUP_REMOVED lines=17> */
.L_x_33204:
        /* <DEDUP_REMOVED lines=15> */
.L_x_33206:
[----:B------:R-:W-:Y:S05]  /*2ccb0*/  BSYNC.RECONVERGENT B1 ;  /* 0x0000000000017941 */ /* 0x000fea0003800200 */
.L_x_33205:
        /* <DEDUP_REMOVED lines=43> */
.L_x_33203:
[----:B------:R-:W-:Y:S05]  /*2cf70*/  BSYNC.RECONVERGENT B0 ;  /* 0x0000000000007941 */ /* 0x000fea0003800200 */
.L_x_33202:
        /* <DEDUP_REMOVED lines=27> */
[----:B------:R-:W-:Y:S01]  /*2d130*/  PRMT R12, R20, 0x7610, R12 ;  /* 0x00007610140c7816 */ /* 0x000fe2000000000c */
[----:B------:R-:W-:Y:S01]  /*2d140*/  FADD.FTZ R19, R19, R14 ;  /* 0x0000000e13137221 */ /* 0x000fe20000010000 */
[----:B------:R-:W-:Y:S01]  /*2d150*/  PRMT R13, R21, 0x7610, R13 ;  /* 0x00007610150d7816 */ /* 0x000fe2000000000d */
[----:B------:R-:W-:Y:S01]  /*2d160*/  @P1 FADD.FTZ R16, R28, R16 ;  /* 0x000000101c101221 */ /* 0x000fe20000010000 */
[----:B------:R-:W-:Y:S01]  /*2d170*/  SEL R14, RZ, 0x1, P6 ;  /* 0x00000001ff0e7807 */ /* 0x000fe20003000000 */
[----:B------:R-:W-:Y:S01]  /*2d180*/  @P1 FADD.FTZ R19, R31, R19 ;  /* 0x000000131f131221 */ /* 0x000fe20000010000 */
[----:B------:R-:W-:Y:S06]  /*2d190*/  BRA `(.L_x_33207) ;  /* 0x0000001000e07947 */ /* 0x000fec0003800000 */
.L_x_33166:
        /* <DEDUP_REMOVED lines=16> */
.L_x_33210:
        /* <DEDUP_REMOVED lines=13> */
.L_x_33212:
[----:B------:R-:W-:Y:S05]  /*2d370*/  BSYNC.RECONVERGENT B1 ;  /* 0x0000000000017941 */ /* 0x000fea0003800200 */
.L_x_33211:
        /* <DEDUP_REMOVED lines=43> */
.L_x_33209:
[----:B------:R-:W-:Y:S05]  /*2d630*/  BSYNC.RECONVERGENT B0 ;  /* 0x0000000000007941 */ /* 0x000fea0003800200 */
.L_x_33208:
[----:B------:R-:W-:Y:S01]  /*2d640*/  ISETP.NE.AND P3, PT, R202, 0x1, PT ;  /* 0x00000001ca00780c */ /* 0x000fe20003f65270 */
[----:B------:R-:W-:Y:S01]  /*2d650*/  BSSY.RECONVERGENT B0, `(.L_x_33213) ;  /* 0x0000048000007945 */ /* 0x000fe20003800200 */
[----:B------:R-:W-:Y:S01]  /*2d660*/  I2FP.F32.U32 R196, R198 ;  /* 0x000000c600c47245 */ /* 0x000fe20000201000 */
[----:B------:R-:W-:-:S04]  /*2d670*/  HFMA2 R198, -RZ, RZ, 0, 1.1920928955078125e-07 ;  /* 0x00000002ffc67431 */ /* 0x000fc800000001ff */
[----:B-1----:R-:W-:Y:S01]  /*2d680*/  FFMA.FTZ R211, R196, R191, 1.1641532182693481445e-10 ;  /* 0x2f000000c4d37423 */ /* 0x002fe200000100bf */
        /* <DEDUP_REMOVED lines=11> */
.L_x_33215:
        /* <DEDUP_REMOVED lines=13> */
.L_x_33217:
[----:B------:R-:W-:Y:S05]  /*2d810*/  BSYNC.RECONVERGENT B1 ;  /* 0x0000000000017941 */ /* 0x000fea0003800200 */
.L_x_33216:
        /* <DEDUP_REMOVED lines=43> */
.L_x_33214:
[----:B------:R-:W-:Y:S05]  /*2dad0*/  BSYNC.RECONVERGENT B0 ;  /* 0x0000000000007941 */ /* 0x000fea0003800200 */
.L_x_33213:
        /* <DEDUP_REMOVED lines=16> */
.L_x_33220:
        /* <DEDUP_REMOVED lines=13> */
.L_x_33222:
[----:B------:R-:W-:Y:S05]  /*2dcb0*/  BSYNC.RECONVERGENT B1 ;  /* 0x0000000000017941 */ /* 0x000fea0003800200 */
.L_x_33221:
        /* <DEDUP_REMOVED lines=43> */
.L_x_33219:
[----:B------:R-:W-:Y:S05]  /*2df70*/  BSYNC.RECONVERGENT B0 ;  /* 0x0000000000007941 */ /* 0x000fea0003800200 */
.L_x_33218:
        /* <DEDUP_REMOVED lines=16> */
.L_x_33225:
        /* <DEDUP_REMOVED lines=13> */
.L_x_33227:
[----:B------:R-:W-:Y:S05]  /*2e150*/  BSYNC.RECONVERGENT B1 ;  /* 0x0000000000017941 */ /* 0x000fea0003800200 */
.L_x_33226:
        /* <DEDUP_REMOVED lines=43> */
.L_x_33224:
[----:B------:R-:W-:Y:S05]  /*2e410*/  BSYNC.RECONVERGENT B0 ;  /* 0x0000000000007941 */ /* 0x000fea0003800200 */
.L_x_33223:
[----:B------:R-:W-:Y:S01]  /*2e420*/  I2FP.F32.U32 R16, R198 ;  /* 0x000000c600107245 */ /* 0x000fe20000201000 */
[-C--:B-----5:R-:W-:Y:S01]  /*2e430*/  FMUL.FTZ R18, R178, R193.reuse ;  /* 0x000000c1b2127220 */ /* 0x0a0fe20000410000 */
[-C--:B------:R-:W-:Y:S01]  /*2e440*/  FMUL.FTZ R17, R177, R193.reuse ;  /* 0x000000c1b1117220 */ /* 0x080fe20000410000 */
[----:B------:R-:W-:Y:S02]  /*2e450*/  FMUL.FTZ R19, R179, R193 ;  /* 0x000000c1b3137220 */ /* 0x000fe40000410000 */
[----:B------:R-:W-:Y:S01]  /*2e460*/  FFMA.FTZ R191, R16, R191, 1.1641532182693481445e-10 ;  /* 0x2f00000010bf7423 */ /* 0x000fe200000100bf */
[----:B------:R-:W-:Y:S01]  /*2e470*/  FMUL.FTZ R16, R176, R193 ;  /* 0x000000c1b0107220 */ /* 0x000fe20000410000 */
        /* <DEDUP_REMOVED lines=10> */
.L_x_33207:
[----:B------:R-:W-:Y:S01]  /*2e520*/  FADD.FTZ R20, RZ, R132 ;  /* 0x00000084ff147221 */ /* 0x000fe20000010000 */
[----:B------:R-:W-:Y:S01]  /*2e530*/  SEL R21, RZ, 0x100, !P3 ;  /* 0x00000100ff157807 */ /* 0x000fe20005800000 */
[----:B------:R-:W0:Y:S01]  /*2e540*/  S2R R24, SR_TID.X ;  /* 0x0000000000187919 */ /* 0x000e220000002100 */
[----:B------:R-:W-:-:S04]  /*2e550*/  IMAD.WIDE.U32 R184, R223, 0x10, R184 ;  /* 0x00000010dfb87825 */ /* 0x000fc800078e00b8 */
[----:B------:R-:W-:Y:S01]  /*2e560*/  FADD.FTZ R15, R20, R133 ;  /* 0x00000085140f7221 */ /* 0x000fe20000010000 */
[----:B------:R-:W-:-:S04]  /*2e570*/  IMAD.WIDE.U32 R182, R223, 0x4, R182 ;  /* 0x00000004dfb67825 */ /* 0x000fc800078e00b6 */
        /* <DEDUP_REMOVED lines=43> */
[----:B------:R-:W-:Y:S02]  /*2e830*/  IADD3 R15, PT, PT, R21, R15, R20 ;  /* 0x0000000f150f7210 */ /* 0x000fe40007ffe014 */
[----:B------:R-:W-:Y:S01]  /*2e840*/  SEL R20, RZ, 0x1, !P2 ;  /* 0x00000001ff147807 */ /* 0x000fe20005000000 */
[----:B------:R-:W-:-:S04]  /*2e850*/  FADD.FTZ R21, R22, R173 ;  /* 0x000000ad16157221 */ /* 0x000fc80000010000 */
[----:B------:R-:W-:Y:S02]  /*2e860*/  IMAD.IADD R15, R15, 0x1, R20 ;  /* 0x000000010f0f7824 */ /* 0x000fe400078e0214 */
[----:B------:R-:W-:-:S03]  /*2e870*/  FADD.FTZ R20, R21, R174 ;  /* 0x000000ae15147221 */ /* 0x000fc60000010000 */
[----:B------:R1:W-:Y:S01]  /*2e880*/  STG.E desc[UR6][R182.64], R15 ;  /* 0x0000000fb6007986 */ /* 0x0003e2000c101906 */
        /* <DEDUP_REMOVED lines=16> */
.L_x_33228:
        /* <DEDUP_REMOVED lines=120> */
.L_x_33242:
[----:B------:R-:W-:Y:S01]  /*2f110*/  FMUL.FTZ R15, R20, R20 ;  /* 0x00000014140f7220 */ /* 0x000fe20000410000 */
[----:B------:R-:W-:Y:S01]  /*2f120*/  ISETP.NE.AND P2, PT, RZ, UR10, PT ;  /* 0x0000000aff007c0c */ /* 0x000fe2000bf45270 */
[----:B-1----:R-:W-:Y:S02]  /*2f130*/  FADD.FTZ R26, R25, R26 ;  /* 0x0000001a191a7221 */ /* 0x002fe40000010000 */
[----:B0-----:R-:W0:Y:S01]  /*2f140*/  LDC.64 R24, c[0x0][0x428] ;  /* 0x00010a00ff187b82 */ /* 0x001e220000000a00 */
        /* <DEDUP_REMOVED lines=12> */
[----:B------:R-:W3:Y:S01]  /*2f210*/  @!P1 LDC.64 R26, c[0x0][0x3c8] ;  /* 0x0000f200ff1a9b82 */ /* 0x000ee20000000a00 */
        /* <DEDUP_REMOVED lines=17> */
[----:B------:R-:W-:Y:S01]  /*2f330*/  FADD.FTZ R172, -R15, R172 ;  /* 0x000000ac0fac7221 */ /* 0x000fe20000010100 */
[----:B--2---:R-:W-:Y:S01]  /*2f340*/  FMUL.FTZ R17, R21, R132 ;  /* 0x0000008415117220 */ /* 0x004fe20000410000 */
[C---:B------:R-:W-:Y:S01]  /*2f350*/  FADD.FTZ R140, -R15.reuse, R140 ;  /* 0x0000008c0f8c7221 */ /* 0x040fe20000010100 */
[C---:B------:R-:W-:Y:S01]  /*2f360*/  FADD.FTZ R142, -R15.reuse, R142 ;  /* 0x0000008e0f8e7221 */ /* 0x040fe20000010100 */
[C---:B------:R-:W-:Y:S01]  /*2f370*/  FADD.FTZ R144, -R15.reuse, R144 ;  /* 0x000000900f907221 */ /* 0x040fe20000010100 */
[----:B------:R-:W-:Y:S01]  /*2f380*/  FADD.FTZ R146, -R15, R146 ;  /* 0x000000920f927221 */ /* 0x000fe20000010100 */
[----:B---3--:R-:W-:-:S04]  /*2f390*/  @!P1 IMAD.WIDE R18, R3, 0x4, R26 ;  /* 0x0000000403129825 */ /* 0x008fc800078e021a */
        /* <DEDUP_REMOVED lines=71> */
[----:B0-----:R-:W-:-:S04]  /*2f810*/  IMAD.WIDE.U32 R138, R9, 0x10, R24 ;  /* 0x00000010098a7825 */ /* 0x001fc800078e0018 */
[----:B------:R-:W-:Y:S01]  /*2f820*/  FFMA.FTZ R17, R152, R129, R81 ;  /* 0x0000008198117223 */ /* 0x000fe20000010051 */
[----:B-1----:R-:W-:Y:S01]  /*2f830*/  FFMA.FTZ R18, R153, R130, R82 ;  /* 0x0000008299127223 */ /* 0x002fe20000010052 */
[----:B------:R-:W-:Y:S01]  /*2f840*/  FFMA.FTZ R19, R156, R131, R83 ;  /* 0x000000839c137223 */ /* 0x000fe20000010053 */
[----:B------:R-:W-:-:S04]  /*2f850*/  IMAD.WIDE.U32 R160, R195, 0x10, R24 ;  /* 0x00000010c3a07825 */ /* 0x000fc800078e0018 */
[----:B------:R-:W-:Y:S01]  /*2f860*/  FFMA.FTZ R20, R157, R124, R76 ;  /* 0x0000007c9d147223 */ /* 0x000fe2000001004c */
[----:B------:R-:W-:Y:S01]  /*2f870*/  FFMA.FTZ R21, R158, R125, R77 ;  /* 0x0000007d9e157223 */ /* 0x000fe2000001004d */
[----:B------:R-:W-:Y:S01]  /*2f880*/  FFMA.FTZ R22, R159, R126, R78 ;  /* 0x0000007e9f167223 */ /* 0x000fe2000001004e */
[----:B------:R-:W-:Y:S01]  /*2f890*/  FFMA.FTZ R23, R200, R127, R79 ;  /* 0x0000007fc8177223 */ /* 0x000fe2000001004f */
[----:B------:R0:W-:Y:S01]  /*2f8a0*/  STG.E.128 desc[UR6][R138.64], R16 ;  /* 0x000000108a007986 */ /* 0x0001e2000c101d06 */
[----:B------:R-:W-:-:S03]  /*2f8b0*/  IMAD.WIDE.U32 R140, R197, 0x10, R24 ;  /* 0x00000010c58c7825 */ /* 0x000fc600078e0018 */
[----:B------:R1:W-:Y:S01]  /*2f8c0*/  STG.E.128 desc[UR6][R160.64], R20 ;  /* 0x00000014a0007986 */ /* 0x0003e2000c101d06 */
[----:B------:R-:W-:-:S04]  /*2f8d0*/  IMAD.WIDE.U32 R142, R199, 0x10, R24 ;  /* 0x00000010c78e7825 */ /* 0x000fc800078e0018 */
[----:B------:R-:W-:-:S04]  /*2f8e0*/  IMAD.WIDE.U32 R146, R201, 0x10, R24 ;  /* 0x00000010c9927825 */ /* 0x000fc800078e0018 */
[----:B------:R-:W-:-:S04]  /*2f8f0*/  IMAD.WIDE.U32 R150, R203, 0x10, R24 ;  /* 0x00000010cb967825 */ /* 0x000fc800078e0018 */
[----:B------:R-:W-:-:S04]  /*2f900*/  IMAD.WIDE.U32 R154, R205, 0x10, R24 ;  /* 0x00000010cd9a7825 */ /* 0x000fc800078e0018 */
[----:B0-----:R-:W-:Y:S01]  /*2f910*/  FFMA.FTZ R19, R174, R111, R63 ;  /* 0x0000006fae137223 */ /* 0x001fe2000001003f */
[----:B------:R-:W-:Y:S01]  /*2f920*/  FFMA.FTZ R138, R165, R114, R66 ;  /* 0x00000072a58a7223 */ /* 0x000fe20000010042 */
[----:B------:R-:W-:Y:S01]  /*2f930*/  FFMA.FTZ R139, R164, R115, R67 ;  /* 0x00000073a48b7223 */ /* 0x000fe20000010043 */
[----:B------:R-:W-:-:S04]  /*2f940*/  IMAD.WIDE.U32 R144, R207, 0x10, R24 ;  /* 0x00000010cf907825 */ /* 0x000fc800078e0018 */
[----:B-1----:R-:W-:Y:S01]  /*2f950*/  FFMA.FTZ R22, R175, R106, R58 ;  /* 0x0000006aaf167223 */ /* 0x002fe2000001003a */
[----:B------:R-:W-:Y:S01]  /*2f960*/  FFMA.FTZ R16, R167, R108, R60 ;  /* 0x0000006ca7107223 */ /* 0x000fe2000001003c */
[----:B------:R-:W0:Y:S01]  /*2f970*/  LDC.64 R174, c[0x0][0x380] ;  /* 0x0000e000ffae7b82 */ /* 0x000e220000000a00 */
[----:B------:R-:W-:-:S04]  /*2f980*/  IMAD.WIDE.U32 R148, R209, 0x10, R24 ;  /* 0x00000010d1947825 */ /* 0x000fc800078e0018 */
        /* <DEDUP_REMOVED lines=26> */
[----:B------:R-:W-:Y:S01]  /*2fb30*/  STG.E.128 desc[UR6][R142.64], R132 ;  /* 0x000000848e007986 */ /* 0x000fe2000c101d06 */
[----:B------:R-:W-:Y:S01]  /*2fb40*/  FFMA.FTZ R167, R188, R99, R51 ;  /* 0x00000063bca77223 */ /* 0x000fe20000010033 */
[----:B0-----:R-:W-:-:S02]  /*2fb50*/  LEA R3, R174, R3, 0x2 ;  /* 0x00000003ae037211 */ /* 0x001fc400078e10ff */
[----:B------:R-:W-:Y:S02]  /*2fb60*/  STG.E.128 desc[UR6][R146.64], R136 ;  /* 0x0000008892007986 */ /* 0x000fe4000c101d06 */
[----:B------:R-:W-:Y:S02]  /*2fb70*/  ISETP.GE.AND P1, PT, R3, R175, PT ;  /* 0x000000af0300720c */ /* 0x000fe40003f26270 */
[----:B------:R0:W-:Y:S04]  /*2fb80*/  STG.E.128 desc[UR6][R150.64], R16 ;  /* 0x0000001096007986 */ /* 0x0001e8000c101d06 */
[----:B------:R2:W-:Y:S01]  /*2fb90*/  STG.E.128 desc[UR6][R154.64], R20 ;  /* 0x000000149a007986 */ /* 0x0005e2000c101d06 */
[----:B-1----:R-:W-:Y:S01]  /*2fba0*/  FFMA.FTZ R24, R169, R84, R36 ;  /* 0x00000054a9187223 */ /* 0x002fe20000010024 */
[----:B------:R-:W-:Y:S01]  /*2fbb0*/  FFMA.FTZ R25, R168, R85, R37 ;  /* 0x00000055a8197223 */ /* 0x000fe20000010025 */
[----:B------:R-:W-:Y:S01]  /*2fbc0*/  FFMA.FTZ R26, R15, R86, R38 ;  /* 0x000000560f1a7223 */ /* 0x000fe20000010026 */
[----:B------:R-:W-:Y:S01]  /*2fbd0*/  FFMA.FTZ R27, R170, R87, R39 ;  /* 0x00000057aa1b7223 */ /* 0x000fe20000010027 */
[----:B------:R1:W-:Y:S04]  /*2fbe0*/  STG.E.128 desc[UR6][R144.64], R160 ;  /* 0x000000a090007986 */ /* 0x0003e8000c101d06 */
[----:B------:R1:W-:Y:S01]  /*2fbf0*/  STG.E.128 desc[UR6][R148.64], R164 ;  /* 0x000000a494007986 */ /* 0x0003e2000c101d06 */
[----:B0-----:R-:W-:Y:S01]  /*2fc00*/  FFMA.FTZ R16, R185, R92, R44 ;  /* 0x0000005cb9107223 */ /* 0x001fe2000001002c */
[----:B------:R-:W-:Y:S01]  /*2fc10*/  FFMA.FTZ R17, R190, R93, R45 ;  /* 0x0000005dbe117223 */ /* 0x000fe2000001002d */
[----:B------:R-:W-:Y:S01]  /*2fc20*/  FFMA.FTZ R18, R189, R94, R46 ;  /* 0x0000005ebd127223 */ /* 0x000fe2000001002e */
[----:B------:R-:W-:Y:S01]  /*2fc30*/  FFMA.FTZ R19, R192, R95, R47 ;  /* 0x0000005fc0137223 */ /* 0x000fe2000001002f */
[----:B--2---:R-:W-:Y:S01]  /*2fc40*/  FFMA.FTZ R20, R191, R88, R40 ;  /* 0x00000058bf147223 */ /* 0x004fe20000010028 */
        /* <DEDUP_REMOVED lines=8> */
.L_x_33229:
        /* <DEDUP_REMOVED lines=8> */
.L_x_33232:
[----:B------:R-:W-:Y:S05]  /*2fd50*/  BSYNC B0 ;  /* 0x0000000000007941 */ /* 0x000fea0003800000 */
.L_x_33231:
        /* <DEDUP_REMOVED lines=10> */
.L_x_33233:
[----:B------:R-:W-:Y:S01]  /*2fe00*/  HFMA2 R177, -RZ, RZ, 0, 2.384185791015625e-07 ;  /* 0x00000004ffb17431 */ /* 0x000fe200000001ff */
[----:B------:R-:W-:-:S05]  /*2fe10*/  MOV R20, R176 ;  /* 0x000000b000147202 */ /* 0x000fca0000000f00 */
[----:B------:R-:W-:-:S04]  /*2fe20*/  FADD.FTZ R24, R23, R20 ;  /* 0x0000001417187221 */ /* 0x000fc80000010000 */
[----:B------:R-:W-:-:S07]  /*2fe30*/  IMAD.MOV.U32 R178, RZ, RZ, R24 ;  /* 0x000000ffffb27224 */ /* 0x000fce00078e0018 */
[----:B------:R-:W-:Y:S05]  /*2fe40*/  WARPSYNC.COLLECTIVE R27, `(.L_x_33234) ;  /* 0x000000001b087348 */ /* 0x000fea0003c00000 */
[----:B------:R0:W1:Y:S02]  /*2fe50*/  SHFL.BFLY P2, R176, R178, R177, R180 ;  /* 0x0c0000b1b2b07389 */ /* 0x00006400000400b4 */
[----:B01----:R-:W-:Y:S05]  /*2fe60*/  ENDCOLLECTIVE ;  /* 0x000000000000791b */ /* 0x003fea0003800000 */
.L_x_33234:
[----:B------:R-:W-:Y:S02]  /*2fe70*/  IMAD.MOV.U32 R177, RZ, RZ, 0x8 ;  /* 0x00000008ffb17424 */ /* 0x000fe400078e00ff */
[----:B------:R-:W-:-:S04]  /*2fe80*/  IMAD.MOV.U32 R15, RZ, RZ, R176 ;  /* 0x000000ffff0f7224 */ /* 0x000fc800078e00b0 */
[----:B------:R-:W-:-:S05]  /*2fe90*/  FADD.FTZ R25, R24, R15 ;  /* 0x0000000f18197221 */ /* 0x000fca0000010000 */
[----:B------:R-:W-:-:S07]  /*2fea0*/  MOV R178, R25 ;  /* 0x0000001900b27202 */ /* 0x000fce0000000f00 */
[----:B------:R-:W-:Y:S05]  /*2feb0*/  WARPSYNC.COLLECTIVE R27, `(.L_x_33235) ;  /* 0x000000001b087348 */ /* 0x000fea0003c00000 */
[----:B------:R0:W1:Y:S02]  /*2fec0*/  SHFL.BFLY P2, R176, R178, R177, R180 ;  /* 0x0c0000b1b2b07389 */ /* 0x00006400000400b4 */
[----:B01----:R-:W-:Y:S05]  /*2fed0*/  ENDCOLLECTIVE ;  /* 0x000000000000791b */ /* 0x003fea0003800000 */
.L_x_33235:
[----:B------:R-:W-:Y:S01]  /*2fee0*/  HFMA2 R177, -RZ, RZ, 0, 9.5367431640625e-07 ;  /* 0x00000010ffb17431 */ /* 0x000fe200000001ff */
[----:B------:R-:W-:-:S05]  /*2fef0*/  MOV R20, R176 ;  /* 0x000000b000147202 */ /* 0x000fca0000000f00 */
[----:B------:R-:W-:-:S04]  /*2ff00*/  FADD.FTZ R26, R25, R20 ;  /* 0x00000014191a7221 */ /* 0x000fc80000010000 */
[----:B------:R-:W-:-:S07]  /*2ff10*/  IMAD.MOV.U32 R178, RZ, RZ, R26 ;  /* 0x000000ffffb27224 */ /* 0x000fce00078e001a */
[----:B------:R-:W-:Y:S05]  /*2ff20*/  WARPSYNC.COLLECTIVE R27, `(.L_x_33236) ;  /* 0x000000001b087348 */ /* 0x000fea0003c00000 */
[----:B------:R0:W1:Y:S02]  /*2ff30*/  SHFL.BFLY P2, R176, R178, R177, R180 ;  /* 0x0c0000b1b2b07389 */ /* 0x00006400000400b4 */
[----:B01----:R-:W-:Y:S05]  /*2ff40*/  ENDCOLLECTIVE ;  /* 0x000000000000791b */ /* 0x003fea0003800000 */
.L_x_33236:
        /* <DEDUP_REMOVED lines=104> */
.L_x_33237:
[----:B------:R-:W-:Y:S01]  /*305d0*/  HFMA2 R177, -RZ, RZ, 0, 1.1920928955078125e-07 ;  /* 0x00000002ffb17431 */ /* 0x000fe200000001ff */
[----:B------:R-:W-:-:S05]  /*305e0*/  MOV R22, R176 ;  /* 0x000000b000167202 */ /* 0x000fca0000000f00 */
[----:B------:R-:W-:-:S04]  /*305f0*/  FADD.FTZ R22, R15, R22 ;  /* 0x000000160f167221 */ /* 0x000fc80000010000 */
[----:B------:R-:W-:-:S07]  /*30600*/  IMAD.MOV.U32 R178, RZ, RZ, R22 ;  /* 0x000000ffffb27224 */ /* 0x000fce00078e0016 */
[----:B------:R-:W-:Y:S05]  /*30610*/  WARPSYNC.COLLECTIVE R27, `(.L_x_33238) ;  /* 0x000000001b087348 */ /* 0x000fea0003c00000 */
[----:B------:R0:W1:Y:S02]  /*30620*/  SHFL.BFLY P2, R176, R178, R177, R180 ;  /* 0x0c0000b1b2b07389 */ /* 0x00006400000400b4 */
[----:B01----:R-:W-:Y:S05]  /*30630*/  ENDCOLLECTIVE ;  /* 0x000000000000791b */ /* 0x003fea0003800000 */
.L_x_33238:
[----:B------:R-:W-:Y:S02]  /*30640*/  IMAD.MOV.U32 R177, RZ, RZ, 0x4 ;  /* 0x00000004ffb17424 */ /* 0x000fe400078e00ff */
[----:B------:R-:W-:-:S04]  /*30650*/  IMAD.MOV.U32 R23, RZ, RZ, R176 ;  /* 0x000000ffff177224 */ /* 0x000fc800078e00b0 */
[----:B------:R-:W-:-:S05]  /*30660*/  FADD.FTZ R23, R22, R23 ;  /* 0x0000001716177221 */ /* 0x000fca0000010000 */
[----:B------:R-:W-:-:S07]  /*30670*/  MOV R178, R23 ;  /* 0x0000001700b27202 */ /* 0x000fce0000000f00 */
[----:B------:R-:W-:Y:S05]  /*30680*/  WARPSYNC.COLLECTIVE R27, `(.L_x_33239) ;  /* 0x000000001b087348 */ /* 0x000fea0003c00000 */
[----:B------:R0:W1:Y:S02]  /*30690*/  SHFL.BFLY P2, R176, R178, R177, R180 ;  /* 0x0c0000b1b2b07389 */ /* 0x00006400000400b4 */
[----:B01----:R-:W-:Y:S05]  /*306a0*/  ENDCOLLECTIVE ;  /* 0x000000000000791b */ /* 0x003fea0003800000 */
.L_x_33239:
[----:B------:R-:W-:Y:S01]  /*306b0*/  HFMA2 R177, -RZ, RZ, 0, 4.76837158203125e-07 ;  /* 0x00000008ffb17431 */ /* 0x000fe200000001ff */
[----:B------:R-:W-:-:S05]  /*306c0*/  MOV R24, R176 ;  /* 0x000000b000187202 */ /* 0x000fca0000000f00 */
[----:B------:R-:W-:-:S04]  /*306d0*/  FADD.FTZ R24, R23, R24 ;  /* 0x0000001817187221 */ /* 0x000fc80000010000 */
[----:B------:R-:W-:-:S07]  /*306e0*/  IMAD.MOV.U32 R178, RZ, RZ, R24 ;  /* 0x000000ffffb27224 */ /* 0x000fce00078e0018 */
[----:B------:R-:W-:Y:S05]  /*306f0*/  WARPSYNC.COLLECTIVE R27, `(.L_x_33240) ;  /* 0x000000001b087348 */ /* 0x000fea0003c00000 */
[----:B------:R0:W1:Y:S02]  /*30700*/  SHFL.BFLY P2, R176, R178, R177, R180 ;  /* 0x0c0000b1b2b07389 */ /* 0x00006400000400b4 */
[----:B01----:R-:W-:Y:S05]  /*30710*/  ENDCOLLECTIVE ;  /* 0x000000000000791b */ /* 0x003fea0003800000 */
.L_x_33240:
[----:B------:R-:W-:Y:S02]  /*30720*/  IMAD.MOV.U32 R177, RZ, RZ, 0x10 ;  /* 0x00000010ffb17424 */ /* 0x000fe400078e00ff */
[----:B------:R-:W-:-:S04]  /*30730*/  IMAD.MOV.U32 R25, RZ, RZ, R176 ;  /* 0x000000ffff197224 */ /* 0x000fc800078e00b0 */
[----:B------:R-:W-:-:S05]  /*30740*/  FADD.FTZ R25, R24, R25 ;  /* 0x0000001918197221 */ /* 0x000fca0000010000 */
[----:B------:R-:W-:-:S07]  /*30750*/  MOV R178, R25 ;  /* 0x0000001900b27202 */ /* 0x000fce0000000f00 */
[----:B------:R-:W-:Y:S05]  /*30760*/  WARPSYNC.COLLECTIVE R27, `(.L_x_33241) ;  /* 0x000000001b087348 */ /* 0x000fea0003c00000 */
[----:B------:R0:W1:Y:S02]  /*30770*/  SHFL.BFLY P2, R176, R178, R177, R180 ;  /* 0x0c0000b1b2b07389 */ /* 0x00006400000400b4 */
[----:B01----:R-:W-:Y:S05]  /*30780*/  ENDCOLLECTIVE ;  /* 0x000000000000791b */ /* 0x003fea0003800000 */
.L_x_33241:
[----:B------:R-:W-:Y:S01]  /*30790*/  MOV R26, R176 ;  /* 0x000000b0001a7202 */ /* 0x000fe20000000f00 */
[----:B------:R-:W-:Y:S06]  /*307a0*/  BRA `(.L_x_33242) ;  /* 0xffffffe800587947 */ /* 0x000fec000383ffff */
.L_x_33243:
        /* <DEDUP_REMOVED lines=13> */
.L_x_33323:


//--------------------- .nv.global.init           --------------------------
	.section	.nv.global.init,"aw",@progbits
	.align	4
.nv.global.init:
	.type		mrg32k3aM1SubSeq,@object
	.size		mrg32k3aM1SubSeq,(mrg32k3aM2SubSeq - mrg32k3aM1SubSeq)
mrg32k3aM1SubSeq:
        /* <DEDUP_REMOVED lines=126> */
	.type		mrg32k3aM2SubSeq,@object
	.size		mrg32k3aM2SubSeq,(mrg32k3aM1 - mrg32k3aM2SubSeq)
mrg32k3aM2SubSeq:
        /* <DEDUP_REMOVED lines=126> */
	.type		mrg32k3aM1,@object
	.size		mrg32k3aM1,(mrg32k3aM1Seq - mrg32k3aM1)
mrg32k3aM1:
        /* <DEDUP_REMOVED lines=144> */
	.type		mrg32k3aM1Seq,@object
	.size		mrg32k3aM1Seq,(mrg32k3aM2 - mrg32k3aM1Seq)
mrg32k3aM1Seq:
        /* <DEDUP_REMOVED lines=144> */
	.type		mrg32k3aM2,@object
	.size		mrg32k3aM2,(mrg32k3aM2Seq - mrg32k3aM2)
mrg32k3aM2:
        /* <DEDUP_REMOVED lines=144> */
	.type		mrg32k3aM2Seq,@object
	.size		mrg32k3aM2Seq,(precalc_xorwow_matrix - mrg32k3aM2Seq)
mrg32k3aM2Seq:
        /* <DEDUP_REMOVED lines=144> */
	.type		precalc_xorwow_matrix,@object
	.size		precalc_xorwow_matrix,(precalc_xorwow_offset_matrix - precalc_xorwow_matrix)
precalc_xorwow_matrix:
        /* <DEDUP_REMOVED lines=6400> */
	.type		precalc_xorwow_offset_matrix,@object
	.size		precalc_xorwow_offset_matrix,(.L_1 - precalc_xorwow_offset_matrix)
precalc_xorwow_offset_matrix:
        /* <DEDUP_REMOVED lines=6400> */
.L_1:


//--------------------- .nv.shared.reserved.0     --------------------------
	.section	.nv.shared.reserved.0,"aw",@nobits
	.weak		__nv_reservedSMEM_offset_0_alias
	.size		__nv_reservedSMEM_offset_0_alias, 0, 64
	.other		__nv_reservedSMEM_offset_0_alias,@"STO_CUDA_RESERVED_SHARED STV_DEFAULT"
__nv_reservedSMEM_offset_0_alias:
	.zero		0
	.zero		64


//--------------------- .nv.constant0._ZN10layer_norm31ln_parallel_residual_fwd_kernelINS_13Kernel_traitsI13__nv_bfloat16S2_S2_S2_fjLj1536ELj1ELj4ELj1ELj16ENS_18Kernel_traits_baseILj1536ES2_S2_S2_S2_fjLj128EEEEELb0ELb0ELb0EEEvNS_9FwdParamsE --------------------------
	.section	.nv.constant0._ZN10layer_norm31ln_parallel_residual_fwd_kernelINS_13Kernel_traitsI13__nv_bfloat16S2_S2_S2_fjLj1536ELj1ELj4ELj1ELj16ENS_18Kernel_traits_baseILj1536ES2_S2_S2_S2_fjLj128EEEEELb0ELb0ELb0EEEvNS_9FwdParamsE,"a",@progbits
	.sectionflags	@""
	.align	4
.nv.constant0._ZN10layer_norm31ln_parallel_residual_fwd_kernelINS_13Kernel_traitsI13__nv_bfloat16S2_S2_S2_fjLj1536ELj1ELj4ELj1ELj16ENS_18Kernel_traits_baseILj1536ES2_S2_S2_S2_fjLj128EEEEELb0ELb0ELb0EEEvNS_9FwdParamsE:
	.zero		1128


//--------------------- .nv.constant0._ZN10layer_norm31ln_parallel_residual_fwd_kernelINS_13Kernel_traitsI13__nv_bfloat16S2_S2_S2_fjLj1536ELj1ELj4ELj1ELj16ENS_18Kernel_traits_baseILj1536ES2_S2_S2_S2_fjLj128EEEEELb0ELb0ELb1EEEvNS_9FwdParamsE --------------------------
	.section	.nv.constant0._ZN10layer_norm31ln_parallel_residual_fwd_kernelINS_13Kernel_traitsI13__nv_bfloat16S2_S2_S2_fjLj1536ELj1ELj4ELj1ELj16ENS_18Kernel_traits_baseILj1536ES2_S2_S2_S2_fjLj128EEEEELb0ELb0ELb1EEEvNS_9FwdParamsE,"a",@progbits
	.sectionflags	@""
	.align	4
.nv.constant0._ZN10layer_norm31ln_parallel_residual_fwd_kernelINS_13Kernel_traitsI13__nv_bfloat16S2_S2_S2_fjLj1536ELj1ELj4ELj1ELj16ENS_18Kernel_traits_baseILj1536ES2_S2_S2_S2_fjLj128EEEEELb0ELb0ELb1EEEvNS_9FwdParamsE:
	.zero		1128


//--------------------- .nv.constant0._ZN10layer_norm31ln_parallel_residual_fwd_kernelINS_13Kernel_traitsI13__nv_bfloat16S2_S2_S2_fjLj1536ELj1ELj4ELj1ELj16ENS_18Kernel_traits_baseILj1536ES2_S2_S2_S2_fjLj128EEEEELb0ELb1ELb0EEEvNS_9FwdParamsE --------------------------
	.section	.nv.constant0._ZN10layer_norm31ln_parallel_residual_fwd_kernelINS_13Kernel_traitsI13__nv_bfloat16S2_S2_S2_fjLj1536ELj1ELj4ELj1ELj16ENS_18Kernel_traits_baseILj1536ES2_S2_S2_S2_fjLj128EEEEELb0ELb1ELb0EEEvNS_9FwdParamsE,"a",@progbits
	.sectionflags	@""
	.align	4
.nv.constant0._ZN10layer_norm31ln_parallel_residual_fwd_kernelINS_13Kernel_traitsI13__nv_bfloat16S2_S2_S2_fjLj1536ELj1ELj4ELj1ELj16ENS_18Kernel_traits_baseILj1536ES2_S2_S2_S2_fjLj128EEEEELb0ELb1ELb0EEEvNS_9FwdParamsE:
	.zero		1128


//--------------------- .nv.constant0._ZN10layer_norm31ln_parallel_residual_fwd_kernelINS_13Kernel_traitsI13__nv_bfloat16S2_S2_S2_fjLj1536ELj1ELj4ELj1ELj16ENS_18Kernel_traits_baseILj1536ES2_S2_S2_S2_fjLj128EEEEELb0ELb1ELb1EEEvNS_9FwdParamsE --------------------------
	.section	.nv.constant0._ZN10layer_norm31ln_parallel_residual_fwd_kernelINS_13Kernel_traitsI13__nv_bfloat16S2_S2_S2_fjLj1536ELj1ELj4ELj1ELj16ENS_18Kernel_traits_baseILj1536ES2_S2_S2_S2_fjLj128EEEEELb0ELb1ELb1EEEvNS_9FwdParamsE,"a",@progbits
	.sectionflags	@""
	.align	4
.nv.constant0._ZN10layer_norm31ln_parallel_residual_fwd_kernelINS_13Kernel_traitsI13__nv_bfloat16S2_S2_S2_fjLj1536ELj1ELj4ELj1ELj16ENS_18Kernel_traits_baseILj1536ES2_S2_S2_S2_fjLj128EEEEELb0ELb1ELb1EEEvNS_9FwdParamsE:
	.zero		1128


//--------------------- .nv.constant0._ZN10layer_norm31ln_parallel_residual_fwd_kernelINS_13Kernel_traitsI13__nv_bfloat16S2_S2_S2_fjLj1536ELj1ELj4ELj1ELj16ENS_18Kernel_traits_baseILj1536ES2_S2_S2_S2_fjLj128EEEEELb1ELb0ELb0EEEvNS_9FwdParamsE --------------------------
	.section	.nv.constant0._ZN10layer_norm31ln_parallel_residual_fwd_kernelINS_13Kernel_traitsI13__nv_bfloat16S2_S2_S2_fjLj1536ELj1ELj4ELj1ELj16ENS_18Kernel_traits_baseILj1536ES2_S2_S2_S2_fjLj128EEEEELb1ELb0ELb0EEEvNS_9FwdParamsE,"a",@progbits
	.sectionflags	@""
	.align	4
.nv.constant0._ZN10layer_norm31ln_parallel_residual_fwd_kernelINS_13Kernel_traitsI13__nv_bfloat16S2_S2_S2_fjLj1536ELj1ELj4ELj1ELj16ENS_18Kernel_traits_baseILj1536ES2_S2_S2_S2_fjLj128EEEEELb1ELb0ELb0EEEvNS_9FwdParamsE:
	.zero		1128


//--------------------- .nv.constant0._ZN10layer_norm31ln_parallel_residual_fwd_kernelINS_13Kernel_traitsI13__nv_bfloat16S2_S2_S2_fjLj1536ELj1ELj4ELj1ELj16ENS_18Kernel_traits_baseILj1536ES2_S2_S2_S2_fjLj128EEEEELb1ELb0ELb1EEEvNS_9FwdParamsE --------------------------
	.section	.nv.constant0._ZN10layer_norm31ln_parallel_residual_fwd_kernelINS_13Kernel_traitsI13__nv_bfloat16S2_S2_S2_fjLj1536ELj1ELj4ELj1ELj16ENS_18Kernel_traits_baseILj1536ES2_S2_S2_S2_fjLj128EEEEELb1ELb0ELb1EEEvNS_9FwdParamsE,"a",@progbits
	.sectionflags	@""
	.align	4
.nv.constant0._ZN10layer_norm31ln_parallel_residual_fwd_kernelINS_13Kernel_traitsI13__nv_bfloat16S2_S2_S2_fjLj1536ELj1ELj4ELj1ELj16ENS_18Kernel_traits_baseILj1536ES2_S2_S2_S2_fjLj128EEEEELb1ELb0ELb1EEEvNS_9FwdParamsE:
	.zero		1128


//--------------------- .nv.constant0._ZN10layer_norm31ln_parallel_residual_fwd_kernelINS_13Kernel_traitsI13__nv_bfloat16S2_S2_S2_fjLj1536ELj1ELj4ELj1ELj16ENS_18Kernel_traits_baseILj1536ES2_S2_S2_S2_fjLj128EEEEELb1ELb1ELb0EEEvNS_9FwdParamsE --------------------------
	.section	.nv.constant0._ZN10layer_norm31ln_parallel_residual_fwd_kernelINS_13Kernel_traitsI13__nv_bfloat16S2_S2_S2_fjLj1536ELj1ELj4ELj1ELj16ENS_18Kernel_traits_baseILj1536ES2_S2_S2_S2_fjLj128EEEEELb1ELb1ELb0EEEvNS_9FwdParamsE,"a",@progbits
	.sectionflags	@""
	.align	4
.nv.constant0._ZN10layer_norm31ln_parallel_residual_fwd_kernelINS_13Kernel_traitsI13__nv_bfloat16S2_S2_S2_fjLj1536ELj1ELj4ELj1ELj16ENS_18Kernel_traits_baseILj1536ES2_S2_S2_S2_fjLj128EEEEELb1ELb1ELb0EEEvNS_9FwdParamsE:
	.zero		1128


//--------------------- .nv.constant0._ZN10layer_norm31ln_parallel_residual_fwd_kernelINS_13Kernel_traitsI13__nv_bfloat16S2_S2_S2_fjLj1536ELj1ELj4ELj1ELj16ENS_18Kernel_traits_baseILj1536ES2_S2_S2_S2_fjLj128EEEEELb1ELb1ELb1EEEvNS_9FwdParamsE --------------------------
	.section	.nv.constant0._ZN10layer_norm31ln_parallel_residual_fwd_kernelINS_13Kernel_traitsI13__nv_bfloat16S2_S2_S2_fjLj1536ELj1ELj4ELj1ELj16ENS_18Kernel_traits_baseILj1536ES2_S2_S2_S2_fjLj128EEEEELb1ELb1ELb1EEEvNS_9FwdParamsE,"a",@progbits
	.sectionflags	@""
	.align	4
.nv.constant0._ZN10layer_norm31ln_parallel_residual_fwd_kernelINS_13Kernel_traitsI13__nv_bfloat16S2_S2_S2_fjLj1536ELj1ELj4ELj1ELj16ENS_18Kernel_traits_baseILj1536ES2_S2_S2_S2_fjLj128EEEEELb1ELb1ELb1EEEvNS_9FwdParamsE:
	.zero		1128


//--------------------- .nv.constant0._ZN10layer_norm31ln_parallel_residual_fwd_kernelINS_13Kernel_traitsI6__halfS2_S2_S2_fjLj1536ELj1ELj4ELj1ELj16ENS_18Kernel_traits_baseILj1536ES2_S2_S2_S2_fjLj128EEEEELb0ELb0ELb0EEEvNS_9FwdParamsE --------------------------
	.section	.nv.constant0._ZN10layer_norm31ln_parallel_residual_fwd_kernelINS_13Kernel_traitsI6__halfS2_S2_S2_fjLj1536ELj1ELj4ELj1ELj16ENS_18Kernel_traits_baseILj1536ES2_S2_S2_S2_fjLj128EEEEELb0ELb0ELb0EEEvNS_9FwdParamsE,"a",@progbits
	.sectionflags	@""
	.align	4
.nv.constant0._ZN10layer_norm31ln_parallel_residual_fwd_kernelINS_13Kernel_traitsI6__halfS2_S2_S2_fjLj1536ELj1ELj4ELj1ELj16ENS_18Kernel_traits_baseILj1536ES2_S2_S2_S2_fjLj128EEEEELb0ELb0ELb0EEEvNS_9FwdParamsE:
	.zero		1128


//--------------------- .nv.constant0._ZN10layer_norm31ln_parallel_residual_fwd_kernelINS_13Kernel_traitsI6__halfS2_S2_S2_fjLj1536ELj1ELj4ELj1ELj16ENS_18Kernel_traits_baseILj1536ES2_S2_S2_S2_fjLj128EEEEELb0ELb0ELb1EEEvNS_9FwdParamsE --------------------------
	.section	.nv.constant0._ZN10layer_norm31ln_parallel_residual_fwd_kernelINS_13Kernel_traitsI6__halfS2_S2_S2_fjLj1536ELj1ELj4ELj1ELj16ENS_18Kernel_traits_baseILj1536ES2_S2_S2_S2_fjLj128EEEEELb0ELb0ELb1EEEvNS_9FwdParamsE,"a",@progbits
	.sectionflags	@""
	.align	4
.nv.constant0._ZN10layer_norm31ln_parallel_residual_fwd_kernelINS_13Kernel_traitsI6__halfS2_S2_S2_fjLj1536ELj1ELj4ELj1ELj16ENS_18Kernel_traits_baseILj1536ES2_S2_S2_S2_fjLj128EEEEELb0ELb0ELb1EEEvNS_9FwdParamsE:
	.zero		1128


//--------------------- .nv.constant0._ZN10layer_norm31ln_parallel_residual_fwd_kernelINS_13Kernel_traitsI6__halfS2_S2_S2_fjLj1536ELj1ELj4ELj1ELj16ENS_18Kernel_traits_baseILj1536ES2_S2_S2_S2_fjLj128EEEEELb0ELb1ELb0EEEvNS_9FwdParamsE --------------------------
	.section	.nv.constant0._ZN10layer_norm31ln_parallel_residual_fwd_kernelINS_13Kernel_traitsI6__halfS2_S2_S2_fjLj1536ELj1ELj4ELj1ELj16ENS_18Kernel_traits_baseILj1536ES2_S2_S2_S2_fjLj128EEEEELb0ELb1ELb0EEEvNS_9FwdParamsE,"a",@progbits
	.sectionflags	@""
	.align	4
.nv.constant0._ZN10layer_norm31ln_parallel_residual_fwd_kernelINS_13Kernel_traitsI6__halfS2_S2_S2_fjLj1536ELj1ELj4ELj1ELj16ENS_18Kernel_traits_baseILj1536ES2_S2_S2_S2_fjLj128EEEEELb0ELb1ELb0EEEvNS_9FwdParamsE:
	.zero		1128


//--------------------- .nv.constant0._ZN10layer_norm31ln_parallel_residual_fwd_kernelINS_13Kernel_traitsI6__halfS2_S2_S2_fjLj1536ELj1ELj4ELj1ELj16ENS_18Kernel_traits_baseILj1536ES2_S2_S2_S2_fjLj128EEEEELb0ELb1ELb1EEEvNS_9FwdParamsE --------------------------
	.section	.nv.constant0._ZN10layer_norm31ln_parallel_residual_fwd_kernelINS_13Kernel_traitsI6__halfS2_S2_S2_fjLj1536ELj1ELj4ELj1ELj16ENS_18Kernel_traits_baseILj1536ES2_S2_S2_S2_fjLj128EEEEELb0ELb1ELb1EEEvNS_9FwdParamsE,"a",@progbits
	.sectionflags	@""
	.align	4
.nv.constant0._ZN10layer_norm31ln_parallel_residual_fwd_kernelINS_13Kernel_traitsI6__halfS2_S2_S2_fjLj1536ELj1ELj4ELj1ELj16ENS_18Kernel_traits_baseILj1536ES2_S2_S2_S2_fjLj128EEEEELb0ELb1ELb1EEEvNS_9FwdParamsE:
	.zero		1128


//--------------------- .nv.constant0._ZN10layer_norm31ln_parallel_residual_fwd_kernelINS_13Kernel_traitsI6__halfS2_S2_S2_fjLj1536ELj1ELj4ELj1ELj16ENS_18Kernel_traits_baseILj1536ES2_S2_S2_S2_fjLj128EEEEELb1ELb0ELb0EEEvNS_9FwdParamsE --------------------------
	.section	.nv.constant0._ZN10layer_norm31ln_parallel_residual_fwd_kernelINS_13Kernel_traitsI6__halfS2_S2_S2_fjLj1536ELj1ELj4ELj1ELj16ENS_18Kernel_traits_baseILj1536ES2_S2_S2_S2_fjLj128EEEEELb1ELb0ELb0EEEvNS_9FwdParamsE,"a",@progbits
	.sectionflags	@""
	.align	4
.nv.constant0._ZN10layer_norm31ln_parallel_residual_fwd_kernelINS_13Kernel_traitsI6__halfS2_S2_S2_fjLj1536ELj1ELj4ELj1ELj16ENS_18Kernel_traits_baseILj1536ES2_S2_S2_S2_fjLj128EEEEELb1ELb0ELb0EEEvNS_9FwdParamsE:
	.zero		1128


//--------------------- .nv.constant0._ZN10layer_norm31ln_parallel_residual_fwd_kernelINS_13Kernel_traitsI6__halfS2_S2_S2_fjLj1536ELj1ELj4ELj1ELj16ENS_18Kernel_traits_baseILj1536ES2_S2_S2_S2_fjLj128EEEEELb1ELb0ELb1EEEvNS_9FwdParamsE --------------------------
	.section	.nv.constant0._ZN10layer_norm31ln_parallel_residual_fwd_kernelINS_13Kernel_traitsI6__halfS2_S2_S2_fjLj1536ELj1ELj4ELj1ELj16ENS_18Kernel_traits_baseILj1536ES2_S2_S2_S2_fjLj128EEEEELb1ELb0ELb1EEEvNS_9FwdParamsE,"a",@progbits
	.sectionflags	@""
	.align	4
.nv.constant0._ZN10layer_norm31ln_parallel_residual_fwd_kernelINS_13Kernel_traitsI6__halfS2_S2_S2_fjLj1536ELj1ELj4ELj1ELj16ENS_18Kernel_traits_baseILj1536ES2_S2_S2_S2_fjLj128EEEEELb1ELb0ELb1EEEvNS_9FwdParamsE:
	.zero		1128


//--------------------- .nv.constant0._ZN10layer_norm31ln_parallel_residual_fwd_kernelINS_13Kernel_traitsI6__halfS2_S2_S2_fjLj1536ELj1ELj4ELj1ELj16ENS_18Kernel_traits_baseILj1536ES2_S2_S2_S2_fjLj128EEEEELb1ELb1ELb0EEEvNS_9FwdParamsE --------------------------
	.section	.nv.constant0._ZN10layer_norm31ln_parallel_residual_fwd_kernelINS_13Kernel_traitsI6__halfS2_S2_S2_fjLj1536ELj1ELj4ELj1ELj16ENS_18Kernel_traits_baseILj1536ES2_S2_S2_S2_fjLj128EEEEELb1ELb1ELb0EEEvNS_9FwdParamsE,"a",@progbits
	.sectionflags	@""
	.align	4
.nv.constant0._ZN10layer_norm31ln_parallel_residual_fwd_kernelINS_13Kernel_traitsI6__halfS2_S2_S2_fjLj1536ELj1ELj4ELj1ELj16ENS_18Kernel_traits_baseILj1536ES2_S2_S2_S2_fjLj128EEEEELb1ELb1ELb0EEEvNS_9FwdParamsE:
	.zero		1128


//--------------------- .nv.constant0._ZN10layer_norm31ln_parallel_residual_fwd_kernelINS_13Kernel_traitsI6__halfS2_S2_S2_fjLj1536ELj1ELj4ELj1ELj16ENS_18Kernel_traits_baseILj1536ES2_S2_S2_S2_fjLj128EEEEELb1ELb1ELb1EEEvNS_9FwdParamsE --------------------------
	.section	.nv.constant0._ZN10layer_norm31ln_parallel_residual_fwd_kernelINS_13Kernel_traitsI6__halfS2_S2_S2_fjLj1536ELj1ELj4ELj1ELj16ENS_18Kernel_traits_baseILj1536ES2_S2_S2_S2_fjLj128EEEEELb1ELb1ELb1EEEvNS_9FwdParamsE,"a",@progbits
	.sectionflags	@""
	.align	4
.nv.constant0._ZN10layer_norm31ln_parallel_residual_fwd_kernelINS_13Kernel_traitsI6__halfS2_S2_S2_fjLj1536ELj1ELj4ELj1ELj16ENS_18Kernel_traits_baseILj1536ES2_S2_S2_S2_fjLj128EEEEELb1ELb1ELb1EEEvNS_9FwdParamsE:
	.zero		1128


//--------------------- .nv.constant0._ZN10layer_norm31ln_parallel_residual_fwd_kernelINS_13Kernel_traitsIf13__nv_bfloat16S2_S2_fjLj1536ELj1ELj4ELj1ELj16ENS_18Kernel_traits_baseILj1536EfS2_S2_S2_fjLj128EEEEELb0ELb0ELb0EEEvNS_9FwdParamsE --------------------------
	.section	.nv.constant0._ZN10layer_norm31ln_parallel_residual_fwd_kernelINS_13Kernel_traitsIf13__nv_bfloat16S2_S2_fjLj1536ELj1ELj4ELj1ELj16ENS_18Kernel_traits_baseILj1536EfS2_S2_S2_fjLj128EEEEELb0ELb0ELb0EEEvNS_9FwdParamsE,"a",@progbits
	.sectionflags	@""
	.align	4
.nv.constant0._ZN10layer_norm31ln_parallel_residual_fwd_kernelINS_13Kernel_traitsIf13__nv_bfloat16S2_S2_fjLj1536ELj1ELj4ELj1ELj16ENS_18Kernel_traits_baseILj1536EfS2_S2_S2_fjLj128EEEEELb0ELb0ELb0EEEvNS_9FwdParamsE:
	.zero		1128


//--------------------- .nv.constant0._ZN10layer_norm31ln_parallel_residual_fwd_kernelINS_13Kernel_traitsIf13__nv_bfloat16S2_S2_fjLj1536ELj1ELj4ELj1ELj16ENS_18Kernel_traits_baseILj1536EfS2_S2_S2_fjLj128EEEEELb0ELb0ELb1EEEvNS_9FwdParamsE --------------------------
	.section	.nv.constant0._ZN10layer_norm31ln_parallel_residual_fwd_kernelINS_13Kernel_traitsIf13__nv_bfloat16S2_S2_fjLj1536ELj1ELj4ELj1ELj16ENS_18Kernel_traits_baseILj1536EfS2_S2_S2_fjLj128EEEEELb0ELb0ELb1EEEvNS_9FwdParamsE,"a",@progbits
	.sectionflags	@""
	.align	4
.nv.constant0._ZN10layer_norm31ln_parallel_residual_fwd_kernelINS_13Kernel_traitsIf13__nv_bfloat16S2_S2_fjLj1536ELj1ELj4ELj1ELj16ENS_18Kernel_traits_baseILj1536EfS2_S2_S2_fjLj128EEEEELb0ELb0ELb1EEEvNS_9FwdParamsE:
	.zero		1128


//--------------------- .nv.constant0._ZN10layer_norm31ln_parallel_residual_fwd_kernelINS_13Kernel_traitsIf13__nv_bfloat16S2_S2_fjLj1536ELj1ELj4ELj1ELj16ENS_18Kernel_traits_baseILj1536EfS2_S2_S2_fjLj128EEEEELb0ELb1ELb0EEEvNS_9FwdParamsE --------------------------
	.section	.nv.constant0._ZN10layer_norm31ln_parallel_residual_fwd_kernelINS_13Kernel_traitsIf13__nv_bfloat16S2_S2_fjLj1536ELj1ELj4ELj1ELj16ENS_18Kernel_traits_baseILj1536EfS2_S2_S2_fjLj128EEEEELb0ELb1ELb0EEEvNS_9FwdParamsE,"a",@progbits
	.sectionflags	@""
	.align	4
.nv.constant0._ZN10layer_norm31ln_parallel_residual_fwd_kernelINS_13Kernel_traitsIf13__nv_bfloat16S2_S2_fjLj1536ELj1ELj4ELj1ELj16ENS_18Kernel_traits_baseILj1536EfS2_S2_S2_fjLj128EEEEELb0ELb1ELb0EEEvNS_9FwdParamsE:
	.zero		1128


//--------------------- .nv.constant0._ZN10layer_norm31ln_parallel_residual_fwd_kernelINS_13Kernel_traitsIf13__nv_bfloat16S2_S2_fjLj1536ELj1ELj4ELj1ELj16ENS_18Kernel_traits_baseILj1536EfS2_S2_S2_fjLj128EEEEELb0ELb1ELb1EEEvNS_9FwdParamsE --------------------------
	.section	.nv.constant0._ZN10layer_norm31ln_parallel_residual_fwd_kernelINS_13Kernel_traitsIf13__nv_bfloat16S2_S2_fjLj1536ELj1ELj4ELj1ELj16ENS_18Kernel_traits_baseILj1536EfS2_S2_S2_fjLj128EEEEELb0ELb1ELb1EEEvNS_9FwdParamsE,"a",@progbits
	.sectionflags	@""
	.align	4
.nv.constant0._ZN10layer_norm31ln_parallel_residual_fwd_kernelINS_13Kernel_traitsIf13__nv_bfloat16S2_S2_fjLj1536ELj1ELj4ELj1ELj16ENS_18Kernel_traits_baseILj1536EfS2_S2_S2_fjLj128EEEEELb0ELb1ELb1EEEvNS_9FwdParamsE:
	.zero		1128


//--------------------- .nv.constant0._ZN10layer_norm31ln_parallel_residual_fwd_kernelINS_13Kernel_traitsIf13__nv_bfloat16S2_S2_fjLj1536ELj1ELj4ELj1ELj16ENS_18Kernel_traits_baseILj1536EfS2_S2_S2_fjLj128EEEEELb1ELb0ELb0EEEvNS_9FwdParamsE --------------------------
	.section	.nv.constant0._ZN10layer_norm31ln_parallel_residual_fwd_kernelINS_13Kernel_traitsIf13__nv_bfloat16S2_S2_fjLj1536ELj1ELj4ELj1ELj16ENS_18Kernel_traits_baseILj1536EfS2_S2_S2_fjLj128EEEEELb1ELb0ELb0EEEvNS_9FwdParamsE,"a",@progbits
	.sectionflags	@""
	.align	4
.nv.constant0._ZN10layer_norm31ln_parallel_residual_fwd_kernelINS_13Kernel_traitsIf13__nv_bfloat16S2_S2_fjLj1536ELj1ELj4ELj1ELj16ENS_18Kernel_traits_baseILj1536EfS2_S2_S2_fjLj128EEEEELb1ELb0ELb0EEEvNS_9FwdParamsE:
	.zero		1128


//--------------------- .nv.constant0._ZN10layer_norm31ln_parallel_residual_fwd_kernelINS_13Kernel_traitsIf13__nv_bfloat16S2_S2_fjLj1536ELj1ELj4ELj1ELj16ENS_18Kernel_traits_baseILj1536EfS2_S2_S2_fjLj128EEEEELb1ELb0ELb1EEEvNS_9FwdParamsE --------------------------
	.section	.nv.constant0._ZN10layer_norm31ln_parallel_residual_fwd_kernelINS_13Kernel_traitsIf13__nv_bfloat16S2_S2_fjLj1536ELj1ELj4ELj1ELj16ENS_18Kernel_traits_baseILj1536EfS2_S2_S2_fjLj128EEEEELb1ELb0ELb1EEEvNS_9FwdParamsE,"a",@progbits
	.sectionflags	@""
	.align	4
.nv.constant0._ZN10layer_norm31ln_parallel_residual_fwd_kernelINS_13Kernel_traitsIf13__nv_bfloat16S2_S2_fjLj1536ELj1ELj4ELj1ELj16ENS_18Kernel_traits_baseILj1536EfS2_S2_S2_fjLj128EEEEELb1ELb0ELb1EEEvNS_9FwdParamsE:
	.zero		1128


//--------------------- .nv.constant0._ZN10layer_norm31ln_parallel_residual_fwd_kernelINS_13Kernel_traitsIf13__nv_bfloat16S2_S2_fjLj1536ELj1ELj4ELj1ELj16ENS_18Kernel_traits_baseILj1536EfS2_S2_S2_fjLj128EEEEELb1ELb1ELb0EEEvNS_9FwdParamsE --------------------------
	.section	.nv.constant0._ZN10layer_norm31ln_parallel_residual_fwd_kernelINS_13Kernel_traitsIf13__nv_bfloat16S2_S2_fjLj1536ELj1ELj4ELj1ELj16ENS_18Kernel_traits_baseILj1536EfS2_S2_S2_fjLj128EEEEELb1ELb1ELb0EEEvNS_9FwdParamsE,"a",@progbits
	.sectionflags	@""
	.align	4
.nv.constant0._ZN10layer_norm31ln_parallel_residual_fwd_kernelINS_13Kernel_traitsIf13__nv_bfloat16S2_S2_fjLj1536ELj1ELj4ELj1ELj16ENS_18Kernel_traits_baseILj1536EfS2_S2_S2_fjLj128EEEEELb1ELb1ELb0EEEvNS_9FwdParamsE:
	.zero		1128


//--------------------- .nv.constant0._ZN10layer_norm31ln_parallel_residual_fwd_kernelINS_13Kernel_traitsIf13__nv_bfloat16S2_S2_fjLj1536ELj1ELj4ELj1ELj16ENS_18Kernel_traits_baseILj1536EfS2_S2_S2_fjLj128EEEEELb1ELb1ELb1EEEvNS_9FwdParamsE --------------------------
	.section	.nv.constant0._ZN10layer_norm31ln_parallel_residual_fwd_kernelINS_13Kernel_traitsIf13__nv_bfloat16S2_S2_fjLj1536ELj1ELj4ELj1ELj16ENS_18Kernel_traits_baseILj1536EfS2_S2_S2_fjLj128EEEEELb1ELb1ELb1EEEvNS_9FwdParamsE,"a",@progbits
	.sectionflags	@""
	.align	4
.nv.constant0._ZN10layer_norm31ln_parallel_residual_fwd_kernelINS_13Kernel_traitsIf13__nv_bfloat16S2_S2_fjLj1536ELj1ELj4ELj1ELj16ENS_18Kernel_traits_baseILj1536EfS2_S2_S2_fjLj128EEEEELb1ELb1ELb1EEEvNS_9FwdParamsE:
	.zero		1128


//--------------------- .nv.constant0._ZN10layer_norm31ln_parallel_residual_fwd_kernelINS_13Kernel_traitsI13__nv_bfloat16S2_fS2_fjLj1536ELj1ELj4ELj1ELj16ENS_18Kernel_traits_baseILj1536ES2_S2_fS2_fjLj128EEEEELb0ELb0ELb0EEEvNS_9FwdParamsE --------------------------
	.section	.nv.constant0._ZN10layer_norm31ln_parallel_residual_fwd_kernelINS_13Kernel_traitsI13__nv_bfloat16S2_fS2_fjLj1536ELj1ELj4ELj1ELj16ENS_18Kernel_traits_baseILj1536ES2_S2_fS2_fjLj128EEEEELb0ELb0ELb0EEEvNS_9FwdParamsE,"a",@progbits
	.sectionflags	@""
	.align	4
.nv.constant0._ZN10layer_norm31ln_parallel_residual_fwd_kernelINS_13Kernel_traitsI13__nv_bfloat16S2_fS2_fjLj1536ELj1ELj4ELj1ELj16ENS_18Kernel_traits_baseILj1536ES2_S2_fS2_fjLj128EEEEELb0ELb0ELb0EEEvNS_9FwdParamsE:
	.zero		1128


//--------------------- .nv.constant0._ZN10layer_norm31ln_parallel_residual_fwd_kernelINS_13Kernel_traitsI13__nv_bfloat16S2_fS2_fjLj1536ELj1ELj4ELj1ELj16ENS_18Kernel_traits_baseILj1536ES2_S2_fS2_fjLj128EEEEELb0ELb0ELb1EEEvNS_9FwdParamsE --------------------------
	.section	.nv.constant0._ZN10layer_norm31ln_parallel_residual_fwd_kernelINS_13Kernel_traitsI13__nv_bfloat16S2_fS2_fjLj1536ELj1ELj4ELj1ELj16ENS_18Kernel_traits_baseILj1536ES2_S2_fS2_fjLj128EEEEELb0ELb0ELb1EEEvNS_9FwdParamsE,"a",@progbits
	.sectionflags	@""
	.align	4
.nv.constant0._ZN10layer_norm31ln_parallel_residual_fwd_kernelINS_13Kernel_traitsI13__nv_bfloat16S2_fS2_fjLj1536ELj1ELj4ELj1ELj16ENS_18Kernel_traits_baseILj1536ES2_S2_fS2_fjLj128EEEEELb0ELb0ELb1EEEvNS_9FwdParamsE:
	.zero		1128


//--------------------- .nv.constant0._ZN10layer_norm31ln_parallel_residual_fwd_kernelINS_13Kernel_traitsI13__nv_bfloat16S2_fS2_fjLj1536ELj1ELj4ELj1ELj16ENS_18Kernel_traits_baseILj1536ES2_S2_fS2_fjLj128EEEEELb0ELb1ELb0EEEvNS_9FwdParamsE --------------------------
	.section	.nv.constant0._ZN10layer_norm31ln_parallel_residual_fwd_kernelINS_13Kernel_traitsI13__nv_bfloat16S2_fS2_fjLj1536ELj1ELj4ELj1ELj16ENS_18Kernel_traits_baseILj1536ES2_S2_fS2_fjLj128EEEEELb0ELb1ELb0EEEvNS_9FwdParamsE,"a",@progbits
	.sectionflags	@""
	.align	4
.nv.constant0._ZN10layer_norm31ln_parallel_residual_fwd_kernelINS_13Kernel_traitsI13__nv_bfloat16S2_fS2_fjLj1536ELj1ELj4ELj1ELj16ENS_18Kernel_traits_baseILj1536ES2_S2_fS2_fjLj128EEEEELb0ELb1ELb0EEEvNS_9FwdParamsE:
	.zero		1128


//--------------------- .nv.constant0._ZN10layer_norm31ln_parallel_residual_fwd_kernelINS_13Kernel_traitsI13__nv_bfloat16S2_fS2_fjLj1536ELj1ELj4ELj1ELj16ENS_18Kernel_traits_baseILj1536ES2_S2_fS2_fjLj128EEEEELb0ELb1ELb1EEEvNS_9FwdParamsE --------------------------
	.section	.nv.constant0._ZN10layer_norm31ln_parallel_residual_fwd_kernelINS_13Kernel_traitsI13__nv_bfloat16S2_fS2_fjLj1536ELj1ELj4ELj1ELj16ENS_18Kernel_traits_baseILj1536ES2_S2_fS2_fjLj128EEEEELb0ELb1ELb1EEEvNS_9FwdParamsE,"a",@progbits
	.sectionflags	@""
	.align	4
.nv.constant0._ZN10layer_norm31ln_parallel_residual_fwd_kernelINS_13Kernel_traitsI13__nv_bfloat16S2_fS2_fjLj1536ELj1ELj4ELj1ELj16ENS_18Kernel_traits_baseILj1536ES2_S2_fS2_fjLj128EEEEELb0ELb1ELb1EEEvNS_9FwdParamsE:
	.zero		1128


//--------------------- .nv.constant0._ZN10layer_norm31ln_parallel_residual_fwd_kernelINS_13Kernel_traitsI13__nv_bfloat16S2_fS2_fjLj1536ELj1ELj4ELj1ELj16ENS_18Kernel_traits_baseILj1536ES2_S2_fS2_fjLj128EEEEELb1ELb0ELb0EEEvNS_9FwdParamsE --------------------------
	.section	.nv.constant0._ZN10layer_norm31ln_parallel_residual_fwd_kernelINS_13Kernel_traitsI13__nv_bfloat16S2_fS2_fjLj1536ELj1ELj4ELj1ELj16ENS_18Kernel_traits_baseILj1536ES2_S2_fS2_fjLj128EEEEELb1ELb0ELb0EEEvNS_9FwdParamsE,"a",@progbits
	.sectionflags	@""
	.align	4
.nv.constant0._ZN10layer_norm31ln_parallel_residual_fwd_kernelINS_13Kernel_traitsI13__nv_bfloat16S2_fS2_fjLj1536ELj1ELj4ELj1ELj16ENS_18Kernel_traits_baseILj1536ES2_S2_fS2_fjLj128EEEEELb1ELb0ELb0EEEvNS_9FwdParamsE:
	.zero		1128


//--------------------- .nv.constant0._ZN10layer_norm31ln_parallel_residual_fwd_kernelINS_13Kernel_traitsI13__nv_bfloat16S2_fS2_fjLj1536ELj1ELj4ELj1ELj16ENS_18Kernel_traits_baseILj1536ES2_S2_fS2_fjLj128EEEEELb1ELb0ELb1EEEvNS_9FwdParamsE --------------------------
	.section	.nv.constant0._ZN10layer_norm31ln_parallel_residual_fwd_kernelINS_13Kernel_traitsI13__nv_bfloat16S2_fS2_fjLj1536ELj1ELj4ELj1ELj16ENS_18Kernel_traits_baseILj1536ES2_S2_fS2_fjLj128EEEEELb1ELb0ELb1EEEvNS_9FwdParamsE,"a",@progbits
	.sectionflags	@""
	.align	4
.nv.constant0._ZN10layer_norm31ln_parallel_residual_fwd_kernelINS_13Kernel_traitsI13__nv_bfloat16S2_fS2_fjLj1536ELj1ELj4ELj1ELj16ENS_18Kernel_traits_baseILj1536ES2_S2_fS2_fjLj128EEEEELb1ELb0ELb1EEEvNS_9FwdParamsE:
	.zero		1128


//--------------------- .nv.constant0._ZN10layer_norm31ln_parallel_residual_fwd_kernelINS_13Kernel_traitsI13__nv_bfloat16S2_fS2_fjLj1536ELj1ELj4ELj1ELj16ENS_18Kernel_traits_baseILj1536ES2_S2_fS2_fjLj128EEEEELb1ELb1ELb0EEEvNS_9FwdParamsE --------------------------
	.section	.nv.constant0._ZN10layer_norm31ln_parallel_residual_fwd_kernelINS_13Kernel_traitsI13__nv_bfloat16S2_fS2_fjLj1536ELj1ELj4ELj1ELj16ENS_18Kernel_traits_baseILj1536ES2_S2_fS2_fjLj128EEEEELb1ELb1ELb0EEEvNS_9FwdParamsE,"a",@progbits
	.sectionflags	@""
	.align	4
.nv.constant0._ZN10layer_norm31ln_parallel_residual_fwd_kernelINS_13Kernel_traitsI13__nv_bfloat16S2_fS2_fjLj1536ELj1ELj4ELj1ELj16ENS_18Kernel_traits_baseILj1536ES2_S2_fS2_fjLj128EEEEELb1ELb1ELb0EEEvNS_9FwdParamsE:
	.zero		1128


//--------------------- .nv.constant0._ZN10layer_norm31ln_parallel_residual_fwd_kernelINS_13Kernel_traitsI13__nv_bfloat16S2_fS2_fjLj1536ELj1ELj4ELj1ELj16ENS_18Kernel_traits_baseILj1536ES2_S2_fS2_fjLj128EEEEELb1ELb1ELb1EEEvNS_9FwdParamsE --------------------------
	.section	.nv.constant0._ZN10layer_norm31ln_parallel_residual_fwd_kernelINS_13Kernel_traitsI13__nv_bfloat16S2_fS2_fjLj1536ELj1ELj4ELj1ELj16ENS_18Kernel_traits_baseILj1536ES2_S2_fS2_fjLj128EEEEELb1ELb1ELb1EEEvNS_9FwdParamsE,"a",@progbits
	.sectionflags	@""
	.align	4
.nv.constant0._ZN10layer_norm31ln_parallel_residual_fwd_kernelINS_13Kernel_traitsI13__nv_bfloat16S2_fS2_fjLj1536ELj1ELj4ELj1ELj16ENS_18Kernel_traits_baseILj1536ES2_S2_fS2_fjLj128EEEEELb1ELb1ELb1EEEvNS_9FwdParamsE:
	.zero		1128


//--------------------- .nv.constant0._ZN10layer_norm31ln_parallel_residual_fwd_kernelINS_13Kernel_traitsIf13__nv_bfloat16fS2_fjLj1536ELj1ELj4ELj1ELj16ENS_18Kernel_traits_baseILj1536EfS2_fS2_fjLj128EEEEELb0ELb0ELb0EEEvNS_9FwdParamsE --------------------------
	.section	.nv.constant0._ZN10layer_norm31ln_parallel_residual_fwd_kernelINS_13Kernel_traitsIf13__nv_bfloat16fS2_fjLj1536ELj1ELj4ELj1ELj16ENS_18Kernel_traits_baseILj1536EfS2_fS2_fjLj128EEEEELb0ELb0ELb0EEEvNS_9FwdParamsE,"a",@progbits
	.sectionflags	@""
	.align	4
.nv.constant0._ZN10layer_norm31ln_parallel_residual_fwd_kernelINS_13Kernel_traitsIf13__nv_bfloat16fS2_fjLj1536ELj1ELj4ELj1ELj16ENS_18Kernel_traits_baseILj1536EfS2_fS2_fjLj128EEEEELb0ELb0ELb0EEEvNS_9FwdParamsE:
	.zero		1128


//--------------------- .nv.constant0._ZN10layer_norm31ln_parallel_residual_fwd_kernelINS_13Kernel_traitsIf13__nv_bfloat16fS2_fjLj1536ELj1ELj4ELj1ELj16ENS_18Kernel_traits_baseILj1536EfS2_fS2_fjLj128EEEEELb0ELb0ELb1EEEvNS_9FwdParamsE --------------------------
	.section	.nv.constant0._ZN10layer_norm31ln_parallel_residual_fwd_kernelINS_13Kernel_traitsIf13__nv_bfloat16fS2_fjLj1536ELj1ELj4ELj1ELj16ENS_18Kernel_traits_baseILj1536EfS2_fS2_fjLj128EEEEELb0ELb0ELb1EEEvNS_9FwdParamsE,"a",@progbits
	.sectionflags	@""
	.align	4
.nv.constant0._ZN10layer_norm31ln_parallel_residual_fwd_kernelINS_13Kernel_traitsIf13__nv_bfloat16fS2_fjLj1536ELj1ELj4ELj1ELj16ENS_18Kernel_traits_baseILj1536EfS2_fS2_fjLj128EEEEELb0ELb0ELb1EEEvNS_9FwdParamsE:
	.zero		1128


//--------------------- .nv.constant0._ZN10layer_norm31ln_parallel_residual_fwd_kernelINS_13Kernel_traitsIf13__nv_bfloat16fS2_fjLj1536ELj1ELj4ELj1ELj16ENS_18Kernel_traits_baseILj1536EfS2_fS2_fjLj128EEEEELb0ELb1ELb0EEEvNS_9FwdParamsE --------------------------
	.section	.nv.constant0._ZN10layer_norm31ln_parallel_residual_fwd_kernelINS_13Kernel_traitsIf13__nv_bfloat16fS2_fjLj1536ELj1ELj4ELj1ELj16ENS_18Kernel_traits_baseILj1536EfS2_fS2_fjLj128EEEEELb0ELb1ELb0EEEvNS_9FwdParamsE,"a",@progbits
	.sectionflags	@""
	.align	4
.nv.constant0._ZN10layer_norm31ln_parallel_residual_fwd_kernelINS_13Kernel_traitsIf13__nv_bfloat16fS2_fjLj1536ELj1ELj4ELj1ELj16ENS_18Kernel_traits_baseILj1536EfS2_fS2_fjLj128EEEEELb0ELb1ELb0EEEvNS_9FwdParamsE:
	.zero		1128


//--------------------- .nv.constant0._ZN10layer_norm31ln_parallel_residual_fwd_kernelINS_13Kernel_traitsIf13__nv_bfloat16fS2_fjLj1536ELj1ELj4ELj1ELj16ENS_18Kernel_traits_baseILj1536EfS2_fS2_fjLj128EEEEELb0ELb1ELb1EEEvNS_9FwdParamsE --------------------------
	.section	.nv.constant0._ZN10layer_norm31ln_parallel_residual_fwd_kernelINS_13Kernel_traitsIf13__nv_bfloat16fS2_fjLj1536ELj1ELj4ELj1ELj16ENS_18Kernel_traits_baseILj1536EfS2_fS2_fjLj128EEEEELb0ELb1ELb1EEEvNS_9FwdParamsE,"a",@progbits
	.sectionflags	@""
	.align	4
.nv.constant0._ZN10layer_norm31ln_parallel_residual_fwd_kernelINS_13Kernel_traitsIf13__nv_bfloat16fS2_fjLj1536ELj1ELj4ELj1ELj16ENS_18Kernel_traits_baseILj1536EfS2_fS2_fjLj128EEEEELb0ELb1ELb1EEEvNS_9FwdParamsE:
	.zero		1128


//--------------------- .nv.constant0._ZN10layer_norm31ln_parallel_residual_fwd_kernelINS_13Kernel_traitsIf13__nv_bfloat16fS2_fjLj1536ELj1ELj4ELj1ELj16ENS_18Kernel_traits_baseILj1536EfS2_fS2_fjLj128EEEEELb1ELb0ELb0EEEvNS_9FwdParamsE --------------------------
	.section	.nv.constant0._ZN10layer_norm31ln_parallel_residual_fwd_kernelINS_13Kernel_traitsIf13__nv_bfloat16fS2_fjLj1536ELj1ELj4ELj1ELj16ENS_18Kernel_traits_baseILj1536EfS2_fS2_fjLj128EEEEELb1ELb0ELb0EEEvNS_9FwdParamsE,"a",@progbits
	.sectionflags	@""
	.align	4
.nv.constant0._ZN10layer_norm31ln_parallel_residual_fwd_kernelINS_13Kernel_traitsIf13__nv_bfloat16fS2_fjLj1536ELj1ELj4ELj1ELj16ENS_18Kernel_traits_baseILj1536EfS2_fS2_fjLj128EEEEELb1ELb0ELb0EEEvNS_9FwdParamsE:
	.zero		1128


//--------------------- .nv.constant0._ZN10layer_norm31ln_parallel_residual_fwd_kernelINS_13Kernel_traitsIf13__nv_bfloat16fS2_fjLj1536ELj1ELj4ELj1ELj16ENS_18Kernel_traits_baseILj1536EfS2_fS2_fjLj128EEEEELb1ELb0ELb1EEEvNS_9FwdParamsE --------------------------
	.section	.nv.constant0._ZN10layer_norm31ln_parallel_residual_fwd_kernelINS_13Kernel_traitsIf13__nv_bfloat16fS2_fjLj1536ELj1ELj4ELj1ELj16ENS_18Kernel_traits_baseILj1536EfS2_fS2_fjLj128EEEEELb1ELb0ELb1EEEvNS_9FwdParamsE,"a",@progbits
	.sectionflags	@""
	.align	4
.nv.constant0._ZN10layer_norm31ln_parallel_residual_fwd_kernelINS_13Kernel_traitsIf13__nv_bfloat16fS2_fjLj1536ELj1ELj4ELj1ELj16ENS_18Kernel_traits_baseILj1536EfS2_fS2_fjLj128EEEEELb1ELb0ELb1EEEvNS_9FwdParamsE:
	.zero		1128


//--------------------- .nv.constant0._ZN10layer_norm31ln_parallel_residual_fwd_kernelINS_13Kernel_traitsIf13__nv_bfloat16fS2_fjLj1536ELj1ELj4ELj1ELj16ENS_18Kernel_traits_baseILj1536EfS2_fS2_fjLj128EEEEELb1ELb1ELb0EEEvNS_9FwdParamsE --------------------------
	.section	.nv.constant0._ZN10layer_norm31ln_parallel_residual_fwd_kernelINS_13Kernel_traitsIf13__nv_bfloat16fS2_fjLj1536ELj1ELj4ELj1ELj16ENS_18Kernel_traits_baseILj1536EfS2_fS2_fjLj128EEEEELb1ELb1ELb0EEEvNS_9FwdParamsE,"a",@progbits
	.sectionflags	@""
	.align	4
.nv.constant0._ZN10layer_norm31ln_parallel_residual_fwd_kernelINS_13Kernel_traitsIf13__nv_bfloat16fS2_fjLj1536ELj1ELj4ELj1ELj16ENS_18Kernel_traits_baseILj1536EfS2_fS2_fjLj128EEEEELb1ELb1ELb0EEEvNS_9FwdParamsE:
	.zero		1128


//--------------------- .nv.constant0._ZN10layer_norm31ln_parallel_residual_fwd_kernelINS_13Kernel_traitsIf13__nv_bfloat16fS2_fjLj1536ELj1ELj4ELj1ELj16ENS_18Kernel_traits_baseILj1536EfS2_fS2_fjLj128EEEEELb1ELb1ELb1EEEvNS_9FwdParamsE --------------------------
	.section	.nv.constant0._ZN10layer_norm31ln_parallel_residual_fwd_kernelINS_13Kernel_traitsIf13__nv_bfloat16fS2_fjLj1536ELj1ELj4ELj1ELj16ENS_18Kernel_traits_baseILj1536EfS2_fS2_fjLj128EEEEELb1ELb1ELb1EEEvNS_9FwdParamsE,"a",@progbits
	.sectionflags	@""
	.align	4
.nv.constant0._ZN10layer_norm31ln_parallel_residual_fwd_kernelINS_13Kernel_traitsIf13__nv_bfloat16fS2_fjLj1536ELj1ELj4ELj1ELj16ENS_18Kernel_traits_baseILj1536EfS2_fS2_fjLj128EEEEELb1ELb1ELb1EEEvNS_9FwdParamsE:
	.zero		1128


//--------------------- .nv.constant0._ZN10layer_norm31ln_parallel_residual_fwd_kernelINS_13Kernel_traitsIf6__halfS2_S2_fjLj1536ELj1ELj4ELj1ELj16ENS_18Kernel_traits_baseILj1536EfS2_S2_S2_fjLj128EEEEELb0ELb0ELb0EEEvNS_9FwdParamsE --------------------------
	.section	.nv.constant0._ZN10layer_norm31ln_parallel_residual_fwd_kernelINS_13Kernel_traitsIf6__halfS2_S2_fjLj1536ELj1ELj4ELj1ELj16ENS_18Kernel_traits_baseILj1536EfS2_S2_S2_fjLj128EEEEELb0ELb0ELb0EEEvNS_9FwdParamsE,"a",@progbits
	.sectionflags	@""
	.align	4
.nv.constant0._ZN10layer_norm31ln_parallel_residual_fwd_kernelINS_13Kernel_traitsIf6__halfS2_S2_fjLj1536ELj1ELj4ELj1ELj16ENS_18Kernel_traits_baseILj1536EfS2_S2_S2_fjLj128EEEEELb0ELb0ELb0EEEvNS_9FwdParamsE:
	.zero		1128


//--------------------- .nv.constant0._ZN10layer_norm31ln_parallel_residual_fwd_kernelINS_13Kernel_traitsIf6__halfS2_S2_fjLj1536ELj1ELj4ELj1ELj16ENS_18Kernel_traits_baseILj1536EfS2_S2_S2_fjLj128EEEEELb0ELb0ELb1EEEvNS_9FwdParamsE --------------------------
	.section	.nv.constant0._ZN10layer_norm31ln_parallel_residual_fwd_kernelINS_13Kernel_traitsIf6__halfS2_S2_fjLj1536ELj1ELj4ELj1ELj16ENS_18Kernel_traits_baseILj1536EfS2_S2_S2_fjLj128EEEEELb0ELb0ELb1EEEvNS_9FwdParamsE,"a",@progbits
	.sectionflags	@""
	.align	4
.nv.constant0._ZN10layer_norm31ln_parallel_residual_fwd_kernelINS_13Kernel_traitsIf6__halfS2_S2_fjLj1536ELj1ELj4ELj1ELj16ENS_18Kernel_traits_baseILj1536EfS2_S2_S2_fjLj128EEEEELb0ELb0ELb1EEEvNS_9FwdParamsE:
	.zero		1128


//--------------------- .nv.constant0._ZN10layer_norm31ln_parallel_residual_fwd_kernelINS_13Kernel_traitsIf6__halfS2_S2_fjLj1536ELj1ELj4ELj1ELj16ENS_18Kernel_traits_baseILj1536EfS2_S2_S2_fjLj128EEEEELb0ELb1ELb0EEEvNS_9FwdParamsE --------------------------
	.section	.nv.constant0._ZN10layer_norm31ln_parallel_residual_fwd_kernelINS_13Kernel_traitsIf6__halfS2_S2_fjLj1536ELj1ELj4ELj1ELj16ENS_18Kernel_traits_baseILj1536EfS2_S2_S2_fjLj128EEEEELb0ELb1ELb0EEEvNS_9FwdParamsE,"a",@progbits
	.sectionflags	@""
	.align	4
.nv.constant0._ZN10layer_norm31ln_parallel_residual_fwd_kernelINS_13Kernel_traitsIf6__halfS2_S2_fjLj1536ELj1ELj4ELj1ELj16ENS_18Kernel_traits_baseILj1536EfS2_S2_S2_fjLj128EEEEELb0ELb1ELb0EEEvNS_9FwdParamsE:
	.zero		1128


//--------------------- .nv.constant0._ZN10layer_norm31ln_parallel_residual_fwd_kernelINS_13Kernel_traitsIf6__halfS2_S2_fjLj1536ELj1ELj4ELj1ELj16ENS_18Kernel_traits_baseILj1536EfS2_S2_S2_fjLj128EEEEELb0ELb1ELb1EEEvNS_9FwdParamsE --------------------------
	.section	.nv.constant0._ZN10layer_norm31ln_parallel_residual_fwd_kernelINS_13Kernel_traitsIf6__halfS2_S2_fjLj1536ELj1ELj4ELj1ELj16ENS_18Kernel_traits_baseILj1536EfS2_S2_S2_fjLj128EEEEELb0ELb1ELb1EEEvNS_9FwdParamsE,"a",@progbits
	.sectionflags	@""
	.align	4
.nv.constant0._ZN10layer_norm31ln_parallel_residual_fwd_kernelINS_13Kernel_traitsIf6__halfS2_S2_fjLj1536ELj1ELj4ELj1ELj16ENS_18Kernel_traits_baseILj1536EfS2_S2_S2_fjLj128EEEEELb0ELb1ELb1EEEvNS_9FwdParamsE:
	.zero		1128


//--------------------- .nv.constant0._ZN10layer_norm31ln_parallel_residual_fwd_kernelINS_13Kernel_traitsIf6__halfS2_S2_fjLj1536ELj1ELj4ELj1ELj16ENS_18Kernel_traits_baseILj1536EfS2_S2_S2_fjLj128EEEEELb1ELb0ELb0EEEvNS_9FwdParamsE --------------------------
	.section	.nv.constant0._ZN10layer_norm31ln_parallel_residual_fwd_kernelINS_13Kernel_traitsIf6__halfS2_S2_fjLj1536ELj1ELj4ELj1ELj16ENS_18Kernel_traits_baseILj1536EfS2_S2_S2_fjLj128EEEEELb1ELb0ELb0EEEvNS_9FwdParamsE,"a",@progbits
	.sectionflags	@""
	.align	4
.nv.constant0._ZN10layer_norm31ln_parallel_residual_fwd_kernelINS_13Kernel_traitsIf6__halfS2_S2_fjLj1536ELj1ELj4ELj1ELj16ENS_18Kernel_traits_baseILj1536EfS2_S2_S2_fjLj128EEEEELb1ELb0ELb0EEEvNS_9FwdParamsE:
	.zero		1128


//--------------------- .nv.constant0._ZN10layer_norm31ln_parallel_residual_fwd_kernelINS_13Kernel_traitsIf6__halfS2_S2_fjLj1536ELj1ELj4ELj1ELj16ENS_18Kernel_traits_baseILj1536EfS2_S2_S2_fjLj128EEEEELb1ELb0ELb1EEEvNS_9FwdParamsE --------------------------
	.section	.nv.constant0._ZN10layer_norm31ln_parallel_residual_fwd_kernelINS_13Kernel_traitsIf6__halfS2_S2_fjLj1536ELj1ELj4ELj1ELj16ENS_18Kernel_traits_baseILj1536EfS2_S2_S2_fjLj128EEEEELb1ELb0ELb1EEEvNS_9FwdParamsE,"a",@progbits
	.sectionflags	@""
	.align	4
.nv.constant0._ZN10layer_norm31ln_parallel_residual_fwd_kernelINS_13Kernel_traitsIf6__halfS2_S2_fjLj1536ELj1ELj4ELj1ELj16ENS_18Kernel_traits_baseILj1536EfS2_S2_S2_fjLj128EEEEELb1ELb0ELb1EEEvNS_9FwdParamsE:
	.zero		1128


//--------------------- .nv.constant0._ZN10layer_norm31ln_parallel_residual_fwd_kernelINS_13Kernel_traitsIf6__halfS2_S2_fjLj1536ELj1ELj4ELj1ELj16ENS_18Kernel_traits_baseILj1536EfS2_S2_S2_fjLj128EEEEELb1ELb1ELb0EEEvNS_9FwdParamsE --------------------------
	.section	.nv.constant0._ZN10layer_norm31ln_parallel_residual_fwd_kernelINS_13Kernel_traitsIf6__halfS2_S2_fjLj1536ELj1ELj4ELj1ELj16ENS_18Kernel_traits_baseILj1536EfS2_S2_S2_fjLj128EEEEELb1ELb1ELb0EEEvNS_9FwdParamsE,"a",@progbits
	.sectionflags	@""
	.align	4
.nv.constant0._ZN10layer_norm31ln_parallel_residual_fwd_kernelINS_13Kernel_traitsIf6__halfS2_S2_fjLj1536ELj1ELj4ELj1ELj16ENS_18Kernel_traits_baseILj1536EfS2_S2_S2_fjLj128EEEEELb1ELb1ELb0EEEvNS_9FwdParamsE:
	.zero		1128


//--------------------- .nv.constant0._ZN10layer_norm31ln_parallel_residual_fwd_kernelINS_13Kernel_traitsIf6__halfS2_S2_fjLj1536ELj1ELj4ELj1ELj16ENS_18Kernel_traits_baseILj1536EfS2_S2_S2_fjLj128EEEEELb1ELb1ELb1EEEvNS_9FwdParamsE --------------------------
	.section	.nv.constant0._ZN10layer_norm31ln_parallel_residual_fwd_kernelINS_13Kernel_traitsIf6__halfS2_S2_fjLj1536ELj1ELj4ELj1ELj16ENS_18Kernel_traits_baseILj1536EfS2_S2_S2_fjLj128EEEEELb1ELb1ELb1EEEvNS_9FwdParamsE,"a",@progbits
	.sectionflags	@""
	.align	4
.nv.constant0._ZN10layer_norm31ln_parallel_residual_fwd_kernelINS_13Kernel_traitsIf6__halfS2_S2_fjLj1536ELj1ELj4ELj1ELj16ENS_18Kernel_traits_baseILj1536EfS2_S2_S2_fjLj128EEEEELb1ELb1ELb1EEEvNS_9FwdParamsE:
	.zero		1128


//--------------------- .nv.constant0._ZN10layer_norm31ln_parallel_residual_fwd_kernelINS_13Kernel_traitsI6__halfS2_fS2_fjLj1536ELj1ELj4ELj1ELj16ENS_18Kernel_traits_baseILj1536ES2_S2_fS2_fjLj128EEEEELb0ELb0ELb0EEEvNS_9FwdParamsE --------------------------
	.section	.nv.constant0._ZN10layer_norm31ln_parallel_residual_fwd_kernelINS_13Kernel_traitsI6__halfS2_fS2_fjLj1536ELj1ELj4ELj1ELj16ENS_18Kernel_traits_baseILj1536ES2_S2_fS2_fjLj128EEEEELb0ELb0ELb0EEEvNS_9FwdParamsE,"a",@progbits
	.sectionflags	@""
	.align	4
.nv.constant0._ZN10layer_norm31ln_parallel_residual_fwd_kernelINS_13Kernel_traitsI6__halfS2_fS2_fjLj1536ELj1ELj4ELj1ELj16ENS_18Kernel_traits_baseILj1536ES2_S2_fS2_fjLj128EEEEELb0ELb0ELb0EEEvNS_9FwdParamsE:
	.zero		1128


//--------------------- .nv.constant0._ZN10layer_norm31ln_parallel_residual_fwd_kernelINS_13Kernel_traitsI6__halfS2_fS2_fjLj1536ELj1ELj4ELj1ELj16ENS_18Kernel_traits_baseILj1536ES2_S2_fS2_fjLj128EEEEELb0ELb0ELb1EEEvNS_9FwdParamsE --------------------------
	.section	.nv.constant0._ZN10layer_norm31ln_parallel_residual_fwd_kernelINS_13Kernel_traitsI6__halfS2_fS2_fjLj1536ELj1ELj4ELj1ELj16ENS_18Kernel_traits_baseILj1536ES2_S2_fS2_fjLj128EEEEELb0ELb0ELb1EEEvNS_9FwdParamsE,"a",@progbits
	.sectionflags	@""
	.align	4
.nv.constant0._ZN10layer_norm31ln_parallel_residual_fwd_kernelINS_13Kernel_traitsI6__halfS2_fS2_fjLj1536ELj1ELj4ELj1ELj16ENS_18Kernel_traits_baseILj1536ES2_S2_fS2_fjLj128EEEEELb0ELb0ELb1EEEvNS_9FwdParamsE:
	.zero		1128


//--------------------- .nv.constant0._ZN10layer_norm31ln_parallel_residual_fwd_kernelINS_13Kernel_traitsI6__halfS2_fS2_fjLj1536ELj1ELj4ELj1ELj16ENS_18Kernel_traits_baseILj1536ES2_S2_fS2_fjLj128EEEEELb0ELb1ELb0EEEvNS_9FwdParamsE --------------------------
	.section	.nv.constant0._ZN10layer_norm31ln_parallel_residual_fwd_kernelINS_13Kernel_traitsI6__halfS2_fS2_fjLj1536ELj1ELj4ELj1ELj16ENS_18Kernel_traits_baseILj1536ES2_S2_fS2_fjLj128EEEEELb0ELb1ELb0EEEvNS_9FwdParamsE,"a",@progbits
	.sectionflags	@""
	.align	4
.nv.constant0._ZN10layer_norm31ln_parallel_residual_fwd_kernelINS_13Kernel_traitsI6__halfS2_fS2_fjLj1536ELj1ELj4ELj1ELj16ENS_18Kernel_traits_baseILj1536ES2_S2_fS2_fjLj128EEEEELb0ELb1ELb0EEEvNS_9FwdParamsE:
	.zero		1128


//--------------------- .nv.constant0._ZN10layer_norm31ln_parallel_residual_fwd_kernelINS_13Kernel_traitsI6__halfS2_fS2_fjLj1536ELj1ELj4ELj1ELj16ENS_18Kernel_traits_baseILj1536ES2_S2_fS2_fjLj128EEEEELb0ELb1ELb1EEEvNS_9FwdParamsE --------------------------
	.section	.nv.constant0._ZN10layer_norm31ln_parallel_residual_fwd_kernelINS_13Kernel_traitsI6__halfS2_fS2_fjLj1536ELj1ELj4ELj1ELj16ENS_18Kernel_traits_baseILj1536ES2_S2_fS2_fjLj128EEEEELb0ELb1ELb1EEEvNS_9FwdParamsE,"a",@progbits
	.sectionflags	@""
	.align	4
.nv.constant0._ZN10layer_norm31ln_parallel_residual_fwd_kernelINS_13Kernel_traitsI6__halfS2_fS2_fjLj1536ELj1ELj4ELj1ELj16ENS_18Kernel_traits_baseILj1536ES2_S2_fS2_fjLj128EEEEELb0ELb1ELb1EEEvNS_9FwdParamsE:
	.zero		1128


//--------------------- .nv.constant0._ZN10layer_norm31ln_parallel_residual_fwd_kernelINS_13Kernel_traitsI6__halfS2_fS2_fjLj1536ELj1ELj4ELj1ELj16ENS_18Kernel_traits_baseILj1536ES2_S2_fS2_fjLj128EEEEELb1ELb0ELb0EEEvNS_9FwdParamsE --------------------------
	.section	.nv.constant0._ZN10layer_norm31ln_parallel_residual_fwd_kernelINS_13Kernel_traitsI6__halfS2_fS2_fjLj1536ELj1ELj4ELj1ELj16ENS_18Kernel_traits_baseILj1536ES2_S2_fS2_fjLj128EEEEELb1ELb0ELb0EEEvNS_9FwdParamsE,"a",@progbits
	.sectionflags	@""
	.align	4
.nv.constant0._ZN10layer_norm31ln_parallel_residual_fwd_kernelINS_13Kernel_traitsI6__halfS2_fS2_fjLj1536ELj1ELj4ELj1ELj16ENS_18Kernel_traits_baseILj1536ES2_S2_fS2_fjLj128EEEEELb1ELb0ELb0EEEvNS_9FwdParamsE:
	.zero		1128


//--------------------- .nv.constant0._ZN10layer_norm31ln_parallel_residual_fwd_kernelINS_13Kernel_traitsI6__halfS2_fS2_fjLj1536ELj1ELj4ELj1ELj16ENS_18Kernel_traits_baseILj1536ES2_S2_fS2_fjLj128EEEEELb1ELb0ELb1EEEvNS_9FwdParamsE --------------------------
	.section	.nv.constant0._ZN10layer_norm31ln_parallel_residual_fwd_kernelINS_13Kernel_traitsI6__halfS2_fS2_fjLj1536ELj1ELj4ELj1ELj16ENS_18Kernel_traits_baseILj1536ES2_S2_fS2_fjLj128EEEEELb1ELb0ELb1EEEvNS_9FwdParamsE,"a",@progbits
	.sectionflags	@""
	.align	4
.nv.constant0._ZN10layer_norm31ln_parallel_residual_fwd_kernelINS_13Kernel_traitsI6__halfS2_fS2_fjLj1536ELj1ELj4ELj1ELj16ENS_18Kernel_traits_baseILj1536ES2_S2_fS2_fjLj128EEEEELb1ELb0ELb1EEEvNS_9FwdParamsE:
	.zero		1128


//--------------------- .nv.constant0._ZN10layer_norm31ln_parallel_residual_fwd_kernelINS_13Kernel_traitsI6__halfS2_fS2_fjLj1536ELj1ELj4ELj1ELj16ENS_18Kernel_traits_baseILj1536ES2_S2_fS2_fjLj128EEEEELb1ELb1ELb0EEEvNS_9FwdParamsE --------------------------
	.section	.nv.constant0._ZN10layer_norm31ln_parallel_residual_fwd_kernelINS_13Kernel_traitsI6__halfS2_fS2_fjLj1536ELj1ELj4ELj1ELj16ENS_18Kernel_traits_baseILj1536ES2_S2_fS2_fjLj128EEEEELb1ELb1ELb0EEEvNS_9FwdParamsE,"a",@progbits
	.sectionflags	@""
	.align	4
.nv.constant0._ZN10layer_norm31ln_parallel_residual_fwd_kernelINS_13Kernel_traitsI6__halfS2_fS2_fjLj1536ELj1ELj4ELj1ELj16ENS_18Kernel_traits_baseILj1536ES2_S2_fS2_fjLj128EEEEELb1ELb1ELb0EEEvNS_9FwdParamsE:
	.zero		1128


//--------------------- .nv.constant0._ZN10layer_norm31ln_parallel_residual_fwd_kernelINS_13Kernel_traitsI6__halfS2_fS2_fjLj1536ELj1ELj4ELj1ELj16ENS_18Kernel_traits_baseILj1536ES2_S2_fS2_fjLj128EEEEELb1ELb1ELb1EEEvNS_9FwdParamsE --------------------------
	.section	.nv.constant0._ZN10layer_norm31ln_parallel_residual_fwd_kernelINS_13Kernel_traitsI6__halfS2_fS2_fjLj1536ELj1ELj4ELj1ELj16ENS_18Kernel_traits_baseILj1536ES2_S2_fS2_fjLj128EEEEELb1ELb1ELb1EEEvNS_9FwdParamsE,"a",@progbits
	.sectionflags	@""
	.align	4
.nv.constant0._ZN10layer_norm31ln_parallel_residual_fwd_kernelINS_13Kernel_traitsI6__halfS2_fS2_fjLj1536ELj1ELj4ELj1ELj16ENS_18Kernel_traits_baseILj1536ES2_S2_fS2_fjLj128EEEEELb1ELb1ELb1EEEvNS_9FwdParamsE:
	.zero		1128


//--------------------- .nv.constant0._ZN10layer_norm31ln_parallel_residual_fwd_kernelINS_13Kernel_traitsIf6__halffS2_fjLj1536ELj1ELj4ELj1ELj16ENS_18Kernel_traits_baseILj1536EfS2_fS2_fjLj128EEEEELb0ELb0ELb0EEEvNS_9FwdParamsE --------------------------
	.section	.nv.constant0._ZN10layer_norm31ln_parallel_residual_fwd_kernelINS_13Kernel_traitsIf6__halffS2_fjLj1536ELj1ELj4ELj1ELj16ENS_18Kernel_traits_baseILj1536EfS2_fS2_fjLj128EEEEELb0ELb0ELb0EEEvNS_9FwdParamsE,"a",@progbits
	.sectionflags	@""
	.align	4
.nv.constant0._ZN10layer_norm31ln_parallel_residual_fwd_kernelINS_13Kernel_traitsIf6__halffS2_fjLj1536ELj1ELj4ELj1ELj16ENS_18Kernel_traits_baseILj1536EfS2_fS2_fjLj128EEEEELb0ELb0ELb0EEEvNS_9FwdParamsE:
	.zero		1128


//--------------------- .nv.constant0._ZN10layer_norm31ln_parallel_residual_fwd_kernelINS_13Kernel_traitsIf6__halffS2_fjLj1536ELj1ELj4ELj1ELj16ENS_18Kernel_traits_baseILj1536EfS2_fS2_fjLj128EEEEELb0ELb0ELb1EEEvNS_9FwdParamsE --------------------------
	.section	.nv.constant0._ZN10layer_norm31ln_parallel_residual_fwd_kernelINS_13Kernel_traitsIf6__halffS2_fjLj1536ELj1ELj4ELj1ELj16ENS_18Kernel_traits_baseILj1536EfS2_fS2_fjLj128EEEEELb0ELb0ELb1EEEvNS_9FwdParamsE,"a",@progbits
	.sectionflags	@""
	.align	4
.nv.constant0._ZN10layer_norm31ln_parallel_residual_fwd_kernelINS_13Kernel_traitsIf6__halffS2_fjLj1536ELj1ELj4ELj1ELj16ENS_18Kernel_traits_baseILj1536EfS2_fS2_fjLj128EEEEELb0ELb0ELb1EEEvNS_9FwdParamsE:
	.zero		1128


//--------------------- .nv.constant0._ZN10layer_norm31ln_parallel_residual_fwd_kernelINS_13Kernel_traitsIf6__halffS2_fjLj1536ELj1ELj4ELj1ELj16ENS_18Kernel_traits_baseILj1536EfS2_fS2_fjLj128EEEEELb0ELb1ELb0EEEvNS_9FwdParamsE --------------------------
	.section	.nv.constant0._ZN10layer_norm31ln_parallel_residual_fwd_kernelINS_13Kernel_traitsIf6__halffS2_fjLj1536ELj1ELj4ELj1ELj16ENS_18Kernel_traits_baseILj1536EfS2_fS2_fjLj128EEEEELb0ELb1ELb0EEEvNS_9FwdParamsE,"a",@progbits
	.sectionflags	@""
	.align	4
.nv.constant0._ZN10layer_norm31ln_parallel_residual_fwd_kernelINS_13Kernel_traitsIf6__halffS2_fjLj1536ELj1ELj4ELj1ELj16ENS_18Kernel_traits_baseILj1536EfS2_fS2_fjLj128EEEEELb0ELb1ELb0EEEvNS_9FwdParamsE:
	.zero		1128


//--------------------- .nv.constant0._ZN10layer_norm31ln_parallel_residual_fwd_kernelINS_13Kernel_traitsIf6__halffS2_fjLj1536ELj1ELj4ELj1ELj16ENS_18Kernel_traits_baseILj1536EfS2_fS2_fjLj128EEEEELb0ELb1ELb1EEEvNS_9FwdParamsE --------------------------
	.section	.nv.constant0._ZN10layer_norm31ln_parallel_residual_fwd_kernelINS_13Kernel_traitsIf6__halffS2_fjLj1536ELj1ELj4ELj1ELj16ENS_18Kernel_traits_baseILj1536EfS2_fS2_fjLj128EEEEELb0ELb1ELb1EEEvNS_9FwdParamsE,"a",@progbits
	.sectionflags	@""
	.align	4
.nv.constant0._ZN10layer_norm31ln_parallel_residual_fwd_kernelINS_13Kernel_traitsIf6__halffS2_fjLj1536ELj1ELj4ELj1ELj16ENS_18Kernel_traits_baseILj1536EfS2_fS2_fjLj128EEEEELb0ELb1ELb1EEEvNS_9FwdParamsE:
	.zero		1128


//--------------------- .nv.constant0._ZN10layer_norm31ln_parallel_residual_fwd_kernelINS_13Kernel_traitsIf6__halffS2_fjLj1536ELj1ELj4ELj1ELj16ENS_18Kernel_traits_baseILj1536EfS2_fS2_fjLj128EEEEELb1ELb0ELb0EEEvNS_9FwdParamsE --------------------------
	.section	.nv.constant0._ZN10layer_norm31ln_parallel_residual_fwd_kernelINS_13Kernel_traitsIf6__halffS2_fjLj1536ELj1ELj4ELj1ELj16ENS_18Kernel_traits_baseILj1536EfS2_fS2_fjLj128EEEEELb1ELb0ELb0EEEvNS_9FwdParamsE,"a",@progbits
	.sectionflags	@""
	.align	4
.nv.constant0._ZN10layer_norm31ln_parallel_residual_fwd_kernelINS_13Kernel_traitsIf6__halffS2_fjLj1536ELj1ELj4ELj1ELj16ENS_18Kernel_traits_baseILj1536EfS2_fS2_fjLj128EEEEELb1ELb0ELb0EEEvNS_9FwdParamsE:
	.zero		1128


//--------------------- .nv.constant0._ZN10layer_norm31ln_parallel_residual_fwd_kernelINS_13Kernel_traitsIf6__halffS2_fjLj1536ELj1ELj4ELj1ELj16ENS_18Kernel_traits_baseILj1536EfS2_fS2_fjLj128EEEEELb1ELb0ELb1EEEvNS_9FwdParamsE --------------------------
	.section	.nv.constant0._ZN10layer_norm31ln_parallel_residual_fwd_kernelINS_13Kernel_traitsIf6__halffS2_fjLj1536ELj1ELj4ELj1ELj16ENS_18Kernel_traits_baseILj1536EfS2_fS2_fjLj128EEEEELb1ELb0ELb1EEEvNS_9FwdParamsE,"a",@progbits
	.sectionflags	@""
	.align	4
.nv.constant0._ZN10layer_norm31ln_parallel_residual_fwd_kernelINS_13Kernel_traitsIf6__halffS2_fjLj1536ELj1ELj4ELj1ELj16ENS_18Kernel_traits_baseILj1536EfS2_fS2_fjLj128EEEEELb1ELb0ELb1EEEvNS_9FwdParamsE:
	.zero		1128


//--------------------- .nv.constant0._ZN10layer_norm31ln_parallel_residual_fwd_kernelINS_13Kernel_traitsIf6__halffS2_fjLj1536ELj1ELj4ELj1ELj16ENS_18Kernel_traits_baseILj1536EfS2_fS2_fjLj128EEEEELb1ELb1ELb0EEEvNS_9FwdParamsE --------------------------
	.section	.nv.constant0._ZN10layer_norm31ln_parallel_residual_fwd_kernelINS_13Kernel_traitsIf6__halffS2_fjLj1536ELj1ELj4ELj1ELj16ENS_18Kernel_traits_baseILj1536EfS2_fS2_fjLj128EEEEELb1ELb1ELb0EEEvNS_9FwdParamsE,"a",@progbits
	.sectionflags	@""
	.align	4
.nv.constant0._ZN10layer_norm31ln_parallel_residual_fwd_kernelINS_13Kernel_traitsIf6__halffS2_fjLj1536ELj1ELj4ELj1ELj16ENS_18Kernel_traits_baseILj1536EfS2_fS2_fjLj128EEEEELb1ELb1ELb0EEEvNS_9FwdParamsE:
	.zero		1128


//--------------------- .nv.constant0._ZN10layer_norm31ln_parallel_residual_fwd_kernelINS_13Kernel_traitsIf6__halffS2_fjLj1536ELj1ELj4ELj1ELj16ENS_18Kernel_traits_baseILj1536EfS2_fS2_fjLj128EEEEELb1ELb1ELb1EEEvNS_9FwdParamsE --------------------------
	.section	.nv.constant0._ZN10layer_norm31ln_parallel_residual_fwd_kernelINS_13Kernel_traitsIf6__halffS2_fjLj1536ELj1ELj4ELj1ELj16ENS_18Kernel_traits_baseILj1536EfS2_fS2_fjLj128EEEEELb1ELb1ELb1EEEvNS_9FwdParamsE,"a",@progbits
	.sectionflags	@""
	.align	4
.nv.constant0._ZN10layer_norm31ln_parallel_residual_fwd_kernelINS_13Kernel_traitsIf6__halffS2_fjLj1536ELj1ELj4ELj1ELj16ENS_18Kernel_traits_baseILj1536EfS2_fS2_fjLj128EEEEELb1ELb1ELb1EEEvNS_9FwdParamsE:
	.zero		1128


//--------------------- .nv.constant0._ZN10layer_norm31ln_parallel_residual_fwd_kernelINS_13Kernel_traitsI6__halfffffjLj1536ELj1ELj4ELj1ELj16ENS_18Kernel_traits_baseILj1536ES2_ffffjLj128EEEEELb0ELb0ELb0EEEvNS_9FwdParamsE --------------------------
	.section	.nv.constant0._ZN10layer_norm31ln_parallel_residual_fwd_kernelINS_13Kernel_traitsI6__halfffffjLj1536ELj1ELj4ELj1ELj16ENS_18Kernel_traits_baseILj1536ES2_ffffjLj128EEEEELb0ELb0ELb0EEEvNS_9FwdParamsE,"a",@progbits
	.sectionflags	@""
	.align	4
.nv.constant0._ZN10layer_norm31ln_parallel_residual_fwd_kernelINS_13Kernel_traitsI6__halfffffjLj1536ELj1ELj4ELj1ELj16ENS_18Kernel_traits_baseILj1536ES2_ffffjLj128EEEEELb0ELb0ELb0EEEvNS_9FwdParamsE:
	.zero		1128


//--------------------- .nv.constant0._ZN10layer_norm31ln_parallel_residual_fwd_kernelINS_13Kernel_traitsI6__halfffffjLj1536ELj1ELj4ELj1ELj16ENS_18Kernel_traits_baseILj1536ES2_ffffjLj128EEEEELb0ELb0ELb1EEEvNS_9FwdParamsE --------------------------
	.section	.nv.constant0._ZN10layer_norm31ln_parallel_residual_fwd_kernelINS_13Kernel_traitsI6__halfffffjLj1536ELj1ELj4ELj1ELj16ENS_18Kernel_traits_baseILj1536ES2_ffffjLj128EEEEELb0ELb0ELb1EEEvNS_9FwdParamsE,"a",@progbits
	.sectionflags	@""
	.align	4
.nv.constant0._ZN10layer_norm31ln_parallel_residual_fwd_kernelINS_13Kernel_traitsI6__halfffffjLj1536ELj1ELj4ELj1ELj16ENS_18Kernel_traits_baseILj1536ES2_ffffjLj128EEEEELb0ELb0ELb1EEEvNS_9FwdParamsE:
	.zero		1128


//--------------------- .nv.constant0._ZN10layer_norm31ln_parallel_residual_fwd_kernelINS_13Kernel_traitsI6__halfffffjLj1536ELj1ELj4ELj1ELj16ENS_18Kernel_traits_baseILj1536ES2_ffffjLj128EEEEELb0ELb1ELb0EEEvNS_9FwdParamsE --------------------------
	.section	.nv.constant0._ZN10layer_norm31ln_parallel_residual_fwd_kernelINS_13Kernel_traitsI6__halfffffjLj1536ELj1ELj4ELj1ELj16ENS_18Kernel_traits_baseILj1536ES2_ffffjLj128EEEEELb0ELb1ELb0EEEvNS_9FwdParamsE,"a",@progbits
	.sectionflags	@""
	.align	4
.nv.constant0._ZN10layer_norm31ln_parallel_residual_fwd_kernelINS_13Kernel_traitsI6__halfffffjLj1536ELj1ELj4ELj1ELj16ENS_18Kernel_traits_baseILj1536ES2_ffffjLj128EEEEELb0ELb1ELb0EEEvNS_9FwdParamsE:
	.zero		1128


//--------------------- .nv.constant0._ZN10layer_norm31ln_parallel_residual_fwd_kernelINS_13Kernel_traitsI6__halfffffjLj1536ELj1ELj4ELj1ELj16ENS_18Kernel_traits_baseILj1536ES2_ffffjLj128EEEEELb0ELb1ELb1EEEvNS_9FwdParamsE --------------------------
	.section	.nv.constant0._ZN10layer_norm31ln_parallel_residual_fwd_kernelINS_13Kernel_traitsI6__halfffffjLj1536ELj1ELj4ELj1ELj16ENS_18Kernel_traits_baseILj1536ES2_ffffjLj128EEEEELb0ELb1ELb1EEEvNS_9FwdParamsE,"a",@progbits
	.sectionflags	@""
	.align	4
.nv.constant0._ZN10layer_norm31ln_parallel_residual_fwd_kernelINS_13Kernel_traitsI6__halfffffjLj1536ELj1ELj4ELj1ELj16ENS_18Kernel_traits_baseILj1536ES2_ffffjLj128EEEEELb0ELb1ELb1EEEvNS_9FwdParamsE:
	.zero		1128


//--------------------- .nv.constant0._ZN10layer_norm31ln_parallel_residual_fwd_kernelINS_13Kernel_traitsI6__halfffffjLj1536ELj1ELj4ELj1ELj16ENS_18Kernel_traits_baseILj1536ES2_ffffjLj128EEEEELb1ELb0ELb0EEEvNS_9FwdParamsE --------------------------
	.section	.nv.constant0._ZN10layer_norm31ln_parallel_residual_fwd_kernelINS_13Kernel_traitsI6__halfffffjLj1536ELj1ELj4ELj1ELj16ENS_18Kernel_traits_baseILj1536ES2_ffffjLj128EEEEELb1ELb0ELb0EEEvNS_9FwdParamsE,"a",@progbits
	.sectionflags	@""
	.align	4
.nv.constant0._ZN10layer_norm31ln_parallel_residual_fwd_kernelINS_13Kernel_traitsI6__halfffffjLj1536ELj1ELj4ELj1ELj16ENS_18Kernel_traits_baseILj1536ES2_ffffjLj128EEEEELb1ELb0ELb0EEEvNS_9FwdParamsE:
	.zero		1128


//--------------------- .nv.constant0._ZN10layer_norm31ln_parallel_residual_fwd_kernelINS_13Kernel_traitsI6__halfffffjLj1536ELj1ELj4ELj1ELj16ENS_18Kernel_traits_baseILj1536ES2_ffffjLj128EEEEELb1ELb0ELb1EEEvNS_9FwdParamsE --------------------------
	.section	.nv.constant0._ZN10layer_norm31ln_parallel_residual_fwd_kernelINS_13Kernel_traitsI6__halfffffjLj1536ELj1ELj4ELj1ELj16ENS_18Kernel_traits_baseILj1536ES2_ffffjLj128EEEEELb1ELb0ELb1EEEvNS_9FwdParamsE,"a",@progbits
	.sectionflags	@""
	.align	4
.nv.constant0._ZN10layer_norm31ln_parallel_residual_fwd_kernelINS_13Kernel_traitsI6__halfffffjLj1536ELj1ELj4ELj1ELj16ENS_18Kernel_traits_baseILj1536ES2_ffffjLj128EEEEELb1ELb0ELb1EEEvNS_9FwdParamsE:
	.zero		1128


//--------------------- .nv.constant0._ZN10layer_norm31ln_parallel_residual_fwd_kernelINS_13Kernel_traitsI6__halfffffjLj1536ELj1ELj4ELj1ELj16ENS_18Kernel_traits_baseILj1536ES2_ffffjLj128EEEEELb1ELb1ELb0EEEvNS_9FwdParamsE --------------------------
	.section	.nv.constant0._ZN10layer_norm31ln_parallel_residual_fwd_kernelINS_13Kernel_traitsI6__halfffffjLj1536ELj1ELj4ELj1ELj16ENS_18Kernel_traits_baseILj1536ES2_ffffjLj128EEEEELb1ELb1ELb0EEEvNS_9FwdParamsE,"a",@progbits
	.sectionflags	@""
	.align	4
.nv.constant0._ZN10layer_norm31ln_parallel_residual_fwd_kernelINS_13Kernel_traitsI6__halfffffjLj1536ELj1ELj4ELj1ELj16ENS_18Kernel_traits_baseILj1536ES2_ffffjLj128EEEEELb1ELb1ELb0EEEvNS_9FwdParamsE:
	.zero		1128


//--------------------- .nv.constant0._ZN10layer_norm31ln_parallel_residual_fwd_kernelINS_13Kernel_traitsI6__halfffffjLj1536ELj1ELj4ELj1ELj16ENS_18Kernel_traits_baseILj1536ES2_ffffjLj128EEEEELb1ELb1ELb1EEEvNS_9FwdParamsE --------------------------
	.section	.nv.constant0._ZN10layer_norm31ln_parallel_residual_fwd_kernelINS_13Kernel_traitsI6__halfffffjLj1536ELj1ELj4ELj1ELj16ENS_18Kernel_traits_baseILj1536ES2_ffffjLj128EEEEELb1ELb1ELb1EEEvNS_9FwdParamsE,"a",@progbits
	.sectionflags	@""
	.align	4
.nv.constant0._ZN10layer_norm31ln_parallel_residual_fwd_kernelINS_13Kernel_traitsI6__halfffffjLj1536ELj1ELj4ELj1ELj16ENS_18Kernel_traits_baseILj1536ES2_ffffjLj128EEEEELb1ELb1ELb1EEEvNS_9FwdParamsE:
	.zero		1128


//--------------------- .nv.constant0._ZN10layer_norm31ln_parallel_residual_fwd_kernelINS_13Kernel_traitsIfffffjLj1536ELj1ELj4ELj1ELj16ENS_18Kernel_traits_baseILj1536EfffffjLj128EEEEELb0ELb0ELb0EEEvNS_9FwdParamsE --------------------------
	.section	.nv.constant0._ZN10layer_norm31ln_parallel_residual_fwd_kernelINS_13Kernel_traitsIfffffjLj1536ELj1ELj4ELj1ELj16ENS_18Kernel_traits_baseILj1536EfffffjLj128EEEEELb0ELb0ELb0EEEvNS_9FwdParamsE,"a",@progbits
	.sectionflags	@""
	.align	4
.nv.constant0._ZN10layer_norm31ln_parallel_residual_fwd_kernelINS_13Kernel_traitsIfffffjLj1536ELj1ELj4ELj1ELj16ENS_18Kernel_traits_baseILj1536EfffffjLj128EEEEELb0ELb0ELb0EEEvNS_9FwdParamsE:
	.zero		1128


//--------------------- .nv.constant0._ZN10layer_norm31ln_parallel_residual_fwd_kernelINS_13Kernel_traitsIfffffjLj1536ELj1ELj4ELj1ELj16ENS_18Kernel_traits_baseILj1536EfffffjLj128EEEEELb0ELb0ELb1EEEvNS_9FwdParamsE --------------------------
	.section	.nv.constant0._ZN10layer_norm31ln_parallel_residual_fwd_kernelINS_13Kernel_traitsIfffffjLj1536ELj1ELj4ELj1ELj16ENS_18Kernel_traits_baseILj1536EfffffjLj128EEEEELb0ELb0ELb1EEEvNS_9FwdParamsE,"a",@progbits
	.sectionflags	@""
	.align	4
.nv.constant0._ZN10layer_norm31ln_parallel_residual_fwd_kernelINS_13Kernel_traitsIfffffjLj1536ELj1ELj4ELj1ELj16ENS_18Kernel_traits_baseILj1536EfffffjLj128EEEEELb0ELb0ELb1EEEvNS_9FwdParamsE:
	.zero		1128


//--------------------- .nv.constant0._ZN10layer_norm31ln_parallel_residual_fwd_kernelINS_13Kernel_traitsIfffffjLj1536ELj1ELj4ELj1ELj16ENS_18Kernel_traits_baseILj1536EfffffjLj128EEEEELb0ELb1ELb0EEEvNS_9FwdParamsE --------------------------
	.section	.nv.constant0._ZN10layer_norm31ln_parallel_residual_fwd_kernelINS_13Kernel_traitsIfffffjLj1536ELj1ELj4ELj1ELj16ENS_18Kernel_traits_baseILj1536EfffffjLj128EEEEELb0ELb1ELb0EEEvNS_9FwdParamsE,"a",@progbits
	.sectionflags	@""
	.align	4
.nv.constant0._ZN10layer_norm31ln_parallel_residual_fwd_kernelINS_13Kernel_traitsIfffffjLj1536ELj1ELj4ELj1ELj16ENS_18Kernel_traits_baseILj1536EfffffjLj128EEEEELb0ELb1ELb0EEEvNS_9FwdParamsE:
	.zero		1128


//--------------------- .nv.constant0._ZN10layer_norm31ln_parallel_residual_fwd_kernelINS_13Kernel_traitsIfffffjLj1536ELj1ELj4ELj1ELj16ENS_18Kernel_traits_baseILj1536EfffffjLj128EEEEELb0ELb1ELb1EEEvNS_9FwdParamsE --------------------------
	.section	.nv.constant0._ZN10layer_norm31ln_parallel_residual_fwd_kernelINS_13Kernel_traitsIfffffjLj1536ELj1ELj4ELj1ELj16ENS_18Kernel_traits_baseILj1536EfffffjLj128EEEEELb0ELb1ELb1EEEvNS_9FwdParamsE,"a",@progbits
	.sectionflags	@""
	.align	4
.nv.constant0._ZN10layer_norm31ln_parallel_residual_fwd_kernelINS_13Kernel_traitsIfffffjLj1536ELj1ELj4ELj1ELj16ENS_18Kernel_traits_baseILj1536EfffffjLj128EEEEELb0ELb1ELb1EEEvNS_9FwdParamsE:
	.zero		1128


//--------------------- .nv.constant0._ZN10layer_norm31ln_parallel_residual_fwd_kernelINS_13Kernel_traitsIfffffjLj1536ELj1ELj4ELj1ELj16ENS_18Kernel_traits_baseILj1536EfffffjLj128EEEEELb1ELb0ELb0EEEvNS_9FwdParamsE --------------------------
	.section	.nv.constant0._ZN10layer_norm31ln_parallel_residual_fwd_kernelINS_13Kernel_traitsIfffffjLj1536ELj1ELj4ELj1ELj16ENS_18Kernel_traits_baseILj1536EfffffjLj128EEEEELb1ELb0ELb0EEEvNS_9FwdParamsE,"a",@progbits
	.sectionflags	@""
	.align	4
.nv.constant0._ZN10layer_norm31ln_parallel_residual_fwd_kernelINS_13Kernel_traitsIfffffjLj1536ELj1ELj4ELj1ELj16ENS_18Kernel_traits_baseILj1536EfffffjLj128EEEEELb1ELb0ELb0EEEvNS_9FwdParamsE:
	.zero		1128


//--------------------- .nv.constant0._ZN10layer_norm31ln_parallel_residual_fwd_kernelINS_13Kernel_traitsIfffffjLj1536ELj1ELj4ELj1ELj16ENS_18Kernel_traits_baseILj1536EfffffjLj128EEEEELb1ELb0ELb1EEEvNS_9FwdParamsE --------------------------
	.section	.nv.constant0._ZN10layer_norm31ln_parallel_residual_fwd_kernelINS_13Kernel_traitsIfffffjLj1536ELj1ELj4ELj1ELj16ENS_18Kernel_traits_baseILj1536EfffffjLj128EEEEELb1ELb0ELb1EEEvNS_9FwdParamsE,"a",@progbits
	.sectionflags	@""
	.align	4
.nv.constant0._ZN10layer_norm31ln_parallel_residual_fwd_kernelINS_13Kernel_traitsIfffffjLj1536ELj1ELj4ELj1ELj16ENS_18Kernel_traits_baseILj1536EfffffjLj128EEEEELb1ELb0ELb1EEEvNS_9FwdParamsE:
	.zero		1128


//--------------------- .nv.constant0._ZN10layer_norm31ln_parallel_residual_fwd_kernelINS_13Kernel_traitsIfffffjLj1536ELj1ELj4ELj1ELj16ENS_18Kernel_traits_baseILj1536EfffffjLj128EEEEELb1ELb1ELb0EEEvNS_9FwdParamsE --------------------------
	.section	.nv.constant0._ZN10layer_norm31ln_parallel_residual_fwd_kernelINS_13Kernel_traitsIfffffjLj1536ELj1ELj4ELj1ELj16ENS_18Kernel_traits_baseILj1536EfffffjLj128EEEEELb1ELb1ELb0EEEvNS_9FwdParamsE,"a",@progbits
	.sectionflags	@""
	.align	4
.nv.constant0._ZN10layer_norm31ln_parallel_residual_fwd_kernelINS_13Kernel_traitsIfffffjLj1536ELj1ELj4ELj1ELj16ENS_18Kernel_traits_baseILj1536EfffffjLj128EEEEELb1ELb1ELb0EEEvNS_9FwdParamsE:
	.zero		1128


//--------------------- .nv.constant0._ZN10layer_norm31ln_parallel_residual_fwd_kernelINS_13Kernel_traitsIfffffjLj1536ELj1ELj4ELj1ELj16ENS_18Kernel_traits_baseILj1536EfffffjLj128EEEEELb1ELb1ELb1EEEvNS_9FwdParamsE --------------------------
	.section	.nv.constant0._ZN10layer_norm31ln_parallel_residual_fwd_kernelINS_13Kernel_traitsIfffffjLj1536ELj1ELj4ELj1ELj16ENS_18Kernel_traits_baseILj1536EfffffjLj128EEEEELb1ELb1ELb1EEEvNS_9FwdParamsE,"a",@progbits
	.sectionflags	@""
	.align	4
.nv.constant0._ZN10layer_norm31ln_parallel_residual_fwd_kernelINS_13Kernel_traitsIfffffjLj1536ELj1ELj4ELj1ELj16ENS_18Kernel_traits_baseILj1536EfffffjLj128EEEEELb1ELb1ELb1EEEvNS_9FwdParamsE:
	.zero		1128


//--------------------- SYMBOLS --------------------------

	.type		.nv.reservedSmem.offset0,@object
	.size		.nv.reservedSmem.offset0,0x4
